// Copyright (c) 2024, Jay Shah, Ganesh Bikshandi, Ying Zhang, Vijay Thakkar, Pradeep Ramani, Tri Dao.
// Splitting the different template instantiations to different files to speed up compilation.
// This file is auto-generated. See "generate_kernels.py"

#include "flash_fwd_launch_template.h"

#ifndef FLASHATTENTION_DISABLE_HDIM64
template void run_mha_fwd_<90, cutlass::half_t, 64, 256, true, false, true, true>(Flash_fwd_params &params, cudaStream_t stream);
#endif


// ===== COMPILED SASS (sm_90a) =====

	.target	sm_90a

	.elftype	@"ET_EXEC"


//--------------------- .note.nv.tkinfo           --------------------------
	.section	.note.nv.tkinfo,"",@"SHT_NOTE"
	.sectionflags	@"SHF_NOTE_NV_TKINFO"
	.tkinfo
        /*0018*/ 	.word	0x00000002
        /*0030*/ 	.string	""
        /*0030*/ 	.string	"ptxas"
        /*0030*/ 	.string	"Cuda compilation tools, release 13.0, V13.0.88"
        /*0030*/ 	.string	"Build cuda_13.0.r13.0/compiler.36424714_0"
        /*0030*/ 	.string	"-arch sm_90a -m 64 "



//--------------------- .note.nv.cuinfo           --------------------------
	.section	.note.nv.cuinfo,"",@"SHT_NOTE"
	.sectionflags	@"SHF_NOTE_NV_CUINFO"
        /*0018*/ 	.short	0x0002
        /*001a*/ 	.short	0x005a
        /*001c*/ 	.short	0x0082
	.zero		2


//--------------------- .nv.info                  --------------------------
	.section	.nv.info,"",@"SHT_CUDA_INFO"
	.align	4


	//----- nvinfo : EIATTR_REGCOUNT
	.align		4
        /*0000*/ 	.byte	0x04, 0x2f
        /*0002*/ 	.short	(.L_21 - .L_20)
	.align		4
.L_20:
        /*0004*/ 	.word	index@(_ZN7cutlass13device_kernelIN5flash11enable_sm90INS1_16FlashAttnFwdSm90INS1_25CollectiveMainloopFwdSm90ILi2EN4cute5tupleIJNS5_1CILi1EEES8_S8_EEENS6_IJNS7_ILi128EEENS7_ILi96EEENS7_ILi64EEEEEELi256ENS_6half_tEfNS_4arch4Sm90ELb1ELb0ELb1ELb1ELb0ELb1ELb1ELb1ELb0ELb1ELb1ELb0EEENS1_21CollectiveEpilogueFwdINS6_IJSA_NS7_ILi256EEESB_EEES9_SE_SG_Li256ELb1ELb1ELb1ELb0EEENS1_36VarlenDynamicPersistentTileSchedulerILi128ELi96ELi256ELi128ELb1ELb1ELb1ELb1ELb1ELb1EEEEEEEEEvNT_6ParamsE)
        /*0008*/ 	.word	0x000000a8


	//----- nvinfo : EIATTR_FRAME_SIZE
	.align		4
.L_21:
        /*000c*/ 	.byte	0x04, 0x11
        /*000e*/ 	.short	(.L_23 - .L_22)
	.align		4
.L_22:
        /*0010*/ 	.word	index@(_ZN7cutlass13device_kernelIN5flash11enable_sm90INS1_16FlashAttnFwdSm90INS1_25CollectiveMainloopFwdSm90ILi2EN4cute5tupleIJNS5_1CILi1EEES8_S8_EEENS6_IJNS7_ILi128EEENS7_ILi96EEENS7_ILi64EEEEEELi256ENS_6half_tEfNS_4arch4Sm90ELb1ELb0ELb1ELb1ELb0ELb1ELb1ELb1ELb0ELb1ELb1ELb0EEENS1_21CollectiveEpilogueFwdINS6_IJSA_NS7_ILi256EEESB_EEES9_SE_SG_Li256ELb1ELb1ELb1ELb0EEENS1_36VarlenDynamicPersistentTileSchedulerILi128ELi96ELi256ELi128ELb1ELb1ELb1ELb1ELb1ELb1EEEEEEEEEvNT_6ParamsE)
        /*0014*/ 	.word	0x000001b8


	//----- nvinfo : EIATTR_REGCOUNT
	.align		4
.L_23:
        /*0018*/ 	.byte	0x04, 0x2f
        /*001a*/ 	.short	(.L_25 - .L_24)
	.align		4
.L_24:
        /*001c*/ 	.word	index@(_ZN7cutlass13device_kernelIN5flash11enable_sm90INS1_16FlashAttnFwdSm90INS1_25CollectiveMainloopFwdSm90ILi2EN4cute5tupleIJNS5_1CILi1EEES8_S8_EEENS6_IJNS7_ILi128EEENS7_ILi96EEENS7_ILi64EEEEEELi256ENS_6half_tEfNS_4arch4Sm90ELb1ELb0ELb1ELb1ELb0ELb0ELb1ELb1ELb0ELb1ELb1ELb0EEENS1_21CollectiveEpilogueFwdINS6_IJSA_NS7_ILi256EEESB_EEES9_SE_SG_Li256ELb1ELb1ELb1ELb0EEENS1_36VarlenDynamicPersistentTileSchedulerILi128ELi96ELi256ELi128ELb1ELb1ELb1ELb1ELb1ELb1EEEEEEEEEvNT_6ParamsE)
        /*0020*/ 	.word	0x000000a8


	//----- nvinfo : EIATTR_FRAME_SIZE
	.align		4
.L_25:
        /*0024*/ 	.byte	0x04, 0x11
        /*0026*/ 	.short	(.L_27 - .L_26)
	.align		4
.L_26:
        /*0028*/ 	.word	index@(_ZN7cutlass13device_kernelIN5flash11enable_sm90INS1_16FlashAttnFwdSm90INS1_25CollectiveMainloopFwdSm90ILi2EN4cute5tupleIJNS5_1CILi1EEES8_S8_EEENS6_IJNS7_ILi128EEENS7_ILi96EEENS7_ILi64EEEEEELi256ENS_6half_tEfNS_4arch4Sm90ELb1ELb0ELb1ELb1ELb0ELb0ELb1ELb1ELb0ELb1ELb1ELb0EEENS1_21CollectiveEpilogueFwdINS6_IJSA_NS7_ILi256EEESB_EEES9_SE_SG_Li256ELb1ELb1ELb1ELb0EEENS1_36VarlenDynamicPersistentTileSchedulerILi128ELi96ELi256ELi128ELb1ELb1ELb1ELb1ELb1ELb1EEEEEEEEEvNT_6ParamsE)
        /*002c*/ 	.word	0x00000088


	//----- nvinfo : EIATTR_REGCOUNT
	.align		4
.L_27:
        /*0030*/ 	.byte	0x04, 0x2f
        /*0032*/ 	.short	(.L_29 - .L_28)
	.align		4
.L_28:
        /*0034*/ 	.word	index@(_ZN7cutlass13device_kernelIN5flash11enable_sm90INS1_16FlashAttnFwdSm90INS1_25CollectiveMainloopFwdSm90ILi2EN4cute5tupleIJNS5_1CILi1EEES8_S8_EEENS6_IJNS7_ILi128EEENS7_ILi96EEENS7_ILi64EEEEEELi256ENS_6half_tEfNS_4arch4Sm90ELb1ELb0ELb1ELb1ELb0ELb1ELb0ELb1ELb0ELb1ELb1ELb0EEENS1_21CollectiveEpilogueFwdINS6_IJSA_NS7_ILi256EEESB_EEES9_SE_SG_Li256ELb1ELb1ELb1ELb0EEENS1_36VarlenDynamicPersistentTileSchedulerILi128ELi96ELi256ELi128ELb1ELb1ELb1ELb1ELb1ELb1EEEEEEEEEvNT_6ParamsE)
        /*0038*/ 	.word	0x000000a8


	//----- nvinfo : EIATTR_FRAME_SIZE
	.align		4
.L_29:
        /*003c*/ 	.byte	0x04, 0x11
        /*003e*/ 	.short	(.L_31 - .L_30)
	.align		4
.L_30:
        /*0040*/ 	.word	index@(_ZN7cutlass13device_kernelIN5flash11enable_sm90INS1_16FlashAttnFwdSm90INS1_25CollectiveMainloopFwdSm90ILi2EN4cute5tupleIJNS5_1CILi1EEES8_S8_EEENS6_IJNS7_ILi128EEENS7_ILi96EEENS7_ILi64EEEEEELi256ENS_6half_tEfNS_4arch4Sm90ELb1ELb0ELb1ELb1ELb0ELb1ELb0ELb1ELb0ELb1ELb1ELb0EEENS1_21CollectiveEpilogueFwdINS6_IJSA_NS7_ILi256EEESB_EEES9_SE_SG_Li256ELb1ELb1ELb1ELb0EEENS1_36VarlenDynamicPersistentTileSchedulerILi128ELi96ELi256ELi128ELb1ELb1ELb1ELb1ELb1ELb1EEEEEEEEEvNT_6ParamsE)
        /*0044*/ 	.word	0x00000078


	//----- nvinfo : EIATTR_REGCOUNT
	.align		4
.L_31:
        /*0048*/ 	.byte	0x04, 0x2f
        /*004a*/ 	.short	(.L_33 - .L_32)
	.align		4
.L_32:
        /*004c*/ 	.word	index@(_ZN7cutlass13device_kernelIN5flash11enable_sm90INS1_16FlashAttnFwdSm90INS1_25CollectiveMainloopFwdSm90ILi2EN4cute5tupleIJNS5_1CILi1EEES8_S8_EEENS6_IJNS7_ILi128EEENS7_ILi96EEENS7_ILi64EEEEEELi256ENS_6half_tEfNS_4arch4Sm90ELb1ELb0ELb1ELb1ELb0ELb0ELb0ELb1ELb0ELb1ELb1ELb0EEENS1_21CollectiveEpilogueFwdINS6_IJSA_NS7_ILi256EEESB_EEES9_SE_SG_Li256ELb1ELb1ELb1ELb0EEENS1_36VarlenDynamicPersistentTileSchedulerILi128ELi96ELi256ELi128ELb1ELb1ELb1ELb1ELb1ELb1EEEEEEEEEvNT_6ParamsE)
        /*0050*/ 	.word	0x000000a8


	//----- nvinfo : EIATTR_FRAME_SIZE
	.align		4
.L_33:
        /*0054*/ 	.byte	0x04, 0x11
        /*0056*/ 	.short	(.L_35 - .L_34)
	.align		4
.L_34:
        /*0058*/ 	.word	index@(_ZN7cutlass13device_kernelIN5flash11enable_sm90INS1_16FlashAttnFwdSm90INS1_25CollectiveMainloopFwdSm90ILi2EN4cute5tupleIJNS5_1CILi1EEES8_S8_EEENS6_IJNS7_ILi128EEENS7_ILi96EEENS7_ILi64EEEEEELi256ENS_6half_tEfNS_4arch4Sm90ELb1ELb0ELb1ELb1ELb0ELb0ELb0ELb1ELb0ELb1ELb1ELb0EEENS1_21CollectiveEpilogueFwdINS6_IJSA_NS7_ILi256EEESB_EEES9_SE_SG_Li256ELb1ELb1ELb1ELb0EEENS1_36VarlenDynamicPersistentTileSchedulerILi128ELi96ELi256ELi128ELb1ELb1ELb1ELb1ELb1ELb1EEEEEEEEEvNT_6ParamsE)
        /*005c*/ 	.word	0x00000060


	//----- nvinfo : EIATTR_REGCOUNT
	.align		4
.L_35:
        /*0060*/ 	.byte	0x04, 0x2f
        /*0062*/ 	.short	(.L_37 - .L_36)
	.align		4
.L_36:
        /*0064*/ 	.word	index@(_ZN7cutlass13device_kernelIN5flash11enable_sm90INS1_16FlashAttnFwdSm90INS1_25CollectiveMainloopFwdSm90ILi2EN4cute5tupleIJNS5_1CILi1EEES8_S8_EEENS6_IJNS7_ILi128EEENS7_ILi96EEENS7_ILi64EEEEEELi256ENS_6half_tEfNS_4arch4Sm90ELb1ELb0ELb1ELb0ELb0ELb0ELb1ELb1ELb0ELb1ELb1ELb0EEENS1_21CollectiveEpilogueFwdINS6_IJSA_NS7_ILi256EEESB_EEES9_SE_SG_Li256ELb0ELb1ELb1ELb0EEENS1_19SingleTileSchedulerILb0ELb1ELb1ELi128EEEEEEEEEvNT_6ParamsE)
        /*0068*/ 	.word	0x000000a8


	//----- nvinfo : EIATTR_FRAME_SIZE
	.align		4
.L_37:
        /*006c*/ 	.byte	0x04, 0x11
        /*006e*/ 	.short	(.L_39 - .L_38)
	.align		4
.L_38:
        /*0070*/ 	.word	index@(_ZN7cutlass13device_kernelIN5flash11enable_sm90INS1_16FlashAttnFwdSm90INS1_25CollectiveMainloopFwdSm90ILi2EN4cute5tupleIJNS5_1CILi1EEES8_S8_EEENS6_IJNS7_ILi128EEENS7_ILi96EEENS7_ILi64EEEEEELi256ENS_6half_tEfNS_4arch4Sm90ELb1ELb0ELb1ELb0ELb0ELb0ELb1ELb1ELb0ELb1ELb1ELb0EEENS1_21CollectiveEpilogueFwdINS6_IJSA_NS7_ILi256EEESB_EEES9_SE_SG_Li256ELb0ELb1ELb1ELb0EEENS1_19SingleTileSchedulerILb0ELb1ELb1ELi128EEEEEEEEEvNT_6ParamsE)
        /*0074*/ 	.word	0x00000048


	//----- nvinfo : EIATTR_REGCOUNT
	.align		4
.L_39:
        /*0078*/ 	.byte	0x04, 0x2f
        /*007a*/ 	.short	(.L_41 - .L_40)
	.align		4
.L_40:
        /*007c*/ 	.word	index@(_ZN7cutlass13device_kernelIN5flash11enable_sm90INS1_16FlashAttnFwdSm90INS1_25CollectiveMainloopFwdSm90ILi2EN4cute5tupleIJNS5_1CILi1EEES8_S8_EEENS6_IJNS7_ILi128EEENS7_ILi96EEENS7_ILi64EEEEEELi256ENS_6half_tEfNS_4arch4Sm90ELb1ELb0ELb1ELb0ELb0ELb0ELb0ELb1ELb0ELb1ELb1ELb0EEENS1_21CollectiveEpilogueFwdINS6_IJSA_NS7_ILi256EEESB_EEES9_SE_SG_Li256ELb0ELb1ELb1ELb0EEENS1_19SingleTileSchedulerILb0ELb1ELb1ELi128EEEEEEEEEvNT_6ParamsE)
        /*0080*/ 	.word	0x000000a8


	//----- nvinfo : EIATTR_FRAME_SIZE
	.align		4
.L_41:
        /*0084*/ 	.byte	0x04, 0x11
        /*0086*/ 	.short	(.L_43 - .L_42)
	.align		4
.L_42:
        /*0088*/ 	.word	index@(_ZN7cutlass13device_kernelIN5flash11enable_sm90INS1_16FlashAttnFwdSm90INS1_25CollectiveMainloopFwdSm90ILi2EN4cute5tupleIJNS5_1CILi1EEES8_S8_EEENS6_IJNS7_ILi128EEENS7_ILi96EEENS7_ILi64EEEEEELi256ENS_6half_tEfNS_4arch4Sm90ELb1ELb0ELb1ELb0ELb0ELb0ELb0ELb1ELb0ELb1ELb1ELb0EEENS1_21CollectiveEpilogueFwdINS6_IJSA_NS7_ILi256EEESB_EEES9_SE_SG_Li256ELb0ELb1ELb1ELb0EEENS1_19SingleTileSchedulerILb0ELb1ELb1ELi128EEEEEEEEEvNT_6ParamsE)
        /*008c*/ 	.word	0x00000010


	//----- nvinfo : EIATTR_REGCOUNT
	.align		4
.L_43:
        /*0090*/ 	.byte	0x04, 0x2f
        /*0092*/ 	.short	(.L_45 - .L_44)
	.align		4
.L_44:
        /*0094*/ 	.word	index@(_ZN7cutlass13device_kernelIN5flash11enable_sm90INS1_16FlashAttnFwdSm90INS1_25CollectiveMainloopFwdSm90ILi2EN4cute5tupleIJNS5_1CILi1EEES8_S8_EEENS6_IJNS7_ILi128EEENS7_ILi96EEENS7_ILi64EEEEEELi256ENS_6half_tEfNS_4arch4Sm90ELb0ELb1ELb1ELb1ELb0ELb1ELb1ELb1ELb0ELb1ELb1ELb0EEENS1_21CollectiveEpilogueFwdINS6_IJSA_NS7_ILi256EEESB_EEES9_SE_SG_Li256ELb1ELb1ELb1ELb0EEENS1_36VarlenDynamicPersistentTileSchedulerILi128ELi96ELi256ELi128ELb1ELb1ELb1ELb1ELb0ELb1EEEEEEEEEvNT_6ParamsE)
        /*0098*/ 	.word	0x000000a8


	//----- nvinfo : EIATTR_FRAME_SIZE
	.align		4
.L_45:
        /*009c*/ 	.byte	0x04, 0x11
        /*009e*/ 	.short	(.L_47 - .L_46)
	.align		4
.L_46:
        /*00a0*/ 	.word	index@($_ZN7cutlass13device_kernelIN5flash11enable_sm90INS1_16FlashAttnFwdSm90INS1_25CollectiveMainloopFwdSm90ILi2EN4cute5tupleIJNS5_1CILi1EEES8_S8_EEENS6_IJNS7_ILi128EEENS7_ILi96EEENS7_ILi64EEEEEELi256ENS_6half_tEfNS_4arch4Sm90ELb0ELb1ELb1ELb1ELb0ELb1ELb1ELb1ELb0ELb1ELb1ELb0EEENS1_21CollectiveEpilogueFwdINS6_IJSA_NS7_ILi256EEESB_EEES9_SE_SG_Li256ELb1ELb1ELb1ELb0EEENS1_36VarlenDynamicPersistentTileSchedulerILi128ELi96ELi256ELi128ELb1ELb1ELb1ELb1ELb0ELb1EEEEEEEEEvNT_6ParamsE$_ZZN5flash25CollectiveMainloopFwdSm90ILi2EN4cute5tupleIJNS1_1CILi1EEES4_S4_EEENS2_IJNS3_ILi128EEENS3_ILi96EEENS3_ILi64EEEEEELi256EN7cutlass6half_tEfNSA_4arch4Sm90ELb0ELb1ELb1ELb1ELb0ELb1ELb1ELb1ELb0ELb1ELb1ELb0EE3mmaINS_16FlashAttnFwdSm90ISE_NS_21CollectiveEpilogueFwdINS2_IJS6_NS3_ILi256EEES7_EEES5_SB_SD_Li256ELb1ELb1ELb1ELb0EEENS_36VarlenDynamicPersistentTileSchedulerILi128ELi96ELi256ELi128ELb1ELb1ELb1ELb1ELb0ELb1EEEE13SharedStorageENS1_6TensorINS1_11ArrayEngineIfLm128EEENS1_6LayoutINS2_IJNS2_IJNS3_ILi2EEEST_NS3_ILi32EEEEEES4_S4_EEENS2_IJNS2_IJS4_ST_NS3_ILi4EEEEEENS3_ILi0EEESZ_EEEEEEENS_7SoftmaxILi2ELi0EEEEEbRKNSE_6ParamsENSA_25PipelineTmaAsyncNoClusterILi2ENSA_16PipelineTmaAsyncILi2EEEEES1B_RNSA_13PipelineStateILj2EEERT0_RT1_iRiRKNS_16SeqlenInfoQKNewKILb1ELb1EEENS2_IJiiiiEEERT_ENKUliT_T0_T1_E_clIZSF_ISO_S12_S14_EbS17_S1B_S1B_S1E_S1G_S1I_iS1J_S1N_S1O_S1Q_EUlRS1R_iE0_NS3_ILb1EEES1Y_EEDaiS1R_S1S_S1T_)
        /*00a4*/ 	.word	0x00000530


	//----- nvinfo : EIATTR_FRAME_SIZE
	.align		4
.L_47:
        /*00a8*/ 	.byte	0x04, 0x11
        /*00aa*/ 	.short	(.L_49 - .L_48)
	.align		4
.L_48:
        /*00ac*/ 	.word	index@(_ZN7cutlass13device_kernelIN5flash11enable_sm90INS1_16FlashAttnFwdSm90INS1_25CollectiveMainloopFwdSm90ILi2EN4cute5tupleIJNS5_1CILi1EEES8_S8_EEENS6_IJNS7_ILi128EEENS7_ILi96EEENS7_ILi64EEEEEELi256ENS_6half_tEfNS_4arch4Sm90ELb0ELb1ELb1ELb1ELb0ELb1ELb1ELb1ELb0ELb1ELb1ELb0EEENS1_21CollectiveEpilogueFwdINS6_IJSA_NS7_ILi256EEESB_EEES9_SE_SG_Li256ELb1ELb1ELb1ELb0EEENS1_36VarlenDynamicPersistentTileSchedulerILi128ELi96ELi256ELi128ELb1ELb1ELb1ELb1ELb0ELb1EEEEEEEEEvNT_6ParamsE)
        /*00b0*/ 	.word	0x00000530


	//----- nvinfo : EIATTR_REGCOUNT
	.align		4
.L_49:
        /*00b4*/ 	.byte	0x04, 0x2f
        /*00b6*/ 	.short	(.L_51 - .L_50)
	.align		4
.L_50:
        /*00b8*/ 	.word	index@(_ZN7cutlass13device_kernelIN5flash11enable_sm90INS1_16FlashAttnFwdSm90INS1_25CollectiveMainloopFwdSm90ILi2EN4cute5tupleIJNS5_1CILi1EEES8_S8_EEENS6_IJNS7_ILi128EEENS7_ILi96EEENS7_ILi64EEEEEELi256ENS_6half_tEfNS_4arch4Sm90ELb0ELb1ELb1ELb1ELb0ELb0ELb1ELb1ELb0ELb1ELb1ELb0EEENS1_21CollectiveEpilogueFwdINS6_IJSA_NS7_ILi256EEESB_EEES9_SE_SG_Li256ELb1ELb1ELb1ELb0EEENS1_36VarlenDynamicPersistentTileSchedulerILi128ELi96ELi256ELi128ELb1ELb1ELb1ELb1ELb0ELb1EEEEEEEEEvNT_6ParamsE)
        /*00bc*/ 	.word	0x000000a8


	//----- nvinfo : EIATTR_FRAME_SIZE
	.align		4
.L_51:
        /*00c0*/ 	.byte	0x04, 0x11
        /*00c2*/ 	.short	(.L_53 - .L_52)
	.align		4
.L_52:
        /*00c4*/ 	.word	index@($_ZN7cutlass13device_kernelIN5flash11enable_sm90INS1_16FlashAttnFwdSm90INS1_25CollectiveMainloopFwdSm90ILi2EN4cute5tupleIJNS5_1CILi1EEES8_S8_EEENS6_IJNS7_ILi128EEENS7_ILi96EEENS7_ILi64EEEEEELi256ENS_6half_tEfNS_4arch4Sm90ELb0ELb1ELb1ELb1ELb0ELb0ELb1ELb1ELb0ELb1ELb1ELb0EEENS1_21CollectiveEpilogueFwdINS6_IJSA_NS7_ILi256EEESB_EEES9_SE_SG_Li256ELb1ELb1ELb1ELb0EEENS1_36VarlenDynamicPersistentTileSchedulerILi128ELi96ELi256ELi128ELb1ELb1ELb1ELb1ELb0ELb1EEEEEEEEEvNT_6ParamsE$_ZZN5flash25CollectiveMainloopFwdSm90ILi2EN4cute5tupleIJNS1_1CILi1EEES4_S4_EEENS2_IJNS3_ILi128EEENS3_ILi96EEENS3_ILi64EEEEEELi256EN7cutlass6half_tEfNSA_4arch4Sm90ELb0ELb1ELb1ELb1ELb0ELb0ELb1ELb1ELb0ELb1ELb1ELb0EE3mmaINS_16FlashAttnFwdSm90ISE_NS_21CollectiveEpilogueFwdINS2_IJS6_NS3_ILi256EEES7_EEES5_SB_SD_Li256ELb1ELb1ELb1ELb0EEENS_36VarlenDynamicPersistentTileSchedulerILi128ELi96ELi256ELi128ELb1ELb1ELb1ELb1ELb0ELb1EEEE13SharedStorageENS1_6TensorINS1_11ArrayEngineIfLm128EEENS1_6LayoutINS2_IJNS2_IJNS3_ILi2EEEST_NS3_ILi32EEEEEES4_S4_EEENS2_IJNS2_IJS4_ST_NS3_ILi4EEEEEENS3_ILi0EEESZ_EEEEEEENS_7SoftmaxILi2ELi0EEEEEbRKNSE_6ParamsENSA_25PipelineTmaAsyncNoClusterILi2ENSA_16PipelineTmaAsyncILi2EEEEES1B_RNSA_13PipelineStateILj2EEERT0_RT1_iRiRKNS_16SeqlenInfoQKNewKILb1ELb0EEENS2_IJiiiiEEERT_ENKUliT_T0_T1_E_clIZSF_ISO_S12_S14_EbS17_S1B_S1B_S1E_S1G_S1I_iS1J_S1N_S1O_S1Q_EUlRS1R_iE1_NS3_ILb0EEENS3_ILb1EEEEEDaiS1R_S1S_S1T_)
        /*00c8*/ 	.word	0x00000500


	//----- nvinfo : EIATTR_FRAME_SIZE
	.align		4
.L_53:
        /*00cc*/ 	.byte	0x04, 0x11
        /*00ce*/ 	.short	(.L_55 - .L_54)
	.align		4
.L_54:
        /*00d0*/ 	.word	index@(_ZN7cutlass13device_kernelIN5flash11enable_sm90INS1_16FlashAttnFwdSm90INS1_25CollectiveMainloopFwdSm90ILi2EN4cute5tupleIJNS5_1CILi1EEES8_S8_EEENS6_IJNS7_ILi128EEENS7_ILi96EEENS7_ILi64EEEEEELi256ENS_6half_tEfNS_4arch4Sm90ELb0ELb1ELb1ELb1ELb0ELb0ELb1ELb1ELb0ELb1ELb1ELb0EEENS1_21CollectiveEpilogueFwdINS6_IJSA_NS7_ILi256EEESB_EEES9_SE_SG_Li256ELb1ELb1ELb1ELb0EEENS1_36VarlenDynamicPersistentTileSchedulerILi128ELi96ELi256ELi128ELb1ELb1ELb1ELb1ELb0ELb1EEEEEEEEEvNT_6ParamsE)
        /*00d4*/ 	.word	0x00000500


	//----- nvinfo : EIATTR_REGCOUNT
	.align		4
.L_55:
        /*00d8*/ 	.byte	0x04, 0x2f
        /*00da*/ 	.short	(.L_57 - .L_56)
	.align		4
.L_56:
        /*00dc*/ 	.word	index@(_ZN7cutlass13device_kernelIN5flash11enable_sm90INS1_16FlashAttnFwdSm90INS1_25CollectiveMainloopFwdSm90ILi2EN4cute5tupleIJNS5_1CILi1EEES8_S8_EEENS6_IJNS7_ILi128EEENS7_ILi96EEENS7_ILi64EEEEEELi256ENS_6half_tEfNS_4arch4Sm90ELb0ELb1ELb1ELb1ELb0ELb1ELb0ELb1ELb0ELb1ELb1ELb0EEENS1_21CollectiveEpilogueFwdINS6_IJSA_NS7_ILi256EEESB_EEES9_SE_SG_Li256ELb1ELb1ELb1ELb0EEENS1_36VarlenDynamicPersistentTileSchedulerILi128ELi96ELi256ELi128ELb1ELb1ELb1ELb1ELb0ELb1EEEEEEEEEvNT_6ParamsE)
        /*00e0*/ 	.word	0x000000a8


	//----- nvinfo : EIATTR_FRAME_SIZE
	.align		4
.L_57:
        /*00e4*/ 	.byte	0x04, 0x11
        /*00e6*/ 	.short	(.L_59 - .L_58)
	.align		4
.L_58:
        /*00e8*/ 	.word	index@(_ZN7cutlass13device_kernelIN5flash11enable_sm90INS1_16FlashAttnFwdSm90INS1_25CollectiveMainloopFwdSm90ILi2EN4cute5tupleIJNS5_1CILi1EEES8_S8_EEENS6_IJNS7_ILi128EEENS7_ILi96EEENS7_ILi64EEEEEELi256ENS_6half_tEfNS_4arch4Sm90ELb0ELb1ELb1ELb1ELb0ELb1ELb0ELb1ELb0ELb1ELb1ELb0EEENS1_21CollectiveEpilogueFwdINS6_IJSA_NS7_ILi256EEESB_EEES9_SE_SG_Li256ELb1ELb1ELb1ELb0EEENS1_36VarlenDynamicPersistentTileSchedulerILi128ELi96ELi256ELi128ELb1ELb1ELb1ELb1ELb0ELb1EEEEEEEEEvNT_6ParamsE)
        /*00ec*/ 	.word	0x00000078


	//----- nvinfo : EIATTR_REGCOUNT
	.align		4
.L_59:
        /*00f0*/ 	.byte	0x04, 0x2f
        /*00f2*/ 	.short	(.L_61 - .L_60)
	.align		4
.L_60:
        /*00f4*/ 	.word	index@(_ZN7cutlass13device_kernelIN5flash11enable_sm90INS1_16FlashAttnFwdSm90INS1_25CollectiveMainloopFwdSm90ILi2EN4cute5tupleIJNS5_1CILi1EEES8_S8_EEENS6_IJNS7_ILi128EEENS7_ILi96EEENS7_ILi64EEEEEELi256ENS_6half_tEfNS_4arch4Sm90ELb0ELb1ELb1ELb1ELb0ELb0ELb0ELb1ELb0ELb1ELb1ELb0EEENS1_21CollectiveEpilogueFwdINS6_IJSA_NS7_ILi256EEESB_EEES9_SE_SG_Li256ELb1ELb1ELb1ELb0EEENS1_36VarlenDynamicPersistentTileSchedulerILi128ELi96ELi256ELi128ELb1ELb1ELb1ELb1ELb0ELb1EEEEEEEEEvNT_6ParamsE)
        /*00f8*/ 	.word	0x000000a8


	//----- nvinfo : EIATTR_FRAME_SIZE
	.align		4
.L_61:
        /*00fc*/ 	.byte	0x04, 0x11
        /*00fe*/ 	.short	(.L_63 - .L_62)
	.align		4
.L_62:
        /*0100*/ 	.word	index@(_ZN7cutlass13device_kernelIN5flash11enable_sm90INS1_16FlashAttnFwdSm90INS1_25CollectiveMainloopFwdSm90ILi2EN4cute5tupleIJNS5_1CILi1EEES8_S8_EEENS6_IJNS7_ILi128EEENS7_ILi96EEENS7_ILi64EEEEEELi256ENS_6half_tEfNS_4arch4Sm90ELb0ELb1ELb1ELb1ELb0ELb0ELb0ELb1ELb0ELb1ELb1ELb0EEENS1_21CollectiveEpilogueFwdINS6_IJSA_NS7_ILi256EEESB_EEES9_SE_SG_Li256ELb1ELb1ELb1ELb0EEENS1_36VarlenDynamicPersistentTileSchedulerILi128ELi96ELi256ELi128ELb1ELb1ELb1ELb1ELb0ELb1EEEEEEEEEvNT_6ParamsE)
        /*0104*/ 	.word	0x00000068


	//----- nvinfo : EIATTR_REGCOUNT
	.align		4
.L_63:
        /*0108*/ 	.byte	0x04, 0x2f
        /*010a*/ 	.short	(.L_65 - .L_64)
	.align		4
.L_64:
        /*010c*/ 	.word	index@(_ZN7cutlass13device_kernelIN5flash11enable_sm90INS1_16FlashAttnFwdSm90INS1_25CollectiveMainloopFwdSm90ILi2EN4cute5tupleIJNS5_1CILi1EEES8_S8_EEENS6_IJNS7_ILi128EEENS7_ILi96EEENS7_ILi64EEEEEELi256ENS_6half_tEfNS_4arch4Sm90ELb0ELb1ELb1ELb0ELb0ELb0ELb1ELb1ELb0ELb1ELb1ELb0EEENS1_21CollectiveEpilogueFwdINS6_IJSA_NS7_ILi256EEESB_EEES9_SE_SG_Li256ELb0ELb1ELb1ELb0EEENS1_19SingleTileSchedulerILb0ELb1ELb1ELi128EEEEEEEEEvNT_6ParamsE)
        /*0110*/ 	.word	0x000000a8


	//----- nvinfo : EIATTR_FRAME_SIZE
	.align		4
.L_65:
        /*0114*/ 	.byte	0x04, 0x11
        /*0116*/ 	.short	(.L_67 - .L_66)
	.align		4
.L_66:
        /*0118*/ 	.word	index@($_ZN7cutlass13device_kernelIN5flash11enable_sm90INS1_16FlashAttnFwdSm90INS1_25CollectiveMainloopFwdSm90ILi2EN4cute5tupleIJNS5_1CILi1EEES8_S8_EEENS6_IJNS7_ILi128EEENS7_ILi96EEENS7_ILi64EEEEEELi256ENS_6half_tEfNS_4arch4Sm90ELb0ELb1ELb1ELb0ELb0ELb0ELb1ELb1ELb0ELb1ELb1ELb0EEENS1_21CollectiveEpilogueFwdINS6_IJSA_NS7_ILi256EEESB_EEES9_SE_SG_Li256ELb0ELb1ELb1ELb0EEENS1_19SingleTileSchedulerILb0ELb1ELb1ELi128EEEEEEEEEvNT_6ParamsE$_ZZN5flash25CollectiveMainloopFwdSm90ILi2EN4cute5tupleIJNS1_1CILi1EEES4_S4_EEENS2_IJNS3_ILi128EEENS3_ILi96EEENS3_ILi64EEEEEELi256EN7cutlass6half_tEfNSA_4arch4Sm90ELb0ELb1ELb1ELb0ELb0ELb0ELb1ELb1ELb0ELb1ELb1ELb0EE3mmaINS_16FlashAttnFwdSm90ISE_NS_21CollectiveEpilogueFwdINS2_IJS6_NS3_ILi256EEES7_EEES5_SB_SD_Li256ELb0ELb1ELb1ELb0EEENS_19SingleTileSchedulerILb0ELb1ELb1ELi128EEEE13SharedStorageENS1_6TensorINS1_11ArrayEngineIfLm128EEENS1_6LayoutINS2_IJNS2_IJNS3_ILi2EEEST_NS3_ILi32EEEEEES4_S4_EEENS2_IJNS2_IJS4_ST_NS3_ILi4EEEEEENS3_ILi0EEESZ_EEEEEEENS_7SoftmaxILi2ELi0EEEEEbRKNSE_6ParamsENSA_25PipelineTmaAsyncNoClusterILi2ENSA_16PipelineTmaAsyncILi2EEEEES1B_RNSA_13PipelineStateILj2EEERT0_RT1_iRiRKNS_16SeqlenInfoQKNewKILb0ELb0EEENS2_IJiiiiEEERT_ENKUliT_T0_T1_E_clIZSF_ISO_S12_S14_EbS17_S1B_S1B_S1E_S1G_S1I_iS1J_S1N_S1O_S1Q_EUlRS1R_iE1_NS3_ILb0EEENS3_ILb1EEEEEDaiS1R_S1S_S1T_)
        /*011c*/ 	.word	0x00003440


	//----- nvinfo : EIATTR_FRAME_SIZE
	.align		4
.L_67:
        /*0120*/ 	.byte	0x04, 0x11
        /*0122*/ 	.short	(.L_69 - .L_68)
	.align		4
.L_68:
        /*0124*/ 	.word	index@(_ZN7cutlass13device_kernelIN5flash11enable_sm90INS1_16FlashAttnFwdSm90INS1_25CollectiveMainloopFwdSm90ILi2EN4cute5tupleIJNS5_1CILi1EEES8_S8_EEENS6_IJNS7_ILi128EEENS7_ILi96EEENS7_ILi64EEEEEELi256ENS_6half_tEfNS_4arch4Sm90ELb0ELb1ELb1ELb0ELb0ELb0ELb1ELb1ELb0ELb1ELb1ELb0EEENS1_21CollectiveEpilogueFwdINS6_IJSA_NS7_ILi256EEESB_EEES9_SE_SG_Li256ELb0ELb1ELb1ELb0EEENS1_19SingleTileSchedulerILb0ELb1ELb1ELi128EEEEEEEEEvNT_6ParamsE)
        /*0128*/ 	.word	0x00003440


	//----- nvinfo : EIATTR_REGCOUNT
	.align		4
.L_69:
        /*012c*/ 	.byte	0x04, 0x2f
        /*012e*/ 	.short	(.L_71 - .L_70)
	.align		4
.L_70:
        /*0130*/ 	.word	index@(_ZN7cutlass13device_kernelIN5flash11enable_sm90INS1_16FlashAttnFwdSm90INS1_25CollectiveMainloopFwdSm90ILi2EN4cute5tupleIJNS5_1CILi1EEES8_S8_EEENS6_IJNS7_ILi128EEENS7_ILi96EEENS7_ILi64EEEEEELi256ENS_6half_tEfNS_4arch4Sm90ELb0ELb1ELb1ELb0ELb0ELb0ELb0ELb1ELb0ELb1ELb1ELb0EEENS1_21CollectiveEpilogueFwdINS6_IJSA_NS7_ILi256EEESB_EEES9_SE_SG_Li256ELb0ELb1ELb1ELb0EEENS1_19SingleTileSchedulerILb0ELb1ELb1ELi128EEEEEEEEEvNT_6ParamsE)
        /*0134*/ 	.word	0x000000a8


	//----- nvinfo : EIATTR_FRAME_SIZE
	.align		4
.L_71:
        /*0138*/ 	.byte	0x04, 0x11
        /*013a*/ 	.short	(.L_73 - .L_72)
	.align		4
.L_72:
        /*013c*/ 	.word	index@(_ZN7cutlass13device_kernelIN5flash11enable_sm90INS1_16FlashAttnFwdSm90INS1_25CollectiveMainloopFwdSm90ILi2EN4cute5tupleIJNS5_1CILi1EEES8_S8_EEENS6_IJNS7_ILi128EEENS7_ILi96EEENS7_ILi64EEEEEELi256ENS_6half_tEfNS_4arch4Sm90ELb0ELb1ELb1ELb0ELb0ELb0ELb0ELb1ELb0ELb1ELb1ELb0EEENS1_21CollectiveEpilogueFwdINS6_IJSA_NS7_ILi256EEESB_EEES9_SE_SG_Li256ELb0ELb1ELb1ELb0EEENS1_19SingleTileSchedulerILb0ELb1ELb1ELi128EEEEEEEEEvNT_6ParamsE)
        /*0140*/ 	.word	0x00000008


	//----- nvinfo : EIATTR_REGCOUNT
	.align		4
.L_73:
        /*0144*/ 	.byte	0x04, 0x2f
        /*0146*/ 	.short	(.L_75 - .L_74)
	.align		4
.L_74:
        /*0148*/ 	.word	index@(_ZN7cutlass13device_kernelIN5flash11enable_sm90INS1_16FlashAttnFwdSm90INS1_25CollectiveMainloopFwdSm90ILi2EN4cute5tupleIJNS5_1CILi1EEES8_S8_EEENS6_IJNS7_ILi128EEENS7_ILi96EEENS7_ILi64EEEEEELi256ENS_6half_tEfNS_4arch4Sm90ELb0ELb0ELb1ELb1ELb0ELb1ELb1ELb1ELb0ELb1ELb1ELb0EEENS1_21CollectiveEpilogueFwdINS6_IJSA_NS7_ILi256EEESB_EEES9_SE_SG_Li256ELb1ELb1ELb1ELb0EEENS1_36VarlenDynamicPersistentTileSchedulerILi128ELi96ELi256ELi128ELb1ELb1ELb1ELb0ELb1ELb1EEEEEEEEEvNT_6ParamsE)
        /*014c*/ 	.word	0x000000a8


	//----- nvinfo : EIATTR_FRAME_SIZE
	.align		4
.L_75:
        /*0150*/ 	.byte	0x04, 0x11
        /*0152*/ 	.short	(.L_77 - .L_76)
	.align		4
.L_76:
        /*0154*/ 	.word	index@(_ZN7cutlass13device_kernelIN5flash11enable_sm90INS1_16FlashAttnFwdSm90INS1_25CollectiveMainloopFwdSm90ILi2EN4cute5tupleIJNS5_1CILi1EEES8_S8_EEENS6_IJNS7_ILi128EEENS7_ILi96EEENS7_ILi64EEEEEELi256ENS_6half_tEfNS_4arch4Sm90ELb0ELb0ELb1ELb1ELb0ELb1ELb1ELb1ELb0ELb1ELb1ELb0EEENS1_21CollectiveEpilogueFwdINS6_IJSA_NS7_ILi256EEESB_EEES9_SE_SG_Li256ELb1ELb1ELb1ELb0EEENS1_36VarlenDynamicPersistentTileSchedulerILi128ELi96ELi256ELi128ELb1ELb1ELb1ELb0ELb1ELb1EEEEEEEEEvNT_6ParamsE)
        /*0158*/ 	.word	0x000000b0


	//----- nvinfo : EIATTR_REGCOUNT
	.align		4
.L_77:
        /*015c*/ 	.byte	0x04, 0x2f
        /*015e*/ 	.short	(.L_79 - .L_78)
	.align		4
.L_78:
        /*0160*/ 	.word	index@(_ZN7cutlass13device_kernelIN5flash11enable_sm90INS1_16FlashAttnFwdSm90INS1_25CollectiveMainloopFwdSm90ILi2EN4cute5tupleIJNS5_1CILi1EEES8_S8_EEENS6_IJNS7_ILi128EEENS7_ILi96EEENS7_ILi64EEEEEELi256ENS_6half_tEfNS_4arch4Sm90ELb0ELb0ELb1ELb1ELb0ELb0ELb1ELb1ELb0ELb1ELb1ELb0EEENS1_21CollectiveEpilogueFwdINS6_IJSA_NS7_ILi256EEESB_EEES9_SE_SG_Li256ELb1ELb1ELb1ELb0EEENS1_36VarlenDynamicPersistentTileSchedulerILi128ELi96ELi256ELi128ELb1ELb1ELb1ELb0ELb1ELb1EEEEEEEEEvNT_6ParamsE)
        /*0164*/ 	.word	0x000000a8


	//----- nvinfo : EIATTR_FRAME_SIZE
	.align		4
.L_79:
        /*0168*/ 	.byte	0x04, 0x11
        /*016a*/ 	.short	(.L_81 - .L_80)
	.align		4
.L_80:
        /*016c*/ 	.word	index@(_ZN7cutlass13device_kernelIN5flash11enable_sm90INS1_16FlashAttnFwdSm90INS1_25CollectiveMainloopFwdSm90ILi2EN4cute5tupleIJNS5_1CILi1EEES8_S8_EEENS6_IJNS7_ILi128EEENS7_ILi96EEENS7_ILi64EEEEEELi256ENS_6half_tEfNS_4arch4Sm90ELb0ELb0ELb1ELb1ELb0ELb0ELb1ELb1ELb0ELb1ELb1ELb0EEENS1_21CollectiveEpilogueFwdINS6_IJSA_NS7_ILi256EEESB_EEES9_SE_SG_Li256ELb1ELb1ELb1ELb0EEENS1_36VarlenDynamicPersistentTileSchedulerILi128ELi96ELi256ELi128ELb1ELb1ELb1ELb0ELb1ELb1EEEEEEEEEvNT_6ParamsE)
        /*0170*/ 	.word	0x00000088


	//----- nvinfo : EIATTR_REGCOUNT
	.align		4
.L_81:
        /*0174*/ 	.byte	0x04, 0x2f
        /*0176*/ 	.short	(.L_83 - .L_82)
	.align		4
.L_82:
        /*0178*/ 	.word	index@(_ZN7cutlass13device_kernelIN5flash11enable_sm90INS1_16FlashAttnFwdSm90INS1_25CollectiveMainloopFwdSm90ILi2EN4cute5tupleIJNS5_1CILi1EEES8_S8_EEENS6_IJNS7_ILi128EEENS7_ILi96EEENS7_ILi64EEEEEELi256ENS_6half_tEfNS_4arch4Sm90ELb0ELb0ELb1ELb1ELb0ELb1ELb0ELb1ELb0ELb1ELb1ELb0EEENS1_21CollectiveEpilogueFwdINS6_IJSA_NS7_ILi256EEESB_EEES9_SE_SG_Li256ELb1ELb1ELb1ELb0EEENS1_36VarlenDynamicPersistentTileSchedulerILi128ELi96ELi256ELi128ELb1ELb1ELb1ELb0ELb1ELb1EEEEEEEEEvNT_6ParamsE)
        /*017c*/ 	.word	0x000000a8


	//----- nvinfo : EIATTR_FRAME_SIZE
	.align		4
.L_83:
        /*0180*/ 	.byte	0x04, 0x11
        /*0182*/ 	.short	(.L_85 - .L_84)
	.align		4
.L_84:
        /*0184*/ 	.word	index@(_ZN7cutlass13device_kernelIN5flash11enable_sm90INS1_16FlashAttnFwdSm90INS1_25CollectiveMainloopFwdSm90ILi2EN4cute5tupleIJNS5_1CILi1EEES8_S8_EEENS6_IJNS7_ILi128EEENS7_ILi96EEENS7_ILi64EEEEEELi256ENS_6half_tEfNS_4arch4Sm90ELb0ELb0ELb1ELb1ELb0ELb1ELb0ELb1ELb0ELb1ELb1ELb0EEENS1_21CollectiveEpilogueFwdINS6_IJSA_NS7_ILi256EEESB_EEES9_SE_SG_Li256ELb1ELb1ELb1ELb0EEENS1_36VarlenDynamicPersistentTileSchedulerILi128ELi96ELi256ELi128ELb1ELb1ELb1ELb0ELb1ELb1EEEEEEEEEvNT_6ParamsE)
        /*0188*/ 	.word	0x00000078


	//----- nvinfo : EIATTR_REGCOUNT
	.align		4
.L_85:
        /*018c*/ 	.byte	0x04, 0x2f
        /*018e*/ 	.short	(.L_87 - .L_86)
	.align		4
.L_86:
        /*0190*/ 	.word	index@(_ZN7cutlass13device_kernelIN5flash11enable_sm90INS1_16FlashAttnFwdSm90INS1_25CollectiveMainloopFwdSm90ILi2EN4cute5tupleIJNS5_1CILi1EEES8_S8_EEENS6_IJNS7_ILi128EEENS7_ILi96EEENS7_ILi64EEEEEELi256ENS_6half_tEfNS_4arch4Sm90ELb0ELb0ELb1ELb1ELb0ELb0ELb0ELb1ELb0ELb1ELb1ELb0EEENS1_21CollectiveEpilogueFwdINS6_IJSA_NS7_ILi256EEESB_EEES9_SE_SG_Li256ELb1ELb1ELb1ELb0EEENS1_36VarlenDynamicPersistentTileSchedulerILi128ELi96ELi256ELi128ELb1ELb1ELb1ELb0ELb1ELb1EEEEEEEEEvNT_6ParamsE)
        /*0194*/ 	.word	0x000000a8


	//----- nvinfo : EIATTR_FRAME_SIZE
	.align		4
.L_87:
        /*0198*/ 	.byte	0x04, 0x11
        /*019a*/ 	.short	(.L_89 - .L_88)
	.align		4
.L_88:
        /*019c*/ 	.word	index@(_ZN7cutlass13device_kernelIN5flash11enable_sm90INS1_16FlashAttnFwdSm90INS1_25CollectiveMainloopFwdSm90ILi2EN4cute5tupleIJNS5_1CILi1EEES8_S8_EEENS6_IJNS7_ILi128EEENS7_ILi96EEENS7_ILi64EEEEEELi256ENS_6half_tEfNS_4arch4Sm90ELb0ELb0ELb1ELb1ELb0ELb0ELb0ELb1ELb0ELb1ELb1ELb0EEENS1_21CollectiveEpilogueFwdINS6_IJSA_NS7_ILi256EEESB_EEES9_SE_SG_Li256ELb1ELb1ELb1ELb0EEENS1_36VarlenDynamicPersistentTileSchedulerILi128ELi96ELi256ELi128ELb1ELb1ELb1ELb0ELb1ELb1EEEEEEEEEvNT_6ParamsE)
        /*01a0*/ 	.word	0x00000060


	//----- nvinfo : EIATTR_REGCOUNT
	.align		4
.L_89:
        /*01a4*/ 	.byte	0x04, 0x2f
        /*01a6*/ 	.short	(.L_91 - .L_90)
	.align		4
.L_90:
        /*01a8*/ 	.word	index@(_ZN7cutlass13device_kernelIN5flash11enable_sm90INS1_16FlashAttnFwdSm90INS1_25CollectiveMainloopFwdSm90ILi2EN4cute5tupleIJNS5_1CILi1EEES8_S8_EEENS6_IJNS7_ILi128EEENS7_ILi96EEENS7_ILi64EEEEEELi256ENS_6half_tEfNS_4arch4Sm90ELb0ELb0ELb1ELb0ELb0ELb0ELb1ELb1ELb0ELb1ELb1ELb0EEENS1_21CollectiveEpilogueFwdINS6_IJSA_NS7_ILi256EEESB_EEES9_SE_SG_Li256ELb0ELb1ELb1ELb0EEENS1_19SingleTileSchedulerILb0ELb1ELb1ELi128EEEEEEEEEvNT_6ParamsE)
        /*01ac*/ 	.word	0x000000a8


	//----- nvinfo : EIATTR_FRAME_SIZE
	.align		4
.L_91:
        /*01b0*/ 	.byte	0x04, 0x11
        /*01b2*/ 	.short	(.L_93 - .L_92)
	.align		4
.L_92:
        /*01b4*/ 	.word	index@(_ZN7cutlass13device_kernelIN5flash11enable_sm90INS1_16FlashAttnFwdSm90INS1_25CollectiveMainloopFwdSm90ILi2EN4cute5tupleIJNS5_1CILi1EEES8_S8_EEENS6_IJNS7_ILi128EEENS7_ILi96EEENS7_ILi64EEEEEELi256ENS_6half_tEfNS_4arch4Sm90ELb0ELb0ELb1ELb0ELb0ELb0ELb1ELb1ELb0ELb1ELb1ELb0EEENS1_21CollectiveEpilogueFwdINS6_IJSA_NS7_ILi256EEESB_EEES9_SE_SG_Li256ELb0ELb1ELb1ELb0EEENS1_19SingleTileSchedulerILb0ELb1ELb1ELi128EEEEEEEEEvNT_6ParamsE)
        /*01b8*/ 	.word	0x00000038


	//----- nvinfo : EIATTR_REGCOUNT
	.align		4
.L_93:
        /*01bc*/ 	.byte	0x04, 0x2f
        /*01be*/ 	.short	(.L_95 - .L_94)
	.align		4
.L_94:
        /*01c0*/ 	.word	index@(_ZN7cutlass13device_kernelIN5flash11enable_sm90INS1_16FlashAttnFwdSm90INS1_25CollectiveMainloopFwdSm90ILi2EN4cute5tupleIJNS5_1CILi1EEES8_S8_EEENS6_IJNS7_ILi128EEENS7_ILi96EEENS7_ILi64EEEEEELi256ENS_6half_tEfNS_4arch4Sm90ELb0ELb0ELb1ELb0ELb0ELb0ELb0ELb1ELb0ELb1ELb1ELb0EEENS1_21CollectiveEpilogueFwdINS6_IJSA_NS7_ILi256EEESB_EEES9_SE_SG_Li256ELb0ELb1ELb1ELb0EEENS1_19SingleTileSchedulerILb0ELb1ELb1ELi128EEEEEEEEEvNT_6ParamsE)
        /*01c4*/ 	.word	0x000000a8


	//----- nvinfo : EIATTR_FRAME_SIZE
	.align		4
.L_95:
        /*01c8*/ 	.byte	0x04, 0x11
        /*01ca*/ 	.short	(.L_97 - .L_96)
	.align		4
.L_96:
        /*01cc*/ 	.word	index@(_ZN7cutlass13device_kernelIN5flash11enable_sm90INS1_16FlashAttnFwdSm90INS1_25CollectiveMainloopFwdSm90ILi2EN4cute5tupleIJNS5_1CILi1EEES8_S8_EEENS6_IJNS7_ILi128EEENS7_ILi96EEENS7_ILi64EEEEEELi256ENS_6half_tEfNS_4arch4Sm90ELb0ELb0ELb1ELb0ELb0ELb0ELb0ELb1ELb0ELb1ELb1ELb0EEENS1_21CollectiveEpilogueFwdINS6_IJSA_NS7_ILi256EEESB_EEES9_SE_SG_Li256ELb0ELb1ELb1ELb0EEENS1_19SingleTileSchedulerILb0ELb1ELb1ELi128EEEEEEEEEvNT_6ParamsE)
        /*01d0*/ 	.word	0x00000010


	//----- nvinfo : EIATTR_MIN_STACK_SIZE
	.align		4
.L_97:
        /*01d4*/ 	.byte	0x04, 0x12
        /*01d6*/ 	.short	(.L_99 - .L_98)
	.align		4
.L_98:
        /*01d8*/ 	.word	index@(_ZN7cutlass13device_kernelIN5flash11enable_sm90INS1_16FlashAttnFwdSm90INS1_25CollectiveMainloopFwdSm90ILi2EN4cute5tupleIJNS5_1CILi1EEES8_S8_EEENS6_IJNS7_ILi128EEENS7_ILi96EEENS7_ILi64EEEEEELi256ENS_6half_tEfNS_4arch4Sm90ELb0ELb0ELb1ELb0ELb0ELb0ELb0ELb1ELb0ELb1ELb1ELb0EEENS1_21CollectiveEpilogueFwdINS6_IJSA_NS7_ILi256EEESB_EEES9_SE_SG_Li256ELb0ELb1ELb1ELb0EEENS1_19SingleTileSchedulerILb0ELb1ELb1ELi128EEEEEEEEEvNT_6ParamsE)
        /*01dc*/ 	.word	0x00000010


	//----- nvinfo : EIATTR_MIN_STACK_SIZE
	.align		4
.L_99:
        /*01e0*/ 	.byte	0x04, 0x12
        /*01e2*/ 	.short	(.L_101 - .L_100)
	.align		4
.L_100:
        /*01e4*/ 	.word	index@(_ZN7cutlass13device_kernelIN5flash11enable_sm90INS1_16FlashAttnFwdSm90INS1_25CollectiveMainloopFwdSm90ILi2EN4cute5tupleIJNS5_1CILi1EEES8_S8_EEENS6_IJNS7_ILi128EEENS7_ILi96EEENS7_ILi64EEEEEELi256ENS_6half_tEfNS_4arch4Sm90ELb0ELb0ELb1ELb0ELb0ELb0ELb1ELb1ELb0ELb1ELb1ELb0EEENS1_21CollectiveEpilogueFwdINS6_IJSA_NS7_ILi256EEESB_EEES9_SE_SG_Li256ELb0ELb1ELb1ELb0EEENS1_19SingleTileSchedulerILb0ELb1ELb1ELi128EEEEEEEEEvNT_6ParamsE)
        /*01e8*/ 	.word	0x00000038


	//----- nvinfo : EIATTR_MIN_STACK_SIZE
	.align		4
.L_101:
        /*01ec*/ 	.byte	0x04, 0x12
        /*01ee*/ 	.short	(.L_103 - .L_102)
	.align		4
.L_102:
        /*01f0*/ 	.word	index@(_ZN7cutlass13device_kernelIN5flash11enable_sm90INS1_16FlashAttnFwdSm90INS1_25CollectiveMainloopFwdSm90ILi2EN4cute5tupleIJNS5_1CILi1EEES8_S8_EEENS6_IJNS7_ILi128EEENS7_ILi96EEENS7_ILi64EEEEEELi256ENS_6half_tEfNS_4arch4Sm90ELb0ELb0ELb1ELb1ELb0ELb0ELb0ELb1ELb0ELb1ELb1ELb0EEENS1_21CollectiveEpilogueFwdINS6_IJSA_NS7_ILi256EEESB_EEES9_SE_SG_Li256ELb1ELb1ELb1ELb0EEENS1_36VarlenDynamicPersistentTileSchedulerILi128ELi96ELi256ELi128ELb1ELb1ELb1ELb0ELb1ELb1EEEEEEEEEvNT_6ParamsE)
        /*01f4*/ 	.word	0x00000060


	//----- nvinfo : EIATTR_MIN_STACK_SIZE
	.align		4
.L_103:
        /*01f8*/ 	.byte	0x04, 0x12
        /*01fa*/ 	.short	(.L_105 - .L_104)
	.align		4
.L_104:
        /*01fc*/ 	.word	index@(_ZN7cutlass13device_kernelIN5flash11enable_sm90INS1_16FlashAttnFwdSm90INS1_25CollectiveMainloopFwdSm90ILi2EN4cute5tupleIJNS5_1CILi1EEES8_S8_EEENS6_IJNS7_ILi128EEENS7_ILi96EEENS7_ILi64EEEEEELi256ENS_6half_tEfNS_4arch4Sm90ELb0ELb0ELb1ELb1ELb0ELb1ELb0ELb1ELb0ELb1ELb1ELb0EEENS1_21CollectiveEpilogueFwdINS6_IJSA_NS7_ILi256EEESB_EEES9_SE_SG_Li256ELb1ELb1ELb1ELb0EEENS1_36VarlenDynamicPersistentTileSchedulerILi128ELi96ELi256ELi128ELb1ELb1ELb1ELb0ELb1ELb1EEEEEEEEEvNT_6ParamsE)
        /*0200*/ 	.word	0x00000078


	//----- nvinfo : EIATTR_MIN_STACK_SIZE
	.align		4
.L_105:
        /*0204*/ 	.byte	0x04, 0x12
        /*0206*/ 	.short	(.L_107 - .L_106)
	.align		4
.L_106:
        /*0208*/ 	.word	index@(_ZN7cutlass13device_kernelIN5flash11enable_sm90INS1_16FlashAttnFwdSm90INS1_25CollectiveMainloopFwdSm90ILi2EN4cute5tupleIJNS5_1CILi1EEES8_S8_EEENS6_IJNS7_ILi128EEENS7_ILi96EEENS7_ILi64EEEEEELi256ENS_6half_tEfNS_4arch4Sm90ELb0ELb0ELb1ELb1ELb0ELb0ELb1ELb1ELb0ELb1ELb1ELb0EEENS1_21CollectiveEpilogueFwdINS6_IJSA_NS7_ILi256EEESB_EEES9_SE_SG_Li256ELb1ELb1ELb1ELb0EEENS1_36VarlenDynamicPersistentTileSchedulerILi128ELi96ELi256ELi128ELb1ELb1ELb1ELb0ELb1ELb1EEEEEEEEEvNT_6ParamsE)
        /*020c*/ 	.word	0x00000088


	//----- nvinfo : EIATTR_MIN_STACK_SIZE
	.align		4
.L_107:
        /*0210*/ 	.byte	0x04, 0x12
        /*0212*/ 	.short	(.L_109 - .L_108)
	.align		4
.L_108:
        /*0214*/ 	.word	index@(_ZN7cutlass13device_kernelIN5flash11enable_sm90INS1_16FlashAttnFwdSm90INS1_25CollectiveMainloopFwdSm90ILi2EN4cute5tupleIJNS5_1CILi1EEES8_S8_EEENS6_IJNS7_ILi128EEENS7_ILi96EEENS7_ILi64EEEEEELi256ENS_6half_tEfNS_4arch4Sm90ELb0ELb0ELb1ELb1ELb0ELb1ELb1ELb1ELb0ELb1ELb1ELb0EEENS1_21CollectiveEpilogueFwdINS6_IJSA_NS7_ILi256EEESB_EEES9_SE_SG_Li256ELb1ELb1ELb1ELb0EEENS1_36VarlenDynamicPersistentTileSchedulerILi128ELi96ELi256ELi128ELb1ELb1ELb1ELb0ELb1ELb1EEEEEEEEEvNT_6ParamsE)
        /*0218*/ 	.word	0x000000b0


	//----- nvinfo : EIATTR_MIN_STACK_SIZE
	.align		4
.L_109:
        /*021c*/ 	.byte	0x04, 0x12
        /*021e*/ 	.short	(.L_111 - .L_110)
	.align		4
.L_110:
        /*0220*/ 	.word	index@(_ZN7cutlass13device_kernelIN5flash11enable_sm90INS1_16FlashAttnFwdSm90INS1_25CollectiveMainloopFwdSm90ILi2EN4cute5tupleIJNS5_1CILi1EEES8_S8_EEENS6_IJNS7_ILi128EEENS7_ILi96EEENS7_ILi64EEEEEELi256ENS_6half_tEfNS_4arch4Sm90ELb0ELb1ELb1ELb0ELb0ELb0ELb0ELb1ELb0ELb1ELb1ELb0EEENS1_21CollectiveEpilogueFwdINS6_IJSA_NS7_ILi256EEESB_EEES9_SE_SG_Li256ELb0ELb1ELb1ELb0EEENS1_19SingleTileSchedulerILb0ELb1ELb1ELi128EEEEEEEEEvNT_6ParamsE)
        /*0224*/ 	.word	0x00000008


	//----- nvinfo : EIATTR_MIN_STACK_SIZE
	.align		4
.L_111:
        /*0228*/ 	.byte	0x04, 0x12
        /*022a*/ 	.short	(.L_113 - .L_112)
	.align		4
.L_112:
        /*022c*/ 	.word	index@(_ZN7cutlass13device_kernelIN5flash11enable_sm90INS1_16FlashAttnFwdSm90INS1_25CollectiveMainloopFwdSm90ILi2EN4cute5tupleIJNS5_1CILi1EEES8_S8_EEENS6_IJNS7_ILi128EEENS7_ILi96EEENS7_ILi64EEEEEELi256ENS_6half_tEfNS_4arch4Sm90ELb0ELb1ELb1ELb0ELb0ELb0ELb1ELb1ELb0ELb1ELb1ELb0EEENS1_21CollectiveEpilogueFwdINS6_IJSA_NS7_ILi256EEESB_EEES9_SE_SG_Li256ELb0ELb1ELb1ELb0EEENS1_19SingleTileSchedulerILb0ELb1ELb1ELi128EEEEEEEEEvNT_6ParamsE)
        /*0230*/ 	.word	0x00003440


	//----- nvinfo : EIATTR_MIN_STACK_SIZE
	.align		4
.L_113:
        /*0234*/ 	.byte	0x04, 0x12
        /*0236*/ 	.short	(.L_115 - .L_114)
	.align		4
.L_114:
        /*0238*/ 	.word	index@(_ZN7cutlass13device_kernelIN5flash11enable_sm90INS1_16FlashAttnFwdSm90INS1_25CollectiveMainloopFwdSm90ILi2EN4cute5tupleIJNS5_1CILi1EEES8_S8_EEENS6_IJNS7_ILi128EEENS7_ILi96EEENS7_ILi64EEEEEELi256ENS_6half_tEfNS_4arch4Sm90ELb0ELb1ELb1ELb1ELb0ELb0ELb0ELb1ELb0ELb1ELb1ELb0EEENS1_21CollectiveEpilogueFwdINS6_IJSA_NS7_ILi256EEESB_EEES9_SE_SG_Li256ELb1ELb1ELb1ELb0EEENS1_36VarlenDynamicPersistentTileSchedulerILi128ELi96ELi256ELi128ELb1ELb1ELb1ELb1ELb0ELb1EEEEEEEEEvNT_6ParamsE)
        /*023c*/ 	.word	0x00000068


	//----- nvinfo : EIATTR_MIN_STACK_SIZE
	.align		4
.L_115:
        /*0240*/ 	.byte	0x04, 0x12
        /*0242*/ 	.short	(.L_117 - .L_116)
	.align		4
.L_116:
        /*0244*/ 	.word	index@(_ZN7cutlass13device_kernelIN5flash11enable_sm90INS1_16FlashAttnFwdSm90INS1_25CollectiveMainloopFwdSm90ILi2EN4cute5tupleIJNS5_1CILi1EEES8_S8_EEENS6_IJNS7_ILi128EEENS7_ILi96EEENS7_ILi64EEEEEELi256ENS_6half_tEfNS_4arch4Sm90ELb0ELb1ELb1ELb1ELb0ELb1ELb0ELb1ELb0ELb1ELb1ELb0EEENS1_21CollectiveEpilogueFwdINS6_IJSA_NS7_ILi256EEESB_EEES9_SE_SG_Li256ELb1ELb1ELb1ELb0EEENS1_36VarlenDynamicPersistentTileSchedulerILi128ELi96ELi256ELi128ELb1ELb1ELb1ELb1ELb0ELb1EEEEEEEEEvNT_6ParamsE)
        /*0248*/ 	.word	0x00000078


	//----- nvinfo : EIATTR_MIN_STACK_SIZE
	.align		4
.L_117:
        /*024c*/ 	.byte	0x04, 0x12
        /*024e*/ 	.short	(.L_119 - .L_118)
	.align		4
.L_118:
        /*0250*/ 	.word	index@(_ZN7cutlass13device_kernelIN5flash11enable_sm90INS1_16FlashAttnFwdSm90INS1_25CollectiveMainloopFwdSm90ILi2EN4cute5tupleIJNS5_1CILi1EEES8_S8_EEENS6_IJNS7_ILi128EEENS7_ILi96EEENS7_ILi64EEEEEELi256ENS_6half_tEfNS_4arch4Sm90ELb0ELb1ELb1ELb1ELb0ELb0ELb1ELb1ELb0ELb1ELb1ELb0EEENS1_21CollectiveEpilogueFwdINS6_IJSA_NS7_ILi256EEESB_EEES9_SE_SG_Li256ELb1ELb1ELb1ELb0EEENS1_36VarlenDynamicPersistentTileSchedulerILi128ELi96ELi256ELi128ELb1ELb1ELb1ELb1ELb0ELb1EEEEEEEEEvNT_6ParamsE)
        /*0254*/ 	.word	0x00000500


	//----- nvinfo : EIATTR_MIN_STACK_SIZE
	.align		4
.L_119:
        /*0258*/ 	.byte	0x04, 0x12
        /*025a*/ 	.short	(.L_121 - .L_120)
	.align		4
.L_120:
        /*025c*/ 	.word	index@(_ZN7cutlass13device_kernelIN5flash11enable_sm90INS1_16FlashAttnFwdSm90INS1_25CollectiveMainloopFwdSm90ILi2EN4cute5tupleIJNS5_1CILi1EEES8_S8_EEENS6_IJNS7_ILi128EEENS7_ILi96EEENS7_ILi64EEEEEELi256ENS_6half_tEfNS_4arch4Sm90ELb0ELb1ELb1ELb1ELb0ELb1ELb1ELb1ELb0ELb1ELb1ELb0EEENS1_21CollectiveEpilogueFwdINS6_IJSA_NS7_ILi256EEESB_EEES9_SE_SG_Li256ELb1ELb1ELb1ELb0EEENS1_36VarlenDynamicPersistentTileSchedulerILi128ELi96ELi256ELi128ELb1ELb1ELb1ELb1ELb0ELb1EEEEEEEEEvNT_6ParamsE)
        /*0260*/ 	.word	0x00000530


	//----- nvinfo : EIATTR_MIN_STACK_SIZE
	.align		4
.L_121:
        /*0264*/ 	.byte	0x04, 0x12
        /*0266*/ 	.short	(.L_123 - .L_122)
	.align		4
.L_122:
        /*0268*/ 	.word	index@(_ZN7cutlass13device_kernelIN5flash11enable_sm90INS1_16FlashAttnFwdSm90INS1_25CollectiveMainloopFwdSm90ILi2EN4cute5tupleIJNS5_1CILi1EEES8_S8_EEENS6_IJNS7_ILi128EEENS7_ILi96EEENS7_ILi64EEEEEELi256ENS_6half_tEfNS_4arch4Sm90ELb1ELb0ELb1ELb0ELb0ELb0ELb0ELb1ELb0ELb1ELb1ELb0EEENS1_21CollectiveEpilogueFwdINS6_IJSA_NS7_ILi256EEESB_EEES9_SE_SG_Li256ELb0ELb1ELb1ELb0EEENS1_19SingleTileSchedulerILb0ELb1ELb1ELi128EEEEEEEEEvNT_6ParamsE)
        /*026c*/ 	.word	0x00000010


	//----- nvinfo : EIATTR_MIN_STACK_SIZE
	.align		4
.L_123:
        /*0270*/ 	.byte	0x04, 0x12
        /*0272*/ 	.short	(.L_125 - .L_124)
	.align		4
.L_124:
        /*0274*/ 	.word	index@(_ZN7cutlass13device_kernelIN5flash11enable_sm90INS1_16FlashAttnFwdSm90INS1_25CollectiveMainloopFwdSm90ILi2EN4cute5tupleIJNS5_1CILi1EEES8_S8_EEENS6_IJNS7_ILi128EEENS7_ILi96EEENS7_ILi64EEEEEELi256ENS_6half_tEfNS_4arch4Sm90ELb1ELb0ELb1ELb0ELb0ELb0ELb1ELb1ELb0ELb1ELb1ELb0EEENS1_21CollectiveEpilogueFwdINS6_IJSA_NS7_ILi256EEESB_EEES9_SE_SG_Li256ELb0ELb1ELb1ELb0EEENS1_19SingleTileSchedulerILb0ELb1ELb1ELi128EEEEEEEEEvNT_6ParamsE)
        /*0278*/ 	.word	0x00000048


	//----- nvinfo : EIATTR_MIN_STACK_SIZE
	.align		4
.L_125:
        /*027c*/ 	.byte	0x04, 0x12
        /*027e*/ 	.short	(.L_127 - .L_126)
	.align		4
.L_126:
        /*0280*/ 	.word	index@(_ZN7cutlass13device_kernelIN5flash11enable_sm90INS1_16FlashAttnFwdSm90INS1_25CollectiveMainloopFwdSm90ILi2EN4cute5tupleIJNS5_1CILi1EEES8_S8_EEENS6_IJNS7_ILi128EEENS7_ILi96EEENS7_ILi64EEEEEELi256ENS_6half_tEfNS_4arch4Sm90ELb1ELb0ELb1ELb1ELb0ELb0ELb0ELb1ELb0ELb1ELb1ELb0EEENS1_21CollectiveEpilogueFwdINS6_IJSA_NS7_ILi256EEESB_EEES9_SE_SG_Li256ELb1ELb1ELb1ELb0EEENS1_36VarlenDynamicPersistentTileSchedulerILi128ELi96ELi256ELi128ELb1ELb1ELb1ELb1ELb1ELb1EEEEEEEEEvNT_6ParamsE)
        /*0284*/ 	.word	0x00000060


	//----- nvinfo : EIATTR_MIN_STACK_SIZE
	.align		4
.L_127:
        /*0288*/ 	.byte	0x04, 0x12
        /*028a*/ 	.short	(.L_129 - .L_128)
	.align		4
.L_128:
        /*028c*/ 	.word	index@(_ZN7cutlass13device_kernelIN5flash11enable_sm90INS1_16FlashAttnFwdSm90INS1_25CollectiveMainloopFwdSm90ILi2EN4cute5tupleIJNS5_1CILi1EEES8_S8_EEENS6_IJNS7_ILi128EEENS7_ILi96EEENS7_ILi64EEEEEELi256ENS_6half_tEfNS_4arch4Sm90ELb1ELb0ELb1ELb1ELb0ELb1ELb0ELb1ELb0ELb1ELb1ELb0EEENS1_21CollectiveEpilogueFwdINS6_IJSA_NS7_ILi256EEESB_EEES9_SE_SG_Li256ELb1ELb1ELb1ELb0EEENS1_36VarlenDynamicPersistentTileSchedulerILi128ELi96ELi256ELi128ELb1ELb1ELb1ELb1ELb1ELb1EEEEEEEEEvNT_6ParamsE)
        /*0290*/ 	.word	0x00000078


	//----- nvinfo : EIATTR_MIN_STACK_SIZE
	.align		4
.L_129:
        /*0294*/ 	.byte	0x04, 0x12
        /*0296*/ 	.short	(.L_131 - .L_130)
	.align		4
.L_130:
        /*0298*/ 	.word	index@(_ZN7cutlass13device_kernelIN5flash11enable_sm90INS1_16FlashAttnFwdSm90INS1_25CollectiveMainloopFwdSm90ILi2EN4cute5tupleIJNS5_1CILi1EEES8_S8_EEENS6_IJNS7_ILi128EEENS7_ILi96EEENS7_ILi64EEEEEELi256ENS_6half_tEfNS_4arch4Sm90ELb1ELb0ELb1ELb1ELb0ELb0ELb1ELb1ELb0ELb1ELb1ELb0EEENS1_21CollectiveEpilogueFwdINS6_IJSA_NS7_ILi256EEESB_EEES9_SE_SG_Li256ELb1ELb1ELb1ELb0EEENS1_36VarlenDynamicPersistentTileSchedulerILi128ELi96ELi256ELi128ELb1ELb1ELb1ELb1ELb1ELb1EEEEEEEEEvNT_6ParamsE)
        /*029c*/ 	.word	0x00000088


	//----- nvinfo : EIATTR_MIN_STACK_SIZE
	.align		4
.L_131:
        /*02a0*/ 	.byte	0x04, 0x12
        /*02a2*/ 	.short	(.L_133 - .L_132)
	.align		4
.L_132:
        /*02a4*/ 	.word	index@(_ZN7cutlass13device_kernelIN5flash11enable_sm90INS1_16FlashAttnFwdSm90INS1_25CollectiveMainloopFwdSm90ILi2EN4cute5tupleIJNS5_1CILi1EEES8_S8_EEENS6_IJNS7_ILi128EEENS7_ILi96EEENS7_ILi64EEEEEELi256ENS_6half_tEfNS_4arch4Sm90ELb1ELb0ELb1ELb1ELb0ELb1ELb1ELb1ELb0ELb1ELb1ELb0EEENS1_21CollectiveEpilogueFwdINS6_IJSA_NS7_ILi256EEESB_EEES9_SE_SG_Li256ELb1ELb1ELb1ELb0EEENS1_36VarlenDynamicPersistentTileSchedulerILi128ELi96ELi256ELi128ELb1ELb1ELb1ELb1ELb1ELb1EEEEEEEEEvNT_6ParamsE)
        /*02a8*/ 	.word	0x000001b8
.L_133:


//--------------------- .nv.compat                --------------------------
	.section	.nv.compat,"",@"SHT_CUDA_COMPAT_INFO"
	.align	4
        /*0000*/ 	.byte	0x02, 0x09, 0x01, 0x00, 0x02, 0x02, 0x04, 0x00, 0x02, 0x05, 0x05, 0x00, 0x03, 0x07, 0x01, 0x01
        /*0010*/ 	.byte	0x02, 0x03, 0x01, 0x00, 0x02, 0x06, 0x01, 0x00, 0x04, 0x0b, 0x08, 0x00, 0x00, 0x00, 0x00, 0x00
        /*0020*/ 	.byte	0x00, 0x00, 0x00, 0x00


//--------------------- .nv.info._ZN7cutlass13device_kernelIN5flash11enable_sm90INS1_16FlashAttnFwdSm90INS1_25CollectiveMainloopFwdSm90ILi2EN4cute5tupleIJNS5_1CILi1EEES8_S8_EEENS6_IJNS7_ILi128EEENS7_ILi96EEENS7_ILi64EEEEEELi256ENS_6half_tEfNS_4arch4Sm90ELb0ELb0ELb1ELb0ELb0ELb0ELb0ELb1ELb0ELb1ELb1ELb0EEENS1_21CollectiveEpilogueFwdINS6_IJSA_NS7_ILi256EEESB_EEES9_SE_SG_Li256ELb0ELb1ELb1ELb0EEENS1_19SingleTileSchedulerILb0ELb1ELb1ELi128EEEEEEEEEvNT_6ParamsE --------------------------
	.section	.nv.info._ZN7cutlass13device_kernelIN5flash11enable_sm90INS1_16FlashAttnFwdSm90INS1_25CollectiveMainloopFwdSm90ILi2EN4cute5tupleIJNS5_1CILi1EEES8_S8_EEENS6_IJNS7_ILi128EEENS7_ILi96EEENS7_ILi64EEEEEELi256ENS_6half_tEfNS_4arch4Sm90ELb0ELb0ELb1ELb0ELb0ELb0ELb0ELb1ELb0ELb1ELb1ELb0EEENS1_21CollectiveEpilogueFwdINS6_IJSA_NS7_ILi256EEESB_EEES9_SE_SG_Li256ELb0ELb1ELb1ELb0EEENS1_19SingleTileSchedulerILb0ELb1ELb1ELi128EEEEEEEEEvNT_6ParamsE,"",@"SHT_CUDA_INFO"
	.sectionflags	@""
	.align	4


	//----- nvinfo : EIATTR_CUDA_API_VERSION
	.align		4
        /*0000*/ 	.byte	0x04, 0x37
        /*0002*/ 	.short	(.L_135 - .L_134)
.L_134:
        /*0004*/ 	.word	0x00000082


	//----- nvinfo : EIATTR_KPARAM_INFO
	.align		4
.L_135:
        /*0008*/ 	.byte	0x04, 0x17
        /*000a*/ 	.short	(.L_137 - .L_136)
.L_136:
        /*000c*/ 	.word	0x00000000
        /*0010*/ 	.short	0x0000
        /*0012*/ 	.short	0x0070
        /*0014*/ 	.byte	0x00, 0xf0, 0x01, 0x28


	//----- nvinfo : EIATTR_SPARSE_MMA_MASK
	.align		4
.L_137:
        /*0018*/ 	.byte	0x03, 0x50
        /*001a*/ 	.short	0x0000


	//----- nvinfo : EIATTR_MAXREG_COUNT
	.align		4
        /*001c*/ 	.byte	0x03, 0x1b
        /*001e*/ 	.short	0x00a8


	//----- nvinfo : EIATTR_NUM_BARRIERS
	.align		4
        /*0020*/ 	.byte	0x02, 0x4c
        /*0022*/ 	.byte	0x10
	.zero		1


	//----- nvinfo : EIATTR_EXTERNS
	.align		4
        /*0024*/ 	.byte	0x04, 0x0f
        /*0026*/ 	.short	(.L_139 - .L_138)


	//   ....[0]....
	.align		4
.L_138:
        /*0028*/ 	.word	index@(__assertfail)


	//----- nvinfo : EIATTR_ANNOTATIONS
	.align		4
.L_139:
        /*002c*/ 	.byte	0x04, 0x55
        /*002e*/ 	.short	(.L_141 - .L_140)


	//   ....[0]....
.L_140:
        /*0030*/ 	.word	0x00000001
        /*0034*/ 	.byte	0x80, 0x8d, 0x00, 0x00, 0x01, 0x00, 0x00, 0x00, 0x00, 0x92, 0x00, 0x00, 0x01, 0x00, 0x00, 0x00
        /*0044*/ 	.byte	0x50, 0x92, 0x00, 0x00, 0x01, 0x00, 0x00, 0x00, 0x30, 0x94, 0x00, 0x00, 0x01, 0x00, 0x00, 0x00
        /*0054*/ 	.byte	0x20, 0x95, 0x00, 0x00, 0x01, 0x00, 0x00, 0x00, 0x60, 0xa1, 0x00, 0x00, 0x01, 0x00, 0x00, 0x00
        /*0064*/ 	.byte	0x10, 0xa5, 0x00, 0x00, 0x01, 0x00, 0x00, 0x00, 0x40, 0xa7, 0x00, 0x00, 0x01, 0x00, 0x00, 0x00
        /*0074*/ 	.byte	0x80, 0xaf, 0x00, 0x00, 0x01, 0x00, 0x00, 0x00, 0x10, 0xb8, 0x00, 0x00


	//----- nvinfo : EIATTR_MERCURY_ISA_VERSION
	.align		4
.L_141:
        /*0080*/ 	.byte	0x03, 0x5f
        /*0082*/ 	.short	0x0101


	//----- nvinfo : EIATTR_INT_WARP_WIDE_INSTR_OFFSETS
	.align		4
        /*0084*/ 	.byte	0x04, 0x31
        /*0086*/ 	.short	(.L_143 - .L_142)


	//   ....[0]....
.L_142:
        /*0088*/ 	.word	0x00000130


	//   ....[1]....
        /*008c*/ 	.word	0x00000170


	//   ....[2]....
        /*0090*/ 	.word	0x000001e0


	//----- nvinfo : EIATTR_COOP_GROUP_MASK_REGIDS
	.align		4
.L_143:
        /*0094*/ 	.byte	0x04, 0x29
        /*0096*/ 	.short	(.L_145 - .L_144)


	//   ....[0]....
.L_144:
        /*0098*/ 	.word	0xffffffff


	//   ....[1]....
        /*009c*/ 	.word	0xffffffff


	//   ....[2]....
        /*00a0*/ 	.word	0xffffffff


	//   ....[3]....
        /*00a4*/ 	.word	0xffffffff


	//   ....[4]....
        /*00a8*/ 	.word	0xffffffff


	//   ....[5]....
        /*00ac*/ 	.word	0xffffffff


	//   ....[6]....
        /*00b0*/ 	.word	0xffffffff


	//   ....[7]....
        /*00b4*/ 	.word	0xffffffff


	//   ....[8]....
        /*00b8*/ 	.word	0xffffffff


	//   ....[9]....
        /*00bc*/ 	.word	0xffffffff


	//   ....[10]....
        /*00c0*/ 	.word	0xffffffff


	//   ....[11]....
        /*00c4*/ 	.word	0xffffffff


	//   ....[12]....
        /*00c8*/ 	.word	0xffffffff


	//   ....[13]....
        /*00cc*/ 	.word	0xffffffff


	//   ....[14]....
        /*00d0*/ 	.word	0xffffffff


	//   ....[15]....
        /*00d4*/ 	.word	0xffffffff


	//   ....[16]....
        /*00d8*/ 	.word	0xffffffff


	//   ....[17]....
        /*00dc*/ 	.word	0xffffffff


	//   ....[18]....
        /*00e0*/ 	.word	0xffffffff


	//   ....[19]....
        /*00e4*/ 	.word	0xffffffff


	//   ....[20]....
        /*00e8*/ 	.word	0xffffffff


	//   ....[21]....
        /*00ec*/ 	.word	0xffffffff


	//   ....[22]....
        /*00f0*/ 	.word	0xffffffff


	//   ....[23]....
        /*00f4*/ 	.word	0xffffffff


	//   ....[24]....
        /*00f8*/ 	.word	0xffffffff


	//   ....[25]....
        /*00fc*/ 	.word	0xffffffff


	//   ....[26]....
        /*0100*/ 	.word	0xffffffff


	//   ....[27]....
        /*0104*/ 	.word	0xffffffff


	//   ....[28]....
        /*0108*/ 	.word	0xffffffff


	//   ....[29]....
        /*010c*/ 	.word	0xffffffff


	//   ....[30]....
        /*0110*/ 	.word	0xffffffff


	//   ....[31]....
        /*0114*/ 	.word	0xffffffff


	//   ....[32]....
        /*0118*/ 	.word	0xffffffff


	//   ....[33]....
        /*011c*/ 	.word	0xffffffff


	//   ....[34]....
        /*0120*/ 	.word	0xffffffff


	//   ....[35]....
        /*0124*/ 	.word	0xffffffff


	//   ....[36]....
        /*0128*/ 	.word	0xffffffff


	//   ....[37]....
        /*012c*/ 	.word	0xffffffff


	//   ....[38]....
        /*0130*/ 	.word	0xffffffff


	//   ....[39]....
        /*0134*/ 	.word	0xffffffff


	//   ....[40]....
        /*0138*/ 	.word	0xffffffff


	//   ....[41]....
        /*013c*/ 	.word	0xffffffff


	//   ....[42]....
        /*0140*/ 	.word	0xffffffff


	//   ....[43]....
        /*0144*/ 	.word	0xffffffff


	//   ....[44]....
        /*0148*/ 	.word	0xffffffff


	//   ....[45]....
        /*014c*/ 	.word	0xffffffff


	//   ....[46]....
        /*0150*/ 	.word	0xffffffff


	//   ....[47]....
        /*0154*/ 	.word	0x0500000f


	//   ....[48]....
        /*0158*/ 	.word	0x0500000f


	//   ....[49]....
        /*015c*/ 	.word	0x0500000f


	//   ....[50]....
        /*0160*/ 	.word	0x0500000f


	//   ....[51]....
        /*0164*/ 	.word	0x0500000f


	//   ....[52]....
        /*0168*/ 	.word	0x0500000f


	//   ....[53]....
        /*016c*/ 	.word	0x0500000f


	//   ....[54]....
        /*0170*/ 	.word	0x0500000f


	//   ....[55]....
        /*0174*/ 	.word	0x0500000f


	//   ....[56]....
        /*0178*/ 	.word	0x0500000f


	//   ....[57]....
        /*017c*/ 	.word	0x0500000f


	//   ....[58]....
        /*0180*/ 	.word	0x0500000f


	//   ....[59]....
        /*0184*/ 	.word	0x0500000f


	//   ....[60]....
        /*0188*/ 	.word	0x0500000f


	//   ....[61]....
        /*018c*/ 	.word	0x0500000f


	//   ....[62]....
        /*0190*/ 	.word	0x0500000f


	//   ....[63]....
        /*0194*/ 	.word	0x0500000f


	//   ....[64]....
        /*0198*/ 	.word	0x0500000f


	//----- nvinfo : EIATTR_COOP_GROUP_INSTR_OFFSETS
	.align		4
.L_145:
        /*019c*/ 	.byte	0x04, 0x28
        /*019e*/ 	.short	(.L_147 - .L_146)


	//   ....[0]....
.L_146:
        /*01a0*/ 	.word	0x00000060


	//   ....[1]....
        /*01a4*/ 	.word	0x00000140


	//   ....[2]....
        /*01a8*/ 	.word	0x00000190


	//   ....[3]....
        /*01ac*/ 	.word	0x000003c0


	//   ....[4]....
        /*01b0*/ 	.word	0x00000520


	//   ....[5]....
        /*01b4*/ 	.word	0x00000640


	//   ....[6]....
        /*01b8*/ 	.word	0x000007a0


	//   ....[7]....
        /*01bc*/ 	.word	0x00001320


	//   ....[8]....
        /*01c0*/ 	.word	0x00002470


	//   ....[9]....
        /*01c4*/ 	.word	0x000024f0


	//   ....[10]....
        /*01c8*/ 	.word	0x00002950


	//   ....[11]....
        /*01cc*/ 	.word	0x000029d0


	//   ....[12]....
        /*01d0*/ 	.word	0x00003ef0


	//   ....[13]....
        /*01d4*/ 	.word	0x00003f60


	//   ....[14]....
        /*01d8*/ 	.word	0x000043e0


	//   ....[15]....
        /*01dc*/ 	.word	0x000045b0


	//   ....[16]....
        /*01e0*/ 	.word	0x00005900


	//   ....[17]....
        /*01e4*/ 	.word	0x00005940


	//   ....[18]....
        /*01e8*/ 	.word	0x00005980


	//   ....[19]....
        /*01ec*/ 	.word	0x000059b0


	//   ....[20]....
        /*01f0*/ 	.word	0x00006a50


	//   ....[21]....
        /*01f4*/ 	.word	0x00006ab0


	//   ....[22]....
        /*01f8*/ 	.word	0x00006af0


	//   ....[23]....
        /*01fc*/ 	.word	0x00006b30


	//   ....[24]....
        /*0200*/ 	.word	0x00006b60


	//   ....[25]....
        /*0204*/ 	.word	0x00006b90


	//   ....[26]....
        /*0208*/ 	.word	0x000077e0


	//   ....[27]....
        /*020c*/ 	.word	0x000077f0


	//   ....[28]....
        /*0210*/ 	.word	0x00008820


	//   ....[29]....
        /*0214*/ 	.word	0x00009240


	//   ....[30]....
        /*0218*/ 	.word	0x00009af0


	//   ....[31]....
        /*021c*/ 	.word	0x00009b30


	//   ....[32]....
        /*0220*/ 	.word	0x00009ba0


	//   ....[33]....
        /*0224*/ 	.word	0x00009be0


	//   ....[34]....
        /*0228*/ 	.word	0x00009c40


	//   ....[35]....
        /*022c*/ 	.word	0x00009c70


	//   ....[36]....
        /*0230*/ 	.word	0x00009cc0


	//   ....[37]....
        /*0234*/ 	.word	0x00009d00


	//   ....[38]....
        /*0238*/ 	.word	0x00009d60


	//   ....[39]....
        /*023c*/ 	.word	0x00009d90


	//   ....[40]....
        /*0240*/ 	.word	0x00009de0


	//   ....[41]....
        /*0244*/ 	.word	0x00009e10


	//   ....[42]....
        /*0248*/ 	.word	0x00009e70


	//   ....[43]....
        /*024c*/ 	.word	0x00009ea0


	//   ....[44]....
        /*0250*/ 	.word	0x00009ec0


	//   ....[45]....
        /*0254*/ 	.word	0x00009f00


	//   ....[46]....
        /*0258*/ 	.word	0x0000c0f0


	//   ....[47]....
        /*025c*/ 	.word	0x0000c590


	//   ....[48]....
        /*0260*/ 	.word	0x0000c700


	//   ....[49]....
        /*0264*/ 	.word	0x0000c760


	//   ....[50]....
        /*0268*/ 	.word	0x0000c820


	//   ....[51]....
        /*026c*/ 	.word	0x0000c8e0


	//   ....[52]....
        /*0270*/ 	.word	0x0000c960


	//   ....[53]....
        /*0274*/ 	.word	0x0000ca20


	//   ....[54]....
        /*0278*/ 	.word	0x0000caa0


	//   ....[55]....
        /*027c*/ 	.word	0x0000cb60


	//   ....[56]....
        /*0280*/ 	.word	0x0000cbe0


	//   ....[57]....
        /*0284*/ 	.word	0x0000cca0


	//   ....[58]....
        /*0288*/ 	.word	0x0000cd20


	//   ....[59]....
        /*028c*/ 	.word	0x0000cdd0


	//   ....[60]....
        /*0290*/ 	.word	0x0000ce50


	//   ....[61]....
        /*0294*/ 	.word	0x0000cf00


	//   ....[62]....
        /*0298*/ 	.word	0x0000cf90


	//   ....[63]....
        /*029c*/ 	.word	0x0000d020


	//   ....[64]....
        /*02a0*/ 	.word	0x0000d430


	//----- nvinfo : EIATTR_REG_RECONFIG
	.align		4
.L_147:
        /*02a4*/ 	.byte	0x01, 0x54
	.zero		2


	//----- nvinfo : EIATTR_SYSCALL_OFFSETS
	.align		4
        /*02a8*/ 	.byte	0x04, 0x46
        /*02aa*/ 	.short	(.L_149 - .L_148)


	//   ....[0]....
.L_148:
        /*02ac*/ 	.word	0x000014e0


	//   ....[1]....
        /*02b0*/ 	.word	0x00008f00


	//   ....[2]....
        /*02b4*/ 	.word	0x00009040


	//   ....[3]....
        /*02b8*/ 	.word	0x00009130


	//   ....[4]....
        /*02bc*/ 	.word	0x00009780


	//----- nvinfo : EIATTR_MBARRIER_INSTR_OFFSETS
	.align		4
.L_149:
        /*02c0*/ 	.byte	0x04, 0x39
        /*02c2*/ 	.short	(.L_151 - .L_150)


	//   ....[0]....
.L_150:
        /*02c4*/ 	.word	0x00000270
        /*02c8*/ 	.word	0x000000ff
        /*02cc*/ 	.word	0x00022800
        /*02d0*/ 	.short	0x0100
        /*02d2*/ 	.byte	0x08
	.zero		1


	//   ....[1]....
        /*02d4*/ 	.word	0x00000280
        /*02d8*/ 	.word	0x000000ff
        /*02dc*/ 	.word	0x00022820
        /*02e0*/ 	.short	0x0100
        /*02e2*/ 	.byte	0x08
	.zero		1


	//   ....[2]....
        /*02e4*/ 	.word	0x00000370
        /*02e8*/ 	.word	0x000000ff
        /*02ec*/ 	.word	0x00022830
        /*02f0*/ 	.short	0x0100
        /*02f2*/ 	.byte	0x08
	.zero		1


	//   ....[3]....
        /*02f4*/ 	.word	0x00000380
        /*02f8*/ 	.word	0x000000ff
        /*02fc*/ 	.word	0x00022840
        /*0300*/ 	.short	0x0100
        /*0302*/ 	.byte	0x08
	.zero		1


	//   ....[4]....
        /*0304*/ 	.word	0x00000390
        /*0308*/ 	.word	0x000000ff
        /*030c*/ 	.word	0x00022838
        /*0310*/ 	.short	0x0100
        /*0312*/ 	.byte	0x08
	.zero		1


	//   ....[5]....
        /*0314*/ 	.word	0x000003a0
        /*0318*/ 	.word	0x000000ff
        /*031c*/ 	.word	0x00022848
        /*0320*/ 	.short	0x0100
        /*0322*/ 	.byte	0x08
	.zero		1


	//   ....[6]....
        /*0324*/ 	.word	0x000004d0
        /*0328*/ 	.word	0x000000ff
        /*032c*/ 	.word	0x00022850
        /*0330*/ 	.short	0x0100
        /*0332*/ 	.byte	0x08
	.zero		1


	//   ....[7]....
        /*0334*/ 	.word	0x000004e0
        /*0338*/ 	.word	0x000000ff
        /*033c*/ 	.word	0x00022860
        /*0340*/ 	.short	0x0100
        /*0342*/ 	.byte	0x08
	.zero		1


	//   ....[8]....
        /*0344*/ 	.word	0x000004f0
        /*0348*/ 	.word	0x000000ff
        /*034c*/ 	.word	0x00022858
        /*0350*/ 	.short	0x0100
        /*0352*/ 	.byte	0x08
	.zero		1


	//   ....[9]....
        /*0354*/ 	.word	0x00000500
        /*0358*/ 	.word	0x000000ff
        /*035c*/ 	.word	0x00022868
        /*0360*/ 	.short	0x0100
        /*0362*/ 	.byte	0x08
	.zero		1


	//   ....[10]....
        /*0364*/ 	.word	0x000005f0
        /*0368*/ 	.word	0x000000ff
        /*036c*/ 	.word	0x00022870
        /*0370*/ 	.short	0x0100
        /*0372*/ 	.byte	0x06
	.zero		1


	//   ....[11]....
        /*0374*/ 	.word	0x00000600
        /*0378*/ 	.word	0x000000ff
        /*037c*/ 	.word	0x00022880
        /*0380*/ 	.short	0x0100
        /*0382*/ 	.byte	0x06
	.zero		1


	//   ....[12]....
        /*0384*/ 	.word	0x00000610
        /*0388*/ 	.word	0x000000ff
        /*038c*/ 	.word	0x00022878
        /*0390*/ 	.short	0x0100
        /*0392*/ 	.byte	0x06
	.zero		1


	//   ....[13]....
        /*0394*/ 	.word	0x00000620
        /*0398*/ 	.word	0x000000ff
        /*039c*/ 	.word	0x00022888
        /*03a0*/ 	.short	0x0100
        /*03a2*/ 	.byte	0x06
	.zero		1


	//   ....[14]....
        /*03a4*/ 	.word	0x00000750
        /*03a8*/ 	.word	0x000000ff
        /*03ac*/ 	.word	0x00022890
        /*03b0*/ 	.short	0x0100
        /*03b2*/ 	.byte	0x08
	.zero		1


	//   ....[15]....
        /*03b4*/ 	.word	0x00000760
        /*03b8*/ 	.word	0x000000ff
        /*03bc*/ 	.word	0x000228a0
        /*03c0*/ 	.short	0x0100
        /*03c2*/ 	.byte	0x08
	.zero		1


	//   ....[16]....
        /*03c4*/ 	.word	0x00000770
        /*03c8*/ 	.word	0x000000ff
        /*03cc*/ 	.word	0x00022898
        /*03d0*/ 	.short	0x0100
        /*03d2*/ 	.byte	0x08
	.zero		1


	//   ....[17]....
        /*03d4*/ 	.word	0x00000780
        /*03d8*/ 	.word	0x000000ff
        /*03dc*/ 	.word	0x000228a8
        /*03e0*/ 	.short	0x0100
        /*03e2*/ 	.byte	0x08
	.zero		1


	//   ....[18]....
        /*03e4*/ 	.word	0x000008b0
        /*03e8*/ 	.word	0x000000ff
        /*03ec*/ 	.word	0x000228b0
        /*03f0*/ 	.short	0x0100
        /*03f2*/ 	.byte	0x08
	.zero		1


	//   ....[19]....
        /*03f4*/ 	.word	0x000008c0
        /*03f8*/ 	.word	0x000000ff
        /*03fc*/ 	.word	0x000228c0
        /*0400*/ 	.short	0x0100
        /*0402*/ 	.byte	0x08
	.zero		1


	//   ....[20]....
        /*0404*/ 	.word	0x000008d0
        /*0408*/ 	.word	0x000000ff
        /*040c*/ 	.word	0x000228b8
        /*0410*/ 	.short	0x0100
        /*0412*/ 	.byte	0x08
	.zero		1


	//   ....[21]....
        /*0414*/ 	.word	0x000008e0
        /*0418*/ 	.word	0x000000ff
        /*041c*/ 	.word	0x000228c8
        /*0420*/ 	.short	0x0100
        /*0422*/ 	.byte	0x08
	.zero		1


	//   ....[22]....
        /*0424*/ 	.word	0x00001510
        /*0428*/ 	.word	0x000000ff
        /*042c*/ 	.word	0x00022800
        /*0430*/ 	.short	0x010a
        /*0432*/ 	.byte	0x26
	.zero		1


	//   ....[23]....
        /*0434*/ 	.word	0x000015a0
        /*0438*/ 	.word	0x000000ff
        /*043c*/ 	.word	0x00022830
        /*0440*/ 	.short	0x010a
        /*0442*/ 	.byte	0x26
	.zero		1


	//   ....[24]....
        /*0444*/ 	.word	0x000015e0
        /*0448*/ 	.word	0x000000ff
        /*044c*/ 	.word	0x00022830
        /*0450*/ 	.short	0x010a
        /*0452*/ 	.byte	0x26
	.zero		1


	//   ....[25]....
        /*0454*/ 	.word	0x00002db0
        /*0458*/ 	.word	0x00000005
        /*045c*/ 	.word	0x00000000
        /*0460*/ 	.short	0x0101
        /*0462*/ 	.byte	0x3f
	.zero		1


	//   ....[26]....
        /*0464*/ 	.word	0x00003240
        /*0468*/ 	.word	0x000000ff
        /*046c*/ 	.word	0x00022850
        /*0470*/ 	.short	0x010a
        /*0472*/ 	.byte	0x26
	.zero		1


	//   ....[27]....
        /*0474*/ 	.word	0x00003280
        /*0478*/ 	.word	0x000000ff
        /*047c*/ 	.word	0x00022850
        /*0480*/ 	.short	0x010a
        /*0482*/ 	.byte	0x26
	.zero		1


	//   ....[28]....
        /*0484*/ 	.word	0x000035c0
        /*0488*/ 	.word	0x0000000a
        /*048c*/ 	.word	0x00000000
        /*0490*/ 	.short	0x0101
        /*0492*/ 	.byte	0x3f
	.zero		1


	//   ....[29]....
        /*0494*/ 	.word	0x00003730
        /*0498*/ 	.word	0x000000ff
        /*049c*/ 	.word	0x00022830
        /*04a0*/ 	.short	0x010a
        /*04a2*/ 	.byte	0x1a
	.zero		1


	//   ....[30]....
        /*04a4*/ 	.word	0x00003780
        /*04a8*/ 	.word	0x000000ff
        /*04ac*/ 	.word	0x00022830
        /*04b0*/ 	.short	0x010a
        /*04b2*/ 	.byte	0x1a
	.zero		1


	//   ....[31]....
        /*04b4*/ 	.word	0x00004aa0
        /*04b8*/ 	.word	0x00000098
        /*04bc*/ 	.word	0x00000000
        /*04c0*/ 	.short	0x0101
        /*04c2*/ 	.byte	0x3f
	.zero		1


	//   ....[32]....
        /*04c4*/ 	.word	0x000055f0
        /*04c8*/ 	.word	0x000000ff
        /*04cc*/ 	.word	0x00022850
        /*04d0*/ 	.short	0x010a
        /*04d2*/ 	.byte	0x1a
	.zero		1


	//   ....[33]....
        /*04d4*/ 	.word	0x00005640
        /*04d8*/ 	.word	0x000000ff
        /*04dc*/ 	.word	0x00022850
        /*04e0*/ 	.short	0x010a
        /*04e2*/ 	.byte	0x1a
	.zero		1


	//   ....[34]....
        /*04e4*/ 	.word	0x000058e0
        /*04e8*/ 	.word	0x000000b0
        /*04ec*/ 	.word	0x00000000
        /*04f0*/ 	.short	0x0101
        /*04f2*/ 	.byte	0x3f
	.zero		1


	//   ....[35]....
        /*04f4*/ 	.word	0x00006b70
        /*04f8*/ 	.word	0x000000ff
        /*04fc*/ 	.word	0x00000000
        /*0500*/ 	.short	0x0101
        /*0502*/ 	.byte	0x04
	.zero		1


	//   ....[36]....
        /*0504*/ 	.word	0x00009470
        /*0508*/ 	.word	0x000000ff
        /*050c*/ 	.word	0x00022840
        /*0510*/ 	.short	0x010a
        /*0512*/ 	.byte	0x26
	.zero		1


	//   ....[37]....
        /*0514*/ 	.word	0x00009fd0
        /*0518*/ 	.word	0x000000ff
        /*051c*/ 	.word	0x00022800
        /*0520*/ 	.short	0x0107
        /*0522*/ 	.byte	0x26
	.zero		1


	//   ....[38]....
        /*0524*/ 	.word	0x0000a010
        /*0528*/ 	.word	0x000000ff
        /*052c*/ 	.word	0x00022800
        /*0530*/ 	.short	0x0101
        /*0532*/ 	.byte	0x26
	.zero		1


	//   ....[39]....
        /*0534*/ 	.word	0x0000a020
        /*0538*/ 	.word	0x000000ff
        /*053c*/ 	.word	0x00022820
        /*0540*/ 	.short	0x010a
        /*0542*/ 	.byte	0x26
	.zero		1


	//   ....[40]....
        /*0544*/ 	.word	0x0000a080
        /*0548*/ 	.word	0x000000ff
        /*054c*/ 	.word	0x00022860
        /*0550*/ 	.short	0x010a
        /*0552*/ 	.byte	0x26
	.zero		1


	//   ....[41]....
        /*0554*/ 	.word	0x0000a900
        /*0558*/ 	.word	0x000000ff
        /*055c*/ 	.word	0x00022848
        /*0560*/ 	.short	0x010a
        /*0562*/ 	.byte	0x26
	.zero		1


	//   ....[42]....
        /*0564*/ 	.word	0x0000aad0
        /*0568*/ 	.word	0x000000ff
        /*056c*/ 	.word	0x00022868
        /*0570*/ 	.short	0x010a
        /*0572*/ 	.byte	0x26
	.zero		1


	//   ....[43]....
        /*0574*/ 	.word	0x0000b140
        /*0578*/ 	.word	0x000000ff
        /*057c*/ 	.word	0x00022840
        /*0580*/ 	.short	0x010a
        /*0582*/ 	.byte	0x26
	.zero		1


	//   ....[44]....
        /*0584*/ 	.word	0x0000b320
        /*0588*/ 	.word	0x000000ff
        /*058c*/ 	.word	0x00022860
        /*0590*/ 	.short	0x010a
        /*0592*/ 	.byte	0x26
	.zero		1


	//   ....[45]....
        /*0594*/ 	.word	0x0000b9c0
        /*0598*/ 	.word	0x000000ff
        /*059c*/ 	.word	0x00022848
        /*05a0*/ 	.short	0x010a
        /*05a2*/ 	.byte	0x26
	.zero		1


	//   ....[46]....
        /*05a4*/ 	.word	0x0000bba0
        /*05a8*/ 	.word	0x000000ff
        /*05ac*/ 	.word	0x00022868
        /*05b0*/ 	.short	0x010a
        /*05b2*/ 	.byte	0x26
	.zero		1


	//   ....[47]....
        /*05b4*/ 	.word	0x0000c080
        /*05b8*/ 	.word	0x00000002
        /*05bc*/ 	.word	0x00022820
        /*05c0*/ 	.short	0x010a
        /*05c2*/ 	.byte	0x3f
	.zero		1


	//   ....[48]....
        /*05c4*/ 	.word	0x0000c200
        /*05c8*/ 	.word	0x00000007
        /*05cc*/ 	.word	0x00000000
        /*05d0*/ 	.short	0x010a
        /*05d2*/ 	.byte	0x3f
	.zero		1


	//   ....[49]....
        /*05d4*/ 	.word	0x0000c270
        /*05d8*/ 	.word	0x00000005
        /*05dc*/ 	.word	0x00000000
        /*05e0*/ 	.short	0x010a
        /*05e2*/ 	.byte	0x3f
	.zero		1


	//   ....[50]....
        /*05e4*/ 	.word	0x0000c2d0
        /*05e8*/ 	.word	0x00000005
        /*05ec*/ 	.word	0x00000000
        /*05f0*/ 	.short	0x010a
        /*05f2*/ 	.byte	0x3f
	.zero		1


	//   ....[51]....
        /*05f4*/ 	.word	0x0000c300
        /*05f8*/ 	.word	0x00000003
        /*05fc*/ 	.word	0x00000000
        /*0600*/ 	.short	0x010a
        /*0602*/ 	.byte	0x3f
	.zero		1


	//   ....[52]....
        /*0604*/ 	.word	0x0000c370
        /*0608*/ 	.word	0x00000004
        /*060c*/ 	.word	0x00022800
        /*0610*/ 	.short	0x010a
        /*0612*/ 	.byte	0x3f
	.zero		1


	//   ....[53]....
        /*0614*/ 	.word	0x0000c3d0
        /*0618*/ 	.word	0x00000004
        /*061c*/ 	.word	0x00022830
        /*0620*/ 	.short	0x010a
        /*0622*/ 	.byte	0x3f
	.zero		1


	//   ....[54]....
        /*0624*/ 	.word	0x0000c420
        /*0628*/ 	.word	0x0000000a
        /*062c*/ 	.word	0x00022850
        /*0630*/ 	.short	0x010a
        /*0632*/ 	.byte	0x3f
	.zero		1


	//   ....[55]....
        /*0634*/ 	.word	0x0000c490
        /*0638*/ 	.word	0x00000003
        /*063c*/ 	.word	0x00022830
        /*0640*/ 	.short	0x010a
        /*0642*/ 	.byte	0x3f
	.zero		1


	//   ....[56]....
        /*0644*/ 	.word	0x0000c4f0
        /*0648*/ 	.word	0x000000b0
        /*064c*/ 	.word	0x00022850
        /*0650*/ 	.short	0x010a
        /*0652*/ 	.byte	0x3f
	.zero		1


	//   ....[57]....
        /*0654*/ 	.word	0x0000c650
        /*0658*/ 	.word	0x00000003
        /*065c*/ 	.word	0x00022840
        /*0660*/ 	.short	0x010a
        /*0662*/ 	.byte	0x3f
	.zero		1


	//   ....[58]....
        /*0664*/ 	.word	0x0000d060
        /*0668*/ 	.word	0x00000003
        /*066c*/ 	.word	0x00022820
        /*0670*/ 	.short	0x010a
        /*0672*/ 	.byte	0x3f
	.zero		1


	//   ....[59]....
        /*0674*/ 	.word	0x0000d0c0
        /*0678*/ 	.word	0x00000003
        /*067c*/ 	.word	0x00022860
        /*0680*/ 	.short	0x010a
        /*0682*/ 	.byte	0x3f
	.zero		1


	//   ....[60]....
        /*0684*/ 	.word	0x0000d120
        /*0688*/ 	.word	0x00000003
        /*068c*/ 	.word	0x00022848
        /*0690*/ 	.short	0x010a
        /*0692*/ 	.byte	0x3f
	.zero		1


	//   ....[61]....
        /*0694*/ 	.word	0x0000d180
        /*0698*/ 	.word	0x00000003
        /*069c*/ 	.word	0x00022868
        /*06a0*/ 	.short	0x010a
        /*06a2*/ 	.byte	0x3f
	.zero		1


	//   ....[62]....
        /*06a4*/ 	.word	0x0000d1e0
        /*06a8*/ 	.word	0x00000003
        /*06ac*/ 	.word	0x00022840
        /*06b0*/ 	.short	0x010a
        /*06b2*/ 	.byte	0x3f
	.zero		1


	//   ....[63]....
        /*06b4*/ 	.word	0x0000d240
        /*06b8*/ 	.word	0x00000003
        /*06bc*/ 	.word	0x00022860
        /*06c0*/ 	.short	0x010a
        /*06c2*/ 	.byte	0x3f
	.zero		1


	//   ....[64]....
        /*06c4*/ 	.word	0x0000d2a0
        /*06c8*/ 	.word	0x00000003
        /*06cc*/ 	.word	0x00022848
        /*06d0*/ 	.short	0x010a
        /*06d2*/ 	.byte	0x3f
	.zero		1


	//   ....[65]....
        /*06d4*/ 	.word	0x0000d300
        /*06d8*/ 	.word	0x00000003
        /*06dc*/ 	.word	0x00022868
        /*06e0*/ 	.short	0x010a
        /*06e2*/ 	.byte	0x3f
	.zero		1


	//   ....[66]....
        /*06e4*/ 	.word	0x0000d350
        /*06e8*/ 	.word	0x00000002
        /*06ec*/ 	.word	0x00022820
        /*06f0*/ 	.short	0x010a
        /*06f2*/ 	.byte	0x3f
	.zero		1


	//   ....[67]....
        /*06f4*/ 	.word	0x0000d4f0
        /*06f8*/ 	.word	0x00000007
        /*06fc*/ 	.word	0x00000000
        /*0700*/ 	.short	0x010a
        /*0702*/ 	.byte	0x3f
	.zero		1


	//   ....[68]....
        /*0704*/ 	.word	0x0000d540
        /*0708*/ 	.word	0x00000005
        /*070c*/ 	.word	0x00000000
        /*0710*/ 	.short	0x010a
        /*0712*/ 	.byte	0x3f
	.zero		1


	//   ....[69]....
        /*0714*/ 	.word	0x0000d590
        /*0718*/ 	.word	0x00000005
        /*071c*/ 	.word	0x00000000
        /*0720*/ 	.short	0x010a
        /*0722*/ 	.byte	0x3f
	.zero		1


	//----- nvinfo : EIATTR_NUM_MBARRIERS
	.align		4
.L_151:
        /*0724*/ 	.byte	0x03, 0x38
        /*0726*/ 	.short	0x0016


	//----- nvinfo : EIATTR_EXIT_INSTR_OFFSETS
	.align		4
        /*0728*/ 	.byte	0x04, 0x1c
        /*072a*/ 	.short	(.L_153 - .L_152)


	//   ....[0]....
.L_152:
        /*072c*/ 	.word	0x0000c350


	//----- nvinfo : EIATTR_MAX_THREADS
	.align		4
.L_153:
        /*0730*/ 	.byte	0x04, 0x05
        /*0732*/ 	.short	(.L_155 - .L_154)
.L_154:
        /*0734*/ 	.word	0x00000180
        /*0738*/ 	.word	0x00000001
        /*073c*/ 	.word	0x00000001


	//----- nvinfo : EIATTR_CRS_STACK_SIZE
	.align		4
.L_155:
        /*0740*/ 	.byte	0x04, 0x1e
        /*0742*/ 	.short	(.L_157 - .L_156)
.L_156:
        /*0744*/ 	.word	0x00000000


	//----- nvinfo : EIATTR_CBANK_PARAM_SIZE
	.align		4
.L_157:
        /*0748*/ 	.byte	0x03, 0x19
        /*074a*/ 	.short	0x0a70


	//----- nvinfo : EIATTR_PARAM_CBANK
	.align		4
        /*074c*/ 	.byte	0x04, 0x0a
        /*074e*/ 	.short	(.L_159 - .L_158)
	.align		4
.L_158:
        /*0750*/ 	.word	index@(.nv.constant0._ZN7cutlass13device_kernelIN5flash11enable_sm90INS1_16FlashAttnFwdSm90INS1_25CollectiveMainloopFwdSm90ILi2EN4cute5tupleIJNS5_1CILi1EEES8_S8_EEENS6_IJNS7_ILi128EEENS7_ILi96EEENS7_ILi64EEEEEELi256ENS_6half_tEfNS_4arch4Sm90ELb0ELb0ELb1ELb0ELb0ELb0ELb0ELb1ELb0ELb1ELb1ELb0EEENS1_21CollectiveEpilogueFwdINS6_IJSA_NS7_ILi256EEESB_EEES9_SE_SG_Li256ELb0ELb1ELb1ELb0EEENS1_19SingleTileSchedulerILb0ELb1ELb1ELi128EEEEEEEEEvNT_6ParamsE)
        /*0754*/ 	.short	0x0210
        /*0756*/ 	.short	0x0a70


	//----- nvinfo : EIATTR_SW_WAR
	.align		4
.L_159:
        /*0758*/ 	.byte	0x04, 0x36
        /*075a*/ 	.short	(.L_161 - .L_160)
.L_160:
        /*075c*/ 	.word	0x00000008
.L_161:


//--------------------- .nv.info._ZN7cutlass13device_kernelIN5flash11enable_sm90INS1_16FlashAttnFwdSm90INS1_25CollectiveMainloopFwdSm90ILi2EN4cute5tupleIJNS5_1CILi1EEES8_S8_EEENS6_IJNS7_ILi128EEENS7_ILi96EEENS7_ILi64EEEEEELi256ENS_6half_tEfNS_4arch4Sm90ELb0ELb0ELb1ELb0ELb0ELb0ELb1ELb1ELb0ELb1ELb1ELb0EEENS1_21CollectiveEpilogueFwdINS6_IJSA_NS7_ILi256EEESB_EEES9_SE_SG_Li256ELb0ELb1ELb1ELb0EEENS1_19SingleTileSchedulerILb0ELb1ELb1ELi128EEEEEEEEEvNT_6ParamsE --------------------------
	.section	.nv.info._ZN7cutlass13device_kernelIN5flash11enable_sm90INS1_16FlashAttnFwdSm90INS1_25CollectiveMainloopFwdSm90ILi2EN4cute5tupleIJNS5_1CILi1EEES8_S8_EEENS6_IJNS7_ILi128EEENS7_ILi96EEENS7_ILi64EEEEEELi256ENS_6half_tEfNS_4arch4Sm90ELb0ELb0ELb1ELb0ELb0ELb0ELb1ELb1ELb0ELb1ELb1ELb0EEENS1_21CollectiveEpilogueFwdINS6_IJSA_NS7_ILi256EEESB_EEES9_SE_SG_Li256ELb0ELb1ELb1ELb0EEENS1_19SingleTileSchedulerILb0ELb1ELb1ELi128EEEEEEEEEvNT_6ParamsE,"",@"SHT_CUDA_INFO"
	.sectionflags	@""
	.align	4


	//----- nvinfo : EIATTR_CUDA_API_VERSION
	.align		4
        /*0000*/ 	.byte	0x04, 0x37
        /*0002*/ 	.short	(.L_163 - .L_162)
.L_162:
        /*0004*/ 	.word	0x00000082


	//----- nvinfo : EIATTR_KPARAM_INFO
	.align		4
.L_163:
        /*0008*/ 	.byte	0x04, 0x17
        /*000a*/ 	.short	(.L_165 - .L_164)
.L_164:
        /*000c*/ 	.word	0x00000000
        /*0010*/ 	.short	0x0000
        /*0012*/ 	.short	0x0070
        /*0014*/ 	.byte	0x00, 0xf0, 0x01, 0x2c


	//----- nvinfo : EIATTR_SPARSE_MMA_MASK
	.align		4
.L_165:
        /*0018*/ 	.byte	0x03, 0x50
        /*001a*/ 	.short	0x0000


	//----- nvinfo : EIATTR_MAXREG_COUNT
	.align		4
        /*001c*/ 	.byte	0x03, 0x1b
        /*001e*/ 	.short	0x00a8


	//----- nvinfo : EIATTR_NUM_BARRIERS
	.align		4
        /*0020*/ 	.byte	0x02, 0x4c
        /*0022*/ 	.byte	0x10
	.zero		1


	//----- nvinfo : EIATTR_EXTERNS
	.align		4
        /*0024*/ 	.byte	0x04, 0x0f
        /*0026*/ 	.short	(.L_167 - .L_166)


	//   ....[0]....
	.align		4
.L_166:
        /*0028*/ 	.word	index@(__assertfail)


	//----- nvinfo : EIATTR_ANNOTATIONS
	.align		4
.L_167:
        /*002c*/ 	.byte	0x04, 0x55
        /*002e*/ 	.short	(.L_169 - .L_168)


	//   ....[0]....
.L_168:
        /*0030*/ 	.word	0x00000001
        /*0034*/ 	.byte	0x80, 0x09, 0x00, 0x00, 0x01, 0x00, 0x00, 0x00, 0x70, 0x15, 0x00, 0x00, 0x01, 0x00, 0x00, 0x00
        /* <DEDUP_REMOVED lines=20> */
        /*0184*/ 	.byte	0x00, 0xf7, 0x00, 0x00, 0x01, 0x00, 0x00, 0x00, 0x20, 0xf7, 0x00, 0x00


	//----- nvinfo : EIATTR_MERCURY_ISA_VERSION
	.align		4
.L_169:
        /*0190*/ 	.byte	0x03, 0x5f
        /*0192*/ 	.short	0x0101


	//----- nvinfo : EIATTR_INT_WARP_WIDE_INSTR_OFFSETS
	.align		4
        /*0194*/ 	.byte	0x04, 0x31
        /*0196*/ 	.short	(.L_171 - .L_170)


	//   ....[0]....
.L_170:
        /*0198*/ 	.word	0x00000130


	//   ....[1]....
        /*019c*/ 	.word	0x00000170


	//   ....[2]....
        /*01a0*/ 	.word	0x000001e0


	//   ....[3]....
        /*01a4*/ 	.word	0x000001f0


	//----- nvinfo : EIATTR_COOP_GROUP_MASK_REGIDS
	.align		4
.L_171:
        /*01a8*/ 	.byte	0x04, 0x29
        /*01aa*/ 	.short	(.L_173 - .L_172)


	//   ....[0]....
.L_172:
        /*01ac*/ 	.word	0xffffffff


	//   ....[1]....
        /*01b0*/ 	.word	0xffffffff


	//   ....[2]....
        /*01b4*/ 	.word	0xffffffff


	//   ....[3]....
        /*01b8*/ 	.word	0xffffffff


	//   ....[4]....
        /*01bc*/ 	.word	0xffffffff


	//   ....[5]....
        /*01c0*/ 	.word	0xffffffff


	//   ....[6]....
        /*01c4*/ 	.word	0xffffffff


	//   ....[7]....
        /*01c8*/ 	.word	0xffffffff


	//   ....[8]....
        /*01cc*/ 	.word	0xffffffff


	//   ....[9]....
        /*01d0*/ 	.word	0xffffffff


	//   ....[10]....
        /*01d4*/ 	.word	0xffffffff


	//   ....[11]....
        /*01d8*/ 	.word	0xffffffff


	//   ....[12]....
        /*01dc*/ 	.word	0xffffffff


	//   ....[13]....
        /*01e0*/ 	.word	0xffffffff


	//   ....[14]....
        /*01e4*/ 	.word	0xffffffff


	//   ....[15]....
        /*01e8*/ 	.word	0xffffffff


	//   ....[16]....
        /*01ec*/ 	.word	0xffffffff


	//   ....[17]....
        /*01f0*/ 	.word	0xffffffff


	//   ....[18]....
        /*01f4*/ 	.word	0xffffffff


	//   ....[19]....
        /*01f8*/ 	.word	0xffffffff


	//   ....[20]....
        /*01fc*/ 	.word	0xffffffff


	//   ....[21]....
        /*0200*/ 	.word	0xffffffff


	//   ....[22]....
        /*0204*/ 	.word	0xffffffff


	//   ....[23]....
        /*0208*/ 	.word	0xffffffff


	//   ....[24]....
        /*020c*/ 	.word	0xffffffff


	//   ....[25]....
        /*0210*/ 	.word	0xffffffff


	//   ....[26]....
        /*0214*/ 	.word	0xffffffff


	//   ....[27]....
        /*0218*/ 	.word	0xffffffff


	//   ....[28]....
        /*021c*/ 	.word	0xffffffff


	//   ....[29]....
        /*0220*/ 	.word	0xffffffff


	//   ....[30]....
        /*0224*/ 	.word	0xffffffff


	//   ....[31]....
        /*0228*/ 	.word	0xffffffff


	//   ....[32]....
        /*022c*/ 	.word	0xffffffff


	//   ....[33]....
        /*0230*/ 	.word	0xffffffff


	//   ....[34]....
        /*0234*/ 	.word	0xffffffff


	//   ....[35]....
        /*0238*/ 	.word	0xffffffff


	//   ....[36]....
        /*023c*/ 	.word	0xffffffff


	//   ....[37]....
        /*0240*/ 	.word	0xffffffff


	//   ....[38]....
        /*0244*/ 	.word	0xffffffff


	//   ....[39]....
        /*0248*/ 	.word	0xffffffff


	//   ....[40]....
        /*024c*/ 	.word	0xffffffff


	//   ....[41]....
        /*0250*/ 	.word	0xffffffff


	//   ....[42]....
        /*0254*/ 	.word	0xffffffff


	//   ....[43]....
        /*0258*/ 	.word	0xffffffff


	//   ....[44]....
        /*025c*/ 	.word	0xffffffff


	//   ....[45]....
        /*0260*/ 	.word	0xffffffff


	//   ....[46]....
        /*0264*/ 	.word	0xffffffff


	//   ....[47]....
        /*0268*/ 	.word	0xffffffff


	//   ....[48]....
        /*026c*/ 	.word	0xffffffff


	//   ....[49]....
        /*0270*/ 	.word	0xffffffff


	//   ....[50]....
        /*0274*/ 	.word	0xffffffff


	//   ....[51]....
        /*0278*/ 	.word	0xffffffff


	//   ....[52]....
        /*027c*/ 	.word	0xffffffff


	//   ....[53]....
        /*0280*/ 	.word	0xffffffff


	//   ....[54]....
        /*0284*/ 	.word	0xffffffff


	//   ....[55]....
        /*0288*/ 	.word	0xffffffff


	//   ....[56]....
        /*028c*/ 	.word	0xffffffff


	//   ....[57]....
        /*0290*/ 	.word	0xffffffff


	//   ....[58]....
        /*0294*/ 	.word	0xffffffff


	//   ....[59]....
        /*0298*/ 	.word	0xffffffff


	//   ....[60]....
        /*029c*/ 	.word	0xffffffff


	//   ....[61]....
        /*02a0*/ 	.word	0xffffffff


	//   ....[62]....
        /*02a4*/ 	.word	0xffffffff


	//   ....[63]....
        /*02a8*/ 	.word	0x0500000f


	//   ....[64]....
        /*02ac*/ 	.word	0x0500000f


	//   ....[65]....
        /*02b0*/ 	.word	0x0500000f


	//   ....[66]....
        /*02b4*/ 	.word	0x0500000f


	//   ....[67]....
        /*02b8*/ 	.word	0x0500000f


	//   ....[68]....
        /*02bc*/ 	.word	0x0500000f


	//   ....[69]....
        /*02c0*/ 	.word	0x0500000f


	//   ....[70]....
        /*02c4*/ 	.word	0x0500000f


	//   ....[71]....
        /*02c8*/ 	.word	0x0500000f


	//   ....[72]....
        /*02cc*/ 	.word	0x0500000f


	//   ....[73]....
        /*02d0*/ 	.word	0x0500000f


	//   ....[74]....
        /*02d4*/ 	.word	0x0500000f


	//   ....[75]....
        /*02d8*/ 	.word	0x0500000f


	//   ....[76]....
        /*02dc*/ 	.word	0x0500000f


	//   ....[77]....
        /*02e0*/ 	.word	0x0500000f


	//   ....[78]....
        /*02e4*/ 	.word	0x0500000f


	//   ....[79]....
        /*02e8*/ 	.word	0x0500000f


	//   ....[80]....
        /*02ec*/ 	.word	0x0500000f


	//   ....[81]....
        /*02f0*/ 	.word	0x0500000f


	//   ....[82]....
        /*02f4*/ 	.word	0x0500000f


	//   ....[83]....
        /*02f8*/ 	.word	0x0500000f


	//   ....[84]....
        /*02fc*/ 	.word	0x0500000f


	//   ....[85]....
        /*0300*/ 	.word	0x0500000f


	//   ....[86]....
        /*0304*/ 	.word	0x0500000f


	//   ....[87]....
        /*0308*/ 	.word	0x0500000f


	//   ....[88]....
        /*030c*/ 	.word	0x0500000f


	//   ....[89]....
        /*0310*/ 	.word	0x0500000f


	//   ....[90]....
        /*0314*/ 	.word	0x0500000f


	//   ....[91]....
        /*0318*/ 	.word	0x0500000f


	//   ....[92]....
        /*031c*/ 	.word	0x0500000f


	//   ....[93]....
        /*0320*/ 	.word	0x0500000f


	//   ....[94]....
        /*0324*/ 	.word	0x0500000f


	//   ....[95]....
        /*0328*/ 	.word	0x0500000f


	//   ....[96]....
        /*032c*/ 	.word	0x0500000f


	//----- nvinfo : EIATTR_COOP_GROUP_INSTR_OFFSETS
	.align		4
.L_173:
        /*0330*/ 	.byte	0x04, 0x28
        /*0332*/ 	.short	(.L_175 - .L_174)


	//   ....[0]....
.L_174:
        /*0334*/ 	.word	0x00000070


	//   ....[1]....
        /*0338*/ 	.word	0x00000140


	//   ....[2]....
        /*033c*/ 	.word	0x00000190


	//   ....[3]....
        /*0340*/ 	.word	0x000003e0


	//   ....[4]....
        /*0344*/ 	.word	0x00000540


	//   ....[5]....
        /*0348*/ 	.word	0x00000660


	//   ....[6]....
        /*034c*/ 	.word	0x000007c0


	//   ....[7]....
        /*0350*/ 	.word	0x00001360


	//   ....[8]....
        /*0354*/ 	.word	0x00003150


	//   ....[9]....
        /*0358*/ 	.word	0x00003190


	//   ....[10]....
        /*035c*/ 	.word	0x000031b0


	//   ....[11]....
        /*0360*/ 	.word	0x000031d0


	//   ....[12]....
        /*0364*/ 	.word	0x00005430


	//   ....[13]....
        /*0368*/ 	.word	0x00005480


	//   ....[14]....
        /*036c*/ 	.word	0x000054a0


	//   ....[15]....
        /*0370*/ 	.word	0x000054c0


	//   ....[16]....
        /*0374*/ 	.word	0x00006a90


	//   ....[17]....
        /*0378*/ 	.word	0x00006ae0


	//   ....[18]....
        /*037c*/ 	.word	0x00006b00


	//   ....[19]....
        /*0380*/ 	.word	0x00006b20


	//   ....[20]....
        /*0384*/ 	.word	0x00007c00


	//   ....[21]....
        /*0388*/ 	.word	0x00007c60


	//   ....[22]....
        /*038c*/ 	.word	0x00007ca0


	//   ....[23]....
        /*0390*/ 	.word	0x00007cd0


	//   ....[24]....
        /*0394*/ 	.word	0x00007d00


	//   ....[25]....
        /*0398*/ 	.word	0x00007d20


	//   ....[26]....
        /*039c*/ 	.word	0x000089a0


	//   ....[27]....
        /*03a0*/ 	.word	0x000089b0


	//   ....[28]....
        /*03a4*/ 	.word	0x00009a10


	//   ....[29]....
        /*03a8*/ 	.word	0x0000a4e0


	//   ....[30]....
        /*03ac*/ 	.word	0x0000ae60


	//   ....[31]....
        /*03b0*/ 	.word	0x0000ae70


	//   ....[32]....
        /*03b4*/ 	.word	0x0000ae80


	//   ....[33]....
        /*03b8*/ 	.word	0x0000aea0


	//   ....[34]....
        /*03bc*/ 	.word	0x0000aed0


	//   ....[35]....
        /*03c0*/ 	.word	0x0000b050


	//   ....[36]....
        /*03c4*/ 	.word	0x0000b060


	//   ....[37]....
        /*03c8*/ 	.word	0x0000b0b0


	//   ....[38]....
        /*03cc*/ 	.word	0x0000b180


	//   ....[39]....
        /*03d0*/ 	.word	0x0000b1a0


	//   ....[40]....
        /*03d4*/ 	.word	0x0000b240


	//   ....[41]....
        /*03d8*/ 	.word	0x0000b260


	//   ....[42]....
        /*03dc*/ 	.word	0x0000b2e0


	//   ....[43]....
        /*03e0*/ 	.word	0x0000b300


	//   ....[44]....
        /*03e4*/ 	.word	0x0000b310


	//   ....[45]....
        /*03e8*/ 	.word	0x0000b320


	//   ....[46]....
        /*03ec*/ 	.word	0x0000bb10


	//   ....[47]....
        /*03f0*/ 	.word	0x0000bb40


	//   ....[48]....
        /*03f4*/ 	.word	0x0000bb60


	//   ....[49]....
        /*03f8*/ 	.word	0x0000bc10


	//   ....[50]....
        /*03fc*/ 	.word	0x0000bcb0


	//   ....[51]....
        /*0400*/ 	.word	0x0000bcc0


	//   ....[52]....
        /*0404*/ 	.word	0x0000bce0


	//   ....[53]....
        /*0408*/ 	.word	0x0000bd10


	//   ....[54]....
        /*040c*/ 	.word	0x0000bd80


	//   ....[55]....
        /*0410*/ 	.word	0x0000bdb0


	//   ....[56]....
        /*0414*/ 	.word	0x0000be30


	//   ....[57]....
        /*0418*/ 	.word	0x0000be70


	//   ....[58]....
        /*041c*/ 	.word	0x0000bf00


	//   ....[59]....
        /*0420*/ 	.word	0x0000bf30


	//   ....[60]....
        /*0424*/ 	.word	0x0000bfe0


	//   ....[61]....
        /*0428*/ 	.word	0x0000c030


	//   ....[62]....
        /*042c*/ 	.word	0x0000e310


	//   ....[63]....
        /*0430*/ 	.word	0x0000e890


	//   ....[64]....
        /*0434*/ 	.word	0x0000ea10


	//   ....[65]....
        /*0438*/ 	.word	0x0000ea60


	//   ....[66]....
        /*043c*/ 	.word	0x0000ebb0


	//   ....[67]....
        /*0440*/ 	.word	0x0000ec20


	//   ....[68]....
        /*0444*/ 	.word	0x0000ed70


	//   ....[69]....
        /*0448*/ 	.word	0x0000edf0


	//   ....[70]....
        /*044c*/ 	.word	0x0000eee0


	//   ....[71]....
        /*0450*/ 	.word	0x0000ef70


	//   ....[72]....
        /*0454*/ 	.word	0x0000f080


	//   ....[73]....
        /*0458*/ 	.word	0x0000f0f0


	//   ....[74]....
        /*045c*/ 	.word	0x0000f210


	//   ....[75]....
        /*0460*/ 	.word	0x0000f280


	//   ....[76]....
        /*0464*/ 	.word	0x0000f390


	//   ....[77]....
        /*0468*/ 	.word	0x0000f3f0


	//   ....[78]....
        /*046c*/ 	.word	0x0000f4f0


	//   ....[79]....
        /*0470*/ 	.word	0x0000f540


	//   ....[80]....
        /*0474*/ 	.word	0x0000f5e0


	//   ....[81]....
        /*0478*/ 	.word	0x0000f6a0


	//   ....[82]....
        /*047c*/ 	.word	0x0000f9b0


	//   ....[83]....
        /*0480*/ 	.word	0x0000fa20


	//   ....[84]....
        /*0484*/ 	.word	0x0000fb30


	//   ....[85]....
        /*0488*/ 	.word	0x0000fb90


	//   ....[86]....
        /*048c*/ 	.word	0x0000fca0


	//   ....[87]....
        /*0490*/ 	.word	0x0000fcf0


	//   ....[88]....
        /*0494*/ 	.word	0x0000fdf0


	//   ....[89]....
        /*0498*/ 	.word	0x0000fe50


	//   ....[90]....
        /*049c*/ 	.word	0x0000ffc0


	//   ....[91]....
        /*04a0*/ 	.word	0x00010010


	//   ....[92]....
        /*04a4*/ 	.word	0x00010130


	//   ....[93]....
        /*04a8*/ 	.word	0x00010180


	//   ....[94]....
        /*04ac*/ 	.word	0x00010290


	//   ....[95]....
        /*04b0*/ 	.word	0x000102e0


	//   ....[96]....
        /*04b4*/ 	.word	0x000106f0


	//----- nvinfo : EIATTR_REG_RECONFIG
	.align		4
.L_175:
        /*04b8*/ 	.byte	0x01, 0x54
	.zero		2


	//----- nvinfo : EIATTR_SYSCALL_OFFSETS
	.align		4
        /*04bc*/ 	.byte	0x04, 0x46
        /*04be*/ 	.short	(.L_177 - .L_176)


	//   ....[0]....
.L_176:
        /*04c0*/ 	.word	0x00001500


	//   ....[1]....
        /*04c4*/ 	.word	0x0000a110


	//   ....[2]....
        /*04c8*/ 	.word	0x0000a250


	//   ....[3]....
        /*04cc*/ 	.word	0x0000a340


	//   ....[4]....
        /*04d0*/ 	.word	0x0000aa70


	//   ....[5]....
        /*04d4*/ 	.word	0x0000b670


	//----- nvinfo : EIATTR_MBARRIER_INSTR_OFFSETS
	.align		4
.L_177:
        /*04d8*/ 	.byte	0x04, 0x39
        /*04da*/ 	.short	(.L_179 - .L_178)


	//   ....[0]....
.L_178:
        /*04dc*/ 	.word	0x00000280
        /*04e0*/ 	.word	0x000000ff
        /*04e4*/ 	.word	0x00032400
        /*04e8*/ 	.short	0x0100
        /*04ea*/ 	.byte	0x08
	.zero		1


	//   ....[1]....
        /*04ec*/ 	.word	0x00000290
        /*04f0*/ 	.word	0x000000ff
        /*04f4*/ 	.word	0x00032410
        /*04f8*/ 	.short	0x0100
        /*04fa*/ 	.byte	0x08
	.zero		1


	//   ....[2]....
        /*04fc*/ 	.word	0x000002a0
        /*0500*/ 	.word	0x000000ff
        /*0504*/ 	.word	0x00032420
        /*0508*/ 	.short	0x0100
        /*050a*/ 	.byte	0x08
	.zero		1


	//   ....[3]....
        /*050c*/ 	.word	0x00000390
        /*0510*/ 	.word	0x000000ff
        /*0514*/ 	.word	0x00032430
        /*0518*/ 	.short	0x0100
        /*051a*/ 	.byte	0x08
	.zero		1


	//   ....[4]....
        /*051c*/ 	.word	0x000003a0
        /*0520*/ 	.word	0x000000ff
        /*0524*/ 	.word	0x00032440
        /*0528*/ 	.short	0x0100
        /*052a*/ 	.byte	0x08
	.zero		1


	//   ....[5]....
        /*052c*/ 	.word	0x000003b0
        /*0530*/ 	.word	0x000000ff
        /*0534*/ 	.word	0x00032438
        /*0538*/ 	.short	0x0100
        /*053a*/ 	.byte	0x08
	.zero		1


	//   ....[6]....
        /*053c*/ 	.word	0x000003c0
        /*0540*/ 	.word	0x000000ff
        /*0544*/ 	.word	0x00032448
        /*0548*/ 	.short	0x0100
        /*054a*/ 	.byte	0x08
	.zero		1


	//   ....[7]....
        /*054c*/ 	.word	0x000004f0
        /*0550*/ 	.word	0x000000ff
        /*0554*/ 	.word	0x00032450
        /*0558*/ 	.short	0x0100
        /*055a*/ 	.byte	0x08
	.zero		1


	//   ....[8]....
        /*055c*/ 	.word	0x00000500
        /*0560*/ 	.word	0x000000ff
        /*0564*/ 	.word	0x00032460
        /*0568*/ 	.short	0x0100
        /*056a*/ 	.byte	0x08
	.zero		1


	//   ....[9]....
        /*056c*/ 	.word	0x00000510
        /*0570*/ 	.word	0x000000ff
        /*0574*/ 	.word	0x00032458
        /*0578*/ 	.short	0x0100
        /*057a*/ 	.byte	0x08
	.zero		1


	//   ....[10]....
        /*057c*/ 	.word	0x00000520
        /*0580*/ 	.word	0x000000ff
        /*0584*/ 	.word	0x00032468
        /*0588*/ 	.short	0x0100
        /*058a*/ 	.byte	0x08
	.zero		1


	//   ....[11]....
        /*058c*/ 	.word	0x00000610
        /*0590*/ 	.word	0x000000ff
        /*0594*/ 	.word	0x00032470
        /*0598*/ 	.short	0x0100
        /*059a*/ 	.byte	0x06
	.zero		1


	//   ....[12]....
        /*059c*/ 	.word	0x00000620
        /*05a0*/ 	.word	0x000000ff
        /*05a4*/ 	.word	0x00032480
        /*05a8*/ 	.short	0x0100
        /*05aa*/ 	.byte	0x06
	.zero		1


	//   ....[13]....
        /*05ac*/ 	.word	0x00000630
        /*05b0*/ 	.word	0x000000ff
        /*05b4*/ 	.word	0x00032478
        /*05b8*/ 	.short	0x0100
        /*05ba*/ 	.byte	0x06
	.zero		1


	//   ....[14]....
        /*05bc*/ 	.word	0x00000640
        /*05c0*/ 	.word	0x000000ff
        /*05c4*/ 	.word	0x00032488
        /*05c8*/ 	.short	0x0100
        /*05ca*/ 	.byte	0x06
	.zero		1


	//   ....[15]....
        /*05cc*/ 	.word	0x00000770
        /*05d0*/ 	.word	0x000000ff
        /*05d4*/ 	.word	0x00032490
        /*05d8*/ 	.short	0x0100
        /*05da*/ 	.byte	0x08
	.zero		1


	//   ....[16]....
        /*05dc*/ 	.word	0x00000780
        /*05e0*/ 	.word	0x000000ff
        /*05e4*/ 	.word	0x000324a0
        /*05e8*/ 	.short	0x0100
        /*05ea*/ 	.byte	0x08
	.zero		1


	//   ....[17]....
        /*05ec*/ 	.word	0x00000790
        /*05f0*/ 	.word	0x000000ff
        /*05f4*/ 	.word	0x00032498
        /*05f8*/ 	.short	0x0100
        /*05fa*/ 	.byte	0x08
	.zero		1


	//   ....[18]....
        /*05fc*/ 	.word	0x000007a0
        /*0600*/ 	.word	0x000000ff
        /*0604*/ 	.word	0x000324a8
        /*0608*/ 	.short	0x0100
        /*060a*/ 	.byte	0x08
	.zero		1


	//   ....[19]....
        /*060c*/ 	.word	0x000008d0
        /*0610*/ 	.word	0x000000ff
        /*0614*/ 	.word	0x000324b0
        /*0618*/ 	.short	0x0100
        /*061a*/ 	.byte	0x08
	.zero		1


	//   ....[20]....
        /*061c*/ 	.word	0x000008e0
        /*0620*/ 	.word	0x000000ff
        /*0624*/ 	.word	0x000324c0
        /*0628*/ 	.short	0x0100
        /*062a*/ 	.byte	0x08
	.zero		1


	//   ....[21]....
        /*062c*/ 	.word	0x000008f0
        /*0630*/ 	.word	0x000000ff
        /*0634*/ 	.word	0x000324b8
        /*0638*/ 	.short	0x0100
        /*063a*/ 	.byte	0x08
	.zero		1


	//   ....[22]....
        /*063c*/ 	.word	0x00000900
        /*0640*/ 	.word	0x000000ff
        /*0644*/ 	.word	0x000324c8
        /*0648*/ 	.short	0x0100
        /*064a*/ 	.byte	0x08
	.zero		1


	//   ....[23]....
        /*064c*/ 	.word	0x00001540
        /*0650*/ 	.word	0x000000ff
        /*0654*/ 	.word	0x00032400
        /*0658*/ 	.short	0x010a
        /*065a*/ 	.byte	0x04
	.zero		1


	//   ....[24]....
        /*065c*/ 	.word	0x00001600
        /*0660*/ 	.word	0x000000ff
        /*0664*/ 	.word	0x00032430
        /*0668*/ 	.short	0x010a
        /*066a*/ 	.byte	0x04
	.zero		1


	//   ....[25]....
        /*066c*/ 	.word	0x00001650
        /*0670*/ 	.word	0x000000ff
        /*0674*/ 	.word	0x00032430
        /*0678*/ 	.short	0x010a
        /*067a*/ 	.byte	0x04
	.zero		1


	//   ....[26]....
        /*067c*/ 	.word	0x000019d0
        /*0680*/ 	.word	0x000000ff
        /*0684*/ 	.word	0x00032410
        /*0688*/ 	.short	0x010a
        /*068a*/ 	.byte	0x09
	.zero		1


	//   ....[27]....
        /*068c*/ 	.word	0x00001a20
        /*0690*/ 	.word	0x000000ff
        /*0694*/ 	.word	0x00032450
        /*0698*/ 	.short	0x010a
        /*069a*/ 	.byte	0x04
	.zero		1


	//   ....[28]....
        /*069c*/ 	.word	0x00001a70
        /*06a0*/ 	.word	0x000000ff
        /*06a4*/ 	.word	0x00032450
        /*06a8*/ 	.short	0x010a
        /*06aa*/ 	.byte	0x04
	.zero		1


	//   ....[29]....
        /*06ac*/ 	.word	0x00003450
        /*06b0*/ 	.word	0x00000018
        /*06b4*/ 	.word	0x00000000
        /*06b8*/ 	.short	0x0101
        /*06ba*/ 	.byte	0x3f
	.zero		1


	//   ....[30]....
        /*06bc*/ 	.word	0x00003f30
        /*06c0*/ 	.word	0x000000a0
        /*06c4*/ 	.word	0x00000000
        /*06c8*/ 	.short	0x0101
        /*06ca*/ 	.byte	0x3f
	.zero		1


	//   ....[31]....
        /*06cc*/ 	.word	0x00004110
        /*06d0*/ 	.word	0x000000ff
        /*06d4*/ 	.word	0x00032430
        /*06d8*/ 	.short	0x010a
        /*06da*/ 	.byte	0x06
	.zero		1


	//   ....[32]....
        /*06dc*/ 	.word	0x00004160
        /*06e0*/ 	.word	0x000000ff
        /*06e4*/ 	.word	0x00032430
        /*06e8*/ 	.short	0x010a
        /*06ea*/ 	.byte	0x06
	.zero		1


	//   ....[33]....
        /*06ec*/ 	.word	0x000044c0
        /*06f0*/ 	.word	0x000000ff
        /*06f4*/ 	.word	0x00032450
        /*06f8*/ 	.short	0x010a
        /*06fa*/ 	.byte	0x06
	.zero		1


	//   ....[34]....
        /*06fc*/ 	.word	0x00004510
        /*0700*/ 	.word	0x000000ff
        /*0704*/ 	.word	0x00032450
        /*0708*/ 	.short	0x010a
        /*070a*/ 	.byte	0x06
	.zero		1


	//   ....[35]....
        /*070c*/ 	.word	0x000056b0
        /*0710*/ 	.word	0x00000098
        /*0714*/ 	.word	0x00000000
        /*0718*/ 	.short	0x0101
        /*071a*/ 	.byte	0x3f
	.zero		1


	//   ....[36]....
        /*071c*/ 	.word	0x00006a70
        /*0720*/ 	.word	0x000000c9
        /*0724*/ 	.word	0x00000000
        /*0728*/ 	.short	0x0101
        /*072a*/ 	.byte	0x3f
	.zero		1


	//   ....[37]....
        /*072c*/ 	.word	0x00007d30
        /*0730*/ 	.word	0x000000ff
        /*0734*/ 	.word	0x00000000
        /*0738*/ 	.short	0x0101
        /*073a*/ 	.byte	0x04
	.zero		1


	//   ....[38]....
        /*073c*/ 	.word	0x0000a730
        /*0740*/ 	.word	0x000000ff
        /*0744*/ 	.word	0x00032440
        /*0748*/ 	.short	0x010a
        /*074a*/ 	.byte	0x26
	.zero		1


	//   ....[39]....
        /*074c*/ 	.word	0x0000b480
        /*0750*/ 	.word	0x000000ff
        /*0754*/ 	.word	0x00032400
        /*0758*/ 	.short	0x0107
        /*075a*/ 	.byte	0x26
	.zero		1


	//   ....[40]....
        /*075c*/ 	.word	0x0000b500
        /*0760*/ 	.word	0x000000ff
        /*0764*/ 	.word	0x00032400
        /*0768*/ 	.short	0x0101
        /*076a*/ 	.byte	0x26
	.zero		1


	//   ....[41]....
        /*076c*/ 	.word	0x0000c1e0
        /*0770*/ 	.word	0x000000ff
        /*0774*/ 	.word	0x00032410
        /*0778*/ 	.short	0x0107
        /*077a*/ 	.byte	0x26
	.zero		1


	//   ....[42]....
        /*077c*/ 	.word	0x0000c240
        /*0780*/ 	.word	0x000000ff
        /*0784*/ 	.word	0x00032410
        /*0788*/ 	.short	0x0101
        /*078a*/ 	.byte	0x26
	.zero		1


	//   ....[43]....
        /*078c*/ 	.word	0x0000c250
        /*0790*/ 	.word	0x000000ff
        /*0794*/ 	.word	0x00032420
        /*0798*/ 	.short	0x010a
        /*079a*/ 	.byte	0x26
	.zero		1


	//   ....[44]....
        /*079c*/ 	.word	0x0000c2b0
        /*07a0*/ 	.word	0x000000ff
        /*07a4*/ 	.word	0x00032460
        /*07a8*/ 	.short	0x010a
        /*07aa*/ 	.byte	0x26
	.zero		1


	//   ....[45]....
        /*07ac*/ 	.word	0x0000cb40
        /*07b0*/ 	.word	0x000000ff
        /*07b4*/ 	.word	0x00032448
        /*07b8*/ 	.short	0x010a
        /*07ba*/ 	.byte	0x26
	.zero		1


	//   ....[46]....
        /*07bc*/ 	.word	0x0000cd10
        /*07c0*/ 	.word	0x000000ff
        /*07c4*/ 	.word	0x00032468
        /*07c8*/ 	.short	0x010a
        /*07ca*/ 	.byte	0x26
	.zero		1


	//   ....[47]....
        /*07cc*/ 	.word	0x0000d380
        /*07d0*/ 	.word	0x000000ff
        /*07d4*/ 	.word	0x00032440
        /*07d8*/ 	.short	0x010a
        /*07da*/ 	.byte	0x26
	.zero		1


	//   ....[48]....
        /*07dc*/ 	.word	0x0000d560
        /*07e0*/ 	.word	0x000000ff
        /*07e4*/ 	.word	0x00032460
        /*07e8*/ 	.short	0x010a
        /*07ea*/ 	.byte	0x26
	.zero		1


	//   ....[49]....
        /*07ec*/ 	.word	0x0000dbf0
        /*07f0*/ 	.word	0x000000ff
        /*07f4*/ 	.word	0x00032448
        /*07f8*/ 	.short	0x010a
        /*07fa*/ 	.byte	0x26
	.zero		1


	//   ....[50]....
        /*07fc*/ 	.word	0x0000ddd0
        /*0800*/ 	.word	0x000000ff
        /*0804*/ 	.word	0x00032468
        /*0808*/ 	.short	0x010a
        /*080a*/ 	.byte	0x26
	.zero		1


	//   ....[51]....
        /*080c*/ 	.word	0x0000e2a0
        /*0810*/ 	.word	0x00000002
        /*0814*/ 	.word	0x00032420
        /*0818*/ 	.short	0x010a
        /*081a*/ 	.byte	0x3f
	.zero		1


	//   ....[52]....
        /*081c*/ 	.word	0x0000e440
        /*0820*/ 	.word	0x00000007
        /*0824*/ 	.word	0x00000000
        /*0828*/ 	.short	0x010a
        /*082a*/ 	.byte	0x3f
	.zero		1


	//   ....[53]....
        /*082c*/ 	.word	0x0000e4b0
        /*0830*/ 	.word	0x00000005
        /*0834*/ 	.word	0x00000000
        /*0838*/ 	.short	0x010a
        /*083a*/ 	.byte	0x3f
	.zero		1


	//   ....[54]....
        /*083c*/ 	.word	0x0000e510
        /*0840*/ 	.word	0x00000005
        /*0844*/ 	.word	0x00000000
        /*0848*/ 	.short	0x010a
        /*084a*/ 	.byte	0x3f
	.zero		1


	//   ....[55]....
        /*084c*/ 	.word	0x0000e540
        /*0850*/ 	.word	0x00000003
        /*0854*/ 	.word	0x00000000
        /*0858*/ 	.short	0x010a
        /*085a*/ 	.byte	0x3f
	.zero		1


	//   ....[56]....
        /*085c*/ 	.word	0x0000e5c0
        /*0860*/ 	.word	0x00000003
        /*0864*/ 	.word	0x00032400
        /*0868*/ 	.short	0x010a
        /*086a*/ 	.byte	0x3f
	.zero		1


	//   ....[57]....
        /*086c*/ 	.word	0x0000e630
        /*0870*/ 	.word	0x00000003
        /*0874*/ 	.word	0x00032430
        /*0878*/ 	.short	0x010a
        /*087a*/ 	.byte	0x3f
	.zero		1


	//   ....[58]....
        /*087c*/ 	.word	0x0000e6a0
        /*0880*/ 	.word	0x0000000b
        /*0884*/ 	.word	0x00032410
        /*0888*/ 	.short	0x010a
        /*088a*/ 	.byte	0x3f
	.zero		1


	//   ....[59]....
        /*088c*/ 	.word	0x0000e710
        /*0890*/ 	.word	0x0000000b
        /*0894*/ 	.word	0x00032450
        /*0898*/ 	.short	0x010a
        /*089a*/ 	.byte	0x3f
	.zero		1


	//   ....[60]....
        /*089c*/ 	.word	0x0000e780
        /*08a0*/ 	.word	0x00000099
        /*08a4*/ 	.word	0x00032430
        /*08a8*/ 	.short	0x010a
        /*08aa*/ 	.byte	0x3f
	.zero		1


	//   ....[61]....
        /*08ac*/ 	.word	0x0000e7f0
        /*08b0*/ 	.word	0x000000c9
        /*08b4*/ 	.word	0x00032450
        /*08b8*/ 	.short	0x010a
        /*08ba*/ 	.byte	0x3f
	.zero		1


	//   ....[62]....
        /*08bc*/ 	.word	0x0000e950
        /*08c0*/ 	.word	0x00000003
        /*08c4*/ 	.word	0x00032440
        /*08c8*/ 	.short	0x010a
        /*08ca*/ 	.byte	0x3f
	.zero		1


	//   ....[63]....
        /*08cc*/ 	.word	0x00010320
        /*08d0*/ 	.word	0x00000003
        /*08d4*/ 	.word	0x00032420
        /*08d8*/ 	.short	0x010a
        /*08da*/ 	.byte	0x3f
	.zero		1


	//   ....[64]....
        /*08dc*/ 	.word	0x00010380
        /*08e0*/ 	.word	0x00000003
        /*08e4*/ 	.word	0x00032460
        /*08e8*/ 	.short	0x010a
        /*08ea*/ 	.byte	0x3f
	.zero		1


	//   ....[65]....
        /*08ec*/ 	.word	0x000103e0
        /*08f0*/ 	.word	0x00000003
        /*08f4*/ 	.word	0x00032448
        /*08f8*/ 	.short	0x010a
        /*08fa*/ 	.byte	0x3f
	.zero		1


	//   ....[66]....
        /*08fc*/ 	.word	0x00010440
        /*0900*/ 	.word	0x00000003
        /*0904*/ 	.word	0x00032468
        /*0908*/ 	.short	0x010a
        /*090a*/ 	.byte	0x3f
	.zero		1


	//   ....[67]....
        /*090c*/ 	.word	0x000104a0
        /*0910*/ 	.word	0x00000003
        /*0914*/ 	.word	0x00032440
        /*0918*/ 	.short	0x010a
        /*091a*/ 	.byte	0x3f
	.zero		1


	//   ....[68]....
        /*091c*/ 	.word	0x00010500
        /*0920*/ 	.word	0x00000003
        /*0924*/ 	.word	0x00032460
        /*0928*/ 	.short	0x010a
        /*092a*/ 	.byte	0x3f
	.zero		1


	//   ....[69]....
        /*092c*/ 	.word	0x00010560
        /*0930*/ 	.word	0x00000003
        /*0934*/ 	.word	0x00032448
        /*0938*/ 	.short	0x010a
        /*093a*/ 	.byte	0x3f
	.zero		1


	//   ....[70]....
        /*093c*/ 	.word	0x000105c0
        /*0940*/ 	.word	0x00000003
        /*0944*/ 	.word	0x00032468
        /*0948*/ 	.short	0x010a
        /*094a*/ 	.byte	0x3f
	.zero		1


	//   ....[71]....
        /*094c*/ 	.word	0x00010610
        /*0950*/ 	.word	0x00000002
        /*0954*/ 	.word	0x00032420
        /*0958*/ 	.short	0x010a
        /*095a*/ 	.byte	0x3f
	.zero		1


	//   ....[72]....
        /*095c*/ 	.word	0x000107b0
        /*0960*/ 	.word	0x00000007
        /*0964*/ 	.word	0x00000000
        /*0968*/ 	.short	0x010a
        /*096a*/ 	.byte	0x3f
	.zero		1


	//   ....[73]....
        /*096c*/ 	.word	0x00010800
        /*0970*/ 	.word	0x00000005
        /*0974*/ 	.word	0x00000000
        /*0978*/ 	.short	0x010a
        /*097a*/ 	.byte	0x3f
	.zero		1


	//   ....[74]....
        /*097c*/ 	.word	0x00010850
        /*0980*/ 	.word	0x00000005
        /*0984*/ 	.word	0x00000000
        /*0988*/ 	.short	0x010a
        /*098a*/ 	.byte	0x3f
	.zero		1


	//----- nvinfo : EIATTR_NUM_MBARRIERS
	.align		4
.L_179:
        /*098c*/ 	.byte	0x03, 0x38
        /*098e*/ 	.short	0x0017


	//----- nvinfo : EIATTR_EXIT_INSTR_OFFSETS
	.align		4
        /*0990*/ 	.byte	0x04, 0x1c
        /*0992*/ 	.short	(.L_181 - .L_180)


	//   ....[0]....
.L_180:
        /*0994*/ 	.word	0x0000e590


	//----- nvinfo : EIATTR_MAX_THREADS
	.align		4
.L_181:
        /*0998*/ 	.byte	0x04, 0x05
        /*099a*/ 	.short	(.L_183 - .L_182)
.L_182:
        /*099c*/ 	.word	0x00000180
        /*09a0*/ 	.word	0x00000001
        /*09a4*/ 	.word	0x00000001


	//----- nvinfo : EIATTR_CRS_STACK_SIZE
	.align		4
.L_183:
        /*09a8*/ 	.byte	0x04, 0x1e
        /*09aa*/ 	.short	(.L_185 - .L_184)
.L_184:
        /*09ac*/ 	.word	0x00000000


	//----- nvinfo : EIATTR_CBANK_PARAM_SIZE
	.align		4
.L_185:
        /*09b0*/ 	.byte	0x03, 0x19
        /*09b2*/ 	.short	0x0b70


	//----- nvinfo : EIATTR_PARAM_CBANK
	.align		4
        /*09b4*/ 	.byte	0x04, 0x0a
        /*09b6*/ 	.short	(.L_187 - .L_186)
	.align		4
.L_186:
        /*09b8*/ 	.word	index@(.nv.constant0._ZN7cutlass13device_kernelIN5flash11enable_sm90INS1_16FlashAttnFwdSm90INS1_25CollectiveMainloopFwdSm90ILi2EN4cute5tupleIJNS5_1CILi1EEES8_S8_EEENS6_IJNS7_ILi128EEENS7_ILi96EEENS7_ILi64EEEEEELi256ENS_6half_tEfNS_4arch4Sm90ELb0ELb0ELb1ELb0ELb0ELb0ELb1ELb1ELb0ELb1ELb1ELb0EEENS1_21CollectiveEpilogueFwdINS6_IJSA_NS7_ILi256EEESB_EEES9_SE_SG_Li256ELb0ELb1ELb1ELb0EEENS1_19SingleTileSchedulerILb0ELb1ELb1ELi128EEEEEEEEEvNT_6ParamsE)
        /*09bc*/ 	.short	0x0210
        /*09be*/ 	.short	0x0b70


	//----- nvinfo : EIATTR_SW_WAR
	.align		4
.L_187:
        /*09c0*/ 	.byte	0x04, 0x36
        /*09c2*/ 	.short	(.L_189 - .L_188)
.L_188:
        /*09c4*/ 	.word	0x00000008
.L_189:


//--------------------- .nv.info._ZN7cutlass13device_kernelIN5flash11enable_sm90INS1_16FlashAttnFwdSm90INS1_25CollectiveMainloopFwdSm90ILi2EN4cute5tupleIJNS5_1CILi1EEES8_S8_EEENS6_IJNS7_ILi128EEENS7_ILi96EEENS7_ILi64EEEEEELi256ENS_6half_tEfNS_4arch4Sm90ELb0ELb0ELb1ELb1ELb0ELb0ELb0ELb1ELb0ELb1ELb1ELb0EEENS1_21CollectiveEpilogueFwdINS6_IJSA_NS7_ILi256EEESB_EEES9_SE_SG_Li256ELb1ELb1ELb1ELb0EEENS1_36VarlenDynamicPersistentTileSchedulerILi128ELi96ELi256ELi128ELb1ELb1ELb1ELb0ELb1ELb1EEEEEEEEEvNT_6ParamsE --------------------------
	.section	.nv.info._ZN7cutlass13device_kernelIN5flash11enable_sm90INS1_16FlashAttnFwdSm90INS1_25CollectiveMainloopFwdSm90ILi2EN4cute5tupleIJNS5_1CILi1EEES8_S8_EEENS6_IJNS7_ILi128EEENS7_ILi96EEENS7_ILi64EEEEEELi256ENS_6half_tEfNS_4arch4Sm90ELb0ELb0ELb1ELb1ELb0ELb0ELb0ELb1ELb0ELb1ELb1ELb0EEENS1_21CollectiveEpilogueFwdINS6_IJSA_NS7_ILi256EEESB_EEES9_SE_SG_Li256ELb1ELb1ELb1ELb0EEENS1_36VarlenDynamicPersistentTileSchedulerILi128ELi96ELi256ELi128ELb1ELb1ELb1ELb0ELb1ELb1EEEEEEEEEvNT_6ParamsE,"",@"SHT_CUDA_INFO"
	.sectionflags	@""
	.align	4


	//----- nvinfo : EIATTR_CUDA_API_VERSION
	.align		4
        /*0000*/ 	.byte	0x04, 0x37
        /*0002*/ 	.short	(.L_191 - .L_190)
.L_190:
        /*0004*/ 	.word	0x00000082


	//----- nvinfo : EIATTR_KPARAM_INFO
	.align		4
.L_191:
        /*0008*/ 	.byte	0x04, 0x17
        /*000a*/ 	.short	(.L_193 - .L_192)
.L_192:
        /*000c*/ 	.word	0x00000000
        /*0010*/ 	.short	0x0000
        /*0012*/ 	.short	0x0070
        /*0014*/ 	.byte	0x00, 0xf0, 0x01, 0x2a


	//----- nvinfo : EIATTR_SPARSE_MMA_MASK
	.align		4
.L_193:
        /*0018*/ 	.byte	0x03, 0x50
        /*001a*/ 	.short	0x0000


	//----- nvinfo : EIATTR_MAXREG_COUNT
	.align		4
        /*001c*/ 	.byte	0x03, 0x1b
        /*001e*/ 	.short	0x00a8


	//----- nvinfo : EIATTR_NUM_BARRIERS
	.align		4
        /*0020*/ 	.byte	0x02, 0x4c
        /*0022*/ 	.byte	0x10
	.zero		1


	//----- nvinfo : EIATTR_EXTERNS
	.align		4
        /*0024*/ 	.byte	0x04, 0x0f
        /*0026*/ 	.short	(.L_195 - .L_194)


	//   ....[0]....
	.align		4
.L_194:
        /*0028*/ 	.word	index@(__assertfail)


	//----- nvinfo : EIATTR_ANNOTATIONS
	.align		4
.L_195:
        /*002c*/ 	.byte	0x04, 0x55
        /*002e*/ 	.short	(.L_197 - .L_196)


	//   ....[0]....
.L_196:
        /* <DEDUP_REMOVED lines=65> */


	//----- nvinfo : EIATTR_MERCURY_ISA_VERSION
	.align		4
.L_197:
        /*0430*/ 	.byte	0x03, 0x5f
        /*0432*/ 	.short	0x0101


	//----- nvinfo : EIATTR_UNUSED_LOAD_BYTE_OFFSET
	.align		4
        /*0434*/ 	.byte	0x04, 0x44
        /*0436*/ 	.short	(.L_199 - .L_198)


	//   ....[0]....
.L_198:
        /*0438*/ 	.word	0x00000a30
        /*043c*/ 	.word	0x0000fff0


	//   ....[1]....
        /*0440*/ 	.word	0x00006da0
        /*0444*/ 	.word	0x0000fff0


	//----- nvinfo : EIATTR_INT_WARP_WIDE_INSTR_OFFSETS
	.align		4
.L_199:
        /*0448*/ 	.byte	0x04, 0x31
        /*044a*/ 	.short	(.L_201 - .L_200)


	//   ....[0]....
.L_200:
        /*044c*/ 	.word	0x00000130


	//   ....[1]....
        /*0450*/ 	.word	0x00000170


	//   ....[2]....
        /*0454*/ 	.word	0x000001e0


	//   ....[3]....
        /*0458*/ 	.word	0x00003cd0


	//   ....[4]....
        /*045c*/ 	.word	0x0000cb30


	//   ....[5]....
        /*0460*/ 	.word	0x0000cbc0


	//   ....[6]....
        /*0464*/ 	.word	0x000107b0


	//   ....[7]....
        /*0468*/ 	.word	0x00010840


	//----- nvinfo : EIATTR_COOP_GROUP_MASK_REGIDS
	.align		4
.L_201:
        /*046c*/ 	.byte	0x04, 0x29
        /*046e*/ 	.short	(.L_203 - .L_202)


	//   ....[0]....
.L_202:
        /*0470*/ 	.word	0xffffffff


	//   ....[1]....
        /*0474*/ 	.word	0xffffffff


	//   ....[2]....
        /*0478*/ 	.word	0xffffffff


	//   ....[3]....
        /*047c*/ 	.word	0xffffffff


	//   ....[4]....
        /*0480*/ 	.word	0xffffffff


	//   ....[5]....
        /*0484*/ 	.word	0xffffffff


	//   ....[6]....
        /*0488*/ 	.word	0xffffffff


	//   ....[7]....
        /*048c*/ 	.word	0xffffffff


	//   ....[8]....
        /*0490*/ 	.word	0xffffffff


	//   ....[9]....
        /*0494*/ 	.word	0xffffffff


	//   ....[10]....
        /*0498*/ 	.word	0xffffffff


	//   ....[11]....
        /*049c*/ 	.word	0xffffffff


	//   ....[12]....
        /*04a0*/ 	.word	0xffffffff


	//   ....[13]....
        /*04a4*/ 	.word	0xffffffff


	//   ....[14]....
        /*04a8*/ 	.word	0xffffffff


	//   ....[15]....
        /*04ac*/ 	.word	0xffffffff


	//   ....[16]....
        /*04b0*/ 	.word	0xffffffff


	//   ....[17]....
        /*04b4*/ 	.word	0xffffffff


	//   ....[18]....
        /*04b8*/ 	.word	0xffffffff


	//   ....[19]....
        /*04bc*/ 	.word	0xffffffff


	//   ....[20]....
        /*04c0*/ 	.word	0xffffffff


	//   ....[21]....
        /*04c4*/ 	.word	0xffffffff


	//   ....[22]....
        /*04c8*/ 	.word	0xffffffff


	//   ....[23]....
        /*04cc*/ 	.word	0xffffffff


	//   ....[24]....
        /*04d0*/ 	.word	0xffffffff


	//   ....[25]....
        /*04d4*/ 	.word	0xffffffff


	//   ....[26]....
        /*04d8*/ 	.word	0xffffffff


	//   ....[27]....
        /*04dc*/ 	.word	0xffffffff


	//   ....[28]....
        /*04e0*/ 	.word	0xffffffff


	//   ....[29]....
        /*04e4*/ 	.word	0xffffffff


	//   ....[30]....
        /*04e8*/ 	.word	0xffffffff


	//   ....[31]....
        /*04ec*/ 	.word	0xffffffff


	//   ....[32]....
        /*04f0*/ 	.word	0xffffffff


	//   ....[33]....
        /*04f4*/ 	.word	0xffffffff


	//   ....[34]....
        /*04f8*/ 	.word	0xffffffff


	//   ....[35]....
        /*04fc*/ 	.word	0xffffffff


	//   ....[36]....
        /*0500*/ 	.word	0xffffffff


	//   ....[37]....
        /*0504*/ 	.word	0xffffffff


	//   ....[38]....
        /*0508*/ 	.word	0xffffffff


	//   ....[39]....
        /*050c*/ 	.word	0xffffffff


	//   ....[40]....
        /*0510*/ 	.word	0xffffffff


	//   ....[41]....
        /*0514*/ 	.word	0xffffffff


	//   ....[42]....
        /*0518*/ 	.word	0xffffffff


	//   ....[43]....
        /*051c*/ 	.word	0xffffffff


	//   ....[44]....
        /*0520*/ 	.word	0xffffffff


	//   ....[45]....
        /*0524*/ 	.word	0xffffffff


	//   ....[46]....
        /*0528*/ 	.word	0xffffffff


	//   ....[47]....
        /*052c*/ 	.word	0xffffffff


	//   ....[48]....
        /*0530*/ 	.word	0xffffffff


	//   ....[49]....
        /*0534*/ 	.word	0xffffffff


	//   ....[50]....
        /*0538*/ 	.word	0xffffffff


	//   ....[51]....
        /*053c*/ 	.word	0xffffffff


	//   ....[52]....
        /*0540*/ 	.word	0xffffffff


	//   ....[53]....
        /*0544*/ 	.word	0xffffffff


	//   ....[54]....
        /*0548*/ 	.word	0xffffffff


	//   ....[55]....
        /*054c*/ 	.word	0xffffffff


	//   ....[56]....
        /*0550*/ 	.word	0xffffffff


	//   ....[57]....
        /*0554*/ 	.word	0xffffffff


	//   ....[58]....
        /*0558*/ 	.word	0xffffffff


	//   ....[59]....
        /*055c*/ 	.word	0xffffffff


	//   ....[60]....
        /*0560*/ 	.word	0xffffffff


	//   ....[61]....
        /*0564*/ 	.word	0xffffffff


	//   ....[62]....
        /*0568*/ 	.word	0xffffffff


	//   ....[63]....
        /*056c*/ 	.word	0xffffffff


	//   ....[64]....
        /*0570*/ 	.word	0xffffffff


	//   ....[65]....
        /*0574*/ 	.word	0xffffffff


	//   ....[66]....
        /*0578*/ 	.word	0xffffffff


	//   ....[67]....
        /*057c*/ 	.word	0xffffffff


	//   ....[68]....
        /*0580*/ 	.word	0xffffffff


	//   ....[69]....
        /*0584*/ 	.word	0xffffffff


	//   ....[70]....
        /*0588*/ 	.word	0xffffffff


	//   ....[71]....
        /*058c*/ 	.word	0xffffffff


	//   ....[72]....
        /*0590*/ 	.word	0xffffffff


	//   ....[73]....
        /*0594*/ 	.word	0xffffffff


	//   ....[74]....
        /*0598*/ 	.word	0xffffffff


	//   ....[75]....
        /*059c*/ 	.word	0xffffffff


	//   ....[76]....
        /*05a0*/ 	.word	0xffffffff


	//   ....[77]....
        /*05a4*/ 	.word	0xffffffff


	//   ....[78]....
        /*05a8*/ 	.word	0xffffffff


	//   ....[79]....
        /*05ac*/ 	.word	0xffffffff


	//   ....[80]....
        /*05b0*/ 	.word	0xffffffff


	//   ....[81]....
        /*05b4*/ 	.word	0xffffffff


	//   ....[82]....
        /*05b8*/ 	.word	0xffffffff


	//   ....[83]....
        /*05bc*/ 	.word	0xffffffff


	//   ....[84]....
        /*05c0*/ 	.word	0xffffffff


	//   ....[85]....
        /*05c4*/ 	.word	0xffffffff


	//   ....[86]....
        /*05c8*/ 	.word	0xffffffff


	//   ....[87]....
        /*05cc*/ 	.word	0xffffffff


	//   ....[88]....
        /*05d0*/ 	.word	0xffffffff


	//   ....[89]....
        /*05d4*/ 	.word	0xffffffff


	//   ....[90]....
        /*05d8*/ 	.word	0xffffffff


	//   ....[91]....
        /*05dc*/ 	.word	0xffffffff


	//   ....[92]....
        /*05e0*/ 	.word	0xffffffff


	//   ....[93]....
        /*05e4*/ 	.word	0xffffffff


	//   ....[94]....
        /*05e8*/ 	.word	0xffffffff


	//   ....[95]....
        /*05ec*/ 	.word	0xffffffff


	//   ....[96]....
        /*05f0*/ 	.word	0xffffffff


	//   ....[97]....
        /*05f4*/ 	.word	0x0500000f


	//   ....[98]....
        /*05f8*/ 	.word	0x0500000f


	//   ....[99]....
        /*05fc*/ 	.word	0x0500000f


	//   ....[100]....
        /*0600*/ 	.word	0x0500000f


	//   ....[101]....
        /*0604*/ 	.word	0x0500000f


	//   ....[102]....
        /*0608*/ 	.word	0x0500000f


	//   ....[103]....
        /*060c*/ 	.word	0x0500000f


	//   ....[104]....
        /*0610*/ 	.word	0x0500000f


	//   ....[105]....
        /*0614*/ 	.word	0x0500000f


	//   ....[106]....
        /*0618*/ 	.word	0x0500000f


	//   ....[107]....
        /*061c*/ 	.word	0x0500000f


	//   ....[108]....
        /*0620*/ 	.word	0x0500000f


	//   ....[109]....
        /*0624*/ 	.word	0x0500000f


	//   ....[110]....
        /*0628*/ 	.word	0x0500000f


	//   ....[111]....
        /*062c*/ 	.word	0x0500000f


	//   ....[112]....
        /*0630*/ 	.word	0x0500000f


	//   ....[113]....
        /*0634*/ 	.word	0x0500000f


	//   ....[114]....
        /*0638*/ 	.word	0x0500000f


	//   ....[115]....
        /*063c*/ 	.word	0x0500000f


	//   ....[116]....
        /*0640*/ 	.word	0x0500000f


	//   ....[117]....
        /*0644*/ 	.word	0x0500000f


	//   ....[118]....
        /*0648*/ 	.word	0x0500000f


	//   ....[119]....
        /*064c*/ 	.word	0x0500000f


	//   ....[120]....
        /*0650*/ 	.word	0x0500000f


	//   ....[121]....
        /*0654*/ 	.word	0x0500000f


	//   ....[122]....
        /*0658*/ 	.word	0x0500000f


	//   ....[123]....
        /*065c*/ 	.word	0x0500000f


	//   ....[124]....
        /*0660*/ 	.word	0x0500000f


	//   ....[125]....
        /*0664*/ 	.word	0x0500000f


	//   ....[126]....
        /*0668*/ 	.word	0x0500000f


	//   ....[127]....
        /*066c*/ 	.word	0x0500000f


	//   ....[128]....
        /*0670*/ 	.word	0x0500000f


	//   ....[129]....
        /*0674*/ 	.word	0x0500000f


	//   ....[130]....
        /*0678*/ 	.word	0x0500000f


	//   ....[131]....
        /*067c*/ 	.word	0x0500000f


	//   ....[132]....
        /*0680*/ 	.word	0x0500000f


	//----- nvinfo : EIATTR_COOP_GROUP_INSTR_OFFSETS
	.align		4
.L_203:
        /*0684*/ 	.byte	0x04, 0x28
        /*0686*/ 	.short	(.L_205 - .L_204)


	//   ....[0]....
.L_204:
        /*0688*/ 	.word	0x00000070


	//   ....[1]....
        /*068c*/ 	.word	0x00000140


	//   ....[2]....
        /*0690*/ 	.word	0x00000190


	//   ....[3]....
        /*0694*/ 	.word	0x000003c0


	//   ....[4]....
        /*0698*/ 	.word	0x00000520


	//   ....[5]....
        /*069c*/ 	.word	0x00000640


	//   ....[6]....
        /*06a0*/ 	.word	0x000007a0


	//   ....[7]....
        /*06a4*/ 	.word	0x00001cf0


	//   ....[8]....
        /*06a8*/ 	.word	0x00002e50


	//   ....[9]....
        /*06ac*/ 	.word	0x00002ed0


	//   ....[10]....
        /*06b0*/ 	.word	0x00003300


	//   ....[11]....
        /*06b4*/ 	.word	0x00003360


	//   ....[12]....
        /*06b8*/ 	.word	0x00004810


	//   ....[13]....
        /*06bc*/ 	.word	0x00004870


	//   ....[14]....
        /*06c0*/ 	.word	0x00005290


	//   ....[15]....
        /*06c4*/ 	.word	0x000052f0


	//   ....[16]....
        /*06c8*/ 	.word	0x00006320


	//   ....[17]....
        /*06cc*/ 	.word	0x00006390


	//   ....[18]....
        /*06d0*/ 	.word	0x000063f0


	//   ....[19]....
        /*06d4*/ 	.word	0x00006410


	//   ....[20]....
        /*06d8*/ 	.word	0x00007f10


	//   ....[21]....
        /*06dc*/ 	.word	0x00007f20


	//   ....[22]....
        /*06e0*/ 	.word	0x00007f30


	//   ....[23]....
        /*06e4*/ 	.word	0x00007f40


	//   ....[24]....
        /*06e8*/ 	.word	0x00008a00


	//   ....[25]....
        /*06ec*/ 	.word	0x00008a20


	//   ....[26]....
        /*06f0*/ 	.word	0x00008bd0


	//   ....[27]....
        /*06f4*/ 	.word	0x00008bf0


	//   ....[28]....
        /*06f8*/ 	.word	0x00008d30


	//   ....[29]....
        /*06fc*/ 	.word	0x00008d50


	//   ....[30]....
        /*0700*/ 	.word	0x00008ea0


	//   ....[31]....
        /*0704*/ 	.word	0x00008ec0


	//   ....[32]....
        /*0708*/ 	.word	0x000093c0


	//   ....[33]....
        /*070c*/ 	.word	0x000093d0


	//   ....[34]....
        /*0710*/ 	.word	0x00009c80


	//   ....[35]....
        /*0714*/ 	.word	0x00009c90


	//   ....[36]....
        /*0718*/ 	.word	0x0000aef0


	//   ....[37]....
        /*071c*/ 	.word	0x0000af20


	//   ....[38]....
        /*0720*/ 	.word	0x0000b090


	//   ....[39]....
        /*0724*/ 	.word	0x0000b0b0


	//   ....[40]....
        /*0728*/ 	.word	0x0000b1f0


	//   ....[41]....
        /*072c*/ 	.word	0x0000b210


	//   ....[42]....
        /*0730*/ 	.word	0x0000b360


	//   ....[43]....
        /*0734*/ 	.word	0x0000b380


	//   ....[44]....
        /*0738*/ 	.word	0x0000b550


	//   ....[45]....
        /*073c*/ 	.word	0x0000b770


	//   ....[46]....
        /*0740*/ 	.word	0x0000b7a0


	//   ....[47]....
        /*0744*/ 	.word	0x0000b7d0


	//   ....[48]....
        /*0748*/ 	.word	0x0000b800


	//   ....[49]....
        /*074c*/ 	.word	0x0000b830


	//   ....[50]....
        /*0750*/ 	.word	0x0000b860


	//   ....[51]....
        /*0754*/ 	.word	0x0000ba00


	//   ....[52]....
        /*0758*/ 	.word	0x0000ba30


	//   ....[53]....
        /*075c*/ 	.word	0x0000ba60


	//   ....[54]....
        /*0760*/ 	.word	0x0000ba90


	//   ....[55]....
        /*0764*/ 	.word	0x0000bac0


	//   ....[56]....
        /*0768*/ 	.word	0x0000baf0


	//   ....[57]....
        /*076c*/ 	.word	0x0000bb80


	//   ....[58]....
        /*0770*/ 	.word	0x0000bbb0


	//   ....[59]....
        /*0774*/ 	.word	0x0000bbc0


	//   ....[60]....
        /*0778*/ 	.word	0x0000bc70


	//   ....[61]....
        /*077c*/ 	.word	0x0000d110


	//   ....[62]....
        /*0780*/ 	.word	0x0000dbc0


	//   ....[63]....
        /*0784*/ 	.word	0x0000dc00


	//   ....[64]....
        /*0788*/ 	.word	0x0000dca0


	//   ....[65]....
        /*078c*/ 	.word	0x0000dcb0


	//   ....[66]....
        /*0790*/ 	.word	0x0000dd30


	//   ....[67]....
        /*0794*/ 	.word	0x0000dd40


	//   ....[68]....
        /*0798*/ 	.word	0x0000ddc0


	//   ....[69]....
        /*079c*/ 	.word	0x0000ddd0


	//   ....[70]....
        /*07a0*/ 	.word	0x0000de50


	//   ....[71]....
        /*07a4*/ 	.word	0x0000de60


	//   ....[72]....
        /*07a8*/ 	.word	0x0000dee0


	//   ....[73]....
        /*07ac*/ 	.word	0x0000def0


	//   ....[74]....
        /*07b0*/ 	.word	0x0000df70


	//   ....[75]....
        /*07b4*/ 	.word	0x0000df80


	//   ....[76]....
        /*07b8*/ 	.word	0x0000dfd0


	//   ....[77]....
        /*07bc*/ 	.word	0x0000dff0


	//   ....[78]....
        /*07c0*/ 	.word	0x00010ac0


	//   ....[79]....
        /*07c4*/ 	.word	0x00010af0


	//   ....[80]....
        /*07c8*/ 	.word	0x00010b50


	//   ....[81]....
        /*07cc*/ 	.word	0x00010b80


	//   ....[82]....
        /*07d0*/ 	.word	0x00010bb0


	//   ....[83]....
        /*07d4*/ 	.word	0x00010be0


	//   ....[84]....
        /*07d8*/ 	.word	0x00010c10


	//   ....[85]....
        /*07dc*/ 	.word	0x00010c40


	//   ....[86]....
        /*07e0*/ 	.word	0x00010e00


	//   ....[87]....
        /*07e4*/ 	.word	0x00010e30


	//   ....[88]....
        /*07e8*/ 	.word	0x00010e60


	//   ....[89]....
        /*07ec*/ 	.word	0x00010e90


	//   ....[90]....
        /*07f0*/ 	.word	0x00010ec0


	//   ....[91]....
        /*07f4*/ 	.word	0x00010ef0


	//   ....[92]....
        /*07f8*/ 	.word	0x00010fb0


	//   ....[93]....
        /*07fc*/ 	.word	0x00010fd0


	//   ....[94]....
        /*0800*/ 	.word	0x00010fe0


	//   ....[95]....
        /*0804*/ 	.word	0x00011040


	//   ....[96]....
        /*0808*/ 	.word	0x00011750


	//   ....[97]....
        /*080c*/ 	.word	0x00011c30


	//   ....[98]....
        /*0810*/ 	.word	0x00011e10


	//   ....[99]....
        /*0814*/ 	.word	0x00011e60


	//   ....[100]....
        /*0818*/ 	.word	0x00011ec0


	//   ....[101]....
        /*081c*/ 	.word	0x00011fb0


	//   ....[102]....
        /*0820*/ 	.word	0x00012010


	//   ....[103]....
        /*0824*/ 	.word	0x00012100


	//   ....[104]....
        /*0828*/ 	.word	0x00012160


	//   ....[105]....
        /*082c*/ 	.word	0x00012250


	//   ....[106]....
        /*0830*/ 	.word	0x000122b0


	//   ....[107]....
        /*0834*/ 	.word	0x000123a0


	//   ....[108]....
        /*0838*/ 	.word	0x00012400


	//   ....[109]....
        /*083c*/ 	.word	0x000124f0


	//   ....[110]....
        /*0840*/ 	.word	0x00012550


	//   ....[111]....
        /*0844*/ 	.word	0x00012620


	//   ....[112]....
        /*0848*/ 	.word	0x000126a0


	//   ....[113]....
        /*084c*/ 	.word	0x00012770


	//   ....[114]....
        /*0850*/ 	.word	0x00012aa0


	//   ....[115]....
        /*0854*/ 	.word	0x00012b40


	//   ....[116]....
        /*0858*/ 	.word	0x00012cd0


	//   ....[117]....
        /*085c*/ 	.word	0x00012d40


	//   ....[118]....
        /*0860*/ 	.word	0x00012db0


	//   ....[119]....
        /*0864*/ 	.word	0x00012e20


	//   ....[120]....
        /*0868*/ 	.word	0x00012e90


	//   ....[121]....
        /*086c*/ 	.word	0x00012f10


	//   ....[122]....
        /*0870*/ 	.word	0x00012fa0


	//   ....[123]....
        /*0874*/ 	.word	0x00013040


	//   ....[124]....
        /*0878*/ 	.word	0x000130b0


	//   ....[125]....
        /*087c*/ 	.word	0x00013120


	//   ....[126]....
        /*0880*/ 	.word	0x00013190


	//   ....[127]....
        /*0884*/ 	.word	0x00013210


	//   ....[128]....
        /*0888*/ 	.word	0x00013280


	//   ....[129]....
        /*088c*/ 	.word	0x00013320


	//   ....[130]....
        /*0890*/ 	.word	0x00013370


	//   ....[131]....
        /*0894*/ 	.word	0x00013400


	//   ....[132]....
        /*0898*/ 	.word	0x00013530


	//----- nvinfo : EIATTR_REG_RECONFIG
	.align		4
.L_205:
        /*089c*/ 	.byte	0x01, 0x54
	.zero		2


	//----- nvinfo : EIATTR_SYSCALL_OFFSETS
	.align		4
        /*08a0*/ 	.byte	0x04, 0x46
        /*08a2*/ 	.short	(.L_207 - .L_206)


	//   ....[0]....
.L_206:
        /*08a4*/ 	.word	0x00001e70


	//   ....[1]....
        /*08a8*/ 	.word	0x0000cd30


	//   ....[2]....
        /*08ac*/ 	.word	0x0000ce80


	//   ....[3]....
        /*08b0*/ 	.word	0x0000cf80


	//   ....[4]....
        /*08b4*/ 	.word	0x0000d800


	//----- nvinfo : EIATTR_MBARRIER_INSTR_OFFSETS
	.align		4
.L_207:
        /*08b8*/ 	.byte	0x04, 0x39
        /*08ba*/ 	.short	(.L_209 - .L_208)


	//   ....[0]....
.L_208:
        /*08bc*/ 	.word	0x00000270
        /*08c0*/ 	.word	0x000000ff
        /*08c4*/ 	.word	0x00022800
        /*08c8*/ 	.short	0x0100
        /*08ca*/ 	.byte	0x08
	.zero		1


	//   ....[1]....
        /*08cc*/ 	.word	0x00000280
        /*08d0*/ 	.word	0x000000ff
        /*08d4*/ 	.word	0x00022820
        /*08d8*/ 	.short	0x0100
        /*08da*/ 	.byte	0x08
	.zero		1


	//   ....[2]....
        /*08dc*/ 	.word	0x00000370
        /*08e0*/ 	.word	0x000000ff
        /*08e4*/ 	.word	0x00022830
        /*08e8*/ 	.short	0x0100
        /*08ea*/ 	.byte	0x08
	.zero		1


	//   ....[3]....
        /*08ec*/ 	.word	0x00000380
        /*08f0*/ 	.word	0x000000ff
        /*08f4*/ 	.word	0x00022840
        /*08f8*/ 	.short	0x0100
        /*08fa*/ 	.byte	0x08
	.zero		1


	//   ....[4]....
        /*08fc*/ 	.word	0x00000390
        /*0900*/ 	.word	0x000000ff
        /*0904*/ 	.word	0x00022838
        /*0908*/ 	.short	0x0100
        /*090a*/ 	.byte	0x08
	.zero		1


	//   ....[5]....
        /*090c*/ 	.word	0x000003a0
        /*0910*/ 	.word	0x000000ff
        /*0914*/ 	.word	0x00022848
        /*0918*/ 	.short	0x0100
        /*091a*/ 	.byte	0x08
	.zero		1


	//   ....[6]....
        /*091c*/ 	.word	0x000004d0
        /*0920*/ 	.word	0x000000ff
        /*0924*/ 	.word	0x00022850
        /*0928*/ 	.short	0x0100
        /*092a*/ 	.byte	0x08
	.zero		1


	//   ....[7]....
        /*092c*/ 	.word	0x000004e0
        /*0930*/ 	.word	0x000000ff
        /*0934*/ 	.word	0x00022860
        /*0938*/ 	.short	0x0100
        /*093a*/ 	.byte	0x08
	.zero		1


	//   ....[8]....
        /*093c*/ 	.word	0x000004f0
        /*0940*/ 	.word	0x000000ff
        /*0944*/ 	.word	0x00022858
        /*0948*/ 	.short	0x0100
        /*094a*/ 	.byte	0x08
	.zero		1


	//   ....[9]....
        /*094c*/ 	.word	0x00000500
        /*0950*/ 	.word	0x000000ff
        /*0954*/ 	.word	0x00022868
        /*0958*/ 	.short	0x0100
        /*095a*/ 	.byte	0x08
	.zero		1


	//   ....[10]....
        /*095c*/ 	.word	0x000005f0
        /*0960*/ 	.word	0x000000ff
        /*0964*/ 	.word	0x00022870
        /*0968*/ 	.short	0x0100
        /*096a*/ 	.byte	0x06
	.zero		1


	//   ....[11]....
        /*096c*/ 	.word	0x00000600
        /*0970*/ 	.word	0x000000ff
        /*0974*/ 	.word	0x00022880
        /*0978*/ 	.short	0x0100
        /*097a*/ 	.byte	0x06
	.zero		1


	//   ....[12]....
        /*097c*/ 	.word	0x00000610
        /*0980*/ 	.word	0x000000ff
        /*0984*/ 	.word	0x00022878
        /*0988*/ 	.short	0x0100
        /*098a*/ 	.byte	0x06
	.zero		1


	//   ....[13]....
        /*098c*/ 	.word	0x00000620
        /*0990*/ 	.word	0x000000ff
        /*0994*/ 	.word	0x00022888
        /*0998*/ 	.short	0x0100
        /*099a*/ 	.byte	0x06
	.zero		1


	//   ....[14]....
        /*099c*/ 	.word	0x00000750
        /*09a0*/ 	.word	0x000000ff
        /*09a4*/ 	.word	0x00022890
        /*09a8*/ 	.short	0x0100
        /*09aa*/ 	.byte	0x08
	.zero		1


	//   ....[15]....
        /*09ac*/ 	.word	0x00000760
        /*09b0*/ 	.word	0x000000ff
        /*09b4*/ 	.word	0x000228a0
        /*09b8*/ 	.short	0x0100
        /*09ba*/ 	.byte	0x08
	.zero		1


	//   ....[16]....
        /*09bc*/ 	.word	0x00000770
        /*09c0*/ 	.word	0x000000ff
        /*09c4*/ 	.word	0x00022898
        /*09c8*/ 	.short	0x0100
        /*09ca*/ 	.byte	0x08
	.zero		1


	//   ....[17]....
        /*09cc*/ 	.word	0x00000780
        /*09d0*/ 	.word	0x000000ff
        /*09d4*/ 	.word	0x000228a8
        /*09d8*/ 	.short	0x0100
        /*09da*/ 	.byte	0x08
	.zero		1


	//   ....[18]....
        /*09dc*/ 	.word	0x000008b0
        /*09e0*/ 	.word	0x000000ff
        /*09e4*/ 	.word	0x000228b0
        /*09e8*/ 	.short	0x0100
        /*09ea*/ 	.byte	0x08
	.zero		1


	//   ....[19]....
        /*09ec*/ 	.word	0x000008c0
        /*09f0*/ 	.word	0x000000ff
        /*09f4*/ 	.word	0x000228c0
        /*09f8*/ 	.short	0x0100
        /*09fa*/ 	.byte	0x08
	.zero		1


	//   ....[20]....
        /*09fc*/ 	.word	0x000008d0
        /*0a00*/ 	.word	0x000000ff
        /*0a04*/ 	.word	0x000228b8
        /*0a08*/ 	.short	0x0100
        /*0a0a*/ 	.byte	0x08
	.zero		1


	//   ....[21]....
        /*0a0c*/ 	.word	0x000008e0
        /*0a10*/ 	.word	0x000000ff
        /*0a14*/ 	.word	0x000228c8
        /*0a18*/ 	.short	0x0100
        /*0a1a*/ 	.byte	0x08
	.zero		1


	//   ....[22]....
        /*0a1c*/ 	.word	0x00001f20
        /*0a20*/ 	.word	0x00000006
        /*0a24*/ 	.word	0x00022800
        /*0a28*/ 	.short	0x010a
        /*0a2a*/ 	.byte	0x3f
	.zero		1


	//   ....[23]....
        /*0a2c*/ 	.word	0x00001ff0
        /*0a30*/ 	.word	0x000000ff
        /*0a34*/ 	.word	0x00022830
        /*0a38*/ 	.short	0x010a
        /*0a3a*/ 	.byte	0x16
	.zero		1


	//   ....[24]....
        /*0a3c*/ 	.word	0x00002030
        /*0a40*/ 	.word	0x000000ff
        /*0a44*/ 	.word	0x00022830
        /*0a48*/ 	.short	0x010a
        /*0a4a*/ 	.byte	0x16
	.zero		1


	//   ....[25]....
        /*0a4c*/ 	.word	0x00003840
        /*0a50*/ 	.word	0x00000004
        /*0a54*/ 	.word	0x00000000
        /*0a58*/ 	.short	0x0101
        /*0a5a*/ 	.byte	0x3f
	.zero		1


	//   ....[26]....
        /*0a5c*/ 	.word	0x00003c40
        /*0a60*/ 	.word	0x000000ff
        /*0a64*/ 	.word	0x00022850
        /*0a68*/ 	.short	0x010a
        /*0a6a*/ 	.byte	0x16
	.zero		1


	//   ....[27]....
        /*0a6c*/ 	.word	0x00003c80
        /*0a70*/ 	.word	0x000000ff
        /*0a74*/ 	.word	0x00022850
        /*0a78*/ 	.short	0x010a
        /*0a7a*/ 	.byte	0x16
	.zero		1


	//   ....[28]....
        /*0a7c*/ 	.word	0x00003f70
        /*0a80*/ 	.word	0x000000ff
        /*0a84*/ 	.word	0x00000000
        /*0a88*/ 	.short	0x0101
        /*0a8a*/ 	.byte	0x16
	.zero		1


	//   ....[29]....
        /*0a8c*/ 	.word	0x00004100
        /*0a90*/ 	.word	0x000000ff
        /*0a94*/ 	.word	0x00022830
        /*0a98*/ 	.short	0x010a
        /*0a9a*/ 	.byte	0x19
	.zero		1


	//   ....[30]....
        /*0a9c*/ 	.word	0x00004140
        /*0aa0*/ 	.word	0x000000ff
        /*0aa4*/ 	.word	0x00022830
        /*0aa8*/ 	.short	0x010a
        /*0aaa*/ 	.byte	0x19
	.zero		1


	//   ....[31]....
        /*0aac*/ 	.word	0x00005b20
        /*0ab0*/ 	.word	0x0000000f
        /*0ab4*/ 	.word	0x00000000
        /*0ab8*/ 	.short	0x0101
        /*0aba*/ 	.byte	0x3f
	.zero		1


	//   ....[32]....
        /*0abc*/ 	.word	0x00005fd0
        /*0ac0*/ 	.word	0x000000ff
        /*0ac4*/ 	.word	0x00022850
        /*0ac8*/ 	.short	0x010a
        /*0aca*/ 	.byte	0x19
	.zero		1


	//   ....[33]....
        /*0acc*/ 	.word	0x00006010
        /*0ad0*/ 	.word	0x000000ff
        /*0ad4*/ 	.word	0x00022850
        /*0ad8*/ 	.short	0x010a
        /*0ada*/ 	.byte	0x19
	.zero		1


	//   ....[34]....
        /*0adc*/ 	.word	0x00006300
        /*0ae0*/ 	.word	0x00000009
        /*0ae4*/ 	.word	0x00000000
        /*0ae8*/ 	.short	0x0101
        /*0aea*/ 	.byte	0x3f
	.zero		1


	//   ....[35]....
        /*0aec*/ 	.word	0x00008a30
        /*0af0*/ 	.word	0x000000ff
        /*0af4*/ 	.word	0x00000000
        /*0af8*/ 	.short	0x0101
        /*0afa*/ 	.byte	0x08
	.zero		1


	//   ....[36]....
        /*0afc*/ 	.word	0x00009240
        /*0b00*/ 	.word	0x000000ff
        /*0b04*/ 	.word	0x00000000
        /*0b08*/ 	.short	0x0101
        /*0b0a*/ 	.byte	0x08
	.zero		1


	//   ....[37]....
        /*0b0c*/ 	.word	0x0000d360
        /*0b10*/ 	.word	0x00000000
        /*0b14*/ 	.word	0x00022840
        /*0b18*/ 	.short	0x010a
        /*0b1a*/ 	.byte	0x3f
	.zero		1


	//   ....[38]....
        /*0b1c*/ 	.word	0x0000e090
        /*0b20*/ 	.word	0x00000012
        /*0b24*/ 	.word	0x00022800
        /*0b28*/ 	.short	0x0107
        /*0b2a*/ 	.byte	0x3f
	.zero		1


	//   ....[39]....
        /*0b2c*/ 	.word	0x0000e180
        /*0b30*/ 	.word	0x00000012
        /*0b34*/ 	.word	0x00022800
        /*0b38*/ 	.short	0x0101
        /*0b3a*/ 	.byte	0x3f
	.zero		1


	//   ....[40]....
        /*0b3c*/ 	.word	0x0000e1a0
        /*0b40*/ 	.word	0x00000012
        /*0b44*/ 	.word	0x00022820
        /*0b48*/ 	.short	0x010a
        /*0b4a*/ 	.byte	0x3f
	.zero		1


	//   ....[41]....
        /*0b4c*/ 	.word	0x0000e280
        /*0b50*/ 	.word	0x00000002
        /*0b54*/ 	.word	0x00022860
        /*0b58*/ 	.short	0x010a
        /*0b5a*/ 	.byte	0x3f
	.zero		1


	//   ....[42]....
        /*0b5c*/ 	.word	0x0000eb30
        /*0b60*/ 	.word	0x00000003
        /*0b64*/ 	.word	0x00022840
        /*0b68*/ 	.short	0x010a
        /*0b6a*/ 	.byte	0x3f
	.zero		1


	//   ....[43]....
        /*0b6c*/ 	.word	0x0000ed80
        /*0b70*/ 	.word	0x00000003
        /*0b74*/ 	.word	0x00022860
        /*0b78*/ 	.short	0x010a
        /*0b7a*/ 	.byte	0x3f
	.zero		1


	//   ....[44]....
        /*0b7c*/ 	.word	0x0000f570
        /*0b80*/ 	.word	0x00000004
        /*0b84*/ 	.word	0x00022840
        /*0b88*/ 	.short	0x010a
        /*0b8a*/ 	.byte	0x3f
	.zero		1


	//   ....[45]....
        /*0b8c*/ 	.word	0x0000f7c0
        /*0b90*/ 	.word	0x00000004
        /*0b94*/ 	.word	0x00022860
        /*0b98*/ 	.short	0x010a
        /*0b9a*/ 	.byte	0x3f
	.zero		1


	//   ....[46]....
        /*0b9c*/ 	.word	0x0000ff40
        /*0ba0*/ 	.word	0x00000002
        /*0ba4*/ 	.word	0x00022840
        /*0ba8*/ 	.short	0x010a
        /*0baa*/ 	.byte	0x3f
	.zero		1


	//   ....[47]....
        /*0bac*/ 	.word	0x00010190
        /*0bb0*/ 	.word	0x00000002
        /*0bb4*/ 	.word	0x00022860
        /*0bb8*/ 	.short	0x010a
        /*0bba*/ 	.byte	0x3f
	.zero		1


	//   ....[48]....
        /*0bbc*/ 	.word	0x000116d0
        /*0bc0*/ 	.word	0x00000000
        /*0bc4*/ 	.word	0x00022820
        /*0bc8*/ 	.short	0x010a
        /*0bca*/ 	.byte	0x3f
	.zero		1


	//   ....[49]....
        /*0bcc*/ 	.word	0x000118c0
        /*0bd0*/ 	.word	0x00000006
        /*0bd4*/ 	.word	0x00000000
        /*0bd8*/ 	.short	0x010a
        /*0bda*/ 	.byte	0x3f
	.zero		1


	//   ....[50]....
        /*0bdc*/ 	.word	0x000118f0
        /*0be0*/ 	.word	0x00000007
        /*0be4*/ 	.word	0x00000000
        /*0be8*/ 	.short	0x010a
        /*0bea*/ 	.byte	0x3f
	.zero		1


	//   ....[51]....
        /*0bec*/ 	.word	0x00011950
        /*0bf0*/ 	.word	0x00000004
        /*0bf4*/ 	.word	0x00000000
        /*0bf8*/ 	.short	0x010a
        /*0bfa*/ 	.byte	0x3f
	.zero		1


	//   ....[52]....
        /*0bfc*/ 	.word	0x00011980
        /*0c00*/ 	.word	0x00000003
        /*0c04*/ 	.word	0x00000000
        /*0c08*/ 	.short	0x010a
        /*0c0a*/ 	.byte	0x3f
	.zero		1


	//   ....[53]....
        /*0c0c*/ 	.word	0x000119e0
        /*0c10*/ 	.word	0x00000006
        /*0c14*/ 	.word	0x00022800
        /*0c18*/ 	.short	0x010a
        /*0c1a*/ 	.byte	0x3f
	.zero		1


	//   ....[54]....
        /*0c1c*/ 	.word	0x00011a40
        /*0c20*/ 	.word	0x00000003
        /*0c24*/ 	.word	0x00022830
        /*0c28*/ 	.short	0x010a
        /*0c2a*/ 	.byte	0x3f
	.zero		1


	//   ....[55]....
        /*0c2c*/ 	.word	0x00011aa0
        /*0c30*/ 	.word	0x00000009
        /*0c34*/ 	.word	0x00022850
        /*0c38*/ 	.short	0x010a
        /*0c3a*/ 	.byte	0x3f
	.zero		1


	//   ....[56]....
        /*0c3c*/ 	.word	0x00011b00
        /*0c40*/ 	.word	0x00000003
        /*0c44*/ 	.word	0x00022830
        /*0c48*/ 	.short	0x010a
        /*0c4a*/ 	.byte	0x3f
	.zero		1


	//   ....[57]....
        /*0c4c*/ 	.word	0x00011b50
        /*0c50*/ 	.word	0x00000009
        /*0c54*/ 	.word	0x00022850
        /*0c58*/ 	.short	0x010a
        /*0c5a*/ 	.byte	0x3f
	.zero		1


	//   ....[58]....
        /*0c5c*/ 	.word	0x00011cf0
        /*0c60*/ 	.word	0x00000000
        /*0c64*/ 	.word	0x00022840
        /*0c68*/ 	.short	0x010a
        /*0c6a*/ 	.byte	0x3f
	.zero		1


	//   ....[59]....
        /*0c6c*/ 	.word	0x000127b0
        /*0c70*/ 	.word	0x00000012
        /*0c74*/ 	.word	0x00022820
        /*0c78*/ 	.short	0x010a
        /*0c7a*/ 	.byte	0x3f
	.zero		1


	//   ....[60]....
        /*0c7c*/ 	.word	0x00012800
        /*0c80*/ 	.word	0x00000002
        /*0c84*/ 	.word	0x00022860
        /*0c88*/ 	.short	0x010a
        /*0c8a*/ 	.byte	0x3f
	.zero		1


	//   ....[61]....
        /*0c8c*/ 	.word	0x00012850
        /*0c90*/ 	.word	0x00000003
        /*0c94*/ 	.word	0x00022840
        /*0c98*/ 	.short	0x010a
        /*0c9a*/ 	.byte	0x3f
	.zero		1


	//   ....[62]....
        /*0c9c*/ 	.word	0x000128a0
        /*0ca0*/ 	.word	0x00000003
        /*0ca4*/ 	.word	0x00022860
        /*0ca8*/ 	.short	0x010a
        /*0caa*/ 	.byte	0x3f
	.zero		1


	//   ....[63]....
        /*0cac*/ 	.word	0x000128f0
        /*0cb0*/ 	.word	0x00000004
        /*0cb4*/ 	.word	0x00022840
        /*0cb8*/ 	.short	0x010a
        /*0cba*/ 	.byte	0x3f
	.zero		1


	//   ....[64]....
        /*0cbc*/ 	.word	0x00012940
        /*0cc0*/ 	.word	0x00000004
        /*0cc4*/ 	.word	0x00022860
        /*0cc8*/ 	.short	0x010a
        /*0cca*/ 	.byte	0x3f
	.zero		1


	//   ....[65]....
        /*0ccc*/ 	.word	0x00012990
        /*0cd0*/ 	.word	0x00000002
        /*0cd4*/ 	.word	0x00022840
        /*0cd8*/ 	.short	0x010a
        /*0cda*/ 	.byte	0x3f
	.zero		1


	//   ....[66]....
        /*0cdc*/ 	.word	0x000129e0
        /*0ce0*/ 	.word	0x00000002
        /*0ce4*/ 	.word	0x00022860
        /*0ce8*/ 	.short	0x010a
        /*0cea*/ 	.byte	0x3f
	.zero		1


	//   ....[67]....
        /*0cec*/ 	.word	0x00013450
        /*0cf0*/ 	.word	0x00000000
        /*0cf4*/ 	.word	0x00022820
        /*0cf8*/ 	.short	0x010a
        /*0cfa*/ 	.byte	0x3f
	.zero		1


	//   ....[68]....
        /*0cfc*/ 	.word	0x000135f0
        /*0d00*/ 	.word	0x00000006
        /*0d04*/ 	.word	0x00000000
        /*0d08*/ 	.short	0x010a
        /*0d0a*/ 	.byte	0x3f
	.zero		1


	//   ....[69]....
        /*0d0c*/ 	.word	0x00013640
        /*0d10*/ 	.word	0x00000007
        /*0d14*/ 	.word	0x00000000
        /*0d18*/ 	.short	0x010a
        /*0d1a*/ 	.byte	0x3f
	.zero		1


	//   ....[70]....
        /*0d1c*/ 	.word	0x00013690
        /*0d20*/ 	.word	0x00000004
        /*0d24*/ 	.word	0x00000000
        /*0d28*/ 	.short	0x010a
        /*0d2a*/ 	.byte	0x3f
	.zero		1


	//----- nvinfo : EIATTR_NUM_MBARRIERS
	.align		4
.L_209:
        /*0d2c*/ 	.byte	0x03, 0x38
        /*0d2e*/ 	.short	0x0016


	//----- nvinfo : EIATTR_EXIT_INSTR_OFFSETS
	.align		4
        /*0d30*/ 	.byte	0x04, 0x1c
        /*0d32*/ 	.short	(.L_211 - .L_210)


	//   ....[0]....
.L_210:
        /*0d34*/ 	.word	0x00000a70


	//   ....[1]....
        /*0d38*/ 	.word	0x0000b500


	//   ....[2]....
        /*0d3c*/ 	.word	0x000119d0


	//----- nvinfo : EIATTR_MAX_THREADS
	.align		4
.L_211:
        /*0d40*/ 	.byte	0x04, 0x05
        /*0d42*/ 	.short	(.L_213 - .L_212)
.L_212:
        /*0d44*/ 	.word	0x00000180
        /*0d48*/ 	.word	0x00000001
        /*0d4c*/ 	.word	0x00000001


	//----- nvinfo : EIATTR_CRS_STACK_SIZE
	.align		4
.L_213:
        /*0d50*/ 	.byte	0x04, 0x1e
        /*0d52*/ 	.short	(.L_215 - .L_214)
.L_214:
        /*0d54*/ 	.word	0x00000000


	//----- nvinfo : EIATTR_CBANK_PARAM_SIZE
	.align		4
.L_215:
        /*0d58*/ 	.byte	0x03, 0x19
        /*0d5a*/ 	.short	0x0af0


	//----- nvinfo : EIATTR_PARAM_CBANK
	.align		4
        /*0d5c*/ 	.byte	0x04, 0x0a
        /*0d5e*/ 	.short	(.L_217 - .L_216)
	.align		4
.L_216:
        /*0d60*/ 	.word	index@(.nv.constant0._ZN7cutlass13device_kernelIN5flash11enable_sm90INS1_16FlashAttnFwdSm90INS1_25CollectiveMainloopFwdSm90ILi2EN4cute5tupleIJNS5_1CILi1EEES8_S8_EEENS6_IJNS7_ILi128EEENS7_ILi96EEENS7_ILi64EEEEEELi256ENS_6half_tEfNS_4arch4Sm90ELb0ELb0ELb1ELb1ELb0ELb0ELb0ELb1ELb0ELb1ELb1ELb0EEENS1_21CollectiveEpilogueFwdINS6_IJSA_NS7_ILi256EEESB_EEES9_SE_SG_Li256ELb1ELb1ELb1ELb0EEENS1_36VarlenDynamicPersistentTileSchedulerILi128ELi96ELi256ELi128ELb1ELb1ELb1ELb0ELb1ELb1EEEEEEEEEvNT_6ParamsE)
        /*0d64*/ 	.short	0x0210
        /*0d66*/ 	.short	0x0af0


	//----- nvinfo : EIATTR_SW_WAR
	.align		4
.L_217:
        /*0d68*/ 	.byte	0x04, 0x36
        /*0d6a*/ 	.short	(.L_219 - .L_218)
.L_218:
        /*0d6c*/ 	.word	0x00000008
.L_219:


//--------------------- .nv.info._ZN7cutlass13device_kernelIN5flash11enable_sm90INS1_16FlashAttnFwdSm90INS1_25CollectiveMainloopFwdSm90ILi2EN4cute5tupleIJNS5_1CILi1EEES8_S8_EEENS6_IJNS7_ILi128EEENS7_ILi96EEENS7_ILi64EEEEEELi256ENS_6half_tEfNS_4arch4Sm90ELb0ELb0ELb1ELb1ELb0ELb1ELb0ELb1ELb0ELb1ELb1ELb0EEENS1_21CollectiveEpilogueFwdINS6_IJSA_NS7_ILi256EEESB_EEES9_SE_SG_Li256ELb1ELb1ELb1ELb0EEENS1_36VarlenDynamicPersistentTileSchedulerILi128ELi96ELi256ELi128ELb1ELb1ELb1ELb0ELb1ELb1EEEEEEEEEvNT_6ParamsE --------------------------
	.section	.nv.info._ZN7cutlass13device_kernelIN5flash11enable_sm90INS1_16FlashAttnFwdSm90INS1_25CollectiveMainloopFwdSm90ILi2EN4cute5tupleIJNS5_1CILi1EEES8_S8_EEENS6_IJNS7_ILi128EEENS7_ILi96EEENS7_ILi64EEEEEELi256ENS_6half_tEfNS_4arch4Sm90ELb0ELb0ELb1ELb1ELb0ELb1ELb0ELb1ELb0ELb1ELb1ELb0EEENS1_21CollectiveEpilogueFwdINS6_IJSA_NS7_ILi256EEESB_EEES9_SE_SG_Li256ELb1ELb1ELb1ELb0EEENS1_36VarlenDynamicPersistentTileSchedulerILi128ELi96ELi256ELi128ELb1ELb1ELb1ELb0ELb1ELb1EEEEEEEEEvNT_6ParamsE,"",@"SHT_CUDA_INFO"
	.sectionflags	@""
	.align	4


	//----- nvinfo : EIATTR_CUDA_API_VERSION
	.align		4
        /*0000*/ 	.byte	0x04, 0x37
        /*0002*/ 	.short	(.L_221 - .L_220)
.L_220:
        /*0004*/ 	.word	0x00000082


	//----- nvinfo : EIATTR_KPARAM_INFO
	.align		4
.L_221:
        /*0008*/ 	.byte	0x04, 0x17
        /*000a*/ 	.short	(.L_223 - .L_222)
.L_222:
        /*000c*/ 	.word	0x00000000
        /*0010*/ 	.short	0x0000
        /*0012*/ 	.short	0x0070
        /*0014*/ 	.byte	0x00, 0xf0, 0x01, 0x2a


	//----- nvinfo : EIATTR_SPARSE_MMA_MASK
	.align		4
.L_223:
        /*0018*/ 	.byte	0x03, 0x50
        /*001a*/ 	.short	0x0000


	//----- nvinfo : EIATTR_MAXREG_COUNT
	.align		4
        /*001c*/ 	.byte	0x03, 0x1b
        /*001e*/ 	.short	0x00a8


	//----- nvinfo : EIATTR_NUM_BARRIERS
	.align		4
        /*0020*/ 	.byte	0x02, 0x4c
        /*0022*/ 	.byte	0x10
	.zero		1


	//----- nvinfo : EIATTR_EXTERNS
	.align		4
        /*0024*/ 	.byte	0x04, 0x0f
        /*0026*/ 	.short	(.L_225 - .L_224)


	//   ....[0]....
	.align		4
.L_224:
        /*0028*/ 	.word	index@(__assertfail)


	//----- nvinfo : EIATTR_ANNOTATIONS
	.align		4
.L_225:
        /*002c*/ 	.byte	0x04, 0x55
        /*002e*/ 	.short	(.L_227 - .L_226)


	//   ....[0]....
.L_226:
        /* <DEDUP_REMOVED lines=81> */


	//----- nvinfo : EIATTR_MERCURY_ISA_VERSION
	.align		4
.L_227:
        /*0530*/ 	.byte	0x03, 0x5f
        /*0532*/ 	.short	0x0101


	//----- nvinfo : EIATTR_UNUSED_LOAD_BYTE_OFFSET
	.align		4
        /*0534*/ 	.byte	0x04, 0x44
        /*0536*/ 	.short	(.L_229 - .L_228)


	//   ....[0]....
.L_228:
        /*0538*/ 	.word	0x00000ac0
        /*053c*/ 	.word	0x0000fff0


	//   ....[1]....
        /*0540*/ 	.word	0x0000da50
        /*0544*/ 	.word	0x0000fff0


	//----- nvinfo : EIATTR_INT_WARP_WIDE_INSTR_OFFSETS
	.align		4
.L_229:
        /*0548*/ 	.byte	0x04, 0x31
        /*054a*/ 	.short	(.L_231 - .L_230)


	//   ....[0]....
.L_230:
        /*054c*/ 	.word	0x00000190


	//   ....[1]....
        /*0550*/ 	.word	0x000001d0


	//   ....[2]....
        /*0554*/ 	.word	0x00000240


	//   ....[3]....
        /*0558*/ 	.word	0x000155d0


	//   ....[4]....
        /*055c*/ 	.word	0x00015660


	//   ....[5]....
        /*0560*/ 	.word	0x00019290


	//   ....[6]....
        /*0564*/ 	.word	0x00019320


	//----- nvinfo : EIATTR_COOP_GROUP_MASK_REGIDS
	.align		4
.L_231:
        /*0568*/ 	.byte	0x04, 0x29
        /*056a*/ 	.short	(.L_233 - .L_232)


	//   ....[0]....
.L_232:
        /*056c*/ 	.word	0xffffffff


	//   ....[1]....
        /*0570*/ 	.word	0xffffffff


	//   ....[2]....
        /*0574*/ 	.word	0xffffffff


	//   ....[3]....
        /*0578*/ 	.word	0xffffffff


	//   ....[4]....
        /*057c*/ 	.word	0xffffffff


	//   ....[5]....
        /*0580*/ 	.word	0xffffffff


	//   ....[6]....
        /*0584*/ 	.word	0xffffffff


	//   ....[7]....
        /*0588*/ 	.word	0xffffffff


	//   ....[8]....
        /*058c*/ 	.word	0xffffffff


	//   ....[9]....
        /*0590*/ 	.word	0xffffffff


	//   ....[10]....
        /*0594*/ 	.word	0xffffffff


	//   ....[11]....
        /*0598*/ 	.word	0xffffffff


	//   ....[12]....
        /*059c*/ 	.word	0xffffffff


	//   ....[13]....
        /*05a0*/ 	.word	0xffffffff


	//   ....[14]....
        /*05a4*/ 	.word	0xffffffff


	//   ....[15]....
        /*05a8*/ 	.word	0xffffffff


	//   ....[16]....
        /*05ac*/ 	.word	0xffffffff


	//   ....[17]....
        /*05b0*/ 	.word	0xffffffff


	//   ....[18]....
        /*05b4*/ 	.word	0xffffffff


	//   ....[19]....
        /*05b8*/ 	.word	0xffffffff


	//   ....[20]....
        /*05bc*/ 	.word	0xffffffff


	//   ....[21]....
        /*05c0*/ 	.word	0xffffffff


	//   ....[22]....
        /*05c4*/ 	.word	0xffffffff


	//   ....[23]....
        /*05c8*/ 	.word	0xffffffff


	//   ....[24]....
        /*05cc*/ 	.word	0xffffffff


	//   ....[25]....
        /*05d0*/ 	.word	0xffffffff


	//   ....[26]....
        /*05d4*/ 	.word	0xffffffff


	//   ....[27]....
        /*05d8*/ 	.word	0xffffffff


	//   ....[28]....
        /*05dc*/ 	.word	0xffffffff


	//   ....[29]....
        /*05e0*/ 	.word	0xffffffff


	//   ....[30]....
        /*05e4*/ 	.word	0xffffffff


	//   ....[31]....
        /*05e8*/ 	.word	0xffffffff


	//   ....[32]....
        /*05ec*/ 	.word	0xffffffff


	//   ....[33]....
        /*05f0*/ 	.word	0xffffffff


	//   ....[34]....
        /*05f4*/ 	.word	0xffffffff


	//   ....[35]....
        /*05f8*/ 	.word	0xffffffff


	//   ....[36]....
        /*05fc*/ 	.word	0xffffffff


	//   ....[37]....
        /*0600*/ 	.word	0xffffffff


	//   ....[38]....
        /*0604*/ 	.word	0xffffffff


	//   ....[39]....
        /*0608*/ 	.word	0xffffffff


	//   ....[40]....
        /*060c*/ 	.word	0xffffffff


	//   ....[41]....
        /*0610*/ 	.word	0xffffffff


	//   ....[42]....
        /*0614*/ 	.word	0xffffffff


	//   ....[43]....
        /*0618*/ 	.word	0xffffffff


	//   ....[44]....
        /*061c*/ 	.word	0xffffffff


	//   ....[45]....
        /*0620*/ 	.word	0xffffffff


	//   ....[46]....
        /*0624*/ 	.word	0xffffffff


	//   ....[47]....
        /*0628*/ 	.word	0xffffffff


	//   ....[48]....
        /*062c*/ 	.word	0xffffffff


	//   ....[49]....
        /*0630*/ 	.word	0xffffffff


	//   ....[50]....
        /*0634*/ 	.word	0xffffffff


	//   ....[51]....
        /*0638*/ 	.word	0xffffffff


	//   ....[52]....
        /*063c*/ 	.word	0xffffffff


	//   ....[53]....
        /*0640*/ 	.word	0xffffffff


	//   ....[54]....
        /*0644*/ 	.word	0xffffffff


	//   ....[55]....
        /*0648*/ 	.word	0xffffffff


	//   ....[56]....
        /*064c*/ 	.word	0xffffffff


	//   ....[57]....
        /*0650*/ 	.word	0xffffffff


	//   ....[58]....
        /*0654*/ 	.word	0xffffffff


	//   ....[59]....
        /*0658*/ 	.word	0xffffffff


	//   ....[60]....
        /*065c*/ 	.word	0xffffffff


	//   ....[61]....
        /*0660*/ 	.word	0xffffffff


	//   ....[62]....
        /*0664*/ 	.word	0xffffffff


	//   ....[63]....
        /*0668*/ 	.word	0xffffffff


	//   ....[64]....
        /*066c*/ 	.word	0xffffffff


	//   ....[65]....
        /*0670*/ 	.word	0xffffffff


	//   ....[66]....
        /*0674*/ 	.word	0xffffffff


	//   ....[67]....
        /*0678*/ 	.word	0xffffffff


	//   ....[68]....
        /*067c*/ 	.word	0xffffffff


	//   ....[69]....
        /*0680*/ 	.word	0xffffffff


	//   ....[70]....
        /*0684*/ 	.word	0xffffffff


	//   ....[71]....
        /*0688*/ 	.word	0xffffffff


	//   ....[72]....
        /*068c*/ 	.word	0xffffffff


	//   ....[73]....
        /*0690*/ 	.word	0xffffffff


	//   ....[74]....
        /*0694*/ 	.word	0xffffffff


	//   ....[75]....
        /*0698*/ 	.word	0xffffffff


	//   ....[76]....
        /*069c*/ 	.word	0xffffffff


	//   ....[77]....
        /*06a0*/ 	.word	0xffffffff


	//   ....[78]....
        /*06a4*/ 	.word	0xffffffff


	//   ....[79]....
        /*06a8*/ 	.word	0xffffffff


	//   ....[80]....
        /*06ac*/ 	.word	0xffffffff


	//   ....[81]....
        /*06b0*/ 	.word	0xffffffff


	//   ....[82]....
        /*06b4*/ 	.word	0xffffffff


	//   ....[83]....
        /*06b8*/ 	.word	0xffffffff


	//   ....[84]....
        /*06bc*/ 	.word	0xffffffff


	//   ....[85]....
        /*06c0*/ 	.word	0xffffffff


	//   ....[86]....
        /*06c4*/ 	.word	0xffffffff


	//   ....[87]....
        /*06c8*/ 	.word	0xffffffff


	//   ....[88]....
        /*06cc*/ 	.word	0xffffffff


	//   ....[89]....
        /*06d0*/ 	.word	0xffffffff


	//   ....[90]....
        /*06d4*/ 	.word	0xffffffff


	//   ....[91]....
        /*06d8*/ 	.word	0xffffffff


	//   ....[92]....
        /*06dc*/ 	.word	0xffffffff


	//   ....[93]....
        /*06e0*/ 	.word	0xffffffff


	//   ....[94]....
        /*06e4*/ 	.word	0xffffffff


	//   ....[95]....
        /*06e8*/ 	.word	0xffffffff


	//   ....[96]....
        /*06ec*/ 	.word	0xffffffff


	//   ....[97]....
        /*06f0*/ 	.word	0xffffffff


	//   ....[98]....
        /*06f4*/ 	.word	0xffffffff


	//   ....[99]....
        /*06f8*/ 	.word	0xffffffff


	//   ....[100]....
        /*06fc*/ 	.word	0xffffffff


	//   ....[101]....
        /*0700*/ 	.word	0xffffffff


	//   ....[102]....
        /*0704*/ 	.word	0xffffffff


	//   ....[103]....
        /*0708*/ 	.word	0xffffffff


	//   ....[104]....
        /*070c*/ 	.word	0xffffffff


	//   ....[105]....
        /*0710*/ 	.word	0xffffffff


	//   ....[106]....
        /*0714*/ 	.word	0x0500000f


	//   ....[107]....
        /*0718*/ 	.word	0x0500000f


	//   ....[108]....
        /*071c*/ 	.word	0x0500000f


	//   ....[109]....
        /*0720*/ 	.word	0x0500000f


	//   ....[110]....
        /*0724*/ 	.word	0x0500000f


	//   ....[111]....
        /*0728*/ 	.word	0x0500000f


	//   ....[112]....
        /*072c*/ 	.word	0x0500000f


	//   ....[113]....
        /*0730*/ 	.word	0x0500000f


	//   ....[114]....
        /*0734*/ 	.word	0x0500000f


	//   ....[115]....
        /*0738*/ 	.word	0x0500000f


	//   ....[116]....
        /*073c*/ 	.word	0x0500000f


	//   ....[117]....
        /*0740*/ 	.word	0x0500000f


	//   ....[118]....
        /*0744*/ 	.word	0x0500000f


	//   ....[119]....
        /*0748*/ 	.word	0x0500000f


	//   ....[120]....
        /*074c*/ 	.word	0x0500000f


	//   ....[121]....
        /*0750*/ 	.word	0x0500000f


	//   ....[122]....
        /*0754*/ 	.word	0x0500000f


	//   ....[123]....
        /*0758*/ 	.word	0x0500000f


	//   ....[124]....
        /*075c*/ 	.word	0x0500000f


	//   ....[125]....
        /*0760*/ 	.word	0x0500000f


	//   ....[126]....
        /*0764*/ 	.word	0x0500000f


	//   ....[127]....
        /*0768*/ 	.word	0x0500000f


	//   ....[128]....
        /*076c*/ 	.word	0x0500000f


	//   ....[129]....
        /*0770*/ 	.word	0x0500000f


	//   ....[130]....
        /*0774*/ 	.word	0x0500000f


	//   ....[131]....
        /*0778*/ 	.word	0x0500000f


	//   ....[132]....
        /*077c*/ 	.word	0x0500000f


	//   ....[133]....
        /*0780*/ 	.word	0x0500000f


	//   ....[134]....
        /*0784*/ 	.word	0x0500000f


	//   ....[135]....
        /*0788*/ 	.word	0x0500000f


	//   ....[136]....
        /*078c*/ 	.word	0x0500000f


	//   ....[137]....
        /*0790*/ 	.word	0x0500000f


	//   ....[138]....
        /*0794*/ 	.word	0x0500000f


	//   ....[139]....
        /*0798*/ 	.word	0x0500000f


	//   ....[140]....
        /*079c*/ 	.word	0x0500000f


	//   ....[141]....
        /*07a0*/ 	.word	0x0500000f


	//   ....[142]....
        /*07a4*/ 	.word	0x0500000f


	//   ....[143]....
        /*07a8*/ 	.word	0x0500000f


	//   ....[144]....
        /*07ac*/ 	.word	0x0500000f


	//   ....[145]....
        /*07b0*/ 	.word	0x0500000f


	//   ....[146]....
        /*07b4*/ 	.word	0x0500000f


	//   ....[147]....
        /*07b8*/ 	.word	0x0500000f


	//   ....[148]....
        /*07bc*/ 	.word	0x0500000f


	//   ....[149]....
        /*07c0*/ 	.word	0x0500000f


	//   ....[150]....
        /*07c4*/ 	.word	0x0500000f


	//   ....[151]....
        /*07c8*/ 	.word	0x0500000f


	//   ....[152]....
        /*07cc*/ 	.word	0x0500000f


	//   ....[153]....
        /*07d0*/ 	.word	0x0500000f


	//   ....[154]....
        /*07d4*/ 	.word	0x0500000f


	//   ....[155]....
        /*07d8*/ 	.word	0x0500000f


	//   ....[156]....
        /*07dc*/ 	.word	0x0500000f


	//   ....[157]....
        /*07e0*/ 	.word	0x0500000f


	//   ....[158]....
        /*07e4*/ 	.word	0x0500000f


	//   ....[159]....
        /*07e8*/ 	.word	0x0500000f


	//   ....[160]....
        /*07ec*/ 	.word	0x0500000f


	//   ....[161]....
        /*07f0*/ 	.word	0x0500000f


	//   ....[162]....
        /*07f4*/ 	.word	0x0500000f


	//   ....[163]....
        /*07f8*/ 	.word	0x0500000f


	//   ....[164]....
        /*07fc*/ 	.word	0x0500000f


	//   ....[165]....
        /*0800*/ 	.word	0x0500000f


	//   ....[166]....
        /*0804*/ 	.word	0x0500000f


	//   ....[167]....
        /*0808*/ 	.word	0x0500000f


	//   ....[168]....
        /*080c*/ 	.word	0x0500000f


	//   ....[169]....
        /*0810*/ 	.word	0x0500000f


	//   ....[170]....
        /*0814*/ 	.word	0x0500000f


	//   ....[171]....
        /*0818*/ 	.word	0x0500000f


	//----- nvinfo : EIATTR_COOP_GROUP_INSTR_OFFSETS
	.align		4
.L_233:
        /*081c*/ 	.byte	0x04, 0x28
        /*081e*/ 	.short	(.L_235 - .L_234)


	//   ....[0]....
.L_234:
        /*0820*/ 	.word	0x00000070


	//   ....[1]....
        /*0824*/ 	.word	0x000001a0


	//   ....[2]....
        /*0828*/ 	.word	0x000001f0


	//   ....[3]....
        /*082c*/ 	.word	0x00000420


	//   ....[4]....
        /*0830*/ 	.word	0x00000580


	//   ....[5]....
        /*0834*/ 	.word	0x000006a0


	//   ....[6]....
        /*0838*/ 	.word	0x00000800


	//   ....[7]....
        /*083c*/ 	.word	0x00006360


	//   ....[8]....
        /*0840*/ 	.word	0x00006950


	//   ....[9]....
        /*0844*/ 	.word	0x00006960


	//   ....[10]....
        /*0848*/ 	.word	0x00006970


	//   ....[11]....
        /*084c*/ 	.word	0x00006980


	//   ....[12]....
        /*0850*/ 	.word	0x00007960


	//   ....[13]....
        /*0854*/ 	.word	0x00007970


	//   ....[14]....
        /*0858*/ 	.word	0x00007980


	//   ....[15]....
        /*085c*/ 	.word	0x00007990


	//   ....[16]....
        /*0860*/ 	.word	0x000099d0


	//   ....[17]....
        /*0864*/ 	.word	0x00009a20


	//   ....[18]....
        /*0868*/ 	.word	0x00009ca0


	//   ....[19]....
        /*086c*/ 	.word	0x00009d40


	//   ....[20]....
        /*0870*/ 	.word	0x0000b430


	//   ....[21]....
        /*0874*/ 	.word	0x0000b490


	//   ....[22]....
        /*0878*/ 	.word	0x0000be50


	//   ....[23]....
        /*087c*/ 	.word	0x0000beb0


	//   ....[24]....
        /*0880*/ 	.word	0x0000cfd0


	//   ....[25]....
        /*0884*/ 	.word	0x0000d070


	//   ....[26]....
        /*0888*/ 	.word	0x0000d0f0


	//   ....[27]....
        /*088c*/ 	.word	0x0000d2b0


	//   ....[28]....
        /*0890*/ 	.word	0x0000eac0


	//   ....[29]....
        /*0894*/ 	.word	0x0000ead0


	//   ....[30]....
        /*0898*/ 	.word	0x0000eae0


	//   ....[31]....
        /*089c*/ 	.word	0x0000eaf0


	//   ....[32]....
        /*08a0*/ 	.word	0x0000f4f0


	//   ....[33]....
        /*08a4*/ 	.word	0x0000f500


	//   ....[34]....
        /*08a8*/ 	.word	0x0000f700


	//   ....[35]....
        /*08ac*/ 	.word	0x0000f710


	//   ....[36]....
        /*08b0*/ 	.word	0x0000f8d0


	//   ....[37]....
        /*08b4*/ 	.word	0x0000f8e0


	//   ....[38]....
        /*08b8*/ 	.word	0x0000faa0


	//   ....[39]....
        /*08bc*/ 	.word	0x0000fab0


	//   ....[40]....
        /*08c0*/ 	.word	0x0000ff10


	//   ....[41]....
        /*08c4*/ 	.word	0x0000ff20


	//   ....[42]....
        /*08c8*/ 	.word	0x00010c00


	//   ....[43]....
        /*08cc*/ 	.word	0x00010c10


	//   ....[44]....
        /*08d0*/ 	.word	0x00012110


	//   ....[45]....
        /*08d4*/ 	.word	0x00012120


	//   ....[46]....
        /*08d8*/ 	.word	0x000122f0


	//   ....[47]....
        /*08dc*/ 	.word	0x00012300


	//   ....[48]....
        /*08e0*/ 	.word	0x000124c0


	//   ....[49]....
        /*08e4*/ 	.word	0x000124d0


	//   ....[50]....
        /*08e8*/ 	.word	0x00012690


	//   ....[51]....
        /*08ec*/ 	.word	0x000126a0


	//   ....[52]....
        /*08f0*/ 	.word	0x000128c0


	//   ....[53]....
        /*08f4*/ 	.word	0x00012af0


	//   ....[54]....
        /*08f8*/ 	.word	0x00012b20


	//   ....[55]....
        /*08fc*/ 	.word	0x00012b50


	//   ....[56]....
        /*0900*/ 	.word	0x00012b80


	//   ....[57]....
        /*0904*/ 	.word	0x00012bb0


	//   ....[58]....
        /*0908*/ 	.word	0x00012be0


	//   ....[59]....
        /*090c*/ 	.word	0x00012d80


	//   ....[60]....
        /*0910*/ 	.word	0x00012db0


	//   ....[61]....
        /*0914*/ 	.word	0x00012de0


	//   ....[62]....
        /*0918*/ 	.word	0x00012e10


	//   ....[63]....
        /*091c*/ 	.word	0x00012e40


	//   ....[64]....
        /*0920*/ 	.word	0x00012e70


	//   ....[65]....
        /*0924*/ 	.word	0x00012f00


	//   ....[66]....
        /*0928*/ 	.word	0x00012f30


	//   ....[67]....
        /*092c*/ 	.word	0x00012f40


	//   ....[68]....
        /*0930*/ 	.word	0x00012ff0


	//   ....[69]....
        /*0934*/ 	.word	0x00014000


	//   ....[70]....
        /*0938*/ 	.word	0x00015bb0


	//   ....[71]....
        /*093c*/ 	.word	0x000166a0


	//   ....[72]....
        /*0940*/ 	.word	0x000166e0


	//   ....[73]....
        /*0944*/ 	.word	0x00016780


	//   ....[74]....
        /*0948*/ 	.word	0x00016790


	//   ....[75]....
        /*094c*/ 	.word	0x00016810


	//   ....[76]....
        /*0950*/ 	.word	0x00016820


	//   ....[77]....
        /*0954*/ 	.word	0x000168a0


	//   ....[78]....
        /*0958*/ 	.word	0x000168b0


	//   ....[79]....
        /*095c*/ 	.word	0x00016930


	//   ....[80]....
        /*0960*/ 	.word	0x00016940


	//   ....[81]....
        /*0964*/ 	.word	0x000169c0


	//   ....[82]....
        /*0968*/ 	.word	0x000169d0


	//   ....[83]....
        /*096c*/ 	.word	0x00016a50


	//   ....[84]....
        /*0970*/ 	.word	0x00016a60


	//   ....[85]....
        /*0974*/ 	.word	0x00016ab0


	//   ....[86]....
        /*0978*/ 	.word	0x00016ad0


	//   ....[87]....
        /*097c*/ 	.word	0x000195b0


	//   ....[88]....
        /*0980*/ 	.word	0x00019630


	//   ....[89]....
        /*0984*/ 	.word	0x00019660


	//   ....[90]....
        /*0988*/ 	.word	0x00019670


	//   ....[91]....
        /*098c*/ 	.word	0x000196a0


	//   ....[92]....
        /*0990*/ 	.word	0x000196d0


	//   ....[93]....
        /*0994*/ 	.word	0x00019700


	//   ....[94]....
        /*0998*/ 	.word	0x00019730


	//   ....[95]....
        /*099c*/ 	.word	0x000198f0


	//   ....[96]....
        /*09a0*/ 	.word	0x00019920


	//   ....[97]....
        /*09a4*/ 	.word	0x00019950


	//   ....[98]....
        /*09a8*/ 	.word	0x00019980


	//   ....[99]....
        /*09ac*/ 	.word	0x000199b0


	//   ....[100]....
        /*09b0*/ 	.word	0x000199e0


	//   ....[101]....
        /*09b4*/ 	.word	0x00019aa0


	//   ....[102]....
        /*09b8*/ 	.word	0x00019ac0


	//   ....[103]....
        /*09bc*/ 	.word	0x00019ad0


	//   ....[104]....
        /*09c0*/ 	.word	0x00019b30


	//   ....[105]....
        /*09c4*/ 	.word	0x0001a250


	//   ....[106]....
        /*09c8*/ 	.word	0x0001a660


	//   ....[107]....
        /*09cc*/ 	.word	0x0001a700


	//   ....[108]....
        /*09d0*/ 	.word	0x0001a790


	//   ....[109]....
        /*09d4*/ 	.word	0x0001a7e0


	//   ....[110]....
        /*09d8*/ 	.word	0x0001a830


	//   ....[111]....
        /*09dc*/ 	.word	0x0001a910


	//   ....[112]....
        /*09e0*/ 	.word	0x0001a9a0


	//   ....[113]....
        /*09e4*/ 	.word	0x0001a9f0


	//   ....[114]....
        /*09e8*/ 	.word	0x0001aa40


	//   ....[115]....
        /*09ec*/ 	.word	0x0001ac50


	//   ....[116]....
        /*09f0*/ 	.word	0x0001aca0


	//   ....[117]....
        /*09f4*/ 	.word	0x0001ad30


	//   ....[118]....
        /*09f8*/ 	.word	0x0001adc0


	//   ....[119]....
        /*09fc*/ 	.word	0x0001ae50


	//   ....[120]....
        /*0a00*/ 	.word	0x0001aee0


	//   ....[121]....
        /*0a04*/ 	.word	0x0001af70


	//   ....[122]....
        /*0a08*/ 	.word	0x0001b000


	//   ....[123]....
        /*0a0c*/ 	.word	0x0001b080


	//   ....[124]....
        /*0a10*/ 	.word	0x0001b0d0


	//   ....[125]....
        /*0a14*/ 	.word	0x0001b170


	//   ....[126]....
        /*0a18*/ 	.word	0x0001b200


	//   ....[127]....
        /*0a1c*/ 	.word	0x0001b280


	//   ....[128]....
        /*0a20*/ 	.word	0x0001b2d0


	//   ....[129]....
        /*0a24*/ 	.word	0x0001b360


	//   ....[130]....
        /*0a28*/ 	.word	0x0001b3f0


	//   ....[131]....
        /*0a2c*/ 	.word	0x0001b480


	//   ....[132]....
        /*0a30*/ 	.word	0x0001b510


	//   ....[133]....
        /*0a34*/ 	.word	0x0001b5a0


	//   ....[134]....
        /*0a38*/ 	.word	0x0001b630


	//   ....[135]....
        /*0a3c*/ 	.word	0x0001b6f0


	//   ....[136]....
        /*0a40*/ 	.word	0x0001b9d0


	//   ....[137]....
        /*0a44*/ 	.word	0x0001bbb0


	//   ....[138]....
        /*0a48*/ 	.word	0x0001bc00


	//   ....[139]....
        /*0a4c*/ 	.word	0x0001bc60


	//   ....[140]....
        /*0a50*/ 	.word	0x0001bd50


	//   ....[141]....
        /*0a54*/ 	.word	0x0001bdb0


	//   ....[142]....
        /*0a58*/ 	.word	0x0001bea0


	//   ....[143]....
        /*0a5c*/ 	.word	0x0001bf00


	//   ....[144]....
        /*0a60*/ 	.word	0x0001bff0


	//   ....[145]....
        /*0a64*/ 	.word	0x0001c050


	//   ....[146]....
        /*0a68*/ 	.word	0x0001c140


	//   ....[147]....
        /*0a6c*/ 	.word	0x0001c1a0


	//   ....[148]....
        /*0a70*/ 	.word	0x0001c290


	//   ....[149]....
        /*0a74*/ 	.word	0x0001c2f0


	//   ....[150]....
        /*0a78*/ 	.word	0x0001c3d0


	//   ....[151]....
        /*0a7c*/ 	.word	0x0001c440


	//   ....[152]....
        /*0a80*/ 	.word	0x0001c510


	//   ....[153]....
        /*0a84*/ 	.word	0x0001c840


	//   ....[154]....
        /*0a88*/ 	.word	0x0001c8e0


	//   ....[155]....
        /*0a8c*/ 	.word	0x0001ca80


	//   ....[156]....
        /*0a90*/ 	.word	0x0001cb00


	//   ....[157]....
        /*0a94*/ 	.word	0x0001cb80


	//   ....[158]....
        /*0a98*/ 	.word	0x0001cc00


	//   ....[159]....
        /*0a9c*/ 	.word	0x0001cc80


	//   ....[160]....
        /*0aa0*/ 	.word	0x0001cd10


	//   ....[161]....
        /*0aa4*/ 	.word	0x0001cdb0


	//   ....[162]....
        /*0aa8*/ 	.word	0x0001ce60


	//   ....[163]....
        /*0aac*/ 	.word	0x0001cee0


	//   ....[164]....
        /*0ab0*/ 	.word	0x0001cf60


	//   ....[165]....
        /*0ab4*/ 	.word	0x0001cfe0


	//   ....[166]....
        /*0ab8*/ 	.word	0x0001d070


	//   ....[167]....
        /*0abc*/ 	.word	0x0001d0f0


	//   ....[168]....
        /*0ac0*/ 	.word	0x0001d190


	//   ....[169]....
        /*0ac4*/ 	.word	0x0001d1e0


	//   ....[170]....
        /*0ac8*/ 	.word	0x0001d270


	//   ....[171]....
        /*0acc*/ 	.word	0x0001d3a0


	//----- nvinfo : EIATTR_REG_RECONFIG
	.align		4
.L_235:
        /*0ad0*/ 	.byte	0x01, 0x54
	.zero		2


	//----- nvinfo : EIATTR_SYSCALL_OFFSETS
	.align		4
        /*0ad4*/ 	.byte	0x04, 0x46
        /*0ad6*/ 	.short	(.L_237 - .L_236)


	//   ....[0]....
.L_236:
        /*0ad8*/ 	.word	0x00001dd0


	//   ....[1]....
        /*0adc*/ 	.word	0x00001f20


	//   ....[2]....
        /*0ae0*/ 	.word	0x00006500


	//   ....[3]....
        /*0ae4*/ 	.word	0x00006870


	//   ....[4]....
        /*0ae8*/ 	.word	0x000157d0


	//   ....[5]....
        /*0aec*/ 	.word	0x00015920


	//   ....[6]....
        /*0af0*/ 	.word	0x00015a20


	//   ....[7]....
        /*0af4*/ 	.word	0x000162e0


	//----- nvinfo : EIATTR_MBARRIER_INSTR_OFFSETS
	.align		4
.L_237:
        /*0af8*/ 	.byte	0x04, 0x39
        /*0afa*/ 	.short	(.L_239 - .L_238)


	//   ....[0]....
.L_238:
        /*0afc*/ 	.word	0x000002d0
        /*0b00*/ 	.word	0x000000ff
        /*0b04*/ 	.word	0x00022800
        /*0b08*/ 	.short	0x0100
        /*0b0a*/ 	.byte	0x08
	.zero		1


	//   ....[1]....
        /*0b0c*/ 	.word	0x000002e0
        /*0b10*/ 	.word	0x000000ff
        /*0b14*/ 	.word	0x00022820
        /*0b18*/ 	.short	0x0100
        /*0b1a*/ 	.byte	0x08
	.zero		1


	//   ....[2]....
        /*0b1c*/ 	.word	0x000003d0
        /*0b20*/ 	.word	0x000000ff
        /*0b24*/ 	.word	0x00022830
        /*0b28*/ 	.short	0x0100
        /*0b2a*/ 	.byte	0x08
	.zero		1


	//   ....[3]....
        /*0b2c*/ 	.word	0x000003e0
        /*0b30*/ 	.word	0x000000ff
        /*0b34*/ 	.word	0x00022840
        /*0b38*/ 	.short	0x0100
        /*0b3a*/ 	.byte	0x08
	.zero		1


	//   ....[4]....
        /*0b3c*/ 	.word	0x000003f0
        /*0b40*/ 	.word	0x000000ff
        /*0b44*/ 	.word	0x00022838
        /*0b48*/ 	.short	0x0100
        /*0b4a*/ 	.byte	0x08
	.zero		1


	//   ....[5]....
        /*0b4c*/ 	.word	0x00000400
        /*0b50*/ 	.word	0x000000ff
        /*0b54*/ 	.word	0x00022848
        /*0b58*/ 	.short	0x0100
        /*0b5a*/ 	.byte	0x08
	.zero		1


	//   ....[6]....
        /*0b5c*/ 	.word	0x00000530
        /*0b60*/ 	.word	0x000000ff
        /*0b64*/ 	.word	0x00022850
        /*0b68*/ 	.short	0x0100
        /*0b6a*/ 	.byte	0x08
	.zero		1


	//   ....[7]....
        /*0b6c*/ 	.word	0x00000540
        /*0b70*/ 	.word	0x000000ff
        /*0b74*/ 	.word	0x00022860
        /*0b78*/ 	.short	0x0100
        /*0b7a*/ 	.byte	0x08
	.zero		1


	//   ....[8]....
        /*0b7c*/ 	.word	0x00000550
        /*0b80*/ 	.word	0x000000ff
        /*0b84*/ 	.word	0x00022858
        /*0b88*/ 	.short	0x0100
        /*0b8a*/ 	.byte	0x08
	.zero		1


	//   ....[9]....
        /*0b8c*/ 	.word	0x00000560
        /*0b90*/ 	.word	0x000000ff
        /*0b94*/ 	.word	0x00022868
        /*0b98*/ 	.short	0x0100
        /*0b9a*/ 	.byte	0x08
	.zero		1


	//   ....[10]....
        /*0b9c*/ 	.word	0x00000650
        /*0ba0*/ 	.word	0x000000ff
        /*0ba4*/ 	.word	0x00022870
        /*0ba8*/ 	.short	0x0100
        /*0baa*/ 	.byte	0x06
	.zero		1


	//   ....[11]....
        /*0bac*/ 	.word	0x00000660
        /*0bb0*/ 	.word	0x000000ff
        /*0bb4*/ 	.word	0x00022880
        /*0bb8*/ 	.short	0x0100
        /*0bba*/ 	.byte	0x06
	.zero		1


	//   ....[12]....
        /*0bbc*/ 	.word	0x00000670
        /*0bc0*/ 	.word	0x000000ff
        /*0bc4*/ 	.word	0x00022878
        /*0bc8*/ 	.short	0x0100
        /*0bca*/ 	.byte	0x06
	.zero		1


	//   ....[13]....
        /*0bcc*/ 	.word	0x00000680
        /*0bd0*/ 	.word	0x000000ff
        /*0bd4*/ 	.word	0x00022888
        /*0bd8*/ 	.short	0x0100
        /*0bda*/ 	.byte	0x06
	.zero		1


	//   ....[14]....
        /*0bdc*/ 	.word	0x000007b0
        /*0be0*/ 	.word	0x000000ff
        /*0be4*/ 	.word	0x00022890
        /*0be8*/ 	.short	0x0100
        /*0bea*/ 	.byte	0x08
	.zero		1


	//   ....[15]....
        /*0bec*/ 	.word	0x000007c0
        /*0bf0*/ 	.word	0x000000ff
        /*0bf4*/ 	.word	0x000228a0
        /*0bf8*/ 	.short	0x0100
        /*0bfa*/ 	.byte	0x08
	.zero		1


	//   ....[16]....
        /*0bfc*/ 	.word	0x000007d0
        /*0c00*/ 	.word	0x000000ff
        /*0c04*/ 	.word	0x00022898
        /*0c08*/ 	.short	0x0100
        /*0c0a*/ 	.byte	0x08
	.zero		1


	//   ....[17]....
        /*0c0c*/ 	.word	0x000007e0
        /*0c10*/ 	.word	0x000000ff
        /*0c14*/ 	.word	0x000228a8
        /*0c18*/ 	.short	0x0100
        /*0c1a*/ 	.byte	0x08
	.zero		1


	//   ....[18]....
        /*0c1c*/ 	.word	0x00000910
        /*0c20*/ 	.word	0x000000ff
        /*0c24*/ 	.word	0x000228b0
        /*0c28*/ 	.short	0x0100
        /*0c2a*/ 	.byte	0x08
	.zero		1


	//   ....[19]....
        /*0c2c*/ 	.word	0x00000920
        /*0c30*/ 	.word	0x000000ff
        /*0c34*/ 	.word	0x000228c0
        /*0c38*/ 	.short	0x0100
        /*0c3a*/ 	.byte	0x08
	.zero		1


	//   ....[20]....
        /*0c3c*/ 	.word	0x00000930
        /*0c40*/ 	.word	0x000000ff
        /*0c44*/ 	.word	0x000228b8
        /*0c48*/ 	.short	0x0100
        /*0c4a*/ 	.byte	0x08
	.zero		1


	//   ....[21]....
        /*0c4c*/ 	.word	0x00000940
        /*0c50*/ 	.word	0x000000ff
        /*0c54*/ 	.word	0x000228c8
        /*0c58*/ 	.short	0x0100
        /*0c5a*/ 	.byte	0x08
	.zero		1


	//   ....[22]....
        /*0c5c*/ 	.word	0x00003160
        /*0c60*/ 	.word	0x0000005f
        /*0c64*/ 	.word	0x00022890
        /*0c68*/ 	.short	0x010a
        /*0c6a*/ 	.byte	0x3f
	.zero		1


	//   ....[23]....
        /*0c6c*/ 	.word	0x000042e0
        /*0c70*/ 	.word	0x0000005f
        /*0c74*/ 	.word	0x00022890
        /*0c78*/ 	.short	0x010a
        /*0c7a*/ 	.byte	0x3f
	.zero		1


	//   ....[24]....
        /*0c7c*/ 	.word	0x00005310
        /*0c80*/ 	.word	0x0000005f
        /*0c84*/ 	.word	0x00022890
        /*0c88*/ 	.short	0x010a
        /*0c8a*/ 	.byte	0x3f
	.zero		1


	//   ....[25]....
        /*0c8c*/ 	.word	0x00005520
        /*0c90*/ 	.word	0x00000020
        /*0c94*/ 	.word	0x00000000
        /*0c98*/ 	.short	0x0101
        /*0c9a*/ 	.byte	0x3f
	.zero		1


	//   ....[26]....
        /*0c9c*/ 	.word	0x00005560
        /*0ca0*/ 	.word	0x0000005f
        /*0ca4*/ 	.word	0x000228b0
        /*0ca8*/ 	.short	0x010a
        /*0caa*/ 	.byte	0x3f
	.zero		1


	//   ....[27]....
        /*0cac*/ 	.word	0x00005bb0
        /*0cb0*/ 	.word	0x0000005f
        /*0cb4*/ 	.word	0x00000000
        /*0cb8*/ 	.short	0x0101
        /*0cba*/ 	.byte	0x3f
	.zero		1


	//   ....[28]....
        /*0cbc*/ 	.word	0x00006590
        /*0cc0*/ 	.word	0x00000013
        /*0cc4*/ 	.word	0x00022800
        /*0cc8*/ 	.short	0x010a
        /*0cca*/ 	.byte	0x3f
	.zero		1


	//   ....[29]....
        /*0ccc*/ 	.word	0x000065e0
        /*0cd0*/ 	.word	0x00000013
        /*0cd4*/ 	.word	0x00022800
        /*0cd8*/ 	.short	0x010a
        /*0cda*/ 	.byte	0x3f
	.zero		1


	//   ....[30]....
        /*0cdc*/ 	.word	0x00006c50
        /*0ce0*/ 	.word	0x00000013
        /*0ce4*/ 	.word	0x00022800
        /*0ce8*/ 	.short	0x010a
        /*0cea*/ 	.byte	0x3f
	.zero		1


	//   ....[31]....
        /*0cec*/ 	.word	0x00007b60
        /*0cf0*/ 	.word	0x00000013
        /*0cf4*/ 	.word	0x00022800
        /*0cf8*/ 	.short	0x010a
        /*0cfa*/ 	.byte	0x3f
	.zero		1


	//   ....[32]....
        /*0cfc*/ 	.word	0x00008980
        /*0d00*/ 	.word	0x0000000d
        /*0d04*/ 	.word	0x00022830
        /*0d08*/ 	.short	0x010a
        /*0d0a*/ 	.byte	0x3f
	.zero		1


	//   ....[33]....
        /*0d0c*/ 	.word	0x00008a20
        /*0d10*/ 	.word	0x0000000d
        /*0d14*/ 	.word	0x00022830
        /*0d18*/ 	.short	0x010a
        /*0d1a*/ 	.byte	0x3f
	.zero		1


	//   ....[34]....
        /*0d1c*/ 	.word	0x0000a180
        /*0d20*/ 	.word	0x00000003
        /*0d24*/ 	.word	0x00000000
        /*0d28*/ 	.short	0x0101
        /*0d2a*/ 	.byte	0x3f
	.zero		1


	//   ....[35]....
        /*0d2c*/ 	.word	0x0000a6a0
        /*0d30*/ 	.word	0x0000000d
        /*0d34*/ 	.word	0x00022850
        /*0d38*/ 	.short	0x010a
        /*0d3a*/ 	.byte	0x3f
	.zero		1


	//   ....[36]....
        /*0d3c*/ 	.word	0x0000a6f0
        /*0d40*/ 	.word	0x0000000d
        /*0d44*/ 	.word	0x00022850
        /*0d48*/ 	.short	0x010a
        /*0d4a*/ 	.byte	0x3f
	.zero		1


	//   ....[37]....
        /*0d4c*/ 	.word	0x0000aab0
        /*0d50*/ 	.word	0x0000000d
        /*0d54*/ 	.word	0x00000000
        /*0d58*/ 	.short	0x0101
        /*0d5a*/ 	.byte	0x3f
	.zero		1


	//   ....[38]....
        /*0d5c*/ 	.word	0x0000abd0
        /*0d60*/ 	.word	0x0000000e
        /*0d64*/ 	.word	0x00022830
        /*0d68*/ 	.short	0x010a
        /*0d6a*/ 	.byte	0x3f
	.zero		1


	//   ....[39]....
        /*0d6c*/ 	.word	0x0000ac30
        /*0d70*/ 	.word	0x0000000e
        /*0d74*/ 	.word	0x00022830
        /*0d78*/ 	.short	0x010a
        /*0d7a*/ 	.byte	0x3f
	.zero		1


	//   ....[40]....
        /*0d7c*/ 	.word	0x0000c300
        /*0d80*/ 	.word	0x000000a0
        /*0d84*/ 	.word	0x00000000
        /*0d88*/ 	.short	0x0101
        /*0d8a*/ 	.byte	0x3f
	.zero		1


	//   ....[41]....
        /*0d8c*/ 	.word	0x0000cba0
        /*0d90*/ 	.word	0x0000000e
        /*0d94*/ 	.word	0x00022850
        /*0d98*/ 	.short	0x010a
        /*0d9a*/ 	.byte	0x3f
	.zero		1


	//   ....[42]....
        /*0d9c*/ 	.word	0x0000cbf0
        /*0da0*/ 	.word	0x0000000e
        /*0da4*/ 	.word	0x00022850
        /*0da8*/ 	.short	0x010a
        /*0daa*/ 	.byte	0x3f
	.zero		1


	//   ....[43]....
        /*0dac*/ 	.word	0x0000cfa0
        /*0db0*/ 	.word	0x0000000e
        /*0db4*/ 	.word	0x00000000
        /*0db8*/ 	.short	0x0101
        /*0dba*/ 	.byte	0x3f
	.zero		1


	//   ....[44]....
        /*0dbc*/ 	.word	0x0000f490
        /*0dc0*/ 	.word	0x00000003
        /*0dc4*/ 	.word	0x00000000
        /*0dc8*/ 	.short	0x0101
        /*0dca*/ 	.byte	0x3f
	.zero		1


	//   ....[45]....
        /*0dcc*/ 	.word	0x0000fe70
        /*0dd0*/ 	.word	0x00000003
        /*0dd4*/ 	.word	0x00000000
        /*0dd8*/ 	.short	0x0101
        /*0dda*/ 	.byte	0x3f
	.zero		1


	//   ....[46]....
        /*0ddc*/ 	.word	0x000140e0
        /*0de0*/ 	.word	0x00000012
        /*0de4*/ 	.word	0x00022820
        /*0de8*/ 	.short	0x010a
        /*0dea*/ 	.byte	0x3f
	.zero		1


	//   ....[47]....
        /*0dec*/ 	.word	0x000141b0
        /*0df0*/ 	.word	0x00000004
        /*0df4*/ 	.word	0x000228a0
        /*0df8*/ 	.short	0x010a
        /*0dfa*/ 	.byte	0x3f
	.zero		1


	//   ....[48]....
        /*0dfc*/ 	.word	0x000143f0
        /*0e00*/ 	.word	0x00000004
        /*0e04*/ 	.word	0x000228c0
        /*0e08*/ 	.short	0x010a
        /*0e0a*/ 	.byte	0x3f
	.zero		1


	//   ....[49]....
        /*0e0c*/ 	.word	0x00014a90
        /*0e10*/ 	.word	0x00000005
        /*0e14*/ 	.word	0x000228a0
        /*0e18*/ 	.short	0x010a
        /*0e1a*/ 	.byte	0x3f
	.zero		1


	//   ....[50]....
        /*0e1c*/ 	.word	0x00014cc0
        /*0e20*/ 	.word	0x00000005
        /*0e24*/ 	.word	0x000228c0
        /*0e28*/ 	.short	0x010a
        /*0e2a*/ 	.byte	0x3f
	.zero		1


	//   ....[51]....
        /*0e2c*/ 	.word	0x00015e20
        /*0e30*/ 	.word	0x00000000
        /*0e34*/ 	.word	0x00022840
        /*0e38*/ 	.short	0x010a
        /*0e3a*/ 	.byte	0x3f
	.zero		1


	//   ....[52]....
        /*0e3c*/ 	.word	0x00016b70
        /*0e40*/ 	.word	0x00000012
        /*0e44*/ 	.word	0x00022800
        /*0e48*/ 	.short	0x0107
        /*0e4a*/ 	.byte	0x3f
	.zero		1


	//   ....[53]....
        /*0e4c*/ 	.word	0x00016c60
        /*0e50*/ 	.word	0x00000012
        /*0e54*/ 	.word	0x00022800
        /*0e58*/ 	.short	0x0101
        /*0e5a*/ 	.byte	0x3f
	.zero		1


	//   ....[54]....
        /*0e5c*/ 	.word	0x00016c80
        /*0e60*/ 	.word	0x00000012
        /*0e64*/ 	.word	0x00022820
        /*0e68*/ 	.short	0x010a
        /*0e6a*/ 	.byte	0x3f
	.zero		1


	//   ....[55]....
        /*0e6c*/ 	.word	0x00016d60
        /*0e70*/ 	.word	0x00000002
        /*0e74*/ 	.word	0x00022860
        /*0e78*/ 	.short	0x010a
        /*0e7a*/ 	.byte	0x3f
	.zero		1


	//   ....[56]....
        /*0e7c*/ 	.word	0x00017610
        /*0e80*/ 	.word	0x00000002
        /*0e84*/ 	.word	0x00022840
        /*0e88*/ 	.short	0x010a
        /*0e8a*/ 	.byte	0x3f
	.zero		1


	//   ....[57]....
        /*0e8c*/ 	.word	0x00017860
        /*0e90*/ 	.word	0x00000002
        /*0e94*/ 	.word	0x00022860
        /*0e98*/ 	.short	0x010a
        /*0e9a*/ 	.byte	0x3f
	.zero		1


	//   ....[58]....
        /*0e9c*/ 	.word	0x00018050
        /*0ea0*/ 	.word	0x00000003
        /*0ea4*/ 	.word	0x00022840
        /*0ea8*/ 	.short	0x010a
        /*0eaa*/ 	.byte	0x3f
	.zero		1


	//   ....[59]....
        /*0eac*/ 	.word	0x000182a0
        /*0eb0*/ 	.word	0x00000003
        /*0eb4*/ 	.word	0x00022860
        /*0eb8*/ 	.short	0x010a
        /*0eba*/ 	.byte	0x3f
	.zero		1


	//   ....[60]....
        /*0ebc*/ 	.word	0x00018a20
        /*0ec0*/ 	.word	0x00000003
        /*0ec4*/ 	.word	0x00022840
        /*0ec8*/ 	.short	0x010a
        /*0eca*/ 	.byte	0x3f
	.zero		1


	//   ....[61]....
        /*0ecc*/ 	.word	0x00018c70
        /*0ed0*/ 	.word	0x00000003
        /*0ed4*/ 	.word	0x00022860
        /*0ed8*/ 	.short	0x010a
        /*0eda*/ 	.byte	0x3f
	.zero		1


	//   ....[62]....
        /*0edc*/ 	.word	0x0001a1d0
        /*0ee0*/ 	.word	0x00000000
        /*0ee4*/ 	.word	0x00022820
        /*0ee8*/ 	.short	0x010a
        /*0eea*/ 	.byte	0x3f
	.zero		1


	//   ....[63]....
        /*0eec*/ 	.word	0x0001a3b0
        /*0ef0*/ 	.word	0x00000006
        /*0ef4*/ 	.word	0x00000000
        /*0ef8*/ 	.short	0x010a
        /*0efa*/ 	.byte	0x3f
	.zero		1


	//   ....[64]....
        /*0efc*/ 	.word	0x0001a3e0
        /*0f00*/ 	.word	0x00000007
        /*0f04*/ 	.word	0x00000000
        /*0f08*/ 	.short	0x010a
        /*0f0a*/ 	.byte	0x3f
	.zero		1


	//   ....[65]....
        /*0f0c*/ 	.word	0x0001a440
        /*0f10*/ 	.word	0x00000004
        /*0f14*/ 	.word	0x00000000
        /*0f18*/ 	.short	0x010a
        /*0f1a*/ 	.byte	0x3f
	.zero		1


	//   ....[66]....
        /*0f1c*/ 	.word	0x0001a470
        /*0f20*/ 	.word	0x00000003
        /*0f24*/ 	.word	0x00000000
        /*0f28*/ 	.short	0x010a
        /*0f2a*/ 	.byte	0x3f
	.zero		1


	//   ....[67]....
        /*0f2c*/ 	.word	0x0001a4d0
        /*0f30*/ 	.word	0x0000005f
        /*0f34*/ 	.word	0x00022890
        /*0f38*/ 	.short	0x010a
        /*0f3a*/ 	.byte	0x3f
	.zero		1


	//   ....[68]....
        /*0f3c*/ 	.word	0x0001a520
        /*0f40*/ 	.word	0x0000005f
        /*0f44*/ 	.word	0x00022890
        /*0f48*/ 	.short	0x010a
        /*0f4a*/ 	.byte	0x3f
	.zero		1


	//   ....[69]....
        /*0f4c*/ 	.word	0x0001a570
        /*0f50*/ 	.word	0x0000005f
        /*0f54*/ 	.word	0x00022890
        /*0f58*/ 	.short	0x010a
        /*0f5a*/ 	.byte	0x3f
	.zero		1


	//   ....[70]....
        /*0f5c*/ 	.word	0x0001a5c0
        /*0f60*/ 	.word	0x0000005f
        /*0f64*/ 	.word	0x000228b0
        /*0f68*/ 	.short	0x010a
        /*0f6a*/ 	.byte	0x3f
	.zero		1


	//   ....[71]....
        /*0f6c*/ 	.word	0x0001a860
        /*0f70*/ 	.word	0x00000013
        /*0f74*/ 	.word	0x00022800
        /*0f78*/ 	.short	0x010a
        /*0f7a*/ 	.byte	0x3f
	.zero		1


	//   ....[72]....
        /*0f7c*/ 	.word	0x0001aa70
        /*0f80*/ 	.word	0x00000013
        /*0f84*/ 	.word	0x00022800
        /*0f88*/ 	.short	0x010a
        /*0f8a*/ 	.byte	0x3f
	.zero		1


	//   ....[73]....
        /*0f8c*/ 	.word	0x0001aac0
        /*0f90*/ 	.word	0x0000000d
        /*0f94*/ 	.word	0x00022830
        /*0f98*/ 	.short	0x010a
        /*0f9a*/ 	.byte	0x3f
	.zero		1


	//   ....[74]....
        /*0f9c*/ 	.word	0x0001ab10
        /*0fa0*/ 	.word	0x0000000d
        /*0fa4*/ 	.word	0x00022850
        /*0fa8*/ 	.short	0x010a
        /*0faa*/ 	.byte	0x3f
	.zero		1


	//   ....[75]....
        /*0fac*/ 	.word	0x0001ab60
        /*0fb0*/ 	.word	0x0000000e
        /*0fb4*/ 	.word	0x00022830
        /*0fb8*/ 	.short	0x010a
        /*0fba*/ 	.byte	0x3f
	.zero		1


	//   ....[76]....
        /*0fbc*/ 	.word	0x0001abb0
        /*0fc0*/ 	.word	0x0000000e
        /*0fc4*/ 	.word	0x00022850
        /*0fc8*/ 	.short	0x010a
        /*0fca*/ 	.byte	0x3f
	.zero		1


	//   ....[77]....
        /*0fcc*/ 	.word	0x0001b7b0
        /*0fd0*/ 	.word	0x00000012
        /*0fd4*/ 	.word	0x00022820
        /*0fd8*/ 	.short	0x010a
        /*0fda*/ 	.byte	0x3f
	.zero		1


	//   ....[78]....
        /*0fdc*/ 	.word	0x0001b800
        /*0fe0*/ 	.word	0x00000004
        /*0fe4*/ 	.word	0x000228a0
        /*0fe8*/ 	.short	0x010a
        /*0fea*/ 	.byte	0x3f
	.zero		1


	//   ....[79]....
        /*0fec*/ 	.word	0x0001b850
        /*0ff0*/ 	.word	0x00000004
        /*0ff4*/ 	.word	0x000228c0
        /*0ff8*/ 	.short	0x010a
        /*0ffa*/ 	.byte	0x3f
	.zero		1


	//   ....[80]....
        /*0ffc*/ 	.word	0x0001b8a0
        /*1000*/ 	.word	0x00000005
        /*1004*/ 	.word	0x000228a0
        /*1008*/ 	.short	0x010a
        /*100a*/ 	.byte	0x3f
	.zero		1


	//   ....[81]....
        /*100c*/ 	.word	0x0001b8f0
        /*1010*/ 	.word	0x00000005
        /*1014*/ 	.word	0x000228c0
        /*1018*/ 	.short	0x010a
        /*101a*/ 	.byte	0x3f
	.zero		1


	//   ....[82]....
        /*101c*/ 	.word	0x0001ba90
        /*1020*/ 	.word	0x00000000
        /*1024*/ 	.word	0x00022840
        /*1028*/ 	.short	0x010a
        /*102a*/ 	.byte	0x3f
	.zero		1


	//   ....[83]....
        /*102c*/ 	.word	0x0001c550
        /*1030*/ 	.word	0x00000012
        /*1034*/ 	.word	0x00022820
        /*1038*/ 	.short	0x010a
        /*103a*/ 	.byte	0x3f
	.zero		1


	//   ....[84]....
        /*103c*/ 	.word	0x0001c5a0
        /*1040*/ 	.word	0x00000002
        /*1044*/ 	.word	0x00022860
        /*1048*/ 	.short	0x010a
        /*104a*/ 	.byte	0x3f
	.zero		1


	//   ....[85]....
        /*104c*/ 	.word	0x0001c5f0
        /*1050*/ 	.word	0x00000002
        /*1054*/ 	.word	0x00022840
        /*1058*/ 	.short	0x010a
        /*105a*/ 	.byte	0x3f
	.zero		1


	//   ....[86]....
        /*105c*/ 	.word	0x0001c640
        /*1060*/ 	.word	0x00000002
        /*1064*/ 	.word	0x00022860
        /*1068*/ 	.short	0x010a
        /*106a*/ 	.byte	0x3f
	.zero		1


	//   ....[87]....
        /*106c*/ 	.word	0x0001c690
        /*1070*/ 	.word	0x00000003
        /*1074*/ 	.word	0x00022840
        /*1078*/ 	.short	0x010a
        /*107a*/ 	.byte	0x3f
	.zero		1


	//   ....[88]....
        /*107c*/ 	.word	0x0001c6e0
        /*1080*/ 	.word	0x00000003
        /*1084*/ 	.word	0x00022860
        /*1088*/ 	.short	0x010a
        /*108a*/ 	.byte	0x3f
	.zero		1


	//   ....[89]....
        /*108c*/ 	.word	0x0001c730
        /*1090*/ 	.word	0x00000003
        /*1094*/ 	.word	0x00022840
        /*1098*/ 	.short	0x010a
        /*109a*/ 	.byte	0x3f
	.zero		1


	//   ....[90]....
        /*109c*/ 	.word	0x0001c780
        /*10a0*/ 	.word	0x00000003
        /*10a4*/ 	.word	0x00022860
        /*10a8*/ 	.short	0x010a
        /*10aa*/ 	.byte	0x3f
	.zero		1


	//   ....[91]....
        /*10ac*/ 	.word	0x0001d2c0
        /*10b0*/ 	.word	0x00000000
        /*10b4*/ 	.word	0x00022820
        /*10b8*/ 	.short	0x010a
        /*10ba*/ 	.byte	0x3f
	.zero		1


	//   ....[92]....
        /*10bc*/ 	.word	0x0001d460
        /*10c0*/ 	.word	0x00000006
        /*10c4*/ 	.word	0x00000000
        /*10c8*/ 	.short	0x010a
        /*10ca*/ 	.byte	0x3f
	.zero		1


	//   ....[93]....
        /*10cc*/ 	.word	0x0001d4b0
        /*10d0*/ 	.word	0x00000007
        /*10d4*/ 	.word	0x00000000
        /*10d8*/ 	.short	0x010a
        /*10da*/ 	.byte	0x3f
	.zero		1


	//   ....[94]....
        /*10dc*/ 	.word	0x0001d500
        /*10e0*/ 	.word	0x00000004
        /*10e4*/ 	.word	0x00000000
        /*10e8*/ 	.short	0x010a
        /*10ea*/ 	.byte	0x3f
	.zero		1


	//----- nvinfo : EIATTR_NUM_MBARRIERS
	.align		4
.L_239:
        /*10ec*/ 	.byte	0x03, 0x38
        /*10ee*/ 	.short	0x0016


	//----- nvinfo : EIATTR_EXIT_INSTR_OFFSETS
	.align		4
        /*10f0*/ 	.byte	0x04, 0x1c
        /*10f2*/ 	.short	(.L_241 - .L_240)


	//   ....[0]....
.L_240:
        /*10f4*/ 	.word	0x0001a4c0


	//----- nvinfo : EIATTR_MAX_THREADS
	.align		4
.L_241:
        /*10f8*/ 	.byte	0x04, 0x05
        /*10fa*/ 	.short	(.L_243 - .L_242)
.L_242:
        /*10fc*/ 	.word	0x00000180
        /*1100*/ 	.word	0x00000001
        /*1104*/ 	.word	0x00000001


	//----- nvinfo : EIATTR_CRS_STACK_SIZE
	.align		4
.L_243:
        /*1108*/ 	.byte	0x04, 0x1e
        /*110a*/ 	.short	(.L_245 - .L_244)
.L_244:
        /*110c*/ 	.word	0x00000000


	//----- nvinfo : EIATTR_CBANK_PARAM_SIZE
	.align		4
.L_245:
        /*1110*/ 	.byte	0x03, 0x19
        /*1112*/ 	.short	0x0af0


	//----- nvinfo : EIATTR_PARAM_CBANK
	.align		4
        /*1114*/ 	.byte	0x04, 0x0a
        /*1116*/ 	.short	(.L_247 - .L_246)
	.align		4
.L_246:
        /*1118*/ 	.word	index@(.nv.constant0._ZN7cutlass13device_kernelIN5flash11enable_sm90INS1_16FlashAttnFwdSm90INS1_25CollectiveMainloopFwdSm90ILi2EN4cute5tupleIJNS5_1CILi1EEES8_S8_EEENS6_IJNS7_ILi128EEENS7_ILi96EEENS7_ILi64EEEEEELi256ENS_6half_tEfNS_4arch4Sm90ELb0ELb0ELb1ELb1ELb0ELb1ELb0ELb1ELb0ELb1ELb1ELb0EEENS1_21CollectiveEpilogueFwdINS6_IJSA_NS7_ILi256EEESB_EEES9_SE_SG_Li256ELb1ELb1ELb1ELb0EEENS1_36VarlenDynamicPersistentTileSchedulerILi128ELi96ELi256ELi128ELb1ELb1ELb1ELb0ELb1ELb1EEEEEEEEEvNT_6ParamsE)
        /*111c*/ 	.short	0x0210
        /*111e*/ 	.short	0x0af0


	//----- nvinfo : EIATTR_SW_WAR
	.align		4
.L_247:
        /*1120*/ 	.byte	0x04, 0x36
        /*1122*/ 	.short	(.L_249 - .L_248)
.L_248:
        /*1124*/ 	.word	0x00000008
.L_249:


//--------------------- .nv.info._ZN7cutlass13device_kernelIN5flash11enable_sm90INS1_16FlashAttnFwdSm90INS1_25CollectiveMainloopFwdSm90ILi2EN4cute5tupleIJNS5_1CILi1EEES8_S8_EEENS6_IJNS7_ILi128EEENS7_ILi96EEENS7_ILi64EEEEEELi256ENS_6half_tEfNS_4arch4Sm90ELb0ELb0ELb1ELb1ELb0ELb0ELb1ELb1ELb0ELb1ELb1ELb0EEENS1_21CollectiveEpilogueFwdINS6_IJSA_NS7_ILi256EEESB_EEES9_SE_SG_Li256ELb1ELb1ELb1ELb0EEENS1_36VarlenDynamicPersistentTileSchedulerILi128ELi96ELi256ELi128ELb1ELb1ELb1ELb0ELb1ELb1EEEEEEEEEvNT_6ParamsE --------------------------
	.section	.nv.info._ZN7cutlass13device_kernelIN5flash11enable_sm90INS1_16FlashAttnFwdSm90INS1_25CollectiveMainloopFwdSm90ILi2EN4cute5tupleIJNS5_1CILi1EEES8_S8_EEENS6_IJNS7_ILi128EEENS7_ILi96EEENS7_ILi64EEEEEELi256ENS_6half_tEfNS_4arch4Sm90ELb0ELb0ELb1ELb1ELb0ELb0ELb1ELb1ELb0ELb1ELb1ELb0EEENS1_21CollectiveEpilogueFwdINS6_IJSA_NS7_ILi256EEESB_EEES9_SE_SG_Li256ELb1ELb1ELb1ELb0EEENS1_36VarlenDynamicPersistentTileSchedulerILi128ELi96ELi256ELi128ELb1ELb1ELb1ELb0ELb1ELb1EEEEEEEEEvNT_6ParamsE,"",@"SHT_CUDA_INFO"
	.sectionflags	@""
	.align	4


	//----- nvinfo : EIATTR_CUDA_API_VERSION
	.align		4
        /*0000*/ 	.byte	0x04, 0x37
        /*0002*/ 	.short	(.L_251 - .L_250)
.L_250:
        /*0004*/ 	.word	0x00000082


	//----- nvinfo : EIATTR_KPARAM_INFO
	.align		4
.L_251:
        /*0008*/ 	.byte	0x04, 0x17
        /*000a*/ 	.short	(.L_253 - .L_252)
.L_252:
        /*000c*/ 	.word	0x00000000
        /*0010*/ 	.short	0x0000
        /*0012*/ 	.short	0x0070
        /*0014*/ 	.byte	0x00, 0xf0, 0x01, 0x2e


	//----- nvinfo : EIATTR_SPARSE_MMA_MASK
	.align		4
.L_253:
        /*0018*/ 	.byte	0x03, 0x50
        /*001a*/ 	.short	0x0000


	//----- nvinfo : EIATTR_MAXREG_COUNT
	.align		4
        /*001c*/ 	.byte	0x03, 0x1b
        /*001e*/ 	.short	0x00a8


	//----- nvinfo : EIATTR_NUM_BARRIERS
	.align		4
        /*0020*/ 	.byte	0x02, 0x4c
        /*0022*/ 	.byte	0x10
	.zero		1


	//----- nvinfo : EIATTR_EXTERNS
	.align		4
        /*0024*/ 	.byte	0x04, 0x0f
        /*0026*/ 	.short	(.L_255 - .L_254)


	//   ....[0]....
	.align		4
.L_254:
        /*0028*/ 	.word	index@(__assertfail)


	//----- nvinfo : EIATTR_ANNOTATIONS
	.align		4
.L_255:
        /*002c*/ 	.byte	0x04, 0x55
        /*002e*/ 	.short	(.L_257 - .L_256)


	//   ....[0]....
.L_256:
        /* <DEDUP_REMOVED lines=97> */
        /*0634*/ 	.byte	0x80, 0x53, 0x01, 0x00


	//----- nvinfo : EIATTR_MERCURY_ISA_VERSION
	.align		4
.L_257:
        /*0638*/ 	.byte	0x03, 0x5f
        /*063a*/ 	.short	0x0101


	//----- nvinfo : EIATTR_UNUSED_LOAD_BYTE_OFFSET
	.align		4
        /*063c*/ 	.byte	0x04, 0x44
        /*063e*/ 	.short	(.L_259 - .L_258)


	//   ....[0]....
.L_258:
        /*0640*/ 	.word	0x00000a50
        /*0644*/ 	.word	0x0000fff0


	//   ....[1]....
        /*0648*/ 	.word	0x00007b60
        /*064c*/ 	.word	0x0000fff0


	//----- nvinfo : EIATTR_INT_WARP_WIDE_INSTR_OFFSETS
	.align		4
.L_259:
        /*0650*/ 	.byte	0x04, 0x31
        /*0652*/ 	.short	(.L_261 - .L_260)


	//   ....[0]....
.L_260:
        /*0654*/ 	.word	0x00000120


	//   ....[1]....
        /*0658*/ 	.word	0x00000160


	//   ....[2]....
        /*065c*/ 	.word	0x000001d0


	//   ....[3]....
        /*0660*/ 	.word	0x00000240


	//   ....[4]....
        /*0664*/ 	.word	0x0000d880


	//   ....[5]....
        /*0668*/ 	.word	0x0000d910


	//   ....[6]....
        /*066c*/ 	.word	0x000121b0


	//   ....[7]....
        /*0670*/ 	.word	0x00012240


	//----- nvinfo : EIATTR_COOP_GROUP_MASK_REGIDS
	.align		4
.L_261:
        /*0674*/ 	.byte	0x04, 0x29
        /*0676*/ 	.short	(.L_263 - .L_262)


	//   ....[0]....
.L_262:
        /*0678*/ 	.word	0xffffffff


	//   ....[1]....
        /*067c*/ 	.word	0xffffffff


	//   ....[2]....
        /*0680*/ 	.word	0xffffffff


	//   ....[3]....
        /*0684*/ 	.word	0xffffffff


	//   ....[4]....
        /*0688*/ 	.word	0xffffffff


	//   ....[5]....
        /*068c*/ 	.word	0xffffffff


	//   ....[6]....
        /*0690*/ 	.word	0xffffffff


	//   ....[7]....
        /*0694*/ 	.word	0xffffffff


	//   ....[8]....
        /*0698*/ 	.word	0xffffffff


	//   ....[9]....
        /*069c*/ 	.word	0xffffffff


	//   ....[10]....
        /*06a0*/ 	.word	0xffffffff


	//   ....[11]....
        /*06a4*/ 	.word	0xffffffff


	//   ....[12]....
        /*06a8*/ 	.word	0xffffffff


	//   ....[13]....
        /*06ac*/ 	.word	0xffffffff


	//   ....[14]....
        /*06b0*/ 	.word	0xffffffff


	//   ....[15]....
        /*06b4*/ 	.word	0xffffffff


	//   ....[16]....
        /*06b8*/ 	.word	0xffffffff


	//   ....[17]....
        /*06bc*/ 	.word	0xffffffff


	//   ....[18]....
        /*06c0*/ 	.word	0xffffffff


	//   ....[19]....
        /*06c4*/ 	.word	0xffffffff


	//   ....[20]....
        /*06c8*/ 	.word	0xffffffff


	//   ....[21]....
        /*06cc*/ 	.word	0xffffffff


	//   ....[22]....
        /*06d0*/ 	.word	0xffffffff


	//   ....[23]....
        /*06d4*/ 	.word	0xffffffff


	//   ....[24]....
        /*06d8*/ 	.word	0xffffffff


	//   ....[25]....
        /*06dc*/ 	.word	0xffffffff


	//   ....[26]....
        /*06e0*/ 	.word	0xffffffff


	//   ....[27]....
        /*06e4*/ 	.word	0xffffffff


	//   ....[28]....
        /*06e8*/ 	.word	0xffffffff


	//   ....[29]....
        /*06ec*/ 	.word	0xffffffff


	//   ....[30]....
        /*06f0*/ 	.word	0xffffffff


	//   ....[31]....
        /*06f4*/ 	.word	0xffffffff


	//   ....[32]....
        /*06f8*/ 	.word	0xffffffff


	//   ....[33]....
        /*06fc*/ 	.word	0xffffffff


	//   ....[34]....
        /*0700*/ 	.word	0xffffffff


	//   ....[35]....
        /*0704*/ 	.word	0xffffffff


	//   ....[36]....
        /*0708*/ 	.word	0xffffffff


	//   ....[37]....
        /*070c*/ 	.word	0xffffffff


	//   ....[38]....
        /*0710*/ 	.word	0xffffffff


	//   ....[39]....
        /*0714*/ 	.word	0xffffffff


	//   ....[40]....
        /*0718*/ 	.word	0xffffffff


	//   ....[41]....
        /*071c*/ 	.word	0xffffffff


	//   ....[42]....
        /*0720*/ 	.word	0xffffffff


	//   ....[43]....
        /*0724*/ 	.word	0xffffffff


	//   ....[44]....
        /*0728*/ 	.word	0xffffffff


	//   ....[45]....
        /*072c*/ 	.word	0xffffffff


	//   ....[46]....
        /*0730*/ 	.word	0xffffffff


	//   ....[47]....
        /*0734*/ 	.word	0xffffffff


	//   ....[48]....
        /*0738*/ 	.word	0xffffffff


	//   ....[49]....
        /*073c*/ 	.word	0xffffffff


	//   ....[50]....
        /*0740*/ 	.word	0xffffffff


	//   ....[51]....
        /*0744*/ 	.word	0xffffffff


	//   ....[52]....
        /*0748*/ 	.word	0xffffffff


	//   ....[53]....
        /*074c*/ 	.word	0xffffffff


	//   ....[54]....
        /*0750*/ 	.word	0xffffffff


	//   ....[55]....
        /*0754*/ 	.word	0xffffffff


	//   ....[56]....
        /*0758*/ 	.word	0xffffffff


	//   ....[57]....
        /*075c*/ 	.word	0xffffffff


	//   ....[58]....
        /*0760*/ 	.word	0xffffffff


	//   ....[59]....
        /*0764*/ 	.word	0xffffffff


	//   ....[60]....
        /*0768*/ 	.word	0xffffffff


	//   ....[61]....
        /*076c*/ 	.word	0xffffffff


	//   ....[62]....
        /*0770*/ 	.word	0xffffffff


	//   ....[63]....
        /*0774*/ 	.word	0xffffffff


	//   ....[64]....
        /*0778*/ 	.word	0xffffffff


	//   ....[65]....
        /*077c*/ 	.word	0xffffffff


	//   ....[66]....
        /*0780*/ 	.word	0xffffffff


	//   ....[67]....
        /*0784*/ 	.word	0xffffffff


	//   ....[68]....
        /*0788*/ 	.word	0xffffffff


	//   ....[69]....
        /*078c*/ 	.word	0xffffffff


	//   ....[70]....
        /*0790*/ 	.word	0xffffffff


	//   ....[71]....
        /*0794*/ 	.word	0xffffffff


	//   ....[72]....
        /*0798*/ 	.word	0xffffffff


	//   ....[73]....
        /*079c*/ 	.word	0xffffffff


	//   ....[74]....
        /*07a0*/ 	.word	0xffffffff


	//   ....[75]....
        /*07a4*/ 	.word	0xffffffff


	//   ....[76]....
        /*07a8*/ 	.word	0xffffffff


	//   ....[77]....
        /*07ac*/ 	.word	0xffffffff


	//   ....[78]....
        /*07b0*/ 	.word	0xffffffff


	//   ....[79]....
        /*07b4*/ 	.word	0xffffffff


	//   ....[80]....
        /*07b8*/ 	.word	0xffffffff


	//   ....[81]....
        /*07bc*/ 	.word	0xffffffff


	//   ....[82]....
        /*07c0*/ 	.word	0xffffffff


	//   ....[83]....
        /*07c4*/ 	.word	0xffffffff


	//   ....[84]....
        /*07c8*/ 	.word	0xffffffff


	//   ....[85]....
        /*07cc*/ 	.word	0xffffffff


	//   ....[86]....
        /*07d0*/ 	.word	0xffffffff


	//   ....[87]....
        /*07d4*/ 	.word	0xffffffff


	//   ....[88]....
        /*07d8*/ 	.word	0xffffffff


	//   ....[89]....
        /*07dc*/ 	.word	0xffffffff


	//   ....[90]....
        /*07e0*/ 	.word	0xffffffff


	//   ....[91]....
        /*07e4*/ 	.word	0xffffffff


	//   ....[92]....
        /*07e8*/ 	.word	0xffffffff


	//   ....[93]....
        /*07ec*/ 	.word	0xffffffff


	//   ....[94]....
        /*07f0*/ 	.word	0xffffffff


	//   ....[95]....
        /*07f4*/ 	.word	0xffffffff


	//   ....[96]....
        /*07f8*/ 	.word	0xffffffff


	//   ....[97]....
        /*07fc*/ 	.word	0xffffffff


	//   ....[98]....
        /*0800*/ 	.word	0xffffffff


	//   ....[99]....
        /*0804*/ 	.word	0xffffffff


	//   ....[100]....
        /*0808*/ 	.word	0xffffffff


	//   ....[101]....
        /*080c*/ 	.word	0xffffffff


	//   ....[102]....
        /*0810*/ 	.word	0xffffffff


	//   ....[103]....
        /*0814*/ 	.word	0xffffffff


	//   ....[104]....
        /*0818*/ 	.word	0xffffffff


	//   ....[105]....
        /*081c*/ 	.word	0xffffffff


	//   ....[106]....
        /*0820*/ 	.word	0xffffffff


	//   ....[107]....
        /*0824*/ 	.word	0xffffffff


	//   ....[108]....
        /*0828*/ 	.word	0xffffffff


	//   ....[109]....
        /*082c*/ 	.word	0xffffffff


	//   ....[110]....
        /*0830*/ 	.word	0xffffffff


	//   ....[111]....
        /*0834*/ 	.word	0xffffffff


	//   ....[112]....
        /*0838*/ 	.word	0xffffffff


	//   ....[113]....
        /*083c*/ 	.word	0x0500000f


	//   ....[114]....
        /*0840*/ 	.word	0x0500000f


	//   ....[115]....
        /*0844*/ 	.word	0x0500000f


	//   ....[116]....
        /*0848*/ 	.word	0x0500000f


	//   ....[117]....
        /*084c*/ 	.word	0x0500000f


	//   ....[118]....
        /*0850*/ 	.word	0x0500000f


	//   ....[119]....
        /*0854*/ 	.word	0x0500000f


	//   ....[120]....
        /*0858*/ 	.word	0x0500000f


	//   ....[121]....
        /*085c*/ 	.word	0x0500000f


	//   ....[122]....
        /*0860*/ 	.word	0x0500000f


	//   ....[123]....
        /*0864*/ 	.word	0x0500000f


	//   ....[124]....
        /*0868*/ 	.word	0x0500000f


	//   ....[125]....
        /*086c*/ 	.word	0x0500000f


	//   ....[126]....
        /*0870*/ 	.word	0x0500000f


	//   ....[127]....
        /*0874*/ 	.word	0x0500000f


	//   ....[128]....
        /*0878*/ 	.word	0x0500000f


	//   ....[129]....
        /*087c*/ 	.word	0x0500000f


	//   ....[130]....
        /*0880*/ 	.word	0x0500000f


	//   ....[131]....
        /*0884*/ 	.word	0x0500000f


	//   ....[132]....
        /*0888*/ 	.word	0x0500000f


	//   ....[133]....
        /*088c*/ 	.word	0x0500000f


	//   ....[134]....
        /*0890*/ 	.word	0x0500000f


	//   ....[135]....
        /*0894*/ 	.word	0x0500000f


	//   ....[136]....
        /*0898*/ 	.word	0x0500000f


	//   ....[137]....
        /*089c*/ 	.word	0x0500000f


	//   ....[138]....
        /*08a0*/ 	.word	0x0500000f


	//   ....[139]....
        /*08a4*/ 	.word	0x0500000f


	//   ....[140]....
        /*08a8*/ 	.word	0x0500000f


	//   ....[141]....
        /*08ac*/ 	.word	0x0500000f


	//   ....[142]....
        /*08b0*/ 	.word	0x0500000f


	//   ....[143]....
        /*08b4*/ 	.word	0x0500000f


	//   ....[144]....
        /*08b8*/ 	.word	0x0500000f


	//   ....[145]....
        /*08bc*/ 	.word	0x0500000f


	//   ....[146]....
        /*08c0*/ 	.word	0x0500000f


	//   ....[147]....
        /*08c4*/ 	.word	0x0500000f


	//   ....[148]....
        /*08c8*/ 	.word	0x0500000f


	//   ....[149]....
        /*08cc*/ 	.word	0x0500000f


	//   ....[150]....
        /*08d0*/ 	.word	0x0500000f


	//   ....[151]....
        /*08d4*/ 	.word	0x0500000f


	//   ....[152]....
        /*08d8*/ 	.word	0x0500000f


	//   ....[153]....
        /*08dc*/ 	.word	0x0500000f


	//   ....[154]....
        /*08e0*/ 	.word	0x0500000f


	//   ....[155]....
        /*08e4*/ 	.word	0x0500000f


	//   ....[156]....
        /*08e8*/ 	.word	0x0500000f


	//   ....[157]....
        /*08ec*/ 	.word	0x0500000f


	//   ....[158]....
        /*08f0*/ 	.word	0x0500000f


	//   ....[159]....
        /*08f4*/ 	.word	0x0500000f


	//   ....[160]....
        /*08f8*/ 	.word	0x0500000f


	//   ....[161]....
        /*08fc*/ 	.word	0x0500000f


	//   ....[162]....
        /*0900*/ 	.word	0x0500000f


	//   ....[163]....
        /*0904*/ 	.word	0x0500000f


	//   ....[164]....
        /*0908*/ 	.word	0x0500000f


	//----- nvinfo : EIATTR_COOP_GROUP_INSTR_OFFSETS
	.align		4
.L_263:
        /*090c*/ 	.byte	0x04, 0x28
        /*090e*/ 	.short	(.L_265 - .L_264)


	//   ....[0]....
.L_264:
        /*0910*/ 	.word	0x00000060


	//   ....[1]....
        /*0914*/ 	.word	0x00000130


	//   ....[2]....
        /*0918*/ 	.word	0x000001f0


	//   ....[3]....
        /*091c*/ 	.word	0x000003c0


	//   ....[4]....
        /*0920*/ 	.word	0x00000520


	//   ....[5]....
        /*0924*/ 	.word	0x00000640


	//   ....[6]....
        /*0928*/ 	.word	0x000007a0


	//   ....[7]....
        /*092c*/ 	.word	0x00001ba0


	//   ....[8]....
        /*0930*/ 	.word	0x00003800


	//   ....[9]....
        /*0934*/ 	.word	0x000038f0


	//   ....[10]....
        /*0938*/ 	.word	0x000039d0


	//   ....[11]....
        /*093c*/ 	.word	0x00003b30


	//   ....[12]....
        /*0940*/ 	.word	0x00005730


	//   ....[13]....
        /*0944*/ 	.word	0x00005790


	//   ....[14]....
        /*0948*/ 	.word	0x00006190


	//   ....[15]....
        /*094c*/ 	.word	0x000061f0


	//   ....[16]....
        /*0950*/ 	.word	0x00007150


	//   ....[17]....
        /*0954*/ 	.word	0x00007180


	//   ....[18]....
        /*0958*/ 	.word	0x000071b0


	//   ....[19]....
        /*095c*/ 	.word	0x000071c0


	//   ....[20]....
        /*0960*/ 	.word	0x00008bd0


	//   ....[21]....
        /*0964*/ 	.word	0x00008be0


	//   ....[22]....
        /*0968*/ 	.word	0x00008bf0


	//   ....[23]....
        /*096c*/ 	.word	0x00008c40


	//   ....[24]....
        /*0970*/ 	.word	0x000096e0


	//   ....[25]....
        /*0974*/ 	.word	0x00009710


	//   ....[26]....
        /*0978*/ 	.word	0x00009890


	//   ....[27]....
        /*097c*/ 	.word	0x000098b0


	//   ....[28]....
        /*0980*/ 	.word	0x000099f0


	//   ....[29]....
        /*0984*/ 	.word	0x00009a10


	//   ....[30]....
        /*0988*/ 	.word	0x00009b60


	//   ....[31]....
        /*098c*/ 	.word	0x00009b80


	//   ....[32]....
        /*0990*/ 	.word	0x0000a170


	//   ....[33]....
        /*0994*/ 	.word	0x0000a1a0


	//   ....[34]....
        /*0998*/ 	.word	0x0000aa60


	//   ....[35]....
        /*099c*/ 	.word	0x0000aa70


	//   ....[36]....
        /*09a0*/ 	.word	0x0000bbd0


	//   ....[37]....
        /*09a4*/ 	.word	0x0000bc00


	//   ....[38]....
        /*09a8*/ 	.word	0x0000bd70


	//   ....[39]....
        /*09ac*/ 	.word	0x0000bd90


	//   ....[40]....
        /*09b0*/ 	.word	0x0000bed0


	//   ....[41]....
        /*09b4*/ 	.word	0x0000bef0


	//   ....[42]....
        /*09b8*/ 	.word	0x0000c040


	//   ....[43]....
        /*09bc*/ 	.word	0x0000c060


	//   ....[44]....
        /*09c0*/ 	.word	0x0000c230


	//   ....[45]....
        /*09c4*/ 	.word	0x0000c470


	//   ....[46]....
        /*09c8*/ 	.word	0x0000c4a0


	//   ....[47]....
        /*09cc*/ 	.word	0x0000c4d0


	//   ....[48]....
        /*09d0*/ 	.word	0x0000c500


	//   ....[49]....
        /*09d4*/ 	.word	0x0000c530


	//   ....[50]....
        /*09d8*/ 	.word	0x0000c560


	//   ....[51]....
        /*09dc*/ 	.word	0x0000c700


	//   ....[52]....
        /*09e0*/ 	.word	0x0000c730


	//   ....[53]....
        /*09e4*/ 	.word	0x0000c760


	//   ....[54]....
        /*09e8*/ 	.word	0x0000c790


	//   ....[55]....
        /*09ec*/ 	.word	0x0000c7c0


	//   ....[56]....
        /*09f0*/ 	.word	0x0000c7f0


	//   ....[57]....
        /*09f4*/ 	.word	0x0000c880


	//   ....[58]....
        /*09f8*/ 	.word	0x0000c8b0


	//   ....[59]....
        /*09fc*/ 	.word	0x0000c8c0


	//   ....[60]....
        /*0a00*/ 	.word	0x0000c970


	//   ....[61]....
        /*0a04*/ 	.word	0x0000de60


	//   ....[62]....
        /*0a08*/ 	.word	0x0000e940


	//   ....[63]....
        /*0a0c*/ 	.word	0x0000e960


	//   ....[64]....
        /*0a10*/ 	.word	0x0000e970


	//   ....[65]....
        /*0a14*/ 	.word	0x0000e9a0


	//   ....[66]....
        /*0a18*/ 	.word	0x0000ea80


	//   ....[67]....
        /*0a1c*/ 	.word	0x0000eb10


	//   ....[68]....
        /*0a20*/ 	.word	0x0000eb40


	//   ....[69]....
        /*0a24*/ 	.word	0x0000ebc0


	//   ....[70]....
        /*0a28*/ 	.word	0x0000ebf0


	//   ....[71]....
        /*0a2c*/ 	.word	0x0000ec70


	//   ....[72]....
        /*0a30*/ 	.word	0x0000eca0


	//   ....[73]....
        /*0a34*/ 	.word	0x0000ed20


	//   ....[74]....
        /*0a38*/ 	.word	0x0000ed50


	//   ....[75]....
        /*0a3c*/ 	.word	0x0000ed70


	//   ....[76]....
        /*0a40*/ 	.word	0x0000edc0


	//   ....[77]....
        /*0a44*/ 	.word	0x0000edd0


	//   ....[78]....
        /*0a48*/ 	.word	0x0000f500


	//   ....[79]....
        /*0a4c*/ 	.word	0x0000f560


	//   ....[80]....
        /*0a50*/ 	.word	0x0000f570


	//   ....[81]....
        /*0a54*/ 	.word	0x0000f610


	//   ....[82]....
        /*0a58*/ 	.word	0x0000f6a0


	//   ....[83]....
        /*0a5c*/ 	.word	0x0000f6b0


	//   ....[84]....
        /*0a60*/ 	.word	0x0000f740


	//   ....[85]....
        /*0a64*/ 	.word	0x0000f750


	//   ....[86]....
        /*0a68*/ 	.word	0x0000f7c0


	//   ....[87]....
        /*0a6c*/ 	.word	0x0000f7d0


	//   ....[88]....
        /*0a70*/ 	.word	0x0000f850


	//   ....[89]....
        /*0a74*/ 	.word	0x0000f860


	//   ....[90]....
        /*0a78*/ 	.word	0x0000f8e0


	//   ....[91]....
        /*0a7c*/ 	.word	0x0000f8f0


	//   ....[92]....
        /*0a80*/ 	.word	0x0000f900


	//   ....[93]....
        /*0a84*/ 	.word	0x0000f940


	//   ....[94]....
        /*0a88*/ 	.word	0x000124d0


	//   ....[95]....
        /*0a8c*/ 	.word	0x00012500


	//   ....[96]....
        /*0a90*/ 	.word	0x00012560


	//   ....[97]....
        /*0a94*/ 	.word	0x00012590


	//   ....[98]....
        /*0a98*/ 	.word	0x000125c0


	//   ....[99]....
        /*0a9c*/ 	.word	0x000125f0


	//   ....[100]....
        /*0aa0*/ 	.word	0x00012620


	//   ....[101]....
        /*0aa4*/ 	.word	0x00012650


	//   ....[102]....
        /*0aa8*/ 	.word	0x00012810


	//   ....[103]....
        /*0aac*/ 	.word	0x00012840


	//   ....[104]....
        /*0ab0*/ 	.word	0x00012870


	//   ....[105]....
        /*0ab4*/ 	.word	0x000128a0


	//   ....[106]....
        /*0ab8*/ 	.word	0x000128d0


	//   ....[107]....
        /*0abc*/ 	.word	0x00012900


	//   ....[108]....
        /*0ac0*/ 	.word	0x000129c0


	//   ....[109]....
        /*0ac4*/ 	.word	0x000129e0


	//   ....[110]....
        /*0ac8*/ 	.word	0x000129f0


	//   ....[111]....
        /*0acc*/ 	.word	0x00012a50


	//   ....[112]....
        /*0ad0*/ 	.word	0x00013170


	//   ....[113]....
        /*0ad4*/ 	.word	0x00013690


	//   ....[114]....
        /*0ad8*/ 	.word	0x00013810


	//   ....[115]....
        /*0adc*/ 	.word	0x00013870


	//   ....[116]....
        /*0ae0*/ 	.word	0x000138e0


	//   ....[117]....
        /*0ae4*/ 	.word	0x00013950


	//   ....[118]....
        /*0ae8*/ 	.word	0x00013a00


	//   ....[119]....
        /*0aec*/ 	.word	0x00013af0


	//   ....[120]....
        /*0af0*/ 	.word	0x00013c20


	//   ....[121]....
        /*0af4*/ 	.word	0x00013cc0


	//   ....[122]....
        /*0af8*/ 	.word	0x00013d90


	//   ....[123]....
        /*0afc*/ 	.word	0x00013e30


	//   ....[124]....
        /*0b00*/ 	.word	0x00013f00


	//   ....[125]....
        /*0b04*/ 	.word	0x00013fa0


	//   ....[126]....
        /*0b08*/ 	.word	0x00014070


	//   ....[127]....
        /*0b0c*/ 	.word	0x00014110


	//   ....[128]....
        /*0b10*/ 	.word	0x000141c0


	//   ....[129]....
        /*0b14*/ 	.word	0x00014260


	//   ....[130]....
        /*0b18*/ 	.word	0x00014500


	//   ....[131]....
        /*0b1c*/ 	.word	0x000145b0


	//   ....[132]....
        /*0b20*/ 	.word	0x000146b0


	//   ....[133]....
        /*0b24*/ 	.word	0x000147a0


	//   ....[134]....
        /*0b28*/ 	.word	0x00014860


	//   ....[135]....
        /*0b2c*/ 	.word	0x00014920


	//   ....[136]....
        /*0b30*/ 	.word	0x000149e0


	//   ....[137]....
        /*0b34*/ 	.word	0x00014aa0


	//   ....[138]....
        /*0b38*/ 	.word	0x00014b60


	//   ....[139]....
        /*0b3c*/ 	.word	0x00014c20


	//   ....[140]....
        /*0b40*/ 	.word	0x00014ce0


	//   ....[141]....
        /*0b44*/ 	.word	0x00014d90


	//   ....[142]....
        /*0b48*/ 	.word	0x00014e90


	//   ....[143]....
        /*0b4c*/ 	.word	0x00014ee0


	//   ....[144]....
        /*0b50*/ 	.word	0x00014f40


	//   ....[145]....
        /*0b54*/ 	.word	0x00015020


	//   ....[146]....
        /*0b58*/ 	.word	0x00015350


	//   ....[147]....
        /*0b5c*/ 	.word	0x000153f0


	//   ....[148]....
        /*0b60*/ 	.word	0x00015590


	//   ....[149]....
        /*0b64*/ 	.word	0x00015610


	//   ....[150]....
        /*0b68*/ 	.word	0x00015690


	//   ....[151]....
        /*0b6c*/ 	.word	0x00015710


	//   ....[152]....
        /*0b70*/ 	.word	0x00015790


	//   ....[153]....
        /*0b74*/ 	.word	0x00015820


	//   ....[154]....
        /*0b78*/ 	.word	0x000158c0


	//   ....[155]....
        /*0b7c*/ 	.word	0x00015970


	//   ....[156]....
        /*0b80*/ 	.word	0x000159f0


	//   ....[157]....
        /*0b84*/ 	.word	0x00015a70


	//   ....[158]....
        /*0b88*/ 	.word	0x00015af0


	//   ....[159]....
        /*0b8c*/ 	.word	0x00015b80


	//   ....[160]....
        /*0b90*/ 	.word	0x00015c00


	//   ....[161]....
        /*0b94*/ 	.word	0x00015ca0


	//   ....[162]....
        /*0b98*/ 	.word	0x00015cf0


	//   ....[163]....
        /*0b9c*/ 	.word	0x00015d80


	//   ....[164]....
        /*0ba0*/ 	.word	0x00015eb0


	//----- nvinfo : EIATTR_REG_RECONFIG
	.align		4
.L_265:
        /*0ba4*/ 	.byte	0x01, 0x54
	.zero		2


	//----- nvinfo : EIATTR_SYSCALL_OFFSETS
	.align		4
        /*0ba8*/ 	.byte	0x04, 0x46
        /*0baa*/ 	.short	(.L_267 - .L_266)


	//   ....[0]....
.L_266:
        /*0bac*/ 	.word	0x00001d20


	//   ....[1]....
        /*0bb0*/ 	.word	0x0000da80


	//   ....[2]....
        /*0bb4*/ 	.word	0x0000dbd0


	//   ....[3]....
        /*0bb8*/ 	.word	0x0000dcd0


	//   ....[4]....
        /*0bbc*/ 	.word	0x0000e530


	//   ....[5]....
        /*0bc0*/ 	.word	0x0000f140


	//----- nvinfo : EIATTR_MBARRIER_INSTR_OFFSETS
	.align		4
.L_267:
        /*0bc4*/ 	.byte	0x04, 0x39
        /*0bc6*/ 	.short	(.L_269 - .L_268)


	//   ....[0]....
.L_268:
        /*0bc8*/ 	.word	0x00000260
        /*0bcc*/ 	.word	0x000000ff
        /*0bd0*/ 	.word	0x00032400
        /*0bd4*/ 	.short	0x0100
        /*0bd6*/ 	.byte	0x08
	.zero		1


	//   ....[1]....
        /*0bd8*/ 	.word	0x00000270
        /*0bdc*/ 	.word	0x000000ff
        /*0be0*/ 	.word	0x00032410
        /*0be4*/ 	.short	0x0100
        /*0be6*/ 	.byte	0x08
	.zero		1


	//   ....[2]....
        /*0be8*/ 	.word	0x00000280
        /*0bec*/ 	.word	0x000000ff
        /*0bf0*/ 	.word	0x00032420
        /*0bf4*/ 	.short	0x0100
        /*0bf6*/ 	.byte	0x08
	.zero		1


	//   ....[3]....
        /*0bf8*/ 	.word	0x00000370
        /*0bfc*/ 	.word	0x000000ff
        /*0c00*/ 	.word	0x00032430
        /*0c04*/ 	.short	0x0100
        /*0c06*/ 	.byte	0x08
	.zero		1


	//   ....[4]....
        /*0c08*/ 	.word	0x00000380
        /*0c0c*/ 	.word	0x000000ff
        /*0c10*/ 	.word	0x00032440
        /*0c14*/ 	.short	0x0100
        /*0c16*/ 	.byte	0x08
	.zero		1


	//   ....[5]....
        /*0c18*/ 	.word	0x00000390
        /*0c1c*/ 	.word	0x000000ff
        /*0c20*/ 	.word	0x00032438
        /*0c24*/ 	.short	0x0100
        /*0c26*/ 	.byte	0x08
	.zero		1


	//   ....[6]....
        /*0c28*/ 	.word	0x000003a0
        /*0c2c*/ 	.word	0x000000ff
        /*0c30*/ 	.word	0x00032448
        /*0c34*/ 	.short	0x0100
        /*0c36*/ 	.byte	0x08
	.zero		1


	//   ....[7]....
        /*0c38*/ 	.word	0x000004d0
        /*0c3c*/ 	.word	0x000000ff
        /*0c40*/ 	.word	0x00032450
        /*0c44*/ 	.short	0x0100
        /*0c46*/ 	.byte	0x08
	.zero		1


	//   ....[8]....
        /*0c48*/ 	.word	0x000004e0
        /*0c4c*/ 	.word	0x000000ff
        /*0c50*/ 	.word	0x00032460
        /*0c54*/ 	.short	0x0100
        /*0c56*/ 	.byte	0x08
	.zero		1


	//   ....[9]....
        /*0c58*/ 	.word	0x000004f0
        /*0c5c*/ 	.word	0x000000ff
        /*0c60*/ 	.word	0x00032458
        /*0c64*/ 	.short	0x0100
        /*0c66*/ 	.byte	0x08
	.zero		1


	//   ....[10]....
        /*0c68*/ 	.word	0x00000500
        /*0c6c*/ 	.word	0x000000ff
        /*0c70*/ 	.word	0x00032468
        /*0c74*/ 	.short	0x0100
        /*0c76*/ 	.byte	0x08
	.zero		1


	//   ....[11]....
        /*0c78*/ 	.word	0x000005f0
        /*0c7c*/ 	.word	0x000000ff
        /*0c80*/ 	.word	0x00032470
        /*0c84*/ 	.short	0x0100
        /*0c86*/ 	.byte	0x06
	.zero		1


	//   ....[12]....
        /*0c88*/ 	.word	0x00000600
        /*0c8c*/ 	.word	0x000000ff
        /*0c90*/ 	.word	0x00032480
        /*0c94*/ 	.short	0x0100
        /*0c96*/ 	.byte	0x06
	.zero		1


	//   ....[13]....
        /*0c98*/ 	.word	0x00000610
        /*0c9c*/ 	.word	0x000000ff
        /*0ca0*/ 	.word	0x00032478
        /*0ca4*/ 	.short	0x0100
        /*0ca6*/ 	.byte	0x06
	.zero		1


	//   ....[14]....
        /*0ca8*/ 	.word	0x00000620
        /*0cac*/ 	.word	0x000000ff
        /*0cb0*/ 	.word	0x00032488
        /*0cb4*/ 	.short	0x0100
        /*0cb6*/ 	.byte	0x06
	.zero		1


	//   ....[15]....
        /*0cb8*/ 	.word	0x00000750
        /*0cbc*/ 	.word	0x000000ff
        /*0cc0*/ 	.word	0x00032490
        /*0cc4*/ 	.short	0x0100
        /*0cc6*/ 	.byte	0x08
	.zero		1


	//   ....[16]....
        /*0cc8*/ 	.word	0x00000760
        /*0ccc*/ 	.word	0x000000ff
        /*0cd0*/ 	.word	0x000324a0
        /*0cd4*/ 	.short	0x0100
        /*0cd6*/ 	.byte	0x08
	.zero		1


	//   ....[17]....
        /*0cd8*/ 	.word	0x00000770
        /*0cdc*/ 	.word	0x000000ff
        /*0ce0*/ 	.word	0x00032498
        /*0ce4*/ 	.short	0x0100
        /*0ce6*/ 	.byte	0x08
	.zero		1


	//   ....[18]....
        /*0ce8*/ 	.word	0x00000780
        /*0cec*/ 	.word	0x000000ff
        /*0cf0*/ 	.word	0x000324a8
        /*0cf4*/ 	.short	0x0100
        /*0cf6*/ 	.byte	0x08
	.zero		1


	//   ....[19]....
        /*0cf8*/ 	.word	0x000008b0
        /*0cfc*/ 	.word	0x000000ff
        /*0d00*/ 	.word	0x000324b0
        /*0d04*/ 	.short	0x0100
        /*0d06*/ 	.byte	0x08
	.zero		1


	//   ....[20]....
        /*0d08*/ 	.word	0x000008c0
        /*0d0c*/ 	.word	0x000000ff
        /*0d10*/ 	.word	0x000324c0
        /*0d14*/ 	.short	0x0100
        /*0d16*/ 	.byte	0x08
	.zero		1


	//   ....[21]....
        /*0d18*/ 	.word	0x000008d0
        /*0d1c*/ 	.word	0x000000ff
        /*0d20*/ 	.word	0x000324b8
        /*0d24*/ 	.short	0x0100
        /*0d26*/ 	.byte	0x08
	.zero		1


	//   ....[22]....
        /*0d28*/ 	.word	0x000008e0
        /*0d2c*/ 	.word	0x000000ff
        /*0d30*/ 	.word	0x000324c8
        /*0d34*/ 	.short	0x0100
        /*0d36*/ 	.byte	0x08
	.zero		1


	//   ....[23]....
        /*0d38*/ 	.word	0x00001de0
        /*0d3c*/ 	.word	0x00000007
        /*0d40*/ 	.word	0x00032400
        /*0d44*/ 	.short	0x010a
        /*0d46*/ 	.byte	0x3f
	.zero		1


	//   ....[24]....
        /*0d48*/ 	.word	0x00001e90
        /*0d4c*/ 	.word	0x00000000
        /*0d50*/ 	.word	0x00032430
        /*0d54*/ 	.short	0x010a
        /*0d56*/ 	.byte	0x3f
	.zero		1


	//   ....[25]....
        /*0d58*/ 	.word	0x00001ed0
        /*0d5c*/ 	.word	0x00000000
        /*0d60*/ 	.word	0x00032430
        /*0d64*/ 	.short	0x010a
        /*0d66*/ 	.byte	0x3f
	.zero		1


	//   ....[26]....
        /*0d68*/ 	.word	0x00002200
        /*0d6c*/ 	.word	0x00000007
        /*0d70*/ 	.word	0x00032410
        /*0d74*/ 	.short	0x010a
        /*0d76*/ 	.byte	0x3f
	.zero		1


	//   ....[27]....
        /*0d78*/ 	.word	0x00002240
        /*0d7c*/ 	.word	0x00000000
        /*0d80*/ 	.word	0x00032450
        /*0d84*/ 	.short	0x010a
        /*0d86*/ 	.byte	0x3f
	.zero		1


	//   ....[28]....
        /*0d88*/ 	.word	0x00002280
        /*0d8c*/ 	.word	0x00000000
        /*0d90*/ 	.word	0x00032450
        /*0d94*/ 	.short	0x010a
        /*0d96*/ 	.byte	0x3f
	.zero		1


	//   ....[29]....
        /*0d98*/ 	.word	0x00003df0
        /*0d9c*/ 	.word	0x00000018
        /*0da0*/ 	.word	0x00000000
        /*0da4*/ 	.short	0x0101
        /*0da6*/ 	.byte	0x3f
	.zero		1


	//   ....[30]....
        /*0da8*/ 	.word	0x00004770
        /*0dac*/ 	.word	0x00000000
        /*0db0*/ 	.word	0x00000000
        /*0db4*/ 	.short	0x0101
        /*0db6*/ 	.byte	0x3f
	.zero		1


	//   ....[31]....
        /*0db8*/ 	.word	0x000048d0
        /*0dbc*/ 	.word	0x000000ff
        /*0dc0*/ 	.word	0x00032430
        /*0dc4*/ 	.short	0x010a
        /*0dc6*/ 	.byte	0x05
	.zero		1


	//   ....[32]....
        /*0dc8*/ 	.word	0x00004910
        /*0dcc*/ 	.word	0x000000ff
        /*0dd0*/ 	.word	0x00032430
        /*0dd4*/ 	.short	0x010a
        /*0dd6*/ 	.byte	0x05
	.zero		1


	//   ....[33]....
        /*0dd8*/ 	.word	0x00004b20
        /*0ddc*/ 	.word	0x000000ff
        /*0de0*/ 	.word	0x00032450
        /*0de4*/ 	.short	0x010a
        /*0de6*/ 	.byte	0x05
	.zero		1


	//   ....[34]....
        /*0de8*/ 	.word	0x00004b60
        /*0dec*/ 	.word	0x000000ff
        /*0df0*/ 	.word	0x00032450
        /*0df4*/ 	.short	0x010a
        /*0df6*/ 	.byte	0x05
	.zero		1


	//   ....[35]....
        /*0df8*/ 	.word	0x00006380
        /*0dfc*/ 	.word	0x00000099
        /*0e00*/ 	.word	0x00000000
        /*0e04*/ 	.short	0x0101
        /*0e06*/ 	.byte	0x3f
	.zero		1


	//   ....[36]....
        /*0e08*/ 	.word	0x000070c0
        /*0e0c*/ 	.word	0x000000aa
        /*0e10*/ 	.word	0x00000000
        /*0e14*/ 	.short	0x0101
        /*0e16*/ 	.byte	0x3f
	.zero		1


	//   ....[37]....
        /*0e18*/ 	.word	0x00009700
        /*0e1c*/ 	.word	0x00000000
        /*0e20*/ 	.word	0x00000000
        /*0e24*/ 	.short	0x0101
        /*0e26*/ 	.byte	0x3f
	.zero		1


	//   ....[38]....
        /*0e28*/ 	.word	0x0000a160
        /*0e2c*/ 	.word	0x00000009
        /*0e30*/ 	.word	0x00000000
        /*0e34*/ 	.short	0x0101
        /*0e36*/ 	.byte	0x3f
	.zero		1


	//   ....[39]....
        /*0e38*/ 	.word	0x0000e0d0
        /*0e3c*/ 	.word	0x00000000
        /*0e40*/ 	.word	0x00032440
        /*0e44*/ 	.short	0x010a
        /*0e46*/ 	.byte	0x3f
	.zero		1


	//   ....[40]....
        /*0e48*/ 	.word	0x0000eef0
        /*0e4c*/ 	.word	0x00000012
        /*0e50*/ 	.word	0x00032400
        /*0e54*/ 	.short	0x0107
        /*0e56*/ 	.byte	0x3f
	.zero		1


	//   ....[41]....
        /*0e58*/ 	.word	0x0000ef90
        /*0e5c*/ 	.word	0x00000012
        /*0e60*/ 	.word	0x00032400
        /*0e64*/ 	.short	0x0101
        /*0e66*/ 	.byte	0x3f
	.zero		1


	//   ....[42]....
        /*0e68*/ 	.word	0x0000fa80
        /*0e6c*/ 	.word	0x00000012
        /*0e70*/ 	.word	0x00032410
        /*0e74*/ 	.short	0x0107
        /*0e76*/ 	.byte	0x3f
	.zero		1


	//   ....[43]....
        /*0e78*/ 	.word	0x0000fb80
        /*0e7c*/ 	.word	0x00000012
        /*0e80*/ 	.word	0x00032410
        /*0e84*/ 	.short	0x0101
        /*0e86*/ 	.byte	0x3f
	.zero		1


	//   ....[44]....
        /*0e88*/ 	.word	0x0000fba0
        /*0e8c*/ 	.word	0x00000012
        /*0e90*/ 	.word	0x00032420
        /*0e94*/ 	.short	0x010a
        /*0e96*/ 	.byte	0x3f
	.zero		1


	//   ....[45]....
        /*0e98*/ 	.word	0x0000fc80
        /*0e9c*/ 	.word	0x00000002
        /*0ea0*/ 	.word	0x00032460
        /*0ea4*/ 	.short	0x010a
        /*0ea6*/ 	.byte	0x3f
	.zero		1


	//   ....[46]....
        /*0ea8*/ 	.word	0x00010550
        /*0eac*/ 	.word	0x00000002
        /*0eb0*/ 	.word	0x00032440
        /*0eb4*/ 	.short	0x010a
        /*0eb6*/ 	.byte	0x3f
	.zero		1


	//   ....[47]....
        /*0eb8*/ 	.word	0x00010780
        /*0ebc*/ 	.word	0x00000002
        /*0ec0*/ 	.word	0x00032460
        /*0ec4*/ 	.short	0x010a
        /*0ec6*/ 	.byte	0x3f
	.zero		1


	//   ....[48]....
        /*0ec8*/ 	.word	0x00010f90
        /*0ecc*/ 	.word	0x00000002
        /*0ed0*/ 	.word	0x00032440
        /*0ed4*/ 	.short	0x010a
        /*0ed6*/ 	.byte	0x3f
	.zero		1


	//   ....[49]....
        /*0ed8*/ 	.word	0x000111c0
        /*0edc*/ 	.word	0x00000002
        /*0ee0*/ 	.word	0x00032460
        /*0ee4*/ 	.short	0x010a
        /*0ee6*/ 	.byte	0x3f
	.zero		1


	//   ....[50]....
        /*0ee8*/ 	.word	0x00011960
        /*0eec*/ 	.word	0x00000003
        /*0ef0*/ 	.word	0x00032440
        /*0ef4*/ 	.short	0x010a
        /*0ef6*/ 	.byte	0x3f
	.zero		1


	//   ....[51]....
        /*0ef8*/ 	.word	0x00011b90
        /*0efc*/ 	.word	0x00000003
        /*0f00*/ 	.word	0x00032460
        /*0f04*/ 	.short	0x010a
        /*0f06*/ 	.byte	0x3f
	.zero		1


	//   ....[52]....
        /*0f08*/ 	.word	0x000130f0
        /*0f0c*/ 	.word	0x00000000
        /*0f10*/ 	.word	0x00032420
        /*0f14*/ 	.short	0x010a
        /*0f16*/ 	.byte	0x3f
	.zero		1


	//   ....[53]....
        /*0f18*/ 	.word	0x000132e0
        /*0f1c*/ 	.word	0x00000006
        /*0f20*/ 	.word	0x00000000
        /*0f24*/ 	.short	0x010a
        /*0f26*/ 	.byte	0x3f
	.zero		1


	//   ....[54]....
        /*0f28*/ 	.word	0x00013310
        /*0f2c*/ 	.word	0x00000007
        /*0f30*/ 	.word	0x00000000
        /*0f34*/ 	.short	0x010a
        /*0f36*/ 	.byte	0x3f
	.zero		1


	//   ....[55]....
        /*0f38*/ 	.word	0x00013370
        /*0f3c*/ 	.word	0x00000004
        /*0f40*/ 	.word	0x00000000
        /*0f44*/ 	.short	0x010a
        /*0f46*/ 	.byte	0x3f
	.zero		1


	//   ....[56]....
        /*0f48*/ 	.word	0x000133a0
        /*0f4c*/ 	.word	0x00000003
        /*0f50*/ 	.word	0x00000000
        /*0f54*/ 	.short	0x010a
        /*0f56*/ 	.byte	0x3f
	.zero		1


	//   ....[57]....
        /*0f58*/ 	.word	0x00013400
        /*0f5c*/ 	.word	0x00000007
        /*0f60*/ 	.word	0x00032400
        /*0f64*/ 	.short	0x010a
        /*0f66*/ 	.byte	0x3f
	.zero		1


	//   ....[58]....
        /*0f68*/ 	.word	0x00013450
        /*0f6c*/ 	.word	0x00000000
        /*0f70*/ 	.word	0x00032430
        /*0f74*/ 	.short	0x010a
        /*0f76*/ 	.byte	0x3f
	.zero		1


	//   ....[59]....
        /*0f78*/ 	.word	0x000134a0
        /*0f7c*/ 	.word	0x00000007
        /*0f80*/ 	.word	0x00032410
        /*0f84*/ 	.short	0x010a
        /*0f86*/ 	.byte	0x3f
	.zero		1


	//   ....[60]....
        /*0f88*/ 	.word	0x000134f0
        /*0f8c*/ 	.word	0x00000000
        /*0f90*/ 	.word	0x00032450
        /*0f94*/ 	.short	0x010a
        /*0f96*/ 	.byte	0x3f
	.zero		1


	//   ....[61]....
        /*0f98*/ 	.word	0x00013550
        /*0f9c*/ 	.word	0x00000015
        /*0fa0*/ 	.word	0x00032430
        /*0fa4*/ 	.short	0x010a
        /*0fa6*/ 	.byte	0x3f
	.zero		1


	//   ....[62]....
        /*0fa8*/ 	.word	0x000135b0
        /*0fac*/ 	.word	0x00000015
        /*0fb0*/ 	.word	0x00032450
        /*0fb4*/ 	.short	0x010a
        /*0fb6*/ 	.byte	0x3f
	.zero		1


	//   ....[63]....
        /*0fb8*/ 	.word	0x00013750
        /*0fbc*/ 	.word	0x00000000
        /*0fc0*/ 	.word	0x00032440
        /*0fc4*/ 	.short	0x010a
        /*0fc6*/ 	.byte	0x3f
	.zero		1


	//   ....[64]....
        /*0fc8*/ 	.word	0x00015060
        /*0fcc*/ 	.word	0x00000012
        /*0fd0*/ 	.word	0x00032420
        /*0fd4*/ 	.short	0x010a
        /*0fd6*/ 	.byte	0x3f
	.zero		1


	//   ....[65]....
        /*0fd8*/ 	.word	0x000150b0
        /*0fdc*/ 	.word	0x00000002
        /*0fe0*/ 	.word	0x00032460
        /*0fe4*/ 	.short	0x010a
        /*0fe6*/ 	.byte	0x3f
	.zero		1


	//   ....[66]....
        /*0fe8*/ 	.word	0x00015100
        /*0fec*/ 	.word	0x00000002
        /*0ff0*/ 	.word	0x00032440
        /*0ff4*/ 	.short	0x010a
        /*0ff6*/ 	.byte	0x3f
	.zero		1


	//   ....[67]....
        /*0ff8*/ 	.word	0x00015150
        /*0ffc*/ 	.word	0x00000002
        /*1000*/ 	.word	0x00032460
        /*1004*/ 	.short	0x010a
        /*1006*/ 	.byte	0x3f
	.zero		1


	//   ....[68]....
        /*1008*/ 	.word	0x000151a0
        /*100c*/ 	.word	0x00000002
        /*1010*/ 	.word	0x00032440
        /*1014*/ 	.short	0x010a
        /*1016*/ 	.byte	0x3f
	.zero		1


	//   ....[69]....
        /*1018*/ 	.word	0x000151f0
        /*101c*/ 	.word	0x00000002
        /*1020*/ 	.word	0x00032460
        /*1024*/ 	.short	0x010a
        /*1026*/ 	.byte	0x3f
	.zero		1


	//   ....[70]....
        /*1028*/ 	.word	0x00015240
        /*102c*/ 	.word	0x00000003
        /*1030*/ 	.word	0x00032440
        /*1034*/ 	.short	0x010a
        /*1036*/ 	.byte	0x3f
	.zero		1


	//   ....[71]....
        /*1038*/ 	.word	0x00015290
        /*103c*/ 	.word	0x00000003
        /*1040*/ 	.word	0x00032460
        /*1044*/ 	.short	0x010a
        /*1046*/ 	.byte	0x3f
	.zero		1


	//   ....[72]....
        /*1048*/ 	.word	0x00015dd0
        /*104c*/ 	.word	0x00000000
        /*1050*/ 	.word	0x00032420
        /*1054*/ 	.short	0x010a
        /*1056*/ 	.byte	0x3f
	.zero		1


	//   ....[73]....
        /*1058*/ 	.word	0x00015f70
        /*105c*/ 	.word	0x00000006
        /*1060*/ 	.word	0x00000000
        /*1064*/ 	.short	0x010a
        /*1066*/ 	.byte	0x3f
	.zero		1


	//   ....[74]....
        /*1068*/ 	.word	0x00015fc0
        /*106c*/ 	.word	0x00000007
        /*1070*/ 	.word	0x00000000
        /*1074*/ 	.short	0x010a
        /*1076*/ 	.byte	0x3f
	.zero		1


	//   ....[75]....
        /*1078*/ 	.word	0x00016010
        /*107c*/ 	.word	0x00000004
        /*1080*/ 	.word	0x00000000
        /*1084*/ 	.short	0x010a
        /*1086*/ 	.byte	0x3f
	.zero		1


	//----- nvinfo : EIATTR_NUM_MBARRIERS
	.align		4
.L_269:
        /*1088*/ 	.byte	0x03, 0x38
        /*108a*/ 	.short	0x0017


	//----- nvinfo : EIATTR_EXIT_INSTR_OFFSETS
	.align		4
        /*108c*/ 	.byte	0x04, 0x1c
        /*108e*/ 	.short	(.L_271 - .L_270)


	//   ....[0]....
.L_270:
        /*1090*/ 	.word	0x00000a90


	//   ....[1]....
        /*1094*/ 	.word	0x0000c1d0


	//   ....[2]....
        /*1098*/ 	.word	0x000133f0


	//----- nvinfo : EIATTR_MAX_THREADS
	.align		4
.L_271:
        /*109c*/ 	.byte	0x04, 0x05
        /*109e*/ 	.short	(.L_273 - .L_272)
.L_272:
        /*10a0*/ 	.word	0x00000180
        /*10a4*/ 	.word	0x00000001
        /*10a8*/ 	.word	0x00000001


	//----- nvinfo : EIATTR_CRS_STACK_SIZE
	.align		4
.L_273:
        /*10ac*/ 	.byte	0x04, 0x1e
        /*10ae*/ 	.short	(.L_275 - .L_274)
.L_274:
        /*10b0*/ 	.word	0x00000000


	//----- nvinfo : EIATTR_CBANK_PARAM_SIZE
	.align		4
.L_275:
        /*10b4*/ 	.byte	0x03, 0x19
        /*10b6*/ 	.short	0x0bf0


	//----- nvinfo : EIATTR_PARAM_CBANK
	.align		4
        /*10b8*/ 	.byte	0x04, 0x0a
        /*10ba*/ 	.short	(.L_277 - .L_276)
	.align		4
.L_276:
        /*10bc*/ 	.word	index@(.nv.constant0._ZN7cutlass13device_kernelIN5flash11enable_sm90INS1_16FlashAttnFwdSm90INS1_25CollectiveMainloopFwdSm90ILi2EN4cute5tupleIJNS5_1CILi1EEES8_S8_EEENS6_IJNS7_ILi128EEENS7_ILi96EEENS7_ILi64EEEEEELi256ENS_6half_tEfNS_4arch4Sm90ELb0ELb0ELb1ELb1ELb0ELb0ELb1ELb1ELb0ELb1ELb1ELb0EEENS1_21CollectiveEpilogueFwdINS6_IJSA_NS7_ILi256EEESB_EEES9_SE_SG_Li256ELb1ELb1ELb1ELb0EEENS1_36VarlenDynamicPersistentTileSchedulerILi128ELi96ELi256ELi128ELb1ELb1ELb1ELb0ELb1ELb1EEEEEEEEEvNT_6ParamsE)
        /*10c0*/ 	.short	0x0210
        /*10c2*/ 	.short	0x0bf0


	//----- nvinfo : EIATTR_SW_WAR
	.align		4
.L_277:
        /*10c4*/ 	.byte	0x04, 0x36
        /*10c6*/ 	.short	(.L_279 - .L_278)
.L_278:
        /*10c8*/ 	.word	0x00000008
.L_279:


//--------------------- .nv.info._ZN7cutlass13device_kernelIN5flash11enable_sm90INS1_16FlashAttnFwdSm90INS1_25CollectiveMainloopFwdSm90ILi2EN4cute5tupleIJNS5_1CILi1EEES8_S8_EEENS6_IJNS7_ILi128EEENS7_ILi96EEENS7_ILi64EEEEEELi256ENS_6half_tEfNS_4arch4Sm90ELb0ELb0ELb1ELb1ELb0ELb1ELb1ELb1ELb0ELb1ELb1ELb0EEENS1_21CollectiveEpilogueFwdINS6_IJSA_NS7_ILi256EEESB_EEES9_SE_SG_Li256ELb1ELb1ELb1ELb0EEENS1_36VarlenDynamicPersistentTileSchedulerILi128ELi96ELi256ELi128ELb1ELb1ELb1ELb0ELb1ELb1EEEEEEEEEvNT_6ParamsE --------------------------
	.section	.nv.info._ZN7cutlass13device_kernelIN5flash11enable_sm90INS1_16FlashAttnFwdSm90INS1_25CollectiveMainloopFwdSm90ILi2EN4cute5tupleIJNS5_1CILi1EEES8_S8_EEENS6_IJNS7_ILi128EEENS7_ILi96EEENS7_ILi64EEEEEELi256ENS_6half_tEfNS_4arch4Sm90ELb0ELb0ELb1ELb1ELb0ELb1ELb1ELb1ELb0ELb1ELb1ELb0EEENS1_21CollectiveEpilogueFwdINS6_IJSA_NS7_ILi256EEESB_EEES9_SE_SG_Li256ELb1ELb1ELb1ELb0EEENS1_36VarlenDynamicPersistentTileSchedulerILi128ELi96ELi256ELi128ELb1ELb1ELb1ELb0ELb1ELb1EEEEEEEEEvNT_6ParamsE,"",@"SHT_CUDA_INFO"
	.sectionflags	@""
	.align	4


	//----- nvinfo : EIATTR_CUDA_API_VERSION
	.align		4
        /*0000*/ 	.byte	0x04, 0x37
        /*0002*/ 	.short	(.L_281 - .L_280)
.L_280:
        /*0004*/ 	.word	0x00000082


	//----- nvinfo : EIATTR_KPARAM_INFO
	.align		4
.L_281:
        /*0008*/ 	.byte	0x04, 0x17
        /*000a*/ 	.short	(.L_283 - .L_282)
.L_282:
        /*000c*/ 	.word	0x00000000
        /*0010*/ 	.short	0x0000
        /*0012*/ 	.short	0x0070
        /*0014*/ 	.byte	0x00, 0xf0, 0x01, 0x2e


	//----- nvinfo : EIATTR_SPARSE_MMA_MASK
	.align		4
.L_283:
        /*0018*/ 	.byte	0x03, 0x50
        /*001a*/ 	.short	0x0000


	//----- nvinfo : EIATTR_MAXREG_COUNT
	.align		4
        /*001c*/ 	.byte	0x03, 0x1b
        /*001e*/ 	.short	0x00a8


	//----- nvinfo : EIATTR_NUM_BARRIERS
	.align		4
        /*0020*/ 	.byte	0x02, 0x4c
        /*0022*/ 	.byte	0x10
	.zero		1


	//----- nvinfo : EIATTR_EXTERNS
	.align		4
        /*0024*/ 	.byte	0x04, 0x0f
        /*0026*/ 	.short	(.L_285 - .L_284)


	//   ....[0]....
	.align		4
.L_284:
        /*0028*/ 	.word	index@(__assertfail)


	//----- nvinfo : EIATTR_ANNOTATIONS
	.align		4
.L_285:
        /*002c*/ 	.byte	0x04, 0x55
        /*002e*/ 	.short	(.L_287 - .L_286)


	//   ....[0]....
.L_286:
        /* <DEDUP_REMOVED lines=123> */


	//----- nvinfo : EIATTR_MERCURY_ISA_VERSION
	.align		4
.L_287:
        /*07c8*/ 	.byte	0x03, 0x5f
        /*07ca*/ 	.short	0x0101


	//----- nvinfo : EIATTR_UNUSED_LOAD_BYTE_OFFSET
	.align		4
        /*07cc*/ 	.byte	0x04, 0x44
        /*07ce*/ 	.short	(.L_289 - .L_288)


	//   ....[0]....
.L_288:
        /*07d0*/ 	.word	0x00000b00
        /*07d4*/ 	.word	0x0000fff0


	//   ....[1]....
        /*07d8*/ 	.word	0x0000f210
        /*07dc*/ 	.word	0x0000fff0


	//----- nvinfo : EIATTR_INT_WARP_WIDE_INSTR_OFFSETS
	.align		4
.L_289:
        /*07e0*/ 	.byte	0x04, 0x31
        /*07e2*/ 	.short	(.L_291 - .L_290)


	//   ....[0]....
.L_290:
        /*07e4*/ 	.word	0x00000190


	//   ....[1]....
        /*07e8*/ 	.word	0x000001d0


	//   ....[2]....
        /*07ec*/ 	.word	0x00000240


	//   ....[3]....
        /*07f0*/ 	.word	0x00000250


	//   ....[4]....
        /*07f4*/ 	.word	0x00016f30


	//   ....[5]....
        /*07f8*/ 	.word	0x00016fc0


	//   ....[6]....
        /*07fc*/ 	.word	0x0001b9a0


	//   ....[7]....
        /*0800*/ 	.word	0x0001ba30


	//----- nvinfo : EIATTR_COOP_GROUP_MASK_REGIDS
	.align		4
.L_291:
        /*0804*/ 	.byte	0x04, 0x29
        /*0806*/ 	.short	(.L_293 - .L_292)


	//   ....[0]....
.L_292:
        /*0808*/ 	.word	0xffffffff


	//   ....[1]....
        /*080c*/ 	.word	0xffffffff


	//   ....[2]....
        /*0810*/ 	.word	0xffffffff


	//   ....[3]....
        /*0814*/ 	.word	0xffffffff


	//   ....[4]....
        /*0818*/ 	.word	0xffffffff


	//   ....[5]....
        /*081c*/ 	.word	0xffffffff


	//   ....[6]....
        /*0820*/ 	.word	0xffffffff


	//   ....[7]....
        /*0824*/ 	.word	0xffffffff


	//   ....[8]....
        /*0828*/ 	.word	0xffffffff


	//   ....[9]....
        /*082c*/ 	.word	0xffffffff


	//   ....[10]....
        /*0830*/ 	.word	0xffffffff


	//   ....[11]....
        /*0834*/ 	.word	0xffffffff


	//   ....[12]....
        /*0838*/ 	.word	0xffffffff


	//   ....[13]....
        /*083c*/ 	.word	0xffffffff


	//   ....[14]....
        /*0840*/ 	.word	0xffffffff


	//   ....[15]....
        /*0844*/ 	.word	0xffffffff


	//   ....[16]....
        /*0848*/ 	.word	0xffffffff


	//   ....[17]....
        /*084c*/ 	.word	0xffffffff


	//   ....[18]....
        /*0850*/ 	.word	0xffffffff


	//   ....[19]....
        /*0854*/ 	.word	0xffffffff


	//   ....[20]....
        /*0858*/ 	.word	0xffffffff


	//   ....[21]....
        /*085c*/ 	.word	0xffffffff


	//   ....[22]....
        /*0860*/ 	.word	0xffffffff


	//   ....[23]....
        /*0864*/ 	.word	0xffffffff


	//   ....[24]....
        /*0868*/ 	.word	0xffffffff


	//   ....[25]....
        /*086c*/ 	.word	0xffffffff


	//   ....[26]....
        /*0870*/ 	.word	0xffffffff


	//   ....[27]....
        /*0874*/ 	.word	0xffffffff


	//   ....[28]....
        /*0878*/ 	.word	0xffffffff


	//   ....[29]....
        /*087c*/ 	.word	0xffffffff


	//   ....[30]....
        /*0880*/ 	.word	0xffffffff


	//   ....[31]....
        /*0884*/ 	.word	0xffffffff


	//   ....[32]....
        /*0888*/ 	.word	0xffffffff


	//   ....[33]....
        /*088c*/ 	.word	0xffffffff


	//   ....[34]....
        /*0890*/ 	.word	0xffffffff


	//   ....[35]....
        /*0894*/ 	.word	0xffffffff


	//   ....[36]....
        /*0898*/ 	.word	0xffffffff


	//   ....[37]....
        /*089c*/ 	.word	0xffffffff


	//   ....[38]....
        /*08a0*/ 	.word	0xffffffff


	//   ....[39]....
        /*08a4*/ 	.word	0xffffffff


	//   ....[40]....
        /*08a8*/ 	.word	0xffffffff


	//   ....[41]....
        /*08ac*/ 	.word	0xffffffff


	//   ....[42]....
        /*08b0*/ 	.word	0xffffffff


	//   ....[43]....
        /*08b4*/ 	.word	0xffffffff


	//   ....[44]....
        /*08b8*/ 	.word	0xffffffff


	//   ....[45]....
        /*08bc*/ 	.word	0xffffffff


	//   ....[46]....
        /*08c0*/ 	.word	0xffffffff


	//   ....[47]....
        /*08c4*/ 	.word	0xffffffff


	//   ....[48]....
        /*08c8*/ 	.word	0xffffffff


	//   ....[49]....
        /*08cc*/ 	.word	0xffffffff


	//   ....[50]....
        /*08d0*/ 	.word	0xffffffff


	//   ....[51]....
        /*08d4*/ 	.word	0xffffffff


	//   ....[52]....
        /*08d8*/ 	.word	0xffffffff


	//   ....[53]....
        /*08dc*/ 	.word	0xffffffff


	//   ....[54]....
        /*08e0*/ 	.word	0xffffffff


	//   ....[55]....
        /*08e4*/ 	.word	0xffffffff


	//   ....[56]....
        /*08e8*/ 	.word	0xffffffff


	//   ....[57]....
        /*08ec*/ 	.word	0xffffffff


	//   ....[58]....
        /*08f0*/ 	.word	0xffffffff


	//   ....[59]....
        /*08f4*/ 	.word	0xffffffff


	//   ....[60]....
        /*08f8*/ 	.word	0xffffffff


	//   ....[61]....
        /*08fc*/ 	.word	0xffffffff


	//   ....[62]....
        /*0900*/ 	.word	0xffffffff


	//   ....[63]....
        /*0904*/ 	.word	0xffffffff


	//   ....[64]....
        /*0908*/ 	.word	0xffffffff


	//   ....[65]....
        /*090c*/ 	.word	0xffffffff


	//   ....[66]....
        /*0910*/ 	.word	0xffffffff


	//   ....[67]....
        /*0914*/ 	.word	0xffffffff


	//   ....[68]....
        /*0918*/ 	.word	0xffffffff


	//   ....[69]....
        /*091c*/ 	.word	0xffffffff


	//   ....[70]....
        /*0920*/ 	.word	0xffffffff


	//   ....[71]....
        /*0924*/ 	.word	0xffffffff


	//   ....[72]....
        /*0928*/ 	.word	0xffffffff


	//   ....[73]....
        /*092c*/ 	.word	0xffffffff


	//   ....[74]....
        /*0930*/ 	.word	0xffffffff


	//   ....[75]....
        /*0934*/ 	.word	0xffffffff


	//   ....[76]....
        /*0938*/ 	.word	0xffffffff


	//   ....[77]....
        /*093c*/ 	.word	0xffffffff


	//   ....[78]....
        /*0940*/ 	.word	0xffffffff


	//   ....[79]....
        /*0944*/ 	.word	0xffffffff


	//   ....[80]....
        /*0948*/ 	.word	0xffffffff


	//   ....[81]....
        /*094c*/ 	.word	0xffffffff


	//   ....[82]....
        /*0950*/ 	.word	0xffffffff


	//   ....[83]....
        /*0954*/ 	.word	0xffffffff


	//   ....[84]....
        /*0958*/ 	.word	0xffffffff


	//   ....[85]....
        /*095c*/ 	.word	0xffffffff


	//   ....[86]....
        /*0960*/ 	.word	0xffffffff


	//   ....[87]....
        /*0964*/ 	.word	0xffffffff


	//   ....[88]....
        /*0968*/ 	.word	0xffffffff


	//   ....[89]....
        /*096c*/ 	.word	0xffffffff


	//   ....[90]....
        /*0970*/ 	.word	0xffffffff


	//   ....[91]....
        /*0974*/ 	.word	0xffffffff


	//   ....[92]....
        /*0978*/ 	.word	0xffffffff


	//   ....[93]....
        /*097c*/ 	.word	0xffffffff


	//   ....[94]....
        /*0980*/ 	.word	0xffffffff


	//   ....[95]....
        /*0984*/ 	.word	0xffffffff


	//   ....[96]....
        /*0988*/ 	.word	0xffffffff


	//   ....[97]....
        /*098c*/ 	.word	0xffffffff


	//   ....[98]....
        /*0990*/ 	.word	0xffffffff


	//   ....[99]....
        /*0994*/ 	.word	0xffffffff


	//   ....[100]....
        /*0998*/ 	.word	0xffffffff


	//   ....[101]....
        /*099c*/ 	.word	0xffffffff


	//   ....[102]....
        /*09a0*/ 	.word	0xffffffff


	//   ....[103]....
        /*09a4*/ 	.word	0xffffffff


	//   ....[104]....
        /*09a8*/ 	.word	0xffffffff


	//   ....[105]....
        /*09ac*/ 	.word	0xffffffff


	//   ....[106]....
        /*09b0*/ 	.word	0xffffffff


	//   ....[107]....
        /*09b4*/ 	.word	0xffffffff


	//   ....[108]....
        /*09b8*/ 	.word	0xffffffff


	//   ....[109]....
        /*09bc*/ 	.word	0xffffffff


	//   ....[110]....
        /*09c0*/ 	.word	0xffffffff


	//   ....[111]....
        /*09c4*/ 	.word	0xffffffff


	//   ....[112]....
        /*09c8*/ 	.word	0xffffffff


	//   ....[113]....
        /*09cc*/ 	.word	0xffffffff


	//   ....[114]....
        /*09d0*/ 	.word	0xffffffff


	//   ....[115]....
        /*09d4*/ 	.word	0xffffffff


	//   ....[116]....
        /*09d8*/ 	.word	0xffffffff


	//   ....[117]....
        /*09dc*/ 	.word	0xffffffff


	//   ....[118]....
        /*09e0*/ 	.word	0xffffffff


	//   ....[119]....
        /*09e4*/ 	.word	0xffffffff


	//   ....[120]....
        /*09e8*/ 	.word	0xffffffff


	//   ....[121]....
        /*09ec*/ 	.word	0xffffffff


	//   ....[122]....
        /*09f0*/ 	.word	0x0500000f


	//   ....[123]....
        /*09f4*/ 	.word	0x0500000f


	//   ....[124]....
        /*09f8*/ 	.word	0x0500000f


	//   ....[125]....
        /*09fc*/ 	.word	0x0500000f


	//   ....[126]....
        /*0a00*/ 	.word	0x0500000f


	//   ....[127]....
        /*0a04*/ 	.word	0x0500000f


	//   ....[128]....
        /*0a08*/ 	.word	0x0500000f


	//   ....[129]....
        /*0a0c*/ 	.word	0x0500000f


	//   ....[130]....
        /*0a10*/ 	.word	0x0500000f


	//   ....[131]....
        /*0a14*/ 	.word	0x0500000f


	//   ....[132]....
        /*0a18*/ 	.word	0x0500000f


	//   ....[133]....
        /*0a1c*/ 	.word	0x0500000f


	//   ....[134]....
        /*0a20*/ 	.word	0x0500000f


	//   ....[135]....
        /*0a24*/ 	.word	0x0500000f


	//   ....[136]....
        /*0a28*/ 	.word	0x0500000f


	//   ....[137]....
        /*0a2c*/ 	.word	0x0500000f


	//   ....[138]....
        /*0a30*/ 	.word	0x0500000f


	//   ....[139]....
        /*0a34*/ 	.word	0x0500000f


	//   ....[140]....
        /*0a38*/ 	.word	0x0500000f


	//   ....[141]....
        /*0a3c*/ 	.word	0x0500000f


	//   ....[142]....
        /*0a40*/ 	.word	0x0500000f


	//   ....[143]....
        /*0a44*/ 	.word	0x0500000f


	//   ....[144]....
        /*0a48*/ 	.word	0x0500000f


	//   ....[145]....
        /*0a4c*/ 	.word	0x0500000f


	//   ....[146]....
        /*0a50*/ 	.word	0x0500000f


	//   ....[147]....
        /*0a54*/ 	.word	0x0500000f


	//   ....[148]....
        /*0a58*/ 	.word	0x0500000f


	//   ....[149]....
        /*0a5c*/ 	.word	0x0500000f


	//   ....[150]....
        /*0a60*/ 	.word	0x0500000f


	//   ....[151]....
        /*0a64*/ 	.word	0x0500000f


	//   ....[152]....
        /*0a68*/ 	.word	0x0500000f


	//   ....[153]....
        /*0a6c*/ 	.word	0x0500000f


	//   ....[154]....
        /*0a70*/ 	.word	0x0500000f


	//   ....[155]....
        /*0a74*/ 	.word	0x0500000f


	//   ....[156]....
        /*0a78*/ 	.word	0x0500000f


	//   ....[157]....
        /*0a7c*/ 	.word	0x0500000f


	//   ....[158]....
        /*0a80*/ 	.word	0x0500000f


	//   ....[159]....
        /*0a84*/ 	.word	0x0500000f


	//   ....[160]....
        /*0a88*/ 	.word	0x0500000f


	//   ....[161]....
        /*0a8c*/ 	.word	0x0500000f


	//   ....[162]....
        /*0a90*/ 	.word	0x0500000f


	//   ....[163]....
        /*0a94*/ 	.word	0x0500000f


	//   ....[164]....
        /*0a98*/ 	.word	0x0500000f


	//   ....[165]....
        /*0a9c*/ 	.word	0x0500000f


	//   ....[166]....
        /*0aa0*/ 	.word	0x0500000f


	//   ....[167]....
        /*0aa4*/ 	.word	0x0500000f


	//   ....[168]....
        /*0aa8*/ 	.word	0x0500000f


	//   ....[169]....
        /*0aac*/ 	.word	0x0500000f


	//   ....[170]....
        /*0ab0*/ 	.word	0x0500000f


	//   ....[171]....
        /*0ab4*/ 	.word	0x0500000f


	//   ....[172]....
        /*0ab8*/ 	.word	0x0500000f


	//   ....[173]....
        /*0abc*/ 	.word	0x0500000f


	//   ....[174]....
        /*0ac0*/ 	.word	0x0500000f


	//   ....[175]....
        /*0ac4*/ 	.word	0x0500000f


	//   ....[176]....
        /*0ac8*/ 	.word	0x0500000f


	//   ....[177]....
        /*0acc*/ 	.word	0x0500000f


	//   ....[178]....
        /*0ad0*/ 	.word	0x0500000f


	//   ....[179]....
        /*0ad4*/ 	.word	0x0500000f


	//   ....[180]....
        /*0ad8*/ 	.word	0x0500000f


	//   ....[181]....
        /*0adc*/ 	.word	0x0500000f


	//   ....[182]....
        /*0ae0*/ 	.word	0x0500000f


	//   ....[183]....
        /*0ae4*/ 	.word	0x0500000f


	//   ....[184]....
        /*0ae8*/ 	.word	0x0500000f


	//   ....[185]....
        /*0aec*/ 	.word	0x0500000f


	//   ....[186]....
        /*0af0*/ 	.word	0x0500000f


	//   ....[187]....
        /*0af4*/ 	.word	0x0500000f


	//   ....[188]....
        /*0af8*/ 	.word	0x0500000f


	//   ....[189]....
        /*0afc*/ 	.word	0x0500000f


	//   ....[190]....
        /*0b00*/ 	.word	0x0500000f


	//   ....[191]....
        /*0b04*/ 	.word	0x0500000f


	//   ....[192]....
        /*0b08*/ 	.word	0x0500000f


	//   ....[193]....
        /*0b0c*/ 	.word	0x0500000f


	//   ....[194]....
        /*0b10*/ 	.word	0x0500000f


	//   ....[195]....
        /*0b14*/ 	.word	0x0500000f


	//   ....[196]....
        /*0b18*/ 	.word	0x0500000f


	//   ....[197]....
        /*0b1c*/ 	.word	0x0500000f


	//   ....[198]....
        /*0b20*/ 	.word	0x0500000f


	//   ....[199]....
        /*0b24*/ 	.word	0x0500000f


	//   ....[200]....
        /*0b28*/ 	.word	0x0500000f


	//   ....[201]....
        /*0b2c*/ 	.word	0x0500000f


	//   ....[202]....
        /*0b30*/ 	.word	0x0500000f


	//   ....[203]....
        /*0b34*/ 	.word	0x0500000f


	//----- nvinfo : EIATTR_COOP_GROUP_INSTR_OFFSETS
	.align		4
.L_293:
        /*0b38*/ 	.byte	0x04, 0x28
        /*0b3a*/ 	.short	(.L_295 - .L_294)


	//   ....[0]....
.L_294:
        /*0b3c*/ 	.word	0x00000070


	//   ....[1]....
        /*0b40*/ 	.word	0x000001a0


	//   ....[2]....
        /*0b44*/ 	.word	0x000001f0


	//   ....[3]....
        /*0b48*/ 	.word	0x00000440


	//   ....[4]....
        /*0b4c*/ 	.word	0x000005a0


	//   ....[5]....
        /*0b50*/ 	.word	0x000006c0


	//   ....[6]....
        /*0b54*/ 	.word	0x00000820


	//   ....[7]....
        /*0b58*/ 	.word	0x00006480


	//   ....[8]....
        /*0b5c*/ 	.word	0x00006a70


	//   ....[9]....
        /*0b60*/ 	.word	0x00006a80


	//   ....[10]....
        /*0b64*/ 	.word	0x00006a90


	//   ....[11]....
        /*0b68*/ 	.word	0x00006aa0


	//   ....[12]....
        /*0b6c*/ 	.word	0x00007a90


	//   ....[13]....
        /*0b70*/ 	.word	0x00007aa0


	//   ....[14]....
        /*0b74*/ 	.word	0x00007ab0


	//   ....[15]....
        /*0b78*/ 	.word	0x00007ac0


	//   ....[16]....
        /*0b7c*/ 	.word	0x0000a850


	//   ....[17]....
        /*0b80*/ 	.word	0x0000a890


	//   ....[18]....
        /*0b84*/ 	.word	0x0000ac60


	//   ....[19]....
        /*0b88*/ 	.word	0x0000acd0


	//   ....[20]....
        /*0b8c*/ 	.word	0x0000cbc0


	//   ....[21]....
        /*0b90*/ 	.word	0x0000cbf0


	//   ....[22]....
        /*0b94*/ 	.word	0x0000d2e0


	//   ....[23]....
        /*0b98*/ 	.word	0x0000d300


	//   ....[24]....
        /*0b9c*/ 	.word	0x0000e770


	//   ....[25]....
        /*0ba0*/ 	.word	0x0000e820


	//   ....[26]....
        /*0ba4*/ 	.word	0x0000e8c0


	//   ....[27]....
        /*0ba8*/ 	.word	0x0000ea90


	//   ....[28]....
        /*0bac*/ 	.word	0x00010270


	//   ....[29]....
        /*0bb0*/ 	.word	0x00010290


	//   ....[30]....
        /*0bb4*/ 	.word	0x000102a0


	//   ....[31]....
        /*0bb8*/ 	.word	0x000102b0


	//   ....[32]....
        /*0bbc*/ 	.word	0x00010cc0


	//   ....[33]....
        /*0bc0*/ 	.word	0x00010cd0


	//   ....[34]....
        /*0bc4*/ 	.word	0x00010ed0


	//   ....[35]....
        /*0bc8*/ 	.word	0x00010ee0


	//   ....[36]....
        /*0bcc*/ 	.word	0x000110a0


	//   ....[37]....
        /*0bd0*/ 	.word	0x000110b0


	//   ....[38]....
        /*0bd4*/ 	.word	0x00011270


	//   ....[39]....
        /*0bd8*/ 	.word	0x00011280


	//   ....[40]....
        /*0bdc*/ 	.word	0x000116e0


	//   ....[41]....
        /*0be0*/ 	.word	0x000116f0


	//   ....[42]....
        /*0be4*/ 	.word	0x00012470


	//   ....[43]....
        /*0be8*/ 	.word	0x00012480


	//   ....[44]....
        /*0bec*/ 	.word	0x00013a20


	//   ....[45]....
        /*0bf0*/ 	.word	0x00013a30


	//   ....[46]....
        /*0bf4*/ 	.word	0x00013c00


	//   ....[47]....
        /*0bf8*/ 	.word	0x00013c10


	//   ....[48]....
        /*0bfc*/ 	.word	0x00013dd0


	//   ....[49]....
        /*0c00*/ 	.word	0x00013de0


	//   ....[50]....
        /*0c04*/ 	.word	0x00013fa0


	//   ....[51]....
        /*0c08*/ 	.word	0x00013fb0


	//   ....[52]....
        /*0c0c*/ 	.word	0x000141d0


	//   ....[53]....
        /*0c10*/ 	.word	0x00014400


	//   ....[54]....
        /*0c14*/ 	.word	0x00014430


	//   ....[55]....
        /*0c18*/ 	.word	0x00014460


	//   ....[56]....
        /*0c1c*/ 	.word	0x00014490


	//   ....[57]....
        /*0c20*/ 	.word	0x000144c0


	//   ....[58]....
        /*0c24*/ 	.word	0x000144f0


	//   ....[59]....
        /*0c28*/ 	.word	0x00014690


	//   ....[60]....
        /*0c2c*/ 	.word	0x000146c0


	//   ....[61]....
        /*0c30*/ 	.word	0x000146f0


	//   ....[62]....
        /*0c34*/ 	.word	0x00014720


	//   ....[63]....
        /*0c38*/ 	.word	0x00014750


	//   ....[64]....
        /*0c3c*/ 	.word	0x00014780


	//   ....[65]....
        /*0c40*/ 	.word	0x00014810


	//   ....[66]....
        /*0c44*/ 	.word	0x00014840


	//   ....[67]....
        /*0c48*/ 	.word	0x00014850


	//   ....[68]....
        /*0c4c*/ 	.word	0x00014900


	//   ....[69]....
        /*0c50*/ 	.word	0x00015960


	//   ....[70]....
        /*0c54*/ 	.word	0x00017510


	//   ....[71]....
        /*0c58*/ 	.word	0x00017fd0


	//   ....[72]....
        /*0c5c*/ 	.word	0x00018000


	//   ....[73]....
        /*0c60*/ 	.word	0x00018040


	//   ....[74]....
        /*0c64*/ 	.word	0x00018060


	//   ....[75]....
        /*0c68*/ 	.word	0x00018150


	//   ....[76]....
        /*0c6c*/ 	.word	0x00018170


	//   ....[77]....
        /*0c70*/ 	.word	0x00018210


	//   ....[78]....
        /*0c74*/ 	.word	0x00018220


	//   ....[79]....
        /*0c78*/ 	.word	0x000182b0


	//   ....[80]....
        /*0c7c*/ 	.word	0x000182d0


	//   ....[81]....
        /*0c80*/ 	.word	0x00018370


	//   ....[82]....
        /*0c84*/ 	.word	0x00018390


	//   ....[83]....
        /*0c88*/ 	.word	0x00018420


	//   ....[84]....
        /*0c8c*/ 	.word	0x00018440


	//   ....[85]....
        /*0c90*/ 	.word	0x000184d0


	//   ....[86]....
        /*0c94*/ 	.word	0x000184e0


	//   ....[87]....
        /*0c98*/ 	.word	0x00018c10


	//   ....[88]....
        /*0c9c*/ 	.word	0x00018c20


	//   ....[89]....
        /*0ca0*/ 	.word	0x00018cd0


	//   ....[90]....
        /*0ca4*/ 	.word	0x00018ce0


	//   ....[91]....
        /*0ca8*/ 	.word	0x00018da0


	//   ....[92]....
        /*0cac*/ 	.word	0x00018db0


	//   ....[93]....
        /*0cb0*/ 	.word	0x00018e70


	//   ....[94]....
        /*0cb4*/ 	.word	0x00018e80


	//   ....[95]....
        /*0cb8*/ 	.word	0x00018f20


	//   ....[96]....
        /*0cbc*/ 	.word	0x00018f30


	//   ....[97]....
        /*0cc0*/ 	.word	0x00018fe0


	//   ....[98]....
        /*0cc4*/ 	.word	0x00018ff0


	//   ....[99]....
        /*0cc8*/ 	.word	0x000190a0


	//   ....[100]....
        /*0ccc*/ 	.word	0x000190b0


	//   ....[101]....
        /*0cd0*/ 	.word	0x000190c0


	//   ....[102]....
        /*0cd4*/ 	.word	0x00019130


	//   ....[103]....
        /*0cd8*/ 	.word	0x0001bcc0


	//   ....[104]....
        /*0cdc*/ 	.word	0x0001bcf0


	//   ....[105]....
        /*0ce0*/ 	.word	0x0001bd50


	//   ....[106]....
        /*0ce4*/ 	.word	0x0001bd80


	//   ....[107]....
        /*0ce8*/ 	.word	0x0001bdb0


	//   ....[108]....
        /*0cec*/ 	.word	0x0001bde0


	//   ....[109]....
        /*0cf0*/ 	.word	0x0001be10


	//   ....[110]....
        /*0cf4*/ 	.word	0x0001be40


	//   ....[111]....
        /*0cf8*/ 	.word	0x0001c000


	//   ....[112]....
        /*0cfc*/ 	.word	0x0001c030


	//   ....[113]....
        /*0d00*/ 	.word	0x0001c060


	//   ....[114]....
        /*0d04*/ 	.word	0x0001c090


	//   ....[115]....
        /*0d08*/ 	.word	0x0001c0c0


	//   ....[116]....
        /*0d0c*/ 	.word	0x0001c0f0


	//   ....[117]....
        /*0d10*/ 	.word	0x0001c1b0


	//   ....[118]....
        /*0d14*/ 	.word	0x0001c1d0


	//   ....[119]....
        /*0d18*/ 	.word	0x0001c1e0


	//   ....[120]....
        /*0d1c*/ 	.word	0x0001c240


	//   ....[121]....
        /*0d20*/ 	.word	0x0001c970


	//   ....[122]....
        /*0d24*/ 	.word	0x0001cda0


	//   ....[123]....
        /*0d28*/ 	.word	0x0001ce40


	//   ....[124]....
        /*0d2c*/ 	.word	0x0001ced0


	//   ....[125]....
        /*0d30*/ 	.word	0x0001cf20


	//   ....[126]....
        /*0d34*/ 	.word	0x0001cf70


	//   ....[127]....
        /*0d38*/ 	.word	0x0001d060


	//   ....[128]....
        /*0d3c*/ 	.word	0x0001d0f0


	//   ....[129]....
        /*0d40*/ 	.word	0x0001d140


	//   ....[130]....
        /*0d44*/ 	.word	0x0001d190


	//   ....[131]....
        /*0d48*/ 	.word	0x0001d3f0


	//   ....[132]....
        /*0d4c*/ 	.word	0x0001d440


	//   ....[133]....
        /*0d50*/ 	.word	0x0001d4d0


	//   ....[134]....
        /*0d54*/ 	.word	0x0001d560


	//   ....[135]....
        /*0d58*/ 	.word	0x0001d5f0


	//   ....[136]....
        /*0d5c*/ 	.word	0x0001d680


	//   ....[137]....
        /*0d60*/ 	.word	0x0001d710


	//   ....[138]....
        /*0d64*/ 	.word	0x0001d7a0


	//   ....[139]....
        /*0d68*/ 	.word	0x0001d820


	//   ....[140]....
        /*0d6c*/ 	.word	0x0001d870


	//   ....[141]....
        /*0d70*/ 	.word	0x0001d910


	//   ....[142]....
        /*0d74*/ 	.word	0x0001d9a0


	//   ....[143]....
        /*0d78*/ 	.word	0x0001da30


	//   ....[144]....
        /*0d7c*/ 	.word	0x0001da80


	//   ....[145]....
        /*0d80*/ 	.word	0x0001db10


	//   ....[146]....
        /*0d84*/ 	.word	0x0001dba0


	//   ....[147]....
        /*0d88*/ 	.word	0x0001dc30


	//   ....[148]....
        /*0d8c*/ 	.word	0x0001dcc0


	//   ....[149]....
        /*0d90*/ 	.word	0x0001dd50


	//   ....[150]....
        /*0d94*/ 	.word	0x0001dde0


	//   ....[151]....
        /*0d98*/ 	.word	0x0001dea0


	//   ....[152]....
        /*0d9c*/ 	.word	0x0001e180


	//   ....[153]....
        /*0da0*/ 	.word	0x0001e300


	//   ....[154]....
        /*0da4*/ 	.word	0x0001e360


	//   ....[155]....
        /*0da8*/ 	.word	0x0001e3d0


	//   ....[156]....
        /*0dac*/ 	.word	0x0001e440


	//   ....[157]....
        /*0db0*/ 	.word	0x0001e4f0


	//   ....[158]....
        /*0db4*/ 	.word	0x0001e5e0


	//   ....[159]....
        /*0db8*/ 	.word	0x0001e710


	//   ....[160]....
        /*0dbc*/ 	.word	0x0001e7b0


	//   ....[161]....
        /*0dc0*/ 	.word	0x0001e880


	//   ....[162]....
        /*0dc4*/ 	.word	0x0001e920


	//   ....[163]....
        /*0dc8*/ 	.word	0x0001e9f0


	//   ....[164]....
        /*0dcc*/ 	.word	0x0001ea90


	//   ....[165]....
        /*0dd0*/ 	.word	0x0001eb60


	//   ....[166]....
        /*0dd4*/ 	.word	0x0001ec00


	//   ....[167]....
        /*0dd8*/ 	.word	0x0001ecb0


	//   ....[168]....
        /*0ddc*/ 	.word	0x0001ed90


	//   ....[169]....
        /*0de0*/ 	.word	0x0001eff0


	//   ....[170]....
        /*0de4*/ 	.word	0x0001f0a0


	//   ....[171]....
        /*0de8*/ 	.word	0x0001f1a0


	//   ....[172]....
        /*0dec*/ 	.word	0x0001f290


	//   ....[173]....
        /*0df0*/ 	.word	0x0001f320


	//   ....[174]....
        /*0df4*/ 	.word	0x0001f410


	//   ....[175]....
        /*0df8*/ 	.word	0x0001f4a0


	//   ....[176]....
        /*0dfc*/ 	.word	0x0001f590


	//   ....[177]....
        /*0e00*/ 	.word	0x0001f620


	//   ....[178]....
        /*0e04*/ 	.word	0x0001f710


	//   ....[179]....
        /*0e08*/ 	.word	0x0001f7a0


	//   ....[180]....
        /*0e0c*/ 	.word	0x0001f880


	//   ....[181]....
        /*0e10*/ 	.word	0x0001f9b0


	//   ....[182]....
        /*0e14*/ 	.word	0x0001fa00


	//   ....[183]....
        /*0e18*/ 	.word	0x0001fa60


	//   ....[184]....
        /*0e1c*/ 	.word	0x0001fb00


	//   ....[185]....
        /*0e20*/ 	.word	0x0001fea0


	//   ....[186]....
        /*0e24*/ 	.word	0x0001ff40


	//   ....[187]....
        /*0e28*/ 	.word	0x000200e0


	//   ....[188]....
        /*0e2c*/ 	.word	0x00020160


	//   ....[189]....
        /*0e30*/ 	.word	0x000201e0


	//   ....[190]....
        /*0e34*/ 	.word	0x00020260


	//   ....[191]....
        /*0e38*/ 	.word	0x000202e0


	//   ....[192]....
        /*0e3c*/ 	.word	0x00020370


	//   ....[193]....
        /*0e40*/ 	.word	0x00020410


	//   ....[194]....
        /*0e44*/ 	.word	0x000204c0


	//   ....[195]....
        /*0e48*/ 	.word	0x00020540


	//   ....[196]....
        /*0e4c*/ 	.word	0x000205c0


	//   ....[197]....
        /*0e50*/ 	.word	0x00020640


	//   ....[198]....
        /*0e54*/ 	.word	0x000206d0


	//   ....[199]....
        /*0e58*/ 	.word	0x00020750


	//   ....[200]....
        /*0e5c*/ 	.word	0x000207f0


	//   ....[201]....
        /*0e60*/ 	.word	0x00020840


	//   ....[202]....
        /*0e64*/ 	.word	0x000208d0


	//   ....[203]....
        /*0e68*/ 	.word	0x00020a00


	//----- nvinfo : EIATTR_REG_RECONFIG
	.align		4
.L_295:
        /*0e6c*/ 	.byte	0x01, 0x54
	.zero		2


	//----- nvinfo : EIATTR_SYSCALL_OFFSETS
	.align		4
        /*0e70*/ 	.byte	0x04, 0x46
        /*0e72*/ 	.short	(.L_297 - .L_296)


	//   ....[0]....
.L_296:
        /*0e74*/ 	.word	0x00001e50


	//   ....[1]....
        /*0e78*/ 	.word	0x00001fa0


	//   ....[2]....
        /*0e7c*/ 	.word	0x00006620


	//   ....[3]....
        /*0e80*/ 	.word	0x00006990


	//   ....[4]....
        /*0e84*/ 	.word	0x00017130


	//   ....[5]....
        /*0e88*/ 	.word	0x00017280


	//   ....[6]....
        /*0e8c*/ 	.word	0x00017380


	//   ....[7]....
        /*0e90*/ 	.word	0x00017be0


	//   ....[8]....
        /*0e94*/ 	.word	0x000187f0


	//----- nvinfo : EIATTR_MBARRIER_INSTR_OFFSETS
	.align		4
.L_297:
        /*0e98*/ 	.byte	0x04, 0x39
        /*0e9a*/ 	.short	(.L_299 - .L_298)


	//   ....[0]....
.L_298:
        /*0e9c*/ 	.word	0x000002e0
        /*0ea0*/ 	.word	0x000000ff
        /*0ea4*/ 	.word	0x00032400
        /*0ea8*/ 	.short	0x0100
        /*0eaa*/ 	.byte	0x08
	.zero		1


	//   ....[1]....
        /*0eac*/ 	.word	0x000002f0
        /*0eb0*/ 	.word	0x000000ff
        /*0eb4*/ 	.word	0x00032410
        /*0eb8*/ 	.short	0x0100
        /*0eba*/ 	.byte	0x08
	.zero		1


	//   ....[2]....
        /*0ebc*/ 	.word	0x00000300
        /*0ec0*/ 	.word	0x000000ff
        /*0ec4*/ 	.word	0x00032420
        /*0ec8*/ 	.short	0x0100
        /*0eca*/ 	.byte	0x08
	.zero		1


	//   ....[3]....
        /*0ecc*/ 	.word	0x000003f0
        /*0ed0*/ 	.word	0x000000ff
        /*0ed4*/ 	.word	0x00032430
        /*0ed8*/ 	.short	0x0100
        /*0eda*/ 	.byte	0x08
	.zero		1


	//   ....[4]....
        /*0edc*/ 	.word	0x00000400
        /*0ee0*/ 	.word	0x000000ff
        /*0ee4*/ 	.word	0x00032440
        /*0ee8*/ 	.short	0x0100
        /*0eea*/ 	.byte	0x08
	.zero		1


	//   ....[5]....
        /*0eec*/ 	.word	0x00000410
        /*0ef0*/ 	.word	0x000000ff
        /*0ef4*/ 	.word	0x00032438
        /*0ef8*/ 	.short	0x0100
        /*0efa*/ 	.byte	0x08
	.zero		1


	//   ....[6]....
        /*0efc*/ 	.word	0x00000420
        /*0f00*/ 	.word	0x000000ff
        /*0f04*/ 	.word	0x00032448
        /*0f08*/ 	.short	0x0100
        /*0f0a*/ 	.byte	0x08
	.zero		1


	//   ....[7]....
        /*0f0c*/ 	.word	0x00000550
        /*0f10*/ 	.word	0x000000ff
        /*0f14*/ 	.word	0x00032450
        /*0f18*/ 	.short	0x0100
        /*0f1a*/ 	.byte	0x08
	.zero		1


	//   ....[8]....
        /*0f1c*/ 	.word	0x00000560
        /*0f20*/ 	.word	0x000000ff
        /*0f24*/ 	.word	0x00032460
        /*0f28*/ 	.short	0x0100
        /*0f2a*/ 	.byte	0x08
	.zero		1


	//   ....[9]....
        /*0f2c*/ 	.word	0x00000570
        /*0f30*/ 	.word	0x000000ff
        /*0f34*/ 	.word	0x00032458
        /*0f38*/ 	.short	0x0100
        /*0f3a*/ 	.byte	0x08
	.zero		1


	//   ....[10]....
        /*0f3c*/ 	.word	0x00000580
        /*0f40*/ 	.word	0x000000ff
        /*0f44*/ 	.word	0x00032468
        /*0f48*/ 	.short	0x0100
        /*0f4a*/ 	.byte	0x08
	.zero		1


	//   ....[11]....
        /*0f4c*/ 	.word	0x00000670
        /*0f50*/ 	.word	0x000000ff
        /*0f54*/ 	.word	0x00032470
        /*0f58*/ 	.short	0x0100
        /*0f5a*/ 	.byte	0x06
	.zero		1


	//   ....[12]....
        /*0f5c*/ 	.word	0x00000680
        /*0f60*/ 	.word	0x000000ff
        /*0f64*/ 	.word	0x00032480
        /*0f68*/ 	.short	0x0100
        /*0f6a*/ 	.byte	0x06
	.zero		1


	//   ....[13]....
        /*0f6c*/ 	.word	0x00000690
        /*0f70*/ 	.word	0x000000ff
        /*0f74*/ 	.word	0x00032478
        /*0f78*/ 	.short	0x0100
        /*0f7a*/ 	.byte	0x06
	.zero		1


	//   ....[14]....
        /*0f7c*/ 	.word	0x000006a0
        /*0f80*/ 	.word	0x000000ff
        /*0f84*/ 	.word	0x00032488
        /*0f88*/ 	.short	0x0100
        /*0f8a*/ 	.byte	0x06
	.zero		1


	//   ....[15]....
        /*0f8c*/ 	.word	0x000007d0
        /*0f90*/ 	.word	0x000000ff
        /*0f94*/ 	.word	0x00032490
        /*0f98*/ 	.short	0x0100
        /*0f9a*/ 	.byte	0x08
	.zero		1


	//   ....[16]....
        /*0f9c*/ 	.word	0x000007e0
        /*0fa0*/ 	.word	0x000000ff
        /*0fa4*/ 	.word	0x000324a0
        /*0fa8*/ 	.short	0x0100
        /*0faa*/ 	.byte	0x08
	.zero		1


	//   ....[17]....
        /*0fac*/ 	.word	0x000007f0
        /*0fb0*/ 	.word	0x000000ff
        /*0fb4*/ 	.word	0x00032498
        /*0fb8*/ 	.short	0x0100
        /*0fba*/ 	.byte	0x08
	.zero		1


	//   ....[18]....
        /*0fbc*/ 	.word	0x00000800
        /*0fc0*/ 	.word	0x000000ff
        /*0fc4*/ 	.word	0x000324a8
        /*0fc8*/ 	.short	0x0100
        /*0fca*/ 	.byte	0x08
	.zero		1


	//   ....[19]....
        /*0fcc*/ 	.word	0x00000930
        /*0fd0*/ 	.word	0x000000ff
        /*0fd4*/ 	.word	0x000324b0
        /*0fd8*/ 	.short	0x0100
        /*0fda*/ 	.byte	0x08
	.zero		1


	//   ....[20]....
        /*0fdc*/ 	.word	0x00000940
        /*0fe0*/ 	.word	0x000000ff
        /*0fe4*/ 	.word	0x000324c0
        /*0fe8*/ 	.short	0x0100
        /*0fea*/ 	.byte	0x08
	.zero		1


	//   ....[21]....
        /*0fec*/ 	.word	0x00000950
        /*0ff0*/ 	.word	0x000000ff
        /*0ff4*/ 	.word	0x000324b8
        /*0ff8*/ 	.short	0x0100
        /*0ffa*/ 	.byte	0x08
	.zero		1


	//   ....[22]....
        /*0ffc*/ 	.word	0x00000960
        /*1000*/ 	.word	0x000000ff
        /*1004*/ 	.word	0x000324c8
        /*1008*/ 	.short	0x0100
        /*100a*/ 	.byte	0x08
	.zero		1


	//   ....[23]....
        /*100c*/ 	.word	0x00003210
        /*1010*/ 	.word	0x00000061
        /*1014*/ 	.word	0x00032490
        /*1018*/ 	.short	0x010a
        /*101a*/ 	.byte	0x3f
	.zero		1


	//   ....[24]....
        /*101c*/ 	.word	0x000043b0
        /*1020*/ 	.word	0x00000061
        /*1024*/ 	.word	0x00032490
        /*1028*/ 	.short	0x010a
        /*102a*/ 	.byte	0x3f
	.zero		1


	//   ....[25]....
        /*102c*/ 	.word	0x00005420
        /*1030*/ 	.word	0x00000061
        /*1034*/ 	.word	0x00032490
        /*1038*/ 	.short	0x010a
        /*103a*/ 	.byte	0x3f
	.zero		1


	//   ....[26]....
        /*103c*/ 	.word	0x00005630
        /*1040*/ 	.word	0x00000024
        /*1044*/ 	.word	0x00000000
        /*1048*/ 	.short	0x0101
        /*104a*/ 	.byte	0x3f
	.zero		1


	//   ....[27]....
        /*104c*/ 	.word	0x00005670
        /*1050*/ 	.word	0x00000061
        /*1054*/ 	.word	0x000324b0
        /*1058*/ 	.short	0x010a
        /*105a*/ 	.byte	0x3f
	.zero		1


	//   ....[28]....
        /*105c*/ 	.word	0x00005cd0
        /*1060*/ 	.word	0x00000061
        /*1064*/ 	.word	0x00000000
        /*1068*/ 	.short	0x0101
        /*106a*/ 	.byte	0x3f
	.zero		1


	//   ....[29]....
        /*106c*/ 	.word	0x000066b0
        /*1070*/ 	.word	0x00000012
        /*1074*/ 	.word	0x00032400
        /*1078*/ 	.short	0x010a
        /*107a*/ 	.byte	0x3f
	.zero		1


	//   ....[30]....
        /*107c*/ 	.word	0x00006700
        /*1080*/ 	.word	0x00000012
        /*1084*/ 	.word	0x00032400
        /*1088*/ 	.short	0x010a
        /*108a*/ 	.byte	0x3f
	.zero		1


	//   ....[31]....
        /*108c*/ 	.word	0x00006d80
        /*1090*/ 	.word	0x00000012
        /*1094*/ 	.word	0x00032400
        /*1098*/ 	.short	0x010a
        /*109a*/ 	.byte	0x3f
	.zero		1


	//   ....[32]....
        /*109c*/ 	.word	0x00007c90
        /*10a0*/ 	.word	0x00000012
        /*10a4*/ 	.word	0x00032400
        /*10a8*/ 	.short	0x010a
        /*10aa*/ 	.byte	0x3f
	.zero		1


	//   ....[33]....
        /*10ac*/ 	.word	0x00008ad0
        /*10b0*/ 	.word	0x00000000
        /*10b4*/ 	.word	0x00032430
        /*10b8*/ 	.short	0x010a
        /*10ba*/ 	.byte	0x3f
	.zero		1


	//   ....[34]....
        /*10bc*/ 	.word	0x00008b70
        /*10c0*/ 	.word	0x00000000
        /*10c4*/ 	.word	0x00032430
        /*10c8*/ 	.short	0x010a
        /*10ca*/ 	.byte	0x3f
	.zero		1


	//   ....[35]....
        /*10cc*/ 	.word	0x00008e60
        /*10d0*/ 	.word	0x00000012
        /*10d4*/ 	.word	0x00032410
        /*10d8*/ 	.short	0x010a
        /*10da*/ 	.byte	0x3f
	.zero		1


	//   ....[36]....
        /*10dc*/ 	.word	0x00008eb0
        /*10e0*/ 	.word	0x00000000
        /*10e4*/ 	.word	0x00032450
        /*10e8*/ 	.short	0x010a
        /*10ea*/ 	.byte	0x3f
	.zero		1


	//   ....[37]....
        /*10ec*/ 	.word	0x00008f30
        /*10f0*/ 	.word	0x00000000
        /*10f4*/ 	.word	0x00032450
        /*10f8*/ 	.short	0x010a
        /*10fa*/ 	.byte	0x3f
	.zero		1


	//   ....[38]....
        /*10fc*/ 	.word	0x0000ae50
        /*1100*/ 	.word	0x00000003
        /*1104*/ 	.word	0x00000000
        /*1108*/ 	.short	0x0101
        /*110a*/ 	.byte	0x3f
	.zero		1


	//   ....[39]....
        /*110c*/ 	.word	0x0000b8b0
        /*1110*/ 	.word	0x00000000
        /*1114*/ 	.word	0x00000000
        /*1118*/ 	.short	0x0101
        /*111a*/ 	.byte	0x3f
	.zero		1


	//   ....[40]....
        /*111c*/ 	.word	0x0000b9d0
        /*1120*/ 	.word	0x00000003
        /*1124*/ 	.word	0x00032430
        /*1128*/ 	.short	0x010a
        /*112a*/ 	.byte	0x3f
	.zero		1


	//   ....[41]....
        /*112c*/ 	.word	0x0000ba30
        /*1130*/ 	.word	0x00000003
        /*1134*/ 	.word	0x00032430
        /*1138*/ 	.short	0x010a
        /*113a*/ 	.byte	0x3f
	.zero		1


	//   ....[42]....
        /*113c*/ 	.word	0x0000bca0
        /*1140*/ 	.word	0x00000003
        /*1144*/ 	.word	0x00032450
        /*1148*/ 	.short	0x010a
        /*114a*/ 	.byte	0x3f
	.zero		1


	//   ....[43]....
        /*114c*/ 	.word	0x0000bcf0
        /*1150*/ 	.word	0x00000003
        /*1154*/ 	.word	0x00032450
        /*1158*/ 	.short	0x010a
        /*115a*/ 	.byte	0x3f
	.zero		1


	//   ....[44]....
        /*115c*/ 	.word	0x0000d8c0
        /*1160*/ 	.word	0x0000009d
        /*1164*/ 	.word	0x00000000
        /*1168*/ 	.short	0x0101
        /*116a*/ 	.byte	0x3f
	.zero		1


	//   ....[45]....
        /*116c*/ 	.word	0x0000e740
        /*1170*/ 	.word	0x00000003
        /*1174*/ 	.word	0x00000000
        /*1178*/ 	.short	0x0101
        /*117a*/ 	.byte	0x3f
	.zero		1


	//   ....[46]....
        /*117c*/ 	.word	0x00010c60
        /*1180*/ 	.word	0x00000003
        /*1184*/ 	.word	0x00000000
        /*1188*/ 	.short	0x0101
        /*118a*/ 	.byte	0x3f
	.zero		1


	//   ....[47]....
        /*118c*/ 	.word	0x00011650
        /*1190*/ 	.word	0x0000000a
        /*1194*/ 	.word	0x00000000
        /*1198*/ 	.short	0x0101
        /*119a*/ 	.byte	0x3f
	.zero		1


	//   ....[48]....
        /*119c*/ 	.word	0x00015a40
        /*11a0*/ 	.word	0x00000012
        /*11a4*/ 	.word	0x00032420
        /*11a8*/ 	.short	0x010a
        /*11aa*/ 	.byte	0x3f
	.zero		1


	//   ....[49]....
        /*11ac*/ 	.word	0x00015b10
        /*11b0*/ 	.word	0x00000003
        /*11b4*/ 	.word	0x000324a0
        /*11b8*/ 	.short	0x010a
        /*11ba*/ 	.byte	0x3f
	.zero		1


	//   ....[50]....
        /*11bc*/ 	.word	0x00015d50
        /*11c0*/ 	.word	0x00000003
        /*11c4*/ 	.word	0x000324c0
        /*11c8*/ 	.short	0x010a
        /*11ca*/ 	.byte	0x3f
	.zero		1


	//   ....[51]....
        /*11cc*/ 	.word	0x000163f0
        /*11d0*/ 	.word	0x00000004
        /*11d4*/ 	.word	0x000324a0
        /*11d8*/ 	.short	0x010a
        /*11da*/ 	.byte	0x3f
	.zero		1


	//   ....[52]....
        /*11dc*/ 	.word	0x00016620
        /*11e0*/ 	.word	0x00000004
        /*11e4*/ 	.word	0x000324c0
        /*11e8*/ 	.short	0x010a
        /*11ea*/ 	.byte	0x3f
	.zero		1


	//   ....[53]....
        /*11ec*/ 	.word	0x00017780
        /*11f0*/ 	.word	0x00000000
        /*11f4*/ 	.word	0x00032440
        /*11f8*/ 	.short	0x010a
        /*11fa*/ 	.byte	0x3f
	.zero		1


	//   ....[54]....
        /*11fc*/ 	.word	0x000185a0
        /*1200*/ 	.word	0x00000012
        /*1204*/ 	.word	0x00032400
        /*1208*/ 	.short	0x0107
        /*120a*/ 	.byte	0x3f
	.zero		1


	//   ....[55]....
        /*120c*/ 	.word	0x00018640
        /*1210*/ 	.word	0x00000012
        /*1214*/ 	.word	0x00032400
        /*1218*/ 	.short	0x0101
        /*121a*/ 	.byte	0x3f
	.zero		1


	//   ....[56]....
        /*121c*/ 	.word	0x00019270
        /*1220*/ 	.word	0x00000012
        /*1224*/ 	.word	0x00032410
        /*1228*/ 	.short	0x0107
        /*122a*/ 	.byte	0x3f
	.zero		1


	//   ....[57]....
        /*122c*/ 	.word	0x00019370
        /*1230*/ 	.word	0x00000012
        /*1234*/ 	.word	0x00032410
        /*1238*/ 	.short	0x0101
        /*123a*/ 	.byte	0x3f
	.zero		1


	//   ....[58]....
        /*123c*/ 	.word	0x00019390
        /*1240*/ 	.word	0x00000012
        /*1244*/ 	.word	0x00032420
        /*1248*/ 	.short	0x010a
        /*124a*/ 	.byte	0x3f
	.zero		1


	//   ....[59]....
        /*124c*/ 	.word	0x00019470
        /*1250*/ 	.word	0x00000002
        /*1254*/ 	.word	0x00032460
        /*1258*/ 	.short	0x010a
        /*125a*/ 	.byte	0x3f
	.zero		1


	//   ....[60]....
        /*125c*/ 	.word	0x00019d20
        /*1260*/ 	.word	0x00000002
        /*1264*/ 	.word	0x00032440
        /*1268*/ 	.short	0x010a
        /*126a*/ 	.byte	0x3f
	.zero		1


	//   ....[61]....
        /*126c*/ 	.word	0x00019f70
        /*1270*/ 	.word	0x00000002
        /*1274*/ 	.word	0x00032460
        /*1278*/ 	.short	0x010a
        /*127a*/ 	.byte	0x3f
	.zero		1


	//   ....[62]....
        /*127c*/ 	.word	0x0001a760
        /*1280*/ 	.word	0x00000003
        /*1284*/ 	.word	0x00032440
        /*1288*/ 	.short	0x010a
        /*128a*/ 	.byte	0x3f
	.zero		1


	//   ....[63]....
        /*128c*/ 	.word	0x0001a9b0
        /*1290*/ 	.word	0x00000003
        /*1294*/ 	.word	0x00032460
        /*1298*/ 	.short	0x010a
        /*129a*/ 	.byte	0x3f
	.zero		1


	//   ....[64]....
        /*129c*/ 	.word	0x0001b130
        /*12a0*/ 	.word	0x00000003
        /*12a4*/ 	.word	0x00032440
        /*12a8*/ 	.short	0x010a
        /*12aa*/ 	.byte	0x3f
	.zero		1


	//   ....[65]....
        /*12ac*/ 	.word	0x0001b380
        /*12b0*/ 	.word	0x00000003
        /*12b4*/ 	.word	0x00032460
        /*12b8*/ 	.short	0x010a
        /*12ba*/ 	.byte	0x3f
	.zero		1


	//   ....[66]....
        /*12bc*/ 	.word	0x0001c8f0
        /*12c0*/ 	.word	0x00000000
        /*12c4*/ 	.word	0x00032420
        /*12c8*/ 	.short	0x010a
        /*12ca*/ 	.byte	0x3f
	.zero		1


	//   ....[67]....
        /*12cc*/ 	.word	0x0001caf0
        /*12d0*/ 	.word	0x00000006
        /*12d4*/ 	.word	0x00000000
        /*12d8*/ 	.short	0x010a
        /*12da*/ 	.byte	0x3f
	.zero		1


	//   ....[68]....
        /*12dc*/ 	.word	0x0001cb20
        /*12e0*/ 	.word	0x00000007
        /*12e4*/ 	.word	0x00000000
        /*12e8*/ 	.short	0x010a
        /*12ea*/ 	.byte	0x3f
	.zero		1


	//   ....[69]....
        /*12ec*/ 	.word	0x0001cb80
        /*12f0*/ 	.word	0x00000004
        /*12f4*/ 	.word	0x00000000
        /*12f8*/ 	.short	0x010a
        /*12fa*/ 	.byte	0x3f
	.zero		1


	//   ....[70]....
        /*12fc*/ 	.word	0x0001cbb0
        /*1300*/ 	.word	0x00000003
        /*1304*/ 	.word	0x00000000
        /*1308*/ 	.short	0x010a
        /*130a*/ 	.byte	0x3f
	.zero		1


	//   ....[71]....
        /*130c*/ 	.word	0x0001cc10
        /*1310*/ 	.word	0x00000061
        /*1314*/ 	.word	0x00032490
        /*1318*/ 	.short	0x010a
        /*131a*/ 	.byte	0x3f
	.zero		1


	//   ....[72]....
        /*131c*/ 	.word	0x0001cc60
        /*1320*/ 	.word	0x00000061
        /*1324*/ 	.word	0x00032490
        /*1328*/ 	.short	0x010a
        /*132a*/ 	.byte	0x3f
	.zero		1


	//   ....[73]....
        /*132c*/ 	.word	0x0001ccb0
        /*1330*/ 	.word	0x00000061
        /*1334*/ 	.word	0x00032490
        /*1338*/ 	.short	0x010a
        /*133a*/ 	.byte	0x3f
	.zero		1


	//   ....[74]....
        /*133c*/ 	.word	0x0001cd00
        /*1340*/ 	.word	0x00000061
        /*1344*/ 	.word	0x000324b0
        /*1348*/ 	.short	0x010a
        /*134a*/ 	.byte	0x3f
	.zero		1


	//   ....[75]....
        /*134c*/ 	.word	0x0001cfb0
        /*1350*/ 	.word	0x00000012
        /*1354*/ 	.word	0x00032400
        /*1358*/ 	.short	0x010a
        /*135a*/ 	.byte	0x3f
	.zero		1


	//   ....[76]....
        /*135c*/ 	.word	0x0001d1c0
        /*1360*/ 	.word	0x00000012
        /*1364*/ 	.word	0x00032400
        /*1368*/ 	.short	0x010a
        /*136a*/ 	.byte	0x3f
	.zero		1


	//   ....[77]....
        /*136c*/ 	.word	0x0001d210
        /*1370*/ 	.word	0x00000000
        /*1374*/ 	.word	0x00032430
        /*1378*/ 	.short	0x010a
        /*137a*/ 	.byte	0x3f
	.zero		1


	//   ....[78]....
        /*137c*/ 	.word	0x0001d260
        /*1380*/ 	.word	0x00000012
        /*1384*/ 	.word	0x00032410
        /*1388*/ 	.short	0x010a
        /*138a*/ 	.byte	0x3f
	.zero		1


	//   ....[79]....
        /*138c*/ 	.word	0x0001d2b0
        /*1390*/ 	.word	0x00000000
        /*1394*/ 	.word	0x00032450
        /*1398*/ 	.short	0x010a
        /*139a*/ 	.byte	0x3f
	.zero		1


	//   ....[80]....
        /*139c*/ 	.word	0x0001d300
        /*13a0*/ 	.word	0x00000003
        /*13a4*/ 	.word	0x00032430
        /*13a8*/ 	.short	0x010a
        /*13aa*/ 	.byte	0x3f
	.zero		1


	//   ....[81]....
        /*13ac*/ 	.word	0x0001d350
        /*13b0*/ 	.word	0x00000003
        /*13b4*/ 	.word	0x00032450
        /*13b8*/ 	.short	0x010a
        /*13ba*/ 	.byte	0x3f
	.zero		1


	//   ....[82]....
        /*13bc*/ 	.word	0x0001df60
        /*13c0*/ 	.word	0x00000012
        /*13c4*/ 	.word	0x00032420
        /*13c8*/ 	.short	0x010a
        /*13ca*/ 	.byte	0x3f
	.zero		1


	//   ....[83]....
        /*13cc*/ 	.word	0x0001dfb0
        /*13d0*/ 	.word	0x00000003
        /*13d4*/ 	.word	0x000324a0
        /*13d8*/ 	.short	0x010a
        /*13da*/ 	.byte	0x3f
	.zero		1


	//   ....[84]....
        /*13dc*/ 	.word	0x0001e000
        /*13e0*/ 	.word	0x00000003
        /*13e4*/ 	.word	0x000324c0
        /*13e8*/ 	.short	0x010a
        /*13ea*/ 	.byte	0x3f
	.zero		1


	//   ....[85]....
        /*13ec*/ 	.word	0x0001e050
        /*13f0*/ 	.word	0x00000004
        /*13f4*/ 	.word	0x000324a0
        /*13f8*/ 	.short	0x010a
        /*13fa*/ 	.byte	0x3f
	.zero		1


	//   ....[86]....
        /*13fc*/ 	.word	0x0001e0a0
        /*1400*/ 	.word	0x00000004
        /*1404*/ 	.word	0x000324c0
        /*1408*/ 	.short	0x010a
        /*140a*/ 	.byte	0x3f
	.zero		1


	//   ....[87]....
        /*140c*/ 	.word	0x0001e240
        /*1410*/ 	.word	0x00000000
        /*1414*/ 	.word	0x00032440
        /*1418*/ 	.short	0x010a
        /*141a*/ 	.byte	0x3f
	.zero		1


	//   ....[88]....
        /*141c*/ 	.word	0x0001fbb0
        /*1420*/ 	.word	0x00000012
        /*1424*/ 	.word	0x00032420
        /*1428*/ 	.short	0x010a
        /*142a*/ 	.byte	0x3f
	.zero		1


	//   ....[89]....
        /*142c*/ 	.word	0x0001fc00
        /*1430*/ 	.word	0x00000002
        /*1434*/ 	.word	0x00032460
        /*1438*/ 	.short	0x010a
        /*143a*/ 	.byte	0x3f
	.zero		1


	//   ....[90]....
        /*143c*/ 	.word	0x0001fc50
        /*1440*/ 	.word	0x00000002
        /*1444*/ 	.word	0x00032440
        /*1448*/ 	.short	0x010a
        /*144a*/ 	.byte	0x3f
	.zero		1


	//   ....[91]....
        /*144c*/ 	.word	0x0001fca0
        /*1450*/ 	.word	0x00000002
        /*1454*/ 	.word	0x00032460
        /*1458*/ 	.short	0x010a
        /*145a*/ 	.byte	0x3f
	.zero		1


	//   ....[92]....
        /*145c*/ 	.word	0x0001fcf0
        /*1460*/ 	.word	0x00000003
        /*1464*/ 	.word	0x00032440
        /*1468*/ 	.short	0x010a
        /*146a*/ 	.byte	0x3f
	.zero		1


	//   ....[93]....
        /*146c*/ 	.word	0x0001fd40
        /*1470*/ 	.word	0x00000003
        /*1474*/ 	.word	0x00032460
        /*1478*/ 	.short	0x010a
        /*147a*/ 	.byte	0x3f
	.zero		1


	//   ....[94]....
        /*147c*/ 	.word	0x0001fd90
        /*1480*/ 	.word	0x00000003
        /*1484*/ 	.word	0x00032440
        /*1488*/ 	.short	0x010a
        /*148a*/ 	.byte	0x3f
	.zero		1


	//   ....[95]....
        /*148c*/ 	.word	0x0001fde0
        /*1490*/ 	.word	0x00000003
        /*1494*/ 	.word	0x00032460
        /*1498*/ 	.short	0x010a
        /*149a*/ 	.byte	0x3f
	.zero		1


	//   ....[96]....
        /*149c*/ 	.word	0x00020920
        /*14a0*/ 	.word	0x00000000
        /*14a4*/ 	.word	0x00032420
        /*14a8*/ 	.short	0x010a
        /*14aa*/ 	.byte	0x3f
	.zero		1


	//   ....[97]....
        /*14ac*/ 	.word	0x00020ac0
        /*14b0*/ 	.word	0x00000006
        /*14b4*/ 	.word	0x00000000
        /*14b8*/ 	.short	0x010a
        /*14ba*/ 	.byte	0x3f
	.zero		1


	//   ....[98]....
        /*14bc*/ 	.word	0x00020b10
        /*14c0*/ 	.word	0x00000007
        /*14c4*/ 	.word	0x00000000
        /*14c8*/ 	.short	0x010a
        /*14ca*/ 	.byte	0x3f
	.zero		1


	//   ....[99]....
        /*14cc*/ 	.word	0x00020b60
        /*14d0*/ 	.word	0x00000004
        /*14d4*/ 	.word	0x00000000
        /*14d8*/ 	.short	0x010a
        /*14da*/ 	.byte	0x3f
	.zero		1


	//----- nvinfo : EIATTR_NUM_MBARRIERS
	.align		4
.L_299:
        /*14dc*/ 	.byte	0x03, 0x38
        /*14de*/ 	.short	0x0017


	//----- nvinfo : EIATTR_EXIT_INSTR_OFFSETS
	.align		4
        /*14e0*/ 	.byte	0x04, 0x1c
        /*14e2*/ 	.short	(.L_301 - .L_300)


	//   ....[0]....
.L_300:
        /*14e4*/ 	.word	0x0001cc00


	//----- nvinfo : EIATTR_MAX_THREADS
	.align		4
.L_301:
        /*14e8*/ 	.byte	0x04, 0x05
        /*14ea*/ 	.short	(.L_303 - .L_302)
.L_302:
        /*14ec*/ 	.word	0x00000180
        /*14f0*/ 	.word	0x00000001
        /*14f4*/ 	.word	0x00000001


	//----- nvinfo : EIATTR_CRS_STACK_SIZE
	.align		4
.L_303:
        /*14f8*/ 	.byte	0x04, 0x1e
        /*14fa*/ 	.short	(.L_305 - .L_304)
.L_304:
        /*14fc*/ 	.word	0x00000000


	//----- nvinfo : EIATTR_CBANK_PARAM_SIZE
	.align		4
.L_305:
        /*1500*/ 	.byte	0x03, 0x19
        /*1502*/ 	.short	0x0bf0


	//----- nvinfo : EIATTR_PARAM_CBANK
	.align		4
        /*1504*/ 	.byte	0x04, 0x0a
        /*1506*/ 	.short	(.L_307 - .L_306)
	.align		4
.L_306:
        /*1508*/ 	.word	index@(.nv.constant0._ZN7cutlass13device_kernelIN5flash11enable_sm90INS1_16FlashAttnFwdSm90INS1_25CollectiveMainloopFwdSm90ILi2EN4cute5tupleIJNS5_1CILi1EEES8_S8_EEENS6_IJNS7_ILi128EEENS7_ILi96EEENS7_ILi64EEEEEELi256ENS_6half_tEfNS_4arch4Sm90ELb0ELb0ELb1ELb1ELb0ELb1ELb1ELb1ELb0ELb1ELb1ELb0EEENS1_21CollectiveEpilogueFwdINS6_IJSA_NS7_ILi256EEESB_EEES9_SE_SG_Li256ELb1ELb1ELb1ELb0EEENS1_36VarlenDynamicPersistentTileSchedulerILi128ELi96ELi256ELi128ELb1ELb1ELb1ELb0ELb1ELb1EEEEEEEEEvNT_6ParamsE)
        /*150c*/ 	.short	0x0210
        /*150e*/ 	.short	0x0bf0


	//----- nvinfo : EIATTR_SW_WAR
	.align		4
.L_307:
        /*1510*/ 	.byte	0x04, 0x36
        /*1512*/ 	.short	(.L_309 - .L_308)
.L_308:
        /*1514*/ 	.word	0x00000008
.L_309:


//--------------------- .nv.info._ZN7cutlass13device_kernelIN5flash11enable_sm90INS1_16FlashAttnFwdSm90INS1_25CollectiveMainloopFwdSm90ILi2EN4cute5tupleIJNS5_1CILi1EEES8_S8_EEENS6_IJNS7_ILi128EEENS7_ILi96EEENS7_ILi64EEEEEELi256ENS_6half_tEfNS_4arch4Sm90ELb0ELb1ELb1ELb0ELb0ELb0ELb0ELb1ELb0ELb1ELb1ELb0EEENS1_21CollectiveEpilogueFwdINS6_IJSA_NS7_ILi256EEESB_EEES9_SE_SG_Li256ELb0ELb1ELb1ELb0EEENS1_19SingleTileSchedulerILb0ELb1ELb1ELi128EEEEEEEEEvNT_6ParamsE --------------------------
	.section	.nv.info._ZN7cutlass13device_kernelIN5flash11enable_sm90INS1_16FlashAttnFwdSm90INS1_25CollectiveMainloopFwdSm90ILi2EN4cute5tupleIJNS5_1CILi1EEES8_S8_EEENS6_IJNS7_ILi128EEENS7_ILi96EEENS7_ILi64EEEEEELi256ENS_6half_tEfNS_4arch4Sm90ELb0ELb1ELb1ELb0ELb0ELb0ELb0ELb1ELb0ELb1ELb1ELb0EEENS1_21CollectiveEpilogueFwdINS6_IJSA_NS7_ILi256EEESB_EEES9_SE_SG_Li256ELb0ELb1ELb1ELb0EEENS1_19SingleTileSchedulerILb0ELb1ELb1ELi128EEEEEEEEEvNT_6ParamsE,"",@"SHT_CUDA_INFO"
	.sectionflags	@""
	.align	4


	//----- nvinfo : EIATTR_CUDA_API_VERSION
	.align		4
        /*0000*/ 	.byte	0x04, 0x37
        /*0002*/ 	.short	(.L_311 - .L_310)
.L_310:
        /*0004*/ 	.word	0x00000082


	//----- nvinfo : EIATTR_KPARAM_INFO
	.align		4
.L_311:
        /*0008*/ 	.byte	0x04, 0x17
        /*000a*/ 	.short	(.L_313 - .L_312)
.L_312:
        /*000c*/ 	.word	0x00000000
        /*0010*/ 	.short	0x0000
        /*0012*/ 	.short	0x0070
        /*0014*/ 	.byte	0x00, 0xf0, 0x01, 0x28


	//----- nvinfo : EIATTR_SPARSE_MMA_MASK
	.align		4
.L_313:
        /*0018*/ 	.byte	0x03, 0x50
        /*001a*/ 	.short	0x0000


	//----- nvinfo : EIATTR_MAXREG_COUNT
	.align		4
        /*001c*/ 	.byte	0x03, 0x1b
        /*001e*/ 	.short	0x00a8


	//----- nvinfo : EIATTR_NUM_BARRIERS
	.align		4
        /*0020*/ 	.byte	0x02, 0x4c
        /*0022*/ 	.byte	0x10
	.zero		1


	//----- nvinfo : EIATTR_EXTERNS
	.align		4
        /*0024*/ 	.byte	0x04, 0x0f
        /*0026*/ 	.short	(.L_315 - .L_314)


	//   ....[0]....
	.align		4
.L_314:
        /*0028*/ 	.word	index@(__assertfail)


	//----- nvinfo : EIATTR_ANNOTATIONS
	.align		4
.L_315:
        /*002c*/ 	.byte	0x04, 0x55
        /*002e*/ 	.short	(.L_317 - .L_316)


	//   ....[0]....
.L_316:
        /*0030*/ 	.word	0x00000001
        /*0034*/ 	.byte	0xc0, 0x15, 0x01, 0x00, 0x01, 0x00, 0x00, 0x00, 0xc0, 0x1a, 0x01, 0x00, 0x01, 0x00, 0x00, 0x00
        /*0044*/ 	.byte	0xb0, 0x1c, 0x01, 0x00, 0x01, 0x00, 0x00, 0x00, 0xa0, 0x1d, 0x01, 0x00, 0x01, 0x00, 0x00, 0x00
        /*0054*/ 	.byte	0x80, 0x29, 0x01, 0x00, 0x01, 0x00, 0x00, 0x00, 0x30, 0x2d, 0x01, 0x00


	//----- nvinfo : EIATTR_MERCURY_ISA_VERSION
	.align		4
.L_317:
        /*0060*/ 	.byte	0x03, 0x5f
        /*0062*/ 	.short	0x0101


	//----- nvinfo : EIATTR_INT_WARP_WIDE_INSTR_OFFSETS
	.align		4
        /*0064*/ 	.byte	0x04, 0x31
        /*0066*/ 	.short	(.L_319 - .L_318)


	//   ....[0]....
.L_318:
        /*0068*/ 	.word	0x00000130


	//   ....[1]....
        /*006c*/ 	.word	0x00000170


	//   ....[2]....
        /*0070*/ 	.word	0x000001e0


	//----- nvinfo : EIATTR_COOP_GROUP_MASK_REGIDS
	.align		4
.L_319:
        /*0074*/ 	.byte	0x04, 0x29
        /*0076*/ 	.short	(.L_321 - .L_320)


	//   ....[0]....
.L_320:
        /*0078*/ 	.word	0xffffffff


	//   ....[1]....
        /*007c*/ 	.word	0xffffffff


	//   ....[2]....
        /*0080*/ 	.word	0xffffffff


	//   ....[3]....
        /*0084*/ 	.word	0xffffffff


	//   ....[4]....
        /*0088*/ 	.word	0xffffffff


	//   ....[5]....
        /*008c*/ 	.word	0xffffffff


	//   ....[6]....
        /*0090*/ 	.word	0xffffffff


	//   ....[7]....
        /*0094*/ 	.word	0xffffffff


	//   ....[8]....
        /*0098*/ 	.word	0xffffffff


	//   ....[9]....
        /*009c*/ 	.word	0xffffffff


	//   ....[10]....
        /*00a0*/ 	.word	0xffffffff


	//   ....[11]....
        /*00a4*/ 	.word	0xffffffff


	//   ....[12]....
        /*00a8*/ 	.word	0xffffffff


	//   ....[13]....
        /*00ac*/ 	.word	0xffffffff


	//   ....[14]....
        /*00b0*/ 	.word	0xffffffff


	//   ....[15]....
        /*00b4*/ 	.word	0xffffffff


	//   ....[16]....
        /*00b8*/ 	.word	0xffffffff


	//   ....[17]....
        /*00bc*/ 	.word	0xffffffff


	//   ....[18]....
        /*00c0*/ 	.word	0xffffffff


	//   ....[19]....
        /*00c4*/ 	.word	0xffffffff


	//   ....[20]....
        /*00c8*/ 	.word	0xffffffff


	//   ....[21]....
        /*00cc*/ 	.word	0xffffffff


	//   ....[22]....
        /*00d0*/ 	.word	0xffffffff


	//   ....[23]....
        /*00d4*/ 	.word	0xffffffff


	//   ....[24]....
        /*00d8*/ 	.word	0xffffffff


	//   ....[25]....
        /*00dc*/ 	.word	0xffffffff


	//   ....[26]....
        /*00e0*/ 	.word	0xffffffff


	//   ....[27]....
        /*00e4*/ 	.word	0xffffffff


	//   ....[28]....
        /*00e8*/ 	.word	0xffffffff


	//   ....[29]....
        /*00ec*/ 	.word	0xffffffff


	//   ....[30]....
        /*00f0*/ 	.word	0xffffffff


	//   ....[31]....
        /*00f4*/ 	.word	0xffffffff


	//   ....[32]....
        /*00f8*/ 	.word	0xffffffff


	//   ....[33]....
        /*00fc*/ 	.word	0xffffffff


	//   ....[34]....
        /*0100*/ 	.word	0xffffffff


	//   ....[35]....
        /*0104*/ 	.word	0xffffffff


	//   ....[36]....
        /*0108*/ 	.word	0xffffffff


	//   ....[37]....
        /*010c*/ 	.word	0xffffffff


	//   ....[38]....
        /*0110*/ 	.word	0xffffffff


	//   ....[39]....
        /*0114*/ 	.word	0xffffffff


	//   ....[40]....
        /*0118*/ 	.word	0xffffffff


	//   ....[41]....
        /*011c*/ 	.word	0xffffffff


	//   ....[42]....
        /*0120*/ 	.word	0xffffffff


	//   ....[43]....
        /*0124*/ 	.word	0xffffffff


	//   ....[44]....
        /*0128*/ 	.word	0xffffffff


	//   ....[45]....
        /*012c*/ 	.word	0xffffffff


	//   ....[46]....
        /*0130*/ 	.word	0xffffffff


	//   ....[47]....
        /*0134*/ 	.word	0xffffffff


	//   ....[48]....
        /*0138*/ 	.word	0xffffffff


	//   ....[49]....
        /*013c*/ 	.word	0xffffffff


	//   ....[50]....
        /*0140*/ 	.word	0xffffffff


	//   ....[51]....
        /*0144*/ 	.word	0xffffffff


	//   ....[52]....
        /*0148*/ 	.word	0xffffffff


	//   ....[53]....
        /*014c*/ 	.word	0xffffffff


	//   ....[54]....
        /*0150*/ 	.word	0xffffffff


	//   ....[55]....
        /*0154*/ 	.word	0xffffffff


	//   ....[56]....
        /*0158*/ 	.word	0xffffffff


	//   ....[57]....
        /*015c*/ 	.word	0xffffffff


	//   ....[58]....
        /*0160*/ 	.word	0xffffffff


	//   ....[59]....
        /*0164*/ 	.word	0xffffffff


	//   ....[60]....
        /*0168*/ 	.word	0xffffffff


	//   ....[61]....
        /*016c*/ 	.word	0x0500000f


	//   ....[62]....
        /*0170*/ 	.word	0x0500000f


	//   ....[63]....
        /*0174*/ 	.word	0x0500000f


	//   ....[64]....
        /*0178*/ 	.word	0x0500000f


	//   ....[65]....
        /*017c*/ 	.word	0x0500000f


	//   ....[66]....
        /*0180*/ 	.word	0x0500000f


	//   ....[67]....
        /*0184*/ 	.word	0x0500000f


	//   ....[68]....
        /*0188*/ 	.word	0x0500000f


	//   ....[69]....
        /*018c*/ 	.word	0x0500000f


	//   ....[70]....
        /*0190*/ 	.word	0x0500000f


	//   ....[71]....
        /*0194*/ 	.word	0x0500000f


	//   ....[72]....
        /*0198*/ 	.word	0x0500000f


	//   ....[73]....
        /*019c*/ 	.word	0x0500000f


	//   ....[74]....
        /*01a0*/ 	.word	0x0500000f


	//   ....[75]....
        /*01a4*/ 	.word	0x0500000f


	//   ....[76]....
        /*01a8*/ 	.word	0x0500000f


	//   ....[77]....
        /*01ac*/ 	.word	0x0500000f


	//   ....[78]....
        /*01b0*/ 	.word	0x0500000f


	//----- nvinfo : EIATTR_COOP_GROUP_INSTR_OFFSETS
	.align		4
.L_321:
        /*01b4*/ 	.byte	0x04, 0x28
        /*01b6*/ 	.short	(.L_323 - .L_322)


	//   ....[0]....
.L_322:
        /*01b8*/ 	.word	0x00000070


	//   ....[1]....
        /*01bc*/ 	.word	0x00000140


	//   ....[2]....
        /*01c0*/ 	.word	0x00000190


	//   ....[3]....
        /*01c4*/ 	.word	0x000003c0


	//   ....[4]....
        /*01c8*/ 	.word	0x00000520


	//   ....[5]....
        /*01cc*/ 	.word	0x00000640


	//   ....[6]....
        /*01d0*/ 	.word	0x000007a0


	//   ....[7]....
        /*01d4*/ 	.word	0x00001790


	//   ....[8]....
        /*01d8*/ 	.word	0x00002290


	//   ....[9]....
        /*01dc*/ 	.word	0x00002ee0


	//   ....[10]....
        /*01e0*/ 	.word	0x00003500


	//   ....[11]....
        /*01e4*/ 	.word	0x00003610


	//   ....[12]....
        /*01e8*/ 	.word	0x00003bc0


	//   ....[13]....
        /*01ec*/ 	.word	0x00003c40


	//   ....[14]....
        /*01f0*/ 	.word	0x00004e60


	//   ....[15]....
        /*01f4*/ 	.word	0x00005680


	//   ....[16]....
        /*01f8*/ 	.word	0x00006460


	//   ....[17]....
        /*01fc*/ 	.word	0x00006580


	//   ....[18]....
        /*0200*/ 	.word	0x00006bd0


	//   ....[19]....
        /*0204*/ 	.word	0x00006c50


	//   ....[20]....
        /*0208*/ 	.word	0x00008c90


	//   ....[21]....
        /*020c*/ 	.word	0x00008d00


	//   ....[22]....
        /*0210*/ 	.word	0x00009160


	//   ....[23]....
        /*0214*/ 	.word	0x00009320


	//   ....[24]....
        /*0218*/ 	.word	0x0000aae0


	//   ....[25]....
        /*021c*/ 	.word	0x0000b2a0


	//   ....[26]....
        /*0220*/ 	.word	0x0000c110


	//   ....[27]....
        /*0224*/ 	.word	0x0000c360


	//   ....[28]....
        /*0228*/ 	.word	0x0000c7f0


	//   ....[29]....
        /*022c*/ 	.word	0x0000c850


	//   ....[30]....
        /*0230*/ 	.word	0x0000dcb0


	//   ....[31]....
        /*0234*/ 	.word	0x0000dd00


	//   ....[32]....
        /*0238*/ 	.word	0x0000dd30


	//   ....[33]....
        /*023c*/ 	.word	0x0000dd60


	//   ....[34]....
        /*0240*/ 	.word	0x0000ee10


	//   ....[35]....
        /*0244*/ 	.word	0x0000ee70


	//   ....[36]....
        /*0248*/ 	.word	0x0000eeb0


	//   ....[37]....
        /*024c*/ 	.word	0x0000eee0


	//   ....[38]....
        /*0250*/ 	.word	0x0000ef10


	//   ....[39]....
        /*0254*/ 	.word	0x0000ef30


	//   ....[40]....
        /*0258*/ 	.word	0x0000fba0


	//   ....[41]....
        /*025c*/ 	.word	0x0000fbb0


	//   ....[42]....
        /*0260*/ 	.word	0x00010be0


	//   ....[43]....
        /*0264*/ 	.word	0x00011ab0


	//   ....[44]....
        /*0268*/ 	.word	0x00012370


	//   ....[45]....
        /*026c*/ 	.word	0x000123a0


	//   ....[46]....
        /*0270*/ 	.word	0x000123d0


	//   ....[47]....
        /*0274*/ 	.word	0x00012440


	//   ....[48]....
        /*0278*/ 	.word	0x00012490


	//   ....[49]....
        /*027c*/ 	.word	0x000124b0


	//   ....[50]....
        /*0280*/ 	.word	0x00012520


	//   ....[51]....
        /*0284*/ 	.word	0x00012540


	//   ....[52]....
        /*0288*/ 	.word	0x00012590


	//   ....[53]....
        /*028c*/ 	.word	0x000125b0


	//   ....[54]....
        /*0290*/ 	.word	0x00012620


	//   ....[55]....
        /*0294*/ 	.word	0x00012640


	//   ....[56]....
        /*0298*/ 	.word	0x00012690


	//   ....[57]....
        /*029c*/ 	.word	0x000126b0


	//   ....[58]....
        /*02a0*/ 	.word	0x000126e0


	//   ....[59]....
        /*02a4*/ 	.word	0x00012700


	//   ....[60]....
        /*02a8*/ 	.word	0x000148d0


	//   ....[61]....
        /*02ac*/ 	.word	0x00014eb0


	//   ....[62]....
        /*02b0*/ 	.word	0x00015020


	//   ....[63]....
        /*02b4*/ 	.word	0x00015080


	//   ....[64]....
        /*02b8*/ 	.word	0x00015140


	//   ....[65]....
        /*02bc*/ 	.word	0x000151f0


	//   ....[66]....
        /*02c0*/ 	.word	0x000152c0


	//   ....[67]....
        /*02c4*/ 	.word	0x00015330


	//   ....[68]....
        /*02c8*/ 	.word	0x00015390


	//   ....[69]....
        /*02cc*/ 	.word	0x00015450


	//   ....[70]....
        /*02d0*/ 	.word	0x00015520


	//   ....[71]....
        /*02d4*/ 	.word	0x00015590


	//   ....[72]....
        /*02d8*/ 	.word	0x000155f0


	//   ....[73]....
        /*02dc*/ 	.word	0x000156b0


	//   ....[74]....
        /*02e0*/ 	.word	0x00015710


	//   ....[75]....
        /*02e4*/ 	.word	0x000157d0


	//   ....[76]....
        /*02e8*/ 	.word	0x00015830


	//   ....[77]....
        /*02ec*/ 	.word	0x000158e0


	//   ....[78]....
        /*02f0*/ 	.word	0x00015cf0


	//----- nvinfo : EIATTR_REG_RECONFIG
	.align		4
.L_323:
        /*02f4*/ 	.byte	0x01, 0x54
	.zero		2


	//----- nvinfo : EIATTR_SYSCALL_OFFSETS
	.align		4
        /*02f8*/ 	.byte	0x04, 0x46
        /*02fa*/ 	.short	(.L_325 - .L_324)


	//   ....[0]....
.L_324:
        /*02fc*/ 	.word	0x00001950


	//   ....[1]....
        /*0300*/ 	.word	0x00011740


	//   ....[2]....
        /*0304*/ 	.word	0x00011880


	//   ....[3]....
        /*0308*/ 	.word	0x00011970


	//   ....[4]....
        /*030c*/ 	.word	0x00012010


	//----- nvinfo : EIATTR_MBARRIER_INSTR_OFFSETS
	.align		4
.L_325:
        /*0310*/ 	.byte	0x04, 0x39
        /*0312*/ 	.short	(.L_327 - .L_326)


	//   ....[0]....
.L_326:
        /*0314*/ 	.word	0x00000270
        /*0318*/ 	.word	0x000000ff
        /*031c*/ 	.word	0x00022800
        /*0320*/ 	.short	0x0100
        /*0322*/ 	.byte	0x08
	.zero		1


	//   ....[1]....
        /*0324*/ 	.word	0x00000280
        /*0328*/ 	.word	0x000000ff
        /*032c*/ 	.word	0x00022820
        /*0330*/ 	.short	0x0100
        /*0332*/ 	.byte	0x08
	.zero		1


	//   ....[2]....
        /*0334*/ 	.word	0x00000370
        /*0338*/ 	.word	0x000000ff
        /*033c*/ 	.word	0x00022830
        /*0340*/ 	.short	0x0100
        /*0342*/ 	.byte	0x08
	.zero		1


	//   ....[3]....
        /*0344*/ 	.word	0x00000380
        /*0348*/ 	.word	0x000000ff
        /*034c*/ 	.word	0x00022840
        /*0350*/ 	.short	0x0100
        /*0352*/ 	.byte	0x08
	.zero		1


	//   ....[4]....
        /*0354*/ 	.word	0x00000390
        /*0358*/ 	.word	0x000000ff
        /*035c*/ 	.word	0x00022838
        /*0360*/ 	.short	0x0100
        /*0362*/ 	.byte	0x08
	.zero		1


	//   ....[5]....
        /*0364*/ 	.word	0x000003a0
        /*0368*/ 	.word	0x000000ff
        /*036c*/ 	.word	0x00022848
        /*0370*/ 	.short	0x0100
        /*0372*/ 	.byte	0x08
	.zero		1


	//   ....[6]....
        /*0374*/ 	.word	0x000004d0
        /*0378*/ 	.word	0x000000ff
        /*037c*/ 	.word	0x00022850
        /*0380*/ 	.short	0x0100
        /*0382*/ 	.byte	0x08
	.zero		1


	//   ....[7]....
        /*0384*/ 	.word	0x000004e0
        /*0388*/ 	.word	0x000000ff
        /*038c*/ 	.word	0x00022860
        /*0390*/ 	.short	0x0100
        /*0392*/ 	.byte	0x08
	.zero		1


	//   ....[8]....
        /*0394*/ 	.word	0x000004f0
        /*0398*/ 	.word	0x000000ff
        /*039c*/ 	.word	0x00022858
        /*03a0*/ 	.short	0x0100
        /*03a2*/ 	.byte	0x08
	.zero		1


	//   ....[9]....
        /*03a4*/ 	.word	0x00000500
        /*03a8*/ 	.word	0x000000ff
        /*03ac*/ 	.word	0x00022868
        /*03b0*/ 	.short	0x0100
        /*03b2*/ 	.byte	0x08
	.zero		1


	//   ....[10]....
        /*03b4*/ 	.word	0x000005f0
        /*03b8*/ 	.word	0x000000ff
        /*03bc*/ 	.word	0x00022870
        /*03c0*/ 	.short	0x0100
        /*03c2*/ 	.byte	0x06
	.zero		1


	//   ....[11]....
        /*03c4*/ 	.word	0x00000600
        /*03c8*/ 	.word	0x000000ff
        /*03cc*/ 	.word	0x00022880
        /*03d0*/ 	.short	0x0100
        /*03d2*/ 	.byte	0x06
	.zero		1


	//   ....[12]....
        /*03d4*/ 	.word	0x00000610
        /*03d8*/ 	.word	0x000000ff
        /*03dc*/ 	.word	0x00022878
        /*03e0*/ 	.short	0x0100
        /*03e2*/ 	.byte	0x06
	.zero		1


	//   ....[13]....
        /*03e4*/ 	.word	0x00000620
        /*03e8*/ 	.word	0x000000ff
        /*03ec*/ 	.word	0x00022888
        /*03f0*/ 	.short	0x0100
        /*03f2*/ 	.byte	0x06
	.zero		1


	//   ....[14]....
        /*03f4*/ 	.word	0x00000750
        /*03f8*/ 	.word	0x000000ff
        /*03fc*/ 	.word	0x00022890
        /*0400*/ 	.short	0x0100
        /*0402*/ 	.byte	0x08
	.zero		1


	//   ....[15]....
        /*0404*/ 	.word	0x00000760
        /*0408*/ 	.word	0x000000ff
        /*040c*/ 	.word	0x000228a0
        /*0410*/ 	.short	0x0100
        /*0412*/ 	.byte	0x08
	.zero		1


	//   ....[16]....
        /*0414*/ 	.word	0x00000770
        /*0418*/ 	.word	0x000000ff
        /*041c*/ 	.word	0x00022898
        /*0420*/ 	.short	0x0100
        /*0422*/ 	.byte	0x08
	.zero		1


	//   ....[17]....
        /*0424*/ 	.word	0x00000780
        /*0428*/ 	.word	0x000000ff
        /*042c*/ 	.word	0x000228a8
        /*0430*/ 	.short	0x0100
        /*0432*/ 	.byte	0x08
	.zero		1


	//   ....[18]....
        /*0434*/ 	.word	0x000008b0
        /*0438*/ 	.word	0x000000ff
        /*043c*/ 	.word	0x000228b0
        /*0440*/ 	.short	0x0100
        /*0442*/ 	.byte	0x08
	.zero		1


	//   ....[19]....
        /*0444*/ 	.word	0x000008c0
        /*0448*/ 	.word	0x000000ff
        /*044c*/ 	.word	0x000228c0
        /*0450*/ 	.short	0x0100
        /*0452*/ 	.byte	0x08
	.zero		1


	//   ....[20]....
        /*0454*/ 	.word	0x000008d0
        /*0458*/ 	.word	0x000000ff
        /*045c*/ 	.word	0x000228b8
        /*0460*/ 	.short	0x0100
        /*0462*/ 	.byte	0x08
	.zero		1


	//   ....[21]....
        /*0464*/ 	.word	0x000008e0
        /*0468*/ 	.word	0x000000ff
        /*046c*/ 	.word	0x000228c8
        /*0470*/ 	.short	0x0100
        /*0472*/ 	.byte	0x08
	.zero		1


	//   ....[22]....
        /*0474*/ 	.word	0x00001980
        /*0478*/ 	.word	0x000000ff
        /*047c*/ 	.word	0x00022800
        /*0480*/ 	.short	0x010a
        /*0482*/ 	.byte	0x26
	.zero		1


	//   ....[23]....
        /*0484*/ 	.word	0x00001a20
        /*0488*/ 	.word	0x000000ff
        /*048c*/ 	.word	0x00022830
        /*0490*/ 	.short	0x010a
        /*0492*/ 	.byte	0x26
	.zero		1


	//   ....[24]....
        /*0494*/ 	.word	0x00001a60
        /*0498*/ 	.word	0x000000ff
        /*049c*/ 	.word	0x00022830
        /*04a0*/ 	.short	0x010a
        /*04a2*/ 	.byte	0x26
	.zero		1


	//   ....[25]....
        /*04a4*/ 	.word	0x000022f0
        /*04a8*/ 	.word	0x00000014
        /*04ac*/ 	.word	0x00000000
        /*04b0*/ 	.short	0x0101
        /*04b2*/ 	.byte	0x3f
	.zero		1


	//   ....[26]....
        /*04b4*/ 	.word	0x00004500
        /*04b8*/ 	.word	0x000000ff
        /*04bc*/ 	.word	0x00022850
        /*04c0*/ 	.short	0x010a
        /*04c2*/ 	.byte	0x26
	.zero		1


	//   ....[27]....
        /*04c4*/ 	.word	0x00004540
        /*04c8*/ 	.word	0x000000ff
        /*04cc*/ 	.word	0x00022850
        /*04d0*/ 	.short	0x010a
        /*04d2*/ 	.byte	0x26
	.zero		1


	//   ....[28]....
        /*04d4*/ 	.word	0x000048b0
        /*04d8*/ 	.word	0x00000006
        /*04dc*/ 	.word	0x00000000
        /*04e0*/ 	.short	0x0101
        /*04e2*/ 	.byte	0x3f
	.zero		1


	//   ....[29]....
        /*04e4*/ 	.word	0x00004bd0
        /*04e8*/ 	.word	0x000000ff
        /*04ec*/ 	.word	0x00022830
        /*04f0*/ 	.short	0x010a
        /*04f2*/ 	.byte	0x20
	.zero		1


	//   ....[30]....
        /*04f4*/ 	.word	0x00004c10
        /*04f8*/ 	.word	0x000000ff
        /*04fc*/ 	.word	0x00022830
        /*0500*/ 	.short	0x010a
        /*0502*/ 	.byte	0x20
	.zero		1


	//   ....[31]....
        /*0504*/ 	.word	0x000051e0
        /*0508*/ 	.word	0x00000016
        /*050c*/ 	.word	0x00000000
        /*0510*/ 	.short	0x0101
        /*0512*/ 	.byte	0x3f
	.zero		1


	//   ....[32]....
        /*0514*/ 	.word	0x00007d70
        /*0518*/ 	.word	0x000000ff
        /*051c*/ 	.word	0x00022850
        /*0520*/ 	.short	0x010a
        /*0522*/ 	.byte	0x20
	.zero		1


	//   ....[33]....
        /*0524*/ 	.word	0x00007db0
        /*0528*/ 	.word	0x000000ff
        /*052c*/ 	.word	0x00022850
        /*0530*/ 	.short	0x010a
        /*0532*/ 	.byte	0x20
	.zero		1


	//   ....[34]....
        /*0534*/ 	.word	0x00008080
        /*0538*/ 	.word	0x000000b1
        /*053c*/ 	.word	0x00000000
        /*0540*/ 	.short	0x0101
        /*0542*/ 	.byte	0x3f
	.zero		1


	//   ....[35]....
        /*0544*/ 	.word	0x000084c0
        /*0548*/ 	.word	0x000000ff
        /*054c*/ 	.word	0x00022830
        /*0550*/ 	.short	0x010a
        /*0552*/ 	.byte	0x1c
	.zero		1


	//   ....[36]....
        /*0554*/ 	.word	0x00008500
        /*0558*/ 	.word	0x000000ff
        /*055c*/ 	.word	0x00022830
        /*0560*/ 	.short	0x010a
        /*0562*/ 	.byte	0x1c
	.zero		1


	//   ....[37]....
        /*0564*/ 	.word	0x000099f0
        /*0568*/ 	.word	0x00000098
        /*056c*/ 	.word	0x00000000
        /*0570*/ 	.short	0x0101
        /*0572*/ 	.byte	0x3f
	.zero		1


	//   ....[38]....
        /*0574*/ 	.word	0x0000a390
        /*0578*/ 	.word	0x000000ff
        /*057c*/ 	.word	0x00022850
        /*0580*/ 	.short	0x010a
        /*0582*/ 	.byte	0x1c
	.zero		1


	//   ....[39]....
        /*0584*/ 	.word	0x0000a3d0
        /*0588*/ 	.word	0x000000ff
        /*058c*/ 	.word	0x00022850
        /*0590*/ 	.short	0x010a
        /*0592*/ 	.byte	0x1c
	.zero		1


	//   ....[40]....
        /*0594*/ 	.word	0x0000a680
        /*0598*/ 	.word	0x000000c9
        /*059c*/ 	.word	0x00000000
        /*05a0*/ 	.short	0x0101
        /*05a2*/ 	.byte	0x3f
	.zero		1


	//   ....[41]....
        /*05a4*/ 	.word	0x0000a810
        /*05a8*/ 	.word	0x000000ff
        /*05ac*/ 	.word	0x00022830
        /*05b0*/ 	.short	0x010a
        /*05b2*/ 	.byte	0x1f
	.zero		1


	//   ....[42]....
        /*05b4*/ 	.word	0x0000a850
        /*05b8*/ 	.word	0x000000ff
        /*05bc*/ 	.word	0x00022830
        /*05c0*/ 	.short	0x010a
        /*05c2*/ 	.byte	0x1f
	.zero		1


	//   ....[43]....
        /*05c4*/ 	.word	0x0000adc0
        /*05c8*/ 	.word	0x0000000e
        /*05cc*/ 	.word	0x00000000
        /*05d0*/ 	.short	0x0101
        /*05d2*/ 	.byte	0x3f
	.zero		1


	//   ....[44]....
        /*05d4*/ 	.word	0x0000d980
        /*05d8*/ 	.word	0x000000ff
        /*05dc*/ 	.word	0x00022850
        /*05e0*/ 	.short	0x010a
        /*05e2*/ 	.byte	0x1f
	.zero		1


	//   ....[45]....
        /*05e4*/ 	.word	0x0000d9c0
        /*05e8*/ 	.word	0x000000ff
        /*05ec*/ 	.word	0x00022850
        /*05f0*/ 	.short	0x010a
        /*05f2*/ 	.byte	0x1f
	.zero		1


	//   ....[46]....
        /*05f4*/ 	.word	0x0000dc90
        /*05f8*/ 	.word	0x000000b0
        /*05fc*/ 	.word	0x00000000
        /*0600*/ 	.short	0x0101
        /*0602*/ 	.byte	0x3f
	.zero		1


	//   ....[47]....
        /*0604*/ 	.word	0x0000ef40
        /*0608*/ 	.word	0x000000ff
        /*060c*/ 	.word	0x00000000
        /*0610*/ 	.short	0x0101
        /*0612*/ 	.byte	0x04
	.zero		1


	//   ....[48]....
        /*0614*/ 	.word	0x00011cf0
        /*0618*/ 	.word	0x000000ff
        /*061c*/ 	.word	0x00022840
        /*0620*/ 	.short	0x010a
        /*0622*/ 	.byte	0x26
	.zero		1


	//   ....[49]....
        /*0624*/ 	.word	0x000127f0
        /*0628*/ 	.word	0x000000ff
        /*062c*/ 	.word	0x00022800
        /*0630*/ 	.short	0x0107
        /*0632*/ 	.byte	0x26
	.zero		1


	//   ....[50]....
        /*0634*/ 	.word	0x00012830
        /*0638*/ 	.word	0x000000ff
        /*063c*/ 	.word	0x00022800
        /*0640*/ 	.short	0x0101
        /*0642*/ 	.byte	0x26
	.zero		1


	//   ....[51]....
        /*0644*/ 	.word	0x00012840
        /*0648*/ 	.word	0x000000ff
        /*064c*/ 	.word	0x00022820
        /*0650*/ 	.short	0x010a
        /*0652*/ 	.byte	0x26
	.zero		1


	//   ....[52]....
        /*0654*/ 	.word	0x000128a0
        /*0658*/ 	.word	0x000000ff
        /*065c*/ 	.word	0x00022860
        /*0660*/ 	.short	0x010a
        /*0662*/ 	.byte	0x26
	.zero		1


	//   ....[53]....
        /*0664*/ 	.word	0x00013110
        /*0668*/ 	.word	0x000000ff
        /*066c*/ 	.word	0x00022848
        /*0670*/ 	.short	0x010a
        /*0672*/ 	.byte	0x26
	.zero		1


	//   ....[54]....
        /*0674*/ 	.word	0x000132e0
        /*0678*/ 	.word	0x000000ff
        /*067c*/ 	.word	0x00022868
        /*0680*/ 	.short	0x010a
        /*0682*/ 	.byte	0x26
	.zero		1


	//   ....[55]....
        /*0684*/ 	.word	0x00013940
        /*0688*/ 	.word	0x000000ff
        /*068c*/ 	.word	0x00022840
        /*0690*/ 	.short	0x010a
        /*0692*/ 	.byte	0x26
	.zero		1


	//   ....[56]....
        /*0694*/ 	.word	0x00013b20
        /*0698*/ 	.word	0x000000ff
        /*069c*/ 	.word	0x00022860
        /*06a0*/ 	.short	0x010a
        /*06a2*/ 	.byte	0x26
	.zero		1


	//   ....[57]....
        /*06a4*/ 	.word	0x000141a0
        /*06a8*/ 	.word	0x000000ff
        /*06ac*/ 	.word	0x00022848
        /*06b0*/ 	.short	0x010a
        /*06b2*/ 	.byte	0x26
	.zero		1


	//   ....[58]....
        /*06b4*/ 	.word	0x00014380
        /*06b8*/ 	.word	0x000000ff
        /*06bc*/ 	.word	0x00022868
        /*06c0*/ 	.short	0x010a
        /*06c2*/ 	.byte	0x26
	.zero		1


	//   ....[59]....
        /*06c4*/ 	.word	0x00014860
        /*06c8*/ 	.word	0x00000002
        /*06cc*/ 	.word	0x00022820
        /*06d0*/ 	.short	0x010a
        /*06d2*/ 	.byte	0x3f
	.zero		1


	//   ....[60]....
        /*06d4*/ 	.word	0x000149e0
        /*06d8*/ 	.word	0x00000007
        /*06dc*/ 	.word	0x00000000
        /*06e0*/ 	.short	0x010a
        /*06e2*/ 	.byte	0x3f
	.zero		1


	//   ....[61]....
        /*06e4*/ 	.word	0x00014a50
        /*06e8*/ 	.word	0x00000005
        /*06ec*/ 	.word	0x00000000
        /*06f0*/ 	.short	0x010a
        /*06f2*/ 	.byte	0x3f
	.zero		1


	//   ....[62]....
        /*06f4*/ 	.word	0x00014ab0
        /*06f8*/ 	.word	0x00000005
        /*06fc*/ 	.word	0x00000000
        /*0700*/ 	.short	0x010a
        /*0702*/ 	.byte	0x3f
	.zero		1


	//   ....[63]....
        /*0704*/ 	.word	0x00014ae0
        /*0708*/ 	.word	0x00000003
        /*070c*/ 	.word	0x00000000
        /*0710*/ 	.short	0x010a
        /*0712*/ 	.byte	0x3f
	.zero		1


	//   ....[64]....
        /*0714*/ 	.word	0x00014b50
        /*0718*/ 	.word	0x00000000
        /*071c*/ 	.word	0x00022800
        /*0720*/ 	.short	0x010a
        /*0722*/ 	.byte	0x3f
	.zero		1


	//   ....[65]....
        /*0724*/ 	.word	0x00014bb0
        /*0728*/ 	.word	0x00000000
        /*072c*/ 	.word	0x00022830
        /*0730*/ 	.short	0x010a
        /*0732*/ 	.byte	0x3f
	.zero		1


	//   ....[66]....
        /*0734*/ 	.word	0x00014c00
        /*0738*/ 	.word	0x00000006
        /*073c*/ 	.word	0x00022850
        /*0740*/ 	.short	0x010a
        /*0742*/ 	.byte	0x3f
	.zero		1


	//   ....[67]....
        /*0744*/ 	.word	0x00014c60
        /*0748*/ 	.word	0x0000000d
        /*074c*/ 	.word	0x00022830
        /*0750*/ 	.short	0x010a
        /*0752*/ 	.byte	0x3f
	.zero		1


	//   ....[68]....
        /*0754*/ 	.word	0x00014cb0
        /*0758*/ 	.word	0x000000b1
        /*075c*/ 	.word	0x00022850
        /*0760*/ 	.short	0x010a
        /*0762*/ 	.byte	0x3f
	.zero		1


	//   ....[69]....
        /*0764*/ 	.word	0x00014d10
        /*0768*/ 	.word	0x00000009
        /*076c*/ 	.word	0x00022830
        /*0770*/ 	.short	0x010a
        /*0772*/ 	.byte	0x3f
	.zero		1


	//   ....[70]....
        /*0774*/ 	.word	0x00014d60
        /*0778*/ 	.word	0x000000c9
        /*077c*/ 	.word	0x00022850
        /*0780*/ 	.short	0x010a
        /*0782*/ 	.byte	0x3f
	.zero		1


	//   ....[71]....
        /*0784*/ 	.word	0x00014dc0
        /*0788*/ 	.word	0x0000000a
        /*078c*/ 	.word	0x00022830
        /*0790*/ 	.short	0x010a
        /*0792*/ 	.byte	0x3f
	.zero		1


	//   ....[72]....
        /*0794*/ 	.word	0x00014e10
        /*0798*/ 	.word	0x000000b0
        /*079c*/ 	.word	0x00022850
        /*07a0*/ 	.short	0x010a
        /*07a2*/ 	.byte	0x3f
	.zero		1


	//   ....[73]....
        /*07a4*/ 	.word	0x00014f70
        /*07a8*/ 	.word	0x00000003
        /*07ac*/ 	.word	0x00022840
        /*07b0*/ 	.short	0x010a
        /*07b2*/ 	.byte	0x3f
	.zero		1


	//   ....[74]....
        /*07b4*/ 	.word	0x00015920
        /*07b8*/ 	.word	0x00000003
        /*07bc*/ 	.word	0x00022820
        /*07c0*/ 	.short	0x010a
        /*07c2*/ 	.byte	0x3f
	.zero		1


	//   ....[75]....
        /*07c4*/ 	.word	0x00015980
        /*07c8*/ 	.word	0x00000003
        /*07cc*/ 	.word	0x00022860
        /*07d0*/ 	.short	0x010a
        /*07d2*/ 	.byte	0x3f
	.zero		1


	//   ....[76]....
        /*07d4*/ 	.word	0x000159e0
        /*07d8*/ 	.word	0x00000003
        /*07dc*/ 	.word	0x00022848
        /*07e0*/ 	.short	0x010a
        /*07e2*/ 	.byte	0x3f
	.zero		1


	//   ....[77]....
        /*07e4*/ 	.word	0x00015a40
        /*07e8*/ 	.word	0x00000003
        /*07ec*/ 	.word	0x00022868
        /*07f0*/ 	.short	0x010a
        /*07f2*/ 	.byte	0x3f
	.zero		1


	//   ....[78]....
        /*07f4*/ 	.word	0x00015aa0
        /*07f8*/ 	.word	0x00000003
        /*07fc*/ 	.word	0x00022840
        /*0800*/ 	.short	0x010a
        /*0802*/ 	.byte	0x3f
	.zero		1


	//   ....[79]....
        /*0804*/ 	.word	0x00015b00
        /*0808*/ 	.word	0x00000003
        /*080c*/ 	.word	0x00022860
        /*0810*/ 	.short	0x010a
        /*0812*/ 	.byte	0x3f
	.zero		1


	//   ....[80]....
        /*0814*/ 	.word	0x00015b60
        /*0818*/ 	.word	0x00000003
        /*081c*/ 	.word	0x00022848
        /*0820*/ 	.short	0x010a
        /*0822*/ 	.byte	0x3f
	.zero		1


	//   ....[81]....
        /*0824*/ 	.word	0x00015bc0
        /*0828*/ 	.word	0x00000003
        /*082c*/ 	.word	0x00022868
        /*0830*/ 	.short	0x010a
        /*0832*/ 	.byte	0x3f
	.zero		1


	//   ....[82]....
        /*0834*/ 	.word	0x00015c10
        /*0838*/ 	.word	0x00000002
        /*083c*/ 	.word	0x00022820
        /*0840*/ 	.short	0x010a
        /*0842*/ 	.byte	0x3f
	.zero		1


	//   ....[83]....
        /*0844*/ 	.word	0x00015db0
        /*0848*/ 	.word	0x00000007
        /*084c*/ 	.word	0x00000000
        /*0850*/ 	.short	0x010a
        /*0852*/ 	.byte	0x3f
	.zero		1


	//   ....[84]....
        /*0854*/ 	.word	0x00015e00
        /*0858*/ 	.word	0x00000005
        /*085c*/ 	.word	0x00000000
        /*0860*/ 	.short	0x010a
        /*0862*/ 	.byte	0x3f
	.zero		1


	//   ....[85]....
        /*0864*/ 	.word	0x00015e50
        /*0868*/ 	.word	0x00000005
        /*086c*/ 	.word	0x00000000
        /*0870*/ 	.short	0x010a
        /*0872*/ 	.byte	0x3f
	.zero		1


	//----- nvinfo : EIATTR_NUM_MBARRIERS
	.align		4
.L_327:
        /*0874*/ 	.byte	0x03, 0x38
        /*0876*/ 	.short	0x0016


	//----- nvinfo : EIATTR_EXIT_INSTR_OFFSETS
	.align		4
        /*0878*/ 	.byte	0x04, 0x1c
        /*087a*/ 	.short	(.L_329 - .L_328)


	//   ....[0]....
.L_328:
        /*087c*/ 	.word	0x00014b30


	//----- nvinfo : EIATTR_MAX_THREADS
	.align		4
.L_329:
        /*0880*/ 	.byte	0x04, 0x05
        /*0882*/ 	.short	(.L_331 - .L_330)
.L_330:
        /*0884*/ 	.word	0x00000180
        /*0888*/ 	.word	0x00000001
        /*088c*/ 	.word	0x00000001


	//----- nvinfo : EIATTR_CRS_STACK_SIZE
	.align		4
.L_331:
        /*0890*/ 	.byte	0x04, 0x1e
        /*0892*/ 	.short	(.L_333 - .L_332)
.L_332:
        /*0894*/ 	.word	0x00000000


	//----- nvinfo : EIATTR_CBANK_PARAM_SIZE
	.align		4
.L_333:
        /*0898*/ 	.byte	0x03, 0x19
        /*089a*/ 	.short	0x0a70


	//----- nvinfo : EIATTR_PARAM_CBANK
	.align		4
        /*089c*/ 	.byte	0x04, 0x0a
        /*089e*/ 	.short	(.L_335 - .L_334)
	.align		4
.L_334:
        /*08a0*/ 	.word	index@(.nv.constant0._ZN7cutlass13device_kernelIN5flash11enable_sm90INS1_16FlashAttnFwdSm90INS1_25CollectiveMainloopFwdSm90ILi2EN4cute5tupleIJNS5_1CILi1EEES8_S8_EEENS6_IJNS7_ILi128EEENS7_ILi96EEENS7_ILi64EEEEEELi256ENS_6half_tEfNS_4arch4Sm90ELb0ELb1ELb1ELb0ELb0ELb0ELb0ELb1ELb0ELb1ELb1ELb0EEENS1_21CollectiveEpilogueFwdINS6_IJSA_NS7_ILi256EEESB_EEES9_SE_SG_Li256ELb0ELb1ELb1ELb0EEENS1_19SingleTileSchedulerILb0ELb1ELb1ELi128EEEEEEEEEvNT_6ParamsE)
        /*08a4*/ 	.short	0x0210
        /*08a6*/ 	.short	0x0a70


	//----- nvinfo : EIATTR_SW_WAR
	.align		4
.L_335:
        /*08a8*/ 	.byte	0x04, 0x36
        /*08aa*/ 	.short	(.L_337 - .L_336)
.L_336:
        /*08ac*/ 	.word	0x00000008
.L_337:


//--------------------- .nv.info._ZN7cutlass13device_kernelIN5flash11enable_sm90INS1_16FlashAttnFwdSm90INS1_25CollectiveMainloopFwdSm90ILi2EN4cute5tupleIJNS5_1CILi1EEES8_S8_EEENS6_IJNS7_ILi128EEENS7_ILi96EEENS7_ILi64EEEEEELi256ENS_6half_tEfNS_4arch4Sm90ELb0ELb1ELb1ELb0ELb0ELb0ELb1ELb1ELb0ELb1ELb1ELb0EEENS1_21CollectiveEpilogueFwdINS6_IJSA_NS7_ILi256EEESB_EEES9_SE_SG_Li256ELb0ELb1ELb1ELb0EEENS1_19SingleTileSchedulerILb0ELb1ELb1ELi128EEEEEEEEEvNT_6ParamsE --------------------------
	.section	.nv.info._ZN7cutlass13device_kernelIN5flash11enable_sm90INS1_16FlashAttnFwdSm90INS1_25CollectiveMainloopFwdSm90ILi2EN4cute5tupleIJNS5_1CILi1EEES8_S8_EEENS6_IJNS7_ILi128EEENS7_ILi96EEENS7_ILi64EEEEEELi256ENS_6half_tEfNS_4arch4Sm90ELb0ELb1ELb1ELb0ELb0ELb0ELb1ELb1ELb0ELb1ELb1ELb0EEENS1_21CollectiveEpilogueFwdINS6_IJSA_NS7_ILi256EEESB_EEES9_SE_SG_Li256ELb0ELb1ELb1ELb0EEENS1_19SingleTileSchedulerILb0ELb1ELb1ELi128EEEEEEEEEvNT_6ParamsE,"",@"SHT_CUDA_INFO"
	.sectionflags	@""
	.align	4


	//----- nvinfo : EIATTR_CUDA_API_VERSION
	.align		4
        /*0000*/ 	.byte	0x04, 0x37
        /*0002*/ 	.short	(.L_339 - .L_338)
.L_338:
        /*0004*/ 	.word	0x00000082


	//----- nvinfo : EIATTR_KPARAM_INFO
	.align		4
.L_339:
        /*0008*/ 	.byte	0x04, 0x17
        /*000a*/ 	.short	(.L_341 - .L_340)
.L_340:
        /*000c*/ 	.word	0x00000000
        /*0010*/ 	.short	0x0000
        /*0012*/ 	.short	0x0070
        /*0014*/ 	.byte	0x00, 0xf0, 0x01, 0x2c


	//----- nvinfo : EIATTR_SPARSE_MMA_MASK
	.align		4
.L_341:
        /*0018*/ 	.byte	0x03, 0x50
        /*001a*/ 	.short	0x0000


	//----- nvinfo : EIATTR_MAXREG_COUNT
	.align		4
        /*001c*/ 	.byte	0x03, 0x1b
        /*001e*/ 	.short	0x00a8


	//----- nvinfo : EIATTR_NUM_BARRIERS
	.align		4
        /*0020*/ 	.byte	0x02, 0x4c
        /*0022*/ 	.byte	0x10
	.zero		1


	//----- nvinfo : EIATTR_EXTERNS
	.align		4
        /*0024*/ 	.byte	0x04, 0x0f
        /*0026*/ 	.short	(.L_343 - .L_342)


	//   ....[0]....
	.align		4
.L_342:
        /*0028*/ 	.word	index@(__assertfail)


	//----- nvinfo : EIATTR_ANNOTATIONS
	.align		4
.L_343:
        /*002c*/ 	.byte	0x04, 0x55
        /*002e*/ 	.short	(.L_345 - .L_344)


	//   ....[0]....
.L_344:
        /* <DEDUP_REMOVED lines=1238> */


	//----- nvinfo : EIATTR_MERCURY_ISA_VERSION
	.align		4
.L_345:
        /*4d80*/ 	.byte	0x03, 0x5f
        /*4d82*/ 	.short	0x0101


	//----- nvinfo : EIATTR_INT_WARP_WIDE_INSTR_OFFSETS
	.align		4
        /*4d84*/ 	.byte	0x04, 0x31
        /*4d86*/ 	.short	(.L_347 - .L_346)


	//   ....[0]....
.L_346:
        /*4d88*/ 	.word	0x00000160


	//   ....[1]....
        /*4d8c*/ 	.word	0x000001a0


	//   ....[2]....
        /*4d90*/ 	.word	0x00000210


	//   ....[3]....
        /*4d94*/ 	.word	0x00000280


	//----- nvinfo : EIATTR_COOP_GROUP_MASK_REGIDS
	.align		4
.L_347:
        /*4d98*/ 	.byte	0x04, 0x29
        /*4d9a*/ 	.short	(.L_349 - .L_348)


	//   ....[0]....
.L_348:
        /*4d9c*/ 	.word	0xffffffff


	//   ....[1]....
        /*4da0*/ 	.word	0xffffffff


	//   ....[2]....
        /*4da4*/ 	.word	0xffffffff


	//   ....[3]....
        /*4da8*/ 	.word	0xffffffff


	//   ....[4]....
        /*4dac*/ 	.word	0xffffffff


	//   ....[5]....
        /*4db0*/ 	.word	0xffffffff


	//   ....[6]....
        /*4db4*/ 	.word	0xffffffff


	//   ....[7]....
        /*4db8*/ 	.word	0xffffffff


	//   ....[8]....
        /*4dbc*/ 	.word	0xffffffff


	//   ....[9]....
        /*4dc0*/ 	.word	0xffffffff


	//   ....[10]....
        /*4dc4*/ 	.word	0xffffffff


	//   ....[11]....
        /*4dc8*/ 	.word	0xffffffff


	//   ....[12]....
        /*4dcc*/ 	.word	0xffffffff


	//   ....[13]....
        /*4dd0*/ 	.word	0xffffffff


	//   ....[14]....
        /*4dd4*/ 	.word	0xffffffff


	//   ....[15]....
        /*4dd8*/ 	.word	0xffffffff


	//   ....[16]....
        /*4ddc*/ 	.word	0xffffffff


	//   ....[17]....
        /*4de0*/ 	.word	0xffffffff


	//   ....[18]....
        /*4de4*/ 	.word	0xffffffff


	//   ....[19]....
        /*4de8*/ 	.word	0xffffffff


	//   ....[20]....
        /*4dec*/ 	.word	0xffffffff


	//   ....[21]....
        /*4df0*/ 	.word	0xffffffff


	//   ....[22]....
        /*4df4*/ 	.word	0xffffffff


	//   ....[23]....
        /*4df8*/ 	.word	0xffffffff


	//   ....[24]....
        /*4dfc*/ 	.word	0xffffffff


	//   ....[25]....
        /*4e00*/ 	.word	0xffffffff


	//   ....[26]....
        /*4e04*/ 	.word	0xffffffff


	//   ....[27]....
        /*4e08*/ 	.word	0xffffffff


	//   ....[28]....
        /*4e0c*/ 	.word	0xffffffff


	//   ....[29]....
        /*4e10*/ 	.word	0xffffffff


	//   ....[30]....
        /*4e14*/ 	.word	0xffffffff


	//   ....[31]....
        /*4e18*/ 	.word	0xffffffff


	//   ....[32]....
        /*4e1c*/ 	.word	0xffffffff


	//   ....[33]....
        /*4e20*/ 	.word	0xffffffff


	//   ....[34]....
        /*4e24*/ 	.word	0xffffffff


	//   ....[35]....
        /*4e28*/ 	.word	0xffffffff


	//   ....[36]....
        /*4e2c*/ 	.word	0xffffffff


	//   ....[37]....
        /*4e30*/ 	.word	0xffffffff


	//   ....[38]....
        /*4e34*/ 	.word	0xffffffff


	//   ....[39]....
        /*4e38*/ 	.word	0xffffffff


	//   ....[40]....
        /*4e3c*/ 	.word	0xffffffff


	//   ....[41]....
        /*4e40*/ 	.word	0xffffffff


	//   ....[42]....
        /*4e44*/ 	.word	0xffffffff


	//   ....[43]....
        /*4e48*/ 	.word	0xffffffff


	//   ....[44]....
        /*4e4c*/ 	.word	0xffffffff


	//   ....[45]....
        /*4e50*/ 	.word	0xffffffff


	//   ....[46]....
        /*4e54*/ 	.word	0xffffffff


	//   ....[47]....
        /*4e58*/ 	.word	0xffffffff


	//   ....[48]....
        /*4e5c*/ 	.word	0xffffffff


	//   ....[49]....
        /*4e60*/ 	.word	0xffffffff


	//   ....[50]....
        /*4e64*/ 	.word	0xffffffff


	//   ....[51]....
        /*4e68*/ 	.word	0xffffffff


	//   ....[52]....
        /*4e6c*/ 	.word	0xffffffff


	//   ....[53]....
        /*4e70*/ 	.word	0xffffffff


	//   ....[54]....
        /*4e74*/ 	.word	0xffffffff


	//   ....[55]....
        /*4e78*/ 	.word	0xffffffff


	//   ....[56]....
        /*4e7c*/ 	.word	0xffffffff


	//   ....[57]....
        /*4e80*/ 	.word	0xffffffff


	//   ....[58]....
        /*4e84*/ 	.word	0xffffffff


	//   ....[59]....
        /*4e88*/ 	.word	0xffffffff


	//   ....[60]....
        /*4e8c*/ 	.word	0xffffffff


	//   ....[61]....
        /*4e90*/ 	.word	0xffffffff


	//   ....[62]....
        /*4e94*/ 	.word	0xffffffff


	//   ....[63]....
        /*4e98*/ 	.word	0xffffffff


	//   ....[64]....
        /*4e9c*/ 	.word	0xffffffff


	//   ....[65]....
        /*4ea0*/ 	.word	0xffffffff


	//   ....[66]....
        /*4ea4*/ 	.word	0xffffffff


	//   ....[67]....
        /*4ea8*/ 	.word	0xffffffff


	//   ....[68]....
        /*4eac*/ 	.word	0xffffffff


	//   ....[69]....
        /*4eb0*/ 	.word	0xffffffff


	//   ....[70]....
        /*4eb4*/ 	.word	0xffffffff


	//   ....[71]....
        /*4eb8*/ 	.word	0x0500000f


	//   ....[72]....
        /*4ebc*/ 	.word	0x0500000f


	//   ....[73]....
        /*4ec0*/ 	.word	0x0500000f


	//   ....[74]....
        /*4ec4*/ 	.word	0x0500000f


	//   ....[75]....
        /*4ec8*/ 	.word	0x0500000f


	//   ....[76]....
        /*4ecc*/ 	.word	0x0500000f


	//   ....[77]....
        /*4ed0*/ 	.word	0x0500000f


	//   ....[78]....
        /*4ed4*/ 	.word	0x0500000f


	//   ....[79]....
        /*4ed8*/ 	.word	0x0500000f


	//   ....[80]....
        /*4edc*/ 	.word	0x0500000f


	//   ....[81]....
        /*4ee0*/ 	.word	0x0500000f


	//   ....[82]....
        /*4ee4*/ 	.word	0x0500000f


	//   ....[83]....
        /*4ee8*/ 	.word	0x0500000f


	//   ....[84]....
        /*4eec*/ 	.word	0x0500000f


	//   ....[85]....
        /*4ef0*/ 	.word	0x0500000f


	//   ....[86]....
        /*4ef4*/ 	.word	0x0500000f


	//   ....[87]....
        /*4ef8*/ 	.word	0x0500000f


	//   ....[88]....
        /*4efc*/ 	.word	0x0500000f


	//   ....[89]....
        /*4f00*/ 	.word	0x0500000f


	//   ....[90]....
        /*4f04*/ 	.word	0x0500000f


	//   ....[91]....
        /*4f08*/ 	.word	0x0500000f


	//   ....[92]....
        /*4f0c*/ 	.word	0x0500000f


	//   ....[93]....
        /*4f10*/ 	.word	0x0500000f


	//   ....[94]....
        /*4f14*/ 	.word	0x0500000f


	//   ....[95]....
        /*4f18*/ 	.word	0x0500000f


	//   ....[96]....
        /*4f1c*/ 	.word	0x0500000f


	//   ....[97]....
        /*4f20*/ 	.word	0x0500000f


	//   ....[98]....
        /*4f24*/ 	.word	0x0500000f


	//   ....[99]....
        /*4f28*/ 	.word	0x0500000f


	//   ....[100]....
        /*4f2c*/ 	.word	0x0500000f


	//   ....[101]....
        /*4f30*/ 	.word	0x0500000f


	//   ....[102]....
        /*4f34*/ 	.word	0x0500000f


	//   ....[103]....
        /*4f38*/ 	.word	0x0500000f


	//   ....[104]....
        /*4f3c*/ 	.word	0x0500000f


	//   ....[105]....
        /*4f40*/ 	.word	0xffffffff


	//   ....[106]....
        /*4f44*/ 	.word	0xffffffff


	//   ....[107]....
        /*4f48*/ 	.word	0xffffffff


	//   ....[108]....
        /*4f4c*/ 	.word	0xffffffff


	//   ....[109]....
        /*4f50*/ 	.word	0xffffffff


	//   ....[110]....
        /*4f54*/ 	.word	0xffffffff


	//----- nvinfo : EIATTR_COOP_GROUP_INSTR_OFFSETS
	.align		4
.L_349:
        /*4f58*/ 	.byte	0x04, 0x28
        /*4f5a*/ 	.short	(.L_351 - .L_350)


	//   ....[0]....
.L_350:
        /*4f5c*/ 	.word	0x000000a0


	//   ....[1]....
        /*4f60*/ 	.word	0x00000170


	//   ....[2]....
        /*4f64*/ 	.word	0x00000230


	//   ....[3]....
        /*4f68*/ 	.word	0x00000400


	//   ....[4]....
        /*4f6c*/ 	.word	0x00000560


	//   ....[5]....
        /*4f70*/ 	.word	0x00000680


	//   ....[6]....
        /*4f74*/ 	.word	0x000007e0


	//   ....[7]....
        /*4f78*/ 	.word	0x00001ba0


	//   ....[8]....
        /*4f7c*/ 	.word	0x00003b80


	//   ....[9]....
        /*4f80*/ 	.word	0x00004330


	//   ....[10]....
        /*4f84*/ 	.word	0x00005950


	//   ....[11]....
        /*4f88*/ 	.word	0x000059e0


	//   ....[12]....
        /*4f8c*/ 	.word	0x00005d50


	//   ....[13]....
        /*4f90*/ 	.word	0x00005d70


	//   ....[14]....
        /*4f94*/ 	.word	0x0000b600


	//   ....[15]....
        /*4f98*/ 	.word	0x0000b6a0


	//   ....[16]....
        /*4f9c*/ 	.word	0x0000b700


	//   ....[17]....
        /*4fa0*/ 	.word	0x0000b730


	//   ....[18]....
        /*4fa4*/ 	.word	0x00021a10


	//   ....[19]....
        /*4fa8*/ 	.word	0x000220b0


	//   ....[20]....
        /*4fac*/ 	.word	0x00023050


	//   ....[21]....
        /*4fb0*/ 	.word	0x00023110


	//   ....[22]....
        /*4fb4*/ 	.word	0x000232a0


	//   ....[23]....
        /*4fb8*/ 	.word	0x000232c0


	//   ....[24]....
        /*4fbc*/ 	.word	0x0002b740


	//   ....[25]....
        /*4fc0*/ 	.word	0x0002b760


	//   ....[26]....
        /*4fc4*/ 	.word	0x0002b7c0


	//   ....[27]....
        /*4fc8*/ 	.word	0x0002b800


	//   ....[28]....
        /*4fcc*/ 	.word	0x0002cbc0


	//   ....[29]....
        /*4fd0*/ 	.word	0x0002cbf0


	//   ....[30]....
        /*4fd4*/ 	.word	0x0002ce30


	//   ....[31]....
        /*4fd8*/ 	.word	0x0002ce80


	//   ....[32]....
        /*4fdc*/ 	.word	0x0002ceb0


	//   ....[33]....
        /*4fe0*/ 	.word	0x0002cec0


	//   ....[34]....
        /*4fe4*/ 	.word	0x0002dcf0


	//   ....[35]....
        /*4fe8*/ 	.word	0x0002dd00


	//   ....[36]....
        /*4fec*/ 	.word	0x0002eec0


	//   ....[37]....
        /*4ff0*/ 	.word	0x0002fd50


	//   ....[38]....
        /*4ff4*/ 	.word	0x00030610


	//   ....[39]....
        /*4ff8*/ 	.word	0x00030640


	//   ....[40]....
        /*4ffc*/ 	.word	0x00030670


	//   ....[41]....
        /*5000*/ 	.word	0x00030690


	//   ....[42]....
        /*5004*/ 	.word	0x000307d0


	//   ....[43]....
        /*5008*/ 	.word	0x000307f0


	//   ....[44]....
        /*500c*/ 	.word	0x00030890


	//   ....[45]....
        /*5010*/ 	.word	0x000308b0


	//   ....[46]....
        /*5014*/ 	.word	0x00030950


	//   ....[47]....
        /*5018*/ 	.word	0x00030960


	//   ....[48]....
        /*501c*/ 	.word	0x00030a10


	//   ....[49]....
        /*5020*/ 	.word	0x00030a20


	//   ....[50]....
        /*5024*/ 	.word	0x00030ab0


	//   ....[51]....
        /*5028*/ 	.word	0x00030ac0


	//   ....[52]....
        /*502c*/ 	.word	0x00030ad0


	//   ....[53]....
        /*5030*/ 	.word	0x00030ae0


	//   ....[54]....
        /*5034*/ 	.word	0x00031220


	//   ....[55]....
        /*5038*/ 	.word	0x00031240


	//   ....[56]....
        /*503c*/ 	.word	0x00031270


	//   ....[57]....
        /*5040*/ 	.word	0x00031340


	//   ....[58]....
        /*5044*/ 	.word	0x000313e0


	//   ....[59]....
        /*5048*/ 	.word	0x000313f0


	//   ....[60]....
        /*504c*/ 	.word	0x00031490


	//   ....[61]....
        /*5050*/ 	.word	0x000314a0


	//   ....[62]....
        /*5054*/ 	.word	0x00031520


	//   ....[63]....
        /*5058*/ 	.word	0x00031530


	//   ....[64]....
        /*505c*/ 	.word	0x000315c0


	//   ....[65]....
        /*5060*/ 	.word	0x000315d0


	//   ....[66]....
        /*5064*/ 	.word	0x000315e0


	//   ....[67]....
        /*5068*/ 	.word	0x00031670


	//   ....[68]....
        /*506c*/ 	.word	0x00031680


	//   ....[69]....
        /*5070*/ 	.word	0x000316d0


	//   ....[70]....
        /*5074*/ 	.word	0x00033970


	//   ....[71]....
        /*5078*/ 	.word	0x00033eb0


	//   ....[72]....
        /*507c*/ 	.word	0x00034020


	//   ....[73]....
        /*5080*/ 	.word	0x00034090


	//   ....[74]....
        /*5084*/ 	.word	0x00034130


	//   ....[75]....
        /*5088*/ 	.word	0x000341d0


	//   ....[76]....
        /*508c*/ 	.word	0x000342b0


	//   ....[77]....
        /*5090*/ 	.word	0x000343c0


	//   ....[78]....
        /*5094*/ 	.word	0x00034420


	//   ....[79]....
        /*5098*/ 	.word	0x00034530


	//   ....[80]....
        /*509c*/ 	.word	0x000345a0


	//   ....[81]....
        /*50a0*/ 	.word	0x000346b0


	//   ....[82]....
        /*50a4*/ 	.word	0x00034710


	//   ....[83]....
        /*50a8*/ 	.word	0x00034830


	//   ....[84]....
        /*50ac*/ 	.word	0x00034890


	//   ....[85]....
        /*50b0*/ 	.word	0x00034980


	//   ....[86]....
        /*50b4*/ 	.word	0x000349f0


	//   ....[87]....
        /*50b8*/ 	.word	0x00034aa0


	//   ....[88]....
        /*50bc*/ 	.word	0x00034b90


	//   ....[89]....
        /*50c0*/ 	.word	0x00034c40


	//   ....[90]....
        /*50c4*/ 	.word	0x00034ee0


	//   ....[91]....
        /*50c8*/ 	.word	0x00034f60


	//   ....[92]....
        /*50cc*/ 	.word	0x00035090


	//   ....[93]....
        /*50d0*/ 	.word	0x000350e0


	//   ....[94]....
        /*50d4*/ 	.word	0x00035200


	//   ....[95]....
        /*50d8*/ 	.word	0x00035250


	//   ....[96]....
        /*50dc*/ 	.word	0x00035370


	//   ....[97]....
        /*50e0*/ 	.word	0x000353c0


	//   ....[98]....
        /*50e4*/ 	.word	0x00035550


	//   ....[99]....
        /*50e8*/ 	.word	0x000355a0


	//   ....[100]....
        /*50ec*/ 	.word	0x00035630


	//   ....[101]....
        /*50f0*/ 	.word	0x00035680


	//   ....[102]....
        /*50f4*/ 	.word	0x000357a0


	//   ....[103]....
        /*50f8*/ 	.word	0x00035870


	//   ....[104]....
        /*50fc*/ 	.word	0x00035c80


	//   ....[105]....
        /*5100*/ 	.word	0x000381b0


	//   ....[106]....
        /*5104*/ 	.word	0x000389a0


	//   ....[107]....
        /*5108*/ 	.word	0x00039c70


	//   ....[108]....
        /*510c*/ 	.word	0x00039cc0


	//   ....[109]....
        /*5110*/ 	.word	0x00039d20


	//   ....[110]....
        /*5114*/ 	.word	0x00039d40


	//----- nvinfo : EIATTR_REG_RECONFIG
	.align		4
.L_351:
        /*5118*/ 	.byte	0x01, 0x54
	.zero		2


	//----- nvinfo : EIATTR_SYSCALL_OFFSETS
	.align		4
        /*511c*/ 	.byte	0x04, 0x46
        /*511e*/ 	.short	(.L_353 - .L_352)


	//   ....[0]....
.L_352:
        /*5120*/ 	.word	0x00001ee0


	//   ....[1]....
        /*5124*/ 	.word	0x0002f9e0


	//   ....[2]....
        /*5128*/ 	.word	0x0002fb20


	//   ....[3]....
        /*512c*/ 	.word	0x0002fc10


	//   ....[4]....
        /*5130*/ 	.word	0x000302b0


	//   ....[5]....
        /*5134*/ 	.word	0x00030e00


	//----- nvinfo : EIATTR_MBARRIER_INSTR_OFFSETS
	.align		4
.L_353:
        /*5138*/ 	.byte	0x04, 0x39
        /*513a*/ 	.short	(.L_355 - .L_354)


	//   ....[0]....
.L_354:
        /*513c*/ 	.word	0x000002a0
        /*5140*/ 	.word	0x000000ff
        /*5144*/ 	.word	0x00032400
        /*5148*/ 	.short	0x0100
        /*514a*/ 	.byte	0x08
	.zero		1


	//   ....[1]....
        /*514c*/ 	.word	0x000002b0
        /*5150*/ 	.word	0x000000ff
        /*5154*/ 	.word	0x00032410
        /*5158*/ 	.short	0x0100
        /*515a*/ 	.byte	0x08
	.zero		1


	//   ....[2]....
        /*515c*/ 	.word	0x000002c0
        /*5160*/ 	.word	0x000000ff
        /*5164*/ 	.word	0x00032420
        /*5168*/ 	.short	0x0100
        /*516a*/ 	.byte	0x08
	.zero		1


	//   ....[3]....
        /*516c*/ 	.word	0x000003b0
        /*5170*/ 	.word	0x000000ff
        /*5174*/ 	.word	0x00032430
        /*5178*/ 	.short	0x0100
        /*517a*/ 	.byte	0x08
	.zero		1


	//   ....[4]....
        /*517c*/ 	.word	0x000003c0
        /*5180*/ 	.word	0x000000ff
        /*5184*/ 	.word	0x00032440
        /*5188*/ 	.short	0x0100
        /*518a*/ 	.byte	0x08
	.zero		1


	//   ....[5]....
        /*518c*/ 	.word	0x000003d0
        /*5190*/ 	.word	0x000000ff
        /*5194*/ 	.word	0x00032438
        /*5198*/ 	.short	0x0100
        /*519a*/ 	.byte	0x08
	.zero		1


	//   ....[6]....
        /*519c*/ 	.word	0x000003e0
        /*51a0*/ 	.word	0x000000ff
        /*51a4*/ 	.word	0x00032448
        /*51a8*/ 	.short	0x0100
        /*51aa*/ 	.byte	0x08
	.zero		1


	//   ....[7]....
        /*51ac*/ 	.word	0x00000510
        /*51b0*/ 	.word	0x000000ff
        /*51b4*/ 	.word	0x00032450
        /*51b8*/ 	.short	0x0100
        /*51ba*/ 	.byte	0x08
	.zero		1


	//   ....[8]....
        /*51bc*/ 	.word	0x00000520
        /*51c0*/ 	.word	0x000000ff
        /*51c4*/ 	.word	0x00032460
        /*51c8*/ 	.short	0x0100
        /*51ca*/ 	.byte	0x08
	.zero		1


	//   ....[9]....
        /*51cc*/ 	.word	0x00000530
        /*51d0*/ 	.word	0x000000ff
        /*51d4*/ 	.word	0x00032458
        /*51d8*/ 	.short	0x0100
        /*51da*/ 	.byte	0x08
	.zero		1


	//   ....[10]....
        /*51dc*/ 	.word	0x00000540
        /*51e0*/ 	.word	0x000000ff
        /*51e4*/ 	.word	0x00032468
        /*51e8*/ 	.short	0x0100
        /*51ea*/ 	.byte	0x08
	.zero		1


	//   ....[11]....
        /*51ec*/ 	.word	0x00000630
        /*51f0*/ 	.word	0x000000ff
        /*51f4*/ 	.word	0x00032470
        /*51f8*/ 	.short	0x0100
        /*51fa*/ 	.byte	0x06
	.zero		1


	//   ....[12]....
        /*51fc*/ 	.word	0x00000640
        /*5200*/ 	.word	0x000000ff
        /*5204*/ 	.word	0x00032480
        /*5208*/ 	.short	0x0100
        /*520a*/ 	.byte	0x06
	.zero		1


	//   ....[13]....
        /*520c*/ 	.word	0x00000650
        /*5210*/ 	.word	0x000000ff
        /*5214*/ 	.word	0x00032478
        /*5218*/ 	.short	0x0100
        /*521a*/ 	.byte	0x06
	.zero		1


	//   ....[14]....
        /*521c*/ 	.word	0x00000660
        /*5220*/ 	.word	0x000000ff
        /*5224*/ 	.word	0x00032488
        /*5228*/ 	.short	0x0100
        /*522a*/ 	.byte	0x06
	.zero		1


	//   ....[15]....
        /*522c*/ 	.word	0x00000790
        /*5230*/ 	.word	0x000000ff
        /*5234*/ 	.word	0x00032490
        /*5238*/ 	.short	0x0100
        /*523a*/ 	.byte	0x08
	.zero		1


	//   ....[16]....
        /*523c*/ 	.word	0x000007a0
        /*5240*/ 	.word	0x000000ff
        /*5244*/ 	.word	0x000324a0
        /*5248*/ 	.short	0x0100
        /*524a*/ 	.byte	0x08
	.zero		1


	//   ....[17]....
        /*524c*/ 	.word	0x000007b0
        /*5250*/ 	.word	0x000000ff
        /*5254*/ 	.word	0x00032498
        /*5258*/ 	.short	0x0100
        /*525a*/ 	.byte	0x08
	.zero		1


	//   ....[18]....
        /*525c*/ 	.word	0x000007c0
        /*5260*/ 	.word	0x000000ff
        /*5264*/ 	.word	0x000324a8
        /*5268*/ 	.short	0x0100
        /*526a*/ 	.byte	0x08
	.zero		1


	//   ....[19]....
        /*526c*/ 	.word	0x000008f0
        /*5270*/ 	.word	0x000000ff
        /*5274*/ 	.word	0x000324b0
        /*5278*/ 	.short	0x0100
        /*527a*/ 	.byte	0x08
	.zero		1


	//   ....[20]....
        /*527c*/ 	.word	0x00000900
        /*5280*/ 	.word	0x000000ff
        /*5284*/ 	.word	0x000324c0
        /*5288*/ 	.short	0x0100
        /*528a*/ 	.byte	0x08
	.zero		1


	//   ....[21]....
        /*528c*/ 	.word	0x00000910
        /*5290*/ 	.word	0x000000ff
        /*5294*/ 	.word	0x000324b8
        /*5298*/ 	.short	0x0100
        /*529a*/ 	.byte	0x08
	.zero		1


	//   ....[22]....
        /*529c*/ 	.word	0x00000920
        /*52a0*/ 	.word	0x000000ff
        /*52a4*/ 	.word	0x000324c8
        /*52a8*/ 	.short	0x0100
        /*52aa*/ 	.byte	0x08
	.zero		1


	//   ....[23]....
        /*52ac*/ 	.word	0x000021f0
        /*52b0*/ 	.word	0x00000048
        /*52b4*/ 	.word	0x00032400
        /*52b8*/ 	.short	0x010a
        /*52ba*/ 	.byte	0x3f
	.zero		1


	//   ....[24]....
        /*52bc*/ 	.word	0x000025d0
        /*52c0*/ 	.word	0x0000000a
        /*52c4*/ 	.word	0x00000000
        /*52c8*/ 	.short	0x010a
        /*52ca*/ 	.byte	0x3f
	.zero		1


	//   ....[25]....
        /*52cc*/ 	.word	0x00002630
        /*52d0*/ 	.word	0x0000000a
        /*52d4*/ 	.word	0x00000000
        /*52d8*/ 	.short	0x010a
        /*52da*/ 	.byte	0x3f
	.zero		1


	//   ....[26]....
        /*52dc*/ 	.word	0x000029e0
        /*52e0*/ 	.word	0x00000048
        /*52e4*/ 	.word	0x00032410
        /*52e8*/ 	.short	0x010a
        /*52ea*/ 	.byte	0x3f
	.zero		1


	//   ....[27]....
        /*52ec*/ 	.word	0x00002ae0
        /*52f0*/ 	.word	0x0000000a
        /*52f4*/ 	.word	0x00000000
        /*52f8*/ 	.short	0x010a
        /*52fa*/ 	.byte	0x3f
	.zero		1


	//   ....[28]....
        /*52fc*/ 	.word	0x00002b40
        /*5300*/ 	.word	0x0000000a
        /*5304*/ 	.word	0x00000000
        /*5308*/ 	.short	0x010a
        /*530a*/ 	.byte	0x3f
	.zero		1


	//   ....[29]....
        /*530c*/ 	.word	0x00003840
        /*5310*/ 	.word	0x00000007
        /*5314*/ 	.word	0x00000000
        /*5318*/ 	.short	0x0101
        /*531a*/ 	.byte	0x3f
	.zero		1


	//   ....[30]....
        /*531c*/ 	.word	0x00008f80
        /*5320*/ 	.word	0x00000019
        /*5324*/ 	.word	0x00000000
        /*5328*/ 	.short	0x0101
        /*532a*/ 	.byte	0x3f
	.zero		1


	//   ....[31]....
        /*532c*/ 	.word	0x000096a0
        /*5330*/ 	.word	0x00000005
        /*5334*/ 	.word	0x00000000
        /*5338*/ 	.short	0x010a
        /*533a*/ 	.byte	0x3f
	.zero		1


	//   ....[32]....
        /*533c*/ 	.word	0x00009750
        /*5340*/ 	.word	0x00000000
        /*5344*/ 	.word	0x00000000
        /*5348*/ 	.short	0x010a
        /*534a*/ 	.byte	0x3f
	.zero		1


	//   ....[33]....
        /*534c*/ 	.word	0x00009b80
        /*5350*/ 	.word	0x00000000
        /*5354*/ 	.word	0x00000000
        /*5358*/ 	.short	0x010a
        /*535a*/ 	.byte	0x3f
	.zero		1


	//   ....[34]....
        /*535c*/ 	.word	0x00009c30
        /*5360*/ 	.word	0x00000004
        /*5364*/ 	.word	0x00000000
        /*5368*/ 	.short	0x010a
        /*536a*/ 	.byte	0x3f
	.zero		1


	//   ....[35]....
        /*536c*/ 	.word	0x0000a940
        /*5370*/ 	.word	0x00000000
        /*5374*/ 	.word	0x00000000
        /*5378*/ 	.short	0x0101
        /*537a*/ 	.byte	0x3f
	.zero		1


	//   ....[36]....
        /*537c*/ 	.word	0x00020140
        /*5380*/ 	.word	0x00000000
        /*5384*/ 	.word	0x00000000
        /*5388*/ 	.short	0x0101
        /*538a*/ 	.byte	0x3f
	.zero		1


	//   ....[37]....
        /*538c*/ 	.word	0x00020350
        /*5390*/ 	.word	0x00000003
        /*5394*/ 	.word	0x00000000
        /*5398*/ 	.short	0x010a
        /*539a*/ 	.byte	0x3f
	.zero		1


	//   ....[38]....
        /*539c*/ 	.word	0x00020450
        /*53a0*/ 	.word	0x00000000
        /*53a4*/ 	.word	0x00000000
        /*53a8*/ 	.short	0x010a
        /*53aa*/ 	.byte	0x3f
	.zero		1


	//   ....[39]....
        /*53ac*/ 	.word	0x00020880
        /*53b0*/ 	.word	0x00000000
        /*53b4*/ 	.word	0x00000000
        /*53b8*/ 	.short	0x010a
        /*53ba*/ 	.byte	0x3f
	.zero		1


	//   ....[40]....
        /*53bc*/ 	.word	0x00020930
        /*53c0*/ 	.word	0x00000002
        /*53c4*/ 	.word	0x00000000
        /*53c8*/ 	.short	0x010a
        /*53ca*/ 	.byte	0x3f
	.zero		1


	//   ....[41]....
        /*53cc*/ 	.word	0x00021600
        /*53d0*/ 	.word	0x00000000
        /*53d4*/ 	.word	0x00000000
        /*53d8*/ 	.short	0x0101
        /*53da*/ 	.byte	0x3f
	.zero		1


	//   ....[42]....
        /*53dc*/ 	.word	0x0002b2d0
        /*53e0*/ 	.word	0x00000000
        /*53e4*/ 	.word	0x00000000
        /*53e8*/ 	.short	0x0101
        /*53ea*/ 	.byte	0x3f
	.zero		1


	//   ....[43]....
        /*53ec*/ 	.word	0x0002c7a0
        /*53f0*/ 	.word	0x000000ff
        /*53f4*/ 	.word	0x00000000
        /*53f8*/ 	.short	0x0101
        /*53fa*/ 	.byte	0x04
	.zero		1


	//   ....[44]....
        /*53fc*/ 	.word	0x0002ff80
        /*5400*/ 	.word	0x000000ff
        /*5404*/ 	.word	0x00032440
        /*5408*/ 	.short	0x010a
        /*540a*/ 	.byte	0x26
	.zero		1


	//   ....[45]....
        /*540c*/ 	.word	0x00030c10
        /*5410*/ 	.word	0x000000ff
        /*5414*/ 	.word	0x00032400
        /*5418*/ 	.short	0x0107
        /*541a*/ 	.byte	0x26
	.zero		1


	//   ....[46]....
        /*541c*/ 	.word	0x00030c90
        /*5420*/ 	.word	0x000000ff
        /*5424*/ 	.word	0x00032400
        /*5428*/ 	.short	0x0101
        /*542a*/ 	.byte	0x26
	.zero		1


	//   ....[47]....
        /*542c*/ 	.word	0x00031880
        /*5430*/ 	.word	0x000000ff
        /*5434*/ 	.word	0x00032410
        /*5438*/ 	.short	0x0107
        /*543a*/ 	.byte	0x26
	.zero		1


	//   ....[48]....
        /*543c*/ 	.word	0x000318e0
        /*5440*/ 	.word	0x000000ff
        /*5444*/ 	.word	0x00032410
        /*5448*/ 	.short	0x0101
        /*544a*/ 	.byte	0x26
	.zero		1


	//   ....[49]....
        /*544c*/ 	.word	0x000318f0
        /*5450*/ 	.word	0x000000ff
        /*5454*/ 	.word	0x00032420
        /*5458*/ 	.short	0x010a
        /*545a*/ 	.byte	0x26
	.zero		1


	//   ....[50]....
        /*545c*/ 	.word	0x00031950
        /*5460*/ 	.word	0x000000ff
        /*5464*/ 	.word	0x00032460
        /*5468*/ 	.short	0x010a
        /*546a*/ 	.byte	0x26
	.zero		1


	//   ....[51]....
        /*546c*/ 	.word	0x000321d0
        /*5470*/ 	.word	0x000000ff
        /*5474*/ 	.word	0x00032448
        /*5478*/ 	.short	0x010a
        /*547a*/ 	.byte	0x26
	.zero		1


	//   ....[52]....
        /*547c*/ 	.word	0x000323a0
        /*5480*/ 	.word	0x000000ff
        /*5484*/ 	.word	0x00032468
        /*5488*/ 	.short	0x010a
        /*548a*/ 	.byte	0x26
	.zero		1


	//   ....[53]....
        /*548c*/ 	.word	0x000329f0
        /*5490*/ 	.word	0x000000ff
        /*5494*/ 	.word	0x00032440
        /*5498*/ 	.short	0x010a
        /*549a*/ 	.byte	0x26
	.zero		1


	//   ....[54]....
        /*549c*/ 	.word	0x00032bd0
        /*54a0*/ 	.word	0x000000ff
        /*54a4*/ 	.word	0x00032460
        /*54a8*/ 	.short	0x010a
        /*54aa*/ 	.byte	0x26
	.zero		1


	//   ....[55]....
        /*54ac*/ 	.word	0x00033250
        /*54b0*/ 	.word	0x000000ff
        /*54b4*/ 	.word	0x00032448
        /*54b8*/ 	.short	0x010a
        /*54ba*/ 	.byte	0x26
	.zero		1


	//   ....[56]....
        /*54bc*/ 	.word	0x00033430
        /*54c0*/ 	.word	0x000000ff
        /*54c4*/ 	.word	0x00032468
        /*54c8*/ 	.short	0x010a
        /*54ca*/ 	.byte	0x26
	.zero		1


	//   ....[57]....
        /*54cc*/ 	.word	0x00033900
        /*54d0*/ 	.word	0x00000002
        /*54d4*/ 	.word	0x00032420
        /*54d8*/ 	.short	0x010a
        /*54da*/ 	.byte	0x3f
	.zero		1


	//   ....[58]....
        /*54dc*/ 	.word	0x00033a80
        /*54e0*/ 	.word	0x00000008
        /*54e4*/ 	.word	0x00000000
        /*54e8*/ 	.short	0x010a
        /*54ea*/ 	.byte	0x3f
	.zero		1


	//   ....[59]....
        /*54ec*/ 	.word	0x00033af0
        /*54f0*/ 	.word	0x00000003
        /*54f4*/ 	.word	0x00000000
        /*54f8*/ 	.short	0x010a
        /*54fa*/ 	.byte	0x3f
	.zero		1


	//   ....[60]....
        /*54fc*/ 	.word	0x00033b50
        /*5500*/ 	.word	0x00000006
        /*5504*/ 	.word	0x00000000
        /*5508*/ 	.short	0x010a
        /*550a*/ 	.byte	0x3f
	.zero		1


	//   ....[61]....
        /*550c*/ 	.word	0x00033b80
        /*5510*/ 	.word	0x00000003
        /*5514*/ 	.word	0x00000000
        /*5518*/ 	.short	0x010a
        /*551a*/ 	.byte	0x3f
	.zero		1


	//   ....[62]....
        /*551c*/ 	.word	0x00033be0
        /*5520*/ 	.word	0x00000048
        /*5524*/ 	.word	0x00032400
        /*5528*/ 	.short	0x010a
        /*552a*/ 	.byte	0x3f
	.zero		1


	//   ....[63]....
        /*552c*/ 	.word	0x00033c30
        /*5530*/ 	.word	0x0000000a
        /*5534*/ 	.word	0x00000000
        /*5538*/ 	.short	0x010a
        /*553a*/ 	.byte	0x3f
	.zero		1


	//   ....[64]....
        /*553c*/ 	.word	0x00033c80
        /*5540*/ 	.word	0x00000048
        /*5544*/ 	.word	0x00032410
        /*5548*/ 	.short	0x010a
        /*554a*/ 	.byte	0x3f
	.zero		1


	//   ....[65]....
        /*554c*/ 	.word	0x00033cd0
        /*5550*/ 	.word	0x0000000a
        /*5554*/ 	.word	0x00000000
        /*5558*/ 	.short	0x010a
        /*555a*/ 	.byte	0x3f
	.zero		1


	//   ....[66]....
        /*555c*/ 	.word	0x00033d20
        /*5560*/ 	.word	0x00000000
        /*5564*/ 	.word	0x00000000
        /*5568*/ 	.short	0x010a
        /*556a*/ 	.byte	0x3f
	.zero		1


	//   ....[67]....
        /*556c*/ 	.word	0x00033d70
        /*5570*/ 	.word	0x00000004
        /*5574*/ 	.word	0x00000000
        /*5578*/ 	.short	0x010a
        /*557a*/ 	.byte	0x3f
	.zero		1


	//   ....[68]....
        /*557c*/ 	.word	0x00033dc0
        /*5580*/ 	.word	0x00000000
        /*5584*/ 	.word	0x00000000
        /*5588*/ 	.short	0x010a
        /*558a*/ 	.byte	0x3f
	.zero		1


	//   ....[69]....
        /*558c*/ 	.word	0x00033e10
        /*5590*/ 	.word	0x00000002
        /*5594*/ 	.word	0x00000000
        /*5598*/ 	.short	0x010a
        /*559a*/ 	.byte	0x3f
	.zero		1


	//   ....[70]....
        /*559c*/ 	.word	0x00033f70
        /*55a0*/ 	.word	0x00000003
        /*55a4*/ 	.word	0x00032440
        /*55a8*/ 	.short	0x010a
        /*55aa*/ 	.byte	0x3f
	.zero		1


	//   ....[71]....
        /*55ac*/ 	.word	0x000358b0
        /*55b0*/ 	.word	0x00000003
        /*55b4*/ 	.word	0x00032420
        /*55b8*/ 	.short	0x010a
        /*55ba*/ 	.byte	0x3f
	.zero		1


	//   ....[72]....
        /*55bc*/ 	.word	0x00035910
        /*55c0*/ 	.word	0x00000003
        /*55c4*/ 	.word	0x00032460
        /*55c8*/ 	.short	0x010a
        /*55ca*/ 	.byte	0x3f
	.zero		1


	//   ....[73]....
        /*55cc*/ 	.word	0x00035970
        /*55d0*/ 	.word	0x00000003
        /*55d4*/ 	.word	0x00032448
        /*55d8*/ 	.short	0x010a
        /*55da*/ 	.byte	0x3f
	.zero		1


	//   ....[74]....
        /*55dc*/ 	.word	0x000359d0
        /*55e0*/ 	.word	0x00000003
        /*55e4*/ 	.word	0x00032468
        /*55e8*/ 	.short	0x010a
        /*55ea*/ 	.byte	0x3f
	.zero		1


	//   ....[75]....
        /*55ec*/ 	.word	0x00035a30
        /*55f0*/ 	.word	0x00000003
        /*55f4*/ 	.word	0x00032440
        /*55f8*/ 	.short	0x010a
        /*55fa*/ 	.byte	0x3f
	.zero		1


	//   ....[76]....
        /*55fc*/ 	.word	0x00035a90
        /*5600*/ 	.word	0x00000003
        /*5604*/ 	.word	0x00032460
        /*5608*/ 	.short	0x010a
        /*560a*/ 	.byte	0x3f
	.zero		1


	//   ....[77]....
        /*560c*/ 	.word	0x00035af0
        /*5610*/ 	.word	0x00000003
        /*5614*/ 	.word	0x00032448
        /*5618*/ 	.short	0x010a
        /*561a*/ 	.byte	0x3f
	.zero		1


	//   ....[78]....
        /*561c*/ 	.word	0x00035b50
        /*5620*/ 	.word	0x00000003
        /*5624*/ 	.word	0x00032468
        /*5628*/ 	.short	0x010a
        /*562a*/ 	.byte	0x3f
	.zero		1


	//   ....[79]....
        /*562c*/ 	.word	0x00035ba0
        /*5630*/ 	.word	0x00000002
        /*5634*/ 	.word	0x00032420
        /*5638*/ 	.short	0x010a
        /*563a*/ 	.byte	0x3f
	.zero		1


	//   ....[80]....
        /*563c*/ 	.word	0x00035d40
        /*5640*/ 	.word	0x00000008
        /*5644*/ 	.word	0x00000000
        /*5648*/ 	.short	0x010a
        /*564a*/ 	.byte	0x3f
	.zero		1


	//   ....[81]....
        /*564c*/ 	.word	0x00035d90
        /*5650*/ 	.word	0x00000003
        /*5654*/ 	.word	0x00000000
        /*5658*/ 	.short	0x010a
        /*565a*/ 	.byte	0x3f
	.zero		1


	//   ....[82]....
        /*565c*/ 	.word	0x00035de0
        /*5660*/ 	.word	0x00000006
        /*5664*/ 	.word	0x00000000
        /*5668*/ 	.short	0x010a
        /*566a*/ 	.byte	0x3f
	.zero		1


	//   ....[83]....
        /*566c*/ 	.word	0x000361a0
        /*5670*/ 	.word	0x00000000
        /*5674*/ 	.word	0x00000000
        /*5678*/ 	.short	0x010a
        /*567a*/ 	.byte	0x3f
	.zero		1


	//   ....[84]....
        /*567c*/ 	.word	0x000362e0
        /*5680*/ 	.word	0x0000000a
        /*5684*/ 	.word	0x00000000
        /*5688*/ 	.short	0x010a
        /*568a*/ 	.byte	0x3f
	.zero		1


	//   ....[85]....
        /*568c*/ 	.word	0x00036940
        /*5690*/ 	.word	0x00000000
        /*5694*/ 	.word	0x00000000
        /*5698*/ 	.short	0x010a
        /*569a*/ 	.byte	0x3f
	.zero		1


	//   ....[86]....
        /*569c*/ 	.word	0x00036a80
        /*56a0*/ 	.word	0x0000000a
        /*56a4*/ 	.word	0x00000000
        /*56a8*/ 	.short	0x010a
        /*56aa*/ 	.byte	0x3f
	.zero		1


	//   ....[87]....
        /*56ac*/ 	.word	0x00037bd0
        /*56b0*/ 	.word	0x00000006
        /*56b4*/ 	.word	0x00000000
        /*56b8*/ 	.short	0x0101
        /*56ba*/ 	.byte	0x3f
	.zero		1


	//   ....[88]....
        /*56bc*/ 	.word	0x000519e0
        /*56c0*/ 	.word	0x00000000
        /*56c4*/ 	.word	0x00000000
        /*56c8*/ 	.short	0x0101
        /*56ca*/ 	.byte	0x3f
	.zero		1


	//   ....[89]....
        /*56cc*/ 	.word	0x00051a10
        /*56d0*/ 	.word	0x0000000a
        /*56d4*/ 	.word	0x00000000
        /*56d8*/ 	.short	0x010a
        /*56da*/ 	.byte	0x3f
	.zero		1


	//   ....[90]....
        /*56dc*/ 	.word	0x00051a60
        /*56e0*/ 	.word	0x0000000a
        /*56e4*/ 	.word	0x00000000
        /*56e8*/ 	.short	0x010a
        /*56ea*/ 	.byte	0x3f
	.zero		1


	//----- nvinfo : EIATTR_NUM_MBARRIERS
	.align		4
.L_355:
        /*56ec*/ 	.byte	0x03, 0x38
        /*56ee*/ 	.short	0x0017


	//----- nvinfo : EIATTR_EXIT_INSTR_OFFSETS
	.align		4
        /*56f0*/ 	.byte	0x04, 0x1c
        /*56f2*/ 	.short	(.L_357 - .L_356)


	//   ....[0]....
.L_356:
        /*56f4*/ 	.word	0x00033bd0


	//----- nvinfo : EIATTR_MAX_THREADS
	.align		4
.L_357:
        /*56f8*/ 	.byte	0x04, 0x05
        /*56fa*/ 	.short	(.L_359 - .L_358)
.L_358:
        /*56fc*/ 	.word	0x00000180
        /*5700*/ 	.word	0x00000001
        /*5704*/ 	.word	0x00000001


	//----- nvinfo : EIATTR_CRS_STACK_SIZE
	.align		4
.L_359:
        /*5708*/ 	.byte	0x04, 0x1e
        /*570a*/ 	.short	(.L_361 - .L_360)
.L_360:
        /*570c*/ 	.word	0x00000000


	//----- nvinfo : EIATTR_CBANK_PARAM_SIZE
	.align		4
.L_361:
        /*5710*/ 	.byte	0x03, 0x19
        /*5712*/ 	.short	0x0b70


	//----- nvinfo : EIATTR_PARAM_CBANK
	.align		4
        /*5714*/ 	.byte	0x04, 0x0a
        /*5716*/ 	.short	(.L_363 - .L_362)
	.align		4
.L_362:
        /*5718*/ 	.word	index@(.nv.constant0._ZN7cutlass13device_kernelIN5flash11enable_sm90INS1_16FlashAttnFwdSm90INS1_25CollectiveMainloopFwdSm90ILi2EN4cute5tupleIJNS5_1CILi1EEES8_S8_EEENS6_IJNS7_ILi128EEENS7_ILi96EEENS7_ILi64EEEEEELi256ENS_6half_tEfNS_4arch4Sm90ELb0ELb1ELb1ELb0ELb0ELb0ELb1ELb1ELb0ELb1ELb1ELb0EEENS1_21CollectiveEpilogueFwdINS6_IJSA_NS7_ILi256EEESB_EEES9_SE_SG_Li256ELb0ELb1ELb1ELb0EEENS1_19SingleTileSchedulerILb0ELb1ELb1ELi128EEEEEEEEEvNT_6ParamsE)
        /*571c*/ 	.short	0x0210
        /*571e*/ 	.short	0x0b70


	//----- nvinfo : EIATTR_SW_WAR
	.align		4
.L_363:
        /*5720*/ 	.byte	0x04, 0x36
        /*5722*/ 	.short	(.L_365 - .L_364)
.L_364:
        /*5724*/ 	.word	0x00000008
.L_365:


//--------------------- .nv.info._ZN7cutlass13device_kernelIN5flash11enable_sm90INS1_16FlashAttnFwdSm90INS1_25CollectiveMainloopFwdSm90ILi2EN4cute5tupleIJNS5_1CILi1EEES8_S8_EEENS6_IJNS7_ILi128EEENS7_ILi96EEENS7_ILi64EEEEEELi256ENS_6half_tEfNS_4arch4Sm90ELb0ELb1ELb1ELb1ELb0ELb0ELb0ELb1ELb0ELb1ELb1ELb0EEENS1_21CollectiveEpilogueFwdINS6_IJSA_NS7_ILi256EEESB_EEES9_SE_SG_Li256ELb1ELb1ELb1ELb0EEENS1_36VarlenDynamicPersistentTileSchedulerILi128ELi96ELi256ELi128ELb1ELb1ELb1ELb1ELb0ELb1EEEEEEEEEvNT_6ParamsE --------------------------
	.section	.nv.info._ZN7cutlass13device_kernelIN5flash11enable_sm90INS1_16FlashAttnFwdSm90INS1_25CollectiveMainloopFwdSm90ILi2EN4cute5tupleIJNS5_1CILi1EEES8_S8_EEENS6_IJNS7_ILi128EEENS7_ILi96EEENS7_ILi64EEEEEELi256ENS_6half_tEfNS_4arch4Sm90ELb0ELb1ELb1ELb1ELb0ELb0ELb0ELb1ELb0ELb1ELb1ELb0EEENS1_21CollectiveEpilogueFwdINS6_IJSA_NS7_ILi256EEESB_EEES9_SE_SG_Li256ELb1ELb1ELb1ELb0EEENS1_36VarlenDynamicPersistentTileSchedulerILi128ELi96ELi256ELi128ELb1ELb1ELb1ELb1ELb0ELb1EEEEEEEEEvNT_6ParamsE,"",@"SHT_CUDA_INFO"
	.sectionflags	@""
	.align	4


	//----- nvinfo : EIATTR_CUDA_API_VERSION
	.align		4
        /*0000*/ 	.byte	0x04, 0x37
        /*0002*/ 	.short	(.L_367 - .L_366)
.L_366:
        /*0004*/ 	.word	0x00000082


	//----- nvinfo : EIATTR_KPARAM_INFO
	.align		4
.L_367:
        /*0008*/ 	.byte	0x04, 0x17
        /*000a*/ 	.short	(.L_369 - .L_368)
.L_368:
        /*000c*/ 	.word	0x00000000
        /*0010*/ 	.short	0x0000
        /*0012*/ 	.short	0x0070
        /*0014*/ 	.byte	0x00, 0xf0, 0x01, 0x2a


	//----- nvinfo : EIATTR_SPARSE_MMA_MASK
	.align		4
.L_369:
        /*0018*/ 	.byte	0x03, 0x50
        /*001a*/ 	.short	0x0000


	//----- nvinfo : EIATTR_MAXREG_COUNT
	.align		4
        /*001c*/ 	.byte	0x03, 0x1b
        /*001e*/ 	.short	0x00a8


	//----- nvinfo : EIATTR_NUM_BARRIERS
	.align		4
        /*0020*/ 	.byte	0x02, 0x4c
        /*0022*/ 	.byte	0x10
	.zero		1


	//----- nvinfo : EIATTR_EXTERNS
	.align		4
        /*0024*/ 	.byte	0x04, 0x0f
        /*0026*/ 	.short	(.L_371 - .L_370)


	//   ....[0]....
	.align		4
.L_370:
        /*0028*/ 	.word	index@(__assertfail)


	//----- nvinfo : EIATTR_ANNOTATIONS
	.align		4
.L_371:
        /*002c*/ 	.byte	0x04, 0x55
        /*002e*/ 	.short	(.L_373 - .L_372)


	//   ....[0]....
.L_372:
        /* <DEDUP_REMOVED lines=70> */


	//----- nvinfo : EIATTR_MERCURY_ISA_VERSION
	.align		4
.L_373:
        /*0480*/ 	.byte	0x03, 0x5f
        /*0482*/ 	.short	0x0101


	//----- nvinfo : EIATTR_UNUSED_LOAD_BYTE_OFFSET
	.align		4
        /*0484*/ 	.byte	0x04, 0x44
        /*0486*/ 	.short	(.L_375 - .L_374)


	//   ....[0]....
.L_374:
        /*0488*/ 	.word	0x00000a30
        /*048c*/ 	.word	0x0000fff0


	//   ....[1]....
        /*0490*/ 	.word	0x0000f0a0
        /*0494*/ 	.word	0x0000fff0


	//----- nvinfo : EIATTR_INT_WARP_WIDE_INSTR_OFFSETS
	.align		4
.L_375:
        /*0498*/ 	.byte	0x04, 0x31
        /*049a*/ 	.short	(.L_377 - .L_376)


	//   ....[0]....
.L_376:
        /*049c*/ 	.word	0x00000130


	//   ....[1]....
        /*04a0*/ 	.word	0x00000170


	//   ....[2]....
        /*04a4*/ 	.word	0x000001e0


	//   ....[3]....
        /*04a8*/ 	.word	0x00004ea0


	//   ....[4]....
        /*04ac*/ 	.word	0x00015470


	//   ....[5]....
        /*04b0*/ 	.word	0x00015500


	//   ....[6]....
        /*04b4*/ 	.word	0x00019180


	//   ....[7]....
        /*04b8*/ 	.word	0x00019210


	//----- nvinfo : EIATTR_COOP_GROUP_MASK_REGIDS
	.align		4
.L_377:
        /*04bc*/ 	.byte	0x04, 0x29
        /*04be*/ 	.short	(.L_379 - .L_378)


	//   ....[0]....
.L_378:
        /*04c0*/ 	.word	0xffffffff


	//   ....[1]....
        /*04c4*/ 	.word	0xffffffff


	//   ....[2]....
        /*04c8*/ 	.word	0xffffffff


	//   ....[3]....
        /*04cc*/ 	.word	0xffffffff


	//   ....[4]....
        /*04d0*/ 	.word	0xffffffff


	//   ....[5]....
        /*04d4*/ 	.word	0xffffffff


	//   ....[6]....
        /*04d8*/ 	.word	0xffffffff


	//   ....[7]....
        /*04dc*/ 	.word	0xffffffff


	//   ....[8]....
        /*04e0*/ 	.word	0xffffffff


	//   ....[9]....
        /*04e4*/ 	.word	0xffffffff


	//   ....[10]....
        /*04e8*/ 	.word	0xffffffff


	//   ....[11]....
        /*04ec*/ 	.word	0xffffffff


	//   ....[12]....
        /*04f0*/ 	.word	0xffffffff


	//   ....[13]....
        /*04f4*/ 	.word	0xffffffff


	//   ....[14]....
        /*04f8*/ 	.word	0xffffffff


	//   ....[15]....
        /*04fc*/ 	.word	0xffffffff


	//   ....[16]....
        /*0500*/ 	.word	0xffffffff


	//   ....[17]....
        /*0504*/ 	.word	0xffffffff


	//   ....[18]....
        /*0508*/ 	.word	0xffffffff


	//   ....[19]....
        /*050c*/ 	.word	0xffffffff


	//   ....[20]....
        /*0510*/ 	.word	0xffffffff


	//   ....[21]....
        /*0514*/ 	.word	0xffffffff


	//   ....[22]....
        /*0518*/ 	.word	0xffffffff


	//   ....[23]....
        /*051c*/ 	.word	0xffffffff


	//   ....[24]....
        /*0520*/ 	.word	0xffffffff


	//   ....[25]....
        /*0524*/ 	.word	0xffffffff


	//   ....[26]....
        /*0528*/ 	.word	0xffffffff


	//   ....[27]....
        /*052c*/ 	.word	0xffffffff


	//   ....[28]....
        /*0530*/ 	.word	0xffffffff


	//   ....[29]....
        /*0534*/ 	.word	0xffffffff


	//   ....[30]....
        /*0538*/ 	.word	0xffffffff


	//   ....[31]....
        /*053c*/ 	.word	0xffffffff


	//   ....[32]....
        /*0540*/ 	.word	0xffffffff


	//   ....[33]....
        /*0544*/ 	.word	0xffffffff


	//   ....[34]....
        /*0548*/ 	.word	0xffffffff


	//   ....[35]....
        /*054c*/ 	.word	0xffffffff


	//   ....[36]....
        /*0550*/ 	.word	0xffffffff


	//   ....[37]....
        /*0554*/ 	.word	0xffffffff


	//   ....[38]....
        /*0558*/ 	.word	0xffffffff


	//   ....[39]....
        /*055c*/ 	.word	0xffffffff


	//   ....[40]....
        /*0560*/ 	.word	0xffffffff


	//   ....[41]....
        /*0564*/ 	.word	0xffffffff


	//   ....[42]....
        /*0568*/ 	.word	0xffffffff


	//   ....[43]....
        /*056c*/ 	.word	0xffffffff


	//   ....[44]....
        /*0570*/ 	.word	0xffffffff


	//   ....[45]....
        /*0574*/ 	.word	0xffffffff


	//   ....[46]....
        /*0578*/ 	.word	0xffffffff


	//   ....[47]....
        /*057c*/ 	.word	0xffffffff


	//   ....[48]....
        /*0580*/ 	.word	0xffffffff


	//   ....[49]....
        /*0584*/ 	.word	0xffffffff


	//   ....[50]....
        /*0588*/ 	.word	0xffffffff


	//   ....[51]....
        /*058c*/ 	.word	0xffffffff


	//   ....[52]....
        /*0590*/ 	.word	0xffffffff


	//   ....[53]....
        /*0594*/ 	.word	0xffffffff


	//   ....[54]....
        /*0598*/ 	.word	0xffffffff


	//   ....[55]....
        /*059c*/ 	.word	0xffffffff


	//   ....[56]....
        /*05a0*/ 	.word	0xffffffff


	//   ....[57]....
        /*05a4*/ 	.word	0xffffffff


	//   ....[58]....
        /*05a8*/ 	.word	0xffffffff


	//   ....[59]....
        /*05ac*/ 	.word	0xffffffff


	//   ....[60]....
        /*05b0*/ 	.word	0xffffffff


	//   ....[61]....
        /*05b4*/ 	.word	0xffffffff


	//   ....[62]....
        /*05b8*/ 	.word	0xffffffff


	//   ....[63]....
        /*05bc*/ 	.word	0xffffffff


	//   ....[64]....
        /*05c0*/ 	.word	0xffffffff


	//   ....[65]....
        /*05c4*/ 	.word	0xffffffff


	//   ....[66]....
        /*05c8*/ 	.word	0xffffffff


	//   ....[67]....
        /*05cc*/ 	.word	0xffffffff


	//   ....[68]....
        /*05d0*/ 	.word	0xffffffff


	//   ....[69]....
        /*05d4*/ 	.word	0xffffffff


	//   ....[70]....
        /*05d8*/ 	.word	0xffffffff


	//   ....[71]....
        /*05dc*/ 	.word	0xffffffff


	//   ....[72]....
        /*05e0*/ 	.word	0xffffffff


	//   ....[73]....
        /*05e4*/ 	.word	0xffffffff


	//   ....[74]....
        /*05e8*/ 	.word	0xffffffff


	//   ....[75]....
        /*05ec*/ 	.word	0xffffffff


	//   ....[76]....
        /*05f0*/ 	.word	0xffffffff


	//   ....[77]....
        /*05f4*/ 	.word	0xffffffff


	//   ....[78]....
        /*05f8*/ 	.word	0xffffffff


	//   ....[79]....
        /*05fc*/ 	.word	0xffffffff


	//   ....[80]....
        /*0600*/ 	.word	0xffffffff


	//   ....[81]....
        /*0604*/ 	.word	0xffffffff


	//   ....[82]....
        /*0608*/ 	.word	0xffffffff


	//   ....[83]....
        /*060c*/ 	.word	0xffffffff


	//   ....[84]....
        /*0610*/ 	.word	0xffffffff


	//   ....[85]....
        /*0614*/ 	.word	0xffffffff


	//   ....[86]....
        /*0618*/ 	.word	0xffffffff


	//   ....[87]....
        /*061c*/ 	.word	0xffffffff


	//   ....[88]....
        /*0620*/ 	.word	0xffffffff


	//   ....[89]....
        /*0624*/ 	.word	0xffffffff


	//   ....[90]....
        /*0628*/ 	.word	0xffffffff


	//   ....[91]....
        /*062c*/ 	.word	0xffffffff


	//   ....[92]....
        /*0630*/ 	.word	0xffffffff


	//   ....[93]....
        /*0634*/ 	.word	0xffffffff


	//   ....[94]....
        /*0638*/ 	.word	0xffffffff


	//   ....[95]....
        /*063c*/ 	.word	0xffffffff


	//   ....[96]....
        /*0640*/ 	.word	0xffffffff


	//   ....[97]....
        /*0644*/ 	.word	0xffffffff


	//   ....[98]....
        /*0648*/ 	.word	0xffffffff


	//   ....[99]....
        /*064c*/ 	.word	0xffffffff


	//   ....[100]....
        /*0650*/ 	.word	0xffffffff


	//   ....[101]....
        /*0654*/ 	.word	0xffffffff


	//   ....[102]....
        /*0658*/ 	.word	0xffffffff


	//   ....[103]....
        /*065c*/ 	.word	0xffffffff


	//   ....[104]....
        /*0660*/ 	.word	0xffffffff


	//   ....[105]....
        /*0664*/ 	.word	0xffffffff


	//   ....[106]....
        /*0668*/ 	.word	0xffffffff


	//   ....[107]....
        /*066c*/ 	.word	0xffffffff


	//   ....[108]....
        /*0670*/ 	.word	0xffffffff


	//   ....[109]....
        /*0674*/ 	.word	0xffffffff


	//   ....[110]....
        /*0678*/ 	.word	0xffffffff


	//   ....[111]....
        /*067c*/ 	.word	0x0500000f


	//   ....[112]....
        /*0680*/ 	.word	0x0500000f


	//   ....[113]....
        /*0684*/ 	.word	0x0500000f


	//   ....[114]....
        /*0688*/ 	.word	0x0500000f


	//   ....[115]....
        /*068c*/ 	.word	0x0500000f


	//   ....[116]....
        /*0690*/ 	.word	0x0500000f


	//   ....[117]....
        /*0694*/ 	.word	0x0500000f


	//   ....[118]....
        /*0698*/ 	.word	0x0500000f


	//   ....[119]....
        /*069c*/ 	.word	0x0500000f


	//   ....[120]....
        /*06a0*/ 	.word	0x0500000f


	//   ....[121]....
        /*06a4*/ 	.word	0x0500000f


	//   ....[122]....
        /*06a8*/ 	.word	0x0500000f


	//   ....[123]....
        /*06ac*/ 	.word	0x0500000f


	//   ....[124]....
        /*06b0*/ 	.word	0x0500000f


	//   ....[125]....
        /*06b4*/ 	.word	0x0500000f


	//   ....[126]....
        /*06b8*/ 	.word	0x0500000f


	//   ....[127]....
        /*06bc*/ 	.word	0x0500000f


	//   ....[128]....
        /*06c0*/ 	.word	0x0500000f


	//   ....[129]....
        /*06c4*/ 	.word	0x0500000f


	//   ....[130]....
        /*06c8*/ 	.word	0x0500000f


	//   ....[131]....
        /*06cc*/ 	.word	0x0500000f


	//   ....[132]....
        /*06d0*/ 	.word	0x0500000f


	//   ....[133]....
        /*06d4*/ 	.word	0x0500000f


	//   ....[134]....
        /*06d8*/ 	.word	0x0500000f


	//   ....[135]....
        /*06dc*/ 	.word	0x0500000f


	//   ....[136]....
        /*06e0*/ 	.word	0x0500000f


	//   ....[137]....
        /*06e4*/ 	.word	0x0500000f


	//   ....[138]....
        /*06e8*/ 	.word	0x0500000f


	//   ....[139]....
        /*06ec*/ 	.word	0x0500000f


	//   ....[140]....
        /*06f0*/ 	.word	0x0500000f


	//   ....[141]....
        /*06f4*/ 	.word	0x0500000f


	//   ....[142]....
        /*06f8*/ 	.word	0x0500000f


	//   ....[143]....
        /*06fc*/ 	.word	0x0500000f


	//   ....[144]....
        /*0700*/ 	.word	0x0500000f


	//   ....[145]....
        /*0704*/ 	.word	0x0500000f


	//   ....[146]....
        /*0708*/ 	.word	0x0500000f


	//----- nvinfo : EIATTR_COOP_GROUP_INSTR_OFFSETS
	.align		4
.L_379:
        /*070c*/ 	.byte	0x04, 0x28
        /*070e*/ 	.short	(.L_381 - .L_380)


	//   ....[0]....
.L_380:
        /*0710*/ 	.word	0x00000070


	//   ....[1]....
        /*0714*/ 	.word	0x00000140


	//   ....[2]....
        /*0718*/ 	.word	0x00000190


	//   ....[3]....
        /*071c*/ 	.word	0x000003c0


	//   ....[4]....
        /*0720*/ 	.word	0x00000520


	//   ....[5]....
        /*0724*/ 	.word	0x00000640


	//   ....[6]....
        /*0728*/ 	.word	0x000007a0


	//   ....[7]....
        /*072c*/ 	.word	0x000021a0


	//   ....[8]....
        /*0730*/ 	.word	0x000029a0


	//   ....[9]....
        /*0734*/ 	.word	0x000037e0


	//   ....[10]....
        /*0738*/ 	.word	0x00003e00


	//   ....[11]....
        /*073c*/ 	.word	0x000040a0


	//   ....[12]....
        /*0740*/ 	.word	0x00004530


	//   ....[13]....
        /*0744*/ 	.word	0x00004580


	//   ....[14]....
        /*0748*/ 	.word	0x00005660


	//   ....[15]....
        /*074c*/ 	.word	0x00005fa0


	//   ....[16]....
        /*0750*/ 	.word	0x00006d90


	//   ....[17]....
        /*0754*/ 	.word	0x00006eb0


	//   ....[18]....
        /*0758*/ 	.word	0x00007a10


	//   ....[19]....
        /*075c*/ 	.word	0x00007a70


	//   ....[20]....
        /*0760*/ 	.word	0x000094e0


	//   ....[21]....
        /*0764*/ 	.word	0x00009540


	//   ....[22]....
        /*0768*/ 	.word	0x00009f60


	//   ....[23]....
        /*076c*/ 	.word	0x00009fc0


	//   ....[24]....
        /*0770*/ 	.word	0x0000b480


	//   ....[25]....
        /*0774*/ 	.word	0x0000bc70


	//   ....[26]....
        /*0778*/ 	.word	0x0000c9c0


	//   ....[27]....
        /*077c*/ 	.word	0x0000cae0


	//   ....[28]....
        /*0780*/ 	.word	0x0000d3d0


	//   ....[29]....
        /*0784*/ 	.word	0x0000d5a0


	//   ....[30]....
        /*0788*/ 	.word	0x0000e620


	//   ....[31]....
        /*078c*/ 	.word	0x0000e690


	//   ....[32]....
        /*0790*/ 	.word	0x0000e6d0


	//   ....[33]....
        /*0794*/ 	.word	0x0000e700


	//   ....[34]....
        /*0798*/ 	.word	0x00010140


	//   ....[35]....
        /*079c*/ 	.word	0x00010150


	//   ....[36]....
        /*07a0*/ 	.word	0x00010160


	//   ....[37]....
        /*07a4*/ 	.word	0x00010170


	//   ....[38]....
        /*07a8*/ 	.word	0x00010bf0


	//   ....[39]....
        /*07ac*/ 	.word	0x00010c10


	//   ....[40]....
        /*07b0*/ 	.word	0x00010da0


	//   ....[41]....
        /*07b4*/ 	.word	0x00010dc0


	//   ....[42]....
        /*07b8*/ 	.word	0x00010f00


	//   ....[43]....
        /*07bc*/ 	.word	0x00010f20


	//   ....[44]....
        /*07c0*/ 	.word	0x00011070


	//   ....[45]....
        /*07c4*/ 	.word	0x00011090


	//   ....[46]....
        /*07c8*/ 	.word	0x000115c0


	//   ....[47]....
        /*07cc*/ 	.word	0x000115f0


	//   ....[48]....
        /*07d0*/ 	.word	0x00011ec0


	//   ....[49]....
        /*07d4*/ 	.word	0x00011ed0


	//   ....[50]....
        /*07d8*/ 	.word	0x00013030


	//   ....[51]....
        /*07dc*/ 	.word	0x00013060


	//   ....[52]....
        /*07e0*/ 	.word	0x000131d0


	//   ....[53]....
        /*07e4*/ 	.word	0x000131f0


	//   ....[54]....
        /*07e8*/ 	.word	0x00013330


	//   ....[55]....
        /*07ec*/ 	.word	0x00013350


	//   ....[56]....
        /*07f0*/ 	.word	0x000134a0


	//   ....[57]....
        /*07f4*/ 	.word	0x000134c0


	//   ....[58]....
        /*07f8*/ 	.word	0x000136a0


	//   ....[59]....
        /*07fc*/ 	.word	0x000138b0


	//   ....[60]....
        /*0800*/ 	.word	0x000138e0


	//   ....[61]....
        /*0804*/ 	.word	0x00013910


	//   ....[62]....
        /*0808*/ 	.word	0x00013940


	//   ....[63]....
        /*080c*/ 	.word	0x00013970


	//   ....[64]....
        /*0810*/ 	.word	0x000139a0


	//   ....[65]....
        /*0814*/ 	.word	0x00013b40


	//   ....[66]....
        /*0818*/ 	.word	0x00013b70


	//   ....[67]....
        /*081c*/ 	.word	0x00013ba0


	//   ....[68]....
        /*0820*/ 	.word	0x00013bd0


	//   ....[69]....
        /*0824*/ 	.word	0x00013c00


	//   ....[70]....
        /*0828*/ 	.word	0x00013c30


	//   ....[71]....
        /*082c*/ 	.word	0x00013cd0


	//   ....[72]....
        /*0830*/ 	.word	0x00013d00


	//   ....[73]....
        /*0834*/ 	.word	0x00013d10


	//   ....[74]....
        /*0838*/ 	.word	0x00013d40


	//   ....[75]....
        /*083c*/ 	.word	0x00015a40


	//   ....[76]....
        /*0840*/ 	.word	0x000164e0


	//   ....[77]....
        /*0844*/ 	.word	0x00016500


	//   ....[78]....
        /*0848*/ 	.word	0x000165b0


	//   ....[79]....
        /*084c*/ 	.word	0x000165c0


	//   ....[80]....
        /*0850*/ 	.word	0x00016640


	//   ....[81]....
        /*0854*/ 	.word	0x00016650


	//   ....[82]....
        /*0858*/ 	.word	0x000166d0


	//   ....[83]....
        /*085c*/ 	.word	0x000166e0


	//   ....[84]....
        /*0860*/ 	.word	0x00016760


	//   ....[85]....
        /*0864*/ 	.word	0x00016770


	//   ....[86]....
        /*0868*/ 	.word	0x000167f0


	//   ....[87]....
        /*086c*/ 	.word	0x00016800


	//   ....[88]....
        /*0870*/ 	.word	0x00016880


	//   ....[89]....
        /*0874*/ 	.word	0x00016890


	//   ....[90]....
        /*0878*/ 	.word	0x000168a0


	//   ....[91]....
        /*087c*/ 	.word	0x000168f0


	//   ....[92]....
        /*0880*/ 	.word	0x000194a0


	//   ....[93]....
        /*0884*/ 	.word	0x000194d0


	//   ....[94]....
        /*0888*/ 	.word	0x00019530


	//   ....[95]....
        /*088c*/ 	.word	0x00019560


	//   ....[96]....
        /*0890*/ 	.word	0x00019590


	//   ....[97]....
        /*0894*/ 	.word	0x000195c0


	//   ....[98]....
        /*0898*/ 	.word	0x000195f0


	//   ....[99]....
        /*089c*/ 	.word	0x00019620


	//   ....[100]....
        /*08a0*/ 	.word	0x000197e0


	//   ....[101]....
        /*08a4*/ 	.word	0x00019810


	//   ....[102]....
        /*08a8*/ 	.word	0x00019840


	//   ....[103]....
        /*08ac*/ 	.word	0x00019870


	//   ....[104]....
        /*08b0*/ 	.word	0x000198a0


	//   ....[105]....
        /*08b4*/ 	.word	0x000198d0


	//   ....[106]....
        /*08b8*/ 	.word	0x000199a0


	//   ....[107]....
        /*08bc*/ 	.word	0x000199c0


	//   ....[108]....
        /*08c0*/ 	.word	0x000199d0


	//   ....[109]....
        /*08c4*/ 	.word	0x00019a50


	//   ....[110]....
        /*08c8*/ 	.word	0x0001a580


	//   ....[111]....
        /*08cc*/ 	.word	0x0001abe0


	//   ....[112]....
        /*08d0*/ 	.word	0x0001ada0


	//   ....[113]....
        /*08d4*/ 	.word	0x0001adf0


	//   ....[114]....
        /*08d8*/ 	.word	0x0001ae50


	//   ....[115]....
        /*08dc*/ 	.word	0x0001af40


	//   ....[116]....
        /*08e0*/ 	.word	0x0001afa0


	//   ....[117]....
        /*08e4*/ 	.word	0x0001b090


	//   ....[118]....
        /*08e8*/ 	.word	0x0001b0f0


	//   ....[119]....
        /*08ec*/ 	.word	0x0001b1e0


	//   ....[120]....
        /*08f0*/ 	.word	0x0001b240


	//   ....[121]....
        /*08f4*/ 	.word	0x0001b330


	//   ....[122]....
        /*08f8*/ 	.word	0x0001b390


	//   ....[123]....
        /*08fc*/ 	.word	0x0001b480


	//   ....[124]....
        /*0900*/ 	.word	0x0001b4e0


	//   ....[125]....
        /*0904*/ 	.word	0x0001b5b0


	//   ....[126]....
        /*0908*/ 	.word	0x0001b630


	//   ....[127]....
        /*090c*/ 	.word	0x0001b700


	//   ....[128]....
        /*0910*/ 	.word	0x0001ba30


	//   ....[129]....
        /*0914*/ 	.word	0x0001bad0


	//   ....[130]....
        /*0918*/ 	.word	0x0001bc70


	//   ....[131]....
        /*091c*/ 	.word	0x0001bce0


	//   ....[132]....
        /*0920*/ 	.word	0x0001bd50


	//   ....[133]....
        /*0924*/ 	.word	0x0001bdc0


	//   ....[134]....
        /*0928*/ 	.word	0x0001be30


	//   ....[135]....
        /*092c*/ 	.word	0x0001beb0


	//   ....[136]....
        /*0930*/ 	.word	0x0001bf40


	//   ....[137]....
        /*0934*/ 	.word	0x0001bfe0


	//   ....[138]....
        /*0938*/ 	.word	0x0001c050


	//   ....[139]....
        /*093c*/ 	.word	0x0001c0c0


	//   ....[140]....
        /*0940*/ 	.word	0x0001c130


	//   ....[141]....
        /*0944*/ 	.word	0x0001c1b0


	//   ....[142]....
        /*0948*/ 	.word	0x0001c220


	//   ....[143]....
        /*094c*/ 	.word	0x0001c2d0


	//   ....[144]....
        /*0950*/ 	.word	0x0001c320


	//   ....[145]....
        /*0954*/ 	.word	0x0001c3d0


	//   ....[146]....
        /*0958*/ 	.word	0x0001c500


	//----- nvinfo : EIATTR_REG_RECONFIG
	.align		4
.L_381:
        /*095c*/ 	.byte	0x01, 0x54
	.zero		2


	//----- nvinfo : EIATTR_SYSCALL_OFFSETS
	.align		4
        /*0960*/ 	.byte	0x04, 0x46
        /*0962*/ 	.short	(.L_383 - .L_382)


	//   ....[0]....
.L_382:
        /*0964*/ 	.word	0x00002320


	//   ....[1]....
        /*0968*/ 	.word	0x00015670


	//   ....[2]....
        /*096c*/ 	.word	0x000157c0


	//   ....[3]....
        /*0970*/ 	.word	0x000158b0


	//   ....[4]....
        /*0974*/ 	.word	0x000160c0


	//----- nvinfo : EIATTR_MBARRIER_INSTR_OFFSETS
	.align		4
.L_383:
        /*0978*/ 	.byte	0x04, 0x39
        /*097a*/ 	.short	(.L_385 - .L_384)


	//   ....[0]....
.L_384:
        /*097c*/ 	.word	0x00000270
        /*0980*/ 	.word	0x000000ff
        /*0984*/ 	.word	0x00022800
        /*0988*/ 	.short	0x0100
        /*098a*/ 	.byte	0x08
	.zero		1


	//   ....[1]....
        /*098c*/ 	.word	0x00000280
        /*0990*/ 	.word	0x000000ff
        /*0994*/ 	.word	0x00022820
        /*0998*/ 	.short	0x0100
        /*099a*/ 	.byte	0x08
	.zero		1


	//   ....[2]....
        /*099c*/ 	.word	0x00000370
        /*09a0*/ 	.word	0x000000ff
        /*09a4*/ 	.word	0x00022830
        /*09a8*/ 	.short	0x0100
        /*09aa*/ 	.byte	0x08
	.zero		1


	//   ....[3]....
        /*09ac*/ 	.word	0x00000380
        /*09b0*/ 	.word	0x000000ff
        /*09b4*/ 	.word	0x00022840
        /*09b8*/ 	.short	0x0100
        /*09ba*/ 	.byte	0x08
	.zero		1


	//   ....[4]....
        /*09bc*/ 	.word	0x00000390
        /*09c0*/ 	.word	0x000000ff
        /*09c4*/ 	.word	0x00022838
        /*09c8*/ 	.short	0x0100
        /*09ca*/ 	.byte	0x08
	.zero		1


	//   ....[5]....
        /*09cc*/ 	.word	0x000003a0
        /*09d0*/ 	.word	0x000000ff
        /*09d4*/ 	.word	0x00022848
        /*09d8*/ 	.short	0x0100
        /*09da*/ 	.byte	0x08
	.zero		1


	//   ....[6]....
        /*09dc*/ 	.word	0x000004d0
        /*09e0*/ 	.word	0x000000ff
        /*09e4*/ 	.word	0x00022850
        /*09e8*/ 	.short	0x0100
        /*09ea*/ 	.byte	0x08
	.zero		1


	//   ....[7]....
        /*09ec*/ 	.word	0x000004e0
        /*09f0*/ 	.word	0x000000ff
        /*09f4*/ 	.word	0x00022860
        /*09f8*/ 	.short	0x0100
        /*09fa*/ 	.byte	0x08
	.zero		1


	//   ....[8]....
        /*09fc*/ 	.word	0x000004f0
        /*0a00*/ 	.word	0x000000ff
        /*0a04*/ 	.word	0x00022858
        /*0a08*/ 	.short	0x0100
        /*0a0a*/ 	.byte	0x08
	.zero		1


	//   ....[9]....
        /*0a0c*/ 	.word	0x00000500
        /*0a10*/ 	.word	0x000000ff
        /*0a14*/ 	.word	0x00022868
        /*0a18*/ 	.short	0x0100
        /*0a1a*/ 	.byte	0x08
	.zero		1


	//   ....[10]....
        /*0a1c*/ 	.word	0x000005f0
        /*0a20*/ 	.word	0x000000ff
        /*0a24*/ 	.word	0x00022870
        /*0a28*/ 	.short	0x0100
        /*0a2a*/ 	.byte	0x06
	.zero		1


	//   ....[11]....
        /*0a2c*/ 	.word	0x00000600
        /*0a30*/ 	.word	0x000000ff
        /*0a34*/ 	.word	0x00022880
        /*0a38*/ 	.short	0x0100
        /*0a3a*/ 	.byte	0x06
	.zero		1


	//   ....[12]....
        /*0a3c*/ 	.word	0x00000610
        /*0a40*/ 	.word	0x000000ff
        /*0a44*/ 	.word	0x00022878
        /*0a48*/ 	.short	0x0100
        /*0a4a*/ 	.byte	0x06
	.zero		1


	//   ....[13]....
        /*0a4c*/ 	.word	0x00000620
        /*0a50*/ 	.word	0x000000ff
        /*0a54*/ 	.word	0x00022888
        /*0a58*/ 	.short	0x0100
        /*0a5a*/ 	.byte	0x06
	.zero		1


	//   ....[14]....
        /*0a5c*/ 	.word	0x00000750
        /*0a60*/ 	.word	0x000000ff
        /*0a64*/ 	.word	0x00022890
        /*0a68*/ 	.short	0x0100
        /*0a6a*/ 	.byte	0x08
	.zero		1


	//   ....[15]....
        /*0a6c*/ 	.word	0x00000760
        /*0a70*/ 	.word	0x000000ff
        /*0a74*/ 	.word	0x000228a0
        /*0a78*/ 	.short	0x0100
        /*0a7a*/ 	.byte	0x08
	.zero		1


	//   ....[16]....
        /*0a7c*/ 	.word	0x00000770
        /*0a80*/ 	.word	0x000000ff
        /*0a84*/ 	.word	0x00022898
        /*0a88*/ 	.short	0x0100
        /*0a8a*/ 	.byte	0x08
	.zero		1


	//   ....[17]....
        /*0a8c*/ 	.word	0x00000780
        /*0a90*/ 	.word	0x000000ff
        /*0a94*/ 	.word	0x000228a8
        /*0a98*/ 	.short	0x0100
        /*0a9a*/ 	.byte	0x08
	.zero		1


	//   ....[18]....
        /*0a9c*/ 	.word	0x000008b0
        /*0aa0*/ 	.word	0x000000ff
        /*0aa4*/ 	.word	0x000228b0
        /*0aa8*/ 	.short	0x0100
        /*0aaa*/ 	.byte	0x08
	.zero		1


	//   ....[19]....
        /*0aac*/ 	.word	0x000008c0
        /*0ab0*/ 	.word	0x000000ff
        /*0ab4*/ 	.word	0x000228c0
        /*0ab8*/ 	.short	0x0100
        /*0aba*/ 	.byte	0x08
	.zero		1


	//   ....[20]....
        /*0abc*/ 	.word	0x000008d0
        /*0ac0*/ 	.word	0x000000ff
        /*0ac4*/ 	.word	0x000228b8
        /*0ac8*/ 	.short	0x0100
        /*0aca*/ 	.byte	0x08
	.zero		1


	//   ....[21]....
        /*0acc*/ 	.word	0x000008e0
        /*0ad0*/ 	.word	0x000000ff
        /*0ad4*/ 	.word	0x000228c8
        /*0ad8*/ 	.short	0x0100
        /*0ada*/ 	.byte	0x08
	.zero		1


	//   ....[22]....
        /*0adc*/ 	.word	0x000023d0
        /*0ae0*/ 	.word	0x00000003
        /*0ae4*/ 	.word	0x00022800
        /*0ae8*/ 	.short	0x010a
        /*0aea*/ 	.byte	0x3f
	.zero		1


	//   ....[23]....
        /*0aec*/ 	.word	0x000024a0
        /*0af0*/ 	.word	0x000000ff
        /*0af4*/ 	.word	0x00022830
        /*0af8*/ 	.short	0x010a
        /*0afa*/ 	.byte	0x05
	.zero		1


	//   ....[24]....
        /*0afc*/ 	.word	0x000024e0
        /*0b00*/ 	.word	0x000000ff
        /*0b04*/ 	.word	0x00022830
        /*0b08*/ 	.short	0x010a
        /*0b0a*/ 	.byte	0x05
	.zero		1


	//   ....[25]....
        /*0b0c*/ 	.word	0x000029e0
        /*0b10*/ 	.word	0x00000005
        /*0b14*/ 	.word	0x00000000
        /*0b18*/ 	.short	0x0101
        /*0b1a*/ 	.byte	0x3f
	.zero		1


	//   ....[26]....
        /*0b1c*/ 	.word	0x00004df0
        /*0b20*/ 	.word	0x000000ff
        /*0b24*/ 	.word	0x00022850
        /*0b28*/ 	.short	0x010a
        /*0b2a*/ 	.byte	0x05
	.zero		1


	//   ....[27]....
        /*0b2c*/ 	.word	0x00004e30
        /*0b30*/ 	.word	0x000000ff
        /*0b34*/ 	.word	0x00022850
        /*0b38*/ 	.short	0x010a
        /*0b3a*/ 	.byte	0x05
	.zero		1


	//   ....[28]....
        /*0b3c*/ 	.word	0x000051d0
        /*0b40*/ 	.word	0x000000ff
        /*0b44*/ 	.word	0x00000000
        /*0b48*/ 	.short	0x0101
        /*0b4a*/ 	.byte	0x05
	.zero		1


	//   ....[29]....
        /*0b4c*/ 	.word	0x00005490
        /*0b50*/ 	.word	0x000000ff
        /*0b54*/ 	.word	0x00022830
        /*0b58*/ 	.short	0x010a
        /*0b5a*/ 	.byte	0x17
	.zero		1


	//   ....[30]....
        /*0b5c*/ 	.word	0x000054d0
        /*0b60*/ 	.word	0x000000ff
        /*0b64*/ 	.word	0x00022830
        /*0b68*/ 	.short	0x010a
        /*0b6a*/ 	.byte	0x17
	.zero		1


	//   ....[31]....
        /*0b6c*/ 	.word	0x00005b20
        /*0b70*/ 	.word	0x00000015
        /*0b74*/ 	.word	0x00000000
        /*0b78*/ 	.short	0x0101
        /*0b7a*/ 	.byte	0x3f
	.zero		1


	//   ....[32]....
        /*0b7c*/ 	.word	0x00008690
        /*0b80*/ 	.word	0x000000ff
        /*0b84*/ 	.word	0x00022850
        /*0b88*/ 	.short	0x010a
        /*0b8a*/ 	.byte	0x17
	.zero		1


	//   ....[33]....
        /*0b8c*/ 	.word	0x000086d0
        /*0b90*/ 	.word	0x000000ff
        /*0b94*/ 	.word	0x00022850
        /*0b98*/ 	.short	0x010a
        /*0b9a*/ 	.byte	0x17
	.zero		1


	//   ....[34]....
        /*0b9c*/ 	.word	0x000089d0
        /*0ba0*/ 	.word	0x000000b0
        /*0ba4*/ 	.word	0x00000000
        /*0ba8*/ 	.short	0x0101
        /*0baa*/ 	.byte	0x3f
	.zero		1


	//   ....[35]....
        /*0bac*/ 	.word	0x00008de0
        /*0bb0*/ 	.word	0x000000ff
        /*0bb4*/ 	.word	0x00022830
        /*0bb8*/ 	.short	0x010a
        /*0bba*/ 	.byte	0x06
	.zero		1


	//   ....[36]....
        /*0bbc*/ 	.word	0x00008e20
        /*0bc0*/ 	.word	0x000000ff
        /*0bc4*/ 	.word	0x00022830
        /*0bc8*/ 	.short	0x010a
        /*0bca*/ 	.byte	0x06
	.zero		1


	//   ....[37]....
        /*0bcc*/ 	.word	0x0000a7a0
        /*0bd0*/ 	.word	0x0000000f
        /*0bd4*/ 	.word	0x00000000
        /*0bd8*/ 	.short	0x0101
        /*0bda*/ 	.byte	0x3f
	.zero		1


	//   ....[38]....
        /*0bdc*/ 	.word	0x0000aca0
        /*0be0*/ 	.word	0x000000ff
        /*0be4*/ 	.word	0x00022850
        /*0be8*/ 	.short	0x010a
        /*0bea*/ 	.byte	0x06
	.zero		1


	//   ....[39]....
        /*0bec*/ 	.word	0x0000ace0
        /*0bf0*/ 	.word	0x000000ff
        /*0bf4*/ 	.word	0x00022850
        /*0bf8*/ 	.short	0x010a
        /*0bfa*/ 	.byte	0x06
	.zero		1


	//   ....[40]....
        /*0bfc*/ 	.word	0x0000afc0
        /*0c00*/ 	.word	0x0000000c
        /*0c04*/ 	.word	0x00000000
        /*0c08*/ 	.short	0x0101
        /*0c0a*/ 	.byte	0x3f
	.zero		1


	//   ....[41]....
        /*0c0c*/ 	.word	0x0000b140
        /*0c10*/ 	.word	0x000000ff
        /*0c14*/ 	.word	0x00022830
        /*0c18*/ 	.short	0x010a
        /*0c1a*/ 	.byte	0x05
	.zero		1


	//   ....[42]....
        /*0c1c*/ 	.word	0x0000b180
        /*0c20*/ 	.word	0x000000ff
        /*0c24*/ 	.word	0x00022830
        /*0c28*/ 	.short	0x010a
        /*0c2a*/ 	.byte	0x05
	.zero		1


	//   ....[43]....
        /*0c2c*/ 	.word	0x0000b760
        /*0c30*/ 	.word	0x00000015
        /*0c34*/ 	.word	0x00000000
        /*0c38*/ 	.short	0x0101
        /*0c3a*/ 	.byte	0x3f
	.zero		1


	//   ....[44]....
        /*0c3c*/ 	.word	0x0000e2c0
        /*0c40*/ 	.word	0x000000ff
        /*0c44*/ 	.word	0x00022850
        /*0c48*/ 	.short	0x010a
        /*0c4a*/ 	.byte	0x05
	.zero		1


	//   ....[45]....
        /*0c4c*/ 	.word	0x0000e300
        /*0c50*/ 	.word	0x000000ff
        /*0c54*/ 	.word	0x00022850
        /*0c58*/ 	.short	0x010a
        /*0c5a*/ 	.byte	0x05
	.zero		1


	//   ....[46]....
        /*0c5c*/ 	.word	0x0000e600
        /*0c60*/ 	.word	0x000000b0
        /*0c64*/ 	.word	0x00000000
        /*0c68*/ 	.short	0x0101
        /*0c6a*/ 	.byte	0x3f
	.zero		1


	//   ....[47]....
        /*0c6c*/ 	.word	0x00010be0
        /*0c70*/ 	.word	0x000000ff
        /*0c74*/ 	.word	0x00000000
        /*0c78*/ 	.short	0x0101
        /*0c7a*/ 	.byte	0x06
	.zero		1


	//   ....[48]....
        /*0c7c*/ 	.word	0x000112e0
        /*0c80*/ 	.word	0x000000ff
        /*0c84*/ 	.word	0x00000000
        /*0c88*/ 	.short	0x0101
        /*0c8a*/ 	.byte	0x09
	.zero		1


	//   ....[49]....
        /*0c8c*/ 	.word	0x00015ca0
        /*0c90*/ 	.word	0x00000000
        /*0c94*/ 	.word	0x00022840
        /*0c98*/ 	.short	0x010a
        /*0c9a*/ 	.byte	0x3f
	.zero		1


	//   ....[50]....
        /*0c9c*/ 	.word	0x000169a0
        /*0ca0*/ 	.word	0x00000013
        /*0ca4*/ 	.word	0x00022800
        /*0ca8*/ 	.short	0x0107
        /*0caa*/ 	.byte	0x3f
	.zero		1


	//   ....[51]....
        /*0cac*/ 	.word	0x00016a90
        /*0cb0*/ 	.word	0x00000013
        /*0cb4*/ 	.word	0x00022800
        /*0cb8*/ 	.short	0x0101
        /*0cba*/ 	.byte	0x3f
	.zero		1


	//   ....[52]....
        /*0cbc*/ 	.word	0x00016ab0
        /*0cc0*/ 	.word	0x00000013
        /*0cc4*/ 	.word	0x00022820
        /*0cc8*/ 	.short	0x010a
        /*0cca*/ 	.byte	0x3f
	.zero		1


	//   ....[53]....
        /*0ccc*/ 	.word	0x00016b90
        /*0cd0*/ 	.word	0x00000002
        /*0cd4*/ 	.word	0x00022860
        /*0cd8*/ 	.short	0x010a
        /*0cda*/ 	.byte	0x3f
	.zero		1


	//   ....[54]....
        /*0cdc*/ 	.word	0x000174c0
        /*0ce0*/ 	.word	0x00000003
        /*0ce4*/ 	.word	0x00022840
        /*0ce8*/ 	.short	0x010a
        /*0cea*/ 	.byte	0x3f
	.zero		1


	//   ....[55]....
        /*0cec*/ 	.word	0x00017720
        /*0cf0*/ 	.word	0x00000003
        /*0cf4*/ 	.word	0x00022860
        /*0cf8*/ 	.short	0x010a
        /*0cfa*/ 	.byte	0x3f
	.zero		1


	//   ....[56]....
        /*0cfc*/ 	.word	0x00017f10
        /*0d00*/ 	.word	0x00000004
        /*0d04*/ 	.word	0x00022840
        /*0d08*/ 	.short	0x010a
        /*0d0a*/ 	.byte	0x3f
	.zero		1


	//   ....[57]....
        /*0d0c*/ 	.word	0x00018160
        /*0d10*/ 	.word	0x00000004
        /*0d14*/ 	.word	0x00022860
        /*0d18*/ 	.short	0x010a
        /*0d1a*/ 	.byte	0x3f
	.zero		1


	//   ....[58]....
        /*0d1c*/ 	.word	0x000188e0
        /*0d20*/ 	.word	0x00000002
        /*0d24*/ 	.word	0x00022840
        /*0d28*/ 	.short	0x010a
        /*0d2a*/ 	.byte	0x3f
	.zero		1


	//   ....[59]....
        /*0d2c*/ 	.word	0x00018b40
        /*0d30*/ 	.word	0x00000002
        /*0d34*/ 	.word	0x00022860
        /*0d38*/ 	.short	0x010a
        /*0d3a*/ 	.byte	0x3f
	.zero		1


	//   ....[60]....
        /*0d3c*/ 	.word	0x0001a500
        /*0d40*/ 	.word	0x00000000
        /*0d44*/ 	.word	0x00022820
        /*0d48*/ 	.short	0x010a
        /*0d4a*/ 	.byte	0x3f
	.zero		1


	//   ....[61]....
        /*0d4c*/ 	.word	0x0001a6c0
        /*0d50*/ 	.word	0x00000006
        /*0d54*/ 	.word	0x00000000
        /*0d58*/ 	.short	0x010a
        /*0d5a*/ 	.byte	0x3f
	.zero		1


	//   ....[62]....
        /*0d5c*/ 	.word	0x0001a730
        /*0d60*/ 	.word	0x00000007
        /*0d64*/ 	.word	0x00000000
        /*0d68*/ 	.short	0x010a
        /*0d6a*/ 	.byte	0x3f
	.zero		1


	//   ....[63]....
        /*0d6c*/ 	.word	0x0001a7a0
        /*0d70*/ 	.word	0x00000004
        /*0d74*/ 	.word	0x00000000
        /*0d78*/ 	.short	0x010a
        /*0d7a*/ 	.byte	0x3f
	.zero		1


	//   ....[64]....
        /*0d7c*/ 	.word	0x0001a7d0
        /*0d80*/ 	.word	0x00000003
        /*0d84*/ 	.word	0x00000000
        /*0d88*/ 	.short	0x010a
        /*0d8a*/ 	.byte	0x3f
	.zero		1


	//   ....[65]....
        /*0d8c*/ 	.word	0x0001a830
        /*0d90*/ 	.word	0x00000003
        /*0d94*/ 	.word	0x00022800
        /*0d98*/ 	.short	0x010a
        /*0d9a*/ 	.byte	0x3f
	.zero		1


	//   ....[66]....
        /*0d9c*/ 	.word	0x0001a890
        /*0da0*/ 	.word	0x00000005
        /*0da4*/ 	.word	0x00022830
        /*0da8*/ 	.short	0x010a
        /*0daa*/ 	.byte	0x3f
	.zero		1


	//   ....[67]....
        /*0dac*/ 	.word	0x0001a8f0
        /*0db0*/ 	.word	0x00000009
        /*0db4*/ 	.word	0x00022850
        /*0db8*/ 	.short	0x010a
        /*0dba*/ 	.byte	0x3f
	.zero		1


	//   ....[68]....
        /*0dbc*/ 	.word	0x0001a950
        /*0dc0*/ 	.word	0x00000006
        /*0dc4*/ 	.word	0x00022830
        /*0dc8*/ 	.short	0x010a
        /*0dca*/ 	.byte	0x3f
	.zero		1


	//   ....[69]....
        /*0dcc*/ 	.word	0x0001a9a0
        /*0dd0*/ 	.word	0x000000b0
        /*0dd4*/ 	.word	0x00022850
        /*0dd8*/ 	.short	0x010a
        /*0dda*/ 	.byte	0x3f
	.zero		1


	//   ....[70]....
        /*0ddc*/ 	.word	0x0001aa00
        /*0de0*/ 	.word	0x00000004
        /*0de4*/ 	.word	0x00022830
        /*0de8*/ 	.short	0x010a
        /*0dea*/ 	.byte	0x3f
	.zero		1


	//   ....[71]....
        /*0dec*/ 	.word	0x0001aa50
        /*0df0*/ 	.word	0x0000000c
        /*0df4*/ 	.word	0x00022850
        /*0df8*/ 	.short	0x010a
        /*0dfa*/ 	.byte	0x3f
	.zero		1


	//   ....[72]....
        /*0dfc*/ 	.word	0x0001aab0
        /*0e00*/ 	.word	0x00000004
        /*0e04*/ 	.word	0x00022830
        /*0e08*/ 	.short	0x010a
        /*0e0a*/ 	.byte	0x3f
	.zero		1


	//   ....[73]....
        /*0e0c*/ 	.word	0x0001ab00
        /*0e10*/ 	.word	0x000000b0
        /*0e14*/ 	.word	0x00022850
        /*0e18*/ 	.short	0x010a
        /*0e1a*/ 	.byte	0x3f
	.zero		1


	//   ....[74]....
        /*0e1c*/ 	.word	0x0001aca0
        /*0e20*/ 	.word	0x00000000
        /*0e24*/ 	.word	0x00022840
        /*0e28*/ 	.short	0x010a
        /*0e2a*/ 	.byte	0x3f
	.zero		1


	//   ....[75]....
        /*0e2c*/ 	.word	0x0001b740
        /*0e30*/ 	.word	0x00000013
        /*0e34*/ 	.word	0x00022820
        /*0e38*/ 	.short	0x010a
        /*0e3a*/ 	.byte	0x3f
	.zero		1


	//   ....[76]....
        /*0e3c*/ 	.word	0x0001b790
        /*0e40*/ 	.word	0x00000002
        /*0e44*/ 	.word	0x00022860
        /*0e48*/ 	.short	0x010a
        /*0e4a*/ 	.byte	0x3f
	.zero		1


	//   ....[77]....
        /*0e4c*/ 	.word	0x0001b7e0
        /*0e50*/ 	.word	0x00000003
        /*0e54*/ 	.word	0x00022840
        /*0e58*/ 	.short	0x010a
        /*0e5a*/ 	.byte	0x3f
	.zero		1


	//   ....[78]....
        /*0e5c*/ 	.word	0x0001b830
        /*0e60*/ 	.word	0x00000003
        /*0e64*/ 	.word	0x00022860
        /*0e68*/ 	.short	0x010a
        /*0e6a*/ 	.byte	0x3f
	.zero		1


	//   ....[79]....
        /*0e6c*/ 	.word	0x0001b880
        /*0e70*/ 	.word	0x00000004
        /*0e74*/ 	.word	0x00022840
        /*0e78*/ 	.short	0x010a
        /*0e7a*/ 	.byte	0x3f
	.zero		1


	//   ....[80]....
        /*0e7c*/ 	.word	0x0001b8d0
        /*0e80*/ 	.word	0x00000004
        /*0e84*/ 	.word	0x00022860
        /*0e88*/ 	.short	0x010a
        /*0e8a*/ 	.byte	0x3f
	.zero		1


	//   ....[81]....
        /*0e8c*/ 	.word	0x0001b920
        /*0e90*/ 	.word	0x00000002
        /*0e94*/ 	.word	0x00022840
        /*0e98*/ 	.short	0x010a
        /*0e9a*/ 	.byte	0x3f
	.zero		1


	//   ....[82]....
        /*0e9c*/ 	.word	0x0001b970
        /*0ea0*/ 	.word	0x00000002
        /*0ea4*/ 	.word	0x00022860
        /*0ea8*/ 	.short	0x010a
        /*0eaa*/ 	.byte	0x3f
	.zero		1


	//   ....[83]....
        /*0eac*/ 	.word	0x0001c420
        /*0eb0*/ 	.word	0x00000000
        /*0eb4*/ 	.word	0x00022820
        /*0eb8*/ 	.short	0x010a
        /*0eba*/ 	.byte	0x3f
	.zero		1


	//   ....[84]....
        /*0ebc*/ 	.word	0x0001c5c0
        /*0ec0*/ 	.word	0x00000006
        /*0ec4*/ 	.word	0x00000000
        /*0ec8*/ 	.short	0x010a
        /*0eca*/ 	.byte	0x3f
	.zero		1


	//   ....[85]....
        /*0ecc*/ 	.word	0x0001c610
        /*0ed0*/ 	.word	0x00000007
        /*0ed4*/ 	.word	0x00000000
        /*0ed8*/ 	.short	0x010a
        /*0eda*/ 	.byte	0x3f
	.zero		1


	//   ....[86]....
        /*0edc*/ 	.word	0x0001c660
        /*0ee0*/ 	.word	0x00000004
        /*0ee4*/ 	.word	0x00000000
        /*0ee8*/ 	.short	0x010a
        /*0eea*/ 	.byte	0x3f
	.zero		1


	//----- nvinfo : EIATTR_NUM_MBARRIERS
	.align		4
.L_385:
        /*0eec*/ 	.byte	0x03, 0x38
        /*0eee*/ 	.short	0x0016


	//----- nvinfo : EIATTR_EXIT_INSTR_OFFSETS
	.align		4
        /*0ef0*/ 	.byte	0x04, 0x1c
        /*0ef2*/ 	.short	(.L_387 - .L_386)


	//   ....[0]....
.L_386:
        /*0ef4*/ 	.word	0x00000a70


	//   ....[1]....
        /*0ef8*/ 	.word	0x00013640


	//   ....[2]....
        /*0efc*/ 	.word	0x0001a820


	//----- nvinfo : EIATTR_MAX_THREADS
	.align		4
.L_387:
        /*0f00*/ 	.byte	0x04, 0x05
        /*0f02*/ 	.short	(.L_389 - .L_388)
.L_388:
        /*0f04*/ 	.word	0x00000180
        /*0f08*/ 	.word	0x00000001
        /*0f0c*/ 	.word	0x00000001


	//----- nvinfo : EIATTR_CRS_STACK_SIZE
	.align		4
.L_389:
        /*0f10*/ 	.byte	0x04, 0x1e
        /*0f12*/ 	.short	(.L_391 - .L_390)
.L_390:
        /*0f14*/ 	.word	0x00000000


	//----- nvinfo : EIATTR_CBANK_PARAM_SIZE
	.align		4
.L_391:
        /*0f18*/ 	.byte	0x03, 0x19
        /*0f1a*/ 	.short	0x0af0


	//----- nvinfo : EIATTR_PARAM_CBANK
	.align		4
        /*0f1c*/ 	.byte	0x04, 0x0a
        /*0f1e*/ 	.short	(.L_393 - .L_392)
	.align		4
.L_392:
        /*0f20*/ 	.word	index@(.nv.constant0._ZN7cutlass13device_kernelIN5flash11enable_sm90INS1_16FlashAttnFwdSm90INS1_25CollectiveMainloopFwdSm90ILi2EN4cute5tupleIJNS5_1CILi1EEES8_S8_EEENS6_IJNS7_ILi128EEENS7_ILi96EEENS7_ILi64EEEEEELi256ENS_6half_tEfNS_4arch4Sm90ELb0ELb1ELb1ELb1ELb0ELb0ELb0ELb1ELb0ELb1ELb1ELb0EEENS1_21CollectiveEpilogueFwdINS6_IJSA_NS7_ILi256EEESB_EEES9_SE_SG_Li256ELb1ELb1ELb1ELb0EEENS1_36VarlenDynamicPersistentTileSchedulerILi128ELi96ELi256ELi128ELb1ELb1ELb1ELb1ELb0ELb1EEEEEEEEEvNT_6ParamsE)
        /*0f24*/ 	.short	0x0210
        /*0f26*/ 	.short	0x0af0


	//----- nvinfo : EIATTR_SW_WAR
	.align		4
.L_393:
        /*0f28*/ 	.byte	0x04, 0x36
        /*0f2a*/ 	.short	(.L_395 - .L_394)
.L_394:
        /*0f2c*/ 	.word	0x00000008
.L_395:


//--------------------- .nv.info._ZN7cutlass13device_kernelIN5flash11enable_sm90INS1_16FlashAttnFwdSm90INS1_25CollectiveMainloopFwdSm90ILi2EN4cute5tupleIJNS5_1CILi1EEES8_S8_EEENS6_IJNS7_ILi128EEENS7_ILi96EEENS7_ILi64EEEEEELi256ENS_6half_tEfNS_4arch4Sm90ELb0ELb1ELb1ELb1ELb0ELb1ELb0ELb1ELb0ELb1ELb1ELb0EEENS1_21CollectiveEpilogueFwdINS6_IJSA_NS7_ILi256EEESB_EEES9_SE_SG_Li256ELb1ELb1ELb1ELb0EEENS1_36VarlenDynamicPersistentTileSchedulerILi128ELi96ELi256ELi128ELb1ELb1ELb1ELb1ELb0ELb1EEEEEEEEEvNT_6ParamsE --------------------------
	.section	.nv.info._ZN7cutlass13device_kernelIN5flash11enable_sm90INS1_16FlashAttnFwdSm90INS1_25CollectiveMainloopFwdSm90ILi2EN4cute5tupleIJNS5_1CILi1EEES8_S8_EEENS6_IJNS7_ILi128EEENS7_ILi96EEENS7_ILi64EEEEEELi256ENS_6half_tEfNS_4arch4Sm90ELb0ELb1ELb1ELb1ELb0ELb1ELb0ELb1ELb0ELb1ELb1ELb0EEENS1_21CollectiveEpilogueFwdINS6_IJSA_NS7_ILi256EEESB_EEES9_SE_SG_Li256ELb1ELb1ELb1ELb0EEENS1_36VarlenDynamicPersistentTileSchedulerILi128ELi96ELi256ELi128ELb1ELb1ELb1ELb1ELb0ELb1EEEEEEEEEvNT_6ParamsE,"",@"SHT_CUDA_INFO"
	.sectionflags	@""
	.align	4


	//----- nvinfo : EIATTR_CUDA_API_VERSION
	.align		4
        /*0000*/ 	.byte	0x04, 0x37
        /*0002*/ 	.short	(.L_397 - .L_396)
.L_396:
        /*0004*/ 	.word	0x00000082


	//----- nvinfo : EIATTR_KPARAM_INFO
	.align		4
.L_397:
        /*0008*/ 	.byte	0x04, 0x17
        /*000a*/ 	.short	(.L_399 - .L_398)
.L_398:
        /*000c*/ 	.word	0x00000000
        /*0010*/ 	.short	0x0000
        /*0012*/ 	.short	0x0070
        /*0014*/ 	.byte	0x00, 0xf0, 0x01, 0x2a


	//----- nvinfo : EIATTR_SPARSE_MMA_MASK
	.align		4
.L_399:
        /*0018*/ 	.byte	0x03, 0x50
        /*001a*/ 	.short	0x0000


	//----- nvinfo : EIATTR_MAXREG_COUNT
	.align		4
        /*001c*/ 	.byte	0x03, 0x1b
        /*001e*/ 	.short	0x00a8


	//----- nvinfo : EIATTR_NUM_BARRIERS
	.align		4
        /*0020*/ 	.byte	0x02, 0x4c
        /*0022*/ 	.byte	0x10
	.zero		1


	//----- nvinfo : EIATTR_EXTERNS
	.align		4
        /*0024*/ 	.byte	0x04, 0x0f
        /*0026*/ 	.short	(.L_401 - .L_400)


	//   ....[0]....
	.align		4
.L_400:
        /*0028*/ 	.word	index@(__assertfail)


	//----- nvinfo : EIATTR_ANNOTATIONS
	.align		4
.L_401:
        /*002c*/ 	.byte	0x04, 0x55
        /*002e*/ 	.short	(.L_403 - .L_402)


	//   ....[0]....
.L_402:
        /* <DEDUP_REMOVED lines=84> */


	//----- nvinfo : EIATTR_MERCURY_ISA_VERSION
	.align		4
.L_403:
        /*0560*/ 	.byte	0x03, 0x5f
        /*0562*/ 	.short	0x0101


	//----- nvinfo : EIATTR_UNUSED_LOAD_BYTE_OFFSET
	.align		4
        /*0564*/ 	.byte	0x04, 0x44
        /*0566*/ 	.short	(.L_405 - .L_404)


	//   ....[0]....
.L_404:
        /*0568*/ 	.word	0x00000ae0
        /*056c*/ 	.word	0x0000fff0


	//   ....[1]....
        /*0570*/ 	.word	0x00016ea0
        /*0574*/ 	.word	0x0000fff0


	//----- nvinfo : EIATTR_INT_WARP_WIDE_INSTR_OFFSETS
	.align		4
.L_405:
        /*0578*/ 	.byte	0x04, 0x31
        /*057a*/ 	.short	(.L_407 - .L_406)


	//   ....[0]....
.L_406:
        /*057c*/ 	.word	0x00000190


	//   ....[1]....
        /*0580*/ 	.word	0x000001d0


	//   ....[2]....
        /*0584*/ 	.word	0x00000240


	//   ....[3]....
        /*0588*/ 	.word	0x0001f8e0


	//   ....[4]....
        /*058c*/ 	.word	0x0001f970


	//   ....[5]....
        /*0590*/ 	.word	0x000235f0


	//   ....[6]....
        /*0594*/ 	.word	0x00023680


	//----- nvinfo : EIATTR_COOP_GROUP_MASK_REGIDS
	.align		4
.L_407:
        /*0598*/ 	.byte	0x04, 0x29
        /*059a*/ 	.short	(.L_409 - .L_408)


	//   ....[0]....
.L_408:
        /*059c*/ 	.word	0xffffffff


	//   ....[1]....
        /*05a0*/ 	.word	0xffffffff


	//   ....[2]....
        /*05a4*/ 	.word	0xffffffff


	//   ....[3]....
        /*05a8*/ 	.word	0xffffffff


	//   ....[4]....
        /*05ac*/ 	.word	0xffffffff


	//   ....[5]....
        /*05b0*/ 	.word	0xffffffff


	//   ....[6]....
        /*05b4*/ 	.word	0xffffffff


	//   ....[7]....
        /*05b8*/ 	.word	0xffffffff


	//   ....[8]....
        /*05bc*/ 	.word	0xffffffff


	//   ....[9]....
        /*05c0*/ 	.word	0xffffffff


	//   ....[10]....
        /*05c4*/ 	.word	0xffffffff


	//   ....[11]....
        /*05c8*/ 	.word	0xffffffff


	//   ....[12]....
        /*05cc*/ 	.word	0xffffffff


	//   ....[13]....
        /*05d0*/ 	.word	0xffffffff


	//   ....[14]....
        /*05d4*/ 	.word	0xffffffff


	//   ....[15]....
        /*05d8*/ 	.word	0xffffffff


	//   ....[16]....
        /*05dc*/ 	.word	0xffffffff


	//   ....[17]....
        /*05e0*/ 	.word	0xffffffff


	//   ....[18]....
        /*05e4*/ 	.word	0xffffffff


	//   ....[19]....
        /*05e8*/ 	.word	0xffffffff


	//   ....[20]....
        /*05ec*/ 	.word	0xffffffff


	//   ....[21]....
        /*05f0*/ 	.word	0xffffffff


	//   ....[22]....
        /*05f4*/ 	.word	0xffffffff


	//   ....[23]....
        /*05f8*/ 	.word	0xffffffff


	//   ....[24]....
        /*05fc*/ 	.word	0xffffffff


	//   ....[25]....
        /*0600*/ 	.word	0xffffffff


	//   ....[26]....
        /*0604*/ 	.word	0xffffffff


	//   ....[27]....
        /*0608*/ 	.word	0xffffffff


	//   ....[28]....
        /*060c*/ 	.word	0xffffffff


	//   ....[29]....
        /*0610*/ 	.word	0xffffffff


	//   ....[30]....
        /*0614*/ 	.word	0xffffffff


	//   ....[31]....
        /*0618*/ 	.word	0xffffffff


	//   ....[32]....
        /*061c*/ 	.word	0xffffffff


	//   ....[33]....
        /*0620*/ 	.word	0xffffffff


	//   ....[34]....
        /*0624*/ 	.word	0xffffffff


	//   ....[35]....
        /*0628*/ 	.word	0xffffffff


	//   ....[36]....
        /*062c*/ 	.word	0xffffffff


	//   ....[37]....
        /*0630*/ 	.word	0xffffffff


	//   ....[38]....
        /*0634*/ 	.word	0xffffffff


	//   ....[39]....
        /*0638*/ 	.word	0xffffffff


	//   ....[40]....
        /*063c*/ 	.word	0xffffffff


	//   ....[41]....
        /*0640*/ 	.word	0xffffffff


	//   ....[42]....
        /*0644*/ 	.word	0xffffffff


	//   ....[43]....
        /*0648*/ 	.word	0xffffffff


	//   ....[44]....
        /*064c*/ 	.word	0xffffffff


	//   ....[45]....
        /*0650*/ 	.word	0xffffffff


	//   ....[46]....
        /*0654*/ 	.word	0xffffffff


	//   ....[47]....
        /*0658*/ 	.word	0xffffffff


	//   ....[48]....
        /*065c*/ 	.word	0xffffffff


	//   ....[49]....
        /*0660*/ 	.word	0xffffffff


	//   ....[50]....
        /*0664*/ 	.word	0xffffffff


	//   ....[51]....
        /*0668*/ 	.word	0xffffffff


	//   ....[52]....
        /*066c*/ 	.word	0xffffffff


	//   ....[53]....
        /*0670*/ 	.word	0xffffffff


	//   ....[54]....
        /*0674*/ 	.word	0xffffffff


	//   ....[55]....
        /*0678*/ 	.word	0xffffffff


	//   ....[56]....
        /*067c*/ 	.word	0xffffffff


	//   ....[57]....
        /*0680*/ 	.word	0xffffffff


	//   ....[58]....
        /*0684*/ 	.word	0xffffffff


	//   ....[59]....
        /*0688*/ 	.word	0xffffffff


	//   ....[60]....
        /*068c*/ 	.word	0xffffffff


	//   ....[61]....
        /*0690*/ 	.word	0xffffffff


	//   ....[62]....
        /*0694*/ 	.word	0xffffffff


	//   ....[63]....
        /*0698*/ 	.word	0xffffffff


	//   ....[64]....
        /*069c*/ 	.word	0xffffffff


	//   ....[65]....
        /*06a0*/ 	.word	0xffffffff


	//   ....[66]....
        /*06a4*/ 	.word	0xffffffff


	//   ....[67]....
        /*06a8*/ 	.word	0xffffffff


	//   ....[68]....
        /*06ac*/ 	.word	0xffffffff


	//   ....[69]....
        /*06b0*/ 	.word	0xffffffff


	//   ....[70]....
        /*06b4*/ 	.word	0xffffffff


	//   ....[71]....
        /*06b8*/ 	.word	0xffffffff


	//   ....[72]....
        /*06bc*/ 	.word	0xffffffff


	//   ....[73]....
        /*06c0*/ 	.word	0xffffffff


	//   ....[74]....
        /*06c4*/ 	.word	0xffffffff


	//   ....[75]....
        /*06c8*/ 	.word	0xffffffff


	//   ....[76]....
        /*06cc*/ 	.word	0xffffffff


	//   ....[77]....
        /*06d0*/ 	.word	0xffffffff


	//   ....[78]....
        /*06d4*/ 	.word	0xffffffff


	//   ....[79]....
        /*06d8*/ 	.word	0xffffffff


	//   ....[80]....
        /*06dc*/ 	.word	0xffffffff


	//   ....[81]....
        /*06e0*/ 	.word	0xffffffff


	//   ....[82]....
        /*06e4*/ 	.word	0xffffffff


	//   ....[83]....
        /*06e8*/ 	.word	0xffffffff


	//   ....[84]....
        /*06ec*/ 	.word	0xffffffff


	//   ....[85]....
        /*06f0*/ 	.word	0xffffffff


	//   ....[86]....
        /*06f4*/ 	.word	0xffffffff


	//   ....[87]....
        /*06f8*/ 	.word	0xffffffff


	//   ....[88]....
        /*06fc*/ 	.word	0xffffffff


	//   ....[89]....
        /*0700*/ 	.word	0xffffffff


	//   ....[90]....
        /*0704*/ 	.word	0xffffffff


	//   ....[91]....
        /*0708*/ 	.word	0xffffffff


	//   ....[92]....
        /*070c*/ 	.word	0xffffffff


	//   ....[93]....
        /*0710*/ 	.word	0xffffffff


	//   ....[94]....
        /*0714*/ 	.word	0xffffffff


	//   ....[95]....
        /*0718*/ 	.word	0xffffffff


	//   ....[96]....
        /*071c*/ 	.word	0xffffffff


	//   ....[97]....
        /*0720*/ 	.word	0xffffffff


	//   ....[98]....
        /*0724*/ 	.word	0xffffffff


	//   ....[99]....
        /*0728*/ 	.word	0xffffffff


	//   ....[100]....
        /*072c*/ 	.word	0xffffffff


	//   ....[101]....
        /*0730*/ 	.word	0xffffffff


	//   ....[102]....
        /*0734*/ 	.word	0xffffffff


	//   ....[103]....
        /*0738*/ 	.word	0xffffffff


	//   ....[104]....
        /*073c*/ 	.word	0xffffffff


	//   ....[105]....
        /*0740*/ 	.word	0xffffffff


	//   ....[106]....
        /*0744*/ 	.word	0xffffffff


	//   ....[107]....
        /*0748*/ 	.word	0xffffffff


	//   ....[108]....
        /*074c*/ 	.word	0xffffffff


	//   ....[109]....
        /*0750*/ 	.word	0xffffffff


	//   ....[110]....
        /*0754*/ 	.word	0xffffffff


	//   ....[111]....
        /*0758*/ 	.word	0xffffffff


	//   ....[112]....
        /*075c*/ 	.word	0xffffffff


	//   ....[113]....
        /*0760*/ 	.word	0xffffffff


	//   ....[114]....
        /*0764*/ 	.word	0xffffffff


	//   ....[115]....
        /*0768*/ 	.word	0xffffffff


	//   ....[116]....
        /*076c*/ 	.word	0xffffffff


	//   ....[117]....
        /*0770*/ 	.word	0xffffffff


	//   ....[118]....
        /*0774*/ 	.word	0xffffffff


	//   ....[119]....
        /*0778*/ 	.word	0xffffffff


	//   ....[120]....
        /*077c*/ 	.word	0xffffffff


	//   ....[121]....
        /*0780*/ 	.word	0xffffffff


	//   ....[122]....
        /*0784*/ 	.word	0xffffffff


	//   ....[123]....
        /*0788*/ 	.word	0xffffffff


	//   ....[124]....
        /*078c*/ 	.word	0xffffffff


	//   ....[125]....
        /*0790*/ 	.word	0xffffffff


	//   ....[126]....
        /*0794*/ 	.word	0xffffffff


	//   ....[127]....
        /*0798*/ 	.word	0xffffffff


	//   ....[128]....
        /*079c*/ 	.word	0x0500000f


	//   ....[129]....
        /*07a0*/ 	.word	0x0500000f


	//   ....[130]....
        /*07a4*/ 	.word	0x0500000f


	//   ....[131]....
        /*07a8*/ 	.word	0x0500000f


	//   ....[132]....
        /*07ac*/ 	.word	0x0500000f


	//   ....[133]....
        /*07b0*/ 	.word	0x0500000f


	//   ....[134]....
        /*07b4*/ 	.word	0x0500000f


	//   ....[135]....
        /*07b8*/ 	.word	0x0500000f


	//   ....[136]....
        /*07bc*/ 	.word	0x0500000f


	//   ....[137]....
        /*07c0*/ 	.word	0x0500000f


	//   ....[138]....
        /*07c4*/ 	.word	0x0500000f


	//   ....[139]....
        /*07c8*/ 	.word	0x0500000f


	//   ....[140]....
        /*07cc*/ 	.word	0x0500000f


	//   ....[141]....
        /*07d0*/ 	.word	0x0500000f


	//   ....[142]....
        /*07d4*/ 	.word	0x0500000f


	//   ....[143]....
        /*07d8*/ 	.word	0x0500000f


	//   ....[144]....
        /*07dc*/ 	.word	0x0500000f


	//   ....[145]....
        /*07e0*/ 	.word	0x0500000f


	//   ....[146]....
        /*07e4*/ 	.word	0x0500000f


	//   ....[147]....
        /*07e8*/ 	.word	0x0500000f


	//   ....[148]....
        /*07ec*/ 	.word	0x0500000f


	//   ....[149]....
        /*07f0*/ 	.word	0x0500000f


	//   ....[150]....
        /*07f4*/ 	.word	0x0500000f


	//   ....[151]....
        /*07f8*/ 	.word	0x0500000f


	//   ....[152]....
        /*07fc*/ 	.word	0x0500000f


	//   ....[153]....
        /*0800*/ 	.word	0x0500000f


	//   ....[154]....
        /*0804*/ 	.word	0x0500000f


	//   ....[155]....
        /*0808*/ 	.word	0x0500000f


	//   ....[156]....
        /*080c*/ 	.word	0x0500000f


	//   ....[157]....
        /*0810*/ 	.word	0x0500000f


	//   ....[158]....
        /*0814*/ 	.word	0x0500000f


	//   ....[159]....
        /*0818*/ 	.word	0x0500000f


	//   ....[160]....
        /*081c*/ 	.word	0x0500000f


	//   ....[161]....
        /*0820*/ 	.word	0x0500000f


	//   ....[162]....
        /*0824*/ 	.word	0x0500000f


	//   ....[163]....
        /*0828*/ 	.word	0x0500000f


	//   ....[164]....
        /*082c*/ 	.word	0x0500000f


	//   ....[165]....
        /*0830*/ 	.word	0x0500000f


	//   ....[166]....
        /*0834*/ 	.word	0x0500000f


	//   ....[167]....
        /*0838*/ 	.word	0x0500000f


	//   ....[168]....
        /*083c*/ 	.word	0x0500000f


	//   ....[169]....
        /*0840*/ 	.word	0x0500000f


	//   ....[170]....
        /*0844*/ 	.word	0x0500000f


	//   ....[171]....
        /*0848*/ 	.word	0x0500000f


	//   ....[172]....
        /*084c*/ 	.word	0x0500000f


	//   ....[173]....
        /*0850*/ 	.word	0x0500000f


	//   ....[174]....
        /*0854*/ 	.word	0x0500000f


	//   ....[175]....
        /*0858*/ 	.word	0x0500000f


	//   ....[176]....
        /*085c*/ 	.word	0x0500000f


	//   ....[177]....
        /*0860*/ 	.word	0x0500000f


	//   ....[178]....
        /*0864*/ 	.word	0x0500000f


	//   ....[179]....
        /*0868*/ 	.word	0x0500000f


	//   ....[180]....
        /*086c*/ 	.word	0x0500000f


	//   ....[181]....
        /*0870*/ 	.word	0x0500000f


	//   ....[182]....
        /*0874*/ 	.word	0x0500000f


	//   ....[183]....
        /*0878*/ 	.word	0x0500000f


	//   ....[184]....
        /*087c*/ 	.word	0x0500000f


	//   ....[185]....
        /*0880*/ 	.word	0x0500000f


	//   ....[186]....
        /*0884*/ 	.word	0x0500000f


	//   ....[187]....
        /*0888*/ 	.word	0x0500000f


	//   ....[188]....
        /*088c*/ 	.word	0x0500000f


	//   ....[189]....
        /*0890*/ 	.word	0x0500000f


	//   ....[190]....
        /*0894*/ 	.word	0x0500000f


	//   ....[191]....
        /*0898*/ 	.word	0x0500000f


	//   ....[192]....
        /*089c*/ 	.word	0x0500000f


	//   ....[193]....
        /*08a0*/ 	.word	0x0500000f


	//   ....[194]....
        /*08a4*/ 	.word	0x0500000f


	//   ....[195]....
        /*08a8*/ 	.word	0x0500000f


	//   ....[196]....
        /*08ac*/ 	.word	0x0500000f


	//   ....[197]....
        /*08b0*/ 	.word	0x0500000f


	//   ....[198]....
        /*08b4*/ 	.word	0x0500000f


	//   ....[199]....
        /*08b8*/ 	.word	0x0500000f


	//   ....[200]....
        /*08bc*/ 	.word	0x0500000f


	//   ....[201]....
        /*08c0*/ 	.word	0x0500000f


	//----- nvinfo : EIATTR_COOP_GROUP_INSTR_OFFSETS
	.align		4
.L_409:
        /*08c4*/ 	.byte	0x04, 0x28
        /*08c6*/ 	.short	(.L_411 - .L_410)


	//   ....[0]....
.L_410:
        /*08c8*/ 	.word	0x00000070


	//   ....[1]....
        /*08cc*/ 	.word	0x000001a0


	//   ....[2]....
        /*08d0*/ 	.word	0x000001f0


	//   ....[3]....
        /*08d4*/ 	.word	0x00000420


	//   ....[4]....
        /*08d8*/ 	.word	0x00000580


	//   ....[5]....
        /*08dc*/ 	.word	0x000006a0


	//   ....[6]....
        /*08e0*/ 	.word	0x00000800


	//   ....[7]....
        /*08e4*/ 	.word	0x00006b90


	//   ....[8]....
        /*08e8*/ 	.word	0x00007310


	//   ....[9]....
        /*08ec*/ 	.word	0x00007320


	//   ....[10]....
        /*08f0*/ 	.word	0x00007330


	//   ....[11]....
        /*08f4*/ 	.word	0x00007340


	//   ....[12]....
        /*08f8*/ 	.word	0x00007650


	//   ....[13]....
        /*08fc*/ 	.word	0x00007660


	//   ....[14]....
        /*0900*/ 	.word	0x00007670


	//   ....[15]....
        /*0904*/ 	.word	0x00007680


	//   ....[16]....
        /*0908*/ 	.word	0x00008850


	//   ....[17]....
        /*090c*/ 	.word	0x00008870


	//   ....[18]....
        /*0910*/ 	.word	0x00008880


	//   ....[19]....
        /*0914*/ 	.word	0x00008890


	//   ....[20]....
        /*0918*/ 	.word	0x00008980


	//   ....[21]....
        /*091c*/ 	.word	0x000089a0


	//   ....[22]....
        /*0920*/ 	.word	0x00008a30


	//   ....[23]....
        /*0924*/ 	.word	0x00008a60


	//   ....[24]....
        /*0928*/ 	.word	0x0000a180


	//   ....[25]....
        /*092c*/ 	.word	0x0000ac30


	//   ....[26]....
        /*0930*/ 	.word	0x0000b5c0


	//   ....[27]....
        /*0934*/ 	.word	0x0000b6d0


	//   ....[28]....
        /*0938*/ 	.word	0x0000bbf0


	//   ....[29]....
        /*093c*/ 	.word	0x0000bcc0


	//   ....[30]....
        /*0940*/ 	.word	0x0000d090


	//   ....[31]....
        /*0944*/ 	.word	0x0000d910


	//   ....[32]....
        /*0948*/ 	.word	0x0000e6f0


	//   ....[33]....
        /*094c*/ 	.word	0x0000e850


	//   ....[34]....
        /*0950*/ 	.word	0x0000f180


	//   ....[35]....
        /*0954*/ 	.word	0x0000f350


	//   ....[36]....
        /*0958*/ 	.word	0x00011020


	//   ....[37]....
        /*095c*/ 	.word	0x00011080


	//   ....[38]....
        /*0960*/ 	.word	0x00011ad0


	//   ....[39]....
        /*0964*/ 	.word	0x00011b30


	//   ....[40]....
        /*0968*/ 	.word	0x00013070


	//   ....[41]....
        /*096c*/ 	.word	0x000138f0


	//   ....[42]....
        /*0970*/ 	.word	0x000146d0


	//   ....[43]....
        /*0974*/ 	.word	0x000147f0


	//   ....[44]....
        /*0978*/ 	.word	0x000151b0


	//   ....[45]....
        /*097c*/ 	.word	0x00015380


	//   ....[46]....
        /*0980*/ 	.word	0x00016420


	//   ....[47]....
        /*0984*/ 	.word	0x00016450


	//   ....[48]....
        /*0988*/ 	.word	0x000164b0


	//   ....[49]....
        /*098c*/ 	.word	0x000164c0


	//   ....[50]....
        /*0990*/ 	.word	0x00017ee0


	//   ....[51]....
        /*0994*/ 	.word	0x00017f00


	//   ....[52]....
        /*0998*/ 	.word	0x00017f10


	//   ....[53]....
        /*099c*/ 	.word	0x00017f20


	//   ....[54]....
        /*09a0*/ 	.word	0x00018930


	//   ....[55]....
        /*09a4*/ 	.word	0x00018940


	//   ....[56]....
        /*09a8*/ 	.word	0x00018b40


	//   ....[57]....
        /*09ac*/ 	.word	0x00018b50


	//   ....[58]....
        /*09b0*/ 	.word	0x00018d10


	//   ....[59]....
        /*09b4*/ 	.word	0x00018d20


	//   ....[60]....
        /*09b8*/ 	.word	0x00018ee0


	//   ....[61]....
        /*09bc*/ 	.word	0x00018ef0


	//   ....[62]....
        /*09c0*/ 	.word	0x00019350


	//   ....[63]....
        /*09c4*/ 	.word	0x00019360


	//   ....[64]....
        /*09c8*/ 	.word	0x0001a180


	//   ....[65]....
        /*09cc*/ 	.word	0x0001a190


	//   ....[66]....
        /*09d0*/ 	.word	0x0001b7d0


	//   ....[67]....
        /*09d4*/ 	.word	0x0001b7e0


	//   ....[68]....
        /*09d8*/ 	.word	0x0001b9b0


	//   ....[69]....
        /*09dc*/ 	.word	0x0001b9c0


	//   ....[70]....
        /*09e0*/ 	.word	0x0001bb80


	//   ....[71]....
        /*09e4*/ 	.word	0x0001bb90


	//   ....[72]....
        /*09e8*/ 	.word	0x0001bd50


	//   ....[73]....
        /*09ec*/ 	.word	0x0001bd60


	//   ....[74]....
        /*09f0*/ 	.word	0x0001bf80


	//   ....[75]....
        /*09f4*/ 	.word	0x0001c190


	//   ....[76]....
        /*09f8*/ 	.word	0x0001c1c0


	//   ....[77]....
        /*09fc*/ 	.word	0x0001c1f0


	//   ....[78]....
        /*0a00*/ 	.word	0x0001c220


	//   ....[79]....
        /*0a04*/ 	.word	0x0001c250


	//   ....[80]....
        /*0a08*/ 	.word	0x0001c280


	//   ....[81]....
        /*0a0c*/ 	.word	0x0001c420


	//   ....[82]....
        /*0a10*/ 	.word	0x0001c450


	//   ....[83]....
        /*0a14*/ 	.word	0x0001c480


	//   ....[84]....
        /*0a18*/ 	.word	0x0001c4b0


	//   ....[85]....
        /*0a1c*/ 	.word	0x0001c4e0


	//   ....[86]....
        /*0a20*/ 	.word	0x0001c510


	//   ....[87]....
        /*0a24*/ 	.word	0x0001c5b0


	//   ....[88]....
        /*0a28*/ 	.word	0x0001c5e0


	//   ....[89]....
        /*0a2c*/ 	.word	0x0001c5f0


	//   ....[90]....
        /*0a30*/ 	.word	0x0001c620


	//   ....[91]....
        /*0a34*/ 	.word	0x0001deb0


	//   ....[92]....
        /*0a38*/ 	.word	0x0001feb0


	//   ....[93]....
        /*0a3c*/ 	.word	0x00020950


	//   ....[94]....
        /*0a40*/ 	.word	0x00020970


	//   ....[95]....
        /*0a44*/ 	.word	0x00020a20


	//   ....[96]....
        /*0a48*/ 	.word	0x00020a30


	//   ....[97]....
        /*0a4c*/ 	.word	0x00020ab0


	//   ....[98]....
        /*0a50*/ 	.word	0x00020ac0


	//   ....[99]....
        /*0a54*/ 	.word	0x00020b40


	//   ....[100]....
        /*0a58*/ 	.word	0x00020b50


	//   ....[101]....
        /*0a5c*/ 	.word	0x00020bd0


	//   ....[102]....
        /*0a60*/ 	.word	0x00020be0


	//   ....[103]....
        /*0a64*/ 	.word	0x00020c60


	//   ....[104]....
        /*0a68*/ 	.word	0x00020c70


	//   ....[105]....
        /*0a6c*/ 	.word	0x00020cf0


	//   ....[106]....
        /*0a70*/ 	.word	0x00020d00


	//   ....[107]....
        /*0a74*/ 	.word	0x00020d50


	//   ....[108]....
        /*0a78*/ 	.word	0x00020d70


	//   ....[109]....
        /*0a7c*/ 	.word	0x00023910


	//   ....[110]....
        /*0a80*/ 	.word	0x00023990


	//   ....[111]....
        /*0a84*/ 	.word	0x000239c0


	//   ....[112]....
        /*0a88*/ 	.word	0x000239d0


	//   ....[113]....
        /*0a8c*/ 	.word	0x00023a00


	//   ....[114]....
        /*0a90*/ 	.word	0x00023a30


	//   ....[115]....
        /*0a94*/ 	.word	0x00023a60


	//   ....[116]....
        /*0a98*/ 	.word	0x00023a90


	//   ....[117]....
        /*0a9c*/ 	.word	0x00023c50


	//   ....[118]....
        /*0aa0*/ 	.word	0x00023c80


	//   ....[119]....
        /*0aa4*/ 	.word	0x00023cb0


	//   ....[120]....
        /*0aa8*/ 	.word	0x00023ce0


	//   ....[121]....
        /*0aac*/ 	.word	0x00023d10


	//   ....[122]....
        /*0ab0*/ 	.word	0x00023d40


	//   ....[123]....
        /*0ab4*/ 	.word	0x00023e10


	//   ....[124]....
        /*0ab8*/ 	.word	0x00023e30


	//   ....[125]....
        /*0abc*/ 	.word	0x00023e40


	//   ....[126]....
        /*0ac0*/ 	.word	0x00023ec0


	//   ....[127]....
        /*0ac4*/ 	.word	0x000249f0


	//   ....[128]....
        /*0ac8*/ 	.word	0x00024e20


	//   ....[129]....
        /*0acc*/ 	.word	0x00024ec0


	//   ....[130]....
        /*0ad0*/ 	.word	0x00024f50


	//   ....[131]....
        /*0ad4*/ 	.word	0x00024fa0


	//   ....[132]....
        /*0ad8*/ 	.word	0x00024ff0


	//   ....[133]....
        /*0adc*/ 	.word	0x00025080


	//   ....[134]....
        /*0ae0*/ 	.word	0x00025110


	//   ....[135]....
        /*0ae4*/ 	.word	0x00025160


	//   ....[136]....
        /*0ae8*/ 	.word	0x000251b0


	//   ....[137]....
        /*0aec*/ 	.word	0x000252b0


	//   ....[138]....
        /*0af0*/ 	.word	0x00025360


	//   ....[139]....
        /*0af4*/ 	.word	0x000253e0


	//   ....[140]....
        /*0af8*/ 	.word	0x00025450


	//   ....[141]....
        /*0afc*/ 	.word	0x00025580


	//   ....[142]....
        /*0b00*/ 	.word	0x00025690


	//   ....[143]....
        /*0b04*/ 	.word	0x00025760


	//   ....[144]....
        /*0b08*/ 	.word	0x000257b0


	//   ....[145]....
        /*0b0c*/ 	.word	0x00025b00


	//   ....[146]....
        /*0b10*/ 	.word	0x00025b50


	//   ....[147]....
        /*0b14*/ 	.word	0x00025be0


	//   ....[148]....
        /*0b18*/ 	.word	0x00025c70


	//   ....[149]....
        /*0b1c*/ 	.word	0x00025d00


	//   ....[150]....
        /*0b20*/ 	.word	0x00025d90


	//   ....[151]....
        /*0b24*/ 	.word	0x00025e20


	//   ....[152]....
        /*0b28*/ 	.word	0x00025eb0


	//   ....[153]....
        /*0b2c*/ 	.word	0x00025f30


	//   ....[154]....
        /*0b30*/ 	.word	0x00025f80


	//   ....[155]....
        /*0b34*/ 	.word	0x00026020


	//   ....[156]....
        /*0b38*/ 	.word	0x000260b0


	//   ....[157]....
        /*0b3c*/ 	.word	0x00026130


	//   ....[158]....
        /*0b40*/ 	.word	0x00026180


	//   ....[159]....
        /*0b44*/ 	.word	0x00026210


	//   ....[160]....
        /*0b48*/ 	.word	0x000262a0


	//   ....[161]....
        /*0b4c*/ 	.word	0x00026330


	//   ....[162]....
        /*0b50*/ 	.word	0x000263c0


	//   ....[163]....
        /*0b54*/ 	.word	0x00026450


	//   ....[164]....
        /*0b58*/ 	.word	0x000264e0


	//   ....[165]....
        /*0b5c*/ 	.word	0x000265a0


	//   ....[166]....
        /*0b60*/ 	.word	0x00026880


	//   ....[167]....
        /*0b64*/ 	.word	0x00026a40


	//   ....[168]....
        /*0b68*/ 	.word	0x00026a90


	//   ....[169]....
        /*0b6c*/ 	.word	0x00026af0


	//   ....[170]....
        /*0b70*/ 	.word	0x00026be0


	//   ....[171]....
        /*0b74*/ 	.word	0x00026c40


	//   ....[172]....
        /*0b78*/ 	.word	0x00026d30


	//   ....[173]....
        /*0b7c*/ 	.word	0x00026d90


	//   ....[174]....
        /*0b80*/ 	.word	0x00026e80


	//   ....[175]....
        /*0b84*/ 	.word	0x00026ee0


	//   ....[176]....
        /*0b88*/ 	.word	0x00026fd0


	//   ....[177]....
        /*0b8c*/ 	.word	0x00027030


	//   ....[178]....
        /*0b90*/ 	.word	0x00027120


	//   ....[179]....
        /*0b94*/ 	.word	0x00027180


	//   ....[180]....
        /*0b98*/ 	.word	0x00027250


	//   ....[181]....
        /*0b9c*/ 	.word	0x000272d0


	//   ....[182]....
        /*0ba0*/ 	.word	0x000273a0


	//   ....[183]....
        /*0ba4*/ 	.word	0x000276d0


	//   ....[184]....
        /*0ba8*/ 	.word	0x00027770


	//   ....[185]....
        /*0bac*/ 	.word	0x00027910


	//   ....[186]....
        /*0bb0*/ 	.word	0x00027990


	//   ....[187]....
        /*0bb4*/ 	.word	0x00027a10


	//   ....[188]....
        /*0bb8*/ 	.word	0x00027a90


	//   ....[189]....
        /*0bbc*/ 	.word	0x00027b10


	//   ....[190]....
        /*0bc0*/ 	.word	0x00027ba0


	//   ....[191]....
        /*0bc4*/ 	.word	0x00027c40


	//   ....[192]....
        /*0bc8*/ 	.word	0x00027cf0


	//   ....[193]....
        /*0bcc*/ 	.word	0x00027d70


	//   ....[194]....
        /*0bd0*/ 	.word	0x00027df0


	//   ....[195]....
        /*0bd4*/ 	.word	0x00027e70


	//   ....[196]....
        /*0bd8*/ 	.word	0x00027f00


	//   ....[197]....
        /*0bdc*/ 	.word	0x00027f80


	//   ....[198]....
        /*0be0*/ 	.word	0x00028030


	//   ....[199]....
        /*0be4*/ 	.word	0x00028080


	//   ....[200]....
        /*0be8*/ 	.word	0x00028140


	//   ....[201]....
        /*0bec*/ 	.word	0x00028270


	//----- nvinfo : EIATTR_REG_RECONFIG
	.align		4
.L_411:
        /*0bf0*/ 	.byte	0x01, 0x54
	.zero		2


	//----- nvinfo : EIATTR_SYSCALL_OFFSETS
	.align		4
        /*0bf4*/ 	.byte	0x04, 0x46
        /*0bf6*/ 	.short	(.L_413 - .L_412)


	//   ....[0]....
.L_412:
        /*0bf8*/ 	.word	0x000021c0


	//   ....[1]....
        /*0bfc*/ 	.word	0x00002310


	//   ....[2]....
        /*0c00*/ 	.word	0x00006d30


	//   ....[3]....
        /*0c04*/ 	.word	0x00007040


	//   ....[4]....
        /*0c08*/ 	.word	0x0001fae0


	//   ....[5]....
        /*0c0c*/ 	.word	0x0001fc30


	//   ....[6]....
        /*0c10*/ 	.word	0x0001fd20


	//   ....[7]....
        /*0c14*/ 	.word	0x00020530


	//----- nvinfo : EIATTR_MBARRIER_INSTR_OFFSETS
	.align		4
.L_413:
        /*0c18*/ 	.byte	0x04, 0x39
        /*0c1a*/ 	.short	(.L_415 - .L_414)


	//   ....[0]....
.L_414:
        /*0c1c*/ 	.word	0x000002d0
        /*0c20*/ 	.word	0x000000ff
        /*0c24*/ 	.word	0x00022800
        /*0c28*/ 	.short	0x0100
        /*0c2a*/ 	.byte	0x08
	.zero		1


	//   ....[1]....
        /*0c2c*/ 	.word	0x000002e0
        /*0c30*/ 	.word	0x000000ff
        /*0c34*/ 	.word	0x00022820
        /*0c38*/ 	.short	0x0100
        /*0c3a*/ 	.byte	0x08
	.zero		1


	//   ....[2]....
        /*0c3c*/ 	.word	0x000003d0
        /*0c40*/ 	.word	0x000000ff
        /*0c44*/ 	.word	0x00022830
        /*0c48*/ 	.short	0x0100
        /*0c4a*/ 	.byte	0x08
	.zero		1


	//   ....[3]....
        /*0c4c*/ 	.word	0x000003e0
        /*0c50*/ 	.word	0x000000ff
        /*0c54*/ 	.word	0x00022840
        /*0c58*/ 	.short	0x0100
        /*0c5a*/ 	.byte	0x08
	.zero		1


	//   ....[4]....
        /*0c5c*/ 	.word	0x000003f0
        /*0c60*/ 	.word	0x000000ff
        /*0c64*/ 	.word	0x00022838
        /*0c68*/ 	.short	0x0100
        /*0c6a*/ 	.byte	0x08
	.zero		1


	//   ....[5]....
        /*0c6c*/ 	.word	0x00000400
        /*0c70*/ 	.word	0x000000ff
        /*0c74*/ 	.word	0x00022848
        /*0c78*/ 	.short	0x0100
        /*0c7a*/ 	.byte	0x08
	.zero		1


	//   ....[6]....
        /*0c7c*/ 	.word	0x00000530
        /*0c80*/ 	.word	0x000000ff
        /*0c84*/ 	.word	0x00022850
        /*0c88*/ 	.short	0x0100
        /*0c8a*/ 	.byte	0x08
	.zero		1


	//   ....[7]....
        /*0c8c*/ 	.word	0x00000540
        /*0c90*/ 	.word	0x000000ff
        /*0c94*/ 	.word	0x00022860
        /*0c98*/ 	.short	0x0100
        /*0c9a*/ 	.byte	0x08
	.zero		1


	//   ....[8]....
        /*0c9c*/ 	.word	0x00000550
        /*0ca0*/ 	.word	0x000000ff
        /*0ca4*/ 	.word	0x00022858
        /*0ca8*/ 	.short	0x0100
        /*0caa*/ 	.byte	0x08
	.zero		1


	//   ....[9]....
        /*0cac*/ 	.word	0x00000560
        /*0cb0*/ 	.word	0x000000ff
        /*0cb4*/ 	.word	0x00022868
        /*0cb8*/ 	.short	0x0100
        /*0cba*/ 	.byte	0x08
	.zero		1


	//   ....[10]....
        /*0cbc*/ 	.word	0x00000650
        /*0cc0*/ 	.word	0x000000ff
        /*0cc4*/ 	.word	0x00022870
        /*0cc8*/ 	.short	0x0100
        /*0cca*/ 	.byte	0x06
	.zero		1


	//   ....[11]....
        /*0ccc*/ 	.word	0x00000660
        /*0cd0*/ 	.word	0x000000ff
        /*0cd4*/ 	.word	0x00022880
        /*0cd8*/ 	.short	0x0100
        /*0cda*/ 	.byte	0x06
	.zero		1


	//   ....[12]....
        /*0cdc*/ 	.word	0x00000670
        /*0ce0*/ 	.word	0x000000ff
        /*0ce4*/ 	.word	0x00022878
        /*0ce8*/ 	.short	0x0100
        /*0cea*/ 	.byte	0x06
	.zero		1


	//   ....[13]....
        /*0cec*/ 	.word	0x00000680
        /*0cf0*/ 	.word	0x000000ff
        /*0cf4*/ 	.word	0x00022888
        /*0cf8*/ 	.short	0x0100
        /*0cfa*/ 	.byte	0x06
	.zero		1


	//   ....[14]....
        /*0cfc*/ 	.word	0x000007b0
        /*0d00*/ 	.word	0x000000ff
        /*0d04*/ 	.word	0x00022890
        /*0d08*/ 	.short	0x0100
        /*0d0a*/ 	.byte	0x08
	.zero		1


	//   ....[15]....
        /*0d0c*/ 	.word	0x000007c0
        /*0d10*/ 	.word	0x000000ff
        /*0d14*/ 	.word	0x000228a0
        /*0d18*/ 	.short	0x0100
        /*0d1a*/ 	.byte	0x08
	.zero		1


	//   ....[16]....
        /*0d1c*/ 	.word	0x000007d0
        /*0d20*/ 	.word	0x000000ff
        /*0d24*/ 	.word	0x00022898
        /*0d28*/ 	.short	0x0100
        /*0d2a*/ 	.byte	0x08
	.zero		1


	//   ....[17]....
        /*0d2c*/ 	.word	0x000007e0
        /*0d30*/ 	.word	0x000000ff
        /*0d34*/ 	.word	0x000228a8
        /*0d38*/ 	.short	0x0100
        /*0d3a*/ 	.byte	0x08
	.zero		1


	//   ....[18]....
        /*0d3c*/ 	.word	0x00000910
        /*0d40*/ 	.word	0x000000ff
        /*0d44*/ 	.word	0x000228b0
        /*0d48*/ 	.short	0x0100
        /*0d4a*/ 	.byte	0x08
	.zero		1


	//   ....[19]....
        /*0d4c*/ 	.word	0x00000920
        /*0d50*/ 	.word	0x000000ff
        /*0d54*/ 	.word	0x000228c0
        /*0d58*/ 	.short	0x0100
        /*0d5a*/ 	.byte	0x08
	.zero		1


	//   ....[20]....
        /*0d5c*/ 	.word	0x00000930
        /*0d60*/ 	.word	0x000000ff
        /*0d64*/ 	.word	0x000228b8
        /*0d68*/ 	.short	0x0100
        /*0d6a*/ 	.byte	0x08
	.zero		1


	//   ....[21]....
        /*0d6c*/ 	.word	0x00000940
        /*0d70*/ 	.word	0x000000ff
        /*0d74*/ 	.word	0x000228c8
        /*0d78*/ 	.short	0x0100
        /*0d7a*/ 	.byte	0x08
	.zero		1


	//   ....[22]....
        /*0d7c*/ 	.word	0x00003560
        /*0d80*/ 	.word	0x0000005f
        /*0d84*/ 	.word	0x00022890
        /*0d88*/ 	.short	0x010a
        /*0d8a*/ 	.byte	0x3f
	.zero		1


	//   ....[23]....
        /*0d8c*/ 	.word	0x000046c0
        /*0d90*/ 	.word	0x0000005f
        /*0d94*/ 	.word	0x00022890
        /*0d98*/ 	.short	0x010a
        /*0d9a*/ 	.byte	0x3f
	.zero		1


	//   ....[24]....
        /*0d9c*/ 	.word	0x00005700
        /*0da0*/ 	.word	0x0000005f
        /*0da4*/ 	.word	0x00022890
        /*0da8*/ 	.short	0x010a
        /*0daa*/ 	.byte	0x3f
	.zero		1


	//   ....[25]....
        /*0dac*/ 	.word	0x00005910
        /*0db0*/ 	.word	0x00000020
        /*0db4*/ 	.word	0x00000000
        /*0db8*/ 	.short	0x0101
        /*0dba*/ 	.byte	0x3f
	.zero		1


	//   ....[26]....
        /*0dbc*/ 	.word	0x00005950
        /*0dc0*/ 	.word	0x0000005f
        /*0dc4*/ 	.word	0x000228b0
        /*0dc8*/ 	.short	0x010a
        /*0dca*/ 	.byte	0x3f
	.zero		1


	//   ....[27]....
        /*0dcc*/ 	.word	0x00005fa0
        /*0dd0*/ 	.word	0x0000005f
        /*0dd4*/ 	.word	0x00000000
        /*0dd8*/ 	.short	0x0101
        /*0dda*/ 	.byte	0x3f
	.zero		1


	//   ....[28]....
        /*0ddc*/ 	.word	0x00006dc0
        /*0de0*/ 	.word	0x00000013
        /*0de4*/ 	.word	0x00022800
        /*0de8*/ 	.short	0x010a
        /*0dea*/ 	.byte	0x3f
	.zero		1


	//   ....[29]....
        /*0dec*/ 	.word	0x00006e10
        /*0df0*/ 	.word	0x00000013
        /*0df4*/ 	.word	0x00022800
        /*0df8*/ 	.short	0x010a
        /*0dfa*/ 	.byte	0x3f
	.zero		1


	//   ....[30]....
        /*0dfc*/ 	.word	0x000078a0
        /*0e00*/ 	.word	0x00000013
        /*0e04*/ 	.word	0x00022800
        /*0e08*/ 	.short	0x010a
        /*0e0a*/ 	.byte	0x3f
	.zero		1


	//   ....[31]....
        /*0e0c*/ 	.word	0x00008cc0
        /*0e10*/ 	.word	0x00000013
        /*0e14*/ 	.word	0x00022800
        /*0e18*/ 	.short	0x010a
        /*0e1a*/ 	.byte	0x3f
	.zero		1


	//   ....[32]....
        /*0e1c*/ 	.word	0x00009b20
        /*0e20*/ 	.word	0x00000004
        /*0e24*/ 	.word	0x00022830
        /*0e28*/ 	.short	0x010a
        /*0e2a*/ 	.byte	0x3f
	.zero		1


	//   ....[33]....
        /*0e2c*/ 	.word	0x00009bc0
        /*0e30*/ 	.word	0x00000004
        /*0e34*/ 	.word	0x00022830
        /*0e38*/ 	.short	0x010a
        /*0e3a*/ 	.byte	0x3f
	.zero		1


	//   ....[34]....
        /*0e3c*/ 	.word	0x0000a350
        /*0e40*/ 	.word	0x00000031
        /*0e44*/ 	.word	0x00000000
        /*0e48*/ 	.short	0x0101
        /*0e4a*/ 	.byte	0x3f
	.zero		1


	//   ....[35]....
        /*0e4c*/ 	.word	0x0000c580
        /*0e50*/ 	.word	0x00000004
        /*0e54*/ 	.word	0x00022850
        /*0e58*/ 	.short	0x010a
        /*0e5a*/ 	.byte	0x3f
	.zero		1


	//   ....[36]....
        /*0e5c*/ 	.word	0x0000c5d0
        /*0e60*/ 	.word	0x00000004
        /*0e64*/ 	.word	0x00022850
        /*0e68*/ 	.short	0x010a
        /*0e6a*/ 	.byte	0x3f
	.zero		1


	//   ....[37]....
        /*0e6c*/ 	.word	0x0000ca20
        /*0e70*/ 	.word	0x00000004
        /*0e74*/ 	.word	0x00000000
        /*0e78*/ 	.short	0x0101
        /*0e7a*/ 	.byte	0x3f
	.zero		1


	//   ....[38]....
        /*0e7c*/ 	.word	0x0000cd60
        /*0e80*/ 	.word	0x000000d4
        /*0e84*/ 	.word	0x00022830
        /*0e88*/ 	.short	0x010a
        /*0e8a*/ 	.byte	0x3f
	.zero		1


	//   ....[39]....
        /*0e8c*/ 	.word	0x0000cdc0
        /*0e90*/ 	.word	0x000000d4
        /*0e94*/ 	.word	0x00022830
        /*0e98*/ 	.short	0x010a
        /*0e9a*/ 	.byte	0x3f
	.zero		1


	//   ....[40]....
        /*0e9c*/ 	.word	0x0000d470
        /*0ea0*/ 	.word	0x000000a6
        /*0ea4*/ 	.word	0x00000000
        /*0ea8*/ 	.short	0x0101
        /*0eaa*/ 	.byte	0x3f
	.zero		1


	//   ....[41]....
        /*0eac*/ 	.word	0x00010000
        /*0eb0*/ 	.word	0x000000d4
        /*0eb4*/ 	.word	0x00022850
        /*0eb8*/ 	.short	0x010a
        /*0eba*/ 	.byte	0x3f
	.zero		1


	//   ....[42]....
        /*0ebc*/ 	.word	0x00010050
        /*0ec0*/ 	.word	0x000000d4
        /*0ec4*/ 	.word	0x00022850
        /*0ec8*/ 	.short	0x010a
        /*0eca*/ 	.byte	0x3f
	.zero		1


	//   ....[43]....
        /*0ecc*/ 	.word	0x00010420
        /*0ed0*/ 	.word	0x000000d4
        /*0ed4*/ 	.word	0x00000000
        /*0ed8*/ 	.short	0x0101
        /*0eda*/ 	.byte	0x3f
	.zero		1


	//   ....[44]....
        /*0edc*/ 	.word	0x00010830
        /*0ee0*/ 	.word	0x00000004
        /*0ee4*/ 	.word	0x00022830
        /*0ee8*/ 	.short	0x010a
        /*0eea*/ 	.byte	0x3f
	.zero		1


	//   ....[45]....
        /*0eec*/ 	.word	0x00010890
        /*0ef0*/ 	.word	0x00000004
        /*0ef4*/ 	.word	0x00022830
        /*0ef8*/ 	.short	0x010a
        /*0efa*/ 	.byte	0x3f
	.zero		1


	//   ....[46]....
        /*0efc*/ 	.word	0x00011ee0
        /*0f00*/ 	.word	0x0000009d
        /*0f04*/ 	.word	0x00000000
        /*0f08*/ 	.short	0x0101
        /*0f0a*/ 	.byte	0x3f
	.zero		1


	//   ....[47]....
        /*0f0c*/ 	.word	0x00012820
        /*0f10*/ 	.word	0x00000004
        /*0f14*/ 	.word	0x00022850
        /*0f18*/ 	.short	0x010a
        /*0f1a*/ 	.byte	0x3f
	.zero		1


	//   ....[48]....
        /*0f1c*/ 	.word	0x00012870
        /*0f20*/ 	.word	0x00000004
        /*0f24*/ 	.word	0x00022850
        /*0f28*/ 	.short	0x010a
        /*0f2a*/ 	.byte	0x3f
	.zero		1


	//   ....[49]....
        /*0f2c*/ 	.word	0x00012c20
        /*0f30*/ 	.word	0x00000004
        /*0f34*/ 	.word	0x00000000
        /*0f38*/ 	.short	0x0101
        /*0f3a*/ 	.byte	0x3f
	.zero		1


	//   ....[50]....
        /*0f3c*/ 	.word	0x00012d50
        /*0f40*/ 	.word	0x000000d3
        /*0f44*/ 	.word	0x00022830
        /*0f48*/ 	.short	0x010a
        /*0f4a*/ 	.byte	0x3f
	.zero		1


	//   ....[51]....
        /*0f4c*/ 	.word	0x00012db0
        /*0f50*/ 	.word	0x000000d3
        /*0f54*/ 	.word	0x00022830
        /*0f58*/ 	.short	0x010a
        /*0f5a*/ 	.byte	0x3f
	.zero		1


	//   ....[52]....
        /*0f5c*/ 	.word	0x00013400
        /*0f60*/ 	.word	0x000000a4
        /*0f64*/ 	.word	0x00000000
        /*0f68*/ 	.short	0x0101
        /*0f6a*/ 	.byte	0x3f
	.zero		1


	//   ....[53]....
        /*0f6c*/ 	.word	0x00015fd0
        /*0f70*/ 	.word	0x000000d3
        /*0f74*/ 	.word	0x00022850
        /*0f78*/ 	.short	0x010a
        /*0f7a*/ 	.byte	0x3f
	.zero		1


	//   ....[54]....
        /*0f7c*/ 	.word	0x00016020
        /*0f80*/ 	.word	0x000000d3
        /*0f84*/ 	.word	0x00022850
        /*0f88*/ 	.short	0x010a
        /*0f8a*/ 	.byte	0x3f
	.zero		1


	//   ....[55]....
        /*0f8c*/ 	.word	0x000163f0
        /*0f90*/ 	.word	0x000000d3
        /*0f94*/ 	.word	0x00000000
        /*0f98*/ 	.short	0x0101
        /*0f9a*/ 	.byte	0x3f
	.zero		1


	//   ....[56]....
        /*0f9c*/ 	.word	0x00018900
        /*0fa0*/ 	.word	0x00000003
        /*0fa4*/ 	.word	0x00000000
        /*0fa8*/ 	.short	0x0101
        /*0faa*/ 	.byte	0x3f
	.zero		1


	//   ....[57]....
        /*0fac*/ 	.word	0x000192b0
        /*0fb0*/ 	.word	0x00000003
        /*0fb4*/ 	.word	0x00000000
        /*0fb8*/ 	.short	0x0101
        /*0fba*/ 	.byte	0x3f
	.zero		1


	//   ....[58]....
        /*0fbc*/ 	.word	0x0001df90
        /*0fc0*/ 	.word	0x00000013
        /*0fc4*/ 	.word	0x00022820
        /*0fc8*/ 	.short	0x010a
        /*0fca*/ 	.byte	0x3f
	.zero		1


	//   ....[59]....
        /*0fcc*/ 	.word	0x0001e060
        /*0fd0*/ 	.word	0x00000007
        /*0fd4*/ 	.word	0x000228a0
        /*0fd8*/ 	.short	0x010a
        /*0fda*/ 	.byte	0x3f
	.zero		1


	//   ....[60]....
        /*0fdc*/ 	.word	0x0001e2a0
        /*0fe0*/ 	.word	0x00000007
        /*0fe4*/ 	.word	0x000228c0
        /*0fe8*/ 	.short	0x010a
        /*0fea*/ 	.byte	0x3f
	.zero		1


	//   ....[61]....
        /*0fec*/ 	.word	0x0001e940
        /*0ff0*/ 	.word	0x00000006
        /*0ff4*/ 	.word	0x000228a0
        /*0ff8*/ 	.short	0x010a
        /*0ffa*/ 	.byte	0x3f
	.zero		1


	//   ....[62]....
        /*0ffc*/ 	.word	0x0001eb70
        /*1000*/ 	.word	0x00000006
        /*1004*/ 	.word	0x000228c0
        /*1008*/ 	.short	0x010a
        /*100a*/ 	.byte	0x3f
	.zero		1


	//   ....[63]....
        /*100c*/ 	.word	0x00020110
        /*1010*/ 	.word	0x00000000
        /*1014*/ 	.word	0x00022840
        /*1018*/ 	.short	0x010a
        /*101a*/ 	.byte	0x3f
	.zero		1


	//   ....[64]....
        /*101c*/ 	.word	0x00020e10
        /*1020*/ 	.word	0x00000013
        /*1024*/ 	.word	0x00022800
        /*1028*/ 	.short	0x0107
        /*102a*/ 	.byte	0x3f
	.zero		1


	//   ....[65]....
        /*102c*/ 	.word	0x00020f00
        /*1030*/ 	.word	0x00000013
        /*1034*/ 	.word	0x00022800
        /*1038*/ 	.short	0x0101
        /*103a*/ 	.byte	0x3f
	.zero		1


	//   ....[66]....
        /*103c*/ 	.word	0x00020f20
        /*1040*/ 	.word	0x00000013
        /*1044*/ 	.word	0x00022820
        /*1048*/ 	.short	0x010a
        /*104a*/ 	.byte	0x3f
	.zero		1


	//   ....[67]....
        /*104c*/ 	.word	0x00021000
        /*1050*/ 	.word	0x00000002
        /*1054*/ 	.word	0x00022860
        /*1058*/ 	.short	0x010a
        /*105a*/ 	.byte	0x3f
	.zero		1


	//   ....[68]....
        /*105c*/ 	.word	0x00021930
        /*1060*/ 	.word	0x00000002
        /*1064*/ 	.word	0x00022840
        /*1068*/ 	.short	0x010a
        /*106a*/ 	.byte	0x3f
	.zero		1


	//   ....[69]....
        /*106c*/ 	.word	0x00021b90
        /*1070*/ 	.word	0x00000002
        /*1074*/ 	.word	0x00022860
        /*1078*/ 	.short	0x010a
        /*107a*/ 	.byte	0x3f
	.zero		1


	//   ....[70]....
        /*107c*/ 	.word	0x00022380
        /*1080*/ 	.word	0x00000003
        /*1084*/ 	.word	0x00022840
        /*1088*/ 	.short	0x010a
        /*108a*/ 	.byte	0x3f
	.zero		1


	//   ....[71]....
        /*108c*/ 	.word	0x000225d0
        /*1090*/ 	.word	0x00000003
        /*1094*/ 	.word	0x00022860
        /*1098*/ 	.short	0x010a
        /*109a*/ 	.byte	0x3f
	.zero		1


	//   ....[72]....
        /*109c*/ 	.word	0x00022d50
        /*10a0*/ 	.word	0x00000003
        /*10a4*/ 	.word	0x00022840
        /*10a8*/ 	.short	0x010a
        /*10aa*/ 	.byte	0x3f
	.zero		1


	//   ....[73]....
        /*10ac*/ 	.word	0x00022fb0
        /*10b0*/ 	.word	0x00000003
        /*10b4*/ 	.word	0x00022860
        /*10b8*/ 	.short	0x010a
        /*10ba*/ 	.byte	0x3f
	.zero		1


	//   ....[74]....
        /*10bc*/ 	.word	0x00024970
        /*10c0*/ 	.word	0x00000000
        /*10c4*/ 	.word	0x00022820
        /*10c8*/ 	.short	0x010a
        /*10ca*/ 	.byte	0x3f
	.zero		1


	//   ....[75]....
        /*10cc*/ 	.word	0x00024b20
        /*10d0*/ 	.word	0x00000006
        /*10d4*/ 	.word	0x00000000
        /*10d8*/ 	.short	0x010a
        /*10da*/ 	.byte	0x3f
	.zero		1


	//   ....[76]....
        /*10dc*/ 	.word	0x00024b90
        /*10e0*/ 	.word	0x00000007
        /*10e4*/ 	.word	0x00000000
        /*10e8*/ 	.short	0x010a
        /*10ea*/ 	.byte	0x3f
	.zero		1


	//   ....[77]....
        /*10ec*/ 	.word	0x00024c00
        /*10f0*/ 	.word	0x00000004
        /*10f4*/ 	.word	0x00000000
        /*10f8*/ 	.short	0x010a
        /*10fa*/ 	.byte	0x3f
	.zero		1


	//   ....[78]....
        /*10fc*/ 	.word	0x00024c30
        /*1100*/ 	.word	0x00000003
        /*1104*/ 	.word	0x00000000
        /*1108*/ 	.short	0x010a
        /*110a*/ 	.byte	0x3f
	.zero		1


	//   ....[79]....
        /*110c*/ 	.word	0x00024c90
        /*1110*/ 	.word	0x0000005f
        /*1114*/ 	.word	0x00022890
        /*1118*/ 	.short	0x010a
        /*111a*/ 	.byte	0x3f
	.zero		1


	//   ....[80]....
        /*111c*/ 	.word	0x00024ce0
        /*1120*/ 	.word	0x0000005f
        /*1124*/ 	.word	0x00022890
        /*1128*/ 	.short	0x010a
        /*112a*/ 	.byte	0x3f
	.zero		1


	//   ....[81]....
        /*112c*/ 	.word	0x00024d30
        /*1130*/ 	.word	0x0000005f
        /*1134*/ 	.word	0x00022890
        /*1138*/ 	.short	0x010a
        /*113a*/ 	.byte	0x3f
	.zero		1


	//   ....[82]....
        /*113c*/ 	.word	0x00024d80
        /*1140*/ 	.word	0x0000005f
        /*1144*/ 	.word	0x000228b0
        /*1148*/ 	.short	0x010a
        /*114a*/ 	.byte	0x3f
	.zero		1


	//   ....[83]....
        /*114c*/ 	.word	0x000251f0
        /*1150*/ 	.word	0x00000013
        /*1154*/ 	.word	0x00022800
        /*1158*/ 	.short	0x010a
        /*115a*/ 	.byte	0x3f
	.zero		1


	//   ....[84]....
        /*115c*/ 	.word	0x000257e0
        /*1160*/ 	.word	0x00000013
        /*1164*/ 	.word	0x00022800
        /*1168*/ 	.short	0x010a
        /*116a*/ 	.byte	0x3f
	.zero		1


	//   ....[85]....
        /*116c*/ 	.word	0x00025830
        /*1170*/ 	.word	0x00000004
        /*1174*/ 	.word	0x00022830
        /*1178*/ 	.short	0x010a
        /*117a*/ 	.byte	0x3f
	.zero		1


	//   ....[86]....
        /*117c*/ 	.word	0x00025880
        /*1180*/ 	.word	0x00000004
        /*1184*/ 	.word	0x00022850
        /*1188*/ 	.short	0x010a
        /*118a*/ 	.byte	0x3f
	.zero		1


	//   ....[87]....
        /*118c*/ 	.word	0x000258d0
        /*1190*/ 	.word	0x000000d4
        /*1194*/ 	.word	0x00022830
        /*1198*/ 	.short	0x010a
        /*119a*/ 	.byte	0x3f
	.zero		1


	//   ....[88]....
        /*119c*/ 	.word	0x00025920
        /*11a0*/ 	.word	0x000000d4
        /*11a4*/ 	.word	0x00022850
        /*11a8*/ 	.short	0x010a
        /*11aa*/ 	.byte	0x3f
	.zero		1


	//   ....[89]....
        /*11ac*/ 	.word	0x00025970
        /*11b0*/ 	.word	0x00000004
        /*11b4*/ 	.word	0x00022830
        /*11b8*/ 	.short	0x010a
        /*11ba*/ 	.byte	0x3f
	.zero		1


	//   ....[90]....
        /*11bc*/ 	.word	0x000259c0
        /*11c0*/ 	.word	0x00000004
        /*11c4*/ 	.word	0x00022850
        /*11c8*/ 	.short	0x010a
        /*11ca*/ 	.byte	0x3f
	.zero		1


	//   ....[91]....
        /*11cc*/ 	.word	0x00025a10
        /*11d0*/ 	.word	0x000000d3
        /*11d4*/ 	.word	0x00022830
        /*11d8*/ 	.short	0x010a
        /*11da*/ 	.byte	0x3f
	.zero		1


	//   ....[92]....
        /*11dc*/ 	.word	0x00025a60
        /*11e0*/ 	.word	0x000000d3
        /*11e4*/ 	.word	0x00022850
        /*11e8*/ 	.short	0x010a
        /*11ea*/ 	.byte	0x3f
	.zero		1


	//   ....[93]....
        /*11ec*/ 	.word	0x00026660
        /*11f0*/ 	.word	0x00000013
        /*11f4*/ 	.word	0x00022820
        /*11f8*/ 	.short	0x010a
        /*11fa*/ 	.byte	0x3f
	.zero		1


	//   ....[94]....
        /*11fc*/ 	.word	0x000266b0
        /*1200*/ 	.word	0x00000007
        /*1204*/ 	.word	0x000228a0
        /*1208*/ 	.short	0x010a
        /*120a*/ 	.byte	0x3f
	.zero		1


	//   ....[95]....
        /*120c*/ 	.word	0x00026700
        /*1210*/ 	.word	0x00000007
        /*1214*/ 	.word	0x000228c0
        /*1218*/ 	.short	0x010a
        /*121a*/ 	.byte	0x3f
	.zero		1


	//   ....[96]....
        /*121c*/ 	.word	0x00026750
        /*1220*/ 	.word	0x00000006
        /*1224*/ 	.word	0x000228a0
        /*1228*/ 	.short	0x010a
        /*122a*/ 	.byte	0x3f
	.zero		1


	//   ....[97]....
        /*122c*/ 	.word	0x000267a0
        /*1230*/ 	.word	0x00000006
        /*1234*/ 	.word	0x000228c0
        /*1238*/ 	.short	0x010a
        /*123a*/ 	.byte	0x3f
	.zero		1


	//   ....[98]....
        /*123c*/ 	.word	0x00026940
        /*1240*/ 	.word	0x00000000
        /*1244*/ 	.word	0x00022840
        /*1248*/ 	.short	0x010a
        /*124a*/ 	.byte	0x3f
	.zero		1


	//   ....[99]....
        /*124c*/ 	.word	0x000273e0
        /*1250*/ 	.word	0x00000013
        /*1254*/ 	.word	0x00022820
        /*1258*/ 	.short	0x010a
        /*125a*/ 	.byte	0x3f
	.zero		1


	//   ....[100]....
        /*125c*/ 	.word	0x00027430
        /*1260*/ 	.word	0x00000002
        /*1264*/ 	.word	0x00022860
        /*1268*/ 	.short	0x010a
        /*126a*/ 	.byte	0x3f
	.zero		1


	//   ....[101]....
        /*126c*/ 	.word	0x00027480
        /*1270*/ 	.word	0x00000002
        /*1274*/ 	.word	0x00022840
        /*1278*/ 	.short	0x010a
        /*127a*/ 	.byte	0x3f
	.zero		1


	//   ....[102]....
        /*127c*/ 	.word	0x000274d0
        /*1280*/ 	.word	0x00000002
        /*1284*/ 	.word	0x00022860
        /*1288*/ 	.short	0x010a
        /*128a*/ 	.byte	0x3f
	.zero		1


	//   ....[103]....
        /*128c*/ 	.word	0x00027520
        /*1290*/ 	.word	0x00000003
        /*1294*/ 	.word	0x00022840
        /*1298*/ 	.short	0x010a
        /*129a*/ 	.byte	0x3f
	.zero		1


	//   ....[104]....
        /*129c*/ 	.word	0x00027570
        /*12a0*/ 	.word	0x00000003
        /*12a4*/ 	.word	0x00022860
        /*12a8*/ 	.short	0x010a
        /*12aa*/ 	.byte	0x3f
	.zero		1


	//   ....[105]....
        /*12ac*/ 	.word	0x000275c0
        /*12b0*/ 	.word	0x00000003
        /*12b4*/ 	.word	0x00022840
        /*12b8*/ 	.short	0x010a
        /*12ba*/ 	.byte	0x3f
	.zero		1


	//   ....[106]....
        /*12bc*/ 	.word	0x00027610
        /*12c0*/ 	.word	0x00000003
        /*12c4*/ 	.word	0x00022860
        /*12c8*/ 	.short	0x010a
        /*12ca*/ 	.byte	0x3f
	.zero		1


	//   ....[107]....
        /*12cc*/ 	.word	0x00028190
        /*12d0*/ 	.word	0x00000000
        /*12d4*/ 	.word	0x00022820
        /*12d8*/ 	.short	0x010a
        /*12da*/ 	.byte	0x3f
	.zero		1


	//   ....[108]....
        /*12dc*/ 	.word	0x00028330
        /*12e0*/ 	.word	0x00000006
        /*12e4*/ 	.word	0x00000000
        /*12e8*/ 	.short	0x010a
        /*12ea*/ 	.byte	0x3f
	.zero		1


	//   ....[109]....
        /*12ec*/ 	.word	0x00028380
        /*12f0*/ 	.word	0x00000007
        /*12f4*/ 	.word	0x00000000
        /*12f8*/ 	.short	0x010a
        /*12fa*/ 	.byte	0x3f
	.zero		1


	//   ....[110]....
        /*12fc*/ 	.word	0x000283d0
        /*1300*/ 	.word	0x00000004
        /*1304*/ 	.word	0x00000000
        /*1308*/ 	.short	0x010a
        /*130a*/ 	.byte	0x3f
	.zero		1


	//----- nvinfo : EIATTR_NUM_MBARRIERS
	.align		4
.L_415:
        /*130c*/ 	.byte	0x03, 0x38
        /*130e*/ 	.short	0x0016


	//----- nvinfo : EIATTR_EXIT_INSTR_OFFSETS
	.align		4
        /*1310*/ 	.byte	0x04, 0x1c
        /*1312*/ 	.short	(.L_417 - .L_416)


	//   ....[0]....
.L_416:
        /*1314*/ 	.word	0x00024c80


	//----- nvinfo : EIATTR_MAX_THREADS
	.align		4
.L_417:
        /*1318*/ 	.byte	0x04, 0x05
        /*131a*/ 	.short	(.L_419 - .L_418)
.L_418:
        /*131c*/ 	.word	0x00000180
        /*1320*/ 	.word	0x00000001
        /*1324*/ 	.word	0x00000001


	//----- nvinfo : EIATTR_CRS_STACK_SIZE
	.align		4
.L_419:
        /*1328*/ 	.byte	0x04, 0x1e
        /*132a*/ 	.short	(.L_421 - .L_420)
.L_420:
        /*132c*/ 	.word	0x00000000


	//----- nvinfo : EIATTR_CBANK_PARAM_SIZE
	.align		4
.L_421:
        /*1330*/ 	.byte	0x03, 0x19
        /*1332*/ 	.short	0x0af0


	//----- nvinfo : EIATTR_PARAM_CBANK
	.align		4
        /*1334*/ 	.byte	0x04, 0x0a
        /*1336*/ 	.short	(.L_423 - .L_422)
	.align		4
.L_422:
        /*1338*/ 	.word	index@(.nv.constant0._ZN7cutlass13device_kernelIN5flash11enable_sm90INS1_16FlashAttnFwdSm90INS1_25CollectiveMainloopFwdSm90ILi2EN4cute5tupleIJNS5_1CILi1EEES8_S8_EEENS6_IJNS7_ILi128EEENS7_ILi96EEENS7_ILi64EEEEEELi256ENS_6half_tEfNS_4arch4Sm90ELb0ELb1ELb1ELb1ELb0ELb1ELb0ELb1ELb0ELb1ELb1ELb0EEENS1_21CollectiveEpilogueFwdINS6_IJSA_NS7_ILi256EEESB_EEES9_SE_SG_Li256ELb1ELb1ELb1ELb0EEENS1_36VarlenDynamicPersistentTileSchedulerILi128ELi96ELi256ELi128ELb1ELb1ELb1ELb1ELb0ELb1EEEEEEEEEvNT_6ParamsE)
        /*133c*/ 	.short	0x0210
        /*133e*/ 	.short	0x0af0


	//----- nvinfo : EIATTR_SW_WAR
	.align		4
.L_423:
        /*1340*/ 	.byte	0x04, 0x36
        /*1342*/ 	.short	(.L_425 - .L_424)
.L_424:
        /*1344*/ 	.word	0x00000008
.L_425:


//--------------------- .nv.info._ZN7cutlass13device_kernelIN5flash11enable_sm90INS1_16FlashAttnFwdSm90INS1_25CollectiveMainloopFwdSm90ILi2EN4cute5tupleIJNS5_1CILi1EEES8_S8_EEENS6_IJNS7_ILi128EEENS7_ILi96EEENS7_ILi64EEEEEELi256ENS_6half_tEfNS_4arch4Sm90ELb0ELb1ELb1ELb1ELb0ELb0ELb1ELb1ELb0ELb1ELb1ELb0EEENS1_21CollectiveEpilogueFwdINS6_IJSA_NS7_ILi256EEESB_EEES9_SE_SG_Li256ELb1ELb1ELb1ELb0EEENS1_36VarlenDynamicPersistentTileSchedulerILi128ELi96ELi256ELi128ELb1ELb1ELb1ELb1ELb0ELb1EEEEEEEEEvNT_6ParamsE --------------------------
	.section	.nv.info._ZN7cutlass13device_kernelIN5flash11enable_sm90INS1_16FlashAttnFwdSm90INS1_25CollectiveMainloopFwdSm90ILi2EN4cute5tupleIJNS5_1CILi1EEES8_S8_EEENS6_IJNS7_ILi128EEENS7_ILi96EEENS7_ILi64EEEEEELi256ENS_6half_tEfNS_4arch4Sm90ELb0ELb1ELb1ELb1ELb0ELb0ELb1ELb1ELb0ELb1ELb1ELb0EEENS1_21CollectiveEpilogueFwdINS6_IJSA_NS7_ILi256EEESB_EEES9_SE_SG_Li256ELb1ELb1ELb1ELb0EEENS1_36VarlenDynamicPersistentTileSchedulerILi128ELi96ELi256ELi128ELb1ELb1ELb1ELb1ELb0ELb1EEEEEEEEEvNT_6ParamsE,"",@"SHT_CUDA_INFO"
	.sectionflags	@""
	.align	4


	//----- nvinfo : EIATTR_CUDA_API_VERSION
	.align		4
        /*0000*/ 	.byte	0x04, 0x37
        /*0002*/ 	.short	(.L_427 - .L_426)
.L_426:
        /*0004*/ 	.word	0x00000082


	//----- nvinfo : EIATTR_KPARAM_INFO
	.align		4
.L_427:
        /*0008*/ 	.byte	0x04, 0x17
        /*000a*/ 	.short	(.L_429 - .L_428)
.L_428:
        /*000c*/ 	.word	0x00000000
        /*0010*/ 	.short	0x0000
        /*0012*/ 	.short	0x0070
        /*0014*/ 	.byte	0x00, 0xf0, 0x01, 0x2e


	//----- nvinfo : EIATTR_SPARSE_MMA_MASK
	.align		4
.L_429:
        /*0018*/ 	.byte	0x03, 0x50
        /*001a*/ 	.short	0x0000


	//----- nvinfo : EIATTR_MAXREG_COUNT
	.align		4
        /*001c*/ 	.byte	0x03, 0x1b
        /*001e*/ 	.short	0x00a8


	//----- nvinfo : EIATTR_NUM_BARRIERS
	.align		4
        /*0020*/ 	.byte	0x02, 0x4c
        /*0022*/ 	.byte	0x10
	.zero		1


	//----- nvinfo : EIATTR_EXTERNS
	.align		4
        /*0024*/ 	.byte	0x04, 0x0f
        /*0026*/ 	.short	(.L_431 - .L_430)


	//   ....[0]....
	.align		4
.L_430:
        /*0028*/ 	.word	index@(__assertfail)


	//----- nvinfo : EIATTR_ANNOTATIONS
	.align		4
.L_431:
        /*002c*/ 	.byte	0x04, 0x55
        /*002e*/ 	.short	(.L_433 - .L_432)


	//   ....[0]....
.L_432:
        /* <DEDUP_REMOVED lines=116> */


	//----- nvinfo : EIATTR_MERCURY_ISA_VERSION
	.align		4
.L_433:
        /*0760*/ 	.byte	0x03, 0x5f
        /*0762*/ 	.short	0x0101


	//----- nvinfo : EIATTR_UNUSED_LOAD_BYTE_OFFSET
	.align		4
        /*0764*/ 	.byte	0x04, 0x44
        /*0766*/ 	.short	(.L_435 - .L_434)


	//   ....[0]....
.L_434:
        /*0768*/ 	.word	0x00000b40
        /*076c*/ 	.word	0x0000fff0


	//   ....[1]....
        /*0770*/ 	.word	0x00020670
        /*0774*/ 	.word	0x0000fff0


	//----- nvinfo : EIATTR_INT_WARP_WIDE_INSTR_OFFSETS
	.align		4
.L_435:
        /*0778*/ 	.byte	0x04, 0x31
        /*077a*/ 	.short	(.L_437 - .L_436)


	//   ....[0]....
.L_436:
        /*077c*/ 	.word	0x00000170


	//   ....[1]....
        /*0780*/ 	.word	0x000001b0


	//   ....[2]....
        /*0784*/ 	.word	0x00000220


	//   ....[3]....
        /*0788*/ 	.word	0x00000230


	//   ....[4]....
        /*078c*/ 	.word	0x00026fb0


	//   ....[5]....
        /*0790*/ 	.word	0x00027040


	//   ....[6]....
        /*0794*/ 	.word	0x0002b910


	//   ....[7]....
        /*0798*/ 	.word	0x0002b9a0


	//----- nvinfo : EIATTR_COOP_GROUP_MASK_REGIDS
	.align		4
.L_437:
        /*079c*/ 	.byte	0x04, 0x29
        /*079e*/ 	.short	(.L_439 - .L_438)


	//   ....[0]....
.L_438:
        /*07a0*/ 	.word	0xffffffff


	//   ....[1]....
        /*07a4*/ 	.word	0xffffffff


	//   ....[2]....
        /*07a8*/ 	.word	0xffffffff


	//   ....[3]....
        /*07ac*/ 	.word	0xffffffff


	//   ....[4]....
        /*07b0*/ 	.word	0xffffffff


	//   ....[5]....
        /*07b4*/ 	.word	0xffffffff


	//   ....[6]....
        /*07b8*/ 	.word	0xffffffff


	//   ....[7]....
        /*07bc*/ 	.word	0xffffffff


	//   ....[8]....
        /*07c0*/ 	.word	0xffffffff


	//   ....[9]....
        /*07c4*/ 	.word	0xffffffff


	//   ....[10]....
        /*07c8*/ 	.word	0xffffffff


	//   ....[11]....
        /*07cc*/ 	.word	0xffffffff


	//   ....[12]....
        /*07d0*/ 	.word	0xffffffff


	//   ....[13]....
        /*07d4*/ 	.word	0xffffffff


	//   ....[14]....
        /*07d8*/ 	.word	0xffffffff


	//   ....[15]....
        /*07dc*/ 	.word	0xffffffff


	//   ....[16]....
        /*07e0*/ 	.word	0xffffffff


	//   ....[17]....
        /*07e4*/ 	.word	0xffffffff


	//   ....[18]....
        /*07e8*/ 	.word	0xffffffff


	//   ....[19]....
        /*07ec*/ 	.word	0xffffffff


	//   ....[20]....
        /*07f0*/ 	.word	0xffffffff


	//   ....[21]....
        /*07f4*/ 	.word	0xffffffff


	//   ....[22]....
        /*07f8*/ 	.word	0xffffffff


	//   ....[23]....
        /*07fc*/ 	.word	0xffffffff


	//   ....[24]....
        /*0800*/ 	.word	0xffffffff


	//   ....[25]....
        /*0804*/ 	.word	0xffffffff


	//   ....[26]....
        /*0808*/ 	.word	0xffffffff


	//   ....[27]....
        /*080c*/ 	.word	0xffffffff


	//   ....[28]....
        /*0810*/ 	.word	0xffffffff


	//   ....[29]....
        /*0814*/ 	.word	0xffffffff


	//   ....[30]....
        /*0818*/ 	.word	0xffffffff


	//   ....[31]....
        /*081c*/ 	.word	0xffffffff


	//   ....[32]....
        /*0820*/ 	.word	0xffffffff


	//   ....[33]....
        /*0824*/ 	.word	0xffffffff


	//   ....[34]....
        /*0828*/ 	.word	0xffffffff


	//   ....[35]....
        /*082c*/ 	.word	0xffffffff


	//   ....[36]....
        /*0830*/ 	.word	0xffffffff


	//   ....[37]....
        /*0834*/ 	.word	0xffffffff


	//   ....[38]....
        /*0838*/ 	.word	0xffffffff


	//   ....[39]....
        /*083c*/ 	.word	0xffffffff


	//   ....[40]....
        /*0840*/ 	.word	0xffffffff


	//   ....[41]....
        /*0844*/ 	.word	0xffffffff


	//   ....[42]....
        /*0848*/ 	.word	0xffffffff


	//   ....[43]....
        /*084c*/ 	.word	0xffffffff


	//   ....[44]....
        /*0850*/ 	.word	0xffffffff


	//   ....[45]....
        /*0854*/ 	.word	0xffffffff


	//   ....[46]....
        /*0858*/ 	.word	0xffffffff


	//   ....[47]....
        /*085c*/ 	.word	0xffffffff


	//   ....[48]....
        /*0860*/ 	.word	0xffffffff


	//   ....[49]....
        /*0864*/ 	.word	0xffffffff


	//   ....[50]....
        /*0868*/ 	.word	0xffffffff


	//   ....[51]....
        /*086c*/ 	.word	0xffffffff


	//   ....[52]....
        /*0870*/ 	.word	0xffffffff


	//   ....[53]....
        /*0874*/ 	.word	0xffffffff


	//   ....[54]....
        /*0878*/ 	.word	0xffffffff


	//   ....[55]....
        /*087c*/ 	.word	0xffffffff


	//   ....[56]....
        /*0880*/ 	.word	0xffffffff


	//   ....[57]....
        /*0884*/ 	.word	0xffffffff


	//   ....[58]....
        /*0888*/ 	.word	0xffffffff


	//   ....[59]....
        /*088c*/ 	.word	0xffffffff


	//   ....[60]....
        /*0890*/ 	.word	0xffffffff


	//   ....[61]....
        /*0894*/ 	.word	0xffffffff


	//   ....[62]....
        /*0898*/ 	.word	0xffffffff


	//   ....[63]....
        /*089c*/ 	.word	0xffffffff


	//   ....[64]....
        /*08a0*/ 	.word	0xffffffff


	//   ....[65]....
        /*08a4*/ 	.word	0xffffffff


	//   ....[66]....
        /*08a8*/ 	.word	0xffffffff


	//   ....[67]....
        /*08ac*/ 	.word	0xffffffff


	//   ....[68]....
        /*08b0*/ 	.word	0xffffffff


	//   ....[69]....
        /*08b4*/ 	.word	0xffffffff


	//   ....[70]....
        /*08b8*/ 	.word	0xffffffff


	//   ....[71]....
        /*08bc*/ 	.word	0xffffffff


	//   ....[72]....
        /*08c0*/ 	.word	0xffffffff


	//   ....[73]....
        /*08c4*/ 	.word	0xffffffff


	//   ....[74]....
        /*08c8*/ 	.word	0xffffffff


	//   ....[75]....
        /*08cc*/ 	.word	0xffffffff


	//   ....[76]....
        /*08d0*/ 	.word	0xffffffff


	//   ....[77]....
        /*08d4*/ 	.word	0xffffffff


	//   ....[78]....
        /*08d8*/ 	.word	0xffffffff


	//   ....[79]....
        /*08dc*/ 	.word	0xffffffff


	//   ....[80]....
        /*08e0*/ 	.word	0xffffffff


	//   ....[81]....
        /*08e4*/ 	.word	0xffffffff


	//   ....[82]....
        /*08e8*/ 	.word	0xffffffff


	//   ....[83]....
        /*08ec*/ 	.word	0xffffffff


	//   ....[84]....
        /*08f0*/ 	.word	0xffffffff


	//   ....[85]....
        /*08f4*/ 	.word	0xffffffff


	//   ....[86]....
        /*08f8*/ 	.word	0xffffffff


	//   ....[87]....
        /*08fc*/ 	.word	0xffffffff


	//   ....[88]....
        /*0900*/ 	.word	0xffffffff


	//   ....[89]....
        /*0904*/ 	.word	0xffffffff


	//   ....[90]....
        /*0908*/ 	.word	0xffffffff


	//   ....[91]....
        /*090c*/ 	.word	0xffffffff


	//   ....[92]....
        /*0910*/ 	.word	0xffffffff


	//   ....[93]....
        /*0914*/ 	.word	0xffffffff


	//   ....[94]....
        /*0918*/ 	.word	0xffffffff


	//   ....[95]....
        /*091c*/ 	.word	0xffffffff


	//   ....[96]....
        /*0920*/ 	.word	0xffffffff


	//   ....[97]....
        /*0924*/ 	.word	0xffffffff


	//   ....[98]....
        /*0928*/ 	.word	0xffffffff


	//   ....[99]....
        /*092c*/ 	.word	0xffffffff


	//   ....[100]....
        /*0930*/ 	.word	0xffffffff


	//   ....[101]....
        /*0934*/ 	.word	0xffffffff


	//   ....[102]....
        /*0938*/ 	.word	0xffffffff


	//   ....[103]....
        /*093c*/ 	.word	0xffffffff


	//   ....[104]....
        /*0940*/ 	.word	0xffffffff


	//   ....[105]....
        /*0944*/ 	.word	0xffffffff


	//   ....[106]....
        /*0948*/ 	.word	0xffffffff


	//   ....[107]....
        /*094c*/ 	.word	0xffffffff


	//   ....[108]....
        /*0950*/ 	.word	0xffffffff


	//   ....[109]....
        /*0954*/ 	.word	0xffffffff


	//   ....[110]....
        /*0958*/ 	.word	0xffffffff


	//   ....[111]....
        /*095c*/ 	.word	0xffffffff


	//   ....[112]....
        /*0960*/ 	.word	0xffffffff


	//   ....[113]....
        /*0964*/ 	.word	0xffffffff


	//   ....[114]....
        /*0968*/ 	.word	0xffffffff


	//   ....[115]....
        /*096c*/ 	.word	0xffffffff


	//   ....[116]....
        /*0970*/ 	.word	0xffffffff


	//   ....[117]....
        /*0974*/ 	.word	0xffffffff


	//   ....[118]....
        /*0978*/ 	.word	0xffffffff


	//   ....[119]....
        /*097c*/ 	.word	0xffffffff


	//   ....[120]....
        /*0980*/ 	.word	0xffffffff


	//   ....[121]....
        /*0984*/ 	.word	0x0500000f


	//   ....[122]....
        /*0988*/ 	.word	0x0500000f


	//   ....[123]....
        /*098c*/ 	.word	0x0500000f


	//   ....[124]....
        /*0990*/ 	.word	0x0500000f


	//   ....[125]....
        /*0994*/ 	.word	0x0500000f


	//   ....[126]....
        /*0998*/ 	.word	0x0500000f


	//   ....[127]....
        /*099c*/ 	.word	0x0500000f


	//   ....[128]....
        /*09a0*/ 	.word	0x0500000f


	//   ....[129]....
        /*09a4*/ 	.word	0x0500000f


	//   ....[130]....
        /*09a8*/ 	.word	0x0500000f


	//   ....[131]....
        /*09ac*/ 	.word	0x0500000f


	//   ....[132]....
        /*09b0*/ 	.word	0x0500000f


	//   ....[133]....
        /*09b4*/ 	.word	0x0500000f


	//   ....[134]....
        /*09b8*/ 	.word	0x0500000f


	//   ....[135]....
        /*09bc*/ 	.word	0x0500000f


	//   ....[136]....
        /*09c0*/ 	.word	0x0500000f


	//   ....[137]....
        /*09c4*/ 	.word	0x0500000f


	//   ....[138]....
        /*09c8*/ 	.word	0x0500000f


	//   ....[139]....
        /*09cc*/ 	.word	0x0500000f


	//   ....[140]....
        /*09d0*/ 	.word	0x0500000f


	//   ....[141]....
        /*09d4*/ 	.word	0x0500000f


	//   ....[142]....
        /*09d8*/ 	.word	0x0500000f


	//   ....[143]....
        /*09dc*/ 	.word	0x0500000f


	//   ....[144]....
        /*09e0*/ 	.word	0x0500000f


	//   ....[145]....
        /*09e4*/ 	.word	0x0500000f


	//   ....[146]....
        /*09e8*/ 	.word	0x0500000f


	//   ....[147]....
        /*09ec*/ 	.word	0x0500000f


	//   ....[148]....
        /*09f0*/ 	.word	0x0500000f


	//   ....[149]....
        /*09f4*/ 	.word	0x0500000f


	//   ....[150]....
        /*09f8*/ 	.word	0x0500000f


	//   ....[151]....
        /*09fc*/ 	.word	0x0500000f


	//   ....[152]....
        /*0a00*/ 	.word	0x0500000f


	//   ....[153]....
        /*0a04*/ 	.word	0x0500000f


	//   ....[154]....
        /*0a08*/ 	.word	0x0500000f


	//   ....[155]....
        /*0a0c*/ 	.word	0x0500000f


	//   ....[156]....
        /*0a10*/ 	.word	0x0500000f


	//   ....[157]....
        /*0a14*/ 	.word	0x0500000f


	//   ....[158]....
        /*0a18*/ 	.word	0x0500000f


	//   ....[159]....
        /*0a1c*/ 	.word	0x0500000f


	//   ....[160]....
        /*0a20*/ 	.word	0x0500000f


	//   ....[161]....
        /*0a24*/ 	.word	0x0500000f


	//   ....[162]....
        /*0a28*/ 	.word	0x0500000f


	//   ....[163]....
        /*0a2c*/ 	.word	0x0500000f


	//   ....[164]....
        /*0a30*/ 	.word	0x0500000f


	//   ....[165]....
        /*0a34*/ 	.word	0x0500000f


	//   ....[166]....
        /*0a38*/ 	.word	0x0500000f


	//   ....[167]....
        /*0a3c*/ 	.word	0x0500000f


	//   ....[168]....
        /*0a40*/ 	.word	0x0500000f


	//   ....[169]....
        /*0a44*/ 	.word	0x0500000f


	//   ....[170]....
        /*0a48*/ 	.word	0x0500000f


	//   ....[171]....
        /*0a4c*/ 	.word	0x0500000f


	//   ....[172]....
        /*0a50*/ 	.word	0x0500000f


	//   ....[173]....
        /*0a54*/ 	.word	0xffffffff


	//   ....[174]....
        /*0a58*/ 	.word	0xffffffff


	//   ....[175]....
        /*0a5c*/ 	.word	0xffffffff


	//   ....[176]....
        /*0a60*/ 	.word	0xffffffff


	//   ....[177]....
        /*0a64*/ 	.word	0xffffffff


	//   ....[178]....
        /*0a68*/ 	.word	0xffffffff


	//----- nvinfo : EIATTR_COOP_GROUP_INSTR_OFFSETS
	.align		4
.L_439:
        /*0a6c*/ 	.byte	0x04, 0x28
        /*0a6e*/ 	.short	(.L_441 - .L_440)


	//   ....[0]....
.L_440:
        /*0a70*/ 	.word	0x000000b0


	//   ....[1]....
        /*0a74*/ 	.word	0x00000180


	//   ....[2]....
        /*0a78*/ 	.word	0x000001d0


	//   ....[3]....
        /*0a7c*/ 	.word	0x00000420


	//   ....[4]....
        /*0a80*/ 	.word	0x00000580


	//   ....[5]....
        /*0a84*/ 	.word	0x000006a0


	//   ....[6]....
        /*0a88*/ 	.word	0x00000800


	//   ....[7]....
        /*0a8c*/ 	.word	0x00002920


	//   ....[8]....
        /*0a90*/ 	.word	0x000048b0


	//   ....[9]....
        /*0a94*/ 	.word	0x00005010


	//   ....[10]....
        /*0a98*/ 	.word	0x00006120


	//   ....[11]....
        /*0a9c*/ 	.word	0x00006650


	//   ....[12]....
        /*0aa0*/ 	.word	0x00006990


	//   ....[13]....
        /*0aa4*/ 	.word	0x000069b0


	//   ....[14]....
        /*0aa8*/ 	.word	0x0000be00


	//   ....[15]....
        /*0aac*/ 	.word	0x0000bf60


	//   ....[16]....
        /*0ab0*/ 	.word	0x0000c0a0


	//   ....[17]....
        /*0ab4*/ 	.word	0x0000c0c0


	//   ....[18]....
        /*0ab8*/ 	.word	0x00015a40


	//   ....[19]....
        /*0abc*/ 	.word	0x00016000


	//   ....[20]....
        /*0ac0*/ 	.word	0x00016fa0


	//   ....[21]....
        /*0ac4*/ 	.word	0x00017060


	//   ....[22]....
        /*0ac8*/ 	.word	0x00017210


	//   ....[23]....
        /*0acc*/ 	.word	0x00017230


	//   ....[24]....
        /*0ad0*/ 	.word	0x0001f700


	//   ....[25]....
        /*0ad4*/ 	.word	0x0001f720


	//   ....[26]....
        /*0ad8*/ 	.word	0x0001f760


	//   ....[27]....
        /*0adc*/ 	.word	0x0001f7a0


	//   ....[28]....
        /*0ae0*/ 	.word	0x000219d0


	//   ....[29]....
        /*0ae4*/ 	.word	0x000219e0


	//   ....[30]....
        /*0ae8*/ 	.word	0x00021a10


	//   ....[31]....
        /*0aec*/ 	.word	0x00021a20


	//   ....[32]....
        /*0af0*/ 	.word	0x000223d0


	//   ....[33]....
        /*0af4*/ 	.word	0x00022400


	//   ....[34]....
        /*0af8*/ 	.word	0x00022540


	//   ....[35]....
        /*0afc*/ 	.word	0x00022560


	//   ....[36]....
        /*0b00*/ 	.word	0x000226a0


	//   ....[37]....
        /*0b04*/ 	.word	0x000226c0


	//   ....[38]....
        /*0b08*/ 	.word	0x00022810


	//   ....[39]....
        /*0b0c*/ 	.word	0x00022830


	//   ....[40]....
        /*0b10*/ 	.word	0x00022d70


	//   ....[41]....
        /*0b14*/ 	.word	0x00022da0


	//   ....[42]....
        /*0b18*/ 	.word	0x000237e0


	//   ....[43]....
        /*0b1c*/ 	.word	0x000237f0


	//   ....[44]....
        /*0b20*/ 	.word	0x00024b40


	//   ....[45]....
        /*0b24*/ 	.word	0x00024b60


	//   ....[46]....
        /*0b28*/ 	.word	0x00024ca0


	//   ....[47]....
        /*0b2c*/ 	.word	0x00024cc0


	//   ....[48]....
        /*0b30*/ 	.word	0x00024e00


	//   ....[49]....
        /*0b34*/ 	.word	0x00024e20


	//   ....[50]....
        /*0b38*/ 	.word	0x00024f70


	//   ....[51]....
        /*0b3c*/ 	.word	0x00024f90


	//   ....[52]....
        /*0b40*/ 	.word	0x00025170


	//   ....[53]....
        /*0b44*/ 	.word	0x000253a0


	//   ....[54]....
        /*0b48*/ 	.word	0x000253d0


	//   ....[55]....
        /*0b4c*/ 	.word	0x00025400


	//   ....[56]....
        /*0b50*/ 	.word	0x00025430


	//   ....[57]....
        /*0b54*/ 	.word	0x00025460


	//   ....[58]....
        /*0b58*/ 	.word	0x00025490


	//   ....[59]....
        /*0b5c*/ 	.word	0x00025630


	//   ....[60]....
        /*0b60*/ 	.word	0x00025660


	//   ....[61]....
        /*0b64*/ 	.word	0x00025690


	//   ....[62]....
        /*0b68*/ 	.word	0x000256c0


	//   ....[63]....
        /*0b6c*/ 	.word	0x000256f0


	//   ....[64]....
        /*0b70*/ 	.word	0x00025720


	//   ....[65]....
        /*0b74*/ 	.word	0x000257c0


	//   ....[66]....
        /*0b78*/ 	.word	0x000257f0


	//   ....[67]....
        /*0b7c*/ 	.word	0x00025800


	//   ....[68]....
        /*0b80*/ 	.word	0x00025830


	//   ....[69]....
        /*0b84*/ 	.word	0x00027580


	//   ....[70]....
        /*0b88*/ 	.word	0x00028050


	//   ....[71]....
        /*0b8c*/ 	.word	0x00028070


	//   ....[72]....
        /*0b90*/ 	.word	0x00028090


	//   ....[73]....
        /*0b94*/ 	.word	0x000280c0


	//   ....[74]....
        /*0b98*/ 	.word	0x00028190


	//   ....[75]....
        /*0b9c*/ 	.word	0x00028220


	//   ....[76]....
        /*0ba0*/ 	.word	0x00028250


	//   ....[77]....
        /*0ba4*/ 	.word	0x000282d0


	//   ....[78]....
        /*0ba8*/ 	.word	0x00028300


	//   ....[79]....
        /*0bac*/ 	.word	0x00028380


	//   ....[80]....
        /*0bb0*/ 	.word	0x000283b0


	//   ....[81]....
        /*0bb4*/ 	.word	0x00028430


	//   ....[82]....
        /*0bb8*/ 	.word	0x00028460


	//   ....[83]....
        /*0bbc*/ 	.word	0x00028480


	//   ....[84]....
        /*0bc0*/ 	.word	0x000284d0


	//   ....[85]....
        /*0bc4*/ 	.word	0x000284e0


	//   ....[86]....
        /*0bc8*/ 	.word	0x00028c20


	//   ....[87]....
        /*0bcc*/ 	.word	0x00028c60


	//   ....[88]....
        /*0bd0*/ 	.word	0x00028c80


	//   ....[89]....
        /*0bd4*/ 	.word	0x00028d20


	//   ....[90]....
        /*0bd8*/ 	.word	0x00028db0


	//   ....[91]....
        /*0bdc*/ 	.word	0x00028dc0


	//   ....[92]....
        /*0be0*/ 	.word	0x00028e50


	//   ....[93]....
        /*0be4*/ 	.word	0x00028e60


	//   ....[94]....
        /*0be8*/ 	.word	0x00028ed0


	//   ....[95]....
        /*0bec*/ 	.word	0x00028ee0


	//   ....[96]....
        /*0bf0*/ 	.word	0x00028f60


	//   ....[97]....
        /*0bf4*/ 	.word	0x00028f70


	//   ....[98]....
        /*0bf8*/ 	.word	0x00028ff0


	//   ....[99]....
        /*0bfc*/ 	.word	0x00029000


	//   ....[100]....
        /*0c00*/ 	.word	0x00029010


	//   ....[101]....
        /*0c04*/ 	.word	0x00029050


	//   ....[102]....
        /*0c08*/ 	.word	0x0002bc30


	//   ....[103]....
        /*0c0c*/ 	.word	0x0002bc40


	//   ....[104]....
        /*0c10*/ 	.word	0x0002bca0


	//   ....[105]....
        /*0c14*/ 	.word	0x0002bce0


	//   ....[106]....
        /*0c18*/ 	.word	0x0002bd10


	//   ....[107]....
        /*0c1c*/ 	.word	0x0002bd40


	//   ....[108]....
        /*0c20*/ 	.word	0x0002bd70


	//   ....[109]....
        /*0c24*/ 	.word	0x0002bda0


	//   ....[110]....
        /*0c28*/ 	.word	0x0002bf60


	//   ....[111]....
        /*0c2c*/ 	.word	0x0002bf90


	//   ....[112]....
        /*0c30*/ 	.word	0x0002bfc0


	//   ....[113]....
        /*0c34*/ 	.word	0x0002bff0


	//   ....[114]....
        /*0c38*/ 	.word	0x0002c020


	//   ....[115]....
        /*0c3c*/ 	.word	0x0002c050


	//   ....[116]....
        /*0c40*/ 	.word	0x0002c120


	//   ....[117]....
        /*0c44*/ 	.word	0x0002c140


	//   ....[118]....
        /*0c48*/ 	.word	0x0002c150


	//   ....[119]....
        /*0c4c*/ 	.word	0x0002c1d0


	//   ....[120]....
        /*0c50*/ 	.word	0x0002cd10


	//   ....[121]....
        /*0c54*/ 	.word	0x0002d2b0


	//   ....[122]....
        /*0c58*/ 	.word	0x0002d440


	//   ....[123]....
        /*0c5c*/ 	.word	0x0002d4a0


	//   ....[124]....
        /*0c60*/ 	.word	0x0002d500


	//   ....[125]....
        /*0c64*/ 	.word	0x0002d560


	//   ....[126]....
        /*0c68*/ 	.word	0x0002d600


	//   ....[127]....
        /*0c6c*/ 	.word	0x0002d6f0


	//   ....[128]....
        /*0c70*/ 	.word	0x0002d820


	//   ....[129]....
        /*0c74*/ 	.word	0x0002d8c0


	//   ....[130]....
        /*0c78*/ 	.word	0x0002d990


	//   ....[131]....
        /*0c7c*/ 	.word	0x0002da30


	//   ....[132]....
        /*0c80*/ 	.word	0x0002db00


	//   ....[133]....
        /*0c84*/ 	.word	0x0002dba0


	//   ....[134]....
        /*0c88*/ 	.word	0x0002dc70


	//   ....[135]....
        /*0c8c*/ 	.word	0x0002dd10


	//   ....[136]....
        /*0c90*/ 	.word	0x0002ddc0


	//   ....[137]....
        /*0c94*/ 	.word	0x0002de60


	//   ....[138]....
        /*0c98*/ 	.word	0x0002e100


	//   ....[139]....
        /*0c9c*/ 	.word	0x0002e1b0


	//   ....[140]....
        /*0ca0*/ 	.word	0x0002e2b0


	//   ....[141]....
        /*0ca4*/ 	.word	0x0002e3a0


	//   ....[142]....
        /*0ca8*/ 	.word	0x0002e460


	//   ....[143]....
        /*0cac*/ 	.word	0x0002e520


	//   ....[144]....
        /*0cb0*/ 	.word	0x0002e5e0


	//   ....[145]....
        /*0cb4*/ 	.word	0x0002e6a0


	//   ....[146]....
        /*0cb8*/ 	.word	0x0002e760


	//   ....[147]....
        /*0cbc*/ 	.word	0x0002e820


	//   ....[148]....
        /*0cc0*/ 	.word	0x0002e8e0


	//   ....[149]....
        /*0cc4*/ 	.word	0x0002e990


	//   ....[150]....
        /*0cc8*/ 	.word	0x0002ea90


	//   ....[151]....
        /*0ccc*/ 	.word	0x0002eae0


	//   ....[152]....
        /*0cd0*/ 	.word	0x0002eb40


	//   ....[153]....
        /*0cd4*/ 	.word	0x0002ec20


	//   ....[154]....
        /*0cd8*/ 	.word	0x0002ef50


	//   ....[155]....
        /*0cdc*/ 	.word	0x0002eff0


	//   ....[156]....
        /*0ce0*/ 	.word	0x0002f190


	//   ....[157]....
        /*0ce4*/ 	.word	0x0002f210


	//   ....[158]....
        /*0ce8*/ 	.word	0x0002f290


	//   ....[159]....
        /*0cec*/ 	.word	0x0002f310


	//   ....[160]....
        /*0cf0*/ 	.word	0x0002f390


	//   ....[161]....
        /*0cf4*/ 	.word	0x0002f420


	//   ....[162]....
        /*0cf8*/ 	.word	0x0002f4c0


	//   ....[163]....
        /*0cfc*/ 	.word	0x0002f570


	//   ....[164]....
        /*0d00*/ 	.word	0x0002f5f0


	//   ....[165]....
        /*0d04*/ 	.word	0x0002f670


	//   ....[166]....
        /*0d08*/ 	.word	0x0002f6f0


	//   ....[167]....
        /*0d0c*/ 	.word	0x0002f780


	//   ....[168]....
        /*0d10*/ 	.word	0x0002f800


	//   ....[169]....
        /*0d14*/ 	.word	0x0002f8b0


	//   ....[170]....
        /*0d18*/ 	.word	0x0002f900


	//   ....[171]....
        /*0d1c*/ 	.word	0x0002f9c0


	//   ....[172]....
        /*0d20*/ 	.word	0x0002faf0


	//   ....[173]....
        /*0d24*/ 	.word	0x000321d0


	//   ....[174]....
        /*0d28*/ 	.word	0x00032ff0


	//   ....[175]....
        /*0d2c*/ 	.word	0x00033bb0


	//   ....[176]....
        /*0d30*/ 	.word	0x00033bf0


	//   ....[177]....
        /*0d34*/ 	.word	0x00033c60


	//   ....[178]....
        /*0d38*/ 	.word	0x00033c80


	//----- nvinfo : EIATTR_REG_RECONFIG
	.align		4
.L_441:
        /*0d3c*/ 	.byte	0x01, 0x54
	.zero		2


	//----- nvinfo : EIATTR_SYSCALL_OFFSETS
	.align		4
        /*0d40*/ 	.byte	0x04, 0x46
        /*0d42*/ 	.short	(.L_443 - .L_442)


	//   ....[0]....
.L_442:
        /*0d44*/ 	.word	0x00002ba0


	//   ....[1]....
        /*0d48*/ 	.word	0x000271b0


	//   ....[2]....
        /*0d4c*/ 	.word	0x00027300


	//   ....[3]....
        /*0d50*/ 	.word	0x000273f0


	//   ....[4]....
        /*0d54*/ 	.word	0x00027c50


	//   ....[5]....
        /*0d58*/ 	.word	0x00028850


	//----- nvinfo : EIATTR_MBARRIER_INSTR_OFFSETS
	.align		4
.L_443:
        /*0d5c*/ 	.byte	0x04, 0x39
        /*0d5e*/ 	.short	(.L_445 - .L_444)


	//   ....[0]....
.L_444:
        /*0d60*/ 	.word	0x000002c0
        /*0d64*/ 	.word	0x000000ff
        /*0d68*/ 	.word	0x00032400
        /*0d6c*/ 	.short	0x0100
        /*0d6e*/ 	.byte	0x08
	.zero		1


	//   ....[1]....
        /*0d70*/ 	.word	0x000002d0
        /*0d74*/ 	.word	0x000000ff
        /*0d78*/ 	.word	0x00032410
        /*0d7c*/ 	.short	0x0100
        /*0d7e*/ 	.byte	0x08
	.zero		1


	//   ....[2]....
        /*0d80*/ 	.word	0x000002e0
        /*0d84*/ 	.word	0x000000ff
        /*0d88*/ 	.word	0x00032420
        /*0d8c*/ 	.short	0x0100
        /*0d8e*/ 	.byte	0x08
	.zero		1


	//   ....[3]....
        /*0d90*/ 	.word	0x000003d0
        /*0d94*/ 	.word	0x000000ff
        /*0d98*/ 	.word	0x00032430
        /*0d9c*/ 	.short	0x0100
        /*0d9e*/ 	.byte	0x08
	.zero		1


	//   ....[4]....
        /*0da0*/ 	.word	0x000003e0
        /*0da4*/ 	.word	0x000000ff
        /*0da8*/ 	.word	0x00032440
        /*0dac*/ 	.short	0x0100
        /*0dae*/ 	.byte	0x08
	.zero		1


	//   ....[5]....
        /*0db0*/ 	.word	0x000003f0
        /*0db4*/ 	.word	0x000000ff
        /*0db8*/ 	.word	0x00032438
        /*0dbc*/ 	.short	0x0100
        /*0dbe*/ 	.byte	0x08
	.zero		1


	//   ....[6]....
        /*0dc0*/ 	.word	0x00000400
        /*0dc4*/ 	.word	0x000000ff
        /*0dc8*/ 	.word	0x00032448
        /*0dcc*/ 	.short	0x0100
        /*0dce*/ 	.byte	0x08
	.zero		1


	//   ....[7]....
        /*0dd0*/ 	.word	0x00000530
        /*0dd4*/ 	.word	0x000000ff
        /*0dd8*/ 	.word	0x00032450
        /*0ddc*/ 	.short	0x0100
        /*0dde*/ 	.byte	0x08
	.zero		1


	//   ....[8]....
        /*0de0*/ 	.word	0x00000540
        /*0de4*/ 	.word	0x000000ff
        /*0de8*/ 	.word	0x00032460
        /*0dec*/ 	.short	0x0100
        /*0dee*/ 	.byte	0x08
	.zero		1


	//   ....[9]....
        /*0df0*/ 	.word	0x00000550
        /*0df4*/ 	.word	0x000000ff
        /*0df8*/ 	.word	0x00032458
        /*0dfc*/ 	.short	0x0100
        /*0dfe*/ 	.byte	0x08
	.zero		1


	//   ....[10]....
        /*0e00*/ 	.word	0x00000560
        /*0e04*/ 	.word	0x000000ff
        /*0e08*/ 	.word	0x00032468
        /*0e0c*/ 	.short	0x0100
        /*0e0e*/ 	.byte	0x08
	.zero		1


	//   ....[11]....
        /*0e10*/ 	.word	0x00000650
        /*0e14*/ 	.word	0x000000ff
        /*0e18*/ 	.word	0x00032470
        /*0e1c*/ 	.short	0x0100
        /*0e1e*/ 	.byte	0x06
	.zero		1


	//   ....[12]....
        /*0e20*/ 	.word	0x00000660
        /*0e24*/ 	.word	0x000000ff
        /*0e28*/ 	.word	0x00032480
        /*0e2c*/ 	.short	0x0100
        /*0e2e*/ 	.byte	0x06
	.zero		1


	//   ....[13]....
        /*0e30*/ 	.word	0x00000670
        /*0e34*/ 	.word	0x000000ff
        /*0e38*/ 	.word	0x00032478
        /*0e3c*/ 	.short	0x0100
        /*0e3e*/ 	.byte	0x06
	.zero		1


	//   ....[14]....
        /*0e40*/ 	.word	0x00000680
        /*0e44*/ 	.word	0x000000ff
        /*0e48*/ 	.word	0x00032488
        /*0e4c*/ 	.short	0x0100
        /*0e4e*/ 	.byte	0x06
	.zero		1


	//   ....[15]....
        /*0e50*/ 	.word	0x000007b0
        /*0e54*/ 	.word	0x000000ff
        /*0e58*/ 	.word	0x00032490
        /*0e5c*/ 	.short	0x0100
        /*0e5e*/ 	.byte	0x08
	.zero		1


	//   ....[16]....
        /*0e60*/ 	.word	0x000007c0
        /*0e64*/ 	.word	0x000000ff
        /*0e68*/ 	.word	0x000324a0
        /*0e6c*/ 	.short	0x0100
        /*0e6e*/ 	.byte	0x08
	.zero		1


	//   ....[17]....
        /*0e70*/ 	.word	0x000007d0
        /*0e74*/ 	.word	0x000000ff
        /*0e78*/ 	.word	0x00032498
        /*0e7c*/ 	.short	0x0100
        /*0e7e*/ 	.byte	0x08
	.zero		1


	//   ....[18]....
        /*0e80*/ 	.word	0x000007e0
        /*0e84*/ 	.word	0x000000ff
        /*0e88*/ 	.word	0x000324a8
        /*0e8c*/ 	.short	0x0100
        /*0e8e*/ 	.byte	0x08
	.zero		1


	//   ....[19]....
        /*0e90*/ 	.word	0x00000910
        /*0e94*/ 	.word	0x000000ff
        /*0e98*/ 	.word	0x000324b0
        /*0e9c*/ 	.short	0x0100
        /*0e9e*/ 	.byte	0x08
	.zero		1


	//   ....[20]....
        /*0ea0*/ 	.word	0x00000920
        /*0ea4*/ 	.word	0x000000ff
        /*0ea8*/ 	.word	0x000324c0
        /*0eac*/ 	.short	0x0100
        /*0eae*/ 	.byte	0x08
	.zero		1


	//   ....[21]....
        /*0eb0*/ 	.word	0x00000930
        /*0eb4*/ 	.word	0x000000ff
        /*0eb8*/ 	.word	0x000324b8
        /*0ebc*/ 	.short	0x0100
        /*0ebe*/ 	.byte	0x08
	.zero		1


	//   ....[22]....
        /*0ec0*/ 	.word	0x00000940
        /*0ec4*/ 	.word	0x000000ff
        /*0ec8*/ 	.word	0x000324c8
        /*0ecc*/ 	.short	0x0100
        /*0ece*/ 	.byte	0x08
	.zero		1


	//   ....[23]....
        /*0ed0*/ 	.word	0x00002de0
        /*0ed4*/ 	.word	0x00000048
        /*0ed8*/ 	.word	0x00032400
        /*0edc*/ 	.short	0x010a
        /*0ede*/ 	.byte	0x3f
	.zero		1


	//   ....[24]....
        /*0ee0*/ 	.word	0x00003270
        /*0ee4*/ 	.word	0x0000000a
        /*0ee8*/ 	.word	0x00000000
        /*0eec*/ 	.short	0x010a
        /*0eee*/ 	.byte	0x3f
	.zero		1


	//   ....[25]....
        /*0ef0*/ 	.word	0x000032d0
        /*0ef4*/ 	.word	0x0000000a
        /*0ef8*/ 	.word	0x00000000
        /*0efc*/ 	.short	0x010a
        /*0efe*/ 	.byte	0x3f
	.zero		1


	//   ....[26]....
        /*0f00*/ 	.word	0x00003680
        /*0f04*/ 	.word	0x00000048
        /*0f08*/ 	.word	0x00032410
        /*0f0c*/ 	.short	0x010a
        /*0f0e*/ 	.byte	0x3f
	.zero		1


	//   ....[27]....
        /*0f10*/ 	.word	0x00003780
        /*0f14*/ 	.word	0x0000000a
        /*0f18*/ 	.word	0x00000000
        /*0f1c*/ 	.short	0x010a
        /*0f1e*/ 	.byte	0x3f
	.zero		1


	//   ....[28]....
        /*0f20*/ 	.word	0x000037e0
        /*0f24*/ 	.word	0x0000000a
        /*0f28*/ 	.word	0x00000000
        /*0f2c*/ 	.short	0x010a
        /*0f2e*/ 	.byte	0x3f
	.zero		1


	//   ....[29]....
        /*0f30*/ 	.word	0x00004500
        /*0f34*/ 	.word	0x0000000a
        /*0f38*/ 	.word	0x00000000
        /*0f3c*/ 	.short	0x0101
        /*0f3e*/ 	.byte	0x3f
	.zero		1


	//   ....[30]....
        /*0f40*/ 	.word	0x00009c70
        /*0f44*/ 	.word	0x00000090
        /*0f48*/ 	.word	0x00000000
        /*0f4c*/ 	.short	0x0101
        /*0f4e*/ 	.byte	0x3f
	.zero		1


	//   ....[31]....
        /*0f50*/ 	.word	0x0000a3e0
        /*0f54*/ 	.word	0x00000003
        /*0f58*/ 	.word	0x00000000
        /*0f5c*/ 	.short	0x010a
        /*0f5e*/ 	.byte	0x3f
	.zero		1


	//   ....[32]....
        /*0f60*/ 	.word	0x0000a4e0
        /*0f64*/ 	.word	0x00000000
        /*0f68*/ 	.word	0x00000000
        /*0f6c*/ 	.short	0x010a
        /*0f6e*/ 	.byte	0x3f
	.zero		1


	//   ....[33]....
        /*0f70*/ 	.word	0x0000a910
        /*0f74*/ 	.word	0x00000003
        /*0f78*/ 	.word	0x00000000
        /*0f7c*/ 	.short	0x010a
        /*0f7e*/ 	.byte	0x3f
	.zero		1


	//   ....[34]....
        /*0f80*/ 	.word	0x0000a9c0
        /*0f84*/ 	.word	0x00000004
        /*0f88*/ 	.word	0x00000000
        /*0f8c*/ 	.short	0x010a
        /*0f8e*/ 	.byte	0x3f
	.zero		1


	//   ....[35]....
        /*0f90*/ 	.word	0x0000b6b0
        /*0f94*/ 	.word	0x00000003
        /*0f98*/ 	.word	0x00000000
        /*0f9c*/ 	.short	0x0101
        /*0f9e*/ 	.byte	0x3f
	.zero		1


	//   ....[36]....
        /*0fa0*/ 	.word	0x00014080
        /*0fa4*/ 	.word	0x00000000
        /*0fa8*/ 	.word	0x00000000
        /*0fac*/ 	.short	0x0101
        /*0fae*/ 	.byte	0x3f
	.zero		1


	//   ....[37]....
        /*0fb0*/ 	.word	0x00014280
        /*0fb4*/ 	.word	0x00000005
        /*0fb8*/ 	.word	0x00000000
        /*0fbc*/ 	.short	0x010a
        /*0fbe*/ 	.byte	0x3f
	.zero		1


	//   ....[38]....
        /*0fc0*/ 	.word	0x00014380
        /*0fc4*/ 	.word	0x00000000
        /*0fc8*/ 	.word	0x00000000
        /*0fcc*/ 	.short	0x010a
        /*0fce*/ 	.byte	0x3f
	.zero		1


	//   ....[39]....
        /*0fd0*/ 	.word	0x000147b0
        /*0fd4*/ 	.word	0x0000000b
        /*0fd8*/ 	.word	0x00000000
        /*0fdc*/ 	.short	0x010a
        /*0fde*/ 	.byte	0x3f
	.zero		1


	//   ....[40]....
        /*0fe0*/ 	.word	0x00014860
        /*0fe4*/ 	.word	0x00000004
        /*0fe8*/ 	.word	0x00000000
        /*0fec*/ 	.short	0x010a
        /*0fee*/ 	.byte	0x3f
	.zero		1


	//   ....[41]....
        /*0ff0*/ 	.word	0x00015550
        /*0ff4*/ 	.word	0x00000004
        /*0ff8*/ 	.word	0x00000000
        /*0ffc*/ 	.short	0x0101
        /*0ffe*/ 	.byte	0x3f
	.zero		1


	//   ....[42]....
        /*1000*/ 	.word	0x0001f250
        /*1004*/ 	.word	0x00000000
        /*1008*/ 	.word	0x00000000
        /*100c*/ 	.short	0x0101
        /*100e*/ 	.byte	0x3f
	.zero		1


	//   ....[43]....
        /*1010*/ 	.word	0x000223c0
        /*1014*/ 	.word	0x00000000
        /*1018*/ 	.word	0x00000000
        /*101c*/ 	.short	0x0101
        /*101e*/ 	.byte	0x3f
	.zero		1


	//   ....[44]....
        /*1020*/ 	.word	0x00022d90
        /*1024*/ 	.word	0x00000004
        /*1028*/ 	.word	0x00000000
        /*102c*/ 	.short	0x0101
        /*102e*/ 	.byte	0x3f
	.zero		1


	//   ....[45]....
        /*1030*/ 	.word	0x000277f0
        /*1034*/ 	.word	0x00000000
        /*1038*/ 	.word	0x00032440
        /*103c*/ 	.short	0x010a
        /*103e*/ 	.byte	0x3f
	.zero		1


	//   ....[46]....
        /*1040*/ 	.word	0x00028600
        /*1044*/ 	.word	0x00000012
        /*1048*/ 	.word	0x00032400
        /*104c*/ 	.short	0x0107
        /*104e*/ 	.byte	0x3f
	.zero		1


	//   ....[47]....
        /*1050*/ 	.word	0x000286c0
        /*1054*/ 	.word	0x00000012
        /*1058*/ 	.word	0x00032400
        /*105c*/ 	.short	0x0101
        /*105e*/ 	.byte	0x3f
	.zero		1


	//   ....[48]....
        /*1060*/ 	.word	0x00029190
        /*1064*/ 	.word	0x00000012
        /*1068*/ 	.word	0x00032410
        /*106c*/ 	.short	0x0107
        /*106e*/ 	.byte	0x3f
	.zero		1


	//   ....[49]....
        /*1070*/ 	.word	0x00029290
        /*1074*/ 	.word	0x00000012
        /*1078*/ 	.word	0x00032410
        /*107c*/ 	.short	0x0101
        /*107e*/ 	.byte	0x3f
	.zero		1


	//   ....[50]....
        /*1080*/ 	.word	0x000292b0
        /*1084*/ 	.word	0x00000012
        /*1088*/ 	.word	0x00032420
        /*108c*/ 	.short	0x010a
        /*108e*/ 	.byte	0x3f
	.zero		1


	//   ....[51]....
        /*1090*/ 	.word	0x00029390
        /*1094*/ 	.word	0x00000002
        /*1098*/ 	.word	0x00032460
        /*109c*/ 	.short	0x010a
        /*109e*/ 	.byte	0x3f
	.zero		1


	//   ....[52]....
        /*10a0*/ 	.word	0x00029cc0
        /*10a4*/ 	.word	0x00000002
        /*10a8*/ 	.word	0x00032440
        /*10ac*/ 	.short	0x010a
        /*10ae*/ 	.byte	0x3f
	.zero		1


	//   ....[53]....
        /*10b0*/ 	.word	0x00029ef0
        /*10b4*/ 	.word	0x00000002
        /*10b8*/ 	.word	0x00032460
        /*10bc*/ 	.short	0x010a
        /*10be*/ 	.byte	0x3f
	.zero		1


	//   ....[54]....
        /*10c0*/ 	.word	0x0002a6f0
        /*10c4*/ 	.word	0x00000002
        /*10c8*/ 	.word	0x00032440
        /*10cc*/ 	.short	0x010a
        /*10ce*/ 	.byte	0x3f
	.zero		1


	//   ....[55]....
        /*10d0*/ 	.word	0x0002a920
        /*10d4*/ 	.word	0x00000002
        /*10d8*/ 	.word	0x00032460
        /*10dc*/ 	.short	0x010a
        /*10de*/ 	.byte	0x3f
	.zero		1


	//   ....[56]....
        /*10e0*/ 	.word	0x0002b0c0
        /*10e4*/ 	.word	0x00000003
        /*10e8*/ 	.word	0x00032440
        /*10ec*/ 	.short	0x010a
        /*10ee*/ 	.byte	0x3f
	.zero		1


	//   ....[57]....
        /*10f0*/ 	.word	0x0002b2f0
        /*10f4*/ 	.word	0x00000003
        /*10f8*/ 	.word	0x00032460
        /*10fc*/ 	.short	0x010a
        /*10fe*/ 	.byte	0x3f
	.zero		1


	//   ....[58]....
        /*1100*/ 	.word	0x0002cc90
        /*1104*/ 	.word	0x00000000
        /*1108*/ 	.word	0x00032420
        /*110c*/ 	.short	0x010a
        /*110e*/ 	.byte	0x3f
	.zero		1


	//   ....[59]....
        /*1110*/ 	.word	0x0002ce80
        /*1114*/ 	.word	0x00000006
        /*1118*/ 	.word	0x00000000
        /*111c*/ 	.short	0x010a
        /*111e*/ 	.byte	0x3f
	.zero		1


	//   ....[60]....
        /*1120*/ 	.word	0x0002ceb0
        /*1124*/ 	.word	0x00000007
        /*1128*/ 	.word	0x00000000
        /*112c*/ 	.short	0x010a
        /*112e*/ 	.byte	0x3f
	.zero		1


	//   ....[61]....
        /*1130*/ 	.word	0x0002cf10
        /*1134*/ 	.word	0x00000004
        /*1138*/ 	.word	0x00000000
        /*113c*/ 	.short	0x010a
        /*113e*/ 	.byte	0x3f
	.zero		1


	//   ....[62]....
        /*1140*/ 	.word	0x0002cf40
        /*1144*/ 	.word	0x00000003
        /*1148*/ 	.word	0x00000000
        /*114c*/ 	.short	0x010a
        /*114e*/ 	.byte	0x3f
	.zero		1


	//   ....[63]....
        /*1150*/ 	.word	0x0002cfa0
        /*1154*/ 	.word	0x00000048
        /*1158*/ 	.word	0x00032400
        /*115c*/ 	.short	0x010a
        /*115e*/ 	.byte	0x3f
	.zero		1


	//   ....[64]....
        /*1160*/ 	.word	0x0002cff0
        /*1164*/ 	.word	0x0000000a
        /*1168*/ 	.word	0x00000000
        /*116c*/ 	.short	0x010a
        /*116e*/ 	.byte	0x3f
	.zero		1


	//   ....[65]....
        /*1170*/ 	.word	0x0002d040
        /*1174*/ 	.word	0x00000048
        /*1178*/ 	.word	0x00032410
        /*117c*/ 	.short	0x010a
        /*117e*/ 	.byte	0x3f
	.zero		1


	//   ....[66]....
        /*1180*/ 	.word	0x0002d090
        /*1184*/ 	.word	0x0000000a
        /*1188*/ 	.word	0x00000000
        /*118c*/ 	.short	0x010a
        /*118e*/ 	.byte	0x3f
	.zero		1


	//   ....[67]....
        /*1190*/ 	.word	0x0002d0e0
        /*1194*/ 	.word	0x00000000
        /*1198*/ 	.word	0x00000000
        /*119c*/ 	.short	0x010a
        /*119e*/ 	.byte	0x3f
	.zero		1


	//   ....[68]....
        /*11a0*/ 	.word	0x0002d130
        /*11a4*/ 	.word	0x00000004
        /*11a8*/ 	.word	0x00000000
        /*11ac*/ 	.short	0x010a
        /*11ae*/ 	.byte	0x3f
	.zero		1


	//   ....[69]....
        /*11b0*/ 	.word	0x0002d180
        /*11b4*/ 	.word	0x00000000
        /*11b8*/ 	.word	0x00000000
        /*11bc*/ 	.short	0x010a
        /*11be*/ 	.byte	0x3f
	.zero		1


	//   ....[70]....
        /*11c0*/ 	.word	0x0002d1d0
        /*11c4*/ 	.word	0x00000004
        /*11c8*/ 	.word	0x00000000
        /*11cc*/ 	.short	0x010a
        /*11ce*/ 	.byte	0x3f
	.zero		1


	//   ....[71]....
        /*11d0*/ 	.word	0x0002d370
        /*11d4*/ 	.word	0x00000000
        /*11d8*/ 	.word	0x00032440
        /*11dc*/ 	.short	0x010a
        /*11de*/ 	.byte	0x3f
	.zero		1


	//   ....[72]....
        /*11e0*/ 	.word	0x0002ec60
        /*11e4*/ 	.word	0x00000012
        /*11e8*/ 	.word	0x00032420
        /*11ec*/ 	.short	0x010a
        /*11ee*/ 	.byte	0x3f
	.zero		1


	//   ....[73]....
        /*11f0*/ 	.word	0x0002ecb0
        /*11f4*/ 	.word	0x00000002
        /*11f8*/ 	.word	0x00032460
        /*11fc*/ 	.short	0x010a
        /*11fe*/ 	.byte	0x3f
	.zero		1


	//   ....[74]....
        /*1200*/ 	.word	0x0002ed00
        /*1204*/ 	.word	0x00000002
        /*1208*/ 	.word	0x00032440
        /*120c*/ 	.short	0x010a
        /*120e*/ 	.byte	0x3f
	.zero		1


	//   ....[75]....
        /*1210*/ 	.word	0x0002ed50
        /*1214*/ 	.word	0x00000002
        /*1218*/ 	.word	0x00032460
        /*121c*/ 	.short	0x010a
        /*121e*/ 	.byte	0x3f
	.zero		1


	//   ....[76]....
        /*1220*/ 	.word	0x0002eda0
        /*1224*/ 	.word	0x00000002
        /*1228*/ 	.word	0x00032440
        /*122c*/ 	.short	0x010a
        /*122e*/ 	.byte	0x3f
	.zero		1


	//   ....[77]....
        /*1230*/ 	.word	0x0002edf0
        /*1234*/ 	.word	0x00000002
        /*1238*/ 	.word	0x00032460
        /*123c*/ 	.short	0x010a
        /*123e*/ 	.byte	0x3f
	.zero		1


	//   ....[78]....
        /*1240*/ 	.word	0x0002ee40
        /*1244*/ 	.word	0x00000003
        /*1248*/ 	.word	0x00032440
        /*124c*/ 	.short	0x010a
        /*124e*/ 	.byte	0x3f
	.zero		1


	//   ....[79]....
        /*1250*/ 	.word	0x0002ee90
        /*1254*/ 	.word	0x00000003
        /*1258*/ 	.word	0x00032460
        /*125c*/ 	.short	0x010a
        /*125e*/ 	.byte	0x3f
	.zero		1


	//   ....[80]....
        /*1260*/ 	.word	0x0002fa10
        /*1264*/ 	.word	0x00000000
        /*1268*/ 	.word	0x00032420
        /*126c*/ 	.short	0x010a
        /*126e*/ 	.byte	0x3f
	.zero		1


	//   ....[81]....
        /*1270*/ 	.word	0x0002fbb0
        /*1274*/ 	.word	0x00000006
        /*1278*/ 	.word	0x00000000
        /*127c*/ 	.short	0x010a
        /*127e*/ 	.byte	0x3f
	.zero		1


	//   ....[82]....
        /*1280*/ 	.word	0x0002fc00
        /*1284*/ 	.word	0x00000007
        /*1288*/ 	.word	0x00000000
        /*128c*/ 	.short	0x010a
        /*128e*/ 	.byte	0x3f
	.zero		1


	//   ....[83]....
        /*1290*/ 	.word	0x0002fc50
        /*1294*/ 	.word	0x00000004
        /*1298*/ 	.word	0x00000000
        /*129c*/ 	.short	0x010a
        /*129e*/ 	.byte	0x3f
	.zero		1


	//   ....[84]....
        /*12a0*/ 	.word	0x00030010
        /*12a4*/ 	.word	0x00000012
        /*12a8*/ 	.word	0x00000000
        /*12ac*/ 	.short	0x010a
        /*12ae*/ 	.byte	0x3f
	.zero		1


	//   ....[85]....
        /*12b0*/ 	.word	0x00030150
        /*12b4*/ 	.word	0x0000000e
        /*12b8*/ 	.word	0x00000000
        /*12bc*/ 	.short	0x010a
        /*12be*/ 	.byte	0x3f
	.zero		1


	//   ....[86]....
        /*12c0*/ 	.word	0x000307b0
        /*12c4*/ 	.word	0x0000000d
        /*12c8*/ 	.word	0x00000000
        /*12cc*/ 	.short	0x010a
        /*12ce*/ 	.byte	0x3f
	.zero		1


	//   ....[87]....
        /*12d0*/ 	.word	0x000308f0
        /*12d4*/ 	.word	0x00000012
        /*12d8*/ 	.word	0x00000000
        /*12dc*/ 	.short	0x010a
        /*12de*/ 	.byte	0x3f
	.zero		1


	//   ....[88]....
        /*12e0*/ 	.word	0x00031b00
        /*12e4*/ 	.word	0x00000013
        /*12e8*/ 	.word	0x00000000
        /*12ec*/ 	.short	0x0101
        /*12ee*/ 	.byte	0x3f
	.zero		1


	//   ....[89]....
        /*12f0*/ 	.word	0x0004b8c0
        /*12f4*/ 	.word	0x00000004
        /*12f8*/ 	.word	0x00000000
        /*12fc*/ 	.short	0x0101
        /*12fe*/ 	.byte	0x3f
	.zero		1


	//   ....[90]....
        /*1300*/ 	.word	0x0004b900
        /*1304*/ 	.word	0x0000000e
        /*1308*/ 	.word	0x00000000
        /*130c*/ 	.short	0x010a
        /*130e*/ 	.byte	0x3f
	.zero		1


	//   ....[91]....
        /*1310*/ 	.word	0x0004b950
        /*1314*/ 	.word	0x00000012
        /*1318*/ 	.word	0x00000000
        /*131c*/ 	.short	0x010a
        /*131e*/ 	.byte	0x3f
	.zero		1


	//----- nvinfo : EIATTR_NUM_MBARRIERS
	.align		4
.L_445:
        /*1320*/ 	.byte	0x03, 0x38
        /*1322*/ 	.short	0x0017


	//----- nvinfo : EIATTR_EXIT_INSTR_OFFSETS
	.align		4
        /*1324*/ 	.byte	0x04, 0x1c
        /*1326*/ 	.short	(.L_447 - .L_446)


	//   ....[0]....
.L_446:
        /*1328*/ 	.word	0x00000b80


	//   ....[1]....
        /*132c*/ 	.word	0x00025110


	//   ....[2]....
        /*1330*/ 	.word	0x0002cf90


	//----- nvinfo : EIATTR_MAX_THREADS
	.align		4
.L_447:
        /*1334*/ 	.byte	0x04, 0x05
        /*1336*/ 	.short	(.L_449 - .L_448)
.L_448:
        /*1338*/ 	.word	0x00000180
        /*133c*/ 	.word	0x00000001
        /*1340*/ 	.word	0x00000001


	//----- nvinfo : EIATTR_CRS_STACK_SIZE
	.align		4
.L_449:
        /*1344*/ 	.byte	0x04, 0x1e
        /*1346*/ 	.short	(.L_451 - .L_450)
.L_450:
        /*1348*/ 	.word	0x00000000


	//----- nvinfo : EIATTR_CBANK_PARAM_SIZE
	.align		4
.L_451:
        /*134c*/ 	.byte	0x03, 0x19
        /*134e*/ 	.short	0x0bf0


	//----- nvinfo : EIATTR_PARAM_CBANK
	.align		4
        /*1350*/ 	.byte	0x04, 0x0a
        /*1352*/ 	.short	(.L_453 - .L_452)
	.align		4
.L_452:
        /*1354*/ 	.word	index@(.nv.constant0._ZN7cutlass13device_kernelIN5flash11enable_sm90INS1_16FlashAttnFwdSm90INS1_25CollectiveMainloopFwdSm90ILi2EN4cute5tupleIJNS5_1CILi1EEES8_S8_EEENS6_IJNS7_ILi128EEENS7_ILi96EEENS7_ILi64EEEEEELi256ENS_6half_tEfNS_4arch4Sm90ELb0ELb1ELb1ELb1ELb0ELb0ELb1ELb1ELb0ELb1ELb1ELb0EEENS1_21CollectiveEpilogueFwdINS6_IJSA_NS7_ILi256EEESB_EEES9_SE_SG_Li256ELb1ELb1ELb1ELb0EEENS1_36VarlenDynamicPersistentTileSchedulerILi128ELi96ELi256ELi128ELb1ELb1ELb1ELb1ELb0ELb1EEEEEEEEEvNT_6ParamsE)
        /*1358*/ 	.short	0x0210
        /*135a*/ 	.short	0x0bf0


	//----- nvinfo : EIATTR_SW_WAR
	.align		4
.L_453:
        /*135c*/ 	.byte	0x04, 0x36
        /*135e*/ 	.short	(.L_455 - .L_454)
.L_454:
        /*1360*/ 	.word	0x00000008
.L_455:


//--------------------- .nv.info._ZN7cutlass13device_kernelIN5flash11enable_sm90INS1_16FlashAttnFwdSm90INS1_25CollectiveMainloopFwdSm90ILi2EN4cute5tupleIJNS5_1CILi1EEES8_S8_EEENS6_IJNS7_ILi128EEENS7_ILi96EEENS7_ILi64EEEEEELi256ENS_6half_tEfNS_4arch4Sm90ELb0ELb1ELb1ELb1ELb0ELb1ELb1ELb1ELb0ELb1ELb1ELb0EEENS1_21CollectiveEpilogueFwdINS6_IJSA_NS7_ILi256EEESB_EEES9_SE_SG_Li256ELb1ELb1ELb1ELb0EEENS1_36VarlenDynamicPersistentTileSchedulerILi128ELi96ELi256ELi128ELb1ELb1ELb1ELb1ELb0ELb1EEEEEEEEEvNT_6ParamsE --------------------------
	.section	.nv.info._ZN7cutlass13device_kernelIN5flash11enable_sm90INS1_16FlashAttnFwdSm90INS1_25CollectiveMainloopFwdSm90ILi2EN4cute5tupleIJNS5_1CILi1EEES8_S8_EEENS6_IJNS7_ILi128EEENS7_ILi96EEENS7_ILi64EEEEEELi256ENS_6half_tEfNS_4arch4Sm90ELb0ELb1ELb1ELb1ELb0ELb1ELb1ELb1ELb0ELb1ELb1ELb0EEENS1_21CollectiveEpilogueFwdINS6_IJSA_NS7_ILi256EEESB_EEES9_SE_SG_Li256ELb1ELb1ELb1ELb0EEENS1_36VarlenDynamicPersistentTileSchedulerILi128ELi96ELi256ELi128ELb1ELb1ELb1ELb1ELb0ELb1EEEEEEEEEvNT_6ParamsE,"",@"SHT_CUDA_INFO"
	.sectionflags	@""
	.align	4


	//----- nvinfo : EIATTR_CUDA_API_VERSION
	.align		4
        /*0000*/ 	.byte	0x04, 0x37
        /*0002*/ 	.short	(.L_457 - .L_456)
.L_456:
        /*0004*/ 	.word	0x00000082


	//----- nvinfo : EIATTR_KPARAM_INFO
	.align		4
.L_457:
        /*0008*/ 	.byte	0x04, 0x17
        /*000a*/ 	.short	(.L_459 - .L_458)
.L_458:
        /*000c*/ 	.word	0x00000000
        /*0010*/ 	.short	0x0000
        /*0012*/ 	.short	0x0070
        /*0014*/ 	.byte	0x00, 0xf0, 0x01, 0x2e


	//----- nvinfo : EIATTR_SPARSE_MMA_MASK
	.align		4
.L_459:
        /*0018*/ 	.byte	0x03, 0x50
        /*001a*/ 	.short	0x0000


	//----- nvinfo : EIATTR_MAXREG_COUNT
	.align		4
        /*001c*/ 	.byte	0x03, 0x1b
        /*001e*/ 	.short	0x00a8


	//----- nvinfo : EIATTR_NUM_BARRIERS
	.align		4
        /*0020*/ 	.byte	0x02, 0x4c
        /*0022*/ 	.byte	0x10
	.zero		1


	//----- nvinfo : EIATTR_EXTERNS
	.align		4
        /*0024*/ 	.byte	0x04, 0x0f
        /*0026*/ 	.short	(.L_461 - .L_460)


	//   ....[0]....
	.align		4
.L_460:
        /*0028*/ 	.word	index@(__assertfail)


	//----- nvinfo : EIATTR_ANNOTATIONS
	.align		4
.L_461:
        /*002c*/ 	.byte	0x04, 0x55
        /*002e*/ 	.short	(.L_463 - .L_462)


	//   ....[0]....
.L_462:
        /* <DEDUP_REMOVED lines=173> */


	//----- nvinfo : EIATTR_MERCURY_ISA_VERSION
	.align		4
.L_463:
        /*0af0*/ 	.byte	0x03, 0x5f
        /*0af2*/ 	.short	0x0101


	//----- nvinfo : EIATTR_UNUSED_LOAD_BYTE_OFFSET
	.align		4
        /*0af4*/ 	.byte	0x04, 0x44
        /*0af6*/ 	.short	(.L_465 - .L_464)


	//   ....[0]....
.L_464:
        /*0af8*/ 	.word	0x00000be0
        /*0afc*/ 	.word	0x0000fff0


	//   ....[1]....
        /*0b00*/ 	.word	0x0002c9f0
        /*0b04*/ 	.word	0x0000fff0


	//----- nvinfo : EIATTR_INT_WARP_WIDE_INSTR_OFFSETS
	.align		4
.L_465:
        /*0b08*/ 	.byte	0x04, 0x31
        /*0b0a*/ 	.short	(.L_467 - .L_466)


	//   ....[0]....
.L_466:
        /*0b0c*/ 	.word	0x000001e0


	//   ....[1]....
        /*0b10*/ 	.word	0x00000220


	//   ....[2]....
        /*0b14*/ 	.word	0x00000290


	//   ....[3]....
        /*0b18*/ 	.word	0x000002a0


	//   ....[4]....
        /*0b1c*/ 	.word	0x00035290


	//   ....[5]....
        /*0b20*/ 	.word	0x00035320


	//   ....[6]....
        /*0b24*/ 	.word	0x00039d10


	//   ....[7]....
        /*0b28*/ 	.word	0x00039da0


	//----- nvinfo : EIATTR_COOP_GROUP_MASK_REGIDS
	.align		4
.L_467:
        /*0b2c*/ 	.byte	0x04, 0x29
        /*0b2e*/ 	.short	(.L_469 - .L_468)


	//   ....[0]....
.L_468:
        /*0b30*/ 	.word	0xffffffff


	//   ....[1]....
        /*0b34*/ 	.word	0xffffffff


	//   ....[2]....
        /*0b38*/ 	.word	0xffffffff


	//   ....[3]....
        /*0b3c*/ 	.word	0xffffffff


	//   ....[4]....
        /*0b40*/ 	.word	0xffffffff


	//   ....[5]....
        /*0b44*/ 	.word	0xffffffff


	//   ....[6]....
        /*0b48*/ 	.word	0xffffffff


	//   ....[7]....
        /*0b4c*/ 	.word	0xffffffff


	//   ....[8]....
        /*0b50*/ 	.word	0xffffffff


	//   ....[9]....
        /*0b54*/ 	.word	0xffffffff


	//   ....[10]....
        /*0b58*/ 	.word	0xffffffff


	//   ....[11]....
        /*0b5c*/ 	.word	0xffffffff


	//   ....[12]....
        /*0b60*/ 	.word	0xffffffff


	//   ....[13]....
        /*0b64*/ 	.word	0xffffffff


	//   ....[14]....
        /*0b68*/ 	.word	0xffffffff


	//   ....[15]....
        /*0b6c*/ 	.word	0xffffffff


	//   ....[16]....
        /*0b70*/ 	.word	0xffffffff


	//   ....[17]....
        /*0b74*/ 	.word	0xffffffff


	//   ....[18]....
        /*0b78*/ 	.word	0xffffffff


	//   ....[19]....
        /*0b7c*/ 	.word	0xffffffff


	//   ....[20]....
        /*0b80*/ 	.word	0xffffffff


	//   ....[21]....
        /*0b84*/ 	.word	0xffffffff


	//   ....[22]....
        /*0b88*/ 	.word	0xffffffff


	//   ....[23]....
        /*0b8c*/ 	.word	0xffffffff


	//   ....[24]....
        /*0b90*/ 	.word	0xffffffff


	//   ....[25]....
        /*0b94*/ 	.word	0xffffffff


	//   ....[26]....
        /*0b98*/ 	.word	0xffffffff


	//   ....[27]....
        /*0b9c*/ 	.word	0xffffffff


	//   ....[28]....
        /*0ba0*/ 	.word	0xffffffff


	//   ....[29]....
        /*0ba4*/ 	.word	0xffffffff


	//   ....[30]....
        /*0ba8*/ 	.word	0xffffffff


	//   ....[31]....
        /*0bac*/ 	.word	0xffffffff


	//   ....[32]....
        /*0bb0*/ 	.word	0xffffffff


	//   ....[33]....
        /*0bb4*/ 	.word	0xffffffff


	//   ....[34]....
        /*0bb8*/ 	.word	0xffffffff


	//   ....[35]....
        /*0bbc*/ 	.word	0xffffffff


	//   ....[36]....
        /*0bc0*/ 	.word	0xffffffff


	//   ....[37]....
        /*0bc4*/ 	.word	0xffffffff


	//   ....[38]....
        /*0bc8*/ 	.word	0xffffffff


	//   ....[39]....
        /*0bcc*/ 	.word	0xffffffff


	//   ....[40]....
        /*0bd0*/ 	.word	0xffffffff


	//   ....[41]....
        /*0bd4*/ 	.word	0xffffffff


	//   ....[42]....
        /*0bd8*/ 	.word	0xffffffff


	//   ....[43]....
        /*0bdc*/ 	.word	0xffffffff


	//   ....[44]....
        /*0be0*/ 	.word	0xffffffff


	//   ....[45]....
        /*0be4*/ 	.word	0xffffffff


	//   ....[46]....
        /*0be8*/ 	.word	0xffffffff


	//   ....[47]....
        /*0bec*/ 	.word	0xffffffff


	//   ....[48]....
        /*0bf0*/ 	.word	0xffffffff


	//   ....[49]....
        /*0bf4*/ 	.word	0xffffffff


	//   ....[50]....
        /*0bf8*/ 	.word	0xffffffff


	//   ....[51]....
        /*0bfc*/ 	.word	0xffffffff


	//   ....[52]....
        /*0c00*/ 	.word	0xffffffff


	//   ....[53]....
        /*0c04*/ 	.word	0xffffffff


	//   ....[54]....
        /*0c08*/ 	.word	0xffffffff


	//   ....[55]....
        /*0c0c*/ 	.word	0xffffffff


	//   ....[56]....
        /*0c10*/ 	.word	0xffffffff


	//   ....[57]....
        /*0c14*/ 	.word	0xffffffff


	//   ....[58]....
        /*0c18*/ 	.word	0xffffffff


	//   ....[59]....
        /*0c1c*/ 	.word	0xffffffff


	//   ....[60]....
        /*0c20*/ 	.word	0xffffffff


	//   ....[61]....
        /*0c24*/ 	.word	0xffffffff


	//   ....[62]....
        /*0c28*/ 	.word	0xffffffff


	//   ....[63]....
        /*0c2c*/ 	.word	0xffffffff


	//   ....[64]....
        /*0c30*/ 	.word	0xffffffff


	//   ....[65]....
        /*0c34*/ 	.word	0xffffffff


	//   ....[66]....
        /*0c38*/ 	.word	0xffffffff


	//   ....[67]....
        /*0c3c*/ 	.word	0xffffffff


	//   ....[68]....
        /*0c40*/ 	.word	0xffffffff


	//   ....[69]....
        /*0c44*/ 	.word	0xffffffff


	//   ....[70]....
        /*0c48*/ 	.word	0xffffffff


	//   ....[71]....
        /*0c4c*/ 	.word	0xffffffff


	//   ....[72]....
        /*0c50*/ 	.word	0xffffffff


	//   ....[73]....
        /*0c54*/ 	.word	0xffffffff


	//   ....[74]....
        /*0c58*/ 	.word	0xffffffff


	//   ....[75]....
        /*0c5c*/ 	.word	0xffffffff


	//   ....[76]....
        /*0c60*/ 	.word	0xffffffff


	//   ....[77]....
        /*0c64*/ 	.word	0xffffffff


	//   ....[78]....
        /*0c68*/ 	.word	0xffffffff


	//   ....[79]....
        /*0c6c*/ 	.word	0xffffffff


	//   ....[80]....
        /*0c70*/ 	.word	0xffffffff


	//   ....[81]....
        /*0c74*/ 	.word	0xffffffff


	//   ....[82]....
        /*0c78*/ 	.word	0xffffffff


	//   ....[83]....
        /*0c7c*/ 	.word	0xffffffff


	//   ....[84]....
        /*0c80*/ 	.word	0xffffffff


	//   ....[85]....
        /*0c84*/ 	.word	0xffffffff


	//   ....[86]....
        /*0c88*/ 	.word	0xffffffff


	//   ....[87]....
        /*0c8c*/ 	.word	0xffffffff


	//   ....[88]....
        /*0c90*/ 	.word	0xffffffff


	//   ....[89]....
        /*0c94*/ 	.word	0xffffffff


	//   ....[90]....
        /*0c98*/ 	.word	0xffffffff


	//   ....[91]....
        /*0c9c*/ 	.word	0xffffffff


	//   ....[92]....
        /*0ca0*/ 	.word	0xffffffff


	//   ....[93]....
        /*0ca4*/ 	.word	0xffffffff


	//   ....[94]....
        /*0ca8*/ 	.word	0xffffffff


	//   ....[95]....
        /*0cac*/ 	.word	0xffffffff


	//   ....[96]....
        /*0cb0*/ 	.word	0xffffffff


	//   ....[97]....
        /*0cb4*/ 	.word	0xffffffff


	//   ....[98]....
        /*0cb8*/ 	.word	0xffffffff


	//   ....[99]....
        /*0cbc*/ 	.word	0xffffffff


	//   ....[100]....
        /*0cc0*/ 	.word	0xffffffff


	//   ....[101]....
        /*0cc4*/ 	.word	0xffffffff


	//   ....[102]....
        /*0cc8*/ 	.word	0xffffffff


	//   ....[103]....
        /*0ccc*/ 	.word	0xffffffff


	//   ....[104]....
        /*0cd0*/ 	.word	0xffffffff


	//   ....[105]....
        /*0cd4*/ 	.word	0xffffffff


	//   ....[106]....
        /*0cd8*/ 	.word	0xffffffff


	//   ....[107]....
        /*0cdc*/ 	.word	0xffffffff


	//   ....[108]....
        /*0ce0*/ 	.word	0xffffffff


	//   ....[109]....
        /*0ce4*/ 	.word	0xffffffff


	//   ....[110]....
        /*0ce8*/ 	.word	0xffffffff


	//   ....[111]....
        /*0cec*/ 	.word	0xffffffff


	//   ....[112]....
        /*0cf0*/ 	.word	0xffffffff


	//   ....[113]....
        /*0cf4*/ 	.word	0xffffffff


	//   ....[114]....
        /*0cf8*/ 	.word	0xffffffff


	//   ....[115]....
        /*0cfc*/ 	.word	0xffffffff


	//   ....[116]....
        /*0d00*/ 	.word	0xffffffff


	//   ....[117]....
        /*0d04*/ 	.word	0xffffffff


	//   ....[118]....
        /*0d08*/ 	.word	0xffffffff


	//   ....[119]....
        /*0d0c*/ 	.word	0xffffffff


	//   ....[120]....
        /*0d10*/ 	.word	0xffffffff


	//   ....[121]....
        /*0d14*/ 	.word	0xffffffff


	//   ....[122]....
        /*0d18*/ 	.word	0xffffffff


	//   ....[123]....
        /*0d1c*/ 	.word	0xffffffff


	//   ....[124]....
        /*0d20*/ 	.word	0xffffffff


	//   ....[125]....
        /*0d24*/ 	.word	0xffffffff


	//   ....[126]....
        /*0d28*/ 	.word	0xffffffff


	//   ....[127]....
        /*0d2c*/ 	.word	0xffffffff


	//   ....[128]....
        /*0d30*/ 	.word	0xffffffff


	//   ....[129]....
        /*0d34*/ 	.word	0xffffffff


	//   ....[130]....
        /*0d38*/ 	.word	0xffffffff


	//   ....[131]....
        /*0d3c*/ 	.word	0xffffffff


	//   ....[132]....
        /*0d40*/ 	.word	0xffffffff


	//   ....[133]....
        /*0d44*/ 	.word	0xffffffff


	//   ....[134]....
        /*0d48*/ 	.word	0xffffffff


	//   ....[135]....
        /*0d4c*/ 	.word	0xffffffff


	//   ....[136]....
        /*0d50*/ 	.word	0xffffffff


	//   ....[137]....
        /*0d54*/ 	.word	0xffffffff


	//   ....[138]....
        /*0d58*/ 	.word	0x0500000f


	//   ....[139]....
        /*0d5c*/ 	.word	0x0500000f


	//   ....[140]....
        /*0d60*/ 	.word	0x0500000f


	//   ....[141]....
        /*0d64*/ 	.word	0x0500000f


	//   ....[142]....
        /*0d68*/ 	.word	0x0500000f


	//   ....[143]....
        /*0d6c*/ 	.word	0x0500000f


	//   ....[144]....
        /*0d70*/ 	.word	0x0500000f


	//   ....[145]....
        /*0d74*/ 	.word	0x0500000f


	//   ....[146]....
        /*0d78*/ 	.word	0x0500000f


	//   ....[147]....
        /*0d7c*/ 	.word	0x0500000f


	//   ....[148]....
        /*0d80*/ 	.word	0x0500000f


	//   ....[149]....
        /*0d84*/ 	.word	0x0500000f


	//   ....[150]....
        /*0d88*/ 	.word	0x0500000f


	//   ....[151]....
        /*0d8c*/ 	.word	0x0500000f


	//   ....[152]....
        /*0d90*/ 	.word	0x0500000f


	//   ....[153]....
        /*0d94*/ 	.word	0x0500000f


	//   ....[154]....
        /*0d98*/ 	.word	0x0500000f


	//   ....[155]....
        /*0d9c*/ 	.word	0x0500000f


	//   ....[156]....
        /*0da0*/ 	.word	0x0500000f


	//   ....[157]....
        /*0da4*/ 	.word	0x0500000f


	//   ....[158]....
        /*0da8*/ 	.word	0x0500000f


	//   ....[159]....
        /*0dac*/ 	.word	0x0500000f


	//   ....[160]....
        /*0db0*/ 	.word	0x0500000f


	//   ....[161]....
        /*0db4*/ 	.word	0x0500000f


	//   ....[162]....
        /*0db8*/ 	.word	0x0500000f


	//   ....[163]....
        /*0dbc*/ 	.word	0x0500000f


	//   ....[164]....
        /*0dc0*/ 	.word	0x0500000f


	//   ....[165]....
        /*0dc4*/ 	.word	0x0500000f


	//   ....[166]....
        /*0dc8*/ 	.word	0x0500000f


	//   ....[167]....
        /*0dcc*/ 	.word	0x0500000f


	//   ....[168]....
        /*0dd0*/ 	.word	0x0500000f


	//   ....[169]....
        /*0dd4*/ 	.word	0x0500000f


	//   ....[170]....
        /*0dd8*/ 	.word	0x0500000f


	//   ....[171]....
        /*0ddc*/ 	.word	0x0500000f


	//   ....[172]....
        /*0de0*/ 	.word	0x0500000f


	//   ....[173]....
        /*0de4*/ 	.word	0x0500000f


	//   ....[174]....
        /*0de8*/ 	.word	0x0500000f


	//   ....[175]....
        /*0dec*/ 	.word	0x0500000f


	//   ....[176]....
        /*0df0*/ 	.word	0x0500000f


	//   ....[177]....
        /*0df4*/ 	.word	0x0500000f


	//   ....[178]....
        /*0df8*/ 	.word	0x0500000f


	//   ....[179]....
        /*0dfc*/ 	.word	0x0500000f


	//   ....[180]....
        /*0e00*/ 	.word	0x0500000f


	//   ....[181]....
        /*0e04*/ 	.word	0x0500000f


	//   ....[182]....
        /*0e08*/ 	.word	0x0500000f


	//   ....[183]....
        /*0e0c*/ 	.word	0x0500000f


	//   ....[184]....
        /*0e10*/ 	.word	0x0500000f


	//   ....[185]....
        /*0e14*/ 	.word	0x0500000f


	//   ....[186]....
        /*0e18*/ 	.word	0x0500000f


	//   ....[187]....
        /*0e1c*/ 	.word	0x0500000f


	//   ....[188]....
        /*0e20*/ 	.word	0x0500000f


	//   ....[189]....
        /*0e24*/ 	.word	0x0500000f


	//   ....[190]....
        /*0e28*/ 	.word	0x0500000f


	//   ....[191]....
        /*0e2c*/ 	.word	0x0500000f


	//   ....[192]....
        /*0e30*/ 	.word	0x0500000f


	//   ....[193]....
        /*0e34*/ 	.word	0x0500000f


	//   ....[194]....
        /*0e38*/ 	.word	0x0500000f


	//   ....[195]....
        /*0e3c*/ 	.word	0x0500000f


	//   ....[196]....
        /*0e40*/ 	.word	0x0500000f


	//   ....[197]....
        /*0e44*/ 	.word	0x0500000f


	//   ....[198]....
        /*0e48*/ 	.word	0x0500000f


	//   ....[199]....
        /*0e4c*/ 	.word	0x0500000f


	//   ....[200]....
        /*0e50*/ 	.word	0x0500000f


	//   ....[201]....
        /*0e54*/ 	.word	0x0500000f


	//   ....[202]....
        /*0e58*/ 	.word	0x0500000f


	//   ....[203]....
        /*0e5c*/ 	.word	0x0500000f


	//   ....[204]....
        /*0e60*/ 	.word	0x0500000f


	//   ....[205]....
        /*0e64*/ 	.word	0x0500000f


	//   ....[206]....
        /*0e68*/ 	.word	0x0500000f


	//   ....[207]....
        /*0e6c*/ 	.word	0x0500000f


	//   ....[208]....
        /*0e70*/ 	.word	0x0500000f


	//   ....[209]....
        /*0e74*/ 	.word	0x0500000f


	//   ....[210]....
        /*0e78*/ 	.word	0x0500000f


	//   ....[211]....
        /*0e7c*/ 	.word	0x0500000f


	//   ....[212]....
        /*0e80*/ 	.word	0x0500000f


	//   ....[213]....
        /*0e84*/ 	.word	0x0500000f


	//   ....[214]....
        /*0e88*/ 	.word	0x0500000f


	//   ....[215]....
        /*0e8c*/ 	.word	0x0500000f


	//   ....[216]....
        /*0e90*/ 	.word	0x0500000f


	//   ....[217]....
        /*0e94*/ 	.word	0x0500000f


	//   ....[218]....
        /*0e98*/ 	.word	0x0500000f


	//   ....[219]....
        /*0e9c*/ 	.word	0x0500000f


	//   ....[220]....
        /*0ea0*/ 	.word	0x0500000f


	//   ....[221]....
        /*0ea4*/ 	.word	0x0500000f


	//   ....[222]....
        /*0ea8*/ 	.word	0x0500000f


	//   ....[223]....
        /*0eac*/ 	.word	0x0500000f


	//   ....[224]....
        /*0eb0*/ 	.word	0x0500000f


	//   ....[225]....
        /*0eb4*/ 	.word	0x0500000f


	//   ....[226]....
        /*0eb8*/ 	.word	0x0500000f


	//   ....[227]....
        /*0ebc*/ 	.word	0x0500000f


	//   ....[228]....
        /*0ec0*/ 	.word	0xffffffff


	//   ....[229]....
        /*0ec4*/ 	.word	0xffffffff


	//   ....[230]....
        /*0ec8*/ 	.word	0xffffffff


	//   ....[231]....
        /*0ecc*/ 	.word	0xffffffff


	//   ....[232]....
        /*0ed0*/ 	.word	0xffffffff


	//   ....[233]....
        /*0ed4*/ 	.word	0xffffffff


	//----- nvinfo : EIATTR_COOP_GROUP_INSTR_OFFSETS
	.align		4
.L_469:
        /*0ed8*/ 	.byte	0x04, 0x28
        /*0eda*/ 	.short	(.L_471 - .L_470)


	//   ....[0]....
.L_470:
        /*0edc*/ 	.word	0x000000c0


	//   ....[1]....
        /*0ee0*/ 	.word	0x000001f0


	//   ....[2]....
        /*0ee4*/ 	.word	0x00000240


	//   ....[3]....
        /*0ee8*/ 	.word	0x00000490


	//   ....[4]....
        /*0eec*/ 	.word	0x000005f0


	//   ....[5]....
        /*0ef0*/ 	.word	0x00000710


	//   ....[6]....
        /*0ef4*/ 	.word	0x00000870


	//   ....[7]....
        /*0ef8*/ 	.word	0x00007450


	//   ....[8]....
        /*0efc*/ 	.word	0x000081c0


	//   ....[9]....
        /*0f00*/ 	.word	0x000081d0


	//   ....[10]....
        /*0f04*/ 	.word	0x000081e0


	//   ....[11]....
        /*0f08*/ 	.word	0x000081f0


	//   ....[12]....
        /*0f0c*/ 	.word	0x00008530


	//   ....[13]....
        /*0f10*/ 	.word	0x00008540


	//   ....[14]....
        /*0f14*/ 	.word	0x00008550


	//   ....[15]....
        /*0f18*/ 	.word	0x00008560


	//   ....[16]....
        /*0f1c*/ 	.word	0x00009790


	//   ....[17]....
        /*0f20*/ 	.word	0x000097b0


	//   ....[18]....
        /*0f24*/ 	.word	0x000097c0


	//   ....[19]....
        /*0f28*/ 	.word	0x000097d0


	//   ....[20]....
        /*0f2c*/ 	.word	0x000098b0


	//   ....[21]....
        /*0f30*/ 	.word	0x000098d0


	//   ....[22]....
        /*0f34*/ 	.word	0x000098e0


	//   ....[23]....
        /*0f38*/ 	.word	0x000098f0


	//   ....[24]....
        /*0f3c*/ 	.word	0x0000c970


	//   ....[25]....
        /*0f40*/ 	.word	0x0000cf60


	//   ....[26]....
        /*0f44*/ 	.word	0x0000dfa0


	//   ....[27]....
        /*0f48*/ 	.word	0x0000e110


	//   ....[28]....
        /*0f4c*/ 	.word	0x0000e160


	//   ....[29]....
        /*0f50*/ 	.word	0x0000e180


	//   ....[30]....
        /*0f54*/ 	.word	0x000180d0


	//   ....[31]....
        /*0f58*/ 	.word	0x00018220


	//   ....[32]....
        /*0f5c*/ 	.word	0x00018360


	//   ....[33]....
        /*0f60*/ 	.word	0x00018380


	//   ....[34]....
        /*0f64*/ 	.word	0x00021d80


	//   ....[35]....
        /*0f68*/ 	.word	0x000229e0


	//   ....[36]....
        /*0f6c*/ 	.word	0x00023250


	//   ....[37]....
        /*0f70*/ 	.word	0x000232b0


	//   ....[38]....
        /*0f74*/ 	.word	0x000235e0


	//   ....[39]....
        /*0f78*/ 	.word	0x00023610


	//   ....[40]....
        /*0f7c*/ 	.word	0x0002b9d0


	//   ....[41]....
        /*0f80*/ 	.word	0x0002b9f0


	//   ....[42]....
        /*0f84*/ 	.word	0x0002ba30


	//   ....[43]....
        /*0f88*/ 	.word	0x0002ba60


	//   ....[44]....
        /*0f8c*/ 	.word	0x0002dc90


	//   ....[45]....
        /*0f90*/ 	.word	0x0002dcb0


	//   ....[46]....
        /*0f94*/ 	.word	0x0002dce0


	//   ....[47]....
        /*0f98*/ 	.word	0x0002dcf0


	//   ....[48]....
        /*0f9c*/ 	.word	0x0002e660


	//   ....[49]....
        /*0fa0*/ 	.word	0x0002e670


	//   ....[50]....
        /*0fa4*/ 	.word	0x0002e800


	//   ....[51]....
        /*0fa8*/ 	.word	0x0002e810


	//   ....[52]....
        /*0fac*/ 	.word	0x0002e9a0


	//   ....[53]....
        /*0fb0*/ 	.word	0x0002e9b0


	//   ....[54]....
        /*0fb4*/ 	.word	0x0002eb40


	//   ....[55]....
        /*0fb8*/ 	.word	0x0002eb50


	//   ....[56]....
        /*0fbc*/ 	.word	0x0002ef80


	//   ....[57]....
        /*0fc0*/ 	.word	0x0002ef90


	//   ....[58]....
        /*0fc4*/ 	.word	0x0002fc50


	//   ....[59]....
        /*0fc8*/ 	.word	0x0002fc60


	//   ....[60]....
        /*0fcc*/ 	.word	0x000311c0


	//   ....[61]....
        /*0fd0*/ 	.word	0x000311d0


	//   ....[62]....
        /*0fd4*/ 	.word	0x00031370


	//   ....[63]....
        /*0fd8*/ 	.word	0x00031380


	//   ....[64]....
        /*0fdc*/ 	.word	0x00031510


	//   ....[65]....
        /*0fe0*/ 	.word	0x00031520


	//   ....[66]....
        /*0fe4*/ 	.word	0x000316b0


	//   ....[67]....
        /*0fe8*/ 	.word	0x000316c0


	//   ....[68]....
        /*0fec*/ 	.word	0x000318b0


	//   ....[69]....
        /*0ff0*/ 	.word	0x00031ae0


	//   ....[70]....
        /*0ff4*/ 	.word	0x00031b10


	//   ....[71]....
        /*0ff8*/ 	.word	0x00031b40


	//   ....[72]....
        /*0ffc*/ 	.word	0x00031b70


	//   ....[73]....
        /*1000*/ 	.word	0x00031ba0


	//   ....[74]....
        /*1004*/ 	.word	0x00031bd0


	//   ....[75]....
        /*1008*/ 	.word	0x00031d70


	//   ....[76]....
        /*100c*/ 	.word	0x00031da0


	//   ....[77]....
        /*1010*/ 	.word	0x00031dd0


	//   ....[78]....
        /*1014*/ 	.word	0x00031e00


	//   ....[79]....
        /*1018*/ 	.word	0x00031e30


	//   ....[80]....
        /*101c*/ 	.word	0x00031e60


	//   ....[81]....
        /*1020*/ 	.word	0x00031f00


	//   ....[82]....
        /*1024*/ 	.word	0x00031f30


	//   ....[83]....
        /*1028*/ 	.word	0x00031f40


	//   ....[84]....
        /*102c*/ 	.word	0x00031f70


	//   ....[85]....
        /*1030*/ 	.word	0x00033860


	//   ....[86]....
        /*1034*/ 	.word	0x00035860


	//   ....[87]....
        /*1038*/ 	.word	0x00036330


	//   ....[88]....
        /*103c*/ 	.word	0x00036340


	//   ....[89]....
        /*1040*/ 	.word	0x00036360


	//   ....[90]....
        /*1044*/ 	.word	0x00036380


	//   ....[91]....
        /*1048*/ 	.word	0x00036470


	//   ....[92]....
        /*104c*/ 	.word	0x00036500


	//   ....[93]....
        /*1050*/ 	.word	0x00036530


	//   ....[94]....
        /*1054*/ 	.word	0x000365b0


	//   ....[95]....
        /*1058*/ 	.word	0x000365e0


	//   ....[96]....
        /*105c*/ 	.word	0x00036660


	//   ....[97]....
        /*1060*/ 	.word	0x00036690


	//   ....[98]....
        /*1064*/ 	.word	0x00036710


	//   ....[99]....
        /*1068*/ 	.word	0x00036740


	//   ....[100]....
        /*106c*/ 	.word	0x000367a0


	//   ....[101]....
        /*1070*/ 	.word	0x000367b0


	//   ....[102]....
        /*1074*/ 	.word	0x00036820


	//   ....[103]....
        /*1078*/ 	.word	0x00036f00


	//   ....[104]....
        /*107c*/ 	.word	0x00036f40


	//   ....[105]....
        /*1080*/ 	.word	0x00036f60


	//   ....[106]....
        /*1084*/ 	.word	0x00037000


	//   ....[107]....
        /*1088*/ 	.word	0x000370c0


	//   ....[108]....
        /*108c*/ 	.word	0x000370d0


	//   ....[109]....
        /*1090*/ 	.word	0x00037190


	//   ....[110]....
        /*1094*/ 	.word	0x000371a0


	//   ....[111]....
        /*1098*/ 	.word	0x00037240


	//   ....[112]....
        /*109c*/ 	.word	0x00037250


	//   ....[113]....
        /*10a0*/ 	.word	0x00037300


	//   ....[114]....
        /*10a4*/ 	.word	0x00037310


	//   ....[115]....
        /*10a8*/ 	.word	0x000373c0


	//   ....[116]....
        /*10ac*/ 	.word	0x000373d0


	//   ....[117]....
        /*10b0*/ 	.word	0x000373e0


	//   ....[118]....
        /*10b4*/ 	.word	0x00037450


	//   ....[119]....
        /*10b8*/ 	.word	0x0003a040


	//   ....[120]....
        /*10bc*/ 	.word	0x0003a050


	//   ....[121]....
        /*10c0*/ 	.word	0x0003a090


	//   ....[122]....
        /*10c4*/ 	.word	0x0003a0d0


	//   ....[123]....
        /*10c8*/ 	.word	0x0003a100


	//   ....[124]....
        /*10cc*/ 	.word	0x0003a130


	//   ....[125]....
        /*10d0*/ 	.word	0x0003a160


	//   ....[126]....
        /*10d4*/ 	.word	0x0003a190


	//   ....[127]....
        /*10d8*/ 	.word	0x0003a360


	//   ....[128]....
        /*10dc*/ 	.word	0x0003a390


	//   ....[129]....
        /*10e0*/ 	.word	0x0003a3c0


	//   ....[130]....
        /*10e4*/ 	.word	0x0003a3f0


	//   ....[131]....
        /*10e8*/ 	.word	0x0003a420


	//   ....[132]....
        /*10ec*/ 	.word	0x0003a450


	//   ....[133]....
        /*10f0*/ 	.word	0x0003a520


	//   ....[134]....
        /*10f4*/ 	.word	0x0003a540


	//   ....[135]....
        /*10f8*/ 	.word	0x0003a550


	//   ....[136]....
        /*10fc*/ 	.word	0x0003a5d0


	//   ....[137]....
        /*1100*/ 	.word	0x0003b110


	//   ....[138]....
        /*1104*/ 	.word	0x0003b530


	//   ....[139]....
        /*1108*/ 	.word	0x0003b5d0


	//   ....[140]....
        /*110c*/ 	.word	0x0003b660


	//   ....[141]....
        /*1110*/ 	.word	0x0003b6b0


	//   ....[142]....
        /*1114*/ 	.word	0x0003b700


	//   ....[143]....
        /*1118*/ 	.word	0x0003b7a0


	//   ....[144]....
        /*111c*/ 	.word	0x0003b830


	//   ....[145]....
        /*1120*/ 	.word	0x0003b880


	//   ....[146]....
        /*1124*/ 	.word	0x0003b8d0


	//   ....[147]....
        /*1128*/ 	.word	0x0003b9c0


	//   ....[148]....
        /*112c*/ 	.word	0x0003ba70


	//   ....[149]....
        /*1130*/ 	.word	0x0003baf0


	//   ....[150]....
        /*1134*/ 	.word	0x0003bb60


	//   ....[151]....
        /*1138*/ 	.word	0x0003bcd0


	//   ....[152]....
        /*113c*/ 	.word	0x0003be10


	//   ....[153]....
        /*1140*/ 	.word	0x0003be60


	//   ....[154]....
        /*1144*/ 	.word	0x0003beb0


	//   ....[155]....
        /*1148*/ 	.word	0x0003c160


	//   ....[156]....
        /*114c*/ 	.word	0x0003c1b0


	//   ....[157]....
        /*1150*/ 	.word	0x0003c240


	//   ....[158]....
        /*1154*/ 	.word	0x0003c2d0


	//   ....[159]....
        /*1158*/ 	.word	0x0003c360


	//   ....[160]....
        /*115c*/ 	.word	0x0003c3f0


	//   ....[161]....
        /*1160*/ 	.word	0x0003c480


	//   ....[162]....
        /*1164*/ 	.word	0x0003c510


	//   ....[163]....
        /*1168*/ 	.word	0x0003c590


	//   ....[164]....
        /*116c*/ 	.word	0x0003c5e0


	//   ....[165]....
        /*1170*/ 	.word	0x0003c670


	//   ....[166]....
        /*1174*/ 	.word	0x0003c700


	//   ....[167]....
        /*1178*/ 	.word	0x0003c780


	//   ....[168]....
        /*117c*/ 	.word	0x0003c7d0


	//   ....[169]....
        /*1180*/ 	.word	0x0003c860


	//   ....[170]....
        /*1184*/ 	.word	0x0003c8f0


	//   ....[171]....
        /*1188*/ 	.word	0x0003c980


	//   ....[172]....
        /*118c*/ 	.word	0x0003ca10


	//   ....[173]....
        /*1190*/ 	.word	0x0003caa0


	//   ....[174]....
        /*1194*/ 	.word	0x0003cb30


	//   ....[175]....
        /*1198*/ 	.word	0x0003cbf0


	//   ....[176]....
        /*119c*/ 	.word	0x0003ced0


	//   ....[177]....
        /*11a0*/ 	.word	0x0003d060


	//   ....[178]....
        /*11a4*/ 	.word	0x0003d0c0


	//   ....[179]....
        /*11a8*/ 	.word	0x0003d120


	//   ....[180]....
        /*11ac*/ 	.word	0x0003d180


	//   ....[181]....
        /*11b0*/ 	.word	0x0003d220


	//   ....[182]....
        /*11b4*/ 	.word	0x0003d310


	//   ....[183]....
        /*11b8*/ 	.word	0x0003d440


	//   ....[184]....
        /*11bc*/ 	.word	0x0003d4e0


	//   ....[185]....
        /*11c0*/ 	.word	0x0003d5b0


	//   ....[186]....
        /*11c4*/ 	.word	0x0003d650


	//   ....[187]....
        /*11c8*/ 	.word	0x0003d720


	//   ....[188]....
        /*11cc*/ 	.word	0x0003d7c0


	//   ....[189]....
        /*11d0*/ 	.word	0x0003d890


	//   ....[190]....
        /*11d4*/ 	.word	0x0003d930


	//   ....[191]....
        /*11d8*/ 	.word	0x0003d9e0


	//   ....[192]....
        /*11dc*/ 	.word	0x0003dac0


	//   ....[193]....
        /*11e0*/ 	.word	0x0003dd20


	//   ....[194]....
        /*11e4*/ 	.word	0x0003ddd0


	//   ....[195]....
        /*11e8*/ 	.word	0x0003ded0


	//   ....[196]....
        /*11ec*/ 	.word	0x0003dfc0


	//   ....[197]....
        /*11f0*/ 	.word	0x0003e050


	//   ....[198]....
        /*11f4*/ 	.word	0x0003e140


	//   ....[199]....
        /*11f8*/ 	.word	0x0003e1d0


	//   ....[200]....
        /*11fc*/ 	.word	0x0003e2c0


	//   ....[201]....
        /*1200*/ 	.word	0x0003e350


	//   ....[202]....
        /*1204*/ 	.word	0x0003e440


	//   ....[203]....
        /*1208*/ 	.word	0x0003e4d0


	//   ....[204]....
        /*120c*/ 	.word	0x0003e5b0


	//   ....[205]....
        /*1210*/ 	.word	0x0003e6e0


	//   ....[206]....
        /*1214*/ 	.word	0x0003e730


	//   ....[207]....
        /*1218*/ 	.word	0x0003e790


	//   ....[208]....
        /*121c*/ 	.word	0x0003e830


	//   ....[209]....
        /*1220*/ 	.word	0x0003ebd0


	//   ....[210]....
        /*1224*/ 	.word	0x0003ec70


	//   ....[211]....
        /*1228*/ 	.word	0x0003ee10


	//   ....[212]....
        /*122c*/ 	.word	0x0003ee90


	//   ....[213]....
        /*1230*/ 	.word	0x0003ef10


	//   ....[214]....
        /*1234*/ 	.word	0x0003ef90


	//   ....[215]....
        /*1238*/ 	.word	0x0003f010


	//   ....[216]....
        /*123c*/ 	.word	0x0003f0a0


	//   ....[217]....
        /*1240*/ 	.word	0x0003f140


	//   ....[218]....
        /*1244*/ 	.word	0x0003f1f0


	//   ....[219]....
        /*1248*/ 	.word	0x0003f270


	//   ....[220]....
        /*124c*/ 	.word	0x0003f2f0


	//   ....[221]....
        /*1250*/ 	.word	0x0003f370


	//   ....[222]....
        /*1254*/ 	.word	0x0003f400


	//   ....[223]....
        /*1258*/ 	.word	0x0003f480


	//   ....[224]....
        /*125c*/ 	.word	0x0003f530


	//   ....[225]....
        /*1260*/ 	.word	0x0003f580


	//   ....[226]....
        /*1264*/ 	.word	0x0003f640


	//   ....[227]....
        /*1268*/ 	.word	0x0003f770


	//   ....[228]....
        /*126c*/ 	.word	0x00041460


	//   ....[229]....
        /*1270*/ 	.word	0x000421d0


	//   ....[230]....
        /*1274*/ 	.word	0x00042cb0


	//   ....[231]....
        /*1278*/ 	.word	0x00042ce0


	//   ....[232]....
        /*127c*/ 	.word	0x00042d00


	//   ....[233]....
        /*1280*/ 	.word	0x00042d10


	//----- nvinfo : EIATTR_REG_RECONFIG
	.align		4
.L_471:
        /*1284*/ 	.byte	0x01, 0x54
	.zero		2


	//----- nvinfo : EIATTR_SYSCALL_OFFSETS
	.align		4
        /*1288*/ 	.byte	0x04, 0x46
        /*128a*/ 	.short	(.L_473 - .L_472)


	//   ....[0]....
.L_472:
        /*128c*/ 	.word	0x00002610


	//   ....[1]....
        /*1290*/ 	.word	0x00002760


	//   ....[2]....
        /*1294*/ 	.word	0x00007990


	//   ....[3]....
        /*1298*/ 	.word	0x00007f70


	//   ....[4]....
        /*129c*/ 	.word	0x00035490


	//   ....[5]....
        /*12a0*/ 	.word	0x000355e0


	//   ....[6]....
        /*12a4*/ 	.word	0x000356d0


	//   ....[7]....
        /*12a8*/ 	.word	0x00035f30


	//   ....[8]....
        /*12ac*/ 	.word	0x00036b30


	//----- nvinfo : EIATTR_MBARRIER_INSTR_OFFSETS
	.align		4
.L_473:
        /*12b0*/ 	.byte	0x04, 0x39
        /*12b2*/ 	.short	(.L_475 - .L_474)


	//   ....[0]....
.L_474:
        /*12b4*/ 	.word	0x00000330
        /*12b8*/ 	.word	0x000000ff
        /*12bc*/ 	.word	0x00032400
        /*12c0*/ 	.short	0x0100
        /*12c2*/ 	.byte	0x08
	.zero		1


	//   ....[1]....
        /*12c4*/ 	.word	0x00000340
        /*12c8*/ 	.word	0x000000ff
        /*12cc*/ 	.word	0x00032410
        /*12d0*/ 	.short	0x0100
        /*12d2*/ 	.byte	0x08
	.zero		1


	//   ....[2]....
        /*12d4*/ 	.word	0x00000350
        /*12d8*/ 	.word	0x000000ff
        /*12dc*/ 	.word	0x00032420
        /*12e0*/ 	.short	0x0100
        /*12e2*/ 	.byte	0x08
	.zero		1


	//   ....[3]....
        /*12e4*/ 	.word	0x00000440
        /*12e8*/ 	.word	0x000000ff
        /*12ec*/ 	.word	0x00032430
        /*12f0*/ 	.short	0x0100
        /*12f2*/ 	.byte	0x08
	.zero		1


	//   ....[4]....
        /*12f4*/ 	.word	0x00000450
        /*12f8*/ 	.word	0x000000ff
        /*12fc*/ 	.word	0x00032440
        /*1300*/ 	.short	0x0100
        /*1302*/ 	.byte	0x08
	.zero		1


	//   ....[5]....
        /*1304*/ 	.word	0x00000460
        /*1308*/ 	.word	0x000000ff
        /*130c*/ 	.word	0x00032438
        /*1310*/ 	.short	0x0100
        /*1312*/ 	.byte	0x08
	.zero		1


	//   ....[6]....
        /*1314*/ 	.word	0x00000470
        /*1318*/ 	.word	0x000000ff
        /*131c*/ 	.word	0x00032448
        /*1320*/ 	.short	0x0100
        /*1322*/ 	.byte	0x08
	.zero		1


	//   ....[7]....
        /*1324*/ 	.word	0x000005a0
        /*1328*/ 	.word	0x000000ff
        /*132c*/ 	.word	0x00032450
        /*1330*/ 	.short	0x0100
        /*1332*/ 	.byte	0x08
	.zero		1


	//   ....[8]....
        /*1334*/ 	.word	0x000005b0
        /*1338*/ 	.word	0x000000ff
        /*133c*/ 	.word	0x00032460
        /*1340*/ 	.short	0x0100
        /*1342*/ 	.byte	0x08
	.zero		1


	//   ....[9]....
        /*1344*/ 	.word	0x000005c0
        /*1348*/ 	.word	0x000000ff
        /*134c*/ 	.word	0x00032458
        /*1350*/ 	.short	0x0100
        /*1352*/ 	.byte	0x08
	.zero		1


	//   ....[10]....
        /*1354*/ 	.word	0x000005d0
        /*1358*/ 	.word	0x000000ff
        /*135c*/ 	.word	0x00032468
        /*1360*/ 	.short	0x0100
        /*1362*/ 	.byte	0x08
	.zero		1


	//   ....[11]....
        /*1364*/ 	.word	0x000006c0
        /*1368*/ 	.word	0x000000ff
        /*136c*/ 	.word	0x00032470
        /*1370*/ 	.short	0x0100
        /*1372*/ 	.byte	0x06
	.zero		1


	//   ....[12]....
        /*1374*/ 	.word	0x000006d0
        /*1378*/ 	.word	0x000000ff
        /*137c*/ 	.word	0x00032480
        /*1380*/ 	.short	0x0100
        /*1382*/ 	.byte	0x06
	.zero		1


	//   ....[13]....
        /*1384*/ 	.word	0x000006e0
        /*1388*/ 	.word	0x000000ff
        /*138c*/ 	.word	0x00032478
        /*1390*/ 	.short	0x0100
        /*1392*/ 	.byte	0x06
	.zero		1


	//   ....[14]....
        /*1394*/ 	.word	0x000006f0
        /*1398*/ 	.word	0x000000ff
        /*139c*/ 	.word	0x00032488
        /*13a0*/ 	.short	0x0100
        /*13a2*/ 	.byte	0x06
	.zero		1


	//   ....[15]....
        /*13a4*/ 	.word	0x00000820
        /*13a8*/ 	.word	0x000000ff
        /*13ac*/ 	.word	0x00032490
        /*13b0*/ 	.short	0x0100
        /*13b2*/ 	.byte	0x08
	.zero		1


	//   ....[16]....
        /*13b4*/ 	.word	0x00000830
        /*13b8*/ 	.word	0x000000ff
        /*13bc*/ 	.word	0x000324a0
        /*13c0*/ 	.short	0x0100
        /*13c2*/ 	.byte	0x08
	.zero		1


	//   ....[17]....
        /*13c4*/ 	.word	0x00000840
        /*13c8*/ 	.word	0x000000ff
        /*13cc*/ 	.word	0x00032498
        /*13d0*/ 	.short	0x0100
        /*13d2*/ 	.byte	0x08
	.zero		1


	//   ....[18]....
        /*13d4*/ 	.word	0x00000850
        /*13d8*/ 	.word	0x000000ff
        /*13dc*/ 	.word	0x000324a8
        /*13e0*/ 	.short	0x0100
        /*13e2*/ 	.byte	0x08
	.zero		1


	//   ....[19]....
        /*13e4*/ 	.word	0x00000980
        /*13e8*/ 	.word	0x000000ff
        /*13ec*/ 	.word	0x000324b0
        /*13f0*/ 	.short	0x0100
        /*13f2*/ 	.byte	0x08
	.zero		1


	//   ....[20]....
        /*13f4*/ 	.word	0x00000990
        /*13f8*/ 	.word	0x000000ff
        /*13fc*/ 	.word	0x000324c0
        /*1400*/ 	.short	0x0100
        /*1402*/ 	.byte	0x08
	.zero		1


	//   ....[21]....
        /*1404*/ 	.word	0x000009a0
        /*1408*/ 	.word	0x000000ff
        /*140c*/ 	.word	0x000324b8
        /*1410*/ 	.short	0x0100
        /*1412*/ 	.byte	0x08
	.zero		1


	//   ....[22]....
        /*1414*/ 	.word	0x000009b0
        /*1418*/ 	.word	0x000000ff
        /*141c*/ 	.word	0x000324c8
        /*1420*/ 	.short	0x0100
        /*1422*/ 	.byte	0x08
	.zero		1


	//   ....[23]....
        /*1424*/ 	.word	0x000038b0
        /*1428*/ 	.word	0x00000044
        /*142c*/ 	.word	0x00032490
        /*1430*/ 	.short	0x010a
        /*1432*/ 	.byte	0x3f
	.zero		1


	//   ....[24]....
        /*1434*/ 	.word	0x00004d20
        /*1438*/ 	.word	0x00000044
        /*143c*/ 	.word	0x00032490
        /*1440*/ 	.short	0x010a
        /*1442*/ 	.byte	0x3f
	.zero		1


	//   ....[25]....
        /*1444*/ 	.word	0x00005df0
        /*1448*/ 	.word	0x00000044
        /*144c*/ 	.word	0x00032490
        /*1450*/ 	.short	0x010a
        /*1452*/ 	.byte	0x3f
	.zero		1


	//   ....[26]....
        /*1454*/ 	.word	0x00006020
        /*1458*/ 	.word	0x00000004
        /*145c*/ 	.word	0x00000000
        /*1460*/ 	.short	0x0101
        /*1462*/ 	.byte	0x3f
	.zero		1


	//   ....[27]....
        /*1464*/ 	.word	0x00006060
        /*1468*/ 	.word	0x00000044
        /*146c*/ 	.word	0x000324b0
        /*1470*/ 	.short	0x010a
        /*1472*/ 	.byte	0x3f
	.zero		1


	//   ....[28]....
        /*1474*/ 	.word	0x000066b0
        /*1478*/ 	.word	0x00000044
        /*147c*/ 	.word	0x00000000
        /*1480*/ 	.short	0x0101
        /*1482*/ 	.byte	0x3f
	.zero		1


	//   ....[29]....
        /*1484*/ 	.word	0x00007cf0
        /*1488*/ 	.word	0x00000002
        /*148c*/ 	.word	0x00032400
        /*1490*/ 	.short	0x010a
        /*1492*/ 	.byte	0x3f
	.zero		1


	//   ....[30]....
        /*1494*/ 	.word	0x00007d40
        /*1498*/ 	.word	0x00000002
        /*149c*/ 	.word	0x00032400
        /*14a0*/ 	.short	0x010a
        /*14a2*/ 	.byte	0x3f
	.zero		1


	//   ....[31]....
        /*14a4*/ 	.word	0x000087c0
        /*14a8*/ 	.word	0x00000002
        /*14ac*/ 	.word	0x00032400
        /*14b0*/ 	.short	0x010a
        /*14b2*/ 	.byte	0x3f
	.zero		1


	//   ....[32]....
        /*14b4*/ 	.word	0x00009c10
        /*14b8*/ 	.word	0x00000002
        /*14bc*/ 	.word	0x00032400
        /*14c0*/ 	.short	0x010a
        /*14c2*/ 	.byte	0x3f
	.zero		1


	//   ....[33]....
        /*14c4*/ 	.word	0x0000b1c0
        /*14c8*/ 	.word	0x00000005
        /*14cc*/ 	.word	0x00000000
        /*14d0*/ 	.short	0x010a
        /*14d2*/ 	.byte	0x3f
	.zero		1


	//   ....[34]....
        /*14d4*/ 	.word	0x0000b2c0
        /*14d8*/ 	.word	0x00000002
        /*14dc*/ 	.word	0x00000000
        /*14e0*/ 	.short	0x010a
        /*14e2*/ 	.byte	0x3f
	.zero		1


	//   ....[35]....
        /*14e4*/ 	.word	0x0000b6f0
        /*14e8*/ 	.word	0x00000012
        /*14ec*/ 	.word	0x00000000
        /*14f0*/ 	.short	0x010a
        /*14f2*/ 	.byte	0x3f
	.zero		1


	//   ....[36]....
        /*14f4*/ 	.word	0x0000b7a0
        /*14f8*/ 	.word	0x00000004
        /*14fc*/ 	.word	0x00000000
        /*1500*/ 	.short	0x010a
        /*1502*/ 	.byte	0x3f
	.zero		1


	//   ....[37]....
        /*1504*/ 	.word	0x0000c4b0
        /*1508*/ 	.word	0x00000004
        /*150c*/ 	.word	0x00000000
        /*1510*/ 	.short	0x0101
        /*1512*/ 	.byte	0x3f
	.zero		1


	//   ....[38]....
        /*1514*/ 	.word	0x000161b0
        /*1518*/ 	.word	0x00000002
        /*151c*/ 	.word	0x00000000
        /*1520*/ 	.short	0x0101
        /*1522*/ 	.byte	0x3f
	.zero		1


	//   ....[39]....
        /*1524*/ 	.word	0x00016660
        /*1528*/ 	.word	0x00000007
        /*152c*/ 	.word	0x00000000
        /*1530*/ 	.short	0x010a
        /*1532*/ 	.byte	0x3f
	.zero		1


	//   ....[40]....
        /*1534*/ 	.word	0x00016760
        /*1538*/ 	.word	0x00000000
        /*153c*/ 	.word	0x00000000
        /*1540*/ 	.short	0x010a
        /*1542*/ 	.byte	0x3f
	.zero		1


	//   ....[41]....
        /*1544*/ 	.word	0x00016b90
        /*1548*/ 	.word	0x00000014
        /*154c*/ 	.word	0x00000000
        /*1550*/ 	.short	0x010a
        /*1552*/ 	.byte	0x3f
	.zero		1


	//   ....[42]....
        /*1554*/ 	.word	0x00016c40
        /*1558*/ 	.word	0x00000006
        /*155c*/ 	.word	0x00000000
        /*1560*/ 	.short	0x010a
        /*1562*/ 	.byte	0x3f
	.zero		1


	//   ....[43]....
        /*1564*/ 	.word	0x00017950
        /*1568*/ 	.word	0x00000006
        /*156c*/ 	.word	0x00000000
        /*1570*/ 	.short	0x0101
        /*1572*/ 	.byte	0x3f
	.zero		1


	//   ....[44]....
        /*1574*/ 	.word	0x00020380
        /*1578*/ 	.word	0x00000000
        /*157c*/ 	.word	0x00000000
        /*1580*/ 	.short	0x0101
        /*1582*/ 	.byte	0x3f
	.zero		1


	//   ....[45]....
        /*1584*/ 	.word	0x00020590
        /*1588*/ 	.word	0x00000005
        /*158c*/ 	.word	0x00000000
        /*1590*/ 	.short	0x010a
        /*1592*/ 	.byte	0x3f
	.zero		1


	//   ....[46]....
        /*1594*/ 	.word	0x00020690
        /*1598*/ 	.word	0x00000006
        /*159c*/ 	.word	0x00000000
        /*15a0*/ 	.short	0x010a
        /*15a2*/ 	.byte	0x3f
	.zero		1


	//   ....[47]....
        /*15a4*/ 	.word	0x00020ac0
        /*15a8*/ 	.word	0x00000005
        /*15ac*/ 	.word	0x00000000
        /*15b0*/ 	.short	0x010a
        /*15b2*/ 	.byte	0x3f
	.zero		1


	//   ....[48]....
        /*15b4*/ 	.word	0x00020b70
        /*15b8*/ 	.word	0x00000006
        /*15bc*/ 	.word	0x00000000
        /*15c0*/ 	.short	0x010a
        /*15c2*/ 	.byte	0x3f
	.zero		1


	//   ....[49]....
        /*15c4*/ 	.word	0x00021880
        /*15c8*/ 	.word	0x00000005
        /*15cc*/ 	.word	0x00000000
        /*15d0*/ 	.short	0x0101
        /*15d2*/ 	.byte	0x3f
	.zero		1


	//   ....[50]....
        /*15d4*/ 	.word	0x0002b5b0
        /*15d8*/ 	.word	0x00000004
        /*15dc*/ 	.word	0x00000000
        /*15e0*/ 	.short	0x0101
        /*15e2*/ 	.byte	0x3f
	.zero		1


	//   ....[51]....
        /*15e4*/ 	.word	0x0002e580
        /*15e8*/ 	.word	0x00000003
        /*15ec*/ 	.word	0x00000000
        /*15f0*/ 	.short	0x0101
        /*15f2*/ 	.byte	0x3f
	.zero		1


	//   ....[52]....
        /*15f4*/ 	.word	0x0002ee80
        /*15f8*/ 	.word	0x00000008
        /*15fc*/ 	.word	0x00000000
        /*1600*/ 	.short	0x0101
        /*1602*/ 	.byte	0x3f
	.zero		1


	//   ....[53]....
        /*1604*/ 	.word	0x00033940
        /*1608*/ 	.word	0x00000012
        /*160c*/ 	.word	0x00032420
        /*1610*/ 	.short	0x010a
        /*1612*/ 	.byte	0x3f
	.zero		1


	//   ....[54]....
        /*1614*/ 	.word	0x00033a10
        /*1618*/ 	.word	0x00000005
        /*161c*/ 	.word	0x000324a0
        /*1620*/ 	.short	0x010a
        /*1622*/ 	.byte	0x3f
	.zero		1


	//   ....[55]....
        /*1624*/ 	.word	0x00033c50
        /*1628*/ 	.word	0x00000005
        /*162c*/ 	.word	0x000324c0
        /*1630*/ 	.short	0x010a
        /*1632*/ 	.byte	0x3f
	.zero		1


	//   ....[56]....
        /*1634*/ 	.word	0x000342f0
        /*1638*/ 	.word	0x00000006
        /*163c*/ 	.word	0x000324a0
        /*1640*/ 	.short	0x010a
        /*1642*/ 	.byte	0x3f
	.zero		1


	//   ....[57]....
        /*1644*/ 	.word	0x00034520
        /*1648*/ 	.word	0x00000006
        /*164c*/ 	.word	0x000324c0
        /*1650*/ 	.short	0x010a
        /*1652*/ 	.byte	0x3f
	.zero		1


	//   ....[58]....
        /*1654*/ 	.word	0x00035ad0
        /*1658*/ 	.word	0x00000000
        /*165c*/ 	.word	0x00032440
        /*1660*/ 	.short	0x010a
        /*1662*/ 	.byte	0x3f
	.zero		1


	//   ....[59]....
        /*1664*/ 	.word	0x000368e0
        /*1668*/ 	.word	0x00000012
        /*166c*/ 	.word	0x00032400
        /*1670*/ 	.short	0x0107
        /*1672*/ 	.byte	0x3f
	.zero		1


	//   ....[60]....
        /*1674*/ 	.word	0x000369a0
        /*1678*/ 	.word	0x00000012
        /*167c*/ 	.word	0x00032400
        /*1680*/ 	.short	0x0101
        /*1682*/ 	.byte	0x3f
	.zero		1


	//   ....[61]....
        /*1684*/ 	.word	0x00037590
        /*1688*/ 	.word	0x00000012
        /*168c*/ 	.word	0x00032410
        /*1690*/ 	.short	0x0107
        /*1692*/ 	.byte	0x3f
	.zero		1


	//   ....[62]....
        /*1694*/ 	.word	0x00037690
        /*1698*/ 	.word	0x00000012
        /*169c*/ 	.word	0x00032410
        /*16a0*/ 	.short	0x0101
        /*16a2*/ 	.byte	0x3f
	.zero		1


	//   ....[63]....
        /*16a4*/ 	.word	0x000376b0
        /*16a8*/ 	.word	0x00000012
        /*16ac*/ 	.word	0x00032420
        /*16b0*/ 	.short	0x010a
        /*16b2*/ 	.byte	0x3f
	.zero		1


	//   ....[64]....
        /*16b4*/ 	.word	0x00037790
        /*16b8*/ 	.word	0x00000002
        /*16bc*/ 	.word	0x00032460
        /*16c0*/ 	.short	0x010a
        /*16c2*/ 	.byte	0x3f
	.zero		1


	//   ....[65]....
        /*16c4*/ 	.word	0x000380c0
        /*16c8*/ 	.word	0x00000002
        /*16cc*/ 	.word	0x00032440
        /*16d0*/ 	.short	0x010a
        /*16d2*/ 	.byte	0x3f
	.zero		1


	//   ....[66]....
        /*16d4*/ 	.word	0x000382f0
        /*16d8*/ 	.word	0x00000002
        /*16dc*/ 	.word	0x00032460
        /*16e0*/ 	.short	0x010a
        /*16e2*/ 	.byte	0x3f
	.zero		1


	//   ....[67]....
        /*16e4*/ 	.word	0x00038af0
        /*16e8*/ 	.word	0x00000003
        /*16ec*/ 	.word	0x00032440
        /*16f0*/ 	.short	0x010a
        /*16f2*/ 	.byte	0x3f
	.zero		1


	//   ....[68]....
        /*16f4*/ 	.word	0x00038d20
        /*16f8*/ 	.word	0x00000003
        /*16fc*/ 	.word	0x00032460
        /*1700*/ 	.short	0x010a
        /*1702*/ 	.byte	0x3f
	.zero		1


	//   ....[69]....
        /*1704*/ 	.word	0x000394c0
        /*1708*/ 	.word	0x00000003
        /*170c*/ 	.word	0x00032440
        /*1710*/ 	.short	0x010a
        /*1712*/ 	.byte	0x3f
	.zero		1


	//   ....[70]....
        /*1714*/ 	.word	0x000396f0
        /*1718*/ 	.word	0x00000003
        /*171c*/ 	.word	0x00032460
        /*1720*/ 	.short	0x010a
        /*1722*/ 	.byte	0x3f
	.zero		1


	//   ....[71]....
        /*1724*/ 	.word	0x0003b090
        /*1728*/ 	.word	0x00000000
        /*172c*/ 	.word	0x00032420
        /*1730*/ 	.short	0x010a
        /*1732*/ 	.byte	0x3f
	.zero		1


	//   ....[72]....
        /*1734*/ 	.word	0x0003b270
        /*1738*/ 	.word	0x00000006
        /*173c*/ 	.word	0x00000000
        /*1740*/ 	.short	0x010a
        /*1742*/ 	.byte	0x3f
	.zero		1


	//   ....[73]....
        /*1744*/ 	.word	0x0003b2a0
        /*1748*/ 	.word	0x00000007
        /*174c*/ 	.word	0x00000000
        /*1750*/ 	.short	0x010a
        /*1752*/ 	.byte	0x3f
	.zero		1


	//   ....[74]....
        /*1754*/ 	.word	0x0003b300
        /*1758*/ 	.word	0x00000004
        /*175c*/ 	.word	0x00000000
        /*1760*/ 	.short	0x010a
        /*1762*/ 	.byte	0x3f
	.zero		1


	//   ....[75]....
        /*1764*/ 	.word	0x0003b330
        /*1768*/ 	.word	0x00000003
        /*176c*/ 	.word	0x00000000
        /*1770*/ 	.short	0x010a
        /*1772*/ 	.byte	0x3f
	.zero		1


	//   ....[76]....
        /*1774*/ 	.word	0x0003b390
        /*1778*/ 	.word	0x00000044
        /*177c*/ 	.word	0x00032490
        /*1780*/ 	.short	0x010a
        /*1782*/ 	.byte	0x3f
	.zero		1


	//   ....[77]....
        /*1784*/ 	.word	0x0003b3e0
        /*1788*/ 	.word	0x00000044
        /*178c*/ 	.word	0x00032490
        /*1790*/ 	.short	0x010a
        /*1792*/ 	.byte	0x3f
	.zero		1


	//   ....[78]....
        /*1794*/ 	.word	0x0003b430
        /*1798*/ 	.word	0x00000044
        /*179c*/ 	.word	0x00032490
        /*17a0*/ 	.short	0x010a
        /*17a2*/ 	.byte	0x3f
	.zero		1


	//   ....[79]....
        /*17a4*/ 	.word	0x0003b480
        /*17a8*/ 	.word	0x00000044
        /*17ac*/ 	.word	0x000324b0
        /*17b0*/ 	.short	0x010a
        /*17b2*/ 	.byte	0x3f
	.zero		1


	//   ....[80]....
        /*17b4*/ 	.word	0x0003b900
        /*17b8*/ 	.word	0x00000002
        /*17bc*/ 	.word	0x00032400
        /*17c0*/ 	.short	0x010a
        /*17c2*/ 	.byte	0x3f
	.zero		1


	//   ....[81]....
        /*17c4*/ 	.word	0x0003bee0
        /*17c8*/ 	.word	0x00000002
        /*17cc*/ 	.word	0x00032400
        /*17d0*/ 	.short	0x010a
        /*17d2*/ 	.byte	0x3f
	.zero		1


	//   ....[82]....
        /*17d4*/ 	.word	0x0003bf30
        /*17d8*/ 	.word	0x00000002
        /*17dc*/ 	.word	0x00000000
        /*17e0*/ 	.short	0x010a
        /*17e2*/ 	.byte	0x3f
	.zero		1


	//   ....[83]....
        /*17e4*/ 	.word	0x0003bf80
        /*17e8*/ 	.word	0x00000004
        /*17ec*/ 	.word	0x00000000
        /*17f0*/ 	.short	0x010a
        /*17f2*/ 	.byte	0x3f
	.zero		1


	//   ....[84]....
        /*17f4*/ 	.word	0x0003bfd0
        /*17f8*/ 	.word	0x00000000
        /*17fc*/ 	.word	0x00000000
        /*1800*/ 	.short	0x010a
        /*1802*/ 	.byte	0x3f
	.zero		1


	//   ....[85]....
        /*1804*/ 	.word	0x0003c020
        /*1808*/ 	.word	0x00000006
        /*180c*/ 	.word	0x00000000
        /*1810*/ 	.short	0x010a
        /*1812*/ 	.byte	0x3f
	.zero		1


	//   ....[86]....
        /*1814*/ 	.word	0x0003c070
        /*1818*/ 	.word	0x00000006
        /*181c*/ 	.word	0x00000000
        /*1820*/ 	.short	0x010a
        /*1822*/ 	.byte	0x3f
	.zero		1


	//   ....[87]....
        /*1824*/ 	.word	0x0003c0c0
        /*1828*/ 	.word	0x00000006
        /*182c*/ 	.word	0x00000000
        /*1830*/ 	.short	0x010a
        /*1832*/ 	.byte	0x3f
	.zero		1


	//   ....[88]....
        /*1834*/ 	.word	0x0003ccb0
        /*1838*/ 	.word	0x00000012
        /*183c*/ 	.word	0x00032420
        /*1840*/ 	.short	0x010a
        /*1842*/ 	.byte	0x3f
	.zero		1


	//   ....[89]....
        /*1844*/ 	.word	0x0003cd00
        /*1848*/ 	.word	0x00000005
        /*184c*/ 	.word	0x000324a0
        /*1850*/ 	.short	0x010a
        /*1852*/ 	.byte	0x3f
	.zero		1


	//   ....[90]....
        /*1854*/ 	.word	0x0003cd50
        /*1858*/ 	.word	0x00000005
        /*185c*/ 	.word	0x000324c0
        /*1860*/ 	.short	0x010a
        /*1862*/ 	.byte	0x3f
	.zero		1


	//   ....[91]....
        /*1864*/ 	.word	0x0003cda0
        /*1868*/ 	.word	0x00000006
        /*186c*/ 	.word	0x000324a0
        /*1870*/ 	.short	0x010a
        /*1872*/ 	.byte	0x3f
	.zero		1


	//   ....[92]....
        /*1874*/ 	.word	0x0003cdf0
        /*1878*/ 	.word	0x00000006
        /*187c*/ 	.word	0x000324c0
        /*1880*/ 	.short	0x010a
        /*1882*/ 	.byte	0x3f
	.zero		1


	//   ....[93]....
        /*1884*/ 	.word	0x0003cf90
        /*1888*/ 	.word	0x00000000
        /*188c*/ 	.word	0x00032440
        /*1890*/ 	.short	0x010a
        /*1892*/ 	.byte	0x3f
	.zero		1


	//   ....[94]....
        /*1894*/ 	.word	0x0003e8e0
        /*1898*/ 	.word	0x00000012
        /*189c*/ 	.word	0x00032420
        /*18a0*/ 	.short	0x010a
        /*18a2*/ 	.byte	0x3f
	.zero		1


	//   ....[95]....
        /*18a4*/ 	.word	0x0003e930
        /*18a8*/ 	.word	0x00000002
        /*18ac*/ 	.word	0x00032460
        /*18b0*/ 	.short	0x010a
        /*18b2*/ 	.byte	0x3f
	.zero		1


	//   ....[96]....
        /*18b4*/ 	.word	0x0003e980
        /*18b8*/ 	.word	0x00000002
        /*18bc*/ 	.word	0x00032440
        /*18c0*/ 	.short	0x010a
        /*18c2*/ 	.byte	0x3f
	.zero		1


	//   ....[97]....
        /*18c4*/ 	.word	0x0003e9d0
        /*18c8*/ 	.word	0x00000002
        /*18cc*/ 	.word	0x00032460
        /*18d0*/ 	.short	0x010a
        /*18d2*/ 	.byte	0x3f
	.zero		1


	//   ....[98]....
        /*18d4*/ 	.word	0x0003ea20
        /*18d8*/ 	.word	0x00000003
        /*18dc*/ 	.word	0x00032440
        /*18e0*/ 	.short	0x010a
        /*18e2*/ 	.byte	0x3f
	.zero		1


	//   ....[99]....
        /*18e4*/ 	.word	0x0003ea70
        /*18e8*/ 	.word	0x00000003
        /*18ec*/ 	.word	0x00032460
        /*18f0*/ 	.short	0x010a
        /*18f2*/ 	.byte	0x3f
	.zero		1


	//   ....[100]....
        /*18f4*/ 	.word	0x0003eac0
        /*18f8*/ 	.word	0x00000003
        /*18fc*/ 	.word	0x00032440
        /*1900*/ 	.short	0x010a
        /*1902*/ 	.byte	0x3f
	.zero		1


	//   ....[101]....
        /*1904*/ 	.word	0x0003eb10
        /*1908*/ 	.word	0x00000003
        /*190c*/ 	.word	0x00032460
        /*1910*/ 	.short	0x010a
        /*1912*/ 	.byte	0x3f
	.zero		1


	//   ....[102]....
        /*1914*/ 	.word	0x0003f690
        /*1918*/ 	.word	0x00000000
        /*191c*/ 	.word	0x00032420
        /*1920*/ 	.short	0x010a
        /*1922*/ 	.byte	0x3f
	.zero		1


	//   ....[103]....
        /*1924*/ 	.word	0x0003f830
        /*1928*/ 	.word	0x00000006
        /*192c*/ 	.word	0x00000000
        /*1930*/ 	.short	0x010a
        /*1932*/ 	.byte	0x3f
	.zero		1


	//   ....[104]....
        /*1934*/ 	.word	0x0003f880
        /*1938*/ 	.word	0x00000007
        /*193c*/ 	.word	0x00000000
        /*1940*/ 	.short	0x010a
        /*1942*/ 	.byte	0x3f
	.zero		1


	//   ....[105]....
        /*1944*/ 	.word	0x0003f8d0
        /*1948*/ 	.word	0x00000004
        /*194c*/ 	.word	0x00000000
        /*1950*/ 	.short	0x010a
        /*1952*/ 	.byte	0x3f
	.zero		1


	//   ....[106]....
        /*1954*/ 	.word	0x0003fa60
        /*1958*/ 	.word	0x00000000
        /*195c*/ 	.word	0x00000000
        /*1960*/ 	.short	0x010a
        /*1962*/ 	.byte	0x3f
	.zero		1


	//   ....[107]....
        /*1964*/ 	.word	0x0003fb60
        /*1968*/ 	.word	0x00000003
        /*196c*/ 	.word	0x00000000
        /*1970*/ 	.short	0x010a
        /*1972*/ 	.byte	0x3f
	.zero		1


	//   ....[108]....
        /*1974*/ 	.word	0x0003ff80
        /*1978*/ 	.word	0x00000003
        /*197c*/ 	.word	0x00032410
        /*1980*/ 	.short	0x010a
        /*1982*/ 	.byte	0x3f
	.zero		1


	//   ....[109]....
        /*1984*/ 	.word	0x000400a0
        /*1988*/ 	.word	0x00000003
        /*198c*/ 	.word	0x00000000
        /*1990*/ 	.short	0x010a
        /*1992*/ 	.byte	0x3f
	.zero		1


	//   ....[110]....
        /*1994*/ 	.word	0x000401a0
        /*1998*/ 	.word	0x0000000a
        /*199c*/ 	.word	0x00000000
        /*19a0*/ 	.short	0x010a
        /*19a2*/ 	.byte	0x3f
	.zero		1


	//   ....[111]....
        /*19a4*/ 	.word	0x00040f10
        /*19a8*/ 	.word	0x0000000a
        /*19ac*/ 	.word	0x00000000
        /*19b0*/ 	.short	0x0101
        /*19b2*/ 	.byte	0x3f
	.zero		1


	//   ....[112]....
        /*19b4*/ 	.word	0x0004b480
        /*19b8*/ 	.word	0x00000000
        /*19bc*/ 	.word	0x00000000
        /*19c0*/ 	.short	0x0101
        /*19c2*/ 	.byte	0x3f
	.zero		1


	//   ....[113]....
        /*19c4*/ 	.word	0x0004b4b0
        /*19c8*/ 	.word	0x00000003
        /*19cc*/ 	.word	0x00000000
        /*19d0*/ 	.short	0x010a
        /*19d2*/ 	.byte	0x3f
	.zero		1


	//   ....[114]....
        /*19d4*/ 	.word	0x0004b500
        /*19d8*/ 	.word	0x00000003
        /*19dc*/ 	.word	0x00032410
        /*19e0*/ 	.short	0x010a
        /*19e2*/ 	.byte	0x3f
	.zero		1


	//   ....[115]....
        /*19e4*/ 	.word	0x0004b550
        /*19e8*/ 	.word	0x0000000a
        /*19ec*/ 	.word	0x00000000
        /*19f0*/ 	.short	0x010a
        /*19f2*/ 	.byte	0x3f
	.zero		1


	//----- nvinfo : EIATTR_NUM_MBARRIERS
	.align		4
.L_475:
        /*19f4*/ 	.byte	0x03, 0x38
        /*19f6*/ 	.short	0x0017


	//----- nvinfo : EIATTR_EXIT_INSTR_OFFSETS
	.align		4
        /*19f8*/ 	.byte	0x04, 0x1c
        /*19fa*/ 	.short	(.L_477 - .L_476)


	//   ....[0]....
.L_476:
        /*19fc*/ 	.word	0x0003b380


	//----- nvinfo : EIATTR_MAX_THREADS
	.align		4
.L_477:
        /*1a00*/ 	.byte	0x04, 0x05
        /*1a02*/ 	.short	(.L_479 - .L_478)
.L_478:
        /*1a04*/ 	.word	0x00000180
        /*1a08*/ 	.word	0x00000001
        /*1a0c*/ 	.word	0x00000001


	//----- nvinfo : EIATTR_CRS_STACK_SIZE
	.align		4
.L_479:
        /*1a10*/ 	.byte	0x04, 0x1e
        /*1a12*/ 	.short	(.L_481 - .L_480)
.L_480:
        /*1a14*/ 	.word	0x00000000


	//----- nvinfo : EIATTR_CBANK_PARAM_SIZE
	.align		4
.L_481:
        /*1a18*/ 	.byte	0x03, 0x19
        /*1a1a*/ 	.short	0x0bf0


	//----- nvinfo : EIATTR_PARAM_CBANK
	.align		4
        /*1a1c*/ 	.byte	0x04, 0x0a
        /*1a1e*/ 	.short	(.L_483 - .L_482)
	.align		4
.L_482:
        /*1a20*/ 	.word	index@(.nv.constant0._ZN7cutlass13device_kernelIN5flash11enable_sm90INS1_16FlashAttnFwdSm90INS1_25CollectiveMainloopFwdSm90ILi2EN4cute5tupleIJNS5_1CILi1EEES8_S8_EEENS6_IJNS7_ILi128EEENS7_ILi96EEENS7_ILi64EEEEEELi256ENS_6half_tEfNS_4arch4Sm90ELb0ELb1ELb1ELb1ELb0ELb1ELb1ELb1ELb0ELb1ELb1ELb0EEENS1_21CollectiveEpilogueFwdINS6_IJSA_NS7_ILi256EEESB_EEES9_SE_SG_Li256ELb1ELb1ELb1ELb0EEENS1_36VarlenDynamicPersistentTileSchedulerILi128ELi96ELi256ELi128ELb1ELb1ELb1ELb1ELb0ELb1EEEEEEEEEvNT_6ParamsE)
        /*1a24*/ 	.short	0x0210
        /*1a26*/ 	.short	0x0bf0


	//----- nvinfo : EIATTR_SW_WAR
	.align		4
.L_483:
        /*1a28*/ 	.byte	0x04, 0x36
        /*1a2a*/ 	.short	(.L_485 - .L_484)
.L_484:
        /*1a2c*/ 	.word	0x00000008
.L_485:


//--------------------- .nv.info._ZN7cutlass13device_kernelIN5flash11enable_sm90INS1_16FlashAttnFwdSm90INS1_25CollectiveMainloopFwdSm90ILi2EN4cute5tupleIJNS5_1CILi1EEES8_S8_EEENS6_IJNS7_ILi128EEENS7_ILi96EEENS7_ILi64EEEEEELi256ENS_6half_tEfNS_4arch4Sm90ELb1ELb0ELb1ELb0ELb0ELb0ELb0ELb1ELb0ELb1ELb1ELb0EEENS1_21CollectiveEpilogueFwdINS6_IJSA_NS7_ILi256EEESB_EEES9_SE_SG_Li256ELb0ELb1ELb1ELb0EEENS1_19SingleTileSchedulerILb0ELb1ELb1ELi128EEEEEEEEEvNT_6ParamsE --------------------------
	.section	.nv.info._ZN7cutlass13device_kernelIN5flash11enable_sm90INS1_16FlashAttnFwdSm90INS1_25CollectiveMainloopFwdSm90ILi2EN4cute5tupleIJNS5_1CILi1EEES8_S8_EEENS6_IJNS7_ILi128EEENS7_ILi96EEENS7_ILi64EEEEEELi256ENS_6half_tEfNS_4arch4Sm90ELb1ELb0ELb1ELb0ELb0ELb0ELb0ELb1ELb0ELb1ELb1ELb0EEENS1_21CollectiveEpilogueFwdINS6_IJSA_NS7_ILi256EEESB_EEES9_SE_SG_Li256ELb0ELb1ELb1ELb0EEENS1_19SingleTileSchedulerILb0ELb1ELb1ELi128EEEEEEEEEvNT_6ParamsE,"",@"SHT_CUDA_INFO"
	.sectionflags	@""
	.align	4


	//----- nvinfo : EIATTR_CUDA_API_VERSION
	.align		4
        /*0000*/ 	.byte	0x04, 0x37
        /*0002*/ 	.short	(.L_487 - .L_486)
.L_486:
        /*0004*/ 	.word	0x00000082


	//----- nvinfo : EIATTR_KPARAM_INFO
	.align		4
.L_487:
        /*0008*/ 	.byte	0x04, 0x17
        /*000a*/ 	.short	(.L_489 - .L_488)
.L_488:
        /*000c*/ 	.word	0x00000000
        /*0010*/ 	.short	0x0000
        /*0012*/ 	.short	0x0070
        /*0014*/ 	.byte	0x00, 0xf0, 0x01, 0x28


	//----- nvinfo : EIATTR_SPARSE_MMA_MASK
	.align		4
.L_489:
        /*0018*/ 	.byte	0x03, 0x50
        /*001a*/ 	.short	0x0000


	//----- nvinfo : EIATTR_MAXREG_COUNT
	.align		4
        /*001c*/ 	.byte	0x03, 0x1b
        /*001e*/ 	.short	0x00a8


	//----- nvinfo : EIATTR_NUM_BARRIERS
	.align		4
        /*0020*/ 	.byte	0x02, 0x4c
        /*0022*/ 	.byte	0x10
	.zero		1


	//----- nvinfo : EIATTR_EXTERNS
	.align		4
        /*0024*/ 	.byte	0x04, 0x0f
        /*0026*/ 	.short	(.L_491 - .L_490)


	//   ....[0]....
	.align		4
.L_490:
        /*0028*/ 	.word	index@(__assertfail)


	//----- nvinfo : EIATTR_ANNOTATIONS
	.align		4
.L_491:
        /*002c*/ 	.byte	0x04, 0x55
        /*002e*/ 	.short	(.L_493 - .L_492)


	//   ....[0]....
.L_492:
        /*0030*/ 	.word	0x00000001
        /*0034*/ 	.byte	0xf0, 0xbd, 0x00, 0x00, 0x01, 0x00, 0x00, 0x00, 0x70, 0xc2, 0x00, 0x00, 0x01, 0x00, 0x00, 0x00
        /*0044*/ 	.byte	0xc0, 0xc2, 0x00, 0x00, 0x01, 0x00, 0x00, 0x00, 0xa0, 0xc4, 0x00, 0x00, 0x01, 0x00, 0x00, 0x00
        /*0054*/ 	.byte	0x90, 0xc5, 0x00, 0x00, 0x01, 0x00, 0x00, 0x00, 0xd0, 0xd1, 0x00, 0x00, 0x01, 0x00, 0x00, 0x00
        /*0064*/ 	.byte	0x80, 0xd5, 0x00, 0x00, 0x01, 0x00, 0x00, 0x00, 0xb0, 0xd7, 0x00, 0x00, 0x01, 0x00, 0x00, 0x00
        /*0074*/ 	.byte	0xf0, 0xdf, 0x00, 0x00, 0x01, 0x00, 0x00, 0x00, 0x80, 0xe8, 0x00, 0x00


	//----- nvinfo : EIATTR_MERCURY_ISA_VERSION
	.align		4
.L_493:
        /*0080*/ 	.byte	0x03, 0x5f
        /*0082*/ 	.short	0x0101


	//----- nvinfo : EIATTR_INT_WARP_WIDE_INSTR_OFFSETS
	.align		4
        /*0084*/ 	.byte	0x04, 0x31
        /*0086*/ 	.short	(.L_495 - .L_494)


	//   ....[0]....
.L_494:
        /*0088*/ 	.word	0x00000130


	//   ....[1]....
        /*008c*/ 	.word	0x00000170


	//   ....[2]....
        /*0090*/ 	.word	0x000001e0


	//----- nvinfo : EIATTR_COOP_GROUP_MASK_REGIDS
	.align		4
.L_495:
        /*0094*/ 	.byte	0x04, 0x29
        /*0096*/ 	.short	(.L_497 - .L_496)


	//   ....[0]....
.L_496:
        /*0098*/ 	.word	0xffffffff


	//   ....[1]....
        /*009c*/ 	.word	0xffffffff


	//   ....[2]....
        /*00a0*/ 	.word	0xffffffff


	//   ....[3]....
        /*00a4*/ 	.word	0xffffffff


	//   ....[4]....
        /*00a8*/ 	.word	0xffffffff


	//   ....[5]....
        /*00ac*/ 	.word	0xffffffff


	//   ....[6]....
        /*00b0*/ 	.word	0xffffffff


	//   ....[7]....
        /*00b4*/ 	.word	0xffffffff


	//   ....[8]....
        /*00b8*/ 	.word	0xffffffff


	//   ....[9]....
        /*00bc*/ 	.word	0xffffffff


	//   ....[10]....
        /*00c0*/ 	.word	0xffffffff


	//   ....[11]....
        /*00c4*/ 	.word	0xffffffff


	//   ....[12]....
        /*00c8*/ 	.word	0xffffffff


	//   ....[13]....
        /*00cc*/ 	.word	0xffffffff


	//   ....[14]....
        /*00d0*/ 	.word	0xffffffff


	//   ....[15]....
        /*00d4*/ 	.word	0xffffffff


	//   ....[16]....
        /*00d8*/ 	.word	0xffffffff


	//   ....[17]....
        /*00dc*/ 	.word	0xffffffff


	//   ....[18]....
        /*00e0*/ 	.word	0xffffffff


	//   ....[19]....
        /*00e4*/ 	.word	0xffffffff


	//   ....[20]....
        /*00e8*/ 	.word	0xffffffff


	//   ....[21]....
        /*00ec*/ 	.word	0xffffffff


	//   ....[22]....
        /*00f0*/ 	.word	0xffffffff


	//   ....[23]....
        /*00f4*/ 	.word	0xffffffff


	//   ....[24]....
        /*00f8*/ 	.word	0xffffffff


	//   ....[25]....
        /*00fc*/ 	.word	0xffffffff


	//   ....[26]....
        /*0100*/ 	.word	0xffffffff


	//   ....[27]....
        /*0104*/ 	.word	0xffffffff


	//   ....[28]....
        /*0108*/ 	.word	0xffffffff


	//   ....[29]....
        /*010c*/ 	.word	0xffffffff


	//   ....[30]....
        /*0110*/ 	.word	0xffffffff


	//   ....[31]....
        /*0114*/ 	.word	0xffffffff


	//   ....[32]....
        /*0118*/ 	.word	0xffffffff


	//   ....[33]....
        /*011c*/ 	.word	0xffffffff


	//   ....[34]....
        /*0120*/ 	.word	0xffffffff


	//   ....[35]....
        /*0124*/ 	.word	0xffffffff


	//   ....[36]....
        /*0128*/ 	.word	0xffffffff


	//   ....[37]....
        /*012c*/ 	.word	0xffffffff


	//   ....[38]....
        /*0130*/ 	.word	0xffffffff


	//   ....[39]....
        /*0134*/ 	.word	0xffffffff


	//   ....[40]....
        /*0138*/ 	.word	0xffffffff


	//   ....[41]....
        /*013c*/ 	.word	0xffffffff


	//   ....[42]....
        /*0140*/ 	.word	0xffffffff


	//   ....[43]....
        /*0144*/ 	.word	0xffffffff


	//   ....[44]....
        /*0148*/ 	.word	0xffffffff


	//   ....[45]....
        /*014c*/ 	.word	0xffffffff


	//   ....[46]....
        /*0150*/ 	.word	0xffffffff


	//   ....[47]....
        /*0154*/ 	.word	0xffffffff


	//   ....[48]....
        /*0158*/ 	.word	0xffffffff


	//   ....[49]....
        /*015c*/ 	.word	0xffffffff


	//   ....[50]....
        /*0160*/ 	.word	0xffffffff


	//   ....[51]....
        /*0164*/ 	.word	0xffffffff


	//   ....[52]....
        /*0168*/ 	.word	0xffffffff


	//   ....[53]....
        /*016c*/ 	.word	0xffffffff


	//   ....[54]....
        /*0170*/ 	.word	0xffffffff


	//   ....[55]....
        /*0174*/ 	.word	0x0500000f


	//   ....[56]....
        /*0178*/ 	.word	0x0500000f


	//   ....[57]....
        /*017c*/ 	.word	0x0500000f


	//   ....[58]....
        /*0180*/ 	.word	0x0500000f


	//   ....[59]....
        /*0184*/ 	.word	0x0500000f


	//   ....[60]....
        /*0188*/ 	.word	0x0500000f


	//   ....[61]....
        /*018c*/ 	.word	0x0500000f


	//   ....[62]....
        /*0190*/ 	.word	0x0500000f


	//   ....[63]....
        /*0194*/ 	.word	0x0500000f


	//   ....[64]....
        /*0198*/ 	.word	0x0500000f


	//   ....[65]....
        /*019c*/ 	.word	0x0500000f


	//   ....[66]....
        /*01a0*/ 	.word	0x0500000f


	//   ....[67]....
        /*01a4*/ 	.word	0x0500000f


	//   ....[68]....
        /*01a8*/ 	.word	0x0500000f


	//   ....[69]....
        /*01ac*/ 	.word	0x0500000f


	//   ....[70]....
        /*01b0*/ 	.word	0x0500000f


	//   ....[71]....
        /*01b4*/ 	.word	0x0500000f


	//   ....[72]....
        /*01b8*/ 	.word	0x0500000f


	//----- nvinfo : EIATTR_COOP_GROUP_INSTR_OFFSETS
	.align		4
.L_497:
        /*01bc*/ 	.byte	0x04, 0x28
        /*01be*/ 	.short	(.L_499 - .L_498)


	//   ....[0]....
.L_498:
        /*01c0*/ 	.word	0x00000060


	//   ....[1]....
        /*01c4*/ 	.word	0x00000140


	//   ....[2]....
        /*01c8*/ 	.word	0x00000190


	//   ....[3]....
        /*01cc*/ 	.word	0x000003c0


	//   ....[4]....
        /*01d0*/ 	.word	0x00000520


	//   ....[5]....
        /*01d4*/ 	.word	0x00000640


	//   ....[6]....
        /*01d8*/ 	.word	0x000007a0


	//   ....[7]....
        /*01dc*/ 	.word	0x00001430


	//   ....[8]....
        /*01e0*/ 	.word	0x00001ad0


	//   ....[9]....
        /*01e4*/ 	.word	0x00001b10


	//   ....[10]....
        /*01e8*/ 	.word	0x000025e0


	//   ....[11]....
        /*01ec*/ 	.word	0x00002670


	//   ....[12]....
        /*01f0*/ 	.word	0x00002d90


	//   ....[13]....
        /*01f4*/ 	.word	0x00002de0


	//   ....[14]....
        /*01f8*/ 	.word	0x00003ec0


	//   ....[15]....
        /*01fc*/ 	.word	0x000045f0


	//   ....[16]....
        /*0200*/ 	.word	0x00004870


	//   ....[17]....
        /*0204*/ 	.word	0x00004910


	//   ....[18]....
        /*0208*/ 	.word	0x00005020


	//   ....[19]....
        /*020c*/ 	.word	0x000051f0


	//   ....[20]....
        /*0210*/ 	.word	0x00006e60


	//   ....[21]....
        /*0214*/ 	.word	0x00006ef0


	//   ....[22]....
        /*0218*/ 	.word	0x000072e0


	//   ....[23]....
        /*021c*/ 	.word	0x000074a0


	//   ....[24]....
        /*0220*/ 	.word	0x00008860


	//   ....[25]....
        /*0224*/ 	.word	0x000088b0


	//   ....[26]....
        /*0228*/ 	.word	0x000088e0


	//   ....[27]....
        /*022c*/ 	.word	0x00008910


	//   ....[28]....
        /*0230*/ 	.word	0x000099c0


	//   ....[29]....
        /*0234*/ 	.word	0x00009a20


	//   ....[30]....
        /*0238*/ 	.word	0x00009a60


	//   ....[31]....
        /*023c*/ 	.word	0x00009aa0


	//   ....[32]....
        /*0240*/ 	.word	0x00009ac0


	//   ....[33]....
        /*0244*/ 	.word	0x00009af0


	//   ....[34]....
        /*0248*/ 	.word	0x0000a750


	//   ....[35]....
        /*024c*/ 	.word	0x0000a760


	//   ....[36]....
        /*0250*/ 	.word	0x0000b790


	//   ....[37]....
        /*0254*/ 	.word	0x0000c2b0


	//   ....[38]....
        /*0258*/ 	.word	0x0000cb60


	//   ....[39]....
        /*025c*/ 	.word	0x0000cb90


	//   ....[40]....
        /*0260*/ 	.word	0x0000cc10


	//   ....[41]....
        /*0264*/ 	.word	0x0000cc50


	//   ....[42]....
        /*0268*/ 	.word	0x0000ccb0


	//   ....[43]....
        /*026c*/ 	.word	0x0000cce0


	//   ....[44]....
        /*0270*/ 	.word	0x0000cd30


	//   ....[45]....
        /*0274*/ 	.word	0x0000cd70


	//   ....[46]....
        /*0278*/ 	.word	0x0000cdd0


	//   ....[47]....
        /*027c*/ 	.word	0x0000ce00


	//   ....[48]....
        /*0280*/ 	.word	0x0000ce50


	//   ....[49]....
        /*0284*/ 	.word	0x0000ce80


	//   ....[50]....
        /*0288*/ 	.word	0x0000cee0


	//   ....[51]....
        /*028c*/ 	.word	0x0000cf10


	//   ....[52]....
        /*0290*/ 	.word	0x0000cf30


	//   ....[53]....
        /*0294*/ 	.word	0x0000cf70


	//   ....[54]....
        /*0298*/ 	.word	0x0000f160


	//   ....[55]....
        /*029c*/ 	.word	0x0000f690


	//   ....[56]....
        /*02a0*/ 	.word	0x0000f810


	//   ....[57]....
        /*02a4*/ 	.word	0x0000f860


	//   ....[58]....
        /*02a8*/ 	.word	0x0000f920


	//   ....[59]....
        /*02ac*/ 	.word	0x0000f9e0


	//   ....[60]....
        /*02b0*/ 	.word	0x0000fa60


	//   ....[61]....
        /*02b4*/ 	.word	0x0000fb20


	//   ....[62]....
        /*02b8*/ 	.word	0x0000fba0


	//   ....[63]....
        /*02bc*/ 	.word	0x0000fc60


	//   ....[64]....
        /*02c0*/ 	.word	0x0000fce0


	//   ....[65]....
        /*02c4*/ 	.word	0x0000fda0


	//   ....[66]....
        /*02c8*/ 	.word	0x0000fe20


	//   ....[67]....
        /*02cc*/ 	.word	0x0000fed0


	//   ....[68]....
        /*02d0*/ 	.word	0x0000ff50


	//   ....[69]....
        /*02d4*/ 	.word	0x00010000


	//   ....[70]....
        /*02d8*/ 	.word	0x00010090


	//   ....[71]....
        /*02dc*/ 	.word	0x00010120


	//   ....[72]....
        /*02e0*/ 	.word	0x00010530


	//----- nvinfo : EIATTR_REG_RECONFIG
	.align		4
.L_499:
        /*02e4*/ 	.byte	0x01, 0x54
	.zero		2


	//----- nvinfo : EIATTR_SYSCALL_OFFSETS
	.align		4
        /*02e8*/ 	.byte	0x04, 0x46
        /*02ea*/ 	.short	(.L_501 - .L_500)


	//   ....[0]....
.L_500:
        /*02ec*/ 	.word	0x000015f0


	//   ....[1]....
        /*02f0*/ 	.word	0x0000bf70


	//   ....[2]....
        /*02f4*/ 	.word	0x0000c0b0


	//   ....[3]....
        /*02f8*/ 	.word	0x0000c1a0


	//   ....[4]....
        /*02fc*/ 	.word	0x0000c7f0


	//----- nvinfo : EIATTR_MBARRIER_INSTR_OFFSETS
	.align		4
.L_501:
        /*0300*/ 	.byte	0x04, 0x39
        /*0302*/ 	.short	(.L_503 - .L_502)


	//   ....[0]....
.L_502:
        /*0304*/ 	.word	0x00000270
        /*0308*/ 	.word	0x000000ff
        /*030c*/ 	.word	0x00022800
        /*0310*/ 	.short	0x0100
        /*0312*/ 	.byte	0x08
	.zero		1


	//   ....[1]....
        /*0314*/ 	.word	0x00000280
        /*0318*/ 	.word	0x000000ff
        /*031c*/ 	.word	0x00022820
        /*0320*/ 	.short	0x0100
        /*0322*/ 	.byte	0x08
	.zero		1


	//   ....[2]....
        /*0324*/ 	.word	0x00000370
        /*0328*/ 	.word	0x000000ff
        /*032c*/ 	.word	0x00022830
        /*0330*/ 	.short	0x0100
        /*0332*/ 	.byte	0x08
	.zero		1


	//   ....[3]....
        /*0334*/ 	.word	0x00000380
        /*0338*/ 	.word	0x000000ff
        /*033c*/ 	.word	0x00022840
        /*0340*/ 	.short	0x0100
        /*0342*/ 	.byte	0x08
	.zero		1


	//   ....[4]....
        /*0344*/ 	.word	0x00000390
        /*0348*/ 	.word	0x000000ff
        /*034c*/ 	.word	0x00022838
        /*0350*/ 	.short	0x0100
        /*0352*/ 	.byte	0x08
	.zero		1


	//   ....[5]....
        /*0354*/ 	.word	0x000003a0
        /*0358*/ 	.word	0x000000ff
        /*035c*/ 	.word	0x00022848
        /*0360*/ 	.short	0x0100
        /*0362*/ 	.byte	0x08
	.zero		1


	//   ....[6]....
        /*0364*/ 	.word	0x000004d0
        /*0368*/ 	.word	0x000000ff
        /*036c*/ 	.word	0x00022850
        /*0370*/ 	.short	0x0100
        /*0372*/ 	.byte	0x08
	.zero		1


	//   ....[7]....
        /*0374*/ 	.word	0x000004e0
        /*0378*/ 	.word	0x000000ff
        /*037c*/ 	.word	0x00022860
        /*0380*/ 	.short	0x0100
        /*0382*/ 	.byte	0x08
	.zero		1


	//   ....[8]....
        /*0384*/ 	.word	0x000004f0
        /*0388*/ 	.word	0x000000ff
        /*038c*/ 	.word	0x00022858
        /*0390*/ 	.short	0x0100
        /*0392*/ 	.byte	0x08
	.zero		1


	//   ....[9]....
        /*0394*/ 	.word	0x00000500
        /*0398*/ 	.word	0x000000ff
        /*039c*/ 	.word	0x00022868
        /*03a0*/ 	.short	0x0100
        /*03a2*/ 	.byte	0x08
	.zero		1


	//   ....[10]....
        /*03a4*/ 	.word	0x000005f0
        /*03a8*/ 	.word	0x000000ff
        /*03ac*/ 	.word	0x00022870
        /*03b0*/ 	.short	0x0100
        /*03b2*/ 	.byte	0x06
	.zero		1


	//   ....[11]....
        /*03b4*/ 	.word	0x00000600
        /*03b8*/ 	.word	0x000000ff
        /*03bc*/ 	.word	0x00022880
        /*03c0*/ 	.short	0x0100
        /*03c2*/ 	.byte	0x06
	.zero		1


	//   ....[12]....
        /*03c4*/ 	.word	0x00000610
        /*03c8*/ 	.word	0x000000ff
        /*03cc*/ 	.word	0x00022878
        /*03d0*/ 	.short	0x0100
        /*03d2*/ 	.byte	0x06
	.zero		1


	//   ....[13]....
        /*03d4*/ 	.word	0x00000620
        /*03d8*/ 	.word	0x000000ff
        /*03dc*/ 	.word	0x00022888
        /*03e0*/ 	.short	0x0100
        /*03e2*/ 	.byte	0x06
	.zero		1


	//   ....[14]....
        /*03e4*/ 	.word	0x00000750
        /*03e8*/ 	.word	0x000000ff
        /*03ec*/ 	.word	0x00022890
        /*03f0*/ 	.short	0x0100
        /*03f2*/ 	.byte	0x08
	.zero		1


	//   ....[15]....
        /*03f4*/ 	.word	0x00000760
        /*03f8*/ 	.word	0x000000ff
        /*03fc*/ 	.word	0x000228a0
        /*0400*/ 	.short	0x0100
        /*0402*/ 	.byte	0x08
	.zero		1


	//   ....[16]....
        /*0404*/ 	.word	0x00000770
        /*0408*/ 	.word	0x000000ff
        /*040c*/ 	.word	0x00022898
        /*0410*/ 	.short	0x0100
        /*0412*/ 	.byte	0x08
	.zero		1


	//   ....[17]....
        /*0414*/ 	.word	0x00000780
        /*0418*/ 	.word	0x000000ff
        /*041c*/ 	.word	0x000228a8
        /*0420*/ 	.short	0x0100
        /*0422*/ 	.byte	0x08
	.zero		1


	//   ....[18]....
        /*0424*/ 	.word	0x000008b0
        /*0428*/ 	.word	0x000000ff
        /*042c*/ 	.word	0x000228b0
        /*0430*/ 	.short	0x0100
        /*0432*/ 	.byte	0x08
	.zero		1


	//   ....[19]....
        /*0434*/ 	.word	0x000008c0
        /*0438*/ 	.word	0x000000ff
        /*043c*/ 	.word	0x000228c0
        /*0440*/ 	.short	0x0100
        /*0442*/ 	.byte	0x08
	.zero		1


	//   ....[20]....
        /*0444*/ 	.word	0x000008d0
        /*0448*/ 	.word	0x000000ff
        /*044c*/ 	.word	0x000228b8
        /*0450*/ 	.short	0x0100
        /*0452*/ 	.byte	0x08
	.zero		1


	//   ....[21]....
        /*0454*/ 	.word	0x000008e0
        /*0458*/ 	.word	0x000000ff
        /*045c*/ 	.word	0x000228c8
        /*0460*/ 	.short	0x0100
        /*0462*/ 	.byte	0x08
	.zero		1


	//   ....[22]....
        /*0464*/ 	.word	0x00001620
        /*0468*/ 	.word	0x000000ff
        /*046c*/ 	.word	0x00022800
        /*0470*/ 	.short	0x010a
        /*0472*/ 	.byte	0x27
	.zero		1


	//   ....[23]....
        /*0474*/ 	.word	0x000016b0
        /*0478*/ 	.word	0x000000ff
        /*047c*/ 	.word	0x00022830
        /*0480*/ 	.short	0x010a
        /*0482*/ 	.byte	0x27
	.zero		1


	//   ....[24]....
        /*0484*/ 	.word	0x000016f0
        /*0488*/ 	.word	0x000000ff
        /*048c*/ 	.word	0x00022830
        /*0490*/ 	.short	0x010a
        /*0492*/ 	.byte	0x27
	.zero		1


	//   ....[25]....
        /*0494*/ 	.word	0x00003320
        /*0498*/ 	.word	0x00000003
        /*049c*/ 	.word	0x00000000
        /*04a0*/ 	.short	0x0101
        /*04a2*/ 	.byte	0x3f
	.zero		1


	//   ....[26]....
        /*04a4*/ 	.word	0x000036d0
        /*04a8*/ 	.word	0x000000ff
        /*04ac*/ 	.word	0x00022850
        /*04b0*/ 	.short	0x010a
        /*04b2*/ 	.byte	0x27
	.zero		1


	//   ....[27]....
        /*04b4*/ 	.word	0x00003710
        /*04b8*/ 	.word	0x000000ff
        /*04bc*/ 	.word	0x00022850
        /*04c0*/ 	.short	0x010a
        /*04c2*/ 	.byte	0x27
	.zero		1


	//   ....[28]....
        /*04c4*/ 	.word	0x00003b20
        /*04c8*/ 	.word	0x0000000c
        /*04cc*/ 	.word	0x00000000
        /*04d0*/ 	.short	0x0101
        /*04d2*/ 	.byte	0x3f
	.zero		1


	//   ....[29]....
        /*04d4*/ 	.word	0x00003c60
        /*04d8*/ 	.word	0x000000ff
        /*04dc*/ 	.word	0x00022830
        /*04e0*/ 	.short	0x010a
        /*04e2*/ 	.byte	0x1d
	.zero		1


	//   ....[30]....
        /*04e4*/ 	.word	0x00003ca0
        /*04e8*/ 	.word	0x000000ff
        /*04ec*/ 	.word	0x00022830
        /*04f0*/ 	.short	0x010a
        /*04f2*/ 	.byte	0x1d
	.zero		1


	//   ....[31]....
        /*04f4*/ 	.word	0x00005870
        /*04f8*/ 	.word	0x00000003
        /*04fc*/ 	.word	0x00000000
        /*0500*/ 	.short	0x0101
        /*0502*/ 	.byte	0x3f
	.zero		1


	//   ....[32]....
        /*0504*/ 	.word	0x00006250
        /*0508*/ 	.word	0x000000ff
        /*050c*/ 	.word	0x00022850
        /*0510*/ 	.short	0x010a
        /*0512*/ 	.byte	0x1d
	.zero		1


	//   ....[33]....
        /*0514*/ 	.word	0x00006290
        /*0518*/ 	.word	0x000000ff
        /*051c*/ 	.word	0x00022850
        /*0520*/ 	.short	0x010a
        /*0522*/ 	.byte	0x1d
	.zero		1


	//   ....[34]....
        /*0524*/ 	.word	0x00006570
        /*0528*/ 	.word	0x000000b0
        /*052c*/ 	.word	0x00000000
        /*0530*/ 	.short	0x0101
        /*0532*/ 	.byte	0x3f
	.zero		1


	//   ....[35]....
        /*0534*/ 	.word	0x000066a0
        /*0538*/ 	.word	0x000000ff
        /*053c*/ 	.word	0x00022830
        /*0540*/ 	.short	0x010a
        /*0542*/ 	.byte	0x1a
	.zero		1


	//   ....[36]....
        /*0544*/ 	.word	0x000066e0
        /*0548*/ 	.word	0x000000ff
        /*054c*/ 	.word	0x00022830
        /*0550*/ 	.short	0x010a
        /*0552*/ 	.byte	0x1a
	.zero		1


	//   ....[37]....
        /*0554*/ 	.word	0x00007910
        /*0558*/ 	.word	0x00000098
        /*055c*/ 	.word	0x00000000
        /*0560*/ 	.short	0x0101
        /*0562*/ 	.byte	0x3f
	.zero		1


	//   ....[38]....
        /*0564*/ 	.word	0x00008530
        /*0568*/ 	.word	0x000000ff
        /*056c*/ 	.word	0x00022850
        /*0570*/ 	.short	0x010a
        /*0572*/ 	.byte	0x1a
	.zero		1


	//   ....[39]....
        /*0574*/ 	.word	0x00008570
        /*0578*/ 	.word	0x000000ff
        /*057c*/ 	.word	0x00022850
        /*0580*/ 	.short	0x010a
        /*0582*/ 	.byte	0x1a
	.zero		1


	//   ....[40]....
        /*0584*/ 	.word	0x00008840
        /*0588*/ 	.word	0x000000c6
        /*058c*/ 	.word	0x00000000
        /*0590*/ 	.short	0x0101
        /*0592*/ 	.byte	0x3f
	.zero		1


	//   ....[41]....
        /*0594*/ 	.word	0x00009ad0
        /*0598*/ 	.word	0x000000ff
        /*059c*/ 	.word	0x00000000
        /*05a0*/ 	.short	0x0101
        /*05a2*/ 	.byte	0x04
	.zero		1


	//   ....[42]....
        /*05a4*/ 	.word	0x0000c4e0
        /*05a8*/ 	.word	0x000000ff
        /*05ac*/ 	.word	0x00022840
        /*05b0*/ 	.short	0x010a
        /*05b2*/ 	.byte	0x26
	.zero		1


	//   ....[43]....
        /*05b4*/ 	.word	0x0000d040
        /*05b8*/ 	.word	0x000000ff
        /*05bc*/ 	.word	0x00022800
        /*05c0*/ 	.short	0x0107
        /*05c2*/ 	.byte	0x26
	.zero		1


	//   ....[44]....
        /*05c4*/ 	.word	0x0000d080
        /*05c8*/ 	.word	0x000000ff
        /*05cc*/ 	.word	0x00022800
        /*05d0*/ 	.short	0x0101
        /*05d2*/ 	.byte	0x26
	.zero		1


	//   ....[45]....
        /*05d4*/ 	.word	0x0000d090
        /*05d8*/ 	.word	0x000000ff
        /*05dc*/ 	.word	0x00022820
        /*05e0*/ 	.short	0x010a
        /*05e2*/ 	.byte	0x26
	.zero		1


	//   ....[46]....
        /*05e4*/ 	.word	0x0000d0f0
        /*05e8*/ 	.word	0x000000ff
        /*05ec*/ 	.word	0x00022860
        /*05f0*/ 	.short	0x010a
        /*05f2*/ 	.byte	0x26
	.zero		1


	//   ....[47]....
        /*05f4*/ 	.word	0x0000d970
        /*05f8*/ 	.word	0x000000ff
        /*05fc*/ 	.word	0x00022848
        /*0600*/ 	.short	0x010a
        /*0602*/ 	.byte	0x26
	.zero		1


	//   ....[48]....
        /*0604*/ 	.word	0x0000db40
        /*0608*/ 	.word	0x000000ff
        /*060c*/ 	.word	0x00022868
        /*0610*/ 	.short	0x010a
        /*0612*/ 	.byte	0x26
	.zero		1


	//   ....[49]....
        /*0614*/ 	.word	0x0000e1b0
        /*0618*/ 	.word	0x000000ff
        /*061c*/ 	.word	0x00022840
        /*0620*/ 	.short	0x010a
        /*0622*/ 	.byte	0x26
	.zero		1


	//   ....[50]....
        /*0624*/ 	.word	0x0000e390
        /*0628*/ 	.word	0x000000ff
        /*062c*/ 	.word	0x00022860
        /*0630*/ 	.short	0x010a
        /*0632*/ 	.byte	0x26
	.zero		1


	//   ....[51]....
        /*0634*/ 	.word	0x0000ea30
        /*0638*/ 	.word	0x000000ff
        /*063c*/ 	.word	0x00022848
        /*0640*/ 	.short	0x010a
        /*0642*/ 	.byte	0x26
	.zero		1


	//   ....[52]....
        /*0644*/ 	.word	0x0000ec10
        /*0648*/ 	.word	0x000000ff
        /*064c*/ 	.word	0x00022868
        /*0650*/ 	.short	0x010a
        /*0652*/ 	.byte	0x26
	.zero		1


	//   ....[53]....
        /*0654*/ 	.word	0x0000f0f0
        /*0658*/ 	.word	0x00000002
        /*065c*/ 	.word	0x00022820
        /*0660*/ 	.short	0x010a
        /*0662*/ 	.byte	0x3f
	.zero		1


	//   ....[54]....
        /*0664*/ 	.word	0x0000f270
        /*0668*/ 	.word	0x00000007
        /*066c*/ 	.word	0x00000000
        /*0670*/ 	.short	0x010a
        /*0672*/ 	.byte	0x3f
	.zero		1


	//   ....[55]....
        /*0674*/ 	.word	0x0000f2e0
        /*0678*/ 	.word	0x00000005
        /*067c*/ 	.word	0x00000000
        /*0680*/ 	.short	0x010a
        /*0682*/ 	.byte	0x3f
	.zero		1


	//   ....[56]....
        /*0684*/ 	.word	0x0000f340
        /*0688*/ 	.word	0x00000005
        /*068c*/ 	.word	0x00000000
        /*0690*/ 	.short	0x010a
        /*0692*/ 	.byte	0x3f
	.zero		1


	//   ....[57]....
        /*0694*/ 	.word	0x0000f370
        /*0698*/ 	.word	0x00000003
        /*069c*/ 	.word	0x00000000
        /*06a0*/ 	.short	0x010a
        /*06a2*/ 	.byte	0x3f
	.zero		1


	//   ....[58]....
        /*06a4*/ 	.word	0x0000f3e0
        /*06a8*/ 	.word	0x00000004
        /*06ac*/ 	.word	0x00022800
        /*06b0*/ 	.short	0x010a
        /*06b2*/ 	.byte	0x3f
	.zero		1


	//   ....[59]....
        /*06b4*/ 	.word	0x0000f440
        /*06b8*/ 	.word	0x00000004
        /*06bc*/ 	.word	0x00022830
        /*06c0*/ 	.short	0x010a
        /*06c2*/ 	.byte	0x3f
	.zero		1


	//   ....[60]....
        /*06c4*/ 	.word	0x0000f490
        /*06c8*/ 	.word	0x0000000c
        /*06cc*/ 	.word	0x00022850
        /*06d0*/ 	.short	0x010a
        /*06d2*/ 	.byte	0x3f
	.zero		1


	//   ....[61]....
        /*06d4*/ 	.word	0x0000f4f0
        /*06d8*/ 	.word	0x00000008
        /*06dc*/ 	.word	0x00022830
        /*06e0*/ 	.short	0x010a
        /*06e2*/ 	.byte	0x3f
	.zero		1


	//   ....[62]....
        /*06e4*/ 	.word	0x0000f540
        /*06e8*/ 	.word	0x000000b0
        /*06ec*/ 	.word	0x00022850
        /*06f0*/ 	.short	0x010a
        /*06f2*/ 	.byte	0x3f
	.zero		1


	//   ....[63]....
        /*06f4*/ 	.word	0x0000f5a0
        /*06f8*/ 	.word	0x00000006
        /*06fc*/ 	.word	0x00022830
        /*0700*/ 	.short	0x010a
        /*0702*/ 	.byte	0x3f
	.zero		1


	//   ....[64]....
        /*0704*/ 	.word	0x0000f5f0
        /*0708*/ 	.word	0x000000c6
        /*070c*/ 	.word	0x00022850
        /*0710*/ 	.short	0x010a
        /*0712*/ 	.byte	0x3f
	.zero		1


	//   ....[65]....
        /*0714*/ 	.word	0x0000f750
        /*0718*/ 	.word	0x00000003
        /*071c*/ 	.word	0x00022840
        /*0720*/ 	.short	0x010a
        /*0722*/ 	.byte	0x3f
	.zero		1


	//   ....[66]....
        /*0724*/ 	.word	0x00010160
        /*0728*/ 	.word	0x00000003
        /*072c*/ 	.word	0x00022820
        /*0730*/ 	.short	0x010a
        /*0732*/ 	.byte	0x3f
	.zero		1


	//   ....[67]....
        /*0734*/ 	.word	0x000101c0
        /*0738*/ 	.word	0x00000003
        /*073c*/ 	.word	0x00022860
        /*0740*/ 	.short	0x010a
        /*0742*/ 	.byte	0x3f
	.zero		1


	//   ....[68]....
        /*0744*/ 	.word	0x00010220
        /*0748*/ 	.word	0x00000003
        /*074c*/ 	.word	0x00022848
        /*0750*/ 	.short	0x010a
        /*0752*/ 	.byte	0x3f
	.zero		1


	//   ....[69]....
        /*0754*/ 	.word	0x00010280
        /*0758*/ 	.word	0x00000003
        /*075c*/ 	.word	0x00022868
        /*0760*/ 	.short	0x010a
        /*0762*/ 	.byte	0x3f
	.zero		1


	//   ....[70]....
        /*0764*/ 	.word	0x000102e0
        /*0768*/ 	.word	0x00000003
        /*076c*/ 	.word	0x00022840
        /*0770*/ 	.short	0x010a
        /*0772*/ 	.byte	0x3f
	.zero		1


	//   ....[71]....
        /*0774*/ 	.word	0x00010340
        /*0778*/ 	.word	0x00000003
        /*077c*/ 	.word	0x00022860
        /*0780*/ 	.short	0x010a
        /*0782*/ 	.byte	0x3f
	.zero		1


	//   ....[72]....
        /*0784*/ 	.word	0x000103a0
        /*0788*/ 	.word	0x00000003
        /*078c*/ 	.word	0x00022848
        /*0790*/ 	.short	0x010a
        /*0792*/ 	.byte	0x3f
	.zero		1


	//   ....[73]....
        /*0794*/ 	.word	0x00010400
        /*0798*/ 	.word	0x00000003
        /*079c*/ 	.word	0x00022868
        /*07a0*/ 	.short	0x010a
        /*07a2*/ 	.byte	0x3f
	.zero		1


	//   ....[74]....
        /*07a4*/ 	.word	0x00010450
        /*07a8*/ 	.word	0x00000002
        /*07ac*/ 	.word	0x00022820
        /*07b0*/ 	.short	0x010a
        /*07b2*/ 	.byte	0x3f
	.zero		1


	//   ....[75]....
        /*07b4*/ 	.word	0x000105f0
        /*07b8*/ 	.word	0x00000007
        /*07bc*/ 	.word	0x00000000
        /*07c0*/ 	.short	0x010a
        /*07c2*/ 	.byte	0x3f
	.zero		1


	//   ....[76]....
        /*07c4*/ 	.word	0x00010640
        /*07c8*/ 	.word	0x00000005
        /*07cc*/ 	.word	0x00000000
        /*07d0*/ 	.short	0x010a
        /*07d2*/ 	.byte	0x3f
	.zero		1


	//   ....[77]....
        /*07d4*/ 	.word	0x00010690
        /*07d8*/ 	.word	0x00000005
        /*07dc*/ 	.word	0x00000000
        /*07e0*/ 	.short	0x010a
        /*07e2*/ 	.byte	0x3f
	.zero		1


	//----- nvinfo : EIATTR_NUM_MBARRIERS
	.align		4
.L_503:
        /*07e4*/ 	.byte	0x03, 0x38
        /*07e6*/ 	.short	0x0016


	//----- nvinfo : EIATTR_EXIT_INSTR_OFFSETS
	.align		4
        /*07e8*/ 	.byte	0x04, 0x1c
        /*07ea*/ 	.short	(.L_505 - .L_504)


	//   ....[0]....
.L_504:
        /*07ec*/ 	.word	0x0000f3c0


	//----- nvinfo : EIATTR_MAX_THREADS
	.align		4
.L_505:
        /*07f0*/ 	.byte	0x04, 0x05
        /*07f2*/ 	.short	(.L_507 - .L_506)
.L_506:
        /*07f4*/ 	.word	0x00000180
        /*07f8*/ 	.word	0x00000001
        /*07fc*/ 	.word	0x00000001


	//----- nvinfo : EIATTR_CRS_STACK_SIZE
	.align		4
.L_507:
        /*0800*/ 	.byte	0x04, 0x1e
        /*0802*/ 	.short	(.L_509 - .L_508)
.L_508:
        /*0804*/ 	.word	0x00000000


	//----- nvinfo : EIATTR_CBANK_PARAM_SIZE
	.align		4
.L_509:
        /*0808*/ 	.byte	0x03, 0x19
        /*080a*/ 	.short	0x0a70


	//----- nvinfo : EIATTR_PARAM_CBANK
	.align		4
        /*080c*/ 	.byte	0x04, 0x0a
        /*080e*/ 	.short	(.L_511 - .L_510)
	.align		4
.L_510:
        /*0810*/ 	.word	index@(.nv.constant0._ZN7cutlass13device_kernelIN5flash11enable_sm90INS1_16FlashAttnFwdSm90INS1_25CollectiveMainloopFwdSm90ILi2EN4cute5tupleIJNS5_1CILi1EEES8_S8_EEENS6_IJNS7_ILi128EEENS7_ILi96EEENS7_ILi64EEEEEELi256ENS_6half_tEfNS_4arch4Sm90ELb1ELb0ELb1ELb0ELb0ELb0ELb0ELb1ELb0ELb1ELb1ELb0EEENS1_21CollectiveEpilogueFwdINS6_IJSA_NS7_ILi256EEESB_EEES9_SE_SG_Li256ELb0ELb1ELb1ELb0EEENS1_19SingleTileSchedulerILb0ELb1ELb1ELi128EEEEEEEEEvNT_6ParamsE)
        /*0814*/ 	.short	0x0210
        /*0816*/ 	.short	0x0a70


	//----- nvinfo : EIATTR_SW_WAR
	.align		4
.L_511:
        /*0818*/ 	.byte	0x04, 0x36
        /*081a*/ 	.short	(.L_513 - .L_512)
.L_512:
        /*081c*/ 	.word	0x00000008
.L_513:


//--------------------- .nv.info._ZN7cutlass13device_kernelIN5flash11enable_sm90INS1_16FlashAttnFwdSm90INS1_25CollectiveMainloopFwdSm90ILi2EN4cute5tupleIJNS5_1CILi1EEES8_S8_EEENS6_IJNS7_ILi128EEENS7_ILi96EEENS7_ILi64EEEEEELi256ENS_6half_tEfNS_4arch4Sm90ELb1ELb0ELb1ELb0ELb0ELb0ELb1ELb1ELb0ELb1ELb1ELb0EEENS1_21CollectiveEpilogueFwdINS6_IJSA_NS7_ILi256EEESB_EEES9_SE_SG_Li256ELb0ELb1ELb1ELb0EEENS1_19SingleTileSchedulerILb0ELb1ELb1ELi128EEEEEEEEEvNT_6ParamsE --------------------------
	.section	.nv.info._ZN7cutlass13device_kernelIN5flash11enable_sm90INS1_16FlashAttnFwdSm90INS1_25CollectiveMainloopFwdSm90ILi2EN4cute5tupleIJNS5_1CILi1EEES8_S8_EEENS6_IJNS7_ILi128EEENS7_ILi96EEENS7_ILi64EEEEEELi256ENS_6half_tEfNS_4arch4Sm90ELb1ELb0ELb1ELb0ELb0ELb0ELb1ELb1ELb0ELb1ELb1ELb0EEENS1_21CollectiveEpilogueFwdINS6_IJSA_NS7_ILi256EEESB_EEES9_SE_SG_Li256ELb0ELb1ELb1ELb0EEENS1_19SingleTileSchedulerILb0ELb1ELb1ELi128EEEEEEEEEvNT_6ParamsE,"",@"SHT_CUDA_INFO"
	.sectionflags	@""
	.align	4


	//----- nvinfo : EIATTR_CUDA_API_VERSION
	.align		4
        /*0000*/ 	.byte	0x04, 0x37
        /*0002*/ 	.short	(.L_515 - .L_514)
.L_514:
        /*0004*/ 	.word	0x00000082


	//----- nvinfo : EIATTR_KPARAM_INFO
	.align		4
.L_515:
        /*0008*/ 	.byte	0x04, 0x17
        /*000a*/ 	.short	(.L_517 - .L_516)
.L_516:
        /*000c*/ 	.word	0x00000000
        /*0010*/ 	.short	0x0000
        /*0012*/ 	.short	0x0070
        /*0014*/ 	.byte	0x00, 0xf0, 0x01, 0x2c


	//----- nvinfo : EIATTR_SPARSE_MMA_MASK
	.align		4
.L_517:
        /*0018*/ 	.byte	0x03, 0x50
        /*001a*/ 	.short	0x0000


	//----- nvinfo : EIATTR_MAXREG_COUNT
	.align		4
        /*001c*/ 	.byte	0x03, 0x1b
        /*001e*/ 	.short	0x00a8


	//----- nvinfo : EIATTR_NUM_BARRIERS
	.align		4
        /*0020*/ 	.byte	0x02, 0x4c
        /*0022*/ 	.byte	0x10
	.zero		1


	//----- nvinfo : EIATTR_EXTERNS
	.align		4
        /*0024*/ 	.byte	0x04, 0x0f
        /*0026*/ 	.short	(.L_519 - .L_518)


	//   ....[0]....
	.align		4
.L_518:
        /*0028*/ 	.word	index@(__assertfail)


	//----- nvinfo : EIATTR_ANNOTATIONS
	.align		4
.L_519:
        /*002c*/ 	.byte	0x04, 0x55
        /*002e*/ 	.short	(.L_521 - .L_520)


	//   ....[0]....
.L_520:
        /* <DEDUP_REMOVED lines=27> */


	//----- nvinfo : EIATTR_MERCURY_ISA_VERSION
	.align		4
.L_521:
        /*01c8*/ 	.byte	0x03, 0x5f
        /*01ca*/ 	.short	0x0101


	//----- nvinfo : EIATTR_INT_WARP_WIDE_INSTR_OFFSETS
	.align		4
        /*01cc*/ 	.byte	0x04, 0x31
        /*01ce*/ 	.short	(.L_523 - .L_522)


	//   ....[0]....
.L_522:
        /*01d0*/ 	.word	0x00000120


	//   ....[1]....
        /*01d4*/ 	.word	0x00000160


	//   ....[2]....
        /*01d8*/ 	.word	0x000001d0


	//   ....[3]....
        /*01dc*/ 	.word	0x00000240


	//----- nvinfo : EIATTR_COOP_GROUP_MASK_REGIDS
	.align		4
.L_523:
        /*01e0*/ 	.byte	0x04, 0x29
        /*01e2*/ 	.short	(.L_525 - .L_524)


	//   ....[0]....
.L_524:
        /*01e4*/ 	.word	0xffffffff


	//   ....[1]....
        /*01e8*/ 	.word	0xffffffff


	//   ....[2]....
        /*01ec*/ 	.word	0xffffffff


	//   ....[3]....
        /*01f0*/ 	.word	0xffffffff


	//   ....[4]....
        /*01f4*/ 	.word	0xffffffff


	//   ....[5]....
        /*01f8*/ 	.word	0xffffffff


	//   ....[6]....
        /*01fc*/ 	.word	0xffffffff


	//   ....[7]....
        /*0200*/ 	.word	0xffffffff


	//   ....[8]....
        /*0204*/ 	.word	0xffffffff


	//   ....[9]....
        /*0208*/ 	.word	0xffffffff


	//   ....[10]....
        /*020c*/ 	.word	0xffffffff


	//   ....[11]....
        /*0210*/ 	.word	0xffffffff


	//   ....[12]....
        /*0214*/ 	.word	0xffffffff


	//   ....[13]....
        /*0218*/ 	.word	0xffffffff


	//   ....[14]....
        /*021c*/ 	.word	0xffffffff


	//   ....[15]....
        /*0220*/ 	.word	0xffffffff


	//   ....[16]....
        /*0224*/ 	.word	0xffffffff


	//   ....[17]....
        /*0228*/ 	.word	0xffffffff


	//   ....[18]....
        /*022c*/ 	.word	0xffffffff


	//   ....[19]....
        /*0230*/ 	.word	0xffffffff


	//   ....[20]....
        /*0234*/ 	.word	0xffffffff


	//   ....[21]....
        /*0238*/ 	.word	0xffffffff


	//   ....[22]....
        /*023c*/ 	.word	0xffffffff


	//   ....[23]....
        /*0240*/ 	.word	0xffffffff


	//   ....[24]....
        /*0244*/ 	.word	0xffffffff


	//   ....[25]....
        /*0248*/ 	.word	0xffffffff


	//   ....[26]....
        /*024c*/ 	.word	0xffffffff


	//   ....[27]....
        /*0250*/ 	.word	0xffffffff


	//   ....[28]....
        /*0254*/ 	.word	0xffffffff


	//   ....[29]....
        /*0258*/ 	.word	0xffffffff


	//   ....[30]....
        /*025c*/ 	.word	0xffffffff


	//   ....[31]....
        /*0260*/ 	.word	0xffffffff


	//   ....[32]....
        /*0264*/ 	.word	0xffffffff


	//   ....[33]....
        /*0268*/ 	.word	0xffffffff


	//   ....[34]....
        /*026c*/ 	.word	0xffffffff


	//   ....[35]....
        /*0270*/ 	.word	0xffffffff


	//   ....[36]....
        /*0274*/ 	.word	0xffffffff


	//   ....[37]....
        /*0278*/ 	.word	0xffffffff


	//   ....[38]....
        /*027c*/ 	.word	0xffffffff


	//   ....[39]....
        /*0280*/ 	.word	0xffffffff


	//   ....[40]....
        /*0284*/ 	.word	0xffffffff


	//   ....[41]....
        /*0288*/ 	.word	0xffffffff


	//   ....[42]....
        /*028c*/ 	.word	0xffffffff


	//   ....[43]....
        /*0290*/ 	.word	0xffffffff


	//   ....[44]....
        /*0294*/ 	.word	0xffffffff


	//   ....[45]....
        /*0298*/ 	.word	0xffffffff


	//   ....[46]....
        /*029c*/ 	.word	0xffffffff


	//   ....[47]....
        /*02a0*/ 	.word	0xffffffff


	//   ....[48]....
        /*02a4*/ 	.word	0xffffffff


	//   ....[49]....
        /*02a8*/ 	.word	0xffffffff


	//   ....[50]....
        /*02ac*/ 	.word	0xffffffff


	//   ....[51]....
        /*02b0*/ 	.word	0xffffffff


	//   ....[52]....
        /*02b4*/ 	.word	0xffffffff


	//   ....[53]....
        /*02b8*/ 	.word	0xffffffff


	//   ....[54]....
        /*02bc*/ 	.word	0xffffffff


	//   ....[55]....
        /*02c0*/ 	.word	0xffffffff


	//   ....[56]....
        /*02c4*/ 	.word	0xffffffff


	//   ....[57]....
        /*02c8*/ 	.word	0xffffffff


	//   ....[58]....
        /*02cc*/ 	.word	0xffffffff


	//   ....[59]....
        /*02d0*/ 	.word	0xffffffff


	//   ....[60]....
        /*02d4*/ 	.word	0xffffffff


	//   ....[61]....
        /*02d8*/ 	.word	0xffffffff


	//   ....[62]....
        /*02dc*/ 	.word	0xffffffff


	//   ....[63]....
        /*02e0*/ 	.word	0xffffffff


	//   ....[64]....
        /*02e4*/ 	.word	0xffffffff


	//   ....[65]....
        /*02e8*/ 	.word	0xffffffff


	//   ....[66]....
        /*02ec*/ 	.word	0xffffffff


	//   ....[67]....
        /*02f0*/ 	.word	0xffffffff


	//   ....[68]....
        /*02f4*/ 	.word	0xffffffff


	//   ....[69]....
        /*02f8*/ 	.word	0xffffffff


	//   ....[70]....
        /*02fc*/ 	.word	0xffffffff


	//   ....[71]....
        /*0300*/ 	.word	0x0500000f


	//   ....[72]....
        /*0304*/ 	.word	0x0500000f


	//   ....[73]....
        /*0308*/ 	.word	0x0500000f


	//   ....[74]....
        /*030c*/ 	.word	0x0500000f


	//   ....[75]....
        /*0310*/ 	.word	0x0500000f


	//   ....[76]....
        /*0314*/ 	.word	0x0500000f


	//   ....[77]....
        /*0318*/ 	.word	0x0500000f


	//   ....[78]....
        /*031c*/ 	.word	0x0500000f


	//   ....[79]....
        /*0320*/ 	.word	0x0500000f


	//   ....[80]....
        /*0324*/ 	.word	0x0500000f


	//   ....[81]....
        /*0328*/ 	.word	0x0500000f


	//   ....[82]....
        /*032c*/ 	.word	0x0500000f


	//   ....[83]....
        /*0330*/ 	.word	0x0500000f


	//   ....[84]....
        /*0334*/ 	.word	0x0500000f


	//   ....[85]....
        /*0338*/ 	.word	0x0500000f


	//   ....[86]....
        /*033c*/ 	.word	0x0500000f


	//   ....[87]....
        /*0340*/ 	.word	0x0500000f


	//   ....[88]....
        /*0344*/ 	.word	0x0500000f


	//   ....[89]....
        /*0348*/ 	.word	0x0500000f


	//   ....[90]....
        /*034c*/ 	.word	0x0500000f


	//   ....[91]....
        /*0350*/ 	.word	0x0500000f


	//   ....[92]....
        /*0354*/ 	.word	0x0500000f


	//   ....[93]....
        /*0358*/ 	.word	0x0500000f


	//   ....[94]....
        /*035c*/ 	.word	0x0500000f


	//   ....[95]....
        /*0360*/ 	.word	0x0500000f


	//   ....[96]....
        /*0364*/ 	.word	0x0500000f


	//   ....[97]....
        /*0368*/ 	.word	0x0500000f


	//   ....[98]....
        /*036c*/ 	.word	0x0500000f


	//   ....[99]....
        /*0370*/ 	.word	0x0500000f


	//   ....[100]....
        /*0374*/ 	.word	0x0500000f


	//   ....[101]....
        /*0378*/ 	.word	0x0500000f


	//   ....[102]....
        /*037c*/ 	.word	0x0500000f


	//   ....[103]....
        /*0380*/ 	.word	0x0500000f


	//   ....[104]....
        /*0384*/ 	.word	0x0500000f


	//----- nvinfo : EIATTR_COOP_GROUP_INSTR_OFFSETS
	.align		4
.L_525:
        /*0388*/ 	.byte	0x04, 0x28
        /*038a*/ 	.short	(.L_527 - .L_526)


	//   ....[0]....
.L_526:
        /*038c*/ 	.word	0x00000060


	//   ....[1]....
        /*0390*/ 	.word	0x00000130


	//   ....[2]....
        /*0394*/ 	.word	0x000001f0


	//   ....[3]....
        /*0398*/ 	.word	0x000003c0


	//   ....[4]....
        /*039c*/ 	.word	0x00000520


	//   ....[5]....
        /*03a0*/ 	.word	0x00000640


	//   ....[6]....
        /*03a4*/ 	.word	0x000007a0


	//   ....[7]....
        /*03a8*/ 	.word	0x00001480


	//   ....[8]....
        /*03ac*/ 	.word	0x00002b30


	//   ....[9]....
        /*03b0*/ 	.word	0x00002b70


	//   ....[10]....
        /*03b4*/ 	.word	0x000037f0


	//   ....[11]....
        /*03b8*/ 	.word	0x00003830


	//   ....[12]....
        /*03bc*/ 	.word	0x00003850


	//   ....[13]....
        /*03c0*/ 	.word	0x00003870


	//   ....[14]....
        /*03c4*/ 	.word	0x000053b0


	//   ....[15]....
        /*03c8*/ 	.word	0x000053f0


	//   ....[16]....
        /*03cc*/ 	.word	0x00006320


	//   ....[17]....
        /*03d0*/ 	.word	0x00006360


	//   ....[18]....
        /*03d4*/ 	.word	0x00006380


	//   ....[19]....
        /*03d8*/ 	.word	0x000063a0


	//   ....[20]....
        /*03dc*/ 	.word	0x00008be0


	//   ....[21]....
        /*03e0*/ 	.word	0x00008cc0


	//   ....[22]....
        /*03e4*/ 	.word	0x00008cd0


	//   ....[23]....
        /*03e8*/ 	.word	0x00008d20


	//   ....[24]....
        /*03ec*/ 	.word	0x0000a2e0


	//   ....[25]....
        /*03f0*/ 	.word	0x0000a300


	//   ....[26]....
        /*03f4*/ 	.word	0x0000a350


	//   ....[27]....
        /*03f8*/ 	.word	0x0000a360


	//   ....[28]....
        /*03fc*/ 	.word	0x0000b490


	//   ....[29]....
        /*0400*/ 	.word	0x0000b4f0


	//   ....[30]....
        /*0404*/ 	.word	0x0000b530


	//   ....[31]....
        /*0408*/ 	.word	0x0000b560


	//   ....[32]....
        /*040c*/ 	.word	0x0000b590


	//   ....[33]....
        /*0410*/ 	.word	0x0000b5b0


	//   ....[34]....
        /*0414*/ 	.word	0x0000c230


	//   ....[35]....
        /*0418*/ 	.word	0x0000c240


	//   ....[36]....
        /*041c*/ 	.word	0x0000d2b0


	//   ....[37]....
        /*0420*/ 	.word	0x0000de60


	//   ....[38]....
        /*0424*/ 	.word	0x0000e790


	//   ....[39]....
        /*0428*/ 	.word	0x0000e7d0


	//   ....[40]....
        /*042c*/ 	.word	0x0000e800


	//   ....[41]....
        /*0430*/ 	.word	0x0000e820


	//   ....[42]....
        /*0434*/ 	.word	0x0000e840


	//   ....[43]....
        /*0438*/ 	.word	0x0000e960


	//   ....[44]....
        /*043c*/ 	.word	0x0000ea20


	//   ....[45]....
        /*0440*/ 	.word	0x0000ea40


	//   ....[46]....
        /*0444*/ 	.word	0x0000eae0


	//   ....[47]....
        /*0448*/ 	.word	0x0000eb00


	//   ....[48]....
        /*044c*/ 	.word	0x0000eba0


	//   ....[49]....
        /*0450*/ 	.word	0x0000ebc0


	//   ....[50]....
        /*0454*/ 	.word	0x0000ec40


	//   ....[51]....
        /*0458*/ 	.word	0x0000ec60


	//   ....[52]....
        /*045c*/ 	.word	0x0000ec70


	//   ....[53]....
        /*0460*/ 	.word	0x0000ec80


	//   ....[54]....
        /*0464*/ 	.word	0x0000f350


	//   ....[55]....
        /*0468*/ 	.word	0x0000f400


	//   ....[56]....
        /*046c*/ 	.word	0x0000f420


	//   ....[57]....
        /*0470*/ 	.word	0x0000f4d0


	//   ....[58]....
        /*0474*/ 	.word	0x0000f560


	//   ....[59]....
        /*0478*/ 	.word	0x0000f580


	//   ....[60]....
        /*047c*/ 	.word	0x0000f620


	//   ....[61]....
        /*0480*/ 	.word	0x0000f630


	//   ....[62]....
        /*0484*/ 	.word	0x0000f660


	//   ....[63]....
        /*0488*/ 	.word	0x0000f680


	//   ....[64]....
        /*048c*/ 	.word	0x0000f700


	//   ....[65]....
        /*0490*/ 	.word	0x0000f740


	//   ....[66]....
        /*0494*/ 	.word	0x0000f7d0


	//   ....[67]....
        /*0498*/ 	.word	0x0000f800


	//   ....[68]....
        /*049c*/ 	.word	0x0000f8b0


	//   ....[69]....
        /*04a0*/ 	.word	0x0000f900


	//   ....[70]....
        /*04a4*/ 	.word	0x00011bd0


	//   ....[71]....
        /*04a8*/ 	.word	0x000121d0


	//   ....[72]....
        /*04ac*/ 	.word	0x00012340


	//   ....[73]....
        /*04b0*/ 	.word	0x000123a0


	//   ....[74]....
        /*04b4*/ 	.word	0x000124e0


	//   ....[75]....
        /*04b8*/ 	.word	0x00012570


	//   ....[76]....
        /*04bc*/ 	.word	0x00012670


	//   ....[77]....
        /*04c0*/ 	.word	0x00012700


	//   ....[78]....
        /*04c4*/ 	.word	0x00012810


	//   ....[79]....
        /*04c8*/ 	.word	0x00012880


	//   ....[80]....
        /*04cc*/ 	.word	0x000129a0


	//   ....[81]....
        /*04d0*/ 	.word	0x00012a10


	//   ....[82]....
        /*04d4*/ 	.word	0x00012b30


	//   ....[83]....
        /*04d8*/ 	.word	0x00012ba0


	//   ....[84]....
        /*04dc*/ 	.word	0x00012cb0


	//   ....[85]....
        /*04e0*/ 	.word	0x00012d10


	//   ....[86]....
        /*04e4*/ 	.word	0x00012e10


	//   ....[87]....
        /*04e8*/ 	.word	0x00012e60


	//   ....[88]....
        /*04ec*/ 	.word	0x00012f00


	//   ....[89]....
        /*04f0*/ 	.word	0x00012fc0


	//   ....[90]....
        /*04f4*/ 	.word	0x000132e0


	//   ....[91]....
        /*04f8*/ 	.word	0x00013350


	//   ....[92]....
        /*04fc*/ 	.word	0x00013460


	//   ....[93]....
        /*0500*/ 	.word	0x000134c0


	//   ....[94]....
        /*0504*/ 	.word	0x000135d0


	//   ....[95]....
        /*0508*/ 	.word	0x00013620


	//   ....[96]....
        /*050c*/ 	.word	0x00013720


	//   ....[97]....
        /*0510*/ 	.word	0x00013780


	//   ....[98]....
        /*0514*/ 	.word	0x000138f0


	//   ....[99]....
        /*0518*/ 	.word	0x00013940


	//   ....[100]....
        /*051c*/ 	.word	0x00013a60


	//   ....[101]....
        /*0520*/ 	.word	0x00013ab0


	//   ....[102]....
        /*0524*/ 	.word	0x00013bc0


	//   ....[103]....
        /*0528*/ 	.word	0x00013c10


	//   ....[104]....
        /*052c*/ 	.word	0x00014020


	//----- nvinfo : EIATTR_REG_RECONFIG
	.align		4
.L_527:
        /*0530*/ 	.byte	0x01, 0x54
	.zero		2


	//----- nvinfo : EIATTR_SYSCALL_OFFSETS
	.align		4
        /*0534*/ 	.byte	0x04, 0x46
        /*0536*/ 	.short	(.L_529 - .L_528)


	//   ....[0]....
.L_528:
        /*0538*/ 	.word	0x000016d0


	//   ....[1]....
        /*053c*/ 	.word	0x0000daa0


	//   ....[2]....
        /*0540*/ 	.word	0x0000dbe0


	//   ....[3]....
        /*0544*/ 	.word	0x0000dcd0


	//   ....[4]....
        /*0548*/ 	.word	0x0000e3f0


	//   ....[5]....
        /*054c*/ 	.word	0x0000efa0


	//----- nvinfo : EIATTR_MBARRIER_INSTR_OFFSETS
	.align		4
.L_529:
        /*0550*/ 	.byte	0x04, 0x39
        /*0552*/ 	.short	(.L_531 - .L_530)


	//   ....[0]....
.L_530:
        /*0554*/ 	.word	0x00000260
        /*0558*/ 	.word	0x000000ff
        /*055c*/ 	.word	0x00032400
        /*0560*/ 	.short	0x0100
        /*0562*/ 	.byte	0x08
	.zero		1


	//   ....[1]....
        /*0564*/ 	.word	0x00000270
        /*0568*/ 	.word	0x000000ff
        /*056c*/ 	.word	0x00032410
        /*0570*/ 	.short	0x0100
        /*0572*/ 	.byte	0x08
	.zero		1


	//   ....[2]....
        /*0574*/ 	.word	0x00000280
        /*0578*/ 	.word	0x000000ff
        /*057c*/ 	.word	0x00032420
        /*0580*/ 	.short	0x0100
        /*0582*/ 	.byte	0x08
	.zero		1


	//   ....[3]....
        /*0584*/ 	.word	0x00000370
        /*0588*/ 	.word	0x000000ff
        /*058c*/ 	.word	0x00032430
        /*0590*/ 	.short	0x0100
        /*0592*/ 	.byte	0x08
	.zero		1


	//   ....[4]....
        /*0594*/ 	.word	0x00000380
        /*0598*/ 	.word	0x000000ff
        /*059c*/ 	.word	0x00032440
        /*05a0*/ 	.short	0x0100
        /*05a2*/ 	.byte	0x08
	.zero		1


	//   ....[5]....
        /*05a4*/ 	.word	0x00000390
        /*05a8*/ 	.word	0x000000ff
        /*05ac*/ 	.word	0x00032438
        /*05b0*/ 	.short	0x0100
        /*05b2*/ 	.byte	0x08
	.zero		1


	//   ....[6]....
        /*05b4*/ 	.word	0x000003a0
        /*05b8*/ 	.word	0x000000ff
        /*05bc*/ 	.word	0x00032448
        /*05c0*/ 	.short	0x0100
        /*05c2*/ 	.byte	0x08
	.zero		1


	//   ....[7]....
        /*05c4*/ 	.word	0x000004d0
        /*05c8*/ 	.word	0x000000ff
        /*05cc*/ 	.word	0x00032450
        /*05d0*/ 	.short	0x0100
        /*05d2*/ 	.byte	0x08
	.zero		1


	//   ....[8]....
        /*05d4*/ 	.word	0x000004e0
        /*05d8*/ 	.word	0x000000ff
        /*05dc*/ 	.word	0x00032460
        /*05e0*/ 	.short	0x0100
        /*05e2*/ 	.byte	0x08
	.zero		1


	//   ....[9]....
        /*05e4*/ 	.word	0x000004f0
        /*05e8*/ 	.word	0x000000ff
        /*05ec*/ 	.word	0x00032458
        /*05f0*/ 	.short	0x0100
        /*05f2*/ 	.byte	0x08
	.zero		1


	//   ....[10]....
        /*05f4*/ 	.word	0x00000500
        /*05f8*/ 	.word	0x000000ff
        /*05fc*/ 	.word	0x00032468
        /*0600*/ 	.short	0x0100
        /*0602*/ 	.byte	0x08
	.zero		1


	//   ....[11]....
        /*0604*/ 	.word	0x000005f0
        /*0608*/ 	.word	0x000000ff
        /*060c*/ 	.word	0x00032470
        /*0610*/ 	.short	0x0100
        /*0612*/ 	.byte	0x06
	.zero		1


	//   ....[12]....
        /*0614*/ 	.word	0x00000600
        /*0618*/ 	.word	0x000000ff
        /*061c*/ 	.word	0x00032480
        /*0620*/ 	.short	0x0100
        /*0622*/ 	.byte	0x06
	.zero		1


	//   ....[13]....
        /*0624*/ 	.word	0x00000610
        /*0628*/ 	.word	0x000000ff
        /*062c*/ 	.word	0x00032478
        /*0630*/ 	.short	0x0100
        /*0632*/ 	.byte	0x06
	.zero		1


	//   ....[14]....
        /*0634*/ 	.word	0x00000620
        /*0638*/ 	.word	0x000000ff
        /*063c*/ 	.word	0x00032488
        /*0640*/ 	.short	0x0100
        /*0642*/ 	.byte	0x06
	.zero		1


	//   ....[15]....
        /*0644*/ 	.word	0x00000750
        /*0648*/ 	.word	0x000000ff
        /*064c*/ 	.word	0x00032490
        /*0650*/ 	.short	0x0100
        /*0652*/ 	.byte	0x08
	.zero		1


	//   ....[16]....
        /*0654*/ 	.word	0x00000760
        /*0658*/ 	.word	0x000000ff
        /*065c*/ 	.word	0x000324a0
        /*0660*/ 	.short	0x0100
        /*0662*/ 	.byte	0x08
	.zero		1


	//   ....[17]....
        /*0664*/ 	.word	0x00000770
        /*0668*/ 	.word	0x000000ff
        /*066c*/ 	.word	0x00032498
        /*0670*/ 	.short	0x0100
        /*0672*/ 	.byte	0x08
	.zero		1


	//   ....[18]....
        /*0674*/ 	.word	0x00000780
        /*0678*/ 	.word	0x000000ff
        /*067c*/ 	.word	0x000324a8
        /*0680*/ 	.short	0x0100
        /*0682*/ 	.byte	0x08
	.zero		1


	//   ....[19]....
        /*0684*/ 	.word	0x000008b0
        /*0688*/ 	.word	0x000000ff
        /*068c*/ 	.word	0x000324b0
        /*0690*/ 	.short	0x0100
        /*0692*/ 	.byte	0x08
	.zero		1


	//   ....[20]....
        /*0694*/ 	.word	0x000008c0
        /*0698*/ 	.word	0x000000ff
        /*069c*/ 	.word	0x000324c0
        /*06a0*/ 	.short	0x0100
        /*06a2*/ 	.byte	0x08
	.zero		1


	//   ....[21]....
        /*06a4*/ 	.word	0x000008d0
        /*06a8*/ 	.word	0x000000ff
        /*06ac*/ 	.word	0x000324b8
        /*06b0*/ 	.short	0x0100
        /*06b2*/ 	.byte	0x08
	.zero		1


	//   ....[22]....
        /*06b4*/ 	.word	0x000008e0
        /*06b8*/ 	.word	0x000000ff
        /*06bc*/ 	.word	0x000324c8
        /*06c0*/ 	.short	0x0100
        /*06c2*/ 	.byte	0x08
	.zero		1


	//   ....[23]....
        /*06c4*/ 	.word	0x00001710
        /*06c8*/ 	.word	0x000000ff
        /*06cc*/ 	.word	0x00032400
        /*06d0*/ 	.short	0x010a
        /*06d2*/ 	.byte	0x04
	.zero		1


	//   ....[24]....
        /*06d4*/ 	.word	0x000017b0
        /*06d8*/ 	.word	0x000000ff
        /*06dc*/ 	.word	0x00032430
        /*06e0*/ 	.short	0x010a
        /*06e2*/ 	.byte	0x04
	.zero		1


	//   ....[25]....
        /*06e4*/ 	.word	0x00001800
        /*06e8*/ 	.word	0x000000ff
        /*06ec*/ 	.word	0x00032430
        /*06f0*/ 	.short	0x010a
        /*06f2*/ 	.byte	0x04
	.zero		1


	//   ....[26]....
        /*06f4*/ 	.word	0x00001b10
        /*06f8*/ 	.word	0x000000ff
        /*06fc*/ 	.word	0x00032410
        /*0700*/ 	.short	0x010a
        /*0702*/ 	.byte	0x08
	.zero		1


	//   ....[27]....
        /*0704*/ 	.word	0x00001b60
        /*0708*/ 	.word	0x000000ff
        /*070c*/ 	.word	0x00032450
        /*0710*/ 	.short	0x010a
        /*0712*/ 	.byte	0x04
	.zero		1


	//   ....[28]....
        /*0714*/ 	.word	0x00001bb0
        /*0718*/ 	.word	0x000000ff
        /*071c*/ 	.word	0x00032450
        /*0720*/ 	.short	0x010a
        /*0722*/ 	.byte	0x04
	.zero		1


	//   ....[29]....
        /*0724*/ 	.word	0x00003c50
        /*0728*/ 	.word	0x0000000d
        /*072c*/ 	.word	0x00000000
        /*0730*/ 	.short	0x0101
        /*0732*/ 	.byte	0x3f
	.zero		1


	//   ....[30]....
        /*0734*/ 	.word	0x000046e0
        /*0738*/ 	.word	0x000000aa
        /*073c*/ 	.word	0x00000000
        /*0740*/ 	.short	0x0101
        /*0742*/ 	.byte	0x3f
	.zero		1


	//   ....[31]....
        /*0744*/ 	.word	0x00004800
        /*0748*/ 	.word	0x000000ff
        /*074c*/ 	.word	0x00032430
        /*0750*/ 	.short	0x010a
        /*0752*/ 	.byte	0x05
	.zero		1


	//   ....[32]....
        /*0754*/ 	.word	0x00004840
        /*0758*/ 	.word	0x000000ff
        /*075c*/ 	.word	0x00032430
        /*0760*/ 	.short	0x010a
        /*0762*/ 	.byte	0x05
	.zero		1


	//   ....[33]....
        /*0764*/ 	.word	0x00004b90
        /*0768*/ 	.word	0x000000ff
        /*076c*/ 	.word	0x00032450
        /*0770*/ 	.short	0x010a
        /*0772*/ 	.byte	0x05
	.zero		1


	//   ....[34]....
        /*0774*/ 	.word	0x00004bd0
        /*0778*/ 	.word	0x000000ff
        /*077c*/ 	.word	0x00032450
        /*0780*/ 	.short	0x010a
        /*0782*/ 	.byte	0x05
	.zero		1


	//   ....[35]....
        /*0784*/ 	.word	0x00006620
        /*0788*/ 	.word	0x00000098
        /*078c*/ 	.word	0x00000000
        /*0790*/ 	.short	0x0101
        /*0792*/ 	.byte	0x3f
	.zero		1


	//   ....[36]....
        /*0794*/ 	.word	0x000079a0
        /*0798*/ 	.word	0x000000b2
        /*079c*/ 	.word	0x00000000
        /*07a0*/ 	.short	0x0101
        /*07a2*/ 	.byte	0x3f
	.zero		1


	//   ....[37]....
        /*07a4*/ 	.word	0x00007af0
        /*07a8*/ 	.word	0x000000ff
        /*07ac*/ 	.word	0x00032430
        /*07b0*/ 	.short	0x010a
        /*07b2*/ 	.byte	0x07
	.zero		1


	//   ....[38]....
        /*07b4*/ 	.word	0x00007b30
        /*07b8*/ 	.word	0x000000ff
        /*07bc*/ 	.word	0x00032430
        /*07c0*/ 	.short	0x010a
        /*07c2*/ 	.byte	0x07
	.zero		1


	//   ....[39]....
        /*07c4*/ 	.word	0x00007d50
        /*07c8*/ 	.word	0x000000ff
        /*07cc*/ 	.word	0x00032450
        /*07d0*/ 	.short	0x010a
        /*07d2*/ 	.byte	0x07
	.zero		1


	//   ....[40]....
        /*07d4*/ 	.word	0x00007d90
        /*07d8*/ 	.word	0x000000ff
        /*07dc*/ 	.word	0x00032450
        /*07e0*/ 	.short	0x010a
        /*07e2*/ 	.byte	0x07
	.zero		1


	//   ....[41]....
        /*07e4*/ 	.word	0x00008f20
        /*07e8*/ 	.word	0x00000098
        /*07ec*/ 	.word	0x00000000
        /*07f0*/ 	.short	0x0101
        /*07f2*/ 	.byte	0x3f
	.zero		1


	//   ....[42]....
        /*07f4*/ 	.word	0x0000a2c0
        /*07f8*/ 	.word	0x000000d2
        /*07fc*/ 	.word	0x00000000
        /*0800*/ 	.short	0x0101
        /*0802*/ 	.byte	0x3f
	.zero		1


	//   ....[43]....
        /*0804*/ 	.word	0x0000b5c0
        /*0808*/ 	.word	0x000000ff
        /*080c*/ 	.word	0x00000000
        /*0810*/ 	.short	0x0101
        /*0812*/ 	.byte	0x04
	.zero		1


	//   ....[44]....
        /*0814*/ 	.word	0x0000e0b0
        /*0818*/ 	.word	0x000000ff
        /*081c*/ 	.word	0x00032440
        /*0820*/ 	.short	0x010a
        /*0822*/ 	.byte	0x26
	.zero		1


	//   ....[45]....
        /*0824*/ 	.word	0x0000edb0
        /*0828*/ 	.word	0x000000ff
        /*082c*/ 	.word	0x00032400
        /*0830*/ 	.short	0x0107
        /*0832*/ 	.byte	0x26
	.zero		1


	//   ....[46]....
        /*0834*/ 	.word	0x0000ee30
        /*0838*/ 	.word	0x000000ff
        /*083c*/ 	.word	0x00032400
        /*0840*/ 	.short	0x0101
        /*0842*/ 	.byte	0x26
	.zero		1


	//   ....[47]....
        /*0844*/ 	.word	0x0000fab0
        /*0848*/ 	.word	0x000000ff
        /*084c*/ 	.word	0x00032410
        /*0850*/ 	.short	0x0107
        /*0852*/ 	.byte	0x26
	.zero		1


	//   ....[48]....
        /*0854*/ 	.word	0x0000fb10
        /*0858*/ 	.word	0x000000ff
        /*085c*/ 	.word	0x00032410
        /*0860*/ 	.short	0x0101
        /*0862*/ 	.byte	0x26
	.zero		1


	//   ....[49]....
        /*0864*/ 	.word	0x0000fb20
        /*0868*/ 	.word	0x000000ff
        /*086c*/ 	.word	0x00032420
        /*0870*/ 	.short	0x010a
        /*0872*/ 	.byte	0x26
	.zero		1


	//   ....[50]....
        /*0874*/ 	.word	0x0000fb80
        /*0878*/ 	.word	0x000000ff
        /*087c*/ 	.word	0x00032460
        /*0880*/ 	.short	0x010a
        /*0882*/ 	.byte	0x26
	.zero		1


	//   ....[51]....
        /*0884*/ 	.word	0x00010400
        /*0888*/ 	.word	0x000000ff
        /*088c*/ 	.word	0x00032448
        /*0890*/ 	.short	0x010a
        /*0892*/ 	.byte	0x26
	.zero		1


	//   ....[52]....
        /*0894*/ 	.word	0x000105d0
        /*0898*/ 	.word	0x000000ff
        /*089c*/ 	.word	0x00032468
        /*08a0*/ 	.short	0x010a
        /*08a2*/ 	.byte	0x26
	.zero		1


	//   ....[53]....
        /*08a4*/ 	.word	0x00010c30
        /*08a8*/ 	.word	0x000000ff
        /*08ac*/ 	.word	0x00032440
        /*08b0*/ 	.short	0x010a
        /*08b2*/ 	.byte	0x26
	.zero		1


	//   ....[54]....
        /*08b4*/ 	.word	0x00010e10
        /*08b8*/ 	.word	0x000000ff
        /*08bc*/ 	.word	0x00032460
        /*08c0*/ 	.short	0x010a
        /*08c2*/ 	.byte	0x26
	.zero		1


	//   ....[55]....
        /*08c4*/ 	.word	0x000114a0
        /*08c8*/ 	.word	0x000000ff
        /*08cc*/ 	.word	0x00032448
        /*08d0*/ 	.short	0x010a
        /*08d2*/ 	.byte	0x26
	.zero		1


	//   ....[56]....
        /*08d4*/ 	.word	0x00011680
        /*08d8*/ 	.word	0x000000ff
        /*08dc*/ 	.word	0x00032468
        /*08e0*/ 	.short	0x010a
        /*08e2*/ 	.byte	0x26
	.zero		1


	//   ....[57]....
        /*08e4*/ 	.word	0x00011b60
        /*08e8*/ 	.word	0x00000002
        /*08ec*/ 	.word	0x00032420
        /*08f0*/ 	.short	0x010a
        /*08f2*/ 	.byte	0x3f
	.zero		1


	//   ....[58]....
        /*08f4*/ 	.word	0x00011ce0
        /*08f8*/ 	.word	0x00000007
        /*08fc*/ 	.word	0x00000000
        /*0900*/ 	.short	0x010a
        /*0902*/ 	.byte	0x3f
	.zero		1


	//   ....[59]....
        /*0904*/ 	.word	0x00011d50
        /*0908*/ 	.word	0x00000005
        /*090c*/ 	.word	0x00000000
        /*0910*/ 	.short	0x010a
        /*0912*/ 	.byte	0x3f
	.zero		1


	//   ....[60]....
        /*0914*/ 	.word	0x00011db0
        /*0918*/ 	.word	0x00000005
        /*091c*/ 	.word	0x00000000
        /*0920*/ 	.short	0x010a
        /*0922*/ 	.byte	0x3f
	.zero		1


	//   ....[61]....
        /*0924*/ 	.word	0x00011de0
        /*0928*/ 	.word	0x00000003
        /*092c*/ 	.word	0x00000000
        /*0930*/ 	.short	0x010a
        /*0932*/ 	.byte	0x3f
	.zero		1


	//   ....[62]....
        /*0934*/ 	.word	0x00011e60
        /*0938*/ 	.word	0x00000003
        /*093c*/ 	.word	0x00032400
        /*0940*/ 	.short	0x010a
        /*0942*/ 	.byte	0x3f
	.zero		1


	//   ....[63]....
        /*0944*/ 	.word	0x00011ed0
        /*0948*/ 	.word	0x00000003
        /*094c*/ 	.word	0x00032430
        /*0950*/ 	.short	0x010a
        /*0952*/ 	.byte	0x3f
	.zero		1


	//   ....[64]....
        /*0954*/ 	.word	0x00011f40
        /*0958*/ 	.word	0x00000003
        /*095c*/ 	.word	0x00032410
        /*0960*/ 	.short	0x010a
        /*0962*/ 	.byte	0x3f
	.zero		1


	//   ....[65]....
        /*0964*/ 	.word	0x00011fb0
        /*0968*/ 	.word	0x00000003
        /*096c*/ 	.word	0x00032450
        /*0970*/ 	.short	0x010a
        /*0972*/ 	.byte	0x3f
	.zero		1


	//   ....[66]....
        /*0974*/ 	.word	0x00012010
        /*0978*/ 	.word	0x00000098
        /*097c*/ 	.word	0x00032430
        /*0980*/ 	.short	0x010a
        /*0982*/ 	.byte	0x3f
	.zero		1


	//   ....[67]....
        /*0984*/ 	.word	0x00012070
        /*0988*/ 	.word	0x000000ce
        /*098c*/ 	.word	0x00032450
        /*0990*/ 	.short	0x010a
        /*0992*/ 	.byte	0x3f
	.zero		1


	//   ....[68]....
        /*0994*/ 	.word	0x000120d0
        /*0998*/ 	.word	0x00000099
        /*099c*/ 	.word	0x00032430
        /*09a0*/ 	.short	0x010a
        /*09a2*/ 	.byte	0x3f
	.zero		1


	//   ....[69]....
        /*09a4*/ 	.word	0x00012130
        /*09a8*/ 	.word	0x000000cd
        /*09ac*/ 	.word	0x00032450
        /*09b0*/ 	.short	0x010a
        /*09b2*/ 	.byte	0x3f
	.zero		1


	//   ....[70]....
        /*09b4*/ 	.word	0x00012290
        /*09b8*/ 	.word	0x00000003
        /*09bc*/ 	.word	0x00032440
        /*09c0*/ 	.short	0x010a
        /*09c2*/ 	.byte	0x3f
	.zero		1


	//   ....[71]....
        /*09c4*/ 	.word	0x00013c50
        /*09c8*/ 	.word	0x00000003
        /*09cc*/ 	.word	0x00032420
        /*09d0*/ 	.short	0x010a
        /*09d2*/ 	.byte	0x3f
	.zero		1


	//   ....[72]....
        /*09d4*/ 	.word	0x00013cb0
        /*09d8*/ 	.word	0x00000003
        /*09dc*/ 	.word	0x00032460
        /*09e0*/ 	.short	0x010a
        /*09e2*/ 	.byte	0x3f
	.zero		1


	//   ....[73]....
        /*09e4*/ 	.word	0x00013d10
        /*09e8*/ 	.word	0x00000003
        /*09ec*/ 	.word	0x00032448
        /*09f0*/ 	.short	0x010a
        /*09f2*/ 	.byte	0x3f
	.zero		1


	//   ....[74]....
        /*09f4*/ 	.word	0x00013d70
        /*09f8*/ 	.word	0x00000003
        /*09fc*/ 	.word	0x00032468
        /*0a00*/ 	.short	0x010a
        /*0a02*/ 	.byte	0x3f
	.zero		1


	//   ....[75]....
        /*0a04*/ 	.word	0x00013dd0
        /*0a08*/ 	.word	0x00000003
        /*0a0c*/ 	.word	0x00032440
        /*0a10*/ 	.short	0x010a
        /*0a12*/ 	.byte	0x3f
	.zero		1


	//   ....[76]....
        /*0a14*/ 	.word	0x00013e30
        /*0a18*/ 	.word	0x00000003
        /*0a1c*/ 	.word	0x00032460
        /*0a20*/ 	.short	0x010a
        /*0a22*/ 	.byte	0x3f
	.zero		1


	//   ....[77]....
        /*0a24*/ 	.word	0x00013e90
        /*0a28*/ 	.word	0x00000003
        /*0a2c*/ 	.word	0x00032448
        /*0a30*/ 	.short	0x010a
        /*0a32*/ 	.byte	0x3f
	.zero		1


	//   ....[78]....
        /*0a34*/ 	.word	0x00013ef0
        /*0a38*/ 	.word	0x00000003
        /*0a3c*/ 	.word	0x00032468
        /*0a40*/ 	.short	0x010a
        /*0a42*/ 	.byte	0x3f
	.zero		1


	//   ....[79]....
        /*0a44*/ 	.word	0x00013f40
        /*0a48*/ 	.word	0x00000002
        /*0a4c*/ 	.word	0x00032420
        /*0a50*/ 	.short	0x010a
        /*0a52*/ 	.byte	0x3f
	.zero		1


	//   ....[80]....
        /*0a54*/ 	.word	0x000140e0
        /*0a58*/ 	.word	0x00000007
        /*0a5c*/ 	.word	0x00000000
        /*0a60*/ 	.short	0x010a
        /*0a62*/ 	.byte	0x3f
	.zero		1


	//   ....[81]....
        /*0a64*/ 	.word	0x00014130
        /*0a68*/ 	.word	0x00000005
        /*0a6c*/ 	.word	0x00000000
        /*0a70*/ 	.short	0x010a
        /*0a72*/ 	.byte	0x3f
	.zero		1


	//   ....[82]....
        /*0a74*/ 	.word	0x00014180
        /*0a78*/ 	.word	0x00000005
        /*0a7c*/ 	.word	0x00000000
        /*0a80*/ 	.short	0x010a
        /*0a82*/ 	.byte	0x3f
	.zero		1


	//----- nvinfo : EIATTR_NUM_MBARRIERS
	.align		4
.L_531:
        /*0a84*/ 	.byte	0x03, 0x38
        /*0a86*/ 	.short	0x0017


	//----- nvinfo : EIATTR_EXIT_INSTR_OFFSETS
	.align		4
        /*0a88*/ 	.byte	0x04, 0x1c
        /*0a8a*/ 	.short	(.L_533 - .L_532)


	//   ....[0]....
.L_532:
        /*0a8c*/ 	.word	0x00011e30


	//----- nvinfo : EIATTR_MAX_THREADS
	.align		4
.L_533:
        /*0a90*/ 	.byte	0x04, 0x05
        /*0a92*/ 	.short	(.L_535 - .L_534)
.L_534:
        /*0a94*/ 	.word	0x00000180
        /*0a98*/ 	.word	0x00000001
        /*0a9c*/ 	.word	0x00000001


	//----- nvinfo : EIATTR_CRS_STACK_SIZE
	.align		4
.L_535:
        /*0aa0*/ 	.byte	0x04, 0x1e
        /*0aa2*/ 	.short	(.L_537 - .L_536)
.L_536:
        /*0aa4*/ 	.word	0x00000000


	//----- nvinfo : EIATTR_CBANK_PARAM_SIZE
	.align		4
.L_537:
        /*0aa8*/ 	.byte	0x03, 0x19
        /*0aaa*/ 	.short	0x0b70


	//----- nvinfo : EIATTR_PARAM_CBANK
	.align		4
        /*0aac*/ 	.byte	0x04, 0x0a
        /*0aae*/ 	.short	(.L_539 - .L_538)
	.align		4
.L_538:
        /*0ab0*/ 	.word	index@(.nv.constant0._ZN7cutlass13device_kernelIN5flash11enable_sm90INS1_16FlashAttnFwdSm90INS1_25CollectiveMainloopFwdSm90ILi2EN4cute5tupleIJNS5_1CILi1EEES8_S8_EEENS6_IJNS7_ILi128EEENS7_ILi96EEENS7_ILi64EEEEEELi256ENS_6half_tEfNS_4arch4Sm90ELb1ELb0ELb1ELb0ELb0ELb0ELb1ELb1ELb0ELb1ELb1ELb0EEENS1_21CollectiveEpilogueFwdINS6_IJSA_NS7_ILi256EEESB_EEES9_SE_SG_Li256ELb0ELb1ELb1ELb0EEENS1_19SingleTileSchedulerILb0ELb1ELb1ELi128EEEEEEEEEvNT_6ParamsE)
        /*0ab4*/ 	.short	0x0210
        /*0ab6*/ 	.short	0x0b70


	//----- nvinfo : EIATTR_SW_WAR
	.align		4
.L_539:
        /*0ab8*/ 	.byte	0x04, 0x36
        /*0aba*/ 	.short	(.L_541 - .L_540)
.L_540:
        /*0abc*/ 	.word	0x00000008
.L_541:


//--------------------- .nv.info._ZN7cutlass13device_kernelIN5flash11enable_sm90INS1_16FlashAttnFwdSm90INS1_25CollectiveMainloopFwdSm90ILi2EN4cute5tupleIJNS5_1CILi1EEES8_S8_EEENS6_IJNS7_ILi128EEENS7_ILi96EEENS7_ILi64EEEEEELi256ENS_6half_tEfNS_4arch4Sm90ELb1ELb0ELb1ELb1ELb0ELb0ELb0ELb1ELb0ELb1ELb1ELb0EEENS1_21CollectiveEpilogueFwdINS6_IJSA_NS7_ILi256EEESB_EEES9_SE_SG_Li256ELb1ELb1ELb1ELb0EEENS1_36VarlenDynamicPersistentTileSchedulerILi128ELi96ELi256ELi128ELb1ELb1ELb1ELb1ELb1ELb1EEEEEEEEEvNT_6ParamsE --------------------------
	.section	.nv.info._ZN7cutlass13device_kernelIN5flash11enable_sm90INS1_16FlashAttnFwdSm90INS1_25CollectiveMainloopFwdSm90ILi2EN4cute5tupleIJNS5_1CILi1EEES8_S8_EEENS6_IJNS7_ILi128EEENS7_ILi96EEENS7_ILi64EEEEEELi256ENS_6half_tEfNS_4arch4Sm90ELb1ELb0ELb1ELb1ELb0ELb0ELb0ELb1ELb0ELb1ELb1ELb0EEENS1_21CollectiveEpilogueFwdINS6_IJSA_NS7_ILi256EEESB_EEES9_SE_SG_Li256ELb1ELb1ELb1ELb0EEENS1_36VarlenDynamicPersistentTileSchedulerILi128ELi96ELi256ELi128ELb1ELb1ELb1ELb1ELb1ELb1EEEEEEEEEvNT_6ParamsE,"",@"SHT_CUDA_INFO"
	.sectionflags	@""
	.align	4


	//----- nvinfo : EIATTR_CUDA_API_VERSION
	.align		4
        /*0000*/ 	.byte	0x04, 0x37
        /*0002*/ 	.short	(.L_543 - .L_542)
.L_542:
        /*0004*/ 	.word	0x00000082


	//----- nvinfo : EIATTR_KPARAM_INFO
	.align		4
.L_543:
        /*0008*/ 	.byte	0x04, 0x17
        /*000a*/ 	.short	(.L_545 - .L_544)
.L_544:
        /*000c*/ 	.word	0x00000000
        /*0010*/ 	.short	0x0000
        /*0012*/ 	.short	0x0070
        /*0014*/ 	.byte	0x00, 0xf0, 0x01, 0x2a


	//----- nvinfo : EIATTR_SPARSE_MMA_MASK
	.align		4
.L_545:
        /*0018*/ 	.byte	0x03, 0x50
        /*001a*/ 	.short	0x0000


	//----- nvinfo : EIATTR_MAXREG_COUNT
	.align		4
        /*001c*/ 	.byte	0x03, 0x1b
        /*001e*/ 	.short	0x00a8


	//----- nvinfo : EIATTR_NUM_BARRIERS
	.align		4
        /*0020*/ 	.byte	0x02, 0x4c
        /*0022*/ 	.byte	0x10
	.zero		1


	//----- nvinfo : EIATTR_EXTERNS
	.align		4
        /*0024*/ 	.byte	0x04, 0x0f
        /*0026*/ 	.short	(.L_547 - .L_546)


	//   ....[0]....
	.align		4
.L_546:
        /*0028*/ 	.word	index@(__assertfail)


	//----- nvinfo : EIATTR_ANNOTATIONS
	.align		4
.L_547:
        /*002c*/ 	.byte	0x04, 0x55
        /*002e*/ 	.short	(.L_549 - .L_548)


	//   ....[0]....
.L_548:
        /* <DEDUP_REMOVED lines=69> */


	//----- nvinfo : EIATTR_MERCURY_ISA_VERSION
	.align		4
.L_549:
        /*0470*/ 	.byte	0x03, 0x5f
        /*0472*/ 	.short	0x0101


	//----- nvinfo : EIATTR_UNUSED_LOAD_BYTE_OFFSET
	.align		4
        /*0474*/ 	.byte	0x04, 0x44
        /*0476*/ 	.short	(.L_551 - .L_550)


	//   ....[0]....
.L_550:
        /*0478*/ 	.word	0x00000a30
        /*047c*/ 	.word	0x0000fff0


	//   ....[1]....
        /*0480*/ 	.word	0x00009e90
        /*0484*/ 	.word	0x0000fff0


	//----- nvinfo : EIATTR_INT_WARP_WIDE_INSTR_OFFSETS
	.align		4
.L_551:
        /*0488*/ 	.byte	0x04, 0x31
        /*048a*/ 	.short	(.L_553 - .L_552)


	//   ....[0]....
.L_552:
        /*048c*/ 	.word	0x00000130


	//   ....[1]....
        /*0490*/ 	.word	0x00000170


	//   ....[2]....
        /*0494*/ 	.word	0x000001e0


	//   ....[3]....
        /*0498*/ 	.word	0x00004190


	//   ....[4]....
        /*049c*/ 	.word	0x000100f0


	//   ....[5]....
        /*04a0*/ 	.word	0x00010180


	//   ....[6]....
        /*04a4*/ 	.word	0x00013db0


	//   ....[7]....
        /*04a8*/ 	.word	0x00013e40


	//----- nvinfo : EIATTR_COOP_GROUP_MASK_REGIDS
	.align		4
.L_553:
        /*04ac*/ 	.byte	0x04, 0x29
        /*04ae*/ 	.short	(.L_555 - .L_554)


	//   ....[0]....
.L_554:
        /*04b0*/ 	.word	0xffffffff


	//   ....[1]....
        /*04b4*/ 	.word	0xffffffff


	//   ....[2]....
        /*04b8*/ 	.word	0xffffffff


	//   ....[3]....
        /*04bc*/ 	.word	0xffffffff


	//   ....[4]....
        /*04c0*/ 	.word	0xffffffff


	//   ....[5]....
        /*04c4*/ 	.word	0xffffffff


	//   ....[6]....
        /*04c8*/ 	.word	0xffffffff


	//   ....[7]....
        /*04cc*/ 	.word	0xffffffff


	//   ....[8]....
        /*04d0*/ 	.word	0xffffffff


	//   ....[9]....
        /*04d4*/ 	.word	0xffffffff


	//   ....[10]....
        /*04d8*/ 	.word	0xffffffff


	//   ....[11]....
        /*04dc*/ 	.word	0xffffffff


	//   ....[12]....
        /*04e0*/ 	.word	0xffffffff


	//   ....[13]....
        /*04e4*/ 	.word	0xffffffff


	//   ....[14]....
        /*04e8*/ 	.word	0xffffffff


	//   ....[15]....
        /*04ec*/ 	.word	0xffffffff


	//   ....[16]....
        /*04f0*/ 	.word	0xffffffff


	//   ....[17]....
        /*04f4*/ 	.word	0xffffffff


	//   ....[18]....
        /*04f8*/ 	.word	0xffffffff


	//   ....[19]....
        /*04fc*/ 	.word	0xffffffff


	//   ....[20]....
        /*0500*/ 	.word	0xffffffff


	//   ....[21]....
        /*0504*/ 	.word	0xffffffff


	//   ....[22]....
        /*0508*/ 	.word	0xffffffff


	//   ....[23]....
        /*050c*/ 	.word	0xffffffff


	//   ....[24]....
        /*0510*/ 	.word	0xffffffff


	//   ....[25]....
        /*0514*/ 	.word	0xffffffff


	//   ....[26]....
        /*0518*/ 	.word	0xffffffff


	//   ....[27]....
        /*051c*/ 	.word	0xffffffff


	//   ....[28]....
        /*0520*/ 	.word	0xffffffff


	//   ....[29]....
        /*0524*/ 	.word	0xffffffff


	//   ....[30]....
        /*0528*/ 	.word	0xffffffff


	//   ....[31]....
        /*052c*/ 	.word	0xffffffff


	//   ....[32]....
        /*0530*/ 	.word	0xffffffff


	//   ....[33]....
        /*0534*/ 	.word	0xffffffff


	//   ....[34]....
        /*0538*/ 	.word	0xffffffff


	//   ....[35]....
        /*053c*/ 	.word	0xffffffff


	//   ....[36]....
        /*0540*/ 	.word	0xffffffff


	//   ....[37]....
        /*0544*/ 	.word	0xffffffff


	//   ....[38]....
        /*0548*/ 	.word	0xffffffff


	//   ....[39]....
        /*054c*/ 	.word	0xffffffff


	//   ....[40]....
        /*0550*/ 	.word	0xffffffff


	//   ....[41]....
        /*0554*/ 	.word	0xffffffff


	//   ....[42]....
        /*0558*/ 	.word	0xffffffff


	//   ....[43]....
        /*055c*/ 	.word	0xffffffff


	//   ....[44]....
        /*0560*/ 	.word	0xffffffff


	//   ....[45]....
        /*0564*/ 	.word	0xffffffff


	//   ....[46]....
        /*0568*/ 	.word	0xffffffff


	//   ....[47]....
        /*056c*/ 	.word	0xffffffff


	//   ....[48]....
        /*0570*/ 	.word	0xffffffff


	//   ....[49]....
        /*0574*/ 	.word	0xffffffff


	//   ....[50]....
        /*0578*/ 	.word	0xffffffff


	//   ....[51]....
        /*057c*/ 	.word	0xffffffff


	//   ....[52]....
        /*0580*/ 	.word	0xffffffff


	//   ....[53]....
        /*0584*/ 	.word	0xffffffff


	//   ....[54]....
        /*0588*/ 	.word	0xffffffff


	//   ....[55]....
        /*058c*/ 	.word	0xffffffff


	//   ....[56]....
        /*0590*/ 	.word	0xffffffff


	//   ....[57]....
        /*0594*/ 	.word	0xffffffff


	//   ....[58]....
        /*0598*/ 	.word	0xffffffff


	//   ....[59]....
        /*059c*/ 	.word	0xffffffff


	//   ....[60]....
        /*05a0*/ 	.word	0xffffffff


	//   ....[61]....
        /*05a4*/ 	.word	0xffffffff


	//   ....[62]....
        /*05a8*/ 	.word	0xffffffff


	//   ....[63]....
        /*05ac*/ 	.word	0xffffffff


	//   ....[64]....
        /*05b0*/ 	.word	0xffffffff


	//   ....[65]....
        /*05b4*/ 	.word	0xffffffff


	//   ....[66]....
        /*05b8*/ 	.word	0xffffffff


	//   ....[67]....
        /*05bc*/ 	.word	0xffffffff


	//   ....[68]....
        /*05c0*/ 	.word	0xffffffff


	//   ....[69]....
        /*05c4*/ 	.word	0xffffffff


	//   ....[70]....
        /*05c8*/ 	.word	0xffffffff


	//   ....[71]....
        /*05cc*/ 	.word	0xffffffff


	//   ....[72]....
        /*05d0*/ 	.word	0xffffffff


	//   ....[73]....
        /*05d4*/ 	.word	0xffffffff


	//   ....[74]....
        /*05d8*/ 	.word	0xffffffff


	//   ....[75]....
        /*05dc*/ 	.word	0xffffffff


	//   ....[76]....
        /*05e0*/ 	.word	0xffffffff


	//   ....[77]....
        /*05e4*/ 	.word	0xffffffff


	//   ....[78]....
        /*05e8*/ 	.word	0xffffffff


	//   ....[79]....
        /*05ec*/ 	.word	0xffffffff


	//   ....[80]....
        /*05f0*/ 	.word	0xffffffff


	//   ....[81]....
        /*05f4*/ 	.word	0xffffffff


	//   ....[82]....
        /*05f8*/ 	.word	0xffffffff


	//   ....[83]....
        /*05fc*/ 	.word	0xffffffff


	//   ....[84]....
        /*0600*/ 	.word	0xffffffff


	//   ....[85]....
        /*0604*/ 	.word	0xffffffff


	//   ....[86]....
        /*0608*/ 	.word	0xffffffff


	//   ....[87]....
        /*060c*/ 	.word	0xffffffff


	//   ....[88]....
        /*0610*/ 	.word	0xffffffff


	//   ....[89]....
        /*0614*/ 	.word	0xffffffff


	//   ....[90]....
        /*0618*/ 	.word	0xffffffff


	//   ....[91]....
        /*061c*/ 	.word	0xffffffff


	//   ....[92]....
        /*0620*/ 	.word	0xffffffff


	//   ....[93]....
        /*0624*/ 	.word	0xffffffff


	//   ....[94]....
        /*0628*/ 	.word	0xffffffff


	//   ....[95]....
        /*062c*/ 	.word	0xffffffff


	//   ....[96]....
        /*0630*/ 	.word	0xffffffff


	//   ....[97]....
        /*0634*/ 	.word	0xffffffff


	//   ....[98]....
        /*0638*/ 	.word	0xffffffff


	//   ....[99]....
        /*063c*/ 	.word	0xffffffff


	//   ....[100]....
        /*0640*/ 	.word	0xffffffff


	//   ....[101]....
        /*0644*/ 	.word	0xffffffff


	//   ....[102]....
        /*0648*/ 	.word	0xffffffff


	//   ....[103]....
        /*064c*/ 	.word	0xffffffff


	//   ....[104]....
        /*0650*/ 	.word	0xffffffff


	//   ....[105]....
        /*0654*/ 	.word	0x0500000f


	//   ....[106]....
        /*0658*/ 	.word	0x0500000f


	//   ....[107]....
        /*065c*/ 	.word	0x0500000f


	//   ....[108]....
        /*0660*/ 	.word	0x0500000f


	//   ....[109]....
        /*0664*/ 	.word	0x0500000f


	//   ....[110]....
        /*0668*/ 	.word	0x0500000f


	//   ....[111]....
        /*066c*/ 	.word	0x0500000f


	//   ....[112]....
        /*0670*/ 	.word	0x0500000f


	//   ....[113]....
        /*0674*/ 	.word	0x0500000f


	//   ....[114]....
        /*0678*/ 	.word	0x0500000f


	//   ....[115]....
        /*067c*/ 	.word	0x0500000f


	//   ....[116]....
        /*0680*/ 	.word	0x0500000f


	//   ....[117]....
        /*0684*/ 	.word	0x0500000f


	//   ....[118]....
        /*0688*/ 	.word	0x0500000f


	//   ....[119]....
        /*068c*/ 	.word	0x0500000f


	//   ....[120]....
        /*0690*/ 	.word	0x0500000f


	//   ....[121]....
        /*0694*/ 	.word	0x0500000f


	//   ....[122]....
        /*0698*/ 	.word	0x0500000f


	//   ....[123]....
        /*069c*/ 	.word	0x0500000f


	//   ....[124]....
        /*06a0*/ 	.word	0x0500000f


	//   ....[125]....
        /*06a4*/ 	.word	0x0500000f


	//   ....[126]....
        /*06a8*/ 	.word	0x0500000f


	//   ....[127]....
        /*06ac*/ 	.word	0x0500000f


	//   ....[128]....
        /*06b0*/ 	.word	0x0500000f


	//   ....[129]....
        /*06b4*/ 	.word	0x0500000f


	//   ....[130]....
        /*06b8*/ 	.word	0x0500000f


	//   ....[131]....
        /*06bc*/ 	.word	0x0500000f


	//   ....[132]....
        /*06c0*/ 	.word	0x0500000f


	//   ....[133]....
        /*06c4*/ 	.word	0x0500000f


	//   ....[134]....
        /*06c8*/ 	.word	0x0500000f


	//   ....[135]....
        /*06cc*/ 	.word	0x0500000f


	//   ....[136]....
        /*06d0*/ 	.word	0x0500000f


	//   ....[137]....
        /*06d4*/ 	.word	0x0500000f


	//   ....[138]....
        /*06d8*/ 	.word	0x0500000f


	//   ....[139]....
        /*06dc*/ 	.word	0x0500000f


	//   ....[140]....
        /*06e0*/ 	.word	0x0500000f


	//----- nvinfo : EIATTR_COOP_GROUP_INSTR_OFFSETS
	.align		4
.L_555:
        /*06e4*/ 	.byte	0x04, 0x28
        /*06e6*/ 	.short	(.L_557 - .L_556)


	//   ....[0]....
.L_556:
        /*06e8*/ 	.word	0x00000070


	//   ....[1]....
        /*06ec*/ 	.word	0x00000140


	//   ....[2]....
        /*06f0*/ 	.word	0x00000190


	//   ....[3]....
        /*06f4*/ 	.word	0x000003c0


	//   ....[4]....
        /*06f8*/ 	.word	0x00000520


	//   ....[5]....
        /*06fc*/ 	.word	0x00000640


	//   ....[6]....
        /*0700*/ 	.word	0x000007a0


	//   ....[7]....
        /*0704*/ 	.word	0x00001f50


	//   ....[8]....
        /*0708*/ 	.word	0x00002510


	//   ....[9]....
        /*070c*/ 	.word	0x00002520


	//   ....[10]....
        /*0710*/ 	.word	0x00002fb0


	//   ....[11]....
        /*0714*/ 	.word	0x00003030


	//   ....[12]....
        /*0718*/ 	.word	0x00003730


	//   ....[13]....
        /*071c*/ 	.word	0x00003780


	//   ....[14]....
        /*0720*/ 	.word	0x00004780


	//   ....[15]....
        /*0724*/ 	.word	0x000047c0


	//   ....[16]....
        /*0728*/ 	.word	0x00005670


	//   ....[17]....
        /*072c*/ 	.word	0x00005690


	//   ....[18]....
        /*0730*/ 	.word	0x00005fe0


	//   ....[19]....
        /*0734*/ 	.word	0x00006110


	//   ....[20]....
        /*0738*/ 	.word	0x000078e0


	//   ....[21]....
        /*073c*/ 	.word	0x00007940


	//   ....[22]....
        /*0740*/ 	.word	0x00008360


	//   ....[23]....
        /*0744*/ 	.word	0x000083c0


	//   ....[24]....
        /*0748*/ 	.word	0x00009410


	//   ....[25]....
        /*074c*/ 	.word	0x00009480


	//   ....[26]....
        /*0750*/ 	.word	0x000094e0


	//   ....[27]....
        /*0754*/ 	.word	0x00009510


	//   ....[28]....
        /*0758*/ 	.word	0x0000afd0


	//   ....[29]....
        /*075c*/ 	.word	0x0000afe0


	//   ....[30]....
        /*0760*/ 	.word	0x0000aff0


	//   ....[31]....
        /*0764*/ 	.word	0x0000b000


	//   ....[32]....
        /*0768*/ 	.word	0x0000baa0


	//   ....[33]....
        /*076c*/ 	.word	0x0000bac0


	//   ....[34]....
        /*0770*/ 	.word	0x0000bc70


	//   ....[35]....
        /*0774*/ 	.word	0x0000bc90


	//   ....[36]....
        /*0778*/ 	.word	0x0000bdd0


	//   ....[37]....
        /*077c*/ 	.word	0x0000bdf0


	//   ....[38]....
        /*0780*/ 	.word	0x0000bf40


	//   ....[39]....
        /*0784*/ 	.word	0x0000bf60


	//   ....[40]....
        /*0788*/ 	.word	0x0000c470


	//   ....[41]....
        /*078c*/ 	.word	0x0000c480


	//   ....[42]....
        /*0790*/ 	.word	0x0000cd30


	//   ....[43]....
        /*0794*/ 	.word	0x0000cd40


	//   ....[44]....
        /*0798*/ 	.word	0x0000df70


	//   ....[45]....
        /*079c*/ 	.word	0x0000dfa0


	//   ....[46]....
        /*07a0*/ 	.word	0x0000e110


	//   ....[47]....
        /*07a4*/ 	.word	0x0000e130


	//   ....[48]....
        /*07a8*/ 	.word	0x0000e270


	//   ....[49]....
        /*07ac*/ 	.word	0x0000e290


	//   ....[50]....
        /*07b0*/ 	.word	0x0000e3e0


	//   ....[51]....
        /*07b4*/ 	.word	0x0000e400


	//   ....[52]....
        /*07b8*/ 	.word	0x0000e5e0


	//   ....[53]....
        /*07bc*/ 	.word	0x0000e810


	//   ....[54]....
        /*07c0*/ 	.word	0x0000e840


	//   ....[55]....
        /*07c4*/ 	.word	0x0000e870


	//   ....[56]....
        /*07c8*/ 	.word	0x0000e8a0


	//   ....[57]....
        /*07cc*/ 	.word	0x0000e8d0


	//   ....[58]....
        /*07d0*/ 	.word	0x0000e900


	//   ....[59]....
        /*07d4*/ 	.word	0x0000eaa0


	//   ....[60]....
        /*07d8*/ 	.word	0x0000ead0


	//   ....[61]....
        /*07dc*/ 	.word	0x0000eb00


	//   ....[62]....
        /*07e0*/ 	.word	0x0000eb30


	//   ....[63]....
        /*07e4*/ 	.word	0x0000eb60


	//   ....[64]....
        /*07e8*/ 	.word	0x0000eb90


	//   ....[65]....
        /*07ec*/ 	.word	0x0000ec30


	//   ....[66]....
        /*07f0*/ 	.word	0x0000ec60


	//   ....[67]....
        /*07f4*/ 	.word	0x0000ec70


	//   ....[68]....
        /*07f8*/ 	.word	0x0000eca0


	//   ....[69]....
        /*07fc*/ 	.word	0x000106d0


	//   ....[70]....
        /*0800*/ 	.word	0x000111d0


	//   ....[71]....
        /*0804*/ 	.word	0x000111f0


	//   ....[72]....
        /*0808*/ 	.word	0x000112a0


	//   ....[73]....
        /*080c*/ 	.word	0x000112b0


	//   ....[74]....
        /*0810*/ 	.word	0x00011330


	//   ....[75]....
        /*0814*/ 	.word	0x00011340


	//   ....[76]....
        /*0818*/ 	.word	0x000113c0


	//   ....[77]....
        /*081c*/ 	.word	0x000113d0


	//   ....[78]....
        /*0820*/ 	.word	0x00011450


	//   ....[79]....
        /*0824*/ 	.word	0x00011460


	//   ....[80]....
        /*0828*/ 	.word	0x000114e0


	//   ....[81]....
        /*082c*/ 	.word	0x000114f0


	//   ....[82]....
        /*0830*/ 	.word	0x00011570


	//   ....[83]....
        /*0834*/ 	.word	0x00011580


	//   ....[84]....
        /*0838*/ 	.word	0x000115d0


	//   ....[85]....
        /*083c*/ 	.word	0x000115f0


	//   ....[86]....
        /*0840*/ 	.word	0x000140d0


	//   ....[87]....
        /*0844*/ 	.word	0x00014100


	//   ....[88]....
        /*0848*/ 	.word	0x00014160


	//   ....[89]....
        /*084c*/ 	.word	0x00014190


	//   ....[90]....
        /*0850*/ 	.word	0x000141c0


	//   ....[91]....
        /*0854*/ 	.word	0x000141f0


	//   ....[92]....
        /*0858*/ 	.word	0x00014220


	//   ....[93]....
        /*085c*/ 	.word	0x00014250


	//   ....[94]....
        /*0860*/ 	.word	0x00014410


	//   ....[95]....
        /*0864*/ 	.word	0x00014440


	//   ....[96]....
        /*0868*/ 	.word	0x00014470


	//   ....[97]....
        /*086c*/ 	.word	0x000144a0


	//   ....[98]....
        /*0870*/ 	.word	0x000144d0


	//   ....[99]....
        /*0874*/ 	.word	0x00014500


	//   ....[100]....
        /*0878*/ 	.word	0x000145d0


	//   ....[101]....
        /*087c*/ 	.word	0x000145f0


	//   ....[102]....
        /*0880*/ 	.word	0x00014600


	//   ....[103]....
        /*0884*/ 	.word	0x00014680


	//   ....[104]....
        /*0888*/ 	.word	0x000151b0


	//   ....[105]....
        /*088c*/ 	.word	0x00015740


	//   ....[106]....
        /*0890*/ 	.word	0x00015930


	//   ....[107]....
        /*0894*/ 	.word	0x00015980


	//   ....[108]....
        /*0898*/ 	.word	0x000159e0


	//   ....[109]....
        /*089c*/ 	.word	0x00015ad0


	//   ....[110]....
        /*08a0*/ 	.word	0x00015b30


	//   ....[111]....
        /*08a4*/ 	.word	0x00015c20


	//   ....[112]....
        /*08a8*/ 	.word	0x00015c80


	//   ....[113]....
        /*08ac*/ 	.word	0x00015d70


	//   ....[114]....
        /*08b0*/ 	.word	0x00015dd0


	//   ....[115]....
        /*08b4*/ 	.word	0x00015ec0


	//   ....[116]....
        /*08b8*/ 	.word	0x00015f20


	//   ....[117]....
        /*08bc*/ 	.word	0x00016010


	//   ....[118]....
        /*08c0*/ 	.word	0x00016070


	//   ....[119]....
        /*08c4*/ 	.word	0x00016150


	//   ....[120]....
        /*08c8*/ 	.word	0x000161b0


	//   ....[121]....
        /*08cc*/ 	.word	0x00016280


	//   ....[122]....
        /*08d0*/ 	.word	0x000165b0


	//   ....[123]....
        /*08d4*/ 	.word	0x00016650


	//   ....[124]....
        /*08d8*/ 	.word	0x000167f0


	//   ....[125]....
        /*08dc*/ 	.word	0x00016860


	//   ....[126]....
        /*08e0*/ 	.word	0x000168d0


	//   ....[127]....
        /*08e4*/ 	.word	0x00016940


	//   ....[128]....
        /*08e8*/ 	.word	0x000169b0


	//   ....[129]....
        /*08ec*/ 	.word	0x00016a30


	//   ....[130]....
        /*08f0*/ 	.word	0x00016ac0


	//   ....[131]....
        /*08f4*/ 	.word	0x00016b60


	//   ....[132]....
        /*08f8*/ 	.word	0x00016bd0


	//   ....[133]....
        /*08fc*/ 	.word	0x00016c40


	//   ....[134]....
        /*0900*/ 	.word	0x00016cb0


	//   ....[135]....
        /*0904*/ 	.word	0x00016d30


	//   ....[136]....
        /*0908*/ 	.word	0x00016da0


	//   ....[137]....
        /*090c*/ 	.word	0x00016e50


	//   ....[138]....
        /*0910*/ 	.word	0x00016ea0


	//   ....[139]....
        /*0914*/ 	.word	0x00016f50


	//   ....[140]....
        /*0918*/ 	.word	0x00017080


	//----- nvinfo : EIATTR_REG_RECONFIG
	.align		4
.L_557:
        /*091c*/ 	.byte	0x01, 0x54
	.zero		2


	//----- nvinfo : EIATTR_SYSCALL_OFFSETS
	.align		4
        /*0920*/ 	.byte	0x04, 0x46
        /*0922*/ 	.short	(.L_559 - .L_558)


	//   ....[0]....
.L_558:
        /*0924*/ 	.word	0x000020d0


	//   ....[1]....
        /*0928*/ 	.word	0x000102f0


	//   ....[2]....
        /*092c*/ 	.word	0x00010440


	//   ....[3]....
        /*0930*/ 	.word	0x00010540


	//   ....[4]....
        /*0934*/ 	.word	0x00010e00


	//----- nvinfo : EIATTR_MBARRIER_INSTR_OFFSETS
	.align		4
.L_559:
        /*0938*/ 	.byte	0x04, 0x39
        /*093a*/ 	.short	(.L_561 - .L_560)


	//   ....[0]....
.L_560:
        /*093c*/ 	.word	0x00000270
        /*0940*/ 	.word	0x000000ff
        /*0944*/ 	.word	0x00022800
        /*0948*/ 	.short	0x0100
        /*094a*/ 	.byte	0x08
	.zero		1


	//   ....[1]....
        /*094c*/ 	.word	0x00000280
        /*0950*/ 	.word	0x000000ff
        /*0954*/ 	.word	0x00022820
        /*0958*/ 	.short	0x0100
        /*095a*/ 	.byte	0x08
	.zero		1


	//   ....[2]....
        /*095c*/ 	.word	0x00000370
        /*0960*/ 	.word	0x000000ff
        /*0964*/ 	.word	0x00022830
        /*0968*/ 	.short	0x0100
        /*096a*/ 	.byte	0x08
	.zero		1


	//   ....[3]....
        /*096c*/ 	.word	0x00000380
        /*0970*/ 	.word	0x000000ff
        /*0974*/ 	.word	0x00022840
        /*0978*/ 	.short	0x0100
        /*097a*/ 	.byte	0x08
	.zero		1


	//   ....[4]....
        /*097c*/ 	.word	0x00000390
        /*0980*/ 	.word	0x000000ff
        /*0984*/ 	.word	0x00022838
        /*0988*/ 	.short	0x0100
        /*098a*/ 	.byte	0x08
	.zero		1


	//   ....[5]....
        /*098c*/ 	.word	0x000003a0
        /*0990*/ 	.word	0x000000ff
        /*0994*/ 	.word	0x00022848
        /*0998*/ 	.short	0x0100
        /*099a*/ 	.byte	0x08
	.zero		1


	//   ....[6]....
        /*099c*/ 	.word	0x000004d0
        /*09a0*/ 	.word	0x000000ff
        /*09a4*/ 	.word	0x00022850
        /*09a8*/ 	.short	0x0100
        /*09aa*/ 	.byte	0x08
	.zero		1


	//   ....[7]....
        /*09ac*/ 	.word	0x000004e0
        /*09b0*/ 	.word	0x000000ff
        /*09b4*/ 	.word	0x00022860
        /*09b8*/ 	.short	0x0100
        /*09ba*/ 	.byte	0x08
	.zero		1


	//   ....[8]....
        /*09bc*/ 	.word	0x000004f0
        /*09c0*/ 	.word	0x000000ff
        /*09c4*/ 	.word	0x00022858
        /*09c8*/ 	.short	0x0100
        /*09ca*/ 	.byte	0x08
	.zero		1


	//   ....[9]....
        /*09cc*/ 	.word	0x00000500
        /*09d0*/ 	.word	0x000000ff
        /*09d4*/ 	.word	0x00022868
        /*09d8*/ 	.short	0x0100
        /*09da*/ 	.byte	0x08
	.zero		1


	//   ....[10]....
        /*09dc*/ 	.word	0x000005f0
        /*09e0*/ 	.word	0x000000ff
        /*09e4*/ 	.word	0x00022870
        /*09e8*/ 	.short	0x0100
        /*09ea*/ 	.byte	0x06
	.zero		1


	//   ....[11]....
        /*09ec*/ 	.word	0x00000600
        /*09f0*/ 	.word	0x000000ff
        /*09f4*/ 	.word	0x00022880
        /*09f8*/ 	.short	0x0100
        /*09fa*/ 	.byte	0x06
	.zero		1


	//   ....[12]....
        /*09fc*/ 	.word	0x00000610
        /*0a00*/ 	.word	0x000000ff
        /*0a04*/ 	.word	0x00022878
        /*0a08*/ 	.short	0x0100
        /*0a0a*/ 	.byte	0x06
	.zero		1


	//   ....[13]....
        /*0a0c*/ 	.word	0x00000620
        /*0a10*/ 	.word	0x000000ff
        /*0a14*/ 	.word	0x00022888
        /*0a18*/ 	.short	0x0100
        /*0a1a*/ 	.byte	0x06
	.zero		1


	//   ....[14]....
        /*0a1c*/ 	.word	0x00000750
        /*0a20*/ 	.word	0x000000ff
        /*0a24*/ 	.word	0x00022890
        /*0a28*/ 	.short	0x0100
        /*0a2a*/ 	.byte	0x08
	.zero		1


	//   ....[15]....
        /*0a2c*/ 	.word	0x00000760
        /*0a30*/ 	.word	0x000000ff
        /*0a34*/ 	.word	0x000228a0
        /*0a38*/ 	.short	0x0100
        /*0a3a*/ 	.byte	0x08
	.zero		1


	//   ....[16]....
        /*0a3c*/ 	.word	0x00000770
        /*0a40*/ 	.word	0x000000ff
        /*0a44*/ 	.word	0x00022898
        /*0a48*/ 	.short	0x0100
        /*0a4a*/ 	.byte	0x08
	.zero		1


	//   ....[17]....
        /*0a4c*/ 	.word	0x00000780
        /*0a50*/ 	.word	0x000000ff
        /*0a54*/ 	.word	0x000228a8
        /*0a58*/ 	.short	0x0100
        /*0a5a*/ 	.byte	0x08
	.zero		1


	//   ....[18]....
        /*0a5c*/ 	.word	0x000008b0
        /*0a60*/ 	.word	0x000000ff
        /*0a64*/ 	.word	0x000228b0
        /*0a68*/ 	.short	0x0100
        /*0a6a*/ 	.byte	0x08
	.zero		1


	//   ....[19]....
        /*0a6c*/ 	.word	0x000008c0
        /*0a70*/ 	.word	0x000000ff
        /*0a74*/ 	.word	0x000228c0
        /*0a78*/ 	.short	0x0100
        /*0a7a*/ 	.byte	0x08
	.zero		1


	//   ....[20]....
        /*0a7c*/ 	.word	0x000008d0
        /*0a80*/ 	.word	0x000000ff
        /*0a84*/ 	.word	0x000228b8
        /*0a88*/ 	.short	0x0100
        /*0a8a*/ 	.byte	0x08
	.zero		1


	//   ....[21]....
        /*0a8c*/ 	.word	0x000008e0
        /*0a90*/ 	.word	0x000000ff
        /*0a94*/ 	.word	0x000228c8
        /*0a98*/ 	.short	0x0100
        /*0a9a*/ 	.byte	0x08
	.zero		1


	//   ....[22]....
        /*0a9c*/ 	.word	0x00002180
        /*0aa0*/ 	.word	0x00000006
        /*0aa4*/ 	.word	0x00022800
        /*0aa8*/ 	.short	0x010a
        /*0aaa*/ 	.byte	0x3f
	.zero		1


	//   ....[23]....
        /*0aac*/ 	.word	0x00002250
        /*0ab0*/ 	.word	0x000000ff
        /*0ab4*/ 	.word	0x00022830
        /*0ab8*/ 	.short	0x010a
        /*0aba*/ 	.byte	0x16
	.zero		1


	//   ....[24]....
        /*0abc*/ 	.word	0x00002290
        /*0ac0*/ 	.word	0x000000ff
        /*0ac4*/ 	.word	0x00022830
        /*0ac8*/ 	.short	0x010a
        /*0aca*/ 	.byte	0x16
	.zero		1


	//   ....[25]....
        /*0acc*/ 	.word	0x00003c00
        /*0ad0*/ 	.word	0x00000003
        /*0ad4*/ 	.word	0x00000000
        /*0ad8*/ 	.short	0x0101
        /*0ada*/ 	.byte	0x3f
	.zero		1


	//   ....[26]....
        /*0adc*/ 	.word	0x000040e0
        /*0ae0*/ 	.word	0x000000ff
        /*0ae4*/ 	.word	0x00022850
        /*0ae8*/ 	.short	0x010a
        /*0aea*/ 	.byte	0x16
	.zero		1


	//   ....[27]....
        /*0aec*/ 	.word	0x00004120
        /*0af0*/ 	.word	0x000000ff
        /*0af4*/ 	.word	0x00022850
        /*0af8*/ 	.short	0x010a
        /*0afa*/ 	.byte	0x16
	.zero		1


	//   ....[28]....
        /*0afc*/ 	.word	0x000044c0
        /*0b00*/ 	.word	0x000000ff
        /*0b04*/ 	.word	0x00000000
        /*0b08*/ 	.short	0x0101
        /*0b0a*/ 	.byte	0x16
	.zero		1


	//   ....[29]....
        /*0b0c*/ 	.word	0x00004620
        /*0b10*/ 	.word	0x000000ff
        /*0b14*/ 	.word	0x00022830
        /*0b18*/ 	.short	0x010a
        /*0b1a*/ 	.byte	0x1a
	.zero		1


	//   ....[30]....
        /*0b1c*/ 	.word	0x00004670
        /*0b20*/ 	.word	0x000000ff
        /*0b24*/ 	.word	0x00022830
        /*0b28*/ 	.short	0x010a
        /*0b2a*/ 	.byte	0x1a
	.zero		1


	//   ....[31]....
        /*0b2c*/ 	.word	0x000068d0
        /*0b30*/ 	.word	0x0000009c
        /*0b34*/ 	.word	0x00000000
        /*0b38*/ 	.short	0x0101
        /*0b3a*/ 	.byte	0x3f
	.zero		1


	//   ....[32]....
        /*0b3c*/ 	.word	0x00006d20
        /*0b40*/ 	.word	0x000000ff
        /*0b44*/ 	.word	0x00022850
        /*0b48*/ 	.short	0x010a
        /*0b4a*/ 	.byte	0x1a
	.zero		1


	//   ....[33]....
        /*0b4c*/ 	.word	0x00006d60
        /*0b50*/ 	.word	0x000000ff
        /*0b54*/ 	.word	0x00022850
        /*0b58*/ 	.short	0x010a
        /*0b5a*/ 	.byte	0x1a
	.zero		1


	//   ....[34]....
        /*0b5c*/ 	.word	0x00007060
        /*0b60*/ 	.word	0x00000007
        /*0b64*/ 	.word	0x00000000
        /*0b68*/ 	.short	0x0101
        /*0b6a*/ 	.byte	0x3f
	.zero		1


	//   ....[35]....
        /*0b6c*/ 	.word	0x000071d0
        /*0b70*/ 	.word	0x000000ff
        /*0b74*/ 	.word	0x00022830
        /*0b78*/ 	.short	0x010a
        /*0b7a*/ 	.byte	0x19
	.zero		1


	//   ....[36]....
        /*0b7c*/ 	.word	0x00007210
        /*0b80*/ 	.word	0x000000ff
        /*0b84*/ 	.word	0x00022830
        /*0b88*/ 	.short	0x010a
        /*0b8a*/ 	.byte	0x19
	.zero		1


	//   ....[37]....
        /*0b8c*/ 	.word	0x00008bb0
        /*0b90*/ 	.word	0x0000000f
        /*0b94*/ 	.word	0x00000000
        /*0b98*/ 	.short	0x0101
        /*0b9a*/ 	.byte	0x3f
	.zero		1


	//   ....[38]....
        /*0b9c*/ 	.word	0x000090a0
        /*0ba0*/ 	.word	0x000000ff
        /*0ba4*/ 	.word	0x00022850
        /*0ba8*/ 	.short	0x010a
        /*0baa*/ 	.byte	0x19
	.zero		1


	//   ....[39]....
        /*0bac*/ 	.word	0x000090e0
        /*0bb0*/ 	.word	0x000000ff
        /*0bb4*/ 	.word	0x00022850
        /*0bb8*/ 	.short	0x010a
        /*0bba*/ 	.byte	0x19
	.zero		1


	//   ....[40]....
        /*0bbc*/ 	.word	0x000093f0
        /*0bc0*/ 	.word	0x0000000c
        /*0bc4*/ 	.word	0x00000000
        /*0bc8*/ 	.short	0x0101
        /*0bca*/ 	.byte	0x3f
	.zero		1


	//   ....[41]....
        /*0bcc*/ 	.word	0x0000bad0
        /*0bd0*/ 	.word	0x000000ff
        /*0bd4*/ 	.word	0x00000000
        /*0bd8*/ 	.short	0x0101
        /*0bda*/ 	.byte	0x08
	.zero		1


	//   ....[42]....
        /*0bdc*/ 	.word	0x0000c2e0
        /*0be0*/ 	.word	0x000000ff
        /*0be4*/ 	.word	0x00000000
        /*0be8*/ 	.short	0x0101
        /*0bea*/ 	.byte	0x08
	.zero		1


	//   ....[43]....
        /*0bec*/ 	.word	0x00010940
        /*0bf0*/ 	.word	0x00000000
        /*0bf4*/ 	.word	0x00022840
        /*0bf8*/ 	.short	0x010a
        /*0bfa*/ 	.byte	0x3f
	.zero		1


	//   ....[44]....
        /*0bfc*/ 	.word	0x00011690
        /*0c00*/ 	.word	0x00000012
        /*0c04*/ 	.word	0x00022800
        /*0c08*/ 	.short	0x0107
        /*0c0a*/ 	.byte	0x3f
	.zero		1


	//   ....[45]....
        /*0c0c*/ 	.word	0x00011780
        /*0c10*/ 	.word	0x00000012
        /*0c14*/ 	.word	0x00022800
        /*0c18*/ 	.short	0x0101
        /*0c1a*/ 	.byte	0x3f
	.zero		1


	//   ....[46]....
        /*0c1c*/ 	.word	0x000117a0
        /*0c20*/ 	.word	0x00000012
        /*0c24*/ 	.word	0x00022820
        /*0c28*/ 	.short	0x010a
        /*0c2a*/ 	.byte	0x3f
	.zero		1


	//   ....[47]....
        /*0c2c*/ 	.word	0x00011880
        /*0c30*/ 	.word	0x00000002
        /*0c34*/ 	.word	0x00022860
        /*0c38*/ 	.short	0x010a
        /*0c3a*/ 	.byte	0x3f
	.zero		1


	//   ....[48]....
        /*0c3c*/ 	.word	0x00012130
        /*0c40*/ 	.word	0x00000003
        /*0c44*/ 	.word	0x00022840
        /*0c48*/ 	.short	0x010a
        /*0c4a*/ 	.byte	0x3f
	.zero		1


	//   ....[49]....
        /*0c4c*/ 	.word	0x00012380
        /*0c50*/ 	.word	0x00000003
        /*0c54*/ 	.word	0x00022860
        /*0c58*/ 	.short	0x010a
        /*0c5a*/ 	.byte	0x3f
	.zero		1


	//   ....[50]....
        /*0c5c*/ 	.word	0x00012b70
        /*0c60*/ 	.word	0x00000004
        /*0c64*/ 	.word	0x00022840
        /*0c68*/ 	.short	0x010a
        /*0c6a*/ 	.byte	0x3f
	.zero		1


	//   ....[51]....
        /*0c6c*/ 	.word	0x00012dc0
        /*0c70*/ 	.word	0x00000004
        /*0c74*/ 	.word	0x00022860
        /*0c78*/ 	.short	0x010a
        /*0c7a*/ 	.byte	0x3f
	.zero		1


	//   ....[52]....
        /*0c7c*/ 	.word	0x00013540
        /*0c80*/ 	.word	0x00000002
        /*0c84*/ 	.word	0x00022840
        /*0c88*/ 	.short	0x010a
        /*0c8a*/ 	.byte	0x3f
	.zero		1


	//   ....[53]....
        /*0c8c*/ 	.word	0x00013790
        /*0c90*/ 	.word	0x00000002
        /*0c94*/ 	.word	0x00022860
        /*0c98*/ 	.short	0x010a
        /*0c9a*/ 	.byte	0x3f
	.zero		1


	//   ....[54]....
        /*0c9c*/ 	.word	0x00015130
        /*0ca0*/ 	.word	0x00000000
        /*0ca4*/ 	.word	0x00022820
        /*0ca8*/ 	.short	0x010a
        /*0caa*/ 	.byte	0x3f
	.zero		1


	//   ....[55]....
        /*0cac*/ 	.word	0x00015320
        /*0cb0*/ 	.word	0x00000006
        /*0cb4*/ 	.word	0x00000000
        /*0cb8*/ 	.short	0x010a
        /*0cba*/ 	.byte	0x3f
	.zero		1


	//   ....[56]....
        /*0cbc*/ 	.word	0x00015350
        /*0cc0*/ 	.word	0x00000007
        /*0cc4*/ 	.word	0x00000000
        /*0cc8*/ 	.short	0x010a
        /*0cca*/ 	.byte	0x3f
	.zero		1


	//   ....[57]....
        /*0ccc*/ 	.word	0x000153b0
        /*0cd0*/ 	.word	0x00000004
        /*0cd4*/ 	.word	0x00000000
        /*0cd8*/ 	.short	0x010a
        /*0cda*/ 	.byte	0x3f
	.zero		1


	//   ....[58]....
        /*0cdc*/ 	.word	0x000153e0
        /*0ce0*/ 	.word	0x00000003
        /*0ce4*/ 	.word	0x00000000
        /*0ce8*/ 	.short	0x010a
        /*0cea*/ 	.byte	0x3f
	.zero		1


	//   ....[59]....
        /*0cec*/ 	.word	0x00015440
        /*0cf0*/ 	.word	0x00000006
        /*0cf4*/ 	.word	0x00022800
        /*0cf8*/ 	.short	0x010a
        /*0cfa*/ 	.byte	0x3f
	.zero		1


	//   ....[60]....
        /*0cfc*/ 	.word	0x000154a0
        /*0d00*/ 	.word	0x00000000
        /*0d04*/ 	.word	0x00022830
        /*0d08*/ 	.short	0x010a
        /*0d0a*/ 	.byte	0x3f
	.zero		1


	//   ....[61]....
        /*0d0c*/ 	.word	0x00015500
        /*0d10*/ 	.word	0x0000000a
        /*0d14*/ 	.word	0x00022850
        /*0d18*/ 	.short	0x010a
        /*0d1a*/ 	.byte	0x3f
	.zero		1


	//   ....[62]....
        /*0d1c*/ 	.word	0x00015560
        /*0d20*/ 	.word	0x00000005
        /*0d24*/ 	.word	0x00022830
        /*0d28*/ 	.short	0x010a
        /*0d2a*/ 	.byte	0x3f
	.zero		1


	//   ....[63]....
        /*0d2c*/ 	.word	0x000155b0
        /*0d30*/ 	.word	0x00000007
        /*0d34*/ 	.word	0x00022850
        /*0d38*/ 	.short	0x010a
        /*0d3a*/ 	.byte	0x3f
	.zero		1


	//   ....[64]....
        /*0d3c*/ 	.word	0x00015610
        /*0d40*/ 	.word	0x00000005
        /*0d44*/ 	.word	0x00022830
        /*0d48*/ 	.short	0x010a
        /*0d4a*/ 	.byte	0x3f
	.zero		1


	//   ....[65]....
        /*0d4c*/ 	.word	0x00015660
        /*0d50*/ 	.word	0x0000000c
        /*0d54*/ 	.word	0x00022850
        /*0d58*/ 	.short	0x010a
        /*0d5a*/ 	.byte	0x3f
	.zero		1


	//   ....[66]....
        /*0d5c*/ 	.word	0x00015800
        /*0d60*/ 	.word	0x00000000
        /*0d64*/ 	.word	0x00022840
        /*0d68*/ 	.short	0x010a
        /*0d6a*/ 	.byte	0x3f
	.zero		1


	//   ....[67]....
        /*0d6c*/ 	.word	0x000162c0
        /*0d70*/ 	.word	0x00000012
        /*0d74*/ 	.word	0x00022820
        /*0d78*/ 	.short	0x010a
        /*0d7a*/ 	.byte	0x3f
	.zero		1


	//   ....[68]....
        /*0d7c*/ 	.word	0x00016310
        /*0d80*/ 	.word	0x00000002
        /*0d84*/ 	.word	0x00022860
        /*0d88*/ 	.short	0x010a
        /*0d8a*/ 	.byte	0x3f
	.zero		1


	//   ....[69]....
        /*0d8c*/ 	.word	0x00016360
        /*0d90*/ 	.word	0x00000003
        /*0d94*/ 	.word	0x00022840
        /*0d98*/ 	.short	0x010a
        /*0d9a*/ 	.byte	0x3f
	.zero		1


	//   ....[70]....
        /*0d9c*/ 	.word	0x000163b0
        /*0da0*/ 	.word	0x00000003
        /*0da4*/ 	.word	0x00022860
        /*0da8*/ 	.short	0x010a
        /*0daa*/ 	.byte	0x3f
	.zero		1


	//   ....[71]....
        /*0dac*/ 	.word	0x00016400
        /*0db0*/ 	.word	0x00000004
        /*0db4*/ 	.word	0x00022840
        /*0db8*/ 	.short	0x010a
        /*0dba*/ 	.byte	0x3f
	.zero		1


	//   ....[72]....
        /*0dbc*/ 	.word	0x00016450
        /*0dc0*/ 	.word	0x00000004
        /*0dc4*/ 	.word	0x00022860
        /*0dc8*/ 	.short	0x010a
        /*0dca*/ 	.byte	0x3f
	.zero		1


	//   ....[73]....
        /*0dcc*/ 	.word	0x000164a0
        /*0dd0*/ 	.word	0x00000002
        /*0dd4*/ 	.word	0x00022840
        /*0dd8*/ 	.short	0x010a
        /*0dda*/ 	.byte	0x3f
	.zero		1


	//   ....[74]....
        /*0ddc*/ 	.word	0x000164f0
        /*0de0*/ 	.word	0x00000002
        /*0de4*/ 	.word	0x00022860
        /*0de8*/ 	.short	0x010a
        /*0dea*/ 	.byte	0x3f
	.zero		1


	//   ....[75]....
        /*0dec*/ 	.word	0x00016fa0
        /*0df0*/ 	.word	0x00000000
        /*0df4*/ 	.word	0x00022820
        /*0df8*/ 	.short	0x010a
        /*0dfa*/ 	.byte	0x3f
	.zero		1


	//   ....[76]....
        /*0dfc*/ 	.word	0x00017140
        /*0e00*/ 	.word	0x00000006
        /*0e04*/ 	.word	0x00000000
        /*0e08*/ 	.short	0x010a
        /*0e0a*/ 	.byte	0x3f
	.zero		1


	//   ....[77]....
        /*0e0c*/ 	.word	0x00017190
        /*0e10*/ 	.word	0x00000007
        /*0e14*/ 	.word	0x00000000
        /*0e18*/ 	.short	0x010a
        /*0e1a*/ 	.byte	0x3f
	.zero		1


	//   ....[78]....
        /*0e1c*/ 	.word	0x000171e0
        /*0e20*/ 	.word	0x00000004
        /*0e24*/ 	.word	0x00000000
        /*0e28*/ 	.short	0x010a
        /*0e2a*/ 	.byte	0x3f
	.zero		1


	//----- nvinfo : EIATTR_NUM_MBARRIERS
	.align		4
.L_561:
        /*0e2c*/ 	.byte	0x03, 0x38
        /*0e2e*/ 	.short	0x0016


	//----- nvinfo : EIATTR_EXIT_INSTR_OFFSETS
	.align		4
        /*0e30*/ 	.byte	0x04, 0x1c
        /*0e32*/ 	.short	(.L_563 - .L_562)


	//   ....[0]....
.L_562:
        /*0e34*/ 	.word	0x00000a70


	//   ....[1]....
        /*0e38*/ 	.word	0x0000e580


	//   ....[2]....
        /*0e3c*/ 	.word	0x00015430


	//----- nvinfo : EIATTR_MAX_THREADS
	.align		4
.L_563:
        /*0e40*/ 	.byte	0x04, 0x05
        /*0e42*/ 	.short	(.L_565 - .L_564)
.L_564:
        /*0e44*/ 	.word	0x00000180
        /*0e48*/ 	.word	0x00000001
        /*0e4c*/ 	.word	0x00000001


	//----- nvinfo : EIATTR_CRS_STACK_SIZE
	.align		4
.L_565:
        /*0e50*/ 	.byte	0x04, 0x1e
        /*0e52*/ 	.short	(.L_567 - .L_566)
.L_566:
        /*0e54*/ 	.word	0x00000000


	//----- nvinfo : EIATTR_CBANK_PARAM_SIZE
	.align		4
.L_567:
        /*0e58*/ 	.byte	0x03, 0x19
        /*0e5a*/ 	.short	0x0af0


	//----- nvinfo : EIATTR_PARAM_CBANK
	.align		4
        /*0e5c*/ 	.byte	0x04, 0x0a
        /*0e5e*/ 	.short	(.L_569 - .L_568)
	.align		4
.L_568:
        /*0e60*/ 	.word	index@(.nv.constant0._ZN7cutlass13device_kernelIN5flash11enable_sm90INS1_16FlashAttnFwdSm90INS1_25CollectiveMainloopFwdSm90ILi2EN4cute5tupleIJNS5_1CILi1EEES8_S8_EEENS6_IJNS7_ILi128EEENS7_ILi96EEENS7_ILi64EEEEEELi256ENS_6half_tEfNS_4arch4Sm90ELb1ELb0ELb1ELb1ELb0ELb0ELb0ELb1ELb0ELb1ELb1ELb0EEENS1_21CollectiveEpilogueFwdINS6_IJSA_NS7_ILi256EEESB_EEES9_SE_SG_Li256ELb1ELb1ELb1ELb0EEENS1_36VarlenDynamicPersistentTileSchedulerILi128ELi96ELi256ELi128ELb1ELb1ELb1ELb1ELb1ELb1EEEEEEEEEvNT_6ParamsE)
        /*0e64*/ 	.short	0x0210
        /*0e66*/ 	.short	0x0af0


	//----- nvinfo : EIATTR_SW_WAR
	.align		4
.L_569:
        /*0e68*/ 	.byte	0x04, 0x36
        /*0e6a*/ 	.short	(.L_571 - .L_570)
.L_570:
        /*0e6c*/ 	.word	0x00000008
.L_571:


//--------------------- .nv.info._ZN7cutlass13device_kernelIN5flash11enable_sm90INS1_16FlashAttnFwdSm90INS1_25CollectiveMainloopFwdSm90ILi2EN4cute5tupleIJNS5_1CILi1EEES8_S8_EEENS6_IJNS7_ILi128EEENS7_ILi96EEENS7_ILi64EEEEEELi256ENS_6half_tEfNS_4arch4Sm90ELb1ELb0ELb1ELb1ELb0ELb1ELb0ELb1ELb0ELb1ELb1ELb0EEENS1_21CollectiveEpilogueFwdINS6_IJSA_NS7_ILi256EEESB_EEES9_SE_SG_Li256ELb1ELb1ELb1ELb0EEENS1_36VarlenDynamicPersistentTileSchedulerILi128ELi96ELi256ELi128ELb1ELb1ELb1ELb1ELb1ELb1EEEEEEEEEvNT_6ParamsE --------------------------
	.section	.nv.info._ZN7cutlass13device_kernelIN5flash11enable_sm90INS1_16FlashAttnFwdSm90INS1_25CollectiveMainloopFwdSm90ILi2EN4cute5tupleIJNS5_1CILi1EEES8_S8_EEENS6_IJNS7_ILi128EEENS7_ILi96EEENS7_ILi64EEEEEELi256ENS_6half_tEfNS_4arch4Sm90ELb1ELb0ELb1ELb1ELb0ELb1ELb0ELb1ELb0ELb1ELb1ELb0EEENS1_21CollectiveEpilogueFwdINS6_IJSA_NS7_ILi256EEESB_EEES9_SE_SG_Li256ELb1ELb1ELb1ELb0EEENS1_36VarlenDynamicPersistentTileSchedulerILi128ELi96ELi256ELi128ELb1ELb1ELb1ELb1ELb1ELb1EEEEEEEEEvNT_6ParamsE,"",@"SHT_CUDA_INFO"
	.sectionflags	@""
	.align	4


	//----- nvinfo : EIATTR_CUDA_API_VERSION
	.align		4
        /*0000*/ 	.byte	0x04, 0x37
        /*0002*/ 	.short	(.L_573 - .L_572)
.L_572:
        /*0004*/ 	.word	0x00000082


	//----- nvinfo : EIATTR_KPARAM_INFO
	.align		4
.L_573:
        /*0008*/ 	.byte	0x04, 0x17
        /*000a*/ 	.short	(.L_575 - .L_574)
.L_574:
        /*000c*/ 	.word	0x00000000
        /*0010*/ 	.short	0x0000
        /*0012*/ 	.short	0x0070
        /*0014*/ 	.byte	0x00, 0xf0, 0x01, 0x2a


	//----- nvinfo : EIATTR_SPARSE_MMA_MASK
	.align		4
.L_575:
        /*0018*/ 	.byte	0x03, 0x50
        /*001a*/ 	.short	0x0000


	//----- nvinfo : EIATTR_MAXREG_COUNT
	.align		4
        /*001c*/ 	.byte	0x03, 0x1b
        /*001e*/ 	.short	0x00a8


	//----- nvinfo : EIATTR_NUM_BARRIERS
	.align		4
        /*0020*/ 	.byte	0x02, 0x4c
        /*0022*/ 	.byte	0x10
	.zero		1


	//----- nvinfo : EIATTR_EXTERNS
	.align		4
        /*0024*/ 	.byte	0x04, 0x0f
        /*0026*/ 	.short	(.L_577 - .L_576)


	//   ....[0]....
	.align		4
.L_576:
        /*0028*/ 	.word	index@(__assertfail)


	//----- nvinfo : EIATTR_ANNOTATIONS
	.align		4
.L_577:
        /*002c*/ 	.byte	0x04, 0x55
        /*002e*/ 	.short	(.L_579 - .L_578)


	//   ....[0]....
.L_578:
        /* <DEDUP_REMOVED lines=87> */


	//----- nvinfo : EIATTR_MERCURY_ISA_VERSION
	.align		4
.L_579:
        /*0590*/ 	.byte	0x03, 0x5f
        /*0592*/ 	.short	0x0101


	//----- nvinfo : EIATTR_UNUSED_LOAD_BYTE_OFFSET
	.align		4
        /*0594*/ 	.byte	0x04, 0x44
        /*0596*/ 	.short	(.L_581 - .L_580)


	//   ....[0]....
.L_580:
        /*0598*/ 	.word	0x00000ae0
        /*059c*/ 	.word	0x0000fff0


	//   ....[1]....
        /*05a0*/ 	.word	0x00011570
        /*05a4*/ 	.word	0x0000fff0


	//----- nvinfo : EIATTR_INT_WARP_WIDE_INSTR_OFFSETS
	.align		4
.L_581:
        /*05a8*/ 	.byte	0x04, 0x31
        /*05aa*/ 	.short	(.L_583 - .L_582)


	//   ....[0]....
.L_582:
        /*05ac*/ 	.word	0x00000190


	//   ....[1]....
        /*05b0*/ 	.word	0x000001d0


	//   ....[2]....
        /*05b4*/ 	.word	0x00000240


	//   ....[3]....
        /*05b8*/ 	.word	0x00019830


	//   ....[4]....
        /*05bc*/ 	.word	0x000198c0


	//   ....[5]....
        /*05c0*/ 	.word	0x0001d530


	//   ....[6]....
        /*05c4*/ 	.word	0x0001d5c0


	//----- nvinfo : EIATTR_COOP_GROUP_MASK_REGIDS
	.align		4
.L_583:
        /*05c8*/ 	.byte	0x04, 0x29
        /*05ca*/ 	.short	(.L_585 - .L_584)


	//   ....[0]....
.L_584:
        /*05cc*/ 	.word	0xffffffff


	//   ....[1]....
        /*05d0*/ 	.word	0xffffffff


	//   ....[2]....
        /*05d4*/ 	.word	0xffffffff


	//   ....[3]....
        /*05d8*/ 	.word	0xffffffff


	//   ....[4]....
        /*05dc*/ 	.word	0xffffffff


	//   ....[5]....
        /*05e0*/ 	.word	0xffffffff


	//   ....[6]....
        /*05e4*/ 	.word	0xffffffff


	//   ....[7]....
        /*05e8*/ 	.word	0xffffffff


	//   ....[8]....
        /*05ec*/ 	.word	0xffffffff


	//   ....[9]....
        /*05f0*/ 	.word	0xffffffff


	//   ....[10]....
        /*05f4*/ 	.word	0xffffffff


	//   ....[11]....
        /*05f8*/ 	.word	0xffffffff


	//   ....[12]....
        /*05fc*/ 	.word	0xffffffff


	//   ....[13]....
        /*0600*/ 	.word	0xffffffff


	//   ....[14]....
        /*0604*/ 	.word	0xffffffff


	//   ....[15]....
        /*0608*/ 	.word	0xffffffff


	//   ....[16]....
        /*060c*/ 	.word	0xffffffff


	//   ....[17]....
        /*0610*/ 	.word	0xffffffff


	//   ....[18]....
        /*0614*/ 	.word	0xffffffff


	//   ....[19]....
        /*0618*/ 	.word	0xffffffff


	//   ....[20]....
        /*061c*/ 	.word	0xffffffff


	//   ....[21]....
        /*0620*/ 	.word	0xffffffff


	//   ....[22]....
        /*0624*/ 	.word	0xffffffff


	//   ....[23]....
        /*0628*/ 	.word	0xffffffff


	//   ....[24]....
        /*062c*/ 	.word	0xffffffff


	//   ....[25]....
        /*0630*/ 	.word	0xffffffff


	//   ....[26]....
        /*0634*/ 	.word	0xffffffff


	//   ....[27]....
        /*0638*/ 	.word	0xffffffff


	//   ....[28]....
        /*063c*/ 	.word	0xffffffff


	//   ....[29]....
        /*0640*/ 	.word	0xffffffff


	//   ....[30]....
        /*0644*/ 	.word	0xffffffff


	//   ....[31]....
        /*0648*/ 	.word	0xffffffff


	//   ....[32]....
        /*064c*/ 	.word	0xffffffff


	//   ....[33]....
        /*0650*/ 	.word	0xffffffff


	//   ....[34]....
        /*0654*/ 	.word	0xffffffff


	//   ....[35]....
        /*0658*/ 	.word	0xffffffff


	//   ....[36]....
        /*065c*/ 	.word	0xffffffff


	//   ....[37]....
        /*0660*/ 	.word	0xffffffff


	//   ....[38]....
        /*0664*/ 	.word	0xffffffff


	//   ....[39]....
        /*0668*/ 	.word	0xffffffff


	//   ....[40]....
        /*066c*/ 	.word	0xffffffff


	//   ....[41]....
        /*0670*/ 	.word	0xffffffff


	//   ....[42]....
        /*0674*/ 	.word	0xffffffff


	//   ....[43]....
        /*0678*/ 	.word	0xffffffff


	//   ....[44]....
        /*067c*/ 	.word	0xffffffff


	//   ....[45]....
        /*0680*/ 	.word	0xffffffff


	//   ....[46]....
        /*0684*/ 	.word	0xffffffff


	//   ....[47]....
        /*0688*/ 	.word	0xffffffff


	//   ....[48]....
        /*068c*/ 	.word	0xffffffff


	//   ....[49]....
        /*0690*/ 	.word	0xffffffff


	//   ....[50]....
        /*0694*/ 	.word	0xffffffff


	//   ....[51]....
        /*0698*/ 	.word	0xffffffff


	//   ....[52]....
        /*069c*/ 	.word	0xffffffff


	//   ....[53]....
        /*06a0*/ 	.word	0xffffffff


	//   ....[54]....
        /*06a4*/ 	.word	0xffffffff


	//   ....[55]....
        /*06a8*/ 	.word	0xffffffff


	//   ....[56]....
        /*06ac*/ 	.word	0xffffffff


	//   ....[57]....
        /*06b0*/ 	.word	0xffffffff


	//   ....[58]....
        /*06b4*/ 	.word	0xffffffff


	//   ....[59]....
        /*06b8*/ 	.word	0xffffffff


	//   ....[60]....
        /*06bc*/ 	.word	0xffffffff


	//   ....[61]....
        /*06c0*/ 	.word	0xffffffff


	//   ....[62]....
        /*06c4*/ 	.word	0xffffffff


	//   ....[63]....
        /*06c8*/ 	.word	0xffffffff


	//   ....[64]....
        /*06cc*/ 	.word	0xffffffff


	//   ....[65]....
        /*06d0*/ 	.word	0xffffffff


	//   ....[66]....
        /*06d4*/ 	.word	0xffffffff


	//   ....[67]....
        /*06d8*/ 	.word	0xffffffff


	//   ....[68]....
        /*06dc*/ 	.word	0xffffffff


	//   ....[69]....
        /*06e0*/ 	.word	0xffffffff


	//   ....[70]....
        /*06e4*/ 	.word	0xffffffff


	//   ....[71]....
        /*06e8*/ 	.word	0xffffffff


	//   ....[72]....
        /*06ec*/ 	.word	0xffffffff


	//   ....[73]....
        /*06f0*/ 	.word	0xffffffff


	//   ....[74]....
        /*06f4*/ 	.word	0xffffffff


	//   ....[75]....
        /*06f8*/ 	.word	0xffffffff


	//   ....[76]....
        /*06fc*/ 	.word	0xffffffff


	//   ....[77]....
        /*0700*/ 	.word	0xffffffff


	//   ....[78]....
        /*0704*/ 	.word	0xffffffff


	//   ....[79]....
        /*0708*/ 	.word	0xffffffff


	//   ....[80]....
        /*070c*/ 	.word	0xffffffff


	//   ....[81]....
        /*0710*/ 	.word	0xffffffff


	//   ....[82]....
        /*0714*/ 	.word	0xffffffff


	//   ....[83]....
        /*0718*/ 	.word	0xffffffff


	//   ....[84]....
        /*071c*/ 	.word	0xffffffff


	//   ....[85]....
        /*0720*/ 	.word	0xffffffff


	//   ....[86]....
        /*0724*/ 	.word	0xffffffff


	//   ....[87]....
        /*0728*/ 	.word	0xffffffff


	//   ....[88]....
        /*072c*/ 	.word	0xffffffff


	//   ....[89]....
        /*0730*/ 	.word	0xffffffff


	//   ....[90]....
        /*0734*/ 	.word	0xffffffff


	//   ....[91]....
        /*0738*/ 	.word	0xffffffff


	//   ....[92]....
        /*073c*/ 	.word	0xffffffff


	//   ....[93]....
        /*0740*/ 	.word	0xffffffff


	//   ....[94]....
        /*0744*/ 	.word	0xffffffff


	//   ....[95]....
        /*0748*/ 	.word	0xffffffff


	//   ....[96]....
        /*074c*/ 	.word	0xffffffff


	//   ....[97]....
        /*0750*/ 	.word	0xffffffff


	//   ....[98]....
        /*0754*/ 	.word	0xffffffff


	//   ....[99]....
        /*0758*/ 	.word	0xffffffff


	//   ....[100]....
        /*075c*/ 	.word	0xffffffff


	//   ....[101]....
        /*0760*/ 	.word	0xffffffff


	//   ....[102]....
        /*0764*/ 	.word	0xffffffff


	//   ....[103]....
        /*0768*/ 	.word	0xffffffff


	//   ....[104]....
        /*076c*/ 	.word	0xffffffff


	//   ....[105]....
        /*0770*/ 	.word	0xffffffff


	//   ....[106]....
        /*0774*/ 	.word	0xffffffff


	//   ....[107]....
        /*0778*/ 	.word	0xffffffff


	//   ....[108]....
        /*077c*/ 	.word	0xffffffff


	//   ....[109]....
        /*0780*/ 	.word	0xffffffff


	//   ....[110]....
        /*0784*/ 	.word	0xffffffff


	//   ....[111]....
        /*0788*/ 	.word	0xffffffff


	//   ....[112]....
        /*078c*/ 	.word	0xffffffff


	//   ....[113]....
        /*0790*/ 	.word	0xffffffff


	//   ....[114]....
        /*0794*/ 	.word	0xffffffff


	//   ....[115]....
        /*0798*/ 	.word	0xffffffff


	//   ....[116]....
        /*079c*/ 	.word	0xffffffff


	//   ....[117]....
        /*07a0*/ 	.word	0xffffffff


	//   ....[118]....
        /*07a4*/ 	.word	0xffffffff


	//   ....[119]....
        /*07a8*/ 	.word	0xffffffff


	//   ....[120]....
        /*07ac*/ 	.word	0xffffffff


	//   ....[121]....
        /*07b0*/ 	.word	0xffffffff


	//   ....[122]....
        /*07b4*/ 	.word	0x0500000f


	//   ....[123]....
        /*07b8*/ 	.word	0x0500000f


	//   ....[124]....
        /*07bc*/ 	.word	0x0500000f


	//   ....[125]....
        /*07c0*/ 	.word	0x0500000f


	//   ....[126]....
        /*07c4*/ 	.word	0x0500000f


	//   ....[127]....
        /*07c8*/ 	.word	0x0500000f


	//   ....[128]....
        /*07cc*/ 	.word	0x0500000f


	//   ....[129]....
        /*07d0*/ 	.word	0x0500000f


	//   ....[130]....
        /*07d4*/ 	.word	0x0500000f


	//   ....[131]....
        /*07d8*/ 	.word	0x0500000f


	//   ....[132]....
        /*07dc*/ 	.word	0x0500000f


	//   ....[133]....
        /*07e0*/ 	.word	0x0500000f


	//   ....[134]....
        /*07e4*/ 	.word	0x0500000f


	//   ....[135]....
        /*07e8*/ 	.word	0x0500000f


	//   ....[136]....
        /*07ec*/ 	.word	0x0500000f


	//   ....[137]....
        /*07f0*/ 	.word	0x0500000f


	//   ....[138]....
        /*07f4*/ 	.word	0x0500000f


	//   ....[139]....
        /*07f8*/ 	.word	0x0500000f


	//   ....[140]....
        /*07fc*/ 	.word	0x0500000f


	//   ....[141]....
        /*0800*/ 	.word	0x0500000f


	//   ....[142]....
        /*0804*/ 	.word	0x0500000f


	//   ....[143]....
        /*0808*/ 	.word	0x0500000f


	//   ....[144]....
        /*080c*/ 	.word	0x0500000f


	//   ....[145]....
        /*0810*/ 	.word	0x0500000f


	//   ....[146]....
        /*0814*/ 	.word	0x0500000f


	//   ....[147]....
        /*0818*/ 	.word	0x0500000f


	//   ....[148]....
        /*081c*/ 	.word	0x0500000f


	//   ....[149]....
        /*0820*/ 	.word	0x0500000f


	//   ....[150]....
        /*0824*/ 	.word	0x0500000f


	//   ....[151]....
        /*0828*/ 	.word	0x0500000f


	//   ....[152]....
        /*082c*/ 	.word	0x0500000f


	//   ....[153]....
        /*0830*/ 	.word	0x0500000f


	//   ....[154]....
        /*0834*/ 	.word	0x0500000f


	//   ....[155]....
        /*0838*/ 	.word	0x0500000f


	//   ....[156]....
        /*083c*/ 	.word	0x0500000f


	//   ....[157]....
        /*0840*/ 	.word	0x0500000f


	//   ....[158]....
        /*0844*/ 	.word	0x0500000f


	//   ....[159]....
        /*0848*/ 	.word	0x0500000f


	//   ....[160]....
        /*084c*/ 	.word	0x0500000f


	//   ....[161]....
        /*0850*/ 	.word	0x0500000f


	//   ....[162]....
        /*0854*/ 	.word	0x0500000f


	//   ....[163]....
        /*0858*/ 	.word	0x0500000f


	//   ....[164]....
        /*085c*/ 	.word	0x0500000f


	//   ....[165]....
        /*0860*/ 	.word	0x0500000f


	//   ....[166]....
        /*0864*/ 	.word	0x0500000f


	//   ....[167]....
        /*0868*/ 	.word	0x0500000f


	//   ....[168]....
        /*086c*/ 	.word	0x0500000f


	//   ....[169]....
        /*0870*/ 	.word	0x0500000f


	//   ....[170]....
        /*0874*/ 	.word	0x0500000f


	//   ....[171]....
        /*0878*/ 	.word	0x0500000f


	//   ....[172]....
        /*087c*/ 	.word	0x0500000f


	//   ....[173]....
        /*0880*/ 	.word	0x0500000f


	//   ....[174]....
        /*0884*/ 	.word	0x0500000f


	//   ....[175]....
        /*0888*/ 	.word	0x0500000f


	//   ....[176]....
        /*088c*/ 	.word	0x0500000f


	//   ....[177]....
        /*0890*/ 	.word	0x0500000f


	//   ....[178]....
        /*0894*/ 	.word	0x0500000f


	//   ....[179]....
        /*0898*/ 	.word	0x0500000f


	//   ....[180]....
        /*089c*/ 	.word	0x0500000f


	//   ....[181]....
        /*08a0*/ 	.word	0x0500000f


	//   ....[182]....
        /*08a4*/ 	.word	0x0500000f


	//   ....[183]....
        /*08a8*/ 	.word	0x0500000f


	//   ....[184]....
        /*08ac*/ 	.word	0x0500000f


	//   ....[185]....
        /*08b0*/ 	.word	0x0500000f


	//   ....[186]....
        /*08b4*/ 	.word	0x0500000f


	//   ....[187]....
        /*08b8*/ 	.word	0x0500000f


	//   ....[188]....
        /*08bc*/ 	.word	0x0500000f


	//   ....[189]....
        /*08c0*/ 	.word	0x0500000f


	//   ....[190]....
        /*08c4*/ 	.word	0x0500000f


	//   ....[191]....
        /*08c8*/ 	.word	0x0500000f


	//   ....[192]....
        /*08cc*/ 	.word	0x0500000f


	//   ....[193]....
        /*08d0*/ 	.word	0x0500000f


	//   ....[194]....
        /*08d4*/ 	.word	0x0500000f


	//   ....[195]....
        /*08d8*/ 	.word	0x0500000f


	//----- nvinfo : EIATTR_COOP_GROUP_INSTR_OFFSETS
	.align		4
.L_585:
        /*08dc*/ 	.byte	0x04, 0x28
        /*08de*/ 	.short	(.L_587 - .L_586)


	//   ....[0]....
.L_586:
        /*08e0*/ 	.word	0x00000070


	//   ....[1]....
        /*08e4*/ 	.word	0x000001a0


	//   ....[2]....
        /*08e8*/ 	.word	0x000001f0


	//   ....[3]....
        /*08ec*/ 	.word	0x00000420


	//   ....[4]....
        /*08f0*/ 	.word	0x00000580


	//   ....[5]....
        /*08f4*/ 	.word	0x000006a0


	//   ....[6]....
        /*08f8*/ 	.word	0x00000800


	//   ....[7]....
        /*08fc*/ 	.word	0x00006500


	//   ....[8]....
        /*0900*/ 	.word	0x00006c80


	//   ....[9]....
        /*0904*/ 	.word	0x00006c90


	//   ....[10]....
        /*0908*/ 	.word	0x00006ca0


	//   ....[11]....
        /*090c*/ 	.word	0x00006cb0


	//   ....[12]....
        /*0910*/ 	.word	0x00006fc0


	//   ....[13]....
        /*0914*/ 	.word	0x00006fd0


	//   ....[14]....
        /*0918*/ 	.word	0x00006fe0


	//   ....[15]....
        /*091c*/ 	.word	0x00006ff0


	//   ....[16]....
        /*0920*/ 	.word	0x000081c0


	//   ....[17]....
        /*0924*/ 	.word	0x000081e0


	//   ....[18]....
        /*0928*/ 	.word	0x000081f0


	//   ....[19]....
        /*092c*/ 	.word	0x00008200


	//   ....[20]....
        /*0930*/ 	.word	0x000082f0


	//   ....[21]....
        /*0934*/ 	.word	0x00008310


	//   ....[22]....
        /*0938*/ 	.word	0x000083b0


	//   ....[23]....
        /*093c*/ 	.word	0x000083e0


	//   ....[24]....
        /*0940*/ 	.word	0x00009b20


	//   ....[25]....
        /*0944*/ 	.word	0x00009b80


	//   ....[26]....
        /*0948*/ 	.word	0x0000a2e0


	//   ....[27]....
        /*094c*/ 	.word	0x0000a340


	//   ....[28]....
        /*0950*/ 	.word	0x0000aa80


	//   ....[29]....
        /*0954*/ 	.word	0x0000ab00


	//   ....[30]....
        /*0958*/ 	.word	0x0000bba0


	//   ....[31]....
        /*095c*/ 	.word	0x0000bbe0


	//   ....[32]....
        /*0960*/ 	.word	0x0000c7b0


	//   ....[33]....
        /*0964*/ 	.word	0x0000c850


	//   ....[34]....
        /*0968*/ 	.word	0x0000d1f0


	//   ....[35]....
        /*096c*/ 	.word	0x0000d3f0


	//   ....[36]....
        /*0970*/ 	.word	0x0000ef50


	//   ....[37]....
        /*0974*/ 	.word	0x0000efb0


	//   ....[38]....
        /*0978*/ 	.word	0x0000f970


	//   ....[39]....
        /*097c*/ 	.word	0x0000f9d0


	//   ....[40]....
        /*0980*/ 	.word	0x00010af0


	//   ....[41]....
        /*0984*/ 	.word	0x00010b90


	//   ....[42]....
        /*0988*/ 	.word	0x00010c20


	//   ....[43]....
        /*098c*/ 	.word	0x00010df0


	//   ....[44]....
        /*0990*/ 	.word	0x000125c0


	//   ....[45]....
        /*0994*/ 	.word	0x000125e0


	//   ....[46]....
        /*0998*/ 	.word	0x000125f0


	//   ....[47]....
        /*099c*/ 	.word	0x00012600


	//   ....[48]....
        /*09a0*/ 	.word	0x00013000


	//   ....[49]....
        /*09a4*/ 	.word	0x00013010


	//   ....[50]....
        /*09a8*/ 	.word	0x00013210


	//   ....[51]....
        /*09ac*/ 	.word	0x00013220


	//   ....[52]....
        /*09b0*/ 	.word	0x000133e0


	//   ....[53]....
        /*09b4*/ 	.word	0x000133f0


	//   ....[54]....
        /*09b8*/ 	.word	0x000135b0


	//   ....[55]....
        /*09bc*/ 	.word	0x000135c0


	//   ....[56]....
        /*09c0*/ 	.word	0x00013a20


	//   ....[57]....
        /*09c4*/ 	.word	0x00013a30


	//   ....[58]....
        /*09c8*/ 	.word	0x000147d0


	//   ....[59]....
        /*09cc*/ 	.word	0x000147e0


	//   ....[60]....
        /*09d0*/ 	.word	0x00015d90


	//   ....[61]....
        /*09d4*/ 	.word	0x00015da0


	//   ....[62]....
        /*09d8*/ 	.word	0x00015f70


	//   ....[63]....
        /*09dc*/ 	.word	0x00015f80


	//   ....[64]....
        /*09e0*/ 	.word	0x00016140


	//   ....[65]....
        /*09e4*/ 	.word	0x00016150


	//   ....[66]....
        /*09e8*/ 	.word	0x00016310


	//   ....[67]....
        /*09ec*/ 	.word	0x00016320


	//   ....[68]....
        /*09f0*/ 	.word	0x00016540


	//   ....[69]....
        /*09f4*/ 	.word	0x00016750


	//   ....[70]....
        /*09f8*/ 	.word	0x00016780


	//   ....[71]....
        /*09fc*/ 	.word	0x000167b0


	//   ....[72]....
        /*0a00*/ 	.word	0x000167e0


	//   ....[73]....
        /*0a04*/ 	.word	0x00016810


	//   ....[74]....
        /*0a08*/ 	.word	0x00016840


	//   ....[75]....
        /*0a0c*/ 	.word	0x000169e0


	//   ....[76]....
        /*0a10*/ 	.word	0x00016a10


	//   ....[77]....
        /*0a14*/ 	.word	0x00016a40


	//   ....[78]....
        /*0a18*/ 	.word	0x00016a70


	//   ....[79]....
        /*0a1c*/ 	.word	0x00016aa0


	//   ....[80]....
        /*0a20*/ 	.word	0x00016ad0


	//   ....[81]....
        /*0a24*/ 	.word	0x00016b70


	//   ....[82]....
        /*0a28*/ 	.word	0x00016ba0


	//   ....[83]....
        /*0a2c*/ 	.word	0x00016bb0


	//   ....[84]....
        /*0a30*/ 	.word	0x00016be0


	//   ....[85]....
        /*0a34*/ 	.word	0x00018180


	//   ....[86]....
        /*0a38*/ 	.word	0x00019e10


	//   ....[87]....
        /*0a3c*/ 	.word	0x0001a900


	//   ....[88]....
        /*0a40*/ 	.word	0x0001a910


	//   ....[89]....
        /*0a44*/ 	.word	0x0001a9b0


	//   ....[90]....
        /*0a48*/ 	.word	0x0001a9c0


	//   ....[91]....
        /*0a4c*/ 	.word	0x0001aa40


	//   ....[92]....
        /*0a50*/ 	.word	0x0001aa50


	//   ....[93]....
        /*0a54*/ 	.word	0x0001aad0


	//   ....[94]....
        /*0a58*/ 	.word	0x0001aae0


	//   ....[95]....
        /*0a5c*/ 	.word	0x0001ab60


	//   ....[96]....
        /*0a60*/ 	.word	0x0001ab70


	//   ....[97]....
        /*0a64*/ 	.word	0x0001abf0


	//   ....[98]....
        /*0a68*/ 	.word	0x0001ac00


	//   ....[99]....
        /*0a6c*/ 	.word	0x0001ac80


	//   ....[100]....
        /*0a70*/ 	.word	0x0001ac90


	//   ....[101]....
        /*0a74*/ 	.word	0x0001ace0


	//   ....[102]....
        /*0a78*/ 	.word	0x0001ad00


	//   ....[103]....
        /*0a7c*/ 	.word	0x0001d850


	//   ....[104]....
        /*0a80*/ 	.word	0x0001d8d0


	//   ....[105]....
        /*0a84*/ 	.word	0x0001d900


	//   ....[106]....
        /*0a88*/ 	.word	0x0001d910


	//   ....[107]....
        /*0a8c*/ 	.word	0x0001d940


	//   ....[108]....
        /*0a90*/ 	.word	0x0001d970


	//   ....[109]....
        /*0a94*/ 	.word	0x0001d9a0


	//   ....[110]....
        /*0a98*/ 	.word	0x0001d9d0


	//   ....[111]....
        /*0a9c*/ 	.word	0x0001db90


	//   ....[112]....
        /*0aa0*/ 	.word	0x0001dbc0


	//   ....[113]....
        /*0aa4*/ 	.word	0x0001dbf0


	//   ....[114]....
        /*0aa8*/ 	.word	0x0001dc20


	//   ....[115]....
        /*0aac*/ 	.word	0x0001dc50


	//   ....[116]....
        /*0ab0*/ 	.word	0x0001dc80


	//   ....[117]....
        /*0ab4*/ 	.word	0x0001dd50


	//   ....[118]....
        /*0ab8*/ 	.word	0x0001dd70


	//   ....[119]....
        /*0abc*/ 	.word	0x0001dd80


	//   ....[120]....
        /*0ac0*/ 	.word	0x0001de00


	//   ....[121]....
        /*0ac4*/ 	.word	0x0001e930


	//   ....[122]....
        /*0ac8*/ 	.word	0x0001ed60


	//   ....[123]....
        /*0acc*/ 	.word	0x0001ee00


	//   ....[124]....
        /*0ad0*/ 	.word	0x0001ee90


	//   ....[125]....
        /*0ad4*/ 	.word	0x0001eee0


	//   ....[126]....
        /*0ad8*/ 	.word	0x0001ef30


	//   ....[127]....
        /*0adc*/ 	.word	0x0001efc0


	//   ....[128]....
        /*0ae0*/ 	.word	0x0001f050


	//   ....[129]....
        /*0ae4*/ 	.word	0x0001f0a0


	//   ....[130]....
        /*0ae8*/ 	.word	0x0001f0f0


	//   ....[131]....
        /*0aec*/ 	.word	0x0001f1f0


	//   ....[132]....
        /*0af0*/ 	.word	0x0001f2a0


	//   ....[133]....
        /*0af4*/ 	.word	0x0001f320


	//   ....[134]....
        /*0af8*/ 	.word	0x0001f390


	//   ....[135]....
        /*0afc*/ 	.word	0x0001f4d0


	//   ....[136]....
        /*0b00*/ 	.word	0x0001f5e0


	//   ....[137]....
        /*0b04*/ 	.word	0x0001f6a0


	//   ....[138]....
        /*0b08*/ 	.word	0x0001f6f0


	//   ....[139]....
        /*0b0c*/ 	.word	0x0001f9a0


	//   ....[140]....
        /*0b10*/ 	.word	0x0001f9f0


	//   ....[141]....
        /*0b14*/ 	.word	0x0001fa80


	//   ....[142]....
        /*0b18*/ 	.word	0x0001fb10


	//   ....[143]....
        /*0b1c*/ 	.word	0x0001fba0


	//   ....[144]....
        /*0b20*/ 	.word	0x0001fc30


	//   ....[145]....
        /*0b24*/ 	.word	0x0001fcc0


	//   ....[146]....
        /*0b28*/ 	.word	0x0001fd50


	//   ....[147]....
        /*0b2c*/ 	.word	0x0001fdd0


	//   ....[148]....
        /*0b30*/ 	.word	0x0001fe20


	//   ....[149]....
        /*0b34*/ 	.word	0x0001fec0


	//   ....[150]....
        /*0b38*/ 	.word	0x0001ff50


	//   ....[151]....
        /*0b3c*/ 	.word	0x0001ffe0


	//   ....[152]....
        /*0b40*/ 	.word	0x00020030


	//   ....[153]....
        /*0b44*/ 	.word	0x000200c0


	//   ....[154]....
        /*0b48*/ 	.word	0x00020150


	//   ....[155]....
        /*0b4c*/ 	.word	0x000201e0


	//   ....[156]....
        /*0b50*/ 	.word	0x00020270


	//   ....[157]....
        /*0b54*/ 	.word	0x00020300


	//   ....[158]....
        /*0b58*/ 	.word	0x00020390


	//   ....[159]....
        /*0b5c*/ 	.word	0x00020450


	//   ....[160]....
        /*0b60*/ 	.word	0x00020730


	//   ....[161]....
        /*0b64*/ 	.word	0x00020910


	//   ....[162]....
        /*0b68*/ 	.word	0x00020960


	//   ....[163]....
        /*0b6c*/ 	.word	0x000209c0


	//   ....[164]....
        /*0b70*/ 	.word	0x00020ab0


	//   ....[165]....
        /*0b74*/ 	.word	0x00020b10


	//   ....[166]....
        /*0b78*/ 	.word	0x00020c00


	//   ....[167]....
        /*0b7c*/ 	.word	0x00020c60


	//   ....[168]....
        /*0b80*/ 	.word	0x00020d50


	//   ....[169]....
        /*0b84*/ 	.word	0x00020db0


	//   ....[170]....
        /*0b88*/ 	.word	0x00020ea0


	//   ....[171]....
        /*0b8c*/ 	.word	0x00020f00


	//   ....[172]....
        /*0b90*/ 	.word	0x00020ff0


	//   ....[173]....
        /*0b94*/ 	.word	0x00021050


	//   ....[174]....
        /*0b98*/ 	.word	0x00021120


	//   ....[175]....
        /*0b9c*/ 	.word	0x000211a0


	//   ....[176]....
        /*0ba0*/ 	.word	0x00021270


	//   ....[177]....
        /*0ba4*/ 	.word	0x000215a0


	//   ....[178]....
        /*0ba8*/ 	.word	0x00021640


	//   ....[179]....
        /*0bac*/ 	.word	0x000217e0


	//   ....[180]....
        /*0bb0*/ 	.word	0x00021860


	//   ....[181]....
        /*0bb4*/ 	.word	0x000218e0


	//   ....[182]....
        /*0bb8*/ 	.word	0x00021960


	//   ....[183]....
        /*0bbc*/ 	.word	0x000219e0


	//   ....[184]....
        /*0bc0*/ 	.word	0x00021a70


	//   ....[185]....
        /*0bc4*/ 	.word	0x00021b10


	//   ....[186]....
        /*0bc8*/ 	.word	0x00021bc0


	//   ....[187]....
        /*0bcc*/ 	.word	0x00021c40


	//   ....[188]....
        /*0bd0*/ 	.word	0x00021cc0


	//   ....[189]....
        /*0bd4*/ 	.word	0x00021d40


	//   ....[190]....
        /*0bd8*/ 	.word	0x00021dd0


	//   ....[191]....
        /*0bdc*/ 	.word	0x00021e50


	//   ....[192]....
        /*0be0*/ 	.word	0x00021f00


	//   ....[193]....
        /*0be4*/ 	.word	0x00021f50


	//   ....[194]....
        /*0be8*/ 	.word	0x00022010


	//   ....[195]....
        /*0bec*/ 	.word	0x00022140


	//----- nvinfo : EIATTR_REG_RECONFIG
	.align		4
.L_587:
        /*0bf0*/ 	.byte	0x01, 0x54
	.zero		2


	//----- nvinfo : EIATTR_SYSCALL_OFFSETS
	.align		4
        /*0bf4*/ 	.byte	0x04, 0x46
        /*0bf6*/ 	.short	(.L_589 - .L_588)


	//   ....[0]....
.L_588:
        /*0bf8*/ 	.word	0x00001ed0


	//   ....[1]....
        /*0bfc*/ 	.word	0x00002020


	//   ....[2]....
        /*0c00*/ 	.word	0x000066a0


	//   ....[3]....
        /*0c04*/ 	.word	0x000069b0


	//   ....[4]....
        /*0c08*/ 	.word	0x00019a30


	//   ....[5]....
        /*0c0c*/ 	.word	0x00019b80


	//   ....[6]....
        /*0c10*/ 	.word	0x00019c80


	//   ....[7]....
        /*0c14*/ 	.word	0x0001a520


	//----- nvinfo : EIATTR_MBARRIER_INSTR_OFFSETS
	.align		4
.L_589:
        /*0c18*/ 	.byte	0x04, 0x39
        /*0c1a*/ 	.short	(.L_591 - .L_590)


	//   ....[0]....
.L_590:
        /*0c1c*/ 	.word	0x000002d0
        /*0c20*/ 	.word	0x000000ff
        /*0c24*/ 	.word	0x00022800
        /*0c28*/ 	.short	0x0100
        /*0c2a*/ 	.byte	0x08
	.zero		1


	//   ....[1]....
        /*0c2c*/ 	.word	0x000002e0
        /*0c30*/ 	.word	0x000000ff
        /*0c34*/ 	.word	0x00022820
        /*0c38*/ 	.short	0x0100
        /*0c3a*/ 	.byte	0x08
	.zero		1


	//   ....[2]....
        /*0c3c*/ 	.word	0x000003d0
        /*0c40*/ 	.word	0x000000ff
        /*0c44*/ 	.word	0x00022830
        /*0c48*/ 	.short	0x0100
        /*0c4a*/ 	.byte	0x08
	.zero		1


	//   ....[3]....
        /*0c4c*/ 	.word	0x000003e0
        /*0c50*/ 	.word	0x000000ff
        /*0c54*/ 	.word	0x00022840
        /*0c58*/ 	.short	0x0100
        /*0c5a*/ 	.byte	0x08
	.zero		1


	//   ....[4]....
        /*0c5c*/ 	.word	0x000003f0
        /*0c60*/ 	.word	0x000000ff
        /*0c64*/ 	.word	0x00022838
        /*0c68*/ 	.short	0x0100
        /*0c6a*/ 	.byte	0x08
	.zero		1


	//   ....[5]....
        /*0c6c*/ 	.word	0x00000400
        /*0c70*/ 	.word	0x000000ff
        /*0c74*/ 	.word	0x00022848
        /*0c78*/ 	.short	0x0100
        /*0c7a*/ 	.byte	0x08
	.zero		1


	//   ....[6]....
        /*0c7c*/ 	.word	0x00000530
        /*0c80*/ 	.word	0x000000ff
        /*0c84*/ 	.word	0x00022850
        /*0c88*/ 	.short	0x0100
        /*0c8a*/ 	.byte	0x08
	.zero		1


	//   ....[7]....
        /*0c8c*/ 	.word	0x00000540
        /*0c90*/ 	.word	0x000000ff
        /*0c94*/ 	.word	0x00022860
        /*0c98*/ 	.short	0x0100
        /*0c9a*/ 	.byte	0x08
	.zero		1


	//   ....[8]....
        /*0c9c*/ 	.word	0x00000550
        /*0ca0*/ 	.word	0x000000ff
        /*0ca4*/ 	.word	0x00022858
        /*0ca8*/ 	.short	0x0100
        /*0caa*/ 	.byte	0x08
	.zero		1


	//   ....[9]....
        /*0cac*/ 	.word	0x00000560
        /*0cb0*/ 	.word	0x000000ff
        /*0cb4*/ 	.word	0x00022868
        /*0cb8*/ 	.short	0x0100
        /*0cba*/ 	.byte	0x08
	.zero		1


	//   ....[10]....
        /*0cbc*/ 	.word	0x00000650
        /*0cc0*/ 	.word	0x000000ff
        /*0cc4*/ 	.word	0x00022870
        /*0cc8*/ 	.short	0x0100
        /*0cca*/ 	.byte	0x06
	.zero		1


	//   ....[11]....
        /*0ccc*/ 	.word	0x00000660
        /*0cd0*/ 	.word	0x000000ff
        /*0cd4*/ 	.word	0x00022880
        /*0cd8*/ 	.short	0x0100
        /*0cda*/ 	.byte	0x06
	.zero		1


	//   ....[12]....
        /*0cdc*/ 	.word	0x00000670
        /*0ce0*/ 	.word	0x000000ff
        /*0ce4*/ 	.word	0x00022878
        /*0ce8*/ 	.short	0x0100
        /*0cea*/ 	.byte	0x06
	.zero		1


	//   ....[13]....
        /*0cec*/ 	.word	0x00000680
        /*0cf0*/ 	.word	0x000000ff
        /*0cf4*/ 	.word	0x00022888
        /*0cf8*/ 	.short	0x0100
        /*0cfa*/ 	.byte	0x06
	.zero		1


	//   ....[14]....
        /*0cfc*/ 	.word	0x000007b0
        /*0d00*/ 	.word	0x000000ff
        /*0d04*/ 	.word	0x00022890
        /*0d08*/ 	.short	0x0100
        /*0d0a*/ 	.byte	0x08
	.zero		1


	//   ....[15]....
        /*0d0c*/ 	.word	0x000007c0
        /*0d10*/ 	.word	0x000000ff
        /*0d14*/ 	.word	0x000228a0
        /*0d18*/ 	.short	0x0100
        /*0d1a*/ 	.byte	0x08
	.zero		1


	//   ....[16]....
        /*0d1c*/ 	.word	0x000007d0
        /*0d20*/ 	.word	0x000000ff
        /*0d24*/ 	.word	0x00022898
        /*0d28*/ 	.short	0x0100
        /*0d2a*/ 	.byte	0x08
	.zero		1


	//   ....[17]....
        /*0d2c*/ 	.word	0x000007e0
        /*0d30*/ 	.word	0x000000ff
        /*0d34*/ 	.word	0x000228a8
        /*0d38*/ 	.short	0x0100
        /*0d3a*/ 	.byte	0x08
	.zero		1


	//   ....[18]....
        /*0d3c*/ 	.word	0x00000910
        /*0d40*/ 	.word	0x000000ff
        /*0d44*/ 	.word	0x000228b0
        /*0d48*/ 	.short	0x0100
        /*0d4a*/ 	.byte	0x08
	.zero		1


	//   ....[19]....
        /*0d4c*/ 	.word	0x00000920
        /*0d50*/ 	.word	0x000000ff
        /*0d54*/ 	.word	0x000228c0
        /*0d58*/ 	.short	0x0100
        /*0d5a*/ 	.byte	0x08
	.zero		1


	//   ....[20]....
        /*0d5c*/ 	.word	0x00000930
        /*0d60*/ 	.word	0x000000ff
        /*0d64*/ 	.word	0x000228b8
        /*0d68*/ 	.short	0x0100
        /*0d6a*/ 	.byte	0x08
	.zero		1


	//   ....[21]....
        /*0d6c*/ 	.word	0x00000940
        /*0d70*/ 	.word	0x000000ff
        /*0d74*/ 	.word	0x000228c8
        /*0d78*/ 	.short	0x0100
        /*0d7a*/ 	.byte	0x08
	.zero		1


	//   ....[22]....
        /*0d7c*/ 	.word	0x00003260
        /*0d80*/ 	.word	0x00000060
        /*0d84*/ 	.word	0x00022890
        /*0d88*/ 	.short	0x010a
        /*0d8a*/ 	.byte	0x3f
	.zero		1


	//   ....[23]....
        /*0d8c*/ 	.word	0x000043c0
        /*0d90*/ 	.word	0x00000060
        /*0d94*/ 	.word	0x00022890
        /*0d98*/ 	.short	0x010a
        /*0d9a*/ 	.byte	0x3f
	.zero		1


	//   ....[24]....
        /*0d9c*/ 	.word	0x000053f0
        /*0da0*/ 	.word	0x00000060
        /*0da4*/ 	.word	0x00022890
        /*0da8*/ 	.short	0x010a
        /*0daa*/ 	.byte	0x3f
	.zero		1


	//   ....[25]....
        /*0dac*/ 	.word	0x00005600
        /*0db0*/ 	.word	0x00000020
        /*0db4*/ 	.word	0x00000000
        /*0db8*/ 	.short	0x0101
        /*0dba*/ 	.byte	0x3f
	.zero		1


	//   ....[26]....
        /*0dbc*/ 	.word	0x00005640
        /*0dc0*/ 	.word	0x00000060
        /*0dc4*/ 	.word	0x000228b0
        /*0dc8*/ 	.short	0x010a
        /*0dca*/ 	.byte	0x3f
	.zero		1


	//   ....[27]....
        /*0dcc*/ 	.word	0x00005c90
        /*0dd0*/ 	.word	0x00000060
        /*0dd4*/ 	.word	0x00000000
        /*0dd8*/ 	.short	0x0101
        /*0dda*/ 	.byte	0x3f
	.zero		1


	//   ....[28]....
        /*0ddc*/ 	.word	0x00006730
        /*0de0*/ 	.word	0x00000012
        /*0de4*/ 	.word	0x00022800
        /*0de8*/ 	.short	0x010a
        /*0dea*/ 	.byte	0x3f
	.zero		1


	//   ....[29]....
        /*0dec*/ 	.word	0x00006780
        /*0df0*/ 	.word	0x00000012
        /*0df4*/ 	.word	0x00022800
        /*0df8*/ 	.short	0x010a
        /*0dfa*/ 	.byte	0x3f
	.zero		1


	//   ....[30]....
        /*0dfc*/ 	.word	0x00007220
        /*0e00*/ 	.word	0x00000012
        /*0e04*/ 	.word	0x00022800
        /*0e08*/ 	.short	0x010a
        /*0e0a*/ 	.byte	0x3f
	.zero		1


	//   ....[31]....
        /*0e0c*/ 	.word	0x00008630
        /*0e10*/ 	.word	0x00000012
        /*0e14*/ 	.word	0x00022800
        /*0e18*/ 	.short	0x010a
        /*0e1a*/ 	.byte	0x3f
	.zero		1


	//   ....[32]....
        /*0e1c*/ 	.word	0x00009470
        /*0e20*/ 	.word	0x0000000f
        /*0e24*/ 	.word	0x00022830
        /*0e28*/ 	.short	0x010a
        /*0e2a*/ 	.byte	0x3f
	.zero		1


	//   ....[33]....
        /*0e2c*/ 	.word	0x00009510
        /*0e30*/ 	.word	0x0000000f
        /*0e34*/ 	.word	0x00022830
        /*0e38*/ 	.short	0x010a
        /*0e3a*/ 	.byte	0x3f
	.zero		1


	//   ....[34]....
        /*0e3c*/ 	.word	0x0000adf0
        /*0e40*/ 	.word	0x00000027
        /*0e44*/ 	.word	0x00000000
        /*0e48*/ 	.short	0x0101
        /*0e4a*/ 	.byte	0x3f
	.zero		1


	//   ....[35]....
        /*0e4c*/ 	.word	0x0000b400
        /*0e50*/ 	.word	0x0000000f
        /*0e54*/ 	.word	0x00022850
        /*0e58*/ 	.short	0x010a
        /*0e5a*/ 	.byte	0x3f
	.zero		1


	//   ....[36]....
        /*0e5c*/ 	.word	0x0000b450
        /*0e60*/ 	.word	0x0000000f
        /*0e64*/ 	.word	0x00022850
        /*0e68*/ 	.short	0x010a
        /*0e6a*/ 	.byte	0x3f
	.zero		1


	//   ....[37]....
        /*0e6c*/ 	.word	0x0000b8c0
        /*0e70*/ 	.word	0x0000000f
        /*0e74*/ 	.word	0x00000000
        /*0e78*/ 	.short	0x0101
        /*0e7a*/ 	.byte	0x3f
	.zero		1


	//   ....[38]....
        /*0e7c*/ 	.word	0x0000b9f0
        /*0e80*/ 	.word	0x00000015
        /*0e84*/ 	.word	0x00022830
        /*0e88*/ 	.short	0x010a
        /*0e8a*/ 	.byte	0x3f
	.zero		1


	//   ....[39]....
        /*0e8c*/ 	.word	0x0000baa0
        /*0e90*/ 	.word	0x00000015
        /*0e94*/ 	.word	0x00022830
        /*0e98*/ 	.short	0x010a
        /*0e9a*/ 	.byte	0x3f
	.zero		1


	//   ....[40]....
        /*0e9c*/ 	.word	0x0000d7a0
        /*0ea0*/ 	.word	0x0000009d
        /*0ea4*/ 	.word	0x00000000
        /*0ea8*/ 	.short	0x0101
        /*0eaa*/ 	.byte	0x3f
	.zero		1


	//   ....[41]....
        /*0eac*/ 	.word	0x0000e1b0
        /*0eb0*/ 	.word	0x00000015
        /*0eb4*/ 	.word	0x00022850
        /*0eb8*/ 	.short	0x010a
        /*0eba*/ 	.byte	0x3f
	.zero		1


	//   ....[42]....
        /*0ebc*/ 	.word	0x0000e200
        /*0ec0*/ 	.word	0x00000015
        /*0ec4*/ 	.word	0x00022850
        /*0ec8*/ 	.short	0x010a
        /*0eca*/ 	.byte	0x3f
	.zero		1


	//   ....[43]....
        /*0ecc*/ 	.word	0x0000e5d0
        /*0ed0*/ 	.word	0x00000015
        /*0ed4*/ 	.word	0x00000000
        /*0ed8*/ 	.short	0x0101
        /*0eda*/ 	.byte	0x3f
	.zero		1


	//   ....[44]....
        /*0edc*/ 	.word	0x0000e6d0
        /*0ee0*/ 	.word	0x0000000f
        /*0ee4*/ 	.word	0x00022830
        /*0ee8*/ 	.short	0x010a
        /*0eea*/ 	.byte	0x3f
	.zero		1


	//   ....[45]....
        /*0eec*/ 	.word	0x0000e730
        /*0ef0*/ 	.word	0x0000000f
        /*0ef4*/ 	.word	0x00022830
        /*0ef8*/ 	.short	0x010a
        /*0efa*/ 	.byte	0x3f
	.zero		1


	//   ....[46]....
        /*0efc*/ 	.word	0x0000fdb0
        /*0f00*/ 	.word	0x000000a0
        /*0f04*/ 	.word	0x00000000
        /*0f08*/ 	.short	0x0101
        /*0f0a*/ 	.byte	0x3f
	.zero		1


	//   ....[47]....
        /*0f0c*/ 	.word	0x000106a0
        /*0f10*/ 	.word	0x0000000f
        /*0f14*/ 	.word	0x00022850
        /*0f18*/ 	.short	0x010a
        /*0f1a*/ 	.byte	0x3f
	.zero		1


	//   ....[48]....
        /*0f1c*/ 	.word	0x000106f0
        /*0f20*/ 	.word	0x0000000f
        /*0f24*/ 	.word	0x00022850
        /*0f28*/ 	.short	0x010a
        /*0f2a*/ 	.byte	0x3f
	.zero		1


	//   ....[49]....
        /*0f2c*/ 	.word	0x00010ac0
        /*0f30*/ 	.word	0x0000000f
        /*0f34*/ 	.word	0x00000000
        /*0f38*/ 	.short	0x0101
        /*0f3a*/ 	.byte	0x3f
	.zero		1


	//   ....[50]....
        /*0f3c*/ 	.word	0x00012fa0
        /*0f40*/ 	.word	0x00000003
        /*0f44*/ 	.word	0x00000000
        /*0f48*/ 	.short	0x0101
        /*0f4a*/ 	.byte	0x3f
	.zero		1


	//   ....[51]....
        /*0f4c*/ 	.word	0x00013980
        /*0f50*/ 	.word	0x00000003
        /*0f54*/ 	.word	0x00000000
        /*0f58*/ 	.short	0x0101
        /*0f5a*/ 	.byte	0x3f
	.zero		1


	//   ....[52]....
        /*0f5c*/ 	.word	0x00018260
        /*0f60*/ 	.word	0x00000012
        /*0f64*/ 	.word	0x00022820
        /*0f68*/ 	.short	0x010a
        /*0f6a*/ 	.byte	0x3f
	.zero		1


	//   ....[53]....
        /*0f6c*/ 	.word	0x00018330
        /*0f70*/ 	.word	0x00000004
        /*0f74*/ 	.word	0x000228a0
        /*0f78*/ 	.short	0x010a
        /*0f7a*/ 	.byte	0x3f
	.zero		1


	//   ....[54]....
        /*0f7c*/ 	.word	0x00018570
        /*0f80*/ 	.word	0x00000004
        /*0f84*/ 	.word	0x000228c0
        /*0f88*/ 	.short	0x010a
        /*0f8a*/ 	.byte	0x3f
	.zero		1


	//   ....[55]....
        /*0f8c*/ 	.word	0x00018c10
        /*0f90*/ 	.word	0x00000005
        /*0f94*/ 	.word	0x000228a0
        /*0f98*/ 	.short	0x010a
        /*0f9a*/ 	.byte	0x3f
	.zero		1


	//   ....[56]....
        /*0f9c*/ 	.word	0x00018e40
        /*0fa0*/ 	.word	0x00000005
        /*0fa4*/ 	.word	0x000228c0
        /*0fa8*/ 	.short	0x010a
        /*0faa*/ 	.byte	0x3f
	.zero		1


	//   ....[57]....
        /*0fac*/ 	.word	0x0001a070
        /*0fb0*/ 	.word	0x00000000
        /*0fb4*/ 	.word	0x00022840
        /*0fb8*/ 	.short	0x010a
        /*0fba*/ 	.byte	0x3f
	.zero		1


	//   ....[58]....
        /*0fbc*/ 	.word	0x0001ada0
        /*0fc0*/ 	.word	0x00000012
        /*0fc4*/ 	.word	0x00022800
        /*0fc8*/ 	.short	0x0107
        /*0fca*/ 	.byte	0x3f
	.zero		1


	//   ....[59]....
        /*0fcc*/ 	.word	0x0001ae90
        /*0fd0*/ 	.word	0x00000012
        /*0fd4*/ 	.word	0x00022800
        /*0fd8*/ 	.short	0x0101
        /*0fda*/ 	.byte	0x3f
	.zero		1


	//   ....[60]....
        /*0fdc*/ 	.word	0x0001aeb0
        /*0fe0*/ 	.word	0x00000012
        /*0fe4*/ 	.word	0x00022820
        /*0fe8*/ 	.short	0x010a
        /*0fea*/ 	.byte	0x3f
	.zero		1


	//   ....[61]....
        /*0fec*/ 	.word	0x0001af90
        /*0ff0*/ 	.word	0x00000002
        /*0ff4*/ 	.word	0x00022860
        /*0ff8*/ 	.short	0x010a
        /*0ffa*/ 	.byte	0x3f
	.zero		1


	//   ....[62]....
        /*0ffc*/ 	.word	0x0001b860
        /*1000*/ 	.word	0x00000002
        /*1004*/ 	.word	0x00022840
        /*1008*/ 	.short	0x010a
        /*100a*/ 	.byte	0x3f
	.zero		1


	//   ....[63]....
        /*100c*/ 	.word	0x0001bac0
        /*1010*/ 	.word	0x00000002
        /*1014*/ 	.word	0x00022860
        /*1018*/ 	.short	0x010a
        /*101a*/ 	.byte	0x3f
	.zero		1


	//   ....[64]....
        /*101c*/ 	.word	0x0001c2c0
        /*1020*/ 	.word	0x00000003
        /*1024*/ 	.word	0x00022840
        /*1028*/ 	.short	0x010a
        /*102a*/ 	.byte	0x3f
	.zero		1


	//   ....[65]....
        /*102c*/ 	.word	0x0001c510
        /*1030*/ 	.word	0x00000003
        /*1034*/ 	.word	0x00022860
        /*1038*/ 	.short	0x010a
        /*103a*/ 	.byte	0x3f
	.zero		1


	//   ....[66]....
        /*103c*/ 	.word	0x0001cc90
        /*1040*/ 	.word	0x00000003
        /*1044*/ 	.word	0x00022840
        /*1048*/ 	.short	0x010a
        /*104a*/ 	.byte	0x3f
	.zero		1


	//   ....[67]....
        /*104c*/ 	.word	0x0001cef0
        /*1050*/ 	.word	0x00000003
        /*1054*/ 	.word	0x00022860
        /*1058*/ 	.short	0x010a
        /*105a*/ 	.byte	0x3f
	.zero		1


	//   ....[68]....
        /*105c*/ 	.word	0x0001e8b0
        /*1060*/ 	.word	0x00000000
        /*1064*/ 	.word	0x00022820
        /*1068*/ 	.short	0x010a
        /*106a*/ 	.byte	0x3f
	.zero		1


	//   ....[69]....
        /*106c*/ 	.word	0x0001ea60
        /*1070*/ 	.word	0x00000006
        /*1074*/ 	.word	0x00000000
        /*1078*/ 	.short	0x010a
        /*107a*/ 	.byte	0x3f
	.zero		1


	//   ....[70]....
        /*107c*/ 	.word	0x0001ead0
        /*1080*/ 	.word	0x00000007
        /*1084*/ 	.word	0x00000000
        /*1088*/ 	.short	0x010a
        /*108a*/ 	.byte	0x3f
	.zero		1


	//   ....[71]....
        /*108c*/ 	.word	0x0001eb40
        /*1090*/ 	.word	0x00000004
        /*1094*/ 	.word	0x00000000
        /*1098*/ 	.short	0x010a
        /*109a*/ 	.byte	0x3f
	.zero		1


	//   ....[72]....
        /*109c*/ 	.word	0x0001eb70
        /*10a0*/ 	.word	0x00000003
        /*10a4*/ 	.word	0x00000000
        /*10a8*/ 	.short	0x010a
        /*10aa*/ 	.byte	0x3f
	.zero		1


	//   ....[73]....
        /*10ac*/ 	.word	0x0001ebd0
        /*10b0*/ 	.word	0x00000060
        /*10b4*/ 	.word	0x00022890
        /*10b8*/ 	.short	0x010a
        /*10ba*/ 	.byte	0x3f
	.zero		1


	//   ....[74]....
        /*10bc*/ 	.word	0x0001ec20
        /*10c0*/ 	.word	0x00000060
        /*10c4*/ 	.word	0x00022890
        /*10c8*/ 	.short	0x010a
        /*10ca*/ 	.byte	0x3f
	.zero		1


	//   ....[75]....
        /*10cc*/ 	.word	0x0001ec70
        /*10d0*/ 	.word	0x00000060
        /*10d4*/ 	.word	0x00022890
        /*10d8*/ 	.short	0x010a
        /*10da*/ 	.byte	0x3f
	.zero		1


	//   ....[76]....
        /*10dc*/ 	.word	0x0001ecc0
        /*10e0*/ 	.word	0x00000060
        /*10e4*/ 	.word	0x000228b0
        /*10e8*/ 	.short	0x010a
        /*10ea*/ 	.byte	0x3f
	.zero		1


	//   ....[77]....
        /*10ec*/ 	.word	0x0001f130
        /*10f0*/ 	.word	0x00000012
        /*10f4*/ 	.word	0x00022800
        /*10f8*/ 	.short	0x010a
        /*10fa*/ 	.byte	0x3f
	.zero		1


	//   ....[78]....
        /*10fc*/ 	.word	0x0001f720
        /*1100*/ 	.word	0x00000012
        /*1104*/ 	.word	0x00022800
        /*1108*/ 	.short	0x010a
        /*110a*/ 	.byte	0x3f
	.zero		1


	//   ....[79]....
        /*110c*/ 	.word	0x0001f770
        /*1110*/ 	.word	0x0000000f
        /*1114*/ 	.word	0x00022830
        /*1118*/ 	.short	0x010a
        /*111a*/ 	.byte	0x3f
	.zero		1


	//   ....[80]....
        /*111c*/ 	.word	0x0001f7c0
        /*1120*/ 	.word	0x0000000f
        /*1124*/ 	.word	0x00022850
        /*1128*/ 	.short	0x010a
        /*112a*/ 	.byte	0x3f
	.zero		1


	//   ....[81]....
        /*112c*/ 	.word	0x0001f810
        /*1130*/ 	.word	0x00000015
        /*1134*/ 	.word	0x00022830
        /*1138*/ 	.short	0x010a
        /*113a*/ 	.byte	0x3f
	.zero		1


	//   ....[82]....
        /*113c*/ 	.word	0x0001f860
        /*1140*/ 	.word	0x00000015
        /*1144*/ 	.word	0x00022850
        /*1148*/ 	.short	0x010a
        /*114a*/ 	.byte	0x3f
	.zero		1


	//   ....[83]....
        /*114c*/ 	.word	0x0001f8b0
        /*1150*/ 	.word	0x0000000f
        /*1154*/ 	.word	0x00022830
        /*1158*/ 	.short	0x010a
        /*115a*/ 	.byte	0x3f
	.zero		1


	//   ....[84]....
        /*115c*/ 	.word	0x0001f900
        /*1160*/ 	.word	0x0000000f
        /*1164*/ 	.word	0x00022850
        /*1168*/ 	.short	0x010a
        /*116a*/ 	.byte	0x3f
	.zero		1


	//   ....[85]....
        /*116c*/ 	.word	0x00020510
        /*1170*/ 	.word	0x00000012
        /*1174*/ 	.word	0x00022820
        /*1178*/ 	.short	0x010a
        /*117a*/ 	.byte	0x3f
	.zero		1


	//   ....[86]....
        /*117c*/ 	.word	0x00020560
        /*1180*/ 	.word	0x00000004
        /*1184*/ 	.word	0x000228a0
        /*1188*/ 	.short	0x010a
        /*118a*/ 	.byte	0x3f
	.zero		1


	//   ....[87]....
        /*118c*/ 	.word	0x000205b0
        /*1190*/ 	.word	0x00000004
        /*1194*/ 	.word	0x000228c0
        /*1198*/ 	.short	0x010a
        /*119a*/ 	.byte	0x3f
	.zero		1


	//   ....[88]....
        /*119c*/ 	.word	0x00020600
        /*11a0*/ 	.word	0x00000005
        /*11a4*/ 	.word	0x000228a0
        /*11a8*/ 	.short	0x010a
        /*11aa*/ 	.byte	0x3f
	.zero		1


	//   ....[89]....
        /*11ac*/ 	.word	0x00020650
        /*11b0*/ 	.word	0x00000005
        /*11b4*/ 	.word	0x000228c0
        /*11b8*/ 	.short	0x010a
        /*11ba*/ 	.byte	0x3f
	.zero		1


	//   ....[90]....
        /*11bc*/ 	.word	0x000207f0
        /*11c0*/ 	.word	0x00000000
        /*11c4*/ 	.word	0x00022840
        /*11c8*/ 	.short	0x010a
        /*11ca*/ 	.byte	0x3f
	.zero		1


	//   ....[91]....
        /*11cc*/ 	.word	0x000212b0
        /*11d0*/ 	.word	0x00000012
        /*11d4*/ 	.word	0x00022820
        /*11d8*/ 	.short	0x010a
        /*11da*/ 	.byte	0x3f
	.zero		1


	//   ....[92]....
        /*11dc*/ 	.word	0x00021300
        /*11e0*/ 	.word	0x00000002
        /*11e4*/ 	.word	0x00022860
        /*11e8*/ 	.short	0x010a
        /*11ea*/ 	.byte	0x3f
	.zero		1


	//   ....[93]....
        /*11ec*/ 	.word	0x00021350
        /*11f0*/ 	.word	0x00000002
        /*11f4*/ 	.word	0x00022840
        /*11f8*/ 	.short	0x010a
        /*11fa*/ 	.byte	0x3f
	.zero		1


	//   ....[94]....
        /*11fc*/ 	.word	0x000213a0
        /*1200*/ 	.word	0x00000002
        /*1204*/ 	.word	0x00022860
        /*1208*/ 	.short	0x010a
        /*120a*/ 	.byte	0x3f
	.zero		1


	//   ....[95]....
        /*120c*/ 	.word	0x000213f0
        /*1210*/ 	.word	0x00000003
        /*1214*/ 	.word	0x00022840
        /*1218*/ 	.short	0x010a
        /*121a*/ 	.byte	0x3f
	.zero		1


	//   ....[96]....
        /*121c*/ 	.word	0x00021440
        /*1220*/ 	.word	0x00000003
        /*1224*/ 	.word	0x00022860
        /*1228*/ 	.short	0x010a
        /*122a*/ 	.byte	0x3f
	.zero		1


	//   ....[97]....
        /*122c*/ 	.word	0x00021490
        /*1230*/ 	.word	0x00000003
        /*1234*/ 	.word	0x00022840
        /*1238*/ 	.short	0x010a
        /*123a*/ 	.byte	0x3f
	.zero		1


	//   ....[98]....
        /*123c*/ 	.word	0x000214e0
        /*1240*/ 	.word	0x00000003
        /*1244*/ 	.word	0x00022860
        /*1248*/ 	.short	0x010a
        /*124a*/ 	.byte	0x3f
	.zero		1


	//   ....[99]....
        /*124c*/ 	.word	0x00022060
        /*1250*/ 	.word	0x00000000
        /*1254*/ 	.word	0x00022820
        /*1258*/ 	.short	0x010a
        /*125a*/ 	.byte	0x3f
	.zero		1


	//   ....[100]....
        /*125c*/ 	.word	0x00022200
        /*1260*/ 	.word	0x00000006
        /*1264*/ 	.word	0x00000000
        /*1268*/ 	.short	0x010a
        /*126a*/ 	.byte	0x3f
	.zero		1


	//   ....[101]....
        /*126c*/ 	.word	0x00022250
        /*1270*/ 	.word	0x00000007
        /*1274*/ 	.word	0x00000000
        /*1278*/ 	.short	0x010a
        /*127a*/ 	.byte	0x3f
	.zero		1


	//   ....[102]....
        /*127c*/ 	.word	0x000222a0
        /*1280*/ 	.word	0x00000004
        /*1284*/ 	.word	0x00000000
        /*1288*/ 	.short	0x010a
        /*128a*/ 	.byte	0x3f
	.zero		1


	//----- nvinfo : EIATTR_NUM_MBARRIERS
	.align		4
.L_591:
        /*128c*/ 	.byte	0x03, 0x38
        /*128e*/ 	.short	0x0016


	//----- nvinfo : EIATTR_EXIT_INSTR_OFFSETS
	.align		4
        /*1290*/ 	.byte	0x04, 0x1c
        /*1292*/ 	.short	(.L_593 - .L_592)


	//   ....[0]....
.L_592:
        /*1294*/ 	.word	0x0001ebc0


	//----- nvinfo : EIATTR_MAX_THREADS
	.align		4
.L_593:
        /*1298*/ 	.byte	0x04, 0x05
        /*129a*/ 	.short	(.L_595 - .L_594)
.L_594:
        /*129c*/ 	.word	0x00000180
        /*12a0*/ 	.word	0x00000001
        /*12a4*/ 	.word	0x00000001


	//----- nvinfo : EIATTR_CRS_STACK_SIZE
	.align		4
.L_595:
        /*12a8*/ 	.byte	0x04, 0x1e
        /*12aa*/ 	.short	(.L_597 - .L_596)
.L_596:
        /*12ac*/ 	.word	0x00000000


	//----- nvinfo : EIATTR_CBANK_PARAM_SIZE
	.align		4
.L_597:
        /*12b0*/ 	.byte	0x03, 0x19
        /*12b2*/ 	.short	0x0af0


	//----- nvinfo : EIATTR_PARAM_CBANK
	.align		4
        /*12b4*/ 	.byte	0x04, 0x0a
        /*12b6*/ 	.short	(.L_599 - .L_598)
	.align		4
.L_598:
        /*12b8*/ 	.word	index@(.nv.constant0._ZN7cutlass13device_kernelIN5flash11enable_sm90INS1_16FlashAttnFwdSm90INS1_25CollectiveMainloopFwdSm90ILi2EN4cute5tupleIJNS5_1CILi1EEES8_S8_EEENS6_IJNS7_ILi128EEENS7_ILi96EEENS7_ILi64EEEEEELi256ENS_6half_tEfNS_4arch4Sm90ELb1ELb0ELb1ELb1ELb0ELb1ELb0ELb1ELb0ELb1ELb1ELb0EEENS1_21CollectiveEpilogueFwdINS6_IJSA_NS7_ILi256EEESB_EEES9_SE_SG_Li256ELb1ELb1ELb1ELb0EEENS1_36VarlenDynamicPersistentTileSchedulerILi128ELi96ELi256ELi128ELb1ELb1ELb1ELb1ELb1ELb1EEEEEEEEEvNT_6ParamsE)
        /*12bc*/ 	.short	0x0210
        /*12be*/ 	.short	0x0af0


	//----- nvinfo : EIATTR_SW_WAR
	.align		4
.L_599:
        /*12c0*/ 	.byte	0x04, 0x36
        /*12c2*/ 	.short	(.L_601 - .L_600)
.L_600:
        /*12c4*/ 	.word	0x00000008
.L_601:


//--------------------- .nv.info._ZN7cutlass13device_kernelIN5flash11enable_sm90INS1_16FlashAttnFwdSm90INS1_25CollectiveMainloopFwdSm90ILi2EN4cute5tupleIJNS5_1CILi1EEES8_S8_EEENS6_IJNS7_ILi128EEENS7_ILi96EEENS7_ILi64EEEEEELi256ENS_6half_tEfNS_4arch4Sm90ELb1ELb0ELb1ELb1ELb0ELb0ELb1ELb1ELb0ELb1ELb1ELb0EEENS1_21CollectiveEpilogueFwdINS6_IJSA_NS7_ILi256EEESB_EEES9_SE_SG_Li256ELb1ELb1ELb1ELb0EEENS1_36VarlenDynamicPersistentTileSchedulerILi128ELi96ELi256ELi128ELb1ELb1ELb1ELb1ELb1ELb1EEEEEEEEEvNT_6ParamsE --------------------------
	.section	.nv.info._ZN7cutlass13device_kernelIN5flash11enable_sm90INS1_16FlashAttnFwdSm90INS1_25CollectiveMainloopFwdSm90ILi2EN4cute5tupleIJNS5_1CILi1EEES8_S8_EEENS6_IJNS7_ILi128EEENS7_ILi96EEENS7_ILi64EEEEEELi256ENS_6half_tEfNS_4arch4Sm90ELb1ELb0ELb1ELb1ELb0ELb0ELb1ELb1ELb0ELb1ELb1ELb0EEENS1_21CollectiveEpilogueFwdINS6_IJSA_NS7_ILi256EEESB_EEES9_SE_SG_Li256ELb1ELb1ELb1ELb0EEENS1_36VarlenDynamicPersistentTileSchedulerILi128ELi96ELi256ELi128ELb1ELb1ELb1ELb1ELb1ELb1EEEEEEEEEvNT_6ParamsE,"",@"SHT_CUDA_INFO"
	.sectionflags	@""
	.align	4


	//----- nvinfo : EIATTR_CUDA_API_VERSION
	.align		4
        /*0000*/ 	.byte	0x04, 0x37
        /*0002*/ 	.short	(.L_603 - .L_602)
.L_602:
        /*0004*/ 	.word	0x00000082


	//----- nvinfo : EIATTR_KPARAM_INFO
	.align		4
.L_603:
        /*0008*/ 	.byte	0x04, 0x17
        /*000a*/ 	.short	(.L_605 - .L_604)
.L_604:
        /*000c*/ 	.word	0x00000000
        /*0010*/ 	.short	0x0000
        /*0012*/ 	.short	0x0070
        /*0014*/ 	.byte	0x00, 0xf0, 0x01, 0x2e


	//----- nvinfo : EIATTR_SPARSE_MMA_MASK
	.align		4
.L_605:
        /*0018*/ 	.byte	0x03, 0x50
        /*001a*/ 	.short	0x0000


	//----- nvinfo : EIATTR_MAXREG_COUNT
	.align		4
        /*001c*/ 	.byte	0x03, 0x1b
        /*001e*/ 	.short	0x00a8


	//----- nvinfo : EIATTR_NUM_BARRIERS
	.align		4
        /*0020*/ 	.byte	0x02, 0x4c
        /*0022*/ 	.byte	0x10
	.zero		1


	//----- nvinfo : EIATTR_EXTERNS
	.align		4
        /*0024*/ 	.byte	0x04, 0x0f
        /*0026*/ 	.short	(.L_607 - .L_606)


	//   ....[0]....
	.align		4
.L_606:
        /*0028*/ 	.word	index@(__assertfail)


	//----- nvinfo : EIATTR_ANNOTATIONS
	.align		4
.L_607:
        /*002c*/ 	.byte	0x04, 0x55
        /*002e*/ 	.short	(.L_609 - .L_608)


	//   ....[0]....
.L_608:
        /* <DEDUP_REMOVED lines=99> */


	//----- nvinfo : EIATTR_MERCURY_ISA_VERSION
	.align		4
.L_609:
        /*0650*/ 	.byte	0x03, 0x5f
        /*0652*/ 	.short	0x0101


	//----- nvinfo : EIATTR_UNUSED_LOAD_BYTE_OFFSET
	.align		4
        /*0654*/ 	.byte	0x04, 0x44
        /*0656*/ 	.short	(.L_611 - .L_610)


	//   ....[0]....
.L_610:
        /*0658*/ 	.word	0x00000a50
        /*065c*/ 	.word	0x0000fff0


	//   ....[1]....
        /*0660*/ 	.word	0x0000b110
        /*0664*/ 	.word	0x0000fff0


	//----- nvinfo : EIATTR_INT_WARP_WIDE_INSTR_OFFSETS
	.align		4
.L_611:
        /*0668*/ 	.byte	0x04, 0x31
        /*066a*/ 	.short	(.L_613 - .L_612)


	//   ....[0]....
.L_612:
        /*066c*/ 	.word	0x00000120


	//   ....[1]....
        /*0670*/ 	.word	0x00000160


	//   ....[2]....
        /*0674*/ 	.word	0x000001d0


	//   ....[3]....
        /*0678*/ 	.word	0x00000240


	//   ....[4]....
        /*067c*/ 	.word	0x000114b0


	//   ....[5]....
        /*0680*/ 	.word	0x00011540


	//   ....[6]....
        /*0684*/ 	.word	0x00015dd0


	//   ....[7]....
        /*0688*/ 	.word	0x00015e60


	//----- nvinfo : EIATTR_COOP_GROUP_MASK_REGIDS
	.align		4
.L_613:
        /*068c*/ 	.byte	0x04, 0x29
        /*068e*/ 	.short	(.L_615 - .L_614)


	//   ....[0]....
.L_614:
        /*0690*/ 	.word	0xffffffff


	//   ....[1]....
        /*0694*/ 	.word	0xffffffff


	//   ....[2]....
        /*0698*/ 	.word	0xffffffff


	//   ....[3]....
        /*069c*/ 	.word	0xffffffff


	//   ....[4]....
        /*06a0*/ 	.word	0xffffffff


	//   ....[5]....
        /*06a4*/ 	.word	0xffffffff


	//   ....[6]....
        /*06a8*/ 	.word	0xffffffff


	//   ....[7]....
        /*06ac*/ 	.word	0xffffffff


	//   ....[8]....
        /*06b0*/ 	.word	0xffffffff


	//   ....[9]....
        /*06b4*/ 	.word	0xffffffff


	//   ....[10]....
        /*06b8*/ 	.word	0xffffffff


	//   ....[11]....
        /*06bc*/ 	.word	0xffffffff


	//   ....[12]....
        /*06c0*/ 	.word	0xffffffff


	//   ....[13]....
        /*06c4*/ 	.word	0xffffffff


	//   ....[14]....
        /*06c8*/ 	.word	0xffffffff


	//   ....[15]....
        /*06cc*/ 	.word	0xffffffff


	//   ....[16]....
        /*06d0*/ 	.word	0xffffffff


	//   ....[17]....
        /*06d4*/ 	.word	0xffffffff


	//   ....[18]....
        /*06d8*/ 	.word	0xffffffff


	//   ....[19]....
        /*06dc*/ 	.word	0xffffffff


	//   ....[20]....
        /*06e0*/ 	.word	0xffffffff


	//   ....[21]....
        /*06e4*/ 	.word	0xffffffff


	//   ....[22]....
        /*06e8*/ 	.word	0xffffffff


	//   ....[23]....
        /*06ec*/ 	.word	0xffffffff


	//   ....[24]....
        /*06f0*/ 	.word	0xffffffff


	//   ....[25]....
        /*06f4*/ 	.word	0xffffffff


	//   ....[26]....
        /*06f8*/ 	.word	0xffffffff


	//   ....[27]....
        /*06fc*/ 	.word	0xffffffff


	//   ....[28]....
        /*0700*/ 	.word	0xffffffff


	//   ....[29]....
        /*0704*/ 	.word	0xffffffff


	//   ....[30]....
        /*0708*/ 	.word	0xffffffff


	//   ....[31]....
        /*070c*/ 	.word	0xffffffff


	//   ....[32]....
        /*0710*/ 	.word	0xffffffff


	//   ....[33]....
        /*0714*/ 	.word	0xffffffff


	//   ....[34]....
        /*0718*/ 	.word	0xffffffff


	//   ....[35]....
        /*071c*/ 	.word	0xffffffff


	//   ....[36]....
        /*0720*/ 	.word	0xffffffff


	//   ....[37]....
        /*0724*/ 	.word	0xffffffff


	//   ....[38]....
        /*0728*/ 	.word	0xffffffff


	//   ....[39]....
        /*072c*/ 	.word	0xffffffff


	//   ....[40]....
        /*0730*/ 	.word	0xffffffff


	//   ....[41]....
        /*0734*/ 	.word	0xffffffff


	//   ....[42]....
        /*0738*/ 	.word	0xffffffff


	//   ....[43]....
        /*073c*/ 	.word	0xffffffff


	//   ....[44]....
        /*0740*/ 	.word	0xffffffff


	//   ....[45]....
        /*0744*/ 	.word	0xffffffff


	//   ....[46]....
        /*0748*/ 	.word	0xffffffff


	//   ....[47]....
        /*074c*/ 	.word	0xffffffff


	//   ....[48]....
        /*0750*/ 	.word	0xffffffff


	//   ....[49]....
        /*0754*/ 	.word	0xffffffff


	//   ....[50]....
        /*0758*/ 	.word	0xffffffff


	//   ....[51]....
        /*075c*/ 	.word	0xffffffff


	//   ....[52]....
        /*0760*/ 	.word	0xffffffff


	//   ....[53]....
        /*0764*/ 	.word	0xffffffff


	//   ....[54]....
        /*0768*/ 	.word	0xffffffff


	//   ....[55]....
        /*076c*/ 	.word	0xffffffff


	//   ....[56]....
        /*0770*/ 	.word	0xffffffff


	//   ....[57]....
        /*0774*/ 	.word	0xffffffff


	//   ....[58]....
        /*0778*/ 	.word	0xffffffff


	//   ....[59]....
        /*077c*/ 	.word	0xffffffff


	//   ....[60]....
        /*0780*/ 	.word	0xffffffff


	//   ....[61]....
        /*0784*/ 	.word	0xffffffff


	//   ....[62]....
        /*0788*/ 	.word	0xffffffff


	//   ....[63]....
        /*078c*/ 	.word	0xffffffff


	//   ....[64]....
        /*0790*/ 	.word	0xffffffff


	//   ....[65]....
        /*0794*/ 	.word	0xffffffff


	//   ....[66]....
        /*0798*/ 	.word	0xffffffff


	//   ....[67]....
        /*079c*/ 	.word	0xffffffff


	//   ....[68]....
        /*07a0*/ 	.word	0xffffffff


	//   ....[69]....
        /*07a4*/ 	.word	0xffffffff


	//   ....[70]....
        /*07a8*/ 	.word	0xffffffff


	//   ....[71]....
        /*07ac*/ 	.word	0xffffffff


	//   ....[72]....
        /*07b0*/ 	.word	0xffffffff


	//   ....[73]....
        /*07b4*/ 	.word	0xffffffff


	//   ....[74]....
        /*07b8*/ 	.word	0xffffffff


	//   ....[75]....
        /*07bc*/ 	.word	0xffffffff


	//   ....[76]....
        /*07c0*/ 	.word	0xffffffff


	//   ....[77]....
        /*07c4*/ 	.word	0xffffffff


	//   ....[78]....
        /*07c8*/ 	.word	0xffffffff


	//   ....[79]....
        /*07cc*/ 	.word	0xffffffff


	//   ....[80]....
        /*07d0*/ 	.word	0xffffffff


	//   ....[81]....
        /*07d4*/ 	.word	0xffffffff


	//   ....[82]....
        /*07d8*/ 	.word	0xffffffff


	//   ....[83]....
        /*07dc*/ 	.word	0xffffffff


	//   ....[84]....
        /*07e0*/ 	.word	0xffffffff


	//   ....[85]....
        /*07e4*/ 	.word	0xffffffff


	//   ....[86]....
        /*07e8*/ 	.word	0xffffffff


	//   ....[87]....
        /*07ec*/ 	.word	0xffffffff


	//   ....[88]....
        /*07f0*/ 	.word	0xffffffff


	//   ....[89]....
        /*07f4*/ 	.word	0xffffffff


	//   ....[90]....
        /*07f8*/ 	.word	0xffffffff


	//   ....[91]....
        /*07fc*/ 	.word	0xffffffff


	//   ....[92]....
        /*0800*/ 	.word	0xffffffff


	//   ....[93]....
        /*0804*/ 	.word	0xffffffff


	//   ....[94]....
        /*0808*/ 	.word	0xffffffff


	//   ....[95]....
        /*080c*/ 	.word	0xffffffff


	//   ....[96]....
        /*0810*/ 	.word	0xffffffff


	//   ....[97]....
        /*0814*/ 	.word	0xffffffff


	//   ....[98]....
        /*0818*/ 	.word	0xffffffff


	//   ....[99]....
        /*081c*/ 	.word	0xffffffff


	//   ....[100]....
        /*0820*/ 	.word	0xffffffff


	//   ....[101]....
        /*0824*/ 	.word	0xffffffff


	//   ....[102]....
        /*0828*/ 	.word	0xffffffff


	//   ....[103]....
        /*082c*/ 	.word	0xffffffff


	//   ....[104]....
        /*0830*/ 	.word	0xffffffff


	//   ....[105]....
        /*0834*/ 	.word	0xffffffff


	//   ....[106]....
        /*0838*/ 	.word	0xffffffff


	//   ....[107]....
        /*083c*/ 	.word	0xffffffff


	//   ....[108]....
        /*0840*/ 	.word	0xffffffff


	//   ....[109]....
        /*0844*/ 	.word	0xffffffff


	//   ....[110]....
        /*0848*/ 	.word	0xffffffff


	//   ....[111]....
        /*084c*/ 	.word	0xffffffff


	//   ....[112]....
        /*0850*/ 	.word	0xffffffff


	//   ....[113]....
        /*0854*/ 	.word	0xffffffff


	//   ....[114]....
        /*0858*/ 	.word	0xffffffff


	//   ....[115]....
        /*085c*/ 	.word	0xffffffff


	//   ....[116]....
        /*0860*/ 	.word	0xffffffff


	//   ....[117]....
        /*0864*/ 	.word	0xffffffff


	//   ....[118]....
        /*0868*/ 	.word	0xffffffff


	//   ....[119]....
        /*086c*/ 	.word	0xffffffff


	//   ....[120]....
        /*0870*/ 	.word	0xffffffff


	//   ....[121]....
        /*0874*/ 	.word	0x0500000f


	//   ....[122]....
        /*0878*/ 	.word	0x0500000f


	//   ....[123]....
        /*087c*/ 	.word	0x0500000f


	//   ....[124]....
        /*0880*/ 	.word	0x0500000f


	//   ....[125]....
        /*0884*/ 	.word	0x0500000f


	//   ....[126]....
        /*0888*/ 	.word	0x0500000f


	//   ....[127]....
        /*088c*/ 	.word	0x0500000f


	//   ....[128]....
        /*0890*/ 	.word	0x0500000f


	//   ....[129]....
        /*0894*/ 	.word	0x0500000f


	//   ....[130]....
        /*0898*/ 	.word	0x0500000f


	//   ....[131]....
        /*089c*/ 	.word	0x0500000f


	//   ....[132]....
        /*08a0*/ 	.word	0x0500000f


	//   ....[133]....
        /*08a4*/ 	.word	0x0500000f


	//   ....[134]....
        /*08a8*/ 	.word	0x0500000f


	//   ....[135]....
        /*08ac*/ 	.word	0x0500000f


	//   ....[136]....
        /*08b0*/ 	.word	0x0500000f


	//   ....[137]....
        /*08b4*/ 	.word	0x0500000f


	//   ....[138]....
        /*08b8*/ 	.word	0x0500000f


	//   ....[139]....
        /*08bc*/ 	.word	0x0500000f


	//   ....[140]....
        /*08c0*/ 	.word	0x0500000f


	//   ....[141]....
        /*08c4*/ 	.word	0x0500000f


	//   ....[142]....
        /*08c8*/ 	.word	0x0500000f


	//   ....[143]....
        /*08cc*/ 	.word	0x0500000f


	//   ....[144]....
        /*08d0*/ 	.word	0x0500000f


	//   ....[145]....
        /*08d4*/ 	.word	0x0500000f


	//   ....[146]....
        /*08d8*/ 	.word	0x0500000f


	//   ....[147]....
        /*08dc*/ 	.word	0x0500000f


	//   ....[148]....
        /*08e0*/ 	.word	0x0500000f


	//   ....[149]....
        /*08e4*/ 	.word	0x0500000f


	//   ....[150]....
        /*08e8*/ 	.word	0x0500000f


	//   ....[151]....
        /*08ec*/ 	.word	0x0500000f


	//   ....[152]....
        /*08f0*/ 	.word	0x0500000f


	//   ....[153]....
        /*08f4*/ 	.word	0x0500000f


	//   ....[154]....
        /*08f8*/ 	.word	0x0500000f


	//   ....[155]....
        /*08fc*/ 	.word	0x0500000f


	//   ....[156]....
        /*0900*/ 	.word	0x0500000f


	//   ....[157]....
        /*0904*/ 	.word	0x0500000f


	//   ....[158]....
        /*0908*/ 	.word	0x0500000f


	//   ....[159]....
        /*090c*/ 	.word	0x0500000f


	//   ....[160]....
        /*0910*/ 	.word	0x0500000f


	//   ....[161]....
        /*0914*/ 	.word	0x0500000f


	//   ....[162]....
        /*0918*/ 	.word	0x0500000f


	//   ....[163]....
        /*091c*/ 	.word	0x0500000f


	//   ....[164]....
        /*0920*/ 	.word	0x0500000f


	//   ....[165]....
        /*0924*/ 	.word	0x0500000f


	//   ....[166]....
        /*0928*/ 	.word	0x0500000f


	//   ....[167]....
        /*092c*/ 	.word	0x0500000f


	//   ....[168]....
        /*0930*/ 	.word	0x0500000f


	//   ....[169]....
        /*0934*/ 	.word	0x0500000f


	//   ....[170]....
        /*0938*/ 	.word	0x0500000f


	//   ....[171]....
        /*093c*/ 	.word	0x0500000f


	//   ....[172]....
        /*0940*/ 	.word	0x0500000f


	//----- nvinfo : EIATTR_COOP_GROUP_INSTR_OFFSETS
	.align		4
.L_615:
        /*0944*/ 	.byte	0x04, 0x28
        /*0946*/ 	.short	(.L_617 - .L_616)


	//   ....[0]....
.L_616:
        /*0948*/ 	.word	0x00000060


	//   ....[1]....
        /*094c*/ 	.word	0x00000130


	//   ....[2]....
        /*0950*/ 	.word	0x000001f0


	//   ....[3]....
        /*0954*/ 	.word	0x000003c0


	//   ....[4]....
        /*0958*/ 	.word	0x00000520


	//   ....[5]....
        /*095c*/ 	.word	0x00000640


	//   ....[6]....
        /*0960*/ 	.word	0x000007a0


	//   ....[7]....
        /*0964*/ 	.word	0x00001d70


	//   ....[8]....
        /*0968*/ 	.word	0x00003180


	//   ....[9]....
        /*096c*/ 	.word	0x000031c0


	//   ....[10]....
        /*0970*/ 	.word	0x00003850


	//   ....[11]....
        /*0974*/ 	.word	0x00003a80


	//   ....[12]....
        /*0978*/ 	.word	0x00003f10


	//   ....[13]....
        /*097c*/ 	.word	0x00004090


	//   ....[14]....
        /*0980*/ 	.word	0x00005710


	//   ....[15]....
        /*0984*/ 	.word	0x000059b0


	//   ....[16]....
        /*0988*/ 	.word	0x000062f0


	//   ....[17]....
        /*098c*/ 	.word	0x000063d0


	//   ....[18]....
        /*0990*/ 	.word	0x00006d90


	//   ....[19]....
        /*0994*/ 	.word	0x00006df0


	//   ....[20]....
        /*0998*/ 	.word	0x00008c90


	//   ....[21]....
        /*099c*/ 	.word	0x00008cf0


	//   ....[22]....
        /*09a0*/ 	.word	0x00009740


	//   ....[23]....
        /*09a4*/ 	.word	0x000097a0


	//   ....[24]....
        /*09a8*/ 	.word	0x0000a700


	//   ....[25]....
        /*09ac*/ 	.word	0x0000a730


	//   ....[26]....
        /*09b0*/ 	.word	0x0000a770


	//   ....[27]....
        /*09b4*/ 	.word	0x0000a780


	//   ....[28]....
        /*09b8*/ 	.word	0x0000c160


	//   ....[29]....
        /*09bc*/ 	.word	0x0000c170


	//   ....[30]....
        /*09c0*/ 	.word	0x0000c180


	//   ....[31]....
        /*09c4*/ 	.word	0x0000c1d0


	//   ....[32]....
        /*09c8*/ 	.word	0x0000cc80


	//   ....[33]....
        /*09cc*/ 	.word	0x0000cca0


	//   ....[34]....
        /*09d0*/ 	.word	0x0000ce20


	//   ....[35]....
        /*09d4*/ 	.word	0x0000ce40


	//   ....[36]....
        /*09d8*/ 	.word	0x0000cf80


	//   ....[37]....
        /*09dc*/ 	.word	0x0000cfa0


	//   ....[38]....
        /*09e0*/ 	.word	0x0000d0f0


	//   ....[39]....
        /*09e4*/ 	.word	0x0000d110


	//   ....[40]....
        /*09e8*/ 	.word	0x0000d650


	//   ....[41]....
        /*09ec*/ 	.word	0x0000d690


	//   ....[42]....
        /*09f0*/ 	.word	0x0000e190


	//   ....[43]....
        /*09f4*/ 	.word	0x0000e1a0


	//   ....[44]....
        /*09f8*/ 	.word	0x0000f2e0


	//   ....[45]....
        /*09fc*/ 	.word	0x0000f310


	//   ....[46]....
        /*0a00*/ 	.word	0x0000f480


	//   ....[47]....
        /*0a04*/ 	.word	0x0000f4a0


	//   ....[48]....
        /*0a08*/ 	.word	0x0000f5e0


	//   ....[49]....
        /*0a0c*/ 	.word	0x0000f600


	//   ....[50]....
        /*0a10*/ 	.word	0x0000f750


	//   ....[51]....
        /*0a14*/ 	.word	0x0000f770


	//   ....[52]....
        /*0a18*/ 	.word	0x0000f940


	//   ....[53]....
        /*0a1c*/ 	.word	0x0000fb80


	//   ....[54]....
        /*0a20*/ 	.word	0x0000fbb0


	//   ....[55]....
        /*0a24*/ 	.word	0x0000fbe0


	//   ....[56]....
        /*0a28*/ 	.word	0x0000fc10


	//   ....[57]....
        /*0a2c*/ 	.word	0x0000fc40


	//   ....[58]....
        /*0a30*/ 	.word	0x0000fc70


	//   ....[59]....
        /*0a34*/ 	.word	0x0000fe10


	//   ....[60]....
        /*0a38*/ 	.word	0x0000fe40


	//   ....[61]....
        /*0a3c*/ 	.word	0x0000fe70


	//   ....[62]....
        /*0a40*/ 	.word	0x0000fea0


	//   ....[63]....
        /*0a44*/ 	.word	0x0000fed0


	//   ....[64]....
        /*0a48*/ 	.word	0x0000ff00


	//   ....[65]....
        /*0a4c*/ 	.word	0x0000ffa0


	//   ....[66]....
        /*0a50*/ 	.word	0x0000ffd0


	//   ....[67]....
        /*0a54*/ 	.word	0x0000ffe0


	//   ....[68]....
        /*0a58*/ 	.word	0x00010010


	//   ....[69]....
        /*0a5c*/ 	.word	0x00011a90


	//   ....[70]....
        /*0a60*/ 	.word	0x00012540


	//   ....[71]....
        /*0a64*/ 	.word	0x00012570


	//   ....[72]....
        /*0a68*/ 	.word	0x00012590


	//   ....[73]....
        /*0a6c*/ 	.word	0x000125d0


	//   ....[74]....
        /*0a70*/ 	.word	0x000126d0


	//   ....[75]....
        /*0a74*/ 	.word	0x000126f0


	//   ....[76]....
        /*0a78*/ 	.word	0x00012780


	//   ....[77]....
        /*0a7c*/ 	.word	0x00012790


	//   ....[78]....
        /*0a80*/ 	.word	0x00012820


	//   ....[79]....
        /*0a84*/ 	.word	0x00012840


	//   ....[80]....
        /*0a88*/ 	.word	0x000128e0


	//   ....[81]....
        /*0a8c*/ 	.word	0x00012900


	//   ....[82]....
        /*0a90*/ 	.word	0x00012990


	//   ....[83]....
        /*0a94*/ 	.word	0x000129b0


	//   ....[84]....
        /*0a98*/ 	.word	0x00012a40


	//   ....[85]....
        /*0a9c*/ 	.word	0x00012a50


	//   ....[86]....
        /*0aa0*/ 	.word	0x00013120


	//   ....[87]....
        /*0aa4*/ 	.word	0x00013180


	//   ....[88]....
        /*0aa8*/ 	.word	0x00013190


	//   ....[89]....
        /*0aac*/ 	.word	0x00013230


	//   ....[90]....
        /*0ab0*/ 	.word	0x000132c0


	//   ....[91]....
        /*0ab4*/ 	.word	0x000132d0


	//   ....[92]....
        /*0ab8*/ 	.word	0x00013360


	//   ....[93]....
        /*0abc*/ 	.word	0x00013370


	//   ....[94]....
        /*0ac0*/ 	.word	0x000133e0


	//   ....[95]....
        /*0ac4*/ 	.word	0x000133f0


	//   ....[96]....
        /*0ac8*/ 	.word	0x00013470


	//   ....[97]....
        /*0acc*/ 	.word	0x00013480


	//   ....[98]....
        /*0ad0*/ 	.word	0x00013500


	//   ....[99]....
        /*0ad4*/ 	.word	0x00013510


	//   ....[100]....
        /*0ad8*/ 	.word	0x00013520


	//   ....[101]....
        /*0adc*/ 	.word	0x00013560


	//   ....[102]....
        /*0ae0*/ 	.word	0x000160f0


	//   ....[103]....
        /*0ae4*/ 	.word	0x00016120


	//   ....[104]....
        /*0ae8*/ 	.word	0x00016180


	//   ....[105]....
        /*0aec*/ 	.word	0x000161b0


	//   ....[106]....
        /*0af0*/ 	.word	0x000161e0


	//   ....[107]....
        /*0af4*/ 	.word	0x00016210


	//   ....[108]....
        /*0af8*/ 	.word	0x00016240


	//   ....[109]....
        /*0afc*/ 	.word	0x00016270


	//   ....[110]....
        /*0b00*/ 	.word	0x00016430


	//   ....[111]....
        /*0b04*/ 	.word	0x00016460


	//   ....[112]....
        /*0b08*/ 	.word	0x00016490


	//   ....[113]....
        /*0b0c*/ 	.word	0x000164c0


	//   ....[114]....
        /*0b10*/ 	.word	0x000164f0


	//   ....[115]....
        /*0b14*/ 	.word	0x00016520


	//   ....[116]....
        /*0b18*/ 	.word	0x000165f0


	//   ....[117]....
        /*0b1c*/ 	.word	0x00016610


	//   ....[118]....
        /*0b20*/ 	.word	0x00016620


	//   ....[119]....
        /*0b24*/ 	.word	0x000166a0


	//   ....[120]....
        /*0b28*/ 	.word	0x000171e0


	//   ....[121]....
        /*0b2c*/ 	.word	0x000177c0


	//   ....[122]....
        /*0b30*/ 	.word	0x00017940


	//   ....[123]....
        /*0b34*/ 	.word	0x000179a0


	//   ....[124]....
        /*0b38*/ 	.word	0x00017a30


	//   ....[125]....
        /*0b3c*/ 	.word	0x00017a90


	//   ....[126]....
        /*0b40*/ 	.word	0x00017b30


	//   ....[127]....
        /*0b44*/ 	.word	0x00017c20


	//   ....[128]....
        /*0b48*/ 	.word	0x00017d50


	//   ....[129]....
        /*0b4c*/ 	.word	0x00017df0


	//   ....[130]....
        /*0b50*/ 	.word	0x00017ec0


	//   ....[131]....
        /*0b54*/ 	.word	0x00017f60


	//   ....[132]....
        /*0b58*/ 	.word	0x00018030


	//   ....[133]....
        /*0b5c*/ 	.word	0x000180d0


	//   ....[134]....
        /*0b60*/ 	.word	0x000181a0


	//   ....[135]....
        /*0b64*/ 	.word	0x00018240


	//   ....[136]....
        /*0b68*/ 	.word	0x000182f0


	//   ....[137]....
        /*0b6c*/ 	.word	0x000183d0


	//   ....[138]....
        /*0b70*/ 	.word	0x00018630


	//   ....[139]....
        /*0b74*/ 	.word	0x000186e0


	//   ....[140]....
        /*0b78*/ 	.word	0x000187e0


	//   ....[141]....
        /*0b7c*/ 	.word	0x000188d0


	//   ....[142]....
        /*0b80*/ 	.word	0x00018990


	//   ....[143]....
        /*0b84*/ 	.word	0x00018a50


	//   ....[144]....
        /*0b88*/ 	.word	0x00018b10


	//   ....[145]....
        /*0b8c*/ 	.word	0x00018bd0


	//   ....[146]....
        /*0b90*/ 	.word	0x00018c90


	//   ....[147]....
        /*0b94*/ 	.word	0x00018d50


	//   ....[148]....
        /*0b98*/ 	.word	0x00018e10


	//   ....[149]....
        /*0b9c*/ 	.word	0x00018ec0


	//   ....[150]....
        /*0ba0*/ 	.word	0x00018fc0


	//   ....[151]....
        /*0ba4*/ 	.word	0x00019010


	//   ....[152]....
        /*0ba8*/ 	.word	0x00019070


	//   ....[153]....
        /*0bac*/ 	.word	0x00019150


	//   ....[154]....
        /*0bb0*/ 	.word	0x00019480


	//   ....[155]....
        /*0bb4*/ 	.word	0x00019520


	//   ....[156]....
        /*0bb8*/ 	.word	0x000196c0


	//   ....[157]....
        /*0bbc*/ 	.word	0x00019740


	//   ....[158]....
        /*0bc0*/ 	.word	0x000197c0


	//   ....[159]....
        /*0bc4*/ 	.word	0x00019840


	//   ....[160]....
        /*0bc8*/ 	.word	0x000198c0


	//   ....[161]....
        /*0bcc*/ 	.word	0x00019950


	//   ....[162]....
        /*0bd0*/ 	.word	0x000199f0


	//   ....[163]....
        /*0bd4*/ 	.word	0x00019aa0


	//   ....[164]....
        /*0bd8*/ 	.word	0x00019b20


	//   ....[165]....
        /*0bdc*/ 	.word	0x00019ba0


	//   ....[166]....
        /*0be0*/ 	.word	0x00019c20


	//   ....[167]....
        /*0be4*/ 	.word	0x00019cb0


	//   ....[168]....
        /*0be8*/ 	.word	0x00019d30


	//   ....[169]....
        /*0bec*/ 	.word	0x00019de0


	//   ....[170]....
        /*0bf0*/ 	.word	0x00019e30


	//   ....[171]....
        /*0bf4*/ 	.word	0x00019ef0


	//   ....[172]....
        /*0bf8*/ 	.word	0x0001a020


	//----- nvinfo : EIATTR_REG_RECONFIG
	.align		4
.L_617:
        /*0bfc*/ 	.byte	0x01, 0x54
	.zero		2


	//----- nvinfo : EIATTR_SYSCALL_OFFSETS
	.align		4
        /*0c00*/ 	.byte	0x04, 0x46
        /*0c02*/ 	.short	(.L_619 - .L_618)


	//   ....[0]....
.L_618:
        /*0c04*/ 	.word	0x00001f70


	//   ....[1]....
        /*0c08*/ 	.word	0x000116b0


	//   ....[2]....
        /*0c0c*/ 	.word	0x00011800


	//   ....[3]....
        /*0c10*/ 	.word	0x00011900


	//   ....[4]....
        /*0c14*/ 	.word	0x00012160


	//   ....[5]....
        /*0c18*/ 	.word	0x00012d60


	//----- nvinfo : EIATTR_MBARRIER_INSTR_OFFSETS
	.align		4
.L_619:
        /*0c1c*/ 	.byte	0x04, 0x39
        /*0c1e*/ 	.short	(.L_621 - .L_620)


	//   ....[0]....
.L_620:
        /*0c20*/ 	.word	0x00000260
        /*0c24*/ 	.word	0x000000ff
        /*0c28*/ 	.word	0x00032400
        /*0c2c*/ 	.short	0x0100
        /*0c2e*/ 	.byte	0x08
	.zero		1


	//   ....[1]....
        /*0c30*/ 	.word	0x00000270
        /*0c34*/ 	.word	0x000000ff
        /*0c38*/ 	.word	0x00032410
        /*0c3c*/ 	.short	0x0100
        /*0c3e*/ 	.byte	0x08
	.zero		1


	//   ....[2]....
        /*0c40*/ 	.word	0x00000280
        /*0c44*/ 	.word	0x000000ff
        /*0c48*/ 	.word	0x00032420
        /*0c4c*/ 	.short	0x0100
        /*0c4e*/ 	.byte	0x08
	.zero		1


	//   ....[3]....
        /*0c50*/ 	.word	0x00000370
        /*0c54*/ 	.word	0x000000ff
        /*0c58*/ 	.word	0x00032430
        /*0c5c*/ 	.short	0x0100
        /*0c5e*/ 	.byte	0x08
	.zero		1


	//   ....[4]....
        /*0c60*/ 	.word	0x00000380
        /*0c64*/ 	.word	0x000000ff
        /*0c68*/ 	.word	0x00032440
        /*0c6c*/ 	.short	0x0100
        /*0c6e*/ 	.byte	0x08
	.zero		1


	//   ....[5]....
        /*0c70*/ 	.word	0x00000390
        /*0c74*/ 	.word	0x000000ff
        /*0c78*/ 	.word	0x00032438
        /*0c7c*/ 	.short	0x0100
        /*0c7e*/ 	.byte	0x08
	.zero		1


	//   ....[6]....
        /*0c80*/ 	.word	0x000003a0
        /*0c84*/ 	.word	0x000000ff
        /*0c88*/ 	.word	0x00032448
        /*0c8c*/ 	.short	0x0100
        /*0c8e*/ 	.byte	0x08
	.zero		1


	//   ....[7]....
        /*0c90*/ 	.word	0x000004d0
        /*0c94*/ 	.word	0x000000ff
        /*0c98*/ 	.word	0x00032450
        /*0c9c*/ 	.short	0x0100
        /*0c9e*/ 	.byte	0x08
	.zero		1


	//   ....[8]....
        /*0ca0*/ 	.word	0x000004e0
        /*0ca4*/ 	.word	0x000000ff
        /*0ca8*/ 	.word	0x00032460
        /*0cac*/ 	.short	0x0100
        /*0cae*/ 	.byte	0x08
	.zero		1


	//   ....[9]....
        /*0cb0*/ 	.word	0x000004f0
        /*0cb4*/ 	.word	0x000000ff
        /*0cb8*/ 	.word	0x00032458
        /*0cbc*/ 	.short	0x0100
        /*0cbe*/ 	.byte	0x08
	.zero		1


	//   ....[10]....
        /*0cc0*/ 	.word	0x00000500
        /*0cc4*/ 	.word	0x000000ff
        /*0cc8*/ 	.word	0x00032468
        /*0ccc*/ 	.short	0x0100
        /*0cce*/ 	.byte	0x08
	.zero		1


	//   ....[11]....
        /*0cd0*/ 	.word	0x000005f0
        /*0cd4*/ 	.word	0x000000ff
        /*0cd8*/ 	.word	0x00032470
        /*0cdc*/ 	.short	0x0100
        /*0cde*/ 	.byte	0x06
	.zero		1


	//   ....[12]....
        /*0ce0*/ 	.word	0x00000600
        /*0ce4*/ 	.word	0x000000ff
        /*0ce8*/ 	.word	0x00032480
        /*0cec*/ 	.short	0x0100
        /*0cee*/ 	.byte	0x06
	.zero		1


	//   ....[13]....
        /*0cf0*/ 	.word	0x00000610
        /*0cf4*/ 	.word	0x000000ff
        /*0cf8*/ 	.word	0x00032478
        /*0cfc*/ 	.short	0x0100
        /*0cfe*/ 	.byte	0x06
	.zero		1


	//   ....[14]....
        /*0d00*/ 	.word	0x00000620
        /*0d04*/ 	.word	0x000000ff
        /*0d08*/ 	.word	0x00032488
        /*0d0c*/ 	.short	0x0100
        /*0d0e*/ 	.byte	0x06
	.zero		1


	//   ....[15]....
        /*0d10*/ 	.word	0x00000750
        /*0d14*/ 	.word	0x000000ff
        /*0d18*/ 	.word	0x00032490
        /*0d1c*/ 	.short	0x0100
        /*0d1e*/ 	.byte	0x08
	.zero		1


	//   ....[16]....
        /*0d20*/ 	.word	0x00000760
        /*0d24*/ 	.word	0x000000ff
        /*0d28*/ 	.word	0x000324a0
        /*0d2c*/ 	.short	0x0100
        /*0d2e*/ 	.byte	0x08
	.zero		1


	//   ....[17]....
        /*0d30*/ 	.word	0x00000770
        /*0d34*/ 	.word	0x000000ff
        /*0d38*/ 	.word	0x00032498
        /*0d3c*/ 	.short	0x0100
        /*0d3e*/ 	.byte	0x08
	.zero		1


	//   ....[18]....
        /*0d40*/ 	.word	0x00000780
        /*0d44*/ 	.word	0x000000ff
        /*0d48*/ 	.word	0x000324a8
        /*0d4c*/ 	.short	0x0100
        /*0d4e*/ 	.byte	0x08
	.zero		1


	//   ....[19]....
        /*0d50*/ 	.word	0x000008b0
        /*0d54*/ 	.word	0x000000ff
        /*0d58*/ 	.word	0x000324b0
        /*0d5c*/ 	.short	0x0100
        /*0d5e*/ 	.byte	0x08
	.zero		1


	//   ....[20]....
        /*0d60*/ 	.word	0x000008c0
        /*0d64*/ 	.word	0x000000ff
        /*0d68*/ 	.word	0x000324c0
        /*0d6c*/ 	.short	0x0100
        /*0d6e*/ 	.byte	0x08
	.zero		1


	//   ....[21]....
        /*0d70*/ 	.word	0x000008d0
        /*0d74*/ 	.word	0x000000ff
        /*0d78*/ 	.word	0x000324b8
        /*0d7c*/ 	.short	0x0100
        /*0d7e*/ 	.byte	0x08
	.zero		1


	//   ....[22]....
        /*0d80*/ 	.word	0x000008e0
        /*0d84*/ 	.word	0x000000ff
        /*0d88*/ 	.word	0x000324c8
        /*0d8c*/ 	.short	0x0100
        /*0d8e*/ 	.byte	0x08
	.zero		1


	//   ....[23]....
        /*0d90*/ 	.word	0x00002030
        /*0d94*/ 	.word	0x00000005
        /*0d98*/ 	.word	0x00032400
        /*0d9c*/ 	.short	0x010a
        /*0d9e*/ 	.byte	0x3f
	.zero		1


	//   ....[24]....
        /*0da0*/ 	.word	0x000020e0
        /*0da4*/ 	.word	0x00000000
        /*0da8*/ 	.word	0x00032430
        /*0dac*/ 	.short	0x010a
        /*0dae*/ 	.byte	0x3f
	.zero		1


	//   ....[25]....
        /*0db0*/ 	.word	0x00002120
        /*0db4*/ 	.word	0x00000000
        /*0db8*/ 	.word	0x00032430
        /*0dbc*/ 	.short	0x010a
        /*0dbe*/ 	.byte	0x3f
	.zero		1


	//   ....[26]....
        /*0dc0*/ 	.word	0x00002420
        /*0dc4*/ 	.word	0x00000005
        /*0dc8*/ 	.word	0x00032410
        /*0dcc*/ 	.short	0x010a
        /*0dce*/ 	.byte	0x3f
	.zero		1


	//   ....[27]....
        /*0dd0*/ 	.word	0x00002460
        /*0dd4*/ 	.word	0x00000000
        /*0dd8*/ 	.word	0x00032450
        /*0ddc*/ 	.short	0x010a
        /*0dde*/ 	.byte	0x3f
	.zero		1


	//   ....[28]....
        /*0de0*/ 	.word	0x000024a0
        /*0de4*/ 	.word	0x00000000
        /*0de8*/ 	.word	0x00032450
        /*0dec*/ 	.short	0x010a
        /*0dee*/ 	.byte	0x3f
	.zero		1


	//   ....[29]....
        /*0df0*/ 	.word	0x00004280
        /*0df4*/ 	.word	0x00000015
        /*0df8*/ 	.word	0x00000000
        /*0dfc*/ 	.short	0x0101
        /*0dfe*/ 	.byte	0x3f
	.zero		1


	//   ....[30]....
        /*0e00*/ 	.word	0x00004c90
        /*0e04*/ 	.word	0x00000000
        /*0e08*/ 	.word	0x00000000
        /*0e0c*/ 	.short	0x0101
        /*0e0e*/ 	.byte	0x3f
	.zero		1


	//   ....[31]....
        /*0e10*/ 	.word	0x00004dd0
        /*0e14*/ 	.word	0x000000ff
        /*0e18*/ 	.word	0x00032430
        /*0e1c*/ 	.short	0x010a
        /*0e1e*/ 	.byte	0x05
	.zero		1


	//   ....[32]....
        /*0e20*/ 	.word	0x00004e10
        /*0e24*/ 	.word	0x000000ff
        /*0e28*/ 	.word	0x00032430
        /*0e2c*/ 	.short	0x010a
        /*0e2e*/ 	.byte	0x05
	.zero		1


	//   ....[33]....
        /*0e30*/ 	.word	0x00005020
        /*0e34*/ 	.word	0x000000ff
        /*0e38*/ 	.word	0x00032450
        /*0e3c*/ 	.short	0x010a
        /*0e3e*/ 	.byte	0x05
	.zero		1


	//   ....[34]....
        /*0e40*/ 	.word	0x00005060
        /*0e44*/ 	.word	0x000000ff
        /*0e48*/ 	.word	0x00032450
        /*0e4c*/ 	.short	0x010a
        /*0e4e*/ 	.byte	0x05
	.zero		1


	//   ....[35]....
        /*0e50*/ 	.word	0x00007220
        /*0e54*/ 	.word	0x000000c5
        /*0e58*/ 	.word	0x00000000
        /*0e5c*/ 	.short	0x0101
        /*0e5e*/ 	.byte	0x3f
	.zero		1


	//   ....[36]....
        /*0e60*/ 	.word	0x00007d10
        /*0e64*/ 	.word	0x0000000c
        /*0e68*/ 	.word	0x00000000
        /*0e6c*/ 	.short	0x0101
        /*0e6e*/ 	.byte	0x3f
	.zero		1


	//   ....[37]....
        /*0e70*/ 	.word	0x00007e60
        /*0e74*/ 	.word	0x000000ff
        /*0e78*/ 	.word	0x00032430
        /*0e7c*/ 	.short	0x010a
        /*0e7e*/ 	.byte	0x05
	.zero		1


	//   ....[38]....
        /*0e80*/ 	.word	0x00007ea0
        /*0e84*/ 	.word	0x000000ff
        /*0e88*/ 	.word	0x00032430
        /*0e8c*/ 	.short	0x010a
        /*0e8e*/ 	.byte	0x05
	.zero		1


	//   ....[39]....
        /*0e90*/ 	.word	0x000080b0
        /*0e94*/ 	.word	0x000000ff
        /*0e98*/ 	.word	0x00032450
        /*0e9c*/ 	.short	0x010a
        /*0e9e*/ 	.byte	0x05
	.zero		1


	//   ....[40]....
        /*0ea0*/ 	.word	0x000080f0
        /*0ea4*/ 	.word	0x000000ff
        /*0ea8*/ 	.word	0x00032450
        /*0eac*/ 	.short	0x010a
        /*0eae*/ 	.byte	0x05
	.zero		1


	//   ....[41]....
        /*0eb0*/ 	.word	0x00009940
        /*0eb4*/ 	.word	0x00000099
        /*0eb8*/ 	.word	0x00000000
        /*0ebc*/ 	.short	0x0101
        /*0ebe*/ 	.byte	0x3f
	.zero		1


	//   ....[42]....
        /*0ec0*/ 	.word	0x0000a660
        /*0ec4*/ 	.word	0x00000015
        /*0ec8*/ 	.word	0x00000000
        /*0ecc*/ 	.short	0x0101
        /*0ece*/ 	.byte	0x3f
	.zero		1


	//   ....[43]....
        /*0ed0*/ 	.word	0x0000cc60
        /*0ed4*/ 	.word	0x00000000
        /*0ed8*/ 	.word	0x00000000
        /*0edc*/ 	.short	0x0101
        /*0ede*/ 	.byte	0x3f
	.zero		1


	//   ....[44]....
        /*0ee0*/ 	.word	0x0000d630
        /*0ee4*/ 	.word	0x00000009
        /*0ee8*/ 	.word	0x00000000
        /*0eec*/ 	.short	0x0101
        /*0eee*/ 	.byte	0x3f
	.zero		1


	//   ....[45]....
        /*0ef0*/ 	.word	0x00011d00
        /*0ef4*/ 	.word	0x00000000
        /*0ef8*/ 	.word	0x00032440
        /*0efc*/ 	.short	0x010a
        /*0efe*/ 	.byte	0x3f
	.zero		1


	//   ....[46]....
        /*0f00*/ 	.word	0x00012b10
        /*0f04*/ 	.word	0x00000012
        /*0f08*/ 	.word	0x00032400
        /*0f0c*/ 	.short	0x0107
        /*0f0e*/ 	.byte	0x3f
	.zero		1


	//   ....[47]....
        /*0f10*/ 	.word	0x00012bb0
        /*0f14*/ 	.word	0x00000012
        /*0f18*/ 	.word	0x00032400
        /*0f1c*/ 	.short	0x0101
        /*0f1e*/ 	.byte	0x3f
	.zero		1


	//   ....[48]....
        /*0f20*/ 	.word	0x000136a0
        /*0f24*/ 	.word	0x00000012
        /*0f28*/ 	.word	0x00032410
        /*0f2c*/ 	.short	0x0107
        /*0f2e*/ 	.byte	0x3f
	.zero		1


	//   ....[49]....
        /*0f30*/ 	.word	0x000137a0
        /*0f34*/ 	.word	0x00000012
        /*0f38*/ 	.word	0x00032410
        /*0f3c*/ 	.short	0x0101
        /*0f3e*/ 	.byte	0x3f
	.zero		1


	//   ....[50]....
        /*0f40*/ 	.word	0x000137c0
        /*0f44*/ 	.word	0x00000012
        /*0f48*/ 	.word	0x00032420
        /*0f4c*/ 	.short	0x010a
        /*0f4e*/ 	.byte	0x3f
	.zero		1


	//   ....[51]....
        /*0f50*/ 	.word	0x000138a0
        /*0f54*/ 	.word	0x00000002
        /*0f58*/ 	.word	0x00032460
        /*0f5c*/ 	.short	0x010a
        /*0f5e*/ 	.byte	0x3f
	.zero		1


	//   ....[52]....
        /*0f60*/ 	.word	0x00014170
        /*0f64*/ 	.word	0x00000002
        /*0f68*/ 	.word	0x00032440
        /*0f6c*/ 	.short	0x010a
        /*0f6e*/ 	.byte	0x3f
	.zero		1


	//   ....[53]....
        /*0f70*/ 	.word	0x000143a0
        /*0f74*/ 	.word	0x00000002
        /*0f78*/ 	.word	0x00032460
        /*0f7c*/ 	.short	0x010a
        /*0f7e*/ 	.byte	0x3f
	.zero		1


	//   ....[54]....
        /*0f80*/ 	.word	0x00014bb0
        /*0f84*/ 	.word	0x00000002
        /*0f88*/ 	.word	0x00032440
        /*0f8c*/ 	.short	0x010a
        /*0f8e*/ 	.byte	0x3f
	.zero		1


	//   ....[55]....
        /*0f90*/ 	.word	0x00014de0
        /*0f94*/ 	.word	0x00000002
        /*0f98*/ 	.word	0x00032460
        /*0f9c*/ 	.short	0x010a
        /*0f9e*/ 	.byte	0x3f
	.zero		1


	//   ....[56]....
        /*0fa0*/ 	.word	0x00015580
        /*0fa4*/ 	.word	0x00000003
        /*0fa8*/ 	.word	0x00032440
        /*0fac*/ 	.short	0x010a
        /*0fae*/ 	.byte	0x3f
	.zero		1


	//   ....[57]....
        /*0fb0*/ 	.word	0x000157b0
        /*0fb4*/ 	.word	0x00000003
        /*0fb8*/ 	.word	0x00032460
        /*0fbc*/ 	.short	0x010a
        /*0fbe*/ 	.byte	0x3f
	.zero		1


	//   ....[58]....
        /*0fc0*/ 	.word	0x00017160
        /*0fc4*/ 	.word	0x00000000
        /*0fc8*/ 	.word	0x00032420
        /*0fcc*/ 	.short	0x010a
        /*0fce*/ 	.byte	0x3f
	.zero		1


	//   ....[59]....
        /*0fd0*/ 	.word	0x00017350
        /*0fd4*/ 	.word	0x00000006
        /*0fd8*/ 	.word	0x00000000
        /*0fdc*/ 	.short	0x010a
        /*0fde*/ 	.byte	0x3f
	.zero		1


	//   ....[60]....
        /*0fe0*/ 	.word	0x00017380
        /*0fe4*/ 	.word	0x00000007
        /*0fe8*/ 	.word	0x00000000
        /*0fec*/ 	.short	0x010a
        /*0fee*/ 	.byte	0x3f
	.zero		1


	//   ....[61]....
        /*0ff0*/ 	.word	0x000173e0
        /*0ff4*/ 	.word	0x00000004
        /*0ff8*/ 	.word	0x00000000
        /*0ffc*/ 	.short	0x010a
        /*0ffe*/ 	.byte	0x3f
	.zero		1


	//   ....[62]....
        /*1000*/ 	.word	0x00017410
        /*1004*/ 	.word	0x00000003
        /*1008*/ 	.word	0x00000000
        /*100c*/ 	.short	0x010a
        /*100e*/ 	.byte	0x3f
	.zero		1


	//   ....[63]....
        /*1010*/ 	.word	0x00017470
        /*1014*/ 	.word	0x00000005
        /*1018*/ 	.word	0x00032400
        /*101c*/ 	.short	0x010a
        /*101e*/ 	.byte	0x3f
	.zero		1


	//   ....[64]....
        /*1020*/ 	.word	0x000174c0
        /*1024*/ 	.word	0x00000000
        /*1028*/ 	.word	0x00032430
        /*102c*/ 	.short	0x010a
        /*102e*/ 	.byte	0x3f
	.zero		1


	//   ....[65]....
        /*1030*/ 	.word	0x00017510
        /*1034*/ 	.word	0x00000005
        /*1038*/ 	.word	0x00032410
        /*103c*/ 	.short	0x010a
        /*103e*/ 	.byte	0x3f
	.zero		1


	//   ....[66]....
        /*1040*/ 	.word	0x00017560
        /*1044*/ 	.word	0x00000000
        /*1048*/ 	.word	0x00032450
        /*104c*/ 	.short	0x010a
        /*104e*/ 	.byte	0x3f
	.zero		1


	//   ....[67]....
        /*1050*/ 	.word	0x000175c0
        /*1054*/ 	.word	0x00000014
        /*1058*/ 	.word	0x00032430
        /*105c*/ 	.short	0x010a
        /*105e*/ 	.byte	0x3f
	.zero		1


	//   ....[68]....
        /*1060*/ 	.word	0x00017620
        /*1064*/ 	.word	0x00000014
        /*1068*/ 	.word	0x00032450
        /*106c*/ 	.short	0x010a
        /*106e*/ 	.byte	0x3f
	.zero		1


	//   ....[69]....
        /*1070*/ 	.word	0x00017680
        /*1074*/ 	.word	0x00000014
        /*1078*/ 	.word	0x00032430
        /*107c*/ 	.short	0x010a
        /*107e*/ 	.byte	0x3f
	.zero		1


	//   ....[70]....
        /*1080*/ 	.word	0x000176e0
        /*1084*/ 	.word	0x00000014
        /*1088*/ 	.word	0x00032450
        /*108c*/ 	.short	0x010a
        /*108e*/ 	.byte	0x3f
	.zero		1


	//   ....[71]....
        /*1090*/ 	.word	0x00017880
        /*1094*/ 	.word	0x00000000
        /*1098*/ 	.word	0x00032440
        /*109c*/ 	.short	0x010a
        /*109e*/ 	.byte	0x3f
	.zero		1


	//   ....[72]....
        /*10a0*/ 	.word	0x00019190
        /*10a4*/ 	.word	0x00000012
        /*10a8*/ 	.word	0x00032420
        /*10ac*/ 	.short	0x010a
        /*10ae*/ 	.byte	0x3f
	.zero		1


	//   ....[73]....
        /*10b0*/ 	.word	0x000191e0
        /*10b4*/ 	.word	0x00000002
        /*10b8*/ 	.word	0x00032460
        /*10bc*/ 	.short	0x010a
        /*10be*/ 	.byte	0x3f
	.zero		1


	//   ....[74]....
        /*10c0*/ 	.word	0x00019230
        /*10c4*/ 	.word	0x00000002
        /*10c8*/ 	.word	0x00032440
        /*10cc*/ 	.short	0x010a
        /*10ce*/ 	.byte	0x3f
	.zero		1


	//   ....[75]....
        /*10d0*/ 	.word	0x00019280
        /*10d4*/ 	.word	0x00000002
        /*10d8*/ 	.word	0x00032460
        /*10dc*/ 	.short	0x010a
        /*10de*/ 	.byte	0x3f
	.zero		1


	//   ....[76]....
        /*10e0*/ 	.word	0x000192d0
        /*10e4*/ 	.word	0x00000002
        /*10e8*/ 	.word	0x00032440
        /*10ec*/ 	.short	0x010a
        /*10ee*/ 	.byte	0x3f
	.zero		1


	//   ....[77]....
        /*10f0*/ 	.word	0x00019320
        /*10f4*/ 	.word	0x00000002
        /*10f8*/ 	.word	0x00032460
        /*10fc*/ 	.short	0x010a
        /*10fe*/ 	.byte	0x3f
	.zero		1


	//   ....[78]....
        /*1100*/ 	.word	0x00019370
        /*1104*/ 	.word	0x00000003
        /*1108*/ 	.word	0x00032440
        /*110c*/ 	.short	0x010a
        /*110e*/ 	.byte	0x3f
	.zero		1


	//   ....[79]....
        /*1110*/ 	.word	0x000193c0
        /*1114*/ 	.word	0x00000003
        /*1118*/ 	.word	0x00032460
        /*111c*/ 	.short	0x010a
        /*111e*/ 	.byte	0x3f
	.zero		1


	//   ....[80]....
        /*1120*/ 	.word	0x00019f40
        /*1124*/ 	.word	0x00000000
        /*1128*/ 	.word	0x00032420
        /*112c*/ 	.short	0x010a
        /*112e*/ 	.byte	0x3f
	.zero		1


	//   ....[81]....
        /*1130*/ 	.word	0x0001a0e0
        /*1134*/ 	.word	0x00000006
        /*1138*/ 	.word	0x00000000
        /*113c*/ 	.short	0x010a
        /*113e*/ 	.byte	0x3f
	.zero		1


	//   ....[82]....
        /*1140*/ 	.word	0x0001a130
        /*1144*/ 	.word	0x00000007
        /*1148*/ 	.word	0x00000000
        /*114c*/ 	.short	0x010a
        /*114e*/ 	.byte	0x3f
	.zero		1


	//   ....[83]....
        /*1150*/ 	.word	0x0001a180
        /*1154*/ 	.word	0x00000004
        /*1158*/ 	.word	0x00000000
        /*115c*/ 	.short	0x010a
        /*115e*/ 	.byte	0x3f
	.zero		1


	//----- nvinfo : EIATTR_NUM_MBARRIERS
	.align		4
.L_621:
        /*1160*/ 	.byte	0x03, 0x38
        /*1162*/ 	.short	0x0017


	//----- nvinfo : EIATTR_EXIT_INSTR_OFFSETS
	.align		4
        /*1164*/ 	.byte	0x04, 0x1c
        /*1166*/ 	.short	(.L_623 - .L_622)


	//   ....[0]....
.L_622:
        /*1168*/ 	.word	0x00000a90


	//   ....[1]....
        /*116c*/ 	.word	0x0000f8e0


	//   ....[2]....
        /*1170*/ 	.word	0x00017460


	//----- nvinfo : EIATTR_MAX_THREADS
	.align		4
.L_623:
        /*1174*/ 	.byte	0x04, 0x05
        /*1176*/ 	.short	(.L_625 - .L_624)
.L_624:
        /*1178*/ 	.word	0x00000180
        /*117c*/ 	.word	0x00000001
        /*1180*/ 	.word	0x00000001


	//----- nvinfo : EIATTR_CRS_STACK_SIZE
	.align		4
.L_625:
        /*1184*/ 	.byte	0x04, 0x1e
        /*1186*/ 	.short	(.L_627 - .L_626)
.L_626:
        /*1188*/ 	.word	0x00000000


	//----- nvinfo : EIATTR_CBANK_PARAM_SIZE
	.align		4
.L_627:
        /*118c*/ 	.byte	0x03, 0x19
        /*118e*/ 	.short	0x0bf0


	//----- nvinfo : EIATTR_PARAM_CBANK
	.align		4
        /*1190*/ 	.byte	0x04, 0x0a
        /*1192*/ 	.short	(.L_629 - .L_628)
	.align		4
.L_628:
        /*1194*/ 	.word	index@(.nv.constant0._ZN7cutlass13device_kernelIN5flash11enable_sm90INS1_16FlashAttnFwdSm90INS1_25CollectiveMainloopFwdSm90ILi2EN4cute5tupleIJNS5_1CILi1EEES8_S8_EEENS6_IJNS7_ILi128EEENS7_ILi96EEENS7_ILi64EEEEEELi256ENS_6half_tEfNS_4arch4Sm90ELb1ELb0ELb1ELb1ELb0ELb0ELb1ELb1ELb0ELb1ELb1ELb0EEENS1_21CollectiveEpilogueFwdINS6_IJSA_NS7_ILi256EEESB_EEES9_SE_SG_Li256ELb1ELb1ELb1ELb0EEENS1_36VarlenDynamicPersistentTileSchedulerILi128ELi96ELi256ELi128ELb1ELb1ELb1ELb1ELb1ELb1EEEEEEEEEvNT_6ParamsE)
        /*1198*/ 	.short	0x0210
        /*119a*/ 	.short	0x0bf0


	//----- nvinfo : EIATTR_SW_WAR
	.align		4
.L_629:
        /*119c*/ 	.byte	0x04, 0x36
        /*119e*/ 	.short	(.L_631 - .L_630)
.L_630:
        /*11a0*/ 	.word	0x00000008
.L_631:


//--------------------- .nv.info._ZN7cutlass13device_kernelIN5flash11enable_sm90INS1_16FlashAttnFwdSm90INS1_25CollectiveMainloopFwdSm90ILi2EN4cute5tupleIJNS5_1CILi1EEES8_S8_EEENS6_IJNS7_ILi128EEENS7_ILi96EEENS7_ILi64EEEEEELi256ENS_6half_tEfNS_4arch4Sm90ELb1ELb0ELb1ELb1ELb0ELb1ELb1ELb1ELb0ELb1ELb1ELb0EEENS1_21CollectiveEpilogueFwdINS6_IJSA_NS7_ILi256EEESB_EEES9_SE_SG_Li256ELb1ELb1ELb1ELb0EEENS1_36VarlenDynamicPersistentTileSchedulerILi128ELi96ELi256ELi128ELb1ELb1ELb1ELb1ELb1ELb1EEEEEEEEEvNT_6ParamsE --------------------------
	.section	.nv.info._ZN7cutlass13device_kernelIN5flash11enable_sm90INS1_16FlashAttnFwdSm90INS1_25CollectiveMainloopFwdSm90ILi2EN4cute5tupleIJNS5_1CILi1EEES8_S8_EEENS6_IJNS7_ILi128EEENS7_ILi96EEENS7_ILi64EEEEEELi256ENS_6half_tEfNS_4arch4Sm90ELb1ELb0ELb1ELb1ELb0ELb1ELb1ELb1ELb0ELb1ELb1ELb0EEENS1_21CollectiveEpilogueFwdINS6_IJSA_NS7_ILi256EEESB_EEES9_SE_SG_Li256ELb1ELb1ELb1ELb0EEENS1_36VarlenDynamicPersistentTileSchedulerILi128ELi96ELi256ELi128ELb1ELb1ELb1ELb1ELb1ELb1EEEEEEEEEvNT_6ParamsE,"",@"SHT_CUDA_INFO"
	.sectionflags	@""
	.align	4


	//----- nvinfo : EIATTR_CUDA_API_VERSION
	.align		4
        /*0000*/ 	.byte	0x04, 0x37
        /*0002*/ 	.short	(.L_633 - .L_632)
.L_632:
        /*0004*/ 	.word	0x00000082


	//----- nvinfo : EIATTR_KPARAM_INFO
	.align		4
.L_633:
        /*0008*/ 	.byte	0x04, 0x17
        /*000a*/ 	.short	(.L_635 - .L_634)
.L_634:
        /*000c*/ 	.word	0x00000000
        /*0010*/ 	.short	0x0000
        /*0012*/ 	.short	0x0070
        /*0014*/ 	.byte	0x00, 0xf0, 0x01, 0x2e


	//----- nvinfo : EIATTR_SPARSE_MMA_MASK
	.align		4
.L_635:
        /*0018*/ 	.byte	0x03, 0x50
        /*001a*/ 	.short	0x0000


	//----- nvinfo : EIATTR_MAXREG_COUNT
	.align		4
        /*001c*/ 	.byte	0x03, 0x1b
        /*001e*/ 	.short	0x00a8


	//----- nvinfo : EIATTR_NUM_BARRIERS
	.align		4
        /*0020*/ 	.byte	0x02, 0x4c
        /*0022*/ 	.byte	0x10
	.zero		1


	//----- nvinfo : EIATTR_EXTERNS
	.align		4
        /*0024*/ 	.byte	0x04, 0x0f
        /*0026*/ 	.short	(.L_637 - .L_636)


	//   ....[0]....
	.align		4
.L_636:
        /*0028*/ 	.word	index@(__assertfail)


	//----- nvinfo : EIATTR_ANNOTATIONS
	.align		4
.L_637:
        /*002c*/ 	.byte	0x04, 0x55
        /*002e*/ 	.short	(.L_639 - .L_638)


	//   ....[0]....
.L_638:
        /* <DEDUP_REMOVED lines=250> */


	//----- nvinfo : EIATTR_MERCURY_ISA_VERSION
	.align		4
.L_639:
        /*0fc0*/ 	.byte	0x03, 0x5f
        /*0fc2*/ 	.short	0x0101


	//----- nvinfo : EIATTR_UNUSED_LOAD_BYTE_OFFSET
	.align		4
        /*0fc4*/ 	.byte	0x04, 0x44
        /*0fc6*/ 	.short	(.L_641 - .L_640)


	//   ....[0]....
.L_640:
        /*0fc8*/ 	.word	0x00000af0
        /*0fcc*/ 	.word	0x0000fff0


	//   ....[1]....
        /*0fd0*/ 	.word	0x00013d30
        /*0fd4*/ 	.word	0x0000fff0


	//----- nvinfo : EIATTR_INT_WARP_WIDE_INSTR_OFFSETS
	.align		4
.L_641:
        /*0fd8*/ 	.byte	0x04, 0x31
        /*0fda*/ 	.short	(.L_643 - .L_642)


	//   ....[0]....
.L_642:
        /*0fdc*/ 	.word	0x00000190


	//   ....[1]....
        /*0fe0*/ 	.word	0x000001d0


	//   ....[2]....
        /*0fe4*/ 	.word	0x00000240


	//   ....[3]....
        /*0fe8*/ 	.word	0x00000250


	//   ....[4]....
        /*0fec*/ 	.word	0x0001ce60


	//   ....[5]....
        /*0ff0*/ 	.word	0x0001cef0


	//   ....[6]....
        /*0ff4*/ 	.word	0x000218c0


	//   ....[7]....
        /*0ff8*/ 	.word	0x00021950


	//----- nvinfo : EIATTR_COOP_GROUP_MASK_REGIDS
	.align		4
.L_643:
        /*0ffc*/ 	.byte	0x04, 0x29
        /*0ffe*/ 	.short	(.L_645 - .L_644)


	//   ....[0]....
.L_644:
        /*1000*/ 	.word	0xffffffff


	//   ....[1]....
        /*1004*/ 	.word	0xffffffff


	//   ....[2]....
        /*1008*/ 	.word	0xffffffff


	//   ....[3]....
        /*100c*/ 	.word	0xffffffff


	//   ....[4]....
        /*1010*/ 	.word	0xffffffff


	//   ....[5]....
        /*1014*/ 	.word	0xffffffff


	//   ....[6]....
        /*1018*/ 	.word	0xffffffff


	//   ....[7]....
        /*101c*/ 	.word	0xffffffff


	//   ....[8]....
        /*1020*/ 	.word	0xffffffff


	//   ....[9]....
        /*1024*/ 	.word	0xffffffff


	//   ....[10]....
        /*1028*/ 	.word	0xffffffff


	//   ....[11]....
        /*102c*/ 	.word	0xffffffff


	//   ....[12]....
        /*1030*/ 	.word	0xffffffff


	//   ....[13]....
        /*1034*/ 	.word	0xffffffff


	//   ....[14]....
        /*1038*/ 	.word	0xffffffff


	//   ....[15]....
        /*103c*/ 	.word	0xffffffff


	//   ....[16]....
        /*1040*/ 	.word	0xffffffff


	//   ....[17]....
        /*1044*/ 	.word	0xffffffff


	//   ....[18]....
        /*1048*/ 	.word	0xffffffff


	//   ....[19]....
        /*104c*/ 	.word	0xffffffff


	//   ....[20]....
        /*1050*/ 	.word	0xffffffff


	//   ....[21]....
        /*1054*/ 	.word	0xffffffff


	//   ....[22]....
        /*1058*/ 	.word	0xffffffff


	//   ....[23]....
        /*105c*/ 	.word	0xffffffff


	//   ....[24]....
        /*1060*/ 	.word	0xffffffff


	//   ....[25]....
        /*1064*/ 	.word	0xffffffff


	//   ....[26]....
        /*1068*/ 	.word	0xffffffff


	//   ....[27]....
        /*106c*/ 	.word	0xffffffff


	//   ....[28]....
        /*1070*/ 	.word	0xffffffff


	//   ....[29]....
        /*1074*/ 	.word	0xffffffff


	//   ....[30]....
        /*1078*/ 	.word	0xffffffff


	//   ....[31]....
        /*107c*/ 	.word	0xffffffff


	//   ....[32]....
        /*1080*/ 	.word	0xffffffff


	//   ....[33]....
        /*1084*/ 	.word	0xffffffff


	//   ....[34]....
        /*1088*/ 	.word	0xffffffff


	//   ....[35]....
        /*108c*/ 	.word	0xffffffff


	//   ....[36]....
        /*1090*/ 	.word	0xffffffff


	//   ....[37]....
        /*1094*/ 	.word	0xffffffff


	//   ....[38]....
        /*1098*/ 	.word	0xffffffff


	//   ....[39]....
        /*109c*/ 	.word	0xffffffff


	//   ....[40]....
        /*10a0*/ 	.word	0xffffffff


	//   ....[41]....
        /*10a4*/ 	.word	0xffffffff


	//   ....[42]....
        /*10a8*/ 	.word	0xffffffff


	//   ....[43]....
        /*10ac*/ 	.word	0xffffffff


	//   ....[44]....
        /*10b0*/ 	.word	0xffffffff


	//   ....[45]....
        /*10b4*/ 	.word	0xffffffff


	//   ....[46]....
        /*10b8*/ 	.word	0xffffffff


	//   ....[47]....
        /*10bc*/ 	.word	0xffffffff


	//   ....[48]....
        /*10c0*/ 	.word	0xffffffff


	//   ....[49]....
        /*10c4*/ 	.word	0xffffffff


	//   ....[50]....
        /*10c8*/ 	.word	0xffffffff


	//   ....[51]....
        /*10cc*/ 	.word	0xffffffff


	//   ....[52]....
        /*10d0*/ 	.word	0xffffffff


	//   ....[53]....
        /*10d4*/ 	.word	0xffffffff


	//   ....[54]....
        /*10d8*/ 	.word	0xffffffff


	//   ....[55]....
        /*10dc*/ 	.word	0xffffffff


	//   ....[56]....
        /*10e0*/ 	.word	0xffffffff


	//   ....[57]....
        /*10e4*/ 	.word	0xffffffff


	//   ....[58]....
        /*10e8*/ 	.word	0xffffffff


	//   ....[59]....
        /*10ec*/ 	.word	0xffffffff


	//   ....[60]....
        /*10f0*/ 	.word	0xffffffff


	//   ....[61]....
        /*10f4*/ 	.word	0xffffffff


	//   ....[62]....
        /*10f8*/ 	.word	0xffffffff


	//   ....[63]....
        /*10fc*/ 	.word	0xffffffff


	//   ....[64]....
        /*1100*/ 	.word	0xffffffff


	//   ....[65]....
        /*1104*/ 	.word	0xffffffff


	//   ....[66]....
        /*1108*/ 	.word	0xffffffff


	//   ....[67]....
        /*110c*/ 	.word	0xffffffff


	//   ....[68]....
        /*1110*/ 	.word	0xffffffff


	//   ....[69]....
        /*1114*/ 	.word	0xffffffff


	//   ....[70]....
        /*1118*/ 	.word	0xffffffff


	//   ....[71]....
        /*111c*/ 	.word	0xffffffff


	//   ....[72]....
        /*1120*/ 	.word	0xffffffff


	//   ....[73]....
        /*1124*/ 	.word	0xffffffff


	//   ....[74]....
        /*1128*/ 	.word	0xffffffff


	//   ....[75]....
        /*112c*/ 	.word	0xffffffff


	//   ....[76]....
        /*1130*/ 	.word	0xffffffff


	//   ....[77]....
        /*1134*/ 	.word	0xffffffff


	//   ....[78]....
        /*1138*/ 	.word	0xffffffff


	//   ....[79]....
        /*113c*/ 	.word	0xffffffff


	//   ....[80]....
        /*1140*/ 	.word	0xffffffff


	//   ....[81]....
        /*1144*/ 	.word	0xffffffff


	//   ....[82]....
        /*1148*/ 	.word	0xffffffff


	//   ....[83]....
        /*114c*/ 	.word	0xffffffff


	//   ....[84]....
        /*1150*/ 	.word	0xffffffff


	//   ....[85]....
        /*1154*/ 	.word	0xffffffff


	//   ....[86]....
        /*1158*/ 	.word	0xffffffff


	//   ....[87]....
        /*115c*/ 	.word	0xffffffff


	//   ....[88]....
        /*1160*/ 	.word	0xffffffff


	//   ....[89]....
        /*1164*/ 	.word	0xffffffff


	//   ....[90]....
        /*1168*/ 	.word	0xffffffff


	//   ....[91]....
        /*116c*/ 	.word	0xffffffff


	//   ....[92]....
        /*1170*/ 	.word	0xffffffff


	//   ....[93]....
        /*1174*/ 	.word	0xffffffff


	//   ....[94]....
        /*1178*/ 	.word	0xffffffff


	//   ....[95]....
        /*117c*/ 	.word	0xffffffff


	//   ....[96]....
        /*1180*/ 	.word	0xffffffff


	//   ....[97]....
        /*1184*/ 	.word	0xffffffff


	//   ....[98]....
        /*1188*/ 	.word	0xffffffff


	//   ....[99]....
        /*118c*/ 	.word	0xffffffff


	//   ....[100]....
        /*1190*/ 	.word	0xffffffff


	//   ....[101]....
        /*1194*/ 	.word	0xffffffff


	//   ....[102]....
        /*1198*/ 	.word	0xffffffff


	//   ....[103]....
        /*119c*/ 	.word	0xffffffff


	//   ....[104]....
        /*11a0*/ 	.word	0xffffffff


	//   ....[105]....
        /*11a4*/ 	.word	0xffffffff


	//   ....[106]....
        /*11a8*/ 	.word	0xffffffff


	//   ....[107]....
        /*11ac*/ 	.word	0xffffffff


	//   ....[108]....
        /*11b0*/ 	.word	0xffffffff


	//   ....[109]....
        /*11b4*/ 	.word	0xffffffff


	//   ....[110]....
        /*11b8*/ 	.word	0xffffffff


	//   ....[111]....
        /*11bc*/ 	.word	0xffffffff


	//   ....[112]....
        /*11c0*/ 	.word	0xffffffff


	//   ....[113]....
        /*11c4*/ 	.word	0xffffffff


	//   ....[114]....
        /*11c8*/ 	.word	0xffffffff


	//   ....[115]....
        /*11cc*/ 	.word	0xffffffff


	//   ....[116]....
        /*11d0*/ 	.word	0xffffffff


	//   ....[117]....
        /*11d4*/ 	.word	0xffffffff


	//   ....[118]....
        /*11d8*/ 	.word	0xffffffff


	//   ....[119]....
        /*11dc*/ 	.word	0xffffffff


	//   ....[120]....
        /*11e0*/ 	.word	0xffffffff


	//   ....[121]....
        /*11e4*/ 	.word	0xffffffff


	//   ....[122]....
        /*11e8*/ 	.word	0xffffffff


	//   ....[123]....
        /*11ec*/ 	.word	0xffffffff


	//   ....[124]....
        /*11f0*/ 	.word	0xffffffff


	//   ....[125]....
        /*11f4*/ 	.word	0xffffffff


	//   ....[126]....
        /*11f8*/ 	.word	0xffffffff


	//   ....[127]....
        /*11fc*/ 	.word	0xffffffff


	//   ....[128]....
        /*1200*/ 	.word	0xffffffff


	//   ....[129]....
        /*1204*/ 	.word	0xffffffff


	//   ....[130]....
        /*1208*/ 	.word	0xffffffff


	//   ....[131]....
        /*120c*/ 	.word	0xffffffff


	//   ....[132]....
        /*1210*/ 	.word	0xffffffff


	//   ....[133]....
        /*1214*/ 	.word	0xffffffff


	//   ....[134]....
        /*1218*/ 	.word	0xffffffff


	//   ....[135]....
        /*121c*/ 	.word	0xffffffff


	//   ....[136]....
        /*1220*/ 	.word	0xffffffff


	//   ....[137]....
        /*1224*/ 	.word	0xffffffff


	//   ....[138]....
        /*1228*/ 	.word	0x0500000f


	//   ....[139]....
        /*122c*/ 	.word	0x0500000f


	//   ....[140]....
        /*1230*/ 	.word	0x0500000f


	//   ....[141]....
        /*1234*/ 	.word	0x0500000f


	//   ....[142]....
        /*1238*/ 	.word	0x0500000f


	//   ....[143]....
        /*123c*/ 	.word	0x0500000f


	//   ....[144]....
        /*1240*/ 	.word	0x0500000f


	//   ....[145]....
        /*1244*/ 	.word	0x0500000f


	//   ....[146]....
        /*1248*/ 	.word	0x0500000f


	//   ....[147]....
        /*124c*/ 	.word	0x0500000f


	//   ....[148]....
        /*1250*/ 	.word	0x0500000f


	//   ....[149]....
        /*1254*/ 	.word	0x0500000f


	//   ....[150]....
        /*1258*/ 	.word	0x0500000f


	//   ....[151]....
        /*125c*/ 	.word	0x0500000f


	//   ....[152]....
        /*1260*/ 	.word	0x0500000f


	//   ....[153]....
        /*1264*/ 	.word	0x0500000f


	//   ....[154]....
        /*1268*/ 	.word	0x0500000f


	//   ....[155]....
        /*126c*/ 	.word	0x0500000f


	//   ....[156]....
        /*1270*/ 	.word	0x0500000f


	//   ....[157]....
        /*1274*/ 	.word	0x0500000f


	//   ....[158]....
        /*1278*/ 	.word	0x0500000f


	//   ....[159]....
        /*127c*/ 	.word	0x0500000f


	//   ....[160]....
        /*1280*/ 	.word	0x0500000f


	//   ....[161]....
        /*1284*/ 	.word	0x0500000f


	//   ....[162]....
        /*1288*/ 	.word	0x0500000f


	//   ....[163]....
        /*128c*/ 	.word	0x0500000f


	//   ....[164]....
        /*1290*/ 	.word	0x0500000f


	//   ....[165]....
        /*1294*/ 	.word	0x0500000f


	//   ....[166]....
        /*1298*/ 	.word	0x0500000f


	//   ....[167]....
        /*129c*/ 	.word	0x0500000f


	//   ....[168]....
        /*12a0*/ 	.word	0x0500000f


	//   ....[169]....
        /*12a4*/ 	.word	0x0500000f


	//   ....[170]....
        /*12a8*/ 	.word	0x0500000f


	//   ....[171]....
        /*12ac*/ 	.word	0x0500000f


	//   ....[172]....
        /*12b0*/ 	.word	0x0500000f


	//   ....[173]....
        /*12b4*/ 	.word	0x0500000f


	//   ....[174]....
        /*12b8*/ 	.word	0x0500000f


	//   ....[175]....
        /*12bc*/ 	.word	0x0500000f


	//   ....[176]....
        /*12c0*/ 	.word	0x0500000f


	//   ....[177]....
        /*12c4*/ 	.word	0x0500000f


	//   ....[178]....
        /*12c8*/ 	.word	0x0500000f


	//   ....[179]....
        /*12cc*/ 	.word	0x0500000f


	//   ....[180]....
        /*12d0*/ 	.word	0x0500000f


	//   ....[181]....
        /*12d4*/ 	.word	0x0500000f


	//   ....[182]....
        /*12d8*/ 	.word	0x0500000f


	//   ....[183]....
        /*12dc*/ 	.word	0x0500000f


	//   ....[184]....
        /*12e0*/ 	.word	0x0500000f


	//   ....[185]....
        /*12e4*/ 	.word	0x0500000f


	//   ....[186]....
        /*12e8*/ 	.word	0x0500000f


	//   ....[187]....
        /*12ec*/ 	.word	0x0500000f


	//   ....[188]....
        /*12f0*/ 	.word	0x0500000f


	//   ....[189]....
        /*12f4*/ 	.word	0x0500000f


	//   ....[190]....
        /*12f8*/ 	.word	0x0500000f


	//   ....[191]....
        /*12fc*/ 	.word	0x0500000f


	//   ....[192]....
        /*1300*/ 	.word	0x0500000f


	//   ....[193]....
        /*1304*/ 	.word	0x0500000f


	//   ....[194]....
        /*1308*/ 	.word	0x0500000f


	//   ....[195]....
        /*130c*/ 	.word	0x0500000f


	//   ....[196]....
        /*1310*/ 	.word	0x0500000f


	//   ....[197]....
        /*1314*/ 	.word	0x0500000f


	//   ....[198]....
        /*1318*/ 	.word	0x0500000f


	//   ....[199]....
        /*131c*/ 	.word	0x0500000f


	//   ....[200]....
        /*1320*/ 	.word	0x0500000f


	//   ....[201]....
        /*1324*/ 	.word	0x0500000f


	//   ....[202]....
        /*1328*/ 	.word	0x0500000f


	//   ....[203]....
        /*132c*/ 	.word	0x0500000f


	//   ....[204]....
        /*1330*/ 	.word	0x0500000f


	//   ....[205]....
        /*1334*/ 	.word	0x0500000f


	//   ....[206]....
        /*1338*/ 	.word	0x0500000f


	//   ....[207]....
        /*133c*/ 	.word	0x0500000f


	//   ....[208]....
        /*1340*/ 	.word	0x0500000f


	//   ....[209]....
        /*1344*/ 	.word	0x0500000f


	//   ....[210]....
        /*1348*/ 	.word	0x0500000f


	//   ....[211]....
        /*134c*/ 	.word	0x0500000f


	//   ....[212]....
        /*1350*/ 	.word	0x0500000f


	//   ....[213]....
        /*1354*/ 	.word	0x0500000f


	//   ....[214]....
        /*1358*/ 	.word	0x0500000f


	//   ....[215]....
        /*135c*/ 	.word	0x0500000f


	//   ....[216]....
        /*1360*/ 	.word	0x0500000f


	//   ....[217]....
        /*1364*/ 	.word	0x0500000f


	//   ....[218]....
        /*1368*/ 	.word	0x0500000f


	//   ....[219]....
        /*136c*/ 	.word	0x0500000f


	//   ....[220]....
        /*1370*/ 	.word	0x0500000f


	//   ....[221]....
        /*1374*/ 	.word	0x0500000f


	//   ....[222]....
        /*1378*/ 	.word	0x0500000f


	//   ....[223]....
        /*137c*/ 	.word	0x0500000f


	//   ....[224]....
        /*1380*/ 	.word	0x0500000f


	//   ....[225]....
        /*1384*/ 	.word	0x0500000f


	//   ....[226]....
        /*1388*/ 	.word	0x0500000f


	//   ....[227]....
        /*138c*/ 	.word	0x0500000f


	//----- nvinfo : EIATTR_COOP_GROUP_INSTR_OFFSETS
	.align		4
.L_645:
        /*1390*/ 	.byte	0x04, 0x28
        /*1392*/ 	.short	(.L_647 - .L_646)


	//   ....[0]....
.L_646:
        /*1394*/ 	.word	0x00000070


	//   ....[1]....
        /*1398*/ 	.word	0x000001a0


	//   ....[2]....
        /*139c*/ 	.word	0x000001f0


	//   ....[3]....
        /*13a0*/ 	.word	0x00000440


	//   ....[4]....
        /*13a4*/ 	.word	0x000005a0


	//   ....[5]....
        /*13a8*/ 	.word	0x000006c0


	//   ....[6]....
        /*13ac*/ 	.word	0x00000820


	//   ....[7]....
        /*13b0*/ 	.word	0x00006c00


	//   ....[8]....
        /*13b4*/ 	.word	0x000073f0


	//   ....[9]....
        /*13b8*/ 	.word	0x00007400


	//   ....[10]....
        /*13bc*/ 	.word	0x00007410


	//   ....[11]....
        /*13c0*/ 	.word	0x00007420


	//   ....[12]....
        /*13c4*/ 	.word	0x00007720


	//   ....[13]....
        /*13c8*/ 	.word	0x00007730


	//   ....[14]....
        /*13cc*/ 	.word	0x00007740


	//   ....[15]....
        /*13d0*/ 	.word	0x00007750


	//   ....[16]....
        /*13d4*/ 	.word	0x00008970


	//   ....[17]....
        /*13d8*/ 	.word	0x00008980


	//   ....[18]....
        /*13dc*/ 	.word	0x00008990


	//   ....[19]....
        /*13e0*/ 	.word	0x000089c0


	//   ....[20]....
        /*13e4*/ 	.word	0x00008aa0


	//   ....[21]....
        /*13e8*/ 	.word	0x00008ac0


	//   ....[22]....
        /*13ec*/ 	.word	0x00008ad0


	//   ....[23]....
        /*13f0*/ 	.word	0x00008b50


	//   ....[24]....
        /*13f4*/ 	.word	0x0000b020


	//   ....[25]....
        /*13f8*/ 	.word	0x0000b250


	//   ....[26]....
        /*13fc*/ 	.word	0x0000b7d0


	//   ....[27]....
        /*1400*/ 	.word	0x0000b840


	//   ....[28]....
        /*1404*/ 	.word	0x0000bf00


	//   ....[29]....
        /*1408*/ 	.word	0x0000bf50


	//   ....[30]....
        /*140c*/ 	.word	0x0000dca0


	//   ....[31]....
        /*1410*/ 	.word	0x0000dce0


	//   ....[32]....
        /*1414*/ 	.word	0x0000e430


	//   ....[33]....
        /*1418*/ 	.word	0x0000e490


	//   ....[34]....
        /*141c*/ 	.word	0x0000ecb0


	//   ....[35]....
        /*1420*/ 	.word	0x0000ece0


	//   ....[36]....
        /*1424*/ 	.word	0x000116b0


	//   ....[37]....
        /*1428*/ 	.word	0x00011720


	//   ....[38]....
        /*142c*/ 	.word	0x00011d30


	//   ....[39]....
        /*1430*/ 	.word	0x00011d80


	//   ....[40]....
        /*1434*/ 	.word	0x00013280


	//   ....[41]....
        /*1438*/ 	.word	0x00013310


	//   ....[42]....
        /*143c*/ 	.word	0x00013320


	//   ....[43]....
        /*1440*/ 	.word	0x00013380


	//   ....[44]....
        /*1444*/ 	.word	0x00014df0


	//   ....[45]....
        /*1448*/ 	.word	0x00014e10


	//   ....[46]....
        /*144c*/ 	.word	0x00014e20


	//   ....[47]....
        /*1450*/ 	.word	0x00014e30


	//   ....[48]....
        /*1454*/ 	.word	0x00015840


	//   ....[49]....
        /*1458*/ 	.word	0x00015850


	//   ....[50]....
        /*145c*/ 	.word	0x00015a90


	//   ....[51]....
        /*1460*/ 	.word	0x00015aa0


	//   ....[52]....
        /*1464*/ 	.word	0x00015ca0


	//   ....[53]....
        /*1468*/ 	.word	0x00015cb0


	//   ....[54]....
        /*146c*/ 	.word	0x00015eb0


	//   ....[55]....
        /*1470*/ 	.word	0x00015ec0


	//   ....[56]....
        /*1474*/ 	.word	0x00016360


	//   ....[57]....
        /*1478*/ 	.word	0x00016370


	//   ....[58]....
        /*147c*/ 	.word	0x00016ff0


	//   ....[59]....
        /*1480*/ 	.word	0x00017000


	//   ....[60]....
        /*1484*/ 	.word	0x00019250


	//   ....[61]....
        /*1488*/ 	.word	0x00019260


	//   ....[62]....
        /*148c*/ 	.word	0x00019470


	//   ....[63]....
        /*1490*/ 	.word	0x00019480


	//   ....[64]....
        /*1494*/ 	.word	0x00019680


	//   ....[65]....
        /*1498*/ 	.word	0x00019690


	//   ....[66]....
        /*149c*/ 	.word	0x00019890


	//   ....[67]....
        /*14a0*/ 	.word	0x000198a0


	//   ....[68]....
        /*14a4*/ 	.word	0x00019b00


	//   ....[69]....
        /*14a8*/ 	.word	0x00019d30


	//   ....[70]....
        /*14ac*/ 	.word	0x00019d60


	//   ....[71]....
        /*14b0*/ 	.word	0x00019d90


	//   ....[72]....
        /*14b4*/ 	.word	0x00019dc0


	//   ....[73]....
        /*14b8*/ 	.word	0x00019df0


	//   ....[74]....
        /*14bc*/ 	.word	0x00019e20


	//   ....[75]....
        /*14c0*/ 	.word	0x00019fc0


	//   ....[76]....
        /*14c4*/ 	.word	0x00019ff0


	//   ....[77]....
        /*14c8*/ 	.word	0x0001a020


	//   ....[78]....
        /*14cc*/ 	.word	0x0001a050


	//   ....[79]....
        /*14d0*/ 	.word	0x0001a080


	//   ....[80]....
        /*14d4*/ 	.word	0x0001a0b0


	//   ....[81]....
        /*14d8*/ 	.word	0x0001a150


	//   ....[82]....
        /*14dc*/ 	.word	0x0001a180


	//   ....[83]....
        /*14e0*/ 	.word	0x0001a190


	//   ....[84]....
        /*14e4*/ 	.word	0x0001a1c0


	//   ....[85]....
        /*14e8*/ 	.word	0x0001b7b0


	//   ....[86]....
        /*14ec*/ 	.word	0x0001d440


	//   ....[87]....
        /*14f0*/ 	.word	0x0001def0


	//   ....[88]....
        /*14f4*/ 	.word	0x0001df20


	//   ....[89]....
        /*14f8*/ 	.word	0x0001df40


	//   ....[90]....
        /*14fc*/ 	.word	0x0001df80


	//   ....[91]....
        /*1500*/ 	.word	0x0001e070


	//   ....[92]....
        /*1504*/ 	.word	0x0001e080


	//   ....[93]....
        /*1508*/ 	.word	0x0001e130


	//   ....[94]....
        /*150c*/ 	.word	0x0001e140


	//   ....[95]....
        /*1510*/ 	.word	0x0001e1d0


	//   ....[96]....
        /*1514*/ 	.word	0x0001e1f0


	//   ....[97]....
        /*1518*/ 	.word	0x0001e290


	//   ....[98]....
        /*151c*/ 	.word	0x0001e2b0


	//   ....[99]....
        /*1520*/ 	.word	0x0001e340


	//   ....[100]....
        /*1524*/ 	.word	0x0001e360


	//   ....[101]....
        /*1528*/ 	.word	0x0001e3f0


	//   ....[102]....
        /*152c*/ 	.word	0x0001e400


	//   ....[103]....
        /*1530*/ 	.word	0x0001eb30


	//   ....[104]....
        /*1534*/ 	.word	0x0001eb40


	//   ....[105]....
        /*1538*/ 	.word	0x0001ebf0


	//   ....[106]....
        /*153c*/ 	.word	0x0001ec00


	//   ....[107]....
        /*1540*/ 	.word	0x0001ecc0


	//   ....[108]....
        /*1544*/ 	.word	0x0001ecd0


	//   ....[109]....
        /*1548*/ 	.word	0x0001ed90


	//   ....[110]....
        /*154c*/ 	.word	0x0001eda0


	//   ....[111]....
        /*1550*/ 	.word	0x0001ee40


	//   ....[112]....
        /*1554*/ 	.word	0x0001ee50


	//   ....[113]....
        /*1558*/ 	.word	0x0001ef00


	//   ....[114]....
        /*155c*/ 	.word	0x0001ef10


	//   ....[115]....
        /*1560*/ 	.word	0x0001efc0


	//   ....[116]....
        /*1564*/ 	.word	0x0001efd0


	//   ....[117]....
        /*1568*/ 	.word	0x0001efe0


	//   ....[118]....
        /*156c*/ 	.word	0x0001f050


	//   ....[119]....
        /*1570*/ 	.word	0x00021be0


	//   ....[120]....
        /*1574*/ 	.word	0x00021c10


	//   ....[121]....
        /*1578*/ 	.word	0x00021c70


	//   ....[122]....
        /*157c*/ 	.word	0x00021ca0


	//   ....[123]....
        /*1580*/ 	.word	0x00021cd0


	//   ....[124]....
        /*1584*/ 	.word	0x00021d00


	//   ....[125]....
        /*1588*/ 	.word	0x00021d30


	//   ....[126]....
        /*158c*/ 	.word	0x00021d60


	//   ....[127]....
        /*1590*/ 	.word	0x00021f20


	//   ....[128]....
        /*1594*/ 	.word	0x00021f50


	//   ....[129]....
        /*1598*/ 	.word	0x00021f80


	//   ....[130]....
        /*159c*/ 	.word	0x00021fb0


	//   ....[131]....
        /*15a0*/ 	.word	0x00021fe0


	//   ....[132]....
        /*15a4*/ 	.word	0x00022010


	//   ....[133]....
        /*15a8*/ 	.word	0x000220e0


	//   ....[134]....
        /*15ac*/ 	.word	0x00022100


	//   ....[135]....
        /*15b0*/ 	.word	0x00022110


	//   ....[136]....
        /*15b4*/ 	.word	0x00022190


	//   ....[137]....
        /*15b8*/ 	.word	0x00022cd0


	//   ....[138]....
        /*15bc*/ 	.word	0x000230e0


	//   ....[139]....
        /*15c0*/ 	.word	0x00023180


	//   ....[140]....
        /*15c4*/ 	.word	0x00023210


	//   ....[141]....
        /*15c8*/ 	.word	0x00023260


	//   ....[142]....
        /*15cc*/ 	.word	0x000232b0


	//   ....[143]....
        /*15d0*/ 	.word	0x00023340


	//   ....[144]....
        /*15d4*/ 	.word	0x000233d0


	//   ....[145]....
        /*15d8*/ 	.word	0x00023420


	//   ....[146]....
        /*15dc*/ 	.word	0x00023470


	//   ....[147]....
        /*15e0*/ 	.word	0x00023570


	//   ....[148]....
        /*15e4*/ 	.word	0x00023620


	//   ....[149]....
        /*15e8*/ 	.word	0x00023670


	//   ....[150]....
        /*15ec*/ 	.word	0x000236c0


	//   ....[151]....
        /*15f0*/ 	.word	0x00023840


	//   ....[152]....
        /*15f4*/ 	.word	0x000239a0


	//   ....[153]....
        /*15f8*/ 	.word	0x00023a20


	//   ....[154]....
        /*15fc*/ 	.word	0x00023a70


	//   ....[155]....
        /*1600*/ 	.word	0x00023d70


	//   ....[156]....
        /*1604*/ 	.word	0x00023dc0


	//   ....[157]....
        /*1608*/ 	.word	0x00023e50


	//   ....[158]....
        /*160c*/ 	.word	0x00023ee0


	//   ....[159]....
        /*1610*/ 	.word	0x00023f70


	//   ....[160]....
        /*1614*/ 	.word	0x00024000


	//   ....[161]....
        /*1618*/ 	.word	0x00024090


	//   ....[162]....
        /*161c*/ 	.word	0x00024120


	//   ....[163]....
        /*1620*/ 	.word	0x000241a0


	//   ....[164]....
        /*1624*/ 	.word	0x000241f0


	//   ....[165]....
        /*1628*/ 	.word	0x00024290


	//   ....[166]....
        /*162c*/ 	.word	0x00024320


	//   ....[167]....
        /*1630*/ 	.word	0x000243b0


	//   ....[168]....
        /*1634*/ 	.word	0x00024400


	//   ....[169]....
        /*1638*/ 	.word	0x00024490


	//   ....[170]....
        /*163c*/ 	.word	0x00024520


	//   ....[171]....
        /*1640*/ 	.word	0x000245b0


	//   ....[172]....
        /*1644*/ 	.word	0x00024640


	//   ....[173]....
        /*1648*/ 	.word	0x000246d0


	//   ....[174]....
        /*164c*/ 	.word	0x00024760


	//   ....[175]....
        /*1650*/ 	.word	0x00024820


	//   ....[176]....
        /*1654*/ 	.word	0x00024b00


	//   ....[177]....
        /*1658*/ 	.word	0x00024c80


	//   ....[178]....
        /*165c*/ 	.word	0x00024ce0


	//   ....[179]....
        /*1660*/ 	.word	0x00024d70


	//   ....[180]....
        /*1664*/ 	.word	0x00024dd0


	//   ....[181]....
        /*1668*/ 	.word	0x00024e70


	//   ....[182]....
        /*166c*/ 	.word	0x00024f60


	//   ....[183]....
        /*1670*/ 	.word	0x00025090


	//   ....[184]....
        /*1674*/ 	.word	0x00025130


	//   ....[185]....
        /*1678*/ 	.word	0x00025200


	//   ....[186]....
        /*167c*/ 	.word	0x00025300


	//   ....[187]....
        /*1680*/ 	.word	0x00025370


	//   ....[188]....
        /*1684*/ 	.word	0x00025410


	//   ....[189]....
        /*1688*/ 	.word	0x000254e0


	//   ....[190]....
        /*168c*/ 	.word	0x00025580


	//   ....[191]....
        /*1690*/ 	.word	0x00025630


	//   ....[192]....
        /*1694*/ 	.word	0x00025710


	//   ....[193]....
        /*1698*/ 	.word	0x00025970


	//   ....[194]....
        /*169c*/ 	.word	0x00025a20


	//   ....[195]....
        /*16a0*/ 	.word	0x00025b20


	//   ....[196]....
        /*16a4*/ 	.word	0x00025c10


	//   ....[197]....
        /*16a8*/ 	.word	0x00025ca0


	//   ....[198]....
        /*16ac*/ 	.word	0x00025d90


	//   ....[199]....
        /*16b0*/ 	.word	0x00025e20


	//   ....[200]....
        /*16b4*/ 	.word	0x00025f10


	//   ....[201]....
        /*16b8*/ 	.word	0x00025fa0


	//   ....[202]....
        /*16bc*/ 	.word	0x00026090


	//   ....[203]....
        /*16c0*/ 	.word	0x00026120


	//   ....[204]....
        /*16c4*/ 	.word	0x00026200


	//   ....[205]....
        /*16c8*/ 	.word	0x00026330


	//   ....[206]....
        /*16cc*/ 	.word	0x00026380


	//   ....[207]....
        /*16d0*/ 	.word	0x000263e0


	//   ....[208]....
        /*16d4*/ 	.word	0x00026480


	//   ....[209]....
        /*16d8*/ 	.word	0x00026820


	//   ....[210]....
        /*16dc*/ 	.word	0x000268c0


	//   ....[211]....
        /*16e0*/ 	.word	0x00026a60


	//   ....[212]....
        /*16e4*/ 	.word	0x00026ae0


	//   ....[213]....
        /*16e8*/ 	.word	0x00026b60


	//   ....[214]....
        /*16ec*/ 	.word	0x00026be0


	//   ....[215]....
        /*16f0*/ 	.word	0x00026c60


	//   ....[216]....
        /*16f4*/ 	.word	0x00026cf0


	//   ....[217]....
        /*16f8*/ 	.word	0x00026d90


	//   ....[218]....
        /*16fc*/ 	.word	0x00026e40


	//   ....[219]....
        /*1700*/ 	.word	0x00026ec0


	//   ....[220]....
        /*1704*/ 	.word	0x00026f40


	//   ....[221]....
        /*1708*/ 	.word	0x00026fc0


	//   ....[222]....
        /*170c*/ 	.word	0x00027050


	//   ....[223]....
        /*1710*/ 	.word	0x000270d0


	//   ....[224]....
        /*1714*/ 	.word	0x00027180


	//   ....[225]....
        /*1718*/ 	.word	0x000271d0


	//   ....[226]....
        /*171c*/ 	.word	0x00027290


	//   ....[227]....
        /*1720*/ 	.word	0x000273c0


	//----- nvinfo : EIATTR_REG_RECONFIG
	.align		4
.L_647:
        /*1724*/ 	.byte	0x01, 0x54
	.zero		2


	//----- nvinfo : EIATTR_SYSCALL_OFFSETS
	.align		4
        /*1728*/ 	.byte	0x04, 0x46
        /*172a*/ 	.short	(.L_649 - .L_648)


	//   ....[0]....
.L_648:
        /*172c*/ 	.word	0x000023f0


	//   ....[1]....
        /*1730*/ 	.word	0x00002540


	//   ....[2]....
        /*1734*/ 	.word	0x00006df0


	//   ....[3]....
        /*1738*/ 	.word	0x00007110


	//   ....[4]....
        /*173c*/ 	.word	0x0001d060


	//   ....[5]....
        /*1740*/ 	.word	0x0001d1b0


	//   ....[6]....
        /*1744*/ 	.word	0x0001d2b0


	//   ....[7]....
        /*1748*/ 	.word	0x0001db10


	//   ....[8]....
        /*174c*/ 	.word	0x0001e710


	//----- nvinfo : EIATTR_MBARRIER_INSTR_OFFSETS
	.align		4
.L_649:
        /*1750*/ 	.byte	0x04, 0x39
        /*1752*/ 	.short	(.L_651 - .L_650)


	//   ....[0]....
.L_650:
        /*1754*/ 	.word	0x000002e0
        /*1758*/ 	.word	0x000000ff
        /*175c*/ 	.word	0x00032400
        /*1760*/ 	.short	0x0100
        /*1762*/ 	.byte	0x08
	.zero		1


	//   ....[1]....
        /*1764*/ 	.word	0x000002f0
        /*1768*/ 	.word	0x000000ff
        /*176c*/ 	.word	0x00032410
        /*1770*/ 	.short	0x0100
        /*1772*/ 	.byte	0x08
	.zero		1


	//   ....[2]....
        /*1774*/ 	.word	0x00000300
        /*1778*/ 	.word	0x000000ff
        /*177c*/ 	.word	0x00032420
        /*1780*/ 	.short	0x0100
        /*1782*/ 	.byte	0x08
	.zero		1


	//   ....[3]....
        /*1784*/ 	.word	0x000003f0
        /*1788*/ 	.word	0x000000ff
        /*178c*/ 	.word	0x00032430
        /*1790*/ 	.short	0x0100
        /*1792*/ 	.byte	0x08
	.zero		1


	//   ....[4]....
        /*1794*/ 	.word	0x00000400
        /*1798*/ 	.word	0x000000ff
        /*179c*/ 	.word	0x00032440
        /*17a0*/ 	.short	0x0100
        /*17a2*/ 	.byte	0x08
	.zero		1


	//   ....[5]....
        /*17a4*/ 	.word	0x00000410
        /*17a8*/ 	.word	0x000000ff
        /*17ac*/ 	.word	0x00032438
        /*17b0*/ 	.short	0x0100
        /*17b2*/ 	.byte	0x08
	.zero		1


	//   ....[6]....
        /*17b4*/ 	.word	0x00000420
        /*17b8*/ 	.word	0x000000ff
        /*17bc*/ 	.word	0x00032448
        /*17c0*/ 	.short	0x0100
        /*17c2*/ 	.byte	0x08
	.zero		1


	//   ....[7]....
        /*17c4*/ 	.word	0x00000550
        /*17c8*/ 	.word	0x000000ff
        /*17cc*/ 	.word	0x00032450
        /*17d0*/ 	.short	0x0100
        /*17d2*/ 	.byte	0x08
	.zero		1


	//   ....[8]....
        /*17d4*/ 	.word	0x00000560
        /*17d8*/ 	.word	0x000000ff
        /*17dc*/ 	.word	0x00032460
        /*17e0*/ 	.short	0x0100
        /*17e2*/ 	.byte	0x08
	.zero		1


	//   ....[9]....
        /*17e4*/ 	.word	0x00000570
        /*17e8*/ 	.word	0x000000ff
        /*17ec*/ 	.word	0x00032458
        /*17f0*/ 	.short	0x0100
        /*17f2*/ 	.byte	0x08
	.zero		1


	//   ....[10]....
        /*17f4*/ 	.word	0x00000580
        /*17f8*/ 	.word	0x000000ff
        /*17fc*/ 	.word	0x00032468
        /*1800*/ 	.short	0x0100
        /*1802*/ 	.byte	0x08
	.zero		1


	//   ....[11]....
        /*1804*/ 	.word	0x00000670
        /*1808*/ 	.word	0x000000ff
        /*180c*/ 	.word	0x00032470
        /*1810*/ 	.short	0x0100
        /*1812*/ 	.byte	0x06
	.zero		1


	//   ....[12]....
        /*1814*/ 	.word	0x00000680
        /*1818*/ 	.word	0x000000ff
        /*181c*/ 	.word	0x00032480
        /*1820*/ 	.short	0x0100
        /*1822*/ 	.byte	0x06
	.zero		1


	//   ....[13]....
        /*1824*/ 	.word	0x00000690
        /*1828*/ 	.word	0x000000ff
        /*182c*/ 	.word	0x00032478
        /*1830*/ 	.short	0x0100
        /*1832*/ 	.byte	0x06
	.zero		1


	//   ....[14]....
        /*1834*/ 	.word	0x000006a0
        /*1838*/ 	.word	0x000000ff
        /*183c*/ 	.word	0x00032488
        /*1840*/ 	.short	0x0100
        /*1842*/ 	.byte	0x06
	.zero		1


	//   ....[15]....
        /*1844*/ 	.word	0x000007d0
        /*1848*/ 	.word	0x000000ff
        /*184c*/ 	.word	0x00032490
        /*1850*/ 	.short	0x0100
        /*1852*/ 	.byte	0x08
	.zero		1


	//   ....[16]....
        /*1854*/ 	.word	0x000007e0
        /*1858*/ 	.word	0x000000ff
        /*185c*/ 	.word	0x000324a0
        /*1860*/ 	.short	0x0100
        /*1862*/ 	.byte	0x08
	.zero		1


	//   ....[17]....
        /*1864*/ 	.word	0x000007f0
        /*1868*/ 	.word	0x000000ff
        /*186c*/ 	.word	0x00032498
        /*1870*/ 	.short	0x0100
        /*1872*/ 	.byte	0x08
	.zero		1


	//   ....[18]....
        /*1874*/ 	.word	0x00000800
        /*1878*/ 	.word	0x000000ff
        /*187c*/ 	.word	0x000324a8
        /*1880*/ 	.short	0x0100
        /*1882*/ 	.byte	0x08
	.zero		1


	//   ....[19]....
        /*1884*/ 	.word	0x00000930
        /*1888*/ 	.word	0x000000ff
        /*188c*/ 	.word	0x000324b0
        /*1890*/ 	.short	0x0100
        /*1892*/ 	.byte	0x08
	.zero		1


	//   ....[20]....
        /*1894*/ 	.word	0x00000940
        /*1898*/ 	.word	0x000000ff
        /*189c*/ 	.word	0x000324c0
        /*18a0*/ 	.short	0x0100
        /*18a2*/ 	.byte	0x08
	.zero		1


	//   ....[21]....
        /*18a4*/ 	.word	0x00000950
        /*18a8*/ 	.word	0x000000ff
        /*18ac*/ 	.word	0x000324b8
        /*18b0*/ 	.short	0x0100
        /*18b2*/ 	.byte	0x08
	.zero		1


	//   ....[22]....
        /*18b4*/ 	.word	0x00000960
        /*18b8*/ 	.word	0x000000ff
        /*18bc*/ 	.word	0x000324c8
        /*18c0*/ 	.short	0x0100
        /*18c2*/ 	.byte	0x08
	.zero		1


	//   ....[23]....
        /*18c4*/ 	.word	0x00003850
        /*18c8*/ 	.word	0x00000060
        /*18cc*/ 	.word	0x00032490
        /*18d0*/ 	.short	0x010a
        /*18d2*/ 	.byte	0x3f
	.zero		1


	//   ....[24]....
        /*18d4*/ 	.word	0x000049c0
        /*18d8*/ 	.word	0x00000060
        /*18dc*/ 	.word	0x00032490
        /*18e0*/ 	.short	0x010a
        /*18e2*/ 	.byte	0x3f
	.zero		1


	//   ....[25]....
        /*18e4*/ 	.word	0x00005a90
        /*18e8*/ 	.word	0x00000060
        /*18ec*/ 	.word	0x00032490
        /*18f0*/ 	.short	0x010a
        /*18f2*/ 	.byte	0x3f
	.zero		1


	//   ....[26]....
        /*18f4*/ 	.word	0x00005cb0
        /*18f8*/ 	.word	0x00000020
        /*18fc*/ 	.word	0x00000000
        /*1900*/ 	.short	0x0101
        /*1902*/ 	.byte	0x3f
	.zero		1


	//   ....[27]....
        /*1904*/ 	.word	0x00005cf0
        /*1908*/ 	.word	0x00000060
        /*190c*/ 	.word	0x000324b0
        /*1910*/ 	.short	0x010a
        /*1912*/ 	.byte	0x3f
	.zero		1


	//   ....[28]....
        /*1914*/ 	.word	0x00006350
        /*1918*/ 	.word	0x00000060
        /*191c*/ 	.word	0x00000000
        /*1920*/ 	.short	0x0101
        /*1922*/ 	.byte	0x3f
	.zero		1


	//   ....[29]....
        /*1924*/ 	.word	0x00006e90
        /*1928*/ 	.word	0x00000013
        /*192c*/ 	.word	0x00032400
        /*1930*/ 	.short	0x010a
        /*1932*/ 	.byte	0x3f
	.zero		1


	//   ....[30]....
        /*1934*/ 	.word	0x00006ee0
        /*1938*/ 	.word	0x00000013
        /*193c*/ 	.word	0x00032400
        /*1940*/ 	.short	0x010a
        /*1942*/ 	.byte	0x3f
	.zero		1


	//   ....[31]....
        /*1944*/ 	.word	0x000079a0
        /*1948*/ 	.word	0x00000013
        /*194c*/ 	.word	0x00032400
        /*1950*/ 	.short	0x010a
        /*1952*/ 	.byte	0x3f
	.zero		1


	//   ....[32]....
        /*1954*/ 	.word	0x00008e00
        /*1958*/ 	.word	0x00000013
        /*195c*/ 	.word	0x00032400
        /*1960*/ 	.short	0x010a
        /*1962*/ 	.byte	0x3f
	.zero		1


	//   ....[33]....
        /*1964*/ 	.word	0x00009cd0
        /*1968*/ 	.word	0x000000b3
        /*196c*/ 	.word	0x00032430
        /*1970*/ 	.short	0x010a
        /*1972*/ 	.byte	0x3f
	.zero		1


	//   ....[34]....
        /*1974*/ 	.word	0x00009d60
        /*1978*/ 	.word	0x000000b3
        /*197c*/ 	.word	0x00032430
        /*1980*/ 	.short	0x010a
        /*1982*/ 	.byte	0x3f
	.zero		1


	//   ....[35]....
        /*1984*/ 	.word	0x0000a090
        /*1988*/ 	.word	0x00000013
        /*198c*/ 	.word	0x00032410
        /*1990*/ 	.short	0x010a
        /*1992*/ 	.byte	0x3f
	.zero		1


	//   ....[36]....
        /*1994*/ 	.word	0x0000a0e0
        /*1998*/ 	.word	0x000000b3
        /*199c*/ 	.word	0x00032450
        /*19a0*/ 	.short	0x010a
        /*19a2*/ 	.byte	0x3f
	.zero		1


	//   ....[37]....
        /*19a4*/ 	.word	0x0000a160
        /*19a8*/ 	.word	0x000000b3
        /*19ac*/ 	.word	0x00032450
        /*19b0*/ 	.short	0x010a
        /*19b2*/ 	.byte	0x3f
	.zero		1


	//   ....[38]....
        /*19b4*/ 	.word	0x0000c130
        /*19b8*/ 	.word	0x00000018
        /*19bc*/ 	.word	0x00000000
        /*19c0*/ 	.short	0x0101
        /*19c2*/ 	.byte	0x3f
	.zero		1


	//   ....[39]....
        /*19c4*/ 	.word	0x0000cd80
        /*19c8*/ 	.word	0x000000b3
        /*19cc*/ 	.word	0x00000000
        /*19d0*/ 	.short	0x0101
        /*19d2*/ 	.byte	0x3f
	.zero		1


	//   ....[40]....
        /*19d4*/ 	.word	0x0000ce60
        /*19d8*/ 	.word	0x000000d3
        /*19dc*/ 	.word	0x00032430
        /*19e0*/ 	.short	0x010a
        /*19e2*/ 	.byte	0x3f
	.zero		1


	//   ....[41]....
        /*19e4*/ 	.word	0x0000ced0
        /*19e8*/ 	.word	0x000000d3
        /*19ec*/ 	.word	0x00032430
        /*19f0*/ 	.short	0x010a
        /*19f2*/ 	.byte	0x3f
	.zero		1


	//   ....[42]....
        /*19f4*/ 	.word	0x0000d170
        /*19f8*/ 	.word	0x000000d3
        /*19fc*/ 	.word	0x00032450
        /*1a00*/ 	.short	0x010a
        /*1a02*/ 	.byte	0x3f
	.zero		1


	//   ....[43]....
        /*1a04*/ 	.word	0x0000d1c0
        /*1a08*/ 	.word	0x000000d3
        /*1a0c*/ 	.word	0x00032450
        /*1a10*/ 	.short	0x010a
        /*1a12*/ 	.byte	0x3f
	.zero		1


	//   ....[44]....
        /*1a14*/ 	.word	0x0000f1c0
        /*1a18*/ 	.word	0x00000003
        /*1a1c*/ 	.word	0x00000000
        /*1a20*/ 	.short	0x0101
        /*1a22*/ 	.byte	0x3f
	.zero		1


	//   ....[45]....
        /*1a24*/ 	.word	0x00010320
        /*1a28*/ 	.word	0x000000d3
        /*1a2c*/ 	.word	0x00000000
        /*1a30*/ 	.short	0x0101
        /*1a32*/ 	.byte	0x3f
	.zero		1


	//   ....[46]....
        /*1a34*/ 	.word	0x00010430
        /*1a38*/ 	.word	0x000000d3
        /*1a3c*/ 	.word	0x00032430
        /*1a40*/ 	.short	0x010a
        /*1a42*/ 	.byte	0x3f
	.zero		1


	//   ....[47]....
        /*1a44*/ 	.word	0x000104a0
        /*1a48*/ 	.word	0x000000d3
        /*1a4c*/ 	.word	0x00032430
        /*1a50*/ 	.short	0x010a
        /*1a52*/ 	.byte	0x3f
	.zero		1


	//   ....[48]....
        /*1a54*/ 	.word	0x00010740
        /*1a58*/ 	.word	0x000000d3
        /*1a5c*/ 	.word	0x00032450
        /*1a60*/ 	.short	0x010a
        /*1a62*/ 	.byte	0x3f
	.zero		1


	//   ....[49]....
        /*1a64*/ 	.word	0x00010790
        /*1a68*/ 	.word	0x000000d3
        /*1a6c*/ 	.word	0x00032450
        /*1a70*/ 	.short	0x010a
        /*1a72*/ 	.byte	0x3f
	.zero		1


	//   ....[50]....
        /*1a74*/ 	.word	0x00011fe0
        /*1a78*/ 	.word	0x00000003
        /*1a7c*/ 	.word	0x00000000
        /*1a80*/ 	.short	0x0101
        /*1a82*/ 	.byte	0x3f
	.zero		1


	//   ....[51]....
        /*1a84*/ 	.word	0x00013240
        /*1a88*/ 	.word	0x000000d3
        /*1a8c*/ 	.word	0x00000000
        /*1a90*/ 	.short	0x0101
        /*1a92*/ 	.byte	0x3f
	.zero		1


	//   ....[52]....
        /*1a94*/ 	.word	0x000157b0
        /*1a98*/ 	.word	0x00000003
        /*1a9c*/ 	.word	0x00000000
        /*1aa0*/ 	.short	0x0101
        /*1aa2*/ 	.byte	0x3f
	.zero		1


	//   ....[53]....
        /*1aa4*/ 	.word	0x000162c0
        /*1aa8*/ 	.word	0x00000003
        /*1aac*/ 	.word	0x00000000
        /*1ab0*/ 	.short	0x0101
        /*1ab2*/ 	.byte	0x3f
	.zero		1


	//   ....[54]....
        /*1ab4*/ 	.word	0x0001b890
        /*1ab8*/ 	.word	0x00000012
        /*1abc*/ 	.word	0x00032420
        /*1ac0*/ 	.short	0x010a
        /*1ac2*/ 	.byte	0x3f
	.zero		1


	//   ....[55]....
        /*1ac4*/ 	.word	0x0001b960
        /*1ac8*/ 	.word	0x00000004
        /*1acc*/ 	.word	0x000324a0
        /*1ad0*/ 	.short	0x010a
        /*1ad2*/ 	.byte	0x3f
	.zero		1


	//   ....[56]....
        /*1ad4*/ 	.word	0x0001bba0
        /*1ad8*/ 	.word	0x00000004
        /*1adc*/ 	.word	0x000324c0
        /*1ae0*/ 	.short	0x010a
        /*1ae2*/ 	.byte	0x3f
	.zero		1


	//   ....[57]....
        /*1ae4*/ 	.word	0x0001c240
        /*1ae8*/ 	.word	0x00000005
        /*1aec*/ 	.word	0x000324a0
        /*1af0*/ 	.short	0x010a
        /*1af2*/ 	.byte	0x3f
	.zero		1


	//   ....[58]....
        /*1af4*/ 	.word	0x0001c470
        /*1af8*/ 	.word	0x00000005
        /*1afc*/ 	.word	0x000324c0
        /*1b00*/ 	.short	0x010a
        /*1b02*/ 	.byte	0x3f
	.zero		1


	//   ....[59]....
        /*1b04*/ 	.word	0x0001d6b0
        /*1b08*/ 	.word	0x00000000
        /*1b0c*/ 	.word	0x00032440
        /*1b10*/ 	.short	0x010a
        /*1b12*/ 	.byte	0x3f
	.zero		1


	//   ....[60]....
        /*1b14*/ 	.word	0x0001e4c0
        /*1b18*/ 	.word	0x00000012
        /*1b1c*/ 	.word	0x00032400
        /*1b20*/ 	.short	0x0107
        /*1b22*/ 	.byte	0x3f
	.zero		1


	//   ....[61]....
        /*1b24*/ 	.word	0x0001e560
        /*1b28*/ 	.word	0x00000012
        /*1b2c*/ 	.word	0x00032400
        /*1b30*/ 	.short	0x0101
        /*1b32*/ 	.byte	0x3f
	.zero		1


	//   ....[62]....
        /*1b34*/ 	.word	0x0001f190
        /*1b38*/ 	.word	0x00000012
        /*1b3c*/ 	.word	0x00032410
        /*1b40*/ 	.short	0x0107
        /*1b42*/ 	.byte	0x3f
	.zero		1


	//   ....[63]....
        /*1b44*/ 	.word	0x0001f290
        /*1b48*/ 	.word	0x00000012
        /*1b4c*/ 	.word	0x00032410
        /*1b50*/ 	.short	0x0101
        /*1b52*/ 	.byte	0x3f
	.zero		1


	//   ....[64]....
        /*1b54*/ 	.word	0x0001f2b0
        /*1b58*/ 	.word	0x00000012
        /*1b5c*/ 	.word	0x00032420
        /*1b60*/ 	.short	0x010a
        /*1b62*/ 	.byte	0x3f
	.zero		1


	//   ....[65]....
        /*1b64*/ 	.word	0x0001f390
        /*1b68*/ 	.word	0x00000002
        /*1b6c*/ 	.word	0x00032460
        /*1b70*/ 	.short	0x010a
        /*1b72*/ 	.byte	0x3f
	.zero		1


	//   ....[66]....
        /*1b74*/ 	.word	0x0001fc40
        /*1b78*/ 	.word	0x00000002
        /*1b7c*/ 	.word	0x00032440
        /*1b80*/ 	.short	0x010a
        /*1b82*/ 	.byte	0x3f
	.zero		1


	//   ....[67]....
        /*1b84*/ 	.word	0x0001fe90
        /*1b88*/ 	.word	0x00000002
        /*1b8c*/ 	.word	0x00032460
        /*1b90*/ 	.short	0x010a
        /*1b92*/ 	.byte	0x3f
	.zero		1


	//   ....[68]....
        /*1b94*/ 	.word	0x00020680
        /*1b98*/ 	.word	0x00000003
        /*1b9c*/ 	.word	0x00032440
        /*1ba0*/ 	.short	0x010a
        /*1ba2*/ 	.byte	0x3f
	.zero		1


	//   ....[69]....
        /*1ba4*/ 	.word	0x000208d0
        /*1ba8*/ 	.word	0x00000003
        /*1bac*/ 	.word	0x00032460
        /*1bb0*/ 	.short	0x010a
        /*1bb2*/ 	.byte	0x3f
	.zero		1


	//   ....[70]....
        /*1bb4*/ 	.word	0x00021050
        /*1bb8*/ 	.word	0x00000003
        /*1bbc*/ 	.word	0x00032440
        /*1bc0*/ 	.short	0x010a
        /*1bc2*/ 	.byte	0x3f
	.zero		1


	//   ....[71]....
        /*1bc4*/ 	.word	0x000212a0
        /*1bc8*/ 	.word	0x00000003
        /*1bcc*/ 	.word	0x00032460
        /*1bd0*/ 	.short	0x010a
        /*1bd2*/ 	.byte	0x3f
	.zero		1


	//   ....[72]....
        /*1bd4*/ 	.word	0x00022c50
        /*1bd8*/ 	.word	0x00000000
        /*1bdc*/ 	.word	0x00032420
        /*1be0*/ 	.short	0x010a
        /*1be2*/ 	.byte	0x3f
	.zero		1


	//   ....[73]....
        /*1be4*/ 	.word	0x00022e30
        /*1be8*/ 	.word	0x00000006
        /*1bec*/ 	.word	0x00000000
        /*1bf0*/ 	.short	0x010a
        /*1bf2*/ 	.byte	0x3f
	.zero		1


	//   ....[74]....
        /*1bf4*/ 	.word	0x00022e60
        /*1bf8*/ 	.word	0x00000007
        /*1bfc*/ 	.word	0x00000000
        /*1c00*/ 	.short	0x010a
        /*1c02*/ 	.byte	0x3f
	.zero		1


	//   ....[75]....
        /*1c04*/ 	.word	0x00022ec0
        /*1c08*/ 	.word	0x00000004
        /*1c0c*/ 	.word	0x00000000
        /*1c10*/ 	.short	0x010a
        /*1c12*/ 	.byte	0x3f
	.zero		1


	//   ....[76]....
        /*1c14*/ 	.word	0x00022ef0
        /*1c18*/ 	.word	0x00000003
        /*1c1c*/ 	.word	0x00000000
        /*1c20*/ 	.short	0x010a
        /*1c22*/ 	.byte	0x3f
	.zero		1


	//   ....[77]....
        /*1c24*/ 	.word	0x00022f50
        /*1c28*/ 	.word	0x00000060
        /*1c2c*/ 	.word	0x00032490
        /*1c30*/ 	.short	0x010a
        /*1c32*/ 	.byte	0x3f
	.zero		1


	//   ....[78]....
        /*1c34*/ 	.word	0x00022fa0
        /*1c38*/ 	.word	0x00000060
        /*1c3c*/ 	.word	0x00032490
        /*1c40*/ 	.short	0x010a
        /*1c42*/ 	.byte	0x3f
	.zero		1


	//   ....[79]....
        /*1c44*/ 	.word	0x00022ff0
        /*1c48*/ 	.word	0x00000060
        /*1c4c*/ 	.word	0x00032490
        /*1c50*/ 	.short	0x010a
        /*1c52*/ 	.byte	0x3f
	.zero		1


	//   ....[80]....
        /*1c54*/ 	.word	0x00023040
        /*1c58*/ 	.word	0x00000060
        /*1c5c*/ 	.word	0x000324b0
        /*1c60*/ 	.short	0x010a
        /*1c62*/ 	.byte	0x3f
	.zero		1


	//   ....[81]....
        /*1c64*/ 	.word	0x000234b0
        /*1c68*/ 	.word	0x00000013
        /*1c6c*/ 	.word	0x00032400
        /*1c70*/ 	.short	0x010a
        /*1c72*/ 	.byte	0x3f
	.zero		1


	//   ....[82]....
        /*1c74*/ 	.word	0x00023aa0
        /*1c78*/ 	.word	0x00000013
        /*1c7c*/ 	.word	0x00032400
        /*1c80*/ 	.short	0x010a
        /*1c82*/ 	.byte	0x3f
	.zero		1


	//   ....[83]....
        /*1c84*/ 	.word	0x00023af0
        /*1c88*/ 	.word	0x000000b3
        /*1c8c*/ 	.word	0x00032430
        /*1c90*/ 	.short	0x010a
        /*1c92*/ 	.byte	0x3f
	.zero		1


	//   ....[84]....
        /*1c94*/ 	.word	0x00023b40
        /*1c98*/ 	.word	0x00000013
        /*1c9c*/ 	.word	0x00032410
        /*1ca0*/ 	.short	0x010a
        /*1ca2*/ 	.byte	0x3f
	.zero		1


	//   ....[85]....
        /*1ca4*/ 	.word	0x00023b90
        /*1ca8*/ 	.word	0x000000b3
        /*1cac*/ 	.word	0x00032450
        /*1cb0*/ 	.short	0x010a
        /*1cb2*/ 	.byte	0x3f
	.zero		1


	//   ....[86]....
        /*1cb4*/ 	.word	0x00023be0
        /*1cb8*/ 	.word	0x000000d3
        /*1cbc*/ 	.word	0x00032430
        /*1cc0*/ 	.short	0x010a
        /*1cc2*/ 	.byte	0x3f
	.zero		1


	//   ....[87]....
        /*1cc4*/ 	.word	0x00023c30
        /*1cc8*/ 	.word	0x000000d3
        /*1ccc*/ 	.word	0x00032450
        /*1cd0*/ 	.short	0x010a
        /*1cd2*/ 	.byte	0x3f
	.zero		1


	//   ....[88]....
        /*1cd4*/ 	.word	0x00023c80
        /*1cd8*/ 	.word	0x000000d3
        /*1cdc*/ 	.word	0x00032430
        /*1ce0*/ 	.short	0x010a
        /*1ce2*/ 	.byte	0x3f
	.zero		1


	//   ....[89]....
        /*1ce4*/ 	.word	0x00023cd0
        /*1ce8*/ 	.word	0x000000d3
        /*1cec*/ 	.word	0x00032450
        /*1cf0*/ 	.short	0x010a
        /*1cf2*/ 	.byte	0x3f
	.zero		1


	//   ....[90]....
        /*1cf4*/ 	.word	0x000248e0
        /*1cf8*/ 	.word	0x00000012
        /*1cfc*/ 	.word	0x00032420
        /*1d00*/ 	.short	0x010a
        /*1d02*/ 	.byte	0x3f
	.zero		1


	//   ....[91]....
        /*1d04*/ 	.word	0x00024930
        /*1d08*/ 	.word	0x00000004
        /*1d0c*/ 	.word	0x000324a0
        /*1d10*/ 	.short	0x010a
        /*1d12*/ 	.byte	0x3f
	.zero		1


	//   ....[92]....
        /*1d14*/ 	.word	0x00024980
        /*1d18*/ 	.word	0x00000004
        /*1d1c*/ 	.word	0x000324c0
        /*1d20*/ 	.short	0x010a
        /*1d22*/ 	.byte	0x3f
	.zero		1


	//   ....[93]....
        /*1d24*/ 	.word	0x000249d0
        /*1d28*/ 	.word	0x00000005
        /*1d2c*/ 	.word	0x000324a0
        /*1d30*/ 	.short	0x010a
        /*1d32*/ 	.byte	0x3f
	.zero		1


	//   ....[94]....
        /*1d34*/ 	.word	0x00024a20
        /*1d38*/ 	.word	0x00000005
        /*1d3c*/ 	.word	0x000324c0
        /*1d40*/ 	.short	0x010a
        /*1d42*/ 	.byte	0x3f
	.zero		1


	//   ....[95]....
        /*1d44*/ 	.word	0x00024bc0
        /*1d48*/ 	.word	0x00000000
        /*1d4c*/ 	.word	0x00032440
        /*1d50*/ 	.short	0x010a
        /*1d52*/ 	.byte	0x3f
	.zero		1


	//   ....[96]....
        /*1d54*/ 	.word	0x00026530
        /*1d58*/ 	.word	0x00000012
        /*1d5c*/ 	.word	0x00032420
        /*1d60*/ 	.short	0x010a
        /*1d62*/ 	.byte	0x3f
	.zero		1


	//   ....[97]....
        /*1d64*/ 	.word	0x00026580
        /*1d68*/ 	.word	0x00000002
        /*1d6c*/ 	.word	0x00032460
        /*1d70*/ 	.short	0x010a
        /*1d72*/ 	.byte	0x3f
	.zero		1


	//   ....[98]....
        /*1d74*/ 	.word	0x000265d0
        /*1d78*/ 	.word	0x00000002
        /*1d7c*/ 	.word	0x00032440
        /*1d80*/ 	.short	0x010a
        /*1d82*/ 	.byte	0x3f
	.zero		1


	//   ....[99]....
        /*1d84*/ 	.word	0x00026620
        /*1d88*/ 	.word	0x00000002
        /*1d8c*/ 	.word	0x00032460
        /*1d90*/ 	.short	0x010a
        /*1d92*/ 	.byte	0x3f
	.zero		1


	//   ....[100]....
        /*1d94*/ 	.word	0x00026670
        /*1d98*/ 	.word	0x00000003
        /*1d9c*/ 	.word	0x00032440
        /*1da0*/ 	.short	0x010a
        /*1da2*/ 	.byte	0x3f
	.zero		1


	//   ....[101]....
        /*1da4*/ 	.word	0x000266c0
        /*1da8*/ 	.word	0x00000003
        /*1dac*/ 	.word	0x00032460
        /*1db0*/ 	.short	0x010a
        /*1db2*/ 	.byte	0x3f
	.zero		1


	//   ....[102]....
        /*1db4*/ 	.word	0x00026710
        /*1db8*/ 	.word	0x00000003
        /*1dbc*/ 	.word	0x00032440
        /*1dc0*/ 	.short	0x010a
        /*1dc2*/ 	.byte	0x3f
	.zero		1


	//   ....[103]....
        /*1dc4*/ 	.word	0x00026760
        /*1dc8*/ 	.word	0x00000003
        /*1dcc*/ 	.word	0x00032460
        /*1dd0*/ 	.short	0x010a
        /*1dd2*/ 	.byte	0x3f
	.zero		1


	//   ....[104]....
        /*1dd4*/ 	.word	0x000272e0
        /*1dd8*/ 	.word	0x00000000
        /*1ddc*/ 	.word	0x00032420
        /*1de0*/ 	.short	0x010a
        /*1de2*/ 	.byte	0x3f
	.zero		1


	//   ....[105]....
        /*1de4*/ 	.word	0x00027480
        /*1de8*/ 	.word	0x00000006
        /*1dec*/ 	.word	0x00000000
        /*1df0*/ 	.short	0x010a
        /*1df2*/ 	.byte	0x3f
	.zero		1


	//   ....[106]....
        /*1df4*/ 	.word	0x000274d0
        /*1df8*/ 	.word	0x00000007
        /*1dfc*/ 	.word	0x00000000
        /*1e00*/ 	.short	0x010a
        /*1e02*/ 	.byte	0x3f
	.zero		1


	//   ....[107]....
        /*1e04*/ 	.word	0x00027520
        /*1e08*/ 	.word	0x00000004
        /*1e0c*/ 	.word	0x00000000
        /*1e10*/ 	.short	0x010a
        /*1e12*/ 	.byte	0x3f
	.zero		1


	//----- nvinfo : EIATTR_NUM_MBARRIERS
	.align		4
.L_651:
        /*1e14*/ 	.byte	0x03, 0x38
        /*1e16*/ 	.short	0x0017


	//----- nvinfo : EIATTR_EXIT_INSTR_OFFSETS
	.align		4
        /*1e18*/ 	.byte	0x04, 0x1c
        /*1e1a*/ 	.short	(.L_653 - .L_652)


	//   ....[0]....
.L_652:
        /*1e1c*/ 	.word	0x00022f40


	//----- nvinfo : EIATTR_MAX_THREADS
	.align		4
.L_653:
        /*1e20*/ 	.byte	0x04, 0x05
        /*1e22*/ 	.short	(.L_655 - .L_654)
.L_654:
        /*1e24*/ 	.word	0x00000180
        /*1e28*/ 	.word	0x00000001
        /*1e2c*/ 	.word	0x00000001


	//----- nvinfo : EIATTR_CRS_STACK_SIZE
	.align		4
.L_655:
        /*1e30*/ 	.byte	0x04, 0x1e
        /*1e32*/ 	.short	(.L_657 - .L_656)
.L_656:
        /*1e34*/ 	.word	0x00000000


	//----- nvinfo : EIATTR_CBANK_PARAM_SIZE
	.align		4
.L_657:
        /*1e38*/ 	.byte	0x03, 0x19
        /*1e3a*/ 	.short	0x0bf0


	//----- nvinfo : EIATTR_PARAM_CBANK
	.align		4
        /*1e3c*/ 	.byte	0x04, 0x0a
        /*1e3e*/ 	.short	(.L_659 - .L_658)
	.align		4
.L_658:
        /*1e40*/ 	.word	index@(.nv.constant0._ZN7cutlass13device_kernelIN5flash11enable_sm90INS1_16FlashAttnFwdSm90INS1_25CollectiveMainloopFwdSm90ILi2EN4cute5tupleIJNS5_1CILi1EEES8_S8_EEENS6_IJNS7_ILi128EEENS7_ILi96EEENS7_ILi64EEEEEELi256ENS_6half_tEfNS_4arch4Sm90ELb1ELb0ELb1ELb1ELb0ELb1ELb1ELb1ELb0ELb1ELb1ELb0EEENS1_21CollectiveEpilogueFwdINS6_IJSA_NS7_ILi256EEESB_EEES9_SE_SG_Li256ELb1ELb1ELb1ELb0EEENS1_36VarlenDynamicPersistentTileSchedulerILi128ELi96ELi256ELi128ELb1ELb1ELb1ELb1ELb1ELb1EEEEEEEEEvNT_6ParamsE)
        /*1e44*/ 	.short	0x0210
        /*1e46*/ 	.short	0x0bf0


	//----- nvinfo : EIATTR_SW_WAR
	.align		4
.L_659:
        /*1e48*/ 	.byte	0x04, 0x36
        /*1e4a*/ 	.short	(.L_661 - .L_660)
.L_660:
        /*1e4c*/ 	.word	0x00000008
.L_661:


//--------------------- .nv.callgraph             --------------------------
	.section	.nv.callgraph,"",@"SHT_CUDA_CALLGRAPH"
	.align	4
	.sectionentsize	8
	.align		4
        /*0000*/ 	.word	0x00000000
	.align		4
        /*0004*/ 	.word	0xffffffff
	.align		4
        /*0008*/ 	.word	index@(_ZN7cutlass13device_kernelIN5flash11enable_sm90INS1_16FlashAttnFwdSm90INS1_25CollectiveMainloopFwdSm90ILi2EN4cute5tupleIJNS5_1CILi1EEES8_S8_EEENS6_IJNS7_ILi128EEENS7_ILi96EEENS7_ILi64EEEEEELi256ENS_6half_tEfNS_4arch4Sm90ELb0ELb0ELb1ELb0ELb0ELb0ELb0ELb1ELb0ELb1ELb1ELb0EEENS1_21CollectiveEpilogueFwdINS6_IJSA_NS7_ILi256EEESB_EEES9_SE_SG_Li256ELb0ELb1ELb1ELb0EEENS1_19SingleTileSchedulerILb0ELb1ELb1ELi128EEEEEEEEEvNT_6ParamsE)
	.align		4
        /*000c*/ 	.word	index@(__assertfail)
	.align		4
        /*0010*/ 	.word	index@(_ZN7cutlass13device_kernelIN5flash11enable_sm90INS1_16FlashAttnFwdSm90INS1_25CollectiveMainloopFwdSm90ILi2EN4cute5tupleIJNS5_1CILi1EEES8_S8_EEENS6_IJNS7_ILi128EEENS7_ILi96EEENS7_ILi64EEEEEELi256ENS_6half_tEfNS_4arch4Sm90ELb0ELb0ELb1ELb0ELb0ELb0ELb1ELb1ELb0ELb1ELb1ELb0EEENS1_21CollectiveEpilogueFwdINS6_IJSA_NS7_ILi256EEESB_EEES9_SE_SG_Li256ELb0ELb1ELb1ELb0EEENS1_19SingleTileSchedulerILb0ELb1ELb1ELi128EEEEEEEEEvNT_6ParamsE)
	.align		4
        /*0014*/ 	.word	index@(__assertfail)
	.align		4
        /*0018*/ 	.word	index@(_ZN7cutlass13device_kernelIN5flash11enable_sm90INS1_16FlashAttnFwdSm90INS1_25CollectiveMainloopFwdSm90ILi2EN4cute5tupleIJNS5_1CILi1EEES8_S8_EEENS6_IJNS7_ILi128EEENS7_ILi96EEENS7_ILi64EEEEEELi256ENS_6half_tEfNS_4arch4Sm90ELb0ELb0ELb1ELb1ELb0ELb0ELb0ELb1ELb0ELb1ELb1ELb0EEENS1_21CollectiveEpilogueFwdINS6_IJSA_NS7_ILi256EEESB_EEES9_SE_SG_Li256ELb1ELb1ELb1ELb0EEENS1_36VarlenDynamicPersistentTileSchedulerILi128ELi96ELi256ELi128ELb1ELb1ELb1ELb0ELb1ELb1EEEEEEEEEvNT_6ParamsE)
	.align		4
        /*001c*/ 	.word	index@(__assertfail)
	.align		4
        /*0020*/ 	.word	index@(_ZN7cutlass13device_kernelIN5flash11enable_sm90INS1_16FlashAttnFwdSm90INS1_25CollectiveMainloopFwdSm90ILi2EN4cute5tupleIJNS5_1CILi1EEES8_S8_EEENS6_IJNS7_ILi128EEENS7_ILi96EEENS7_ILi64EEEEEELi256ENS_6half_tEfNS_4arch4Sm90ELb0ELb0ELb1ELb1ELb0ELb1ELb0ELb1ELb0ELb1ELb1ELb0EEENS1_21CollectiveEpilogueFwdINS6_IJSA_NS7_ILi256EEESB_EEES9_SE_SG_Li256ELb1ELb1ELb1ELb0EEENS1_36VarlenDynamicPersistentTileSchedulerILi128ELi96ELi256ELi128ELb1ELb1ELb1ELb0ELb1ELb1EEEEEEEEEvNT_6ParamsE)
	.align		4
        /*0024*/ 	.word	index@(__assertfail)
	.align		4
        /*0028*/ 	.word	index@(_ZN7cutlass13device_kernelIN5flash11enable_sm90INS1_16FlashAttnFwdSm90INS1_25CollectiveMainloopFwdSm90ILi2EN4cute5tupleIJNS5_1CILi1EEES8_S8_EEENS6_IJNS7_ILi128EEENS7_ILi96EEENS7_ILi64EEEEEELi256ENS_6half_tEfNS_4arch4Sm90ELb0ELb0ELb1ELb1ELb0ELb0ELb1ELb1ELb0ELb1ELb1ELb0EEENS1_21CollectiveEpilogueFwdINS6_IJSA_NS7_ILi256EEESB_EEES9_SE_SG_Li256ELb1ELb1ELb1ELb0EEENS1_36VarlenDynamicPersistentTileSchedulerILi128ELi96ELi256ELi128ELb1ELb1ELb1ELb0ELb1ELb1EEEEEEEEEvNT_6ParamsE)
	.align		4
        /*002c*/ 	.word	index@(__assertfail)
	.align		4
        /*0030*/ 	.word	index@(_ZN7cutlass13device_kernelIN5flash11enable_sm90INS1_16FlashAttnFwdSm90INS1_25CollectiveMainloopFwdSm90ILi2EN4cute5tupleIJNS5_1CILi1EEES8_S8_EEENS6_IJNS7_ILi128EEENS7_ILi96EEENS7_ILi64EEEEEELi256ENS_6half_tEfNS_4arch4Sm90ELb0ELb0ELb1ELb1ELb0ELb1ELb1ELb1ELb0ELb1ELb1ELb0EEENS1_21CollectiveEpilogueFwdINS6_IJSA_NS7_ILi256EEESB_EEES9_SE_SG_Li256ELb1ELb1ELb1ELb0EEENS1_36VarlenDynamicPersistentTileSchedulerILi128ELi96ELi256ELi128ELb1ELb1ELb1ELb0ELb1ELb1EEEEEEEEEvNT_6ParamsE)
	.align		4
        /*0034*/ 	.word	index@(__assertfail)
	.align		4
        /*0038*/ 	.word	index@(_ZN7cutlass13device_kernelIN5flash11enable_sm90INS1_16FlashAttnFwdSm90INS1_25CollectiveMainloopFwdSm90ILi2EN4cute5tupleIJNS5_1CILi1EEES8_S8_EEENS6_IJNS7_ILi128EEENS7_ILi96EEENS7_ILi64EEEEEELi256ENS_6half_tEfNS_4arch4Sm90ELb0ELb1ELb1ELb0ELb0ELb0ELb0ELb1ELb0ELb1ELb1ELb0EEENS1_21CollectiveEpilogueFwdINS6_IJSA_NS7_ILi256EEESB_EEES9_SE_SG_Li256ELb0ELb1ELb1ELb0EEENS1_19SingleTileSchedulerILb0ELb1ELb1ELi128EEEEEEEEEvNT_6ParamsE)
	.align		4
        /*003c*/ 	.word	index@(__assertfail)
	.align		4
        /*0040*/ 	.word	index@(_ZN7cutlass13device_kernelIN5flash11enable_sm90INS1_16FlashAttnFwdSm90INS1_25CollectiveMainloopFwdSm90ILi2EN4cute5tupleIJNS5_1CILi1EEES8_S8_EEENS6_IJNS7_ILi128EEENS7_ILi96EEENS7_ILi64EEEEEELi256ENS_6half_tEfNS_4arch4Sm90ELb0ELb1ELb1ELb0ELb0ELb0ELb1ELb1ELb0ELb1ELb1ELb0EEENS1_21CollectiveEpilogueFwdINS6_IJSA_NS7_ILi256EEESB_EEES9_SE_SG_Li256ELb0ELb1ELb1ELb0EEENS1_19SingleTileSchedulerILb0ELb1ELb1ELi128EEEEEEEEEvNT_6ParamsE)
	.align		4
        /*0044*/ 	.word	index@(__assertfail)
	.align		4
        /*0048*/ 	.word	index@(_ZN7cutlass13device_kernelIN5flash11enable_sm90INS1_16FlashAttnFwdSm90INS1_25CollectiveMainloopFwdSm90ILi2EN4cute5tupleIJNS5_1CILi1EEES8_S8_EEENS6_IJNS7_ILi128EEENS7_ILi96EEENS7_ILi64EEEEEELi256ENS_6half_tEfNS_4arch4Sm90ELb0ELb1ELb1ELb1ELb0ELb0ELb0ELb1ELb0ELb1ELb1ELb0EEENS1_21CollectiveEpilogueFwdINS6_IJSA_NS7_ILi256EEESB_EEES9_SE_SG_Li256ELb1ELb1ELb1ELb0EEENS1_36VarlenDynamicPersistentTileSchedulerILi128ELi96ELi256ELi128ELb1ELb1ELb1ELb1ELb0ELb1EEEEEEEEEvNT_6ParamsE)
	.align		4
        /*004c*/ 	.word	index@(__assertfail)
	.align		4
        /*0050*/ 	.word	index@(_ZN7cutlass13device_kernelIN5flash11enable_sm90INS1_16FlashAttnFwdSm90INS1_25CollectiveMainloopFwdSm90ILi2EN4cute5tupleIJNS5_1CILi1EEES8_S8_EEENS6_IJNS7_ILi128EEENS7_ILi96EEENS7_ILi64EEEEEELi256ENS_6half_tEfNS_4arch4Sm90ELb0ELb1ELb1ELb1ELb0ELb1ELb0ELb1ELb0ELb1ELb1ELb0EEENS1_21CollectiveEpilogueFwdINS6_IJSA_NS7_ILi256EEESB_EEES9_SE_SG_Li256ELb1ELb1ELb1ELb0EEENS1_36VarlenDynamicPersistentTileSchedulerILi128ELi96ELi256ELi128ELb1ELb1ELb1ELb1ELb0ELb1EEEEEEEEEvNT_6ParamsE)
	.align		4
        /*0054*/ 	.word	index@(__assertfail)
	.align		4
        /*0058*/ 	.word	index@(_ZN7cutlass13device_kernelIN5flash11enable_sm90INS1_16FlashAttnFwdSm90INS1_25CollectiveMainloopFwdSm90ILi2EN4cute5tupleIJNS5_1CILi1EEES8_S8_EEENS6_IJNS7_ILi128EEENS7_ILi96EEENS7_ILi64EEEEEELi256ENS_6half_tEfNS_4arch4Sm90ELb0ELb1ELb1ELb1ELb0ELb0ELb1ELb1ELb0ELb1ELb1ELb0EEENS1_21CollectiveEpilogueFwdINS6_IJSA_NS7_ILi256EEESB_EEES9_SE_SG_Li256ELb1ELb1ELb1ELb0EEENS1_36VarlenDynamicPersistentTileSchedulerILi128ELi96ELi256ELi128ELb1ELb1ELb1ELb1ELb0ELb1EEEEEEEEEvNT_6ParamsE)
	.align		4
        /*005c*/ 	.word	index@(__assertfail)
	.align		4
        /*0060*/ 	.word	index@(_ZN7cutlass13device_kernelIN5flash11enable_sm90INS1_16FlashAttnFwdSm90INS1_25CollectiveMainloopFwdSm90ILi2EN4cute5tupleIJNS5_1CILi1EEES8_S8_EEENS6_IJNS7_ILi128EEENS7_ILi96EEENS7_ILi64EEEEEELi256ENS_6half_tEfNS_4arch4Sm90ELb0ELb1ELb1ELb1ELb0ELb1ELb1ELb1ELb0ELb1ELb1ELb0EEENS1_21CollectiveEpilogueFwdINS6_IJSA_NS7_ILi256EEESB_EEES9_SE_SG_Li256ELb1ELb1ELb1ELb0EEENS1_36VarlenDynamicPersistentTileSchedulerILi128ELi96ELi256ELi128ELb1ELb1ELb1ELb1ELb0ELb1EEEEEEEEEvNT_6ParamsE)
	.align		4
        /*0064*/ 	.word	index@(__assertfail)
	.align		4
        /*0068*/ 	.word	index@(_ZN7cutlass13device_kernelIN5flash11enable_sm90INS1_16FlashAttnFwdSm90INS1_25CollectiveMainloopFwdSm90ILi2EN4cute5tupleIJNS5_1CILi1EEES8_S8_EEENS6_IJNS7_ILi128EEENS7_ILi96EEENS7_ILi64EEEEEELi256ENS_6half_tEfNS_4arch4Sm90ELb1ELb0ELb1ELb0ELb0ELb0ELb0ELb1ELb0ELb1ELb1ELb0EEENS1_21CollectiveEpilogueFwdINS6_IJSA_NS7_ILi256EEESB_EEES9_SE_SG_Li256ELb0ELb1ELb1ELb0EEENS1_19SingleTileSchedulerILb0ELb1ELb1ELi128EEEEEEEEEvNT_6ParamsE)
	.align		4
        /*006c*/ 	.word	index@(__assertfail)
	.align		4
        /*0070*/ 	.word	index@(_ZN7cutlass13device_kernelIN5flash11enable_sm90INS1_16FlashAttnFwdSm90INS1_25CollectiveMainloopFwdSm90ILi2EN4cute5tupleIJNS5_1CILi1EEES8_S8_EEENS6_IJNS7_ILi128EEENS7_ILi96EEENS7_ILi64EEEEEELi256ENS_6half_tEfNS_4arch4Sm90ELb1ELb0ELb1ELb0ELb0ELb0ELb1ELb1ELb0ELb1ELb1ELb0EEENS1_21CollectiveEpilogueFwdINS6_IJSA_NS7_ILi256EEESB_EEES9_SE_SG_Li256ELb0ELb1ELb1ELb0EEENS1_19SingleTileSchedulerILb0ELb1ELb1ELi128EEEEEEEEEvNT_6ParamsE)
	.align		4
        /*0074*/ 	.word	index@(__assertfail)
	.align		4
        /*0078*/ 	.word	index@(_ZN7cutlass13device_kernelIN5flash11enable_sm90INS1_16FlashAttnFwdSm90INS1_25CollectiveMainloopFwdSm90ILi2EN4cute5tupleIJNS5_1CILi1EEES8_S8_EEENS6_IJNS7_ILi128EEENS7_ILi96EEENS7_ILi64EEEEEELi256ENS_6half_tEfNS_4arch4Sm90ELb1ELb0ELb1ELb1ELb0ELb0ELb0ELb1ELb0ELb1ELb1ELb0EEENS1_21CollectiveEpilogueFwdINS6_IJSA_NS7_ILi256EEESB_EEES9_SE_SG_Li256ELb1ELb1ELb1ELb0EEENS1_36VarlenDynamicPersistentTileSchedulerILi128ELi96ELi256ELi128ELb1ELb1ELb1ELb1ELb1ELb1EEEEEEEEEvNT_6ParamsE)
	.align		4
        /*007c*/ 	.word	index@(__assertfail)
	.align		4
        /*0080*/ 	.word	index@(_ZN7cutlass13device_kernelIN5flash11enable_sm90INS1_16FlashAttnFwdSm90INS1_25CollectiveMainloopFwdSm90ILi2EN4cute5tupleIJNS5_1CILi1EEES8_S8_EEENS6_IJNS7_ILi128EEENS7_ILi96EEENS7_ILi64EEEEEELi256ENS_6half_tEfNS_4arch4Sm90ELb1ELb0ELb1ELb1ELb0ELb1ELb0ELb1ELb0ELb1ELb1ELb0EEENS1_21CollectiveEpilogueFwdINS6_IJSA_NS7_ILi256EEESB_EEES9_SE_SG_Li256ELb1ELb1ELb1ELb0EEENS1_36VarlenDynamicPersistentTileSchedulerILi128ELi96ELi256ELi128ELb1ELb1ELb1ELb1ELb1ELb1EEEEEEEEEvNT_6ParamsE)
	.align		4
        /*0084*/ 	.word	index@(__assertfail)
	.align		4
        /*0088*/ 	.word	index@(_ZN7cutlass13device_kernelIN5flash11enable_sm90INS1_16FlashAttnFwdSm90INS1_25CollectiveMainloopFwdSm90ILi2EN4cute5tupleIJNS5_1CILi1EEES8_S8_EEENS6_IJNS7_ILi128EEENS7_ILi96EEENS7_ILi64EEEEEELi256ENS_6half_tEfNS_4arch4Sm90ELb1ELb0ELb1ELb1ELb0ELb0ELb1ELb1ELb0ELb1ELb1ELb0EEENS1_21CollectiveEpilogueFwdINS6_IJSA_NS7_ILi256EEESB_EEES9_SE_SG_Li256ELb1ELb1ELb1ELb0EEENS1_36VarlenDynamicPersistentTileSchedulerILi128ELi96ELi256ELi128ELb1ELb1ELb1ELb1ELb1ELb1EEEEEEEEEvNT_6ParamsE)
	.align		4
        /*008c*/ 	.word	index@(__assertfail)
	.align		4
        /*0090*/ 	.word	index@(_ZN7cutlass13device_kernelIN5flash11enable_sm90INS1_16FlashAttnFwdSm90INS1_25CollectiveMainloopFwdSm90ILi2EN4cute5tupleIJNS5_1CILi1EEES8_S8_EEENS6_IJNS7_ILi128EEENS7_ILi96EEENS7_ILi64EEEEEELi256ENS_6half_tEfNS_4arch4Sm90ELb1ELb0ELb1ELb1ELb0ELb1ELb1ELb1ELb0ELb1ELb1ELb0EEENS1_21CollectiveEpilogueFwdINS6_IJSA_NS7_ILi256EEESB_EEES9_SE_SG_Li256ELb1ELb1ELb1ELb0EEENS1_36VarlenDynamicPersistentTileSchedulerILi128ELi96ELi256ELi128ELb1ELb1ELb1ELb1ELb1ELb1EEEEEEEEEvNT_6ParamsE)
	.align		4
        /*0094*/ 	.word	index@(__assertfail)
	.align		4
        /*0098*/ 	.word	0x00000000
	.align		4
        /*009c*/ 	.word	0xfffffffe
	.align		4
        /*00a0*/ 	.word	0x00000000
	.align		4
        /*00a4*/ 	.word	0xfffffffd
	.align		4
        /*00a8*/ 	.word	0x00000000
	.align		4
        /*00ac*/ 	.word	0xfffffffc


//--------------------- .nv.constant4             --------------------------
	.section	.nv.constant4,"a",@progbits
	.align	8
	.align		8
.nv.constant4:
        /*0000*/ 	.dword	__assertfail
	.align		8
        /*0008*/ 	.dword	__unnamed_1
	.align		8
        /*0010*/ 	.dword	__unnamed_2
	.align		8
        /*0018*/ 	.dword	__unnamed_3
	.align		8
        /*0020*/ 	.dword	__unnamed_4
	.align		8
        /*0028*/ 	.dword	__unnamed_5
	.align		8
        /*0030*/ 	.dword	__unnamed_6
	.align		8
        /*0038*/ 	.dword	__unnamed_7
	.align		8
        /*0040*/ 	.dword	_ZN83_INTERNAL_afa55b12_47_flash_fwd_hdim64_256_fp16_split_softcap_sm90_cu_ea41c527_38864cuda3std3__45__cpo5beginE
	.align		8
        /*0048*/ 	.dword	_ZN83_INTERNAL_afa55b12_47_flash_fwd_hdim64_256_fp16_split_softcap_sm90_cu_ea41c527_38864cuda3std3__45__cpo3endE
	.align		8
        /*0050*/ 	.dword	_ZN83_INTERNAL_afa55b12_47_flash_fwd_hdim64_256_fp16_split_softcap_sm90_cu_ea41c527_38864cuda3std3__45__cpo6cbeginE
	.align		8
        /*0058*/ 	.dword	_ZN83_INTERNAL_afa55b12_47_flash_fwd_hdim64_256_fp16_split_softcap_sm90_cu_ea41c527_38864cuda3std3__45__cpo4cendE
	.align		8
        /*0060*/ 	.dword	_ZN83_INTERNAL_afa55b12_47_flash_fwd_hdim64_256_fp16_split_softcap_sm90_cu_ea41c527_38864cuda3std3__485_GLOBAL__N__afa55b12_47_flash_fwd_hdim64_256_fp16_split_softcap_sm90_cu_ea41c527_38866ignoreE
	.align		8
        /*0068*/ 	.dword	_ZN83_INTERNAL_afa55b12_47_flash_fwd_hdim64_256_fp16_split_softcap_sm90_cu_ea41c527_38864cuda3std3__419piecewise_constructE
	.align		8
        /*0070*/ 	.dword	_ZN83_INTERNAL_afa55b12_47_flash_fwd_hdim64_256_fp16_split_softcap_sm90_cu_ea41c527_38864cuda3std3__48in_placeE
	.align		8
        /*0078*/ 	.dword	_ZN83_INTERNAL_afa55b12_47_flash_fwd_hdim64_256_fp16_split_softcap_sm90_cu_ea41c527_38864cuda3std6ranges3__45__cpo4swapE
	.align		8
        /*0080*/ 	.dword	_ZN83_INTERNAL_afa55b12_47_flash_fwd_hdim64_256_fp16_split_softcap_sm90_cu_ea41c527_38864cuda3std6ranges3__45__cpo9iter_moveE
	.align		8
        /*0088*/ 	.dword	_ZN83_INTERNAL_afa55b12_47_flash_fwd_hdim64_256_fp16_split_softcap_sm90_cu_ea41c527_38864cute7productE
	.align		8
        /*0090*/ 	.dword	_ZN83_INTERNAL_afa55b12_47_flash_fwd_hdim64_256_fp16_split_softcap_sm90_cu_ea41c527_38864cute1_E
	.align		8
        /*0098*/ 	.dword	$str$20
	.align		8
        /*00a0*/ 	.dword	$str$21


//--------------------- .text._ZN7cutlass13device_kernelIN5flash11enable_sm90INS1_16FlashAttnFwdSm90INS1_25CollectiveMainloopFwdSm90ILi2EN4cute5tupleIJNS5_1CILi1EEES8_S8_EEENS6_IJNS7_ILi128EEENS7_ILi96EEENS7_ILi64EEEEEELi256ENS_6half_tEfNS_4arch4Sm90ELb0ELb0ELb1ELb0ELb0ELb0ELb0ELb1ELb0ELb1ELb1ELb0EEENS1_21CollectiveEpilogueFwdINS6_IJSA_NS7_ILi256EEESB_EEES9_SE_SG_Li256ELb0ELb1ELb1ELb0EEENS1_19SingleTileSchedulerILb0ELb1ELb1ELi128EEEEEEEEEvNT_6ParamsE --------------------------
	.section	.text._ZN7cutlass13device_kernelIN5flash11enable_sm90INS1_16FlashAttnFwdSm90INS1_25CollectiveMainloopFwdSm90ILi2EN4cute5tupleIJNS5_1CILi1EEES8_S8_EEENS6_IJNS7_ILi128EEENS7_ILi96EEENS7_ILi64EEEEEELi256ENS_6half_tEfNS_4arch4Sm90ELb0ELb0ELb1ELb0ELb0ELb0ELb0ELb1ELb0ELb1ELb1ELb0EEENS1_21CollectiveEpilogueFwdINS6_IJSA_NS7_ILi256EEESB_EEES9_SE_SG_Li256ELb0ELb1ELb1ELb0EEENS1_19SingleTileSchedulerILb0ELb1ELb1ELi128EEEEEEEEEvNT_6ParamsE,"ax",@progbits
	.align	128
.text._ZN7cutlass13device_kernelIN5flash11enable_sm90INS1_16FlashAttnFwdSm90INS1_25CollectiveMainloopFwdSm90ILi2EN4cute5tupleIJNS5_1CILi1EEES8_S8_EEENS6_IJNS7_ILi128EEENS7_ILi96EEENS7_ILi64EEEEEELi256ENS_6half_tEfNS_4arch4Sm90ELb0ELb0ELb1ELb0ELb0ELb0ELb0ELb1ELb0ELb1ELb1ELb0EEENS1_21CollectiveEpilogueFwdINS6_IJSA_NS7_ILi256EEESB_EEES9_SE_SG_Li256ELb0ELb1ELb1ELb0EEENS1_19SingleTileSchedulerILb0ELb1ELb1ELi128EEEEEEEEEvNT_6ParamsE:
        .type           _ZN7cutlass13device_kernelIN5flash11enable_sm90INS1_16FlashAttnFwdSm90INS1_25CollectiveMainloopFwdSm90ILi2EN4cute5tupleIJNS5_1CILi1EEES8_S8_EEENS6_IJNS7_ILi128EEENS7_ILi96EEENS7_ILi64EEEEEELi256ENS_6half_tEfNS_4arch4Sm90ELb0ELb0ELb1ELb0ELb0ELb0ELb0ELb1ELb0ELb1ELb1ELb0EEENS1_21CollectiveEpilogueFwdINS6_IJSA_NS7_ILi256EEESB_EEES9_SE_SG_Li256ELb0ELb1ELb1ELb0EEENS1_19SingleTileSchedulerILb0ELb1ELb1ELi128EEEEEEEEEvNT_6ParamsE,@function
        .size           _ZN7cutlass13device_kernelIN5flash11enable_sm90INS1_16FlashAttnFwdSm90INS1_25CollectiveMainloopFwdSm90ILi2EN4cute5tupleIJNS5_1CILi1EEES8_S8_EEENS6_IJNS7_ILi128EEENS7_ILi96EEENS7_ILi64EEEEEELi256ENS_6half_tEfNS_4arch4Sm90ELb0ELb0ELb1ELb0ELb0ELb0ELb0ELb1ELb0ELb1ELb1ELb0EEENS1_21CollectiveEpilogueFwdINS6_IJSA_NS7_ILi256EEESB_EEES9_SE_SG_Li256ELb0ELb1ELb1ELb0EEENS1_19SingleTileSchedulerILb0ELb1ELb1ELi128EEEEEEEEEvNT_6ParamsE,(.L_x_6128 - _ZN7cutlass13device_kernelIN5flash11enable_sm90INS1_16FlashAttnFwdSm90INS1_25CollectiveMainloopFwdSm90ILi2EN4cute5tupleIJNS5_1CILi1EEES8_S8_EEENS6_IJNS7_ILi128EEENS7_ILi96EEENS7_ILi64EEEEEELi256ENS_6half_tEfNS_4arch4Sm90ELb0ELb0ELb1ELb0ELb0ELb0ELb0ELb1ELb0ELb1ELb1ELb0EEENS1_21CollectiveEpilogueFwdINS6_IJSA_NS7_ILi256EEESB_EEES9_SE_SG_Li256ELb0ELb1ELb1ELb0EEENS1_19SingleTileSchedulerILb0ELb1ELb1ELi128EEEEEEEEEvNT_6ParamsE)
        .other          _ZN7cutlass13device_kernelIN5flash11enable_sm90INS1_16FlashAttnFwdSm90INS1_25CollectiveMainloopFwdSm90ILi2EN4cute5tupleIJNS5_1CILi1EEES8_S8_EEENS6_IJNS7_ILi128EEENS7_ILi96EEENS7_ILi64EEEEEELi256ENS_6half_tEfNS_4arch4Sm90ELb0ELb0ELb1ELb0ELb0ELb0ELb0ELb1ELb0ELb1ELb1ELb0EEENS1_21CollectiveEpilogueFwdINS6_IJSA_NS7_ILi256EEESB_EEES9_SE_SG_Li256ELb0ELb1ELb1ELb0EEENS1_19SingleTileSchedulerILb0ELb1ELb1ELi128EEEEEEEEEvNT_6ParamsE,@"STO_CUDA_ENTRY STV_DEFAULT"
_ZN7cutlass13device_kernelIN5flash11enable_sm90INS1_16FlashAttnFwdSm90INS1_25CollectiveMainloopFwdSm90ILi2EN4cute5tupleIJNS5_1CILi1EEES8_S8_EEENS6_IJNS7_ILi128EEENS7_ILi96EEENS7_ILi64EEEEEELi256ENS_6half_tEfNS_4arch4Sm90ELb0ELb0ELb1ELb0ELb0ELb0ELb0ELb1ELb0ELb1ELb1ELb0EEENS1_21CollectiveEpilogueFwdINS6_IJSA_NS7_ILi256EEESB_EEES9_SE_SG_Li256ELb0ELb1ELb1ELb0EEENS1_19SingleTileSchedulerILb0ELb1ELb1ELi128EEEEEEEEEvNT_6ParamsE:
[----:B------:R-:W0:Y:S02]  /*0000*/  LDC R1, c[0x0][0x28] ;  /* 0x00000a00ff017b82 */ /* 0x000e240000000800 */
[----:B0-----:R-:W-:Y:S01]  /*0010*/  VIADD R1, R1, 0xfffffff0 ;  /* 0xfffffff001017836 */ /* 0x001fe20000000000 */
[----:B------:R-:W0:Y:S01]  /*0020*/  S2R R3, SR_TID.X ;  /* 0x0000000000037919 */ /* 0x000e220000002100 */
[----:B------:R-:W-:Y:S01]  /*0030*/  ELECT P0, URZ, PT ;  /* 0x00000000003f782f */ /* 0x000fe20003800000 */
[----:B------:R-:W-:Y:S01]  /*0040*/  BSSY B0, `(.L_x_0) ;  /* 0x000000e000007945 */ /* 0x000fe20003800000 */
[----:B0-----:R-:W-:-:S05]  /*0050*/  SHF.R.U32.HI R0, RZ, 0x5, R3 ;  /* 0x00000005ff007819 */ /* 0x001fca0000011603 */
[----:B------:R-:W0:Y:S02]  /*0060*/  SHFL.IDX PT, R2, R0, RZ, 0x1f ;  /* 0x00001fff00027589 */ /* 0x000e2400000e0000 */
[----:B0-----:R-:W-:Y:S02]  /*0070*/  ISETP.EQ.AND P0, PT, R2, RZ, P0 ;  /* 0x000000ff0200720c */ /* 0x001fe40000702270 */
[----:B------:R-:W-:-:S11]  /*0080*/  SHF.R.U32.HI R2, RZ, 0x7, R3 ;  /* 0x00000007ff027819 */ /* 0x000fd60000011603 */
[----:B------:R-:W-:Y:S05]  /*0090*/  @!P0 BRA `(.L_x_1) ;  /* 0x0000000000208947 */ /* 0x000fea0003800000 */
[----:B------:R-:W-:Y:S02]  /*00a0*/  ULDC.64 UR4, c[0x0][0x198] ;  /* 0x0000660000047ab9 */ /* 0x000fe40000000a00 */
[----:B------:R-:W-:Y:S02]  /*00b0*/  UIADD3 UR6, UP0, UR4, 0x370, URZ ;  /* 0x0000037004067890 */ /* 0x000fe4000ff1e03f */
[----:B------:R-:W-:Y:S02]  /*00c0*/  UIADD3 UR4, UP1, UR4, 0x470, URZ ;  /* 0x0000047004047890 */ /* 0x000fe4000ff3e03f */
[----:B------:R-:W-:Y:S02]  /*00d0*/  UIADD3.X UR7, URZ, UR5, URZ, UP0, !UPT ;  /* 0x000000053f077290 */ /* 0x000fe400087fe43f */
[----:B------:R-:W-:-:S07]  /*00e0*/  UIADD3.X UR5, URZ, UR5, URZ, UP1, !UPT ;  /* 0x000000053f057290 */ /* 0x000fce0008ffe43f */
[----:B------:R0:W-:Y:S02]  /*00f0*/  UTMACCTL.PF [UR6] ;  /* 0x00000000060079b9 */ /* 0x0001e40008040000 */
[----:B------:R0:W-:Y:S02]  /*0100*/  UTMACCTL.PF [UR4] ;  /* 0x00000000040079b9 */ /* 0x0001e40008040000 */
[----:B0-----:R-:W-:Y:S01]  /*0110*/  NOP ;  /* 0x0000000000007918 */ /* 0x001fe20000000000 */
.L_x_1:
[----:B------:R-:W-:Y:S05]  /*0120*/  BSYNC B0 ;  /* 0x0000000000007941 */ /* 0x000fea0003800000 */
.L_x_0:
[----:B------:R-:W-:Y:S01]  /*0130*/  VOTEU.ANY UP0, P0 ;  /* 0x00000000003f7886 */ /* 0x000fe20000000100 */
[----:B------:R-:W0:Y:S01]  /*0140*/  SHFL.IDX PT, R4, R2, RZ, 0x1f ;  /* 0x00001fff02047589 */ /* 0x000e2200000e0000 */
[----:B------:R-:W-:Y:S01]  /*0150*/  UMOV UR4, 0x80 ;  /* 0x0000008000047882 */ /* 0x000fe20000000000 */
[----:B------:R-:W-:Y:S01]  /*0160*/  UMOV UR7, 0x100 ;  /* 0x0000010000077882 */ /* 0x000fe20000000000 */
[----:B------:R-:W-:Y:S01]  /*0170*/  VOTEU.ANY UP1, P0 ;  /* 0x00000000003f7886 */ /* 0x000fe20000020100 */
[----:B------:R-:W1:Y:S01]  /*0180*/  @UP0 S2UR UR8, SR_CgaCtaId ;  /* 0x00000000000809c3 */ /* 0x000e620000008800 */
[----:B------:R-:W2:Y:S01]  /*0190*/  SHFL.IDX PT, R3, R0, RZ, 0x1f ;  /* 0x00001fff00037589 */ /* 0x000ea200000e0000 */
[----:B------:R-:W-:Y:S01]  /*01a0*/  @UP0 UMOV UR6, 0x400 ;  /* 0x0000040000060882 */ /* 0x000fe20000000000 */
[----:B------:R-:W-:-:S04]  /*01b0*/  @UP0 UIADD3 UR4, -UR4, 0x100000, URZ ;  /* 0x0010000004040890 */ /* 0x000fc8000fffe13f */
[----:B------:R-:W-:Y:S02]  /*01c0*/  @UP0 USHF.L.U32 UR5, UR4, 0xb, URZ ;  /* 0x0000000b04050899 */ /* 0x000fe4000800063f */
[----:B------:R-:W-:Y:S01]  /*01d0*/  @UP0 USHF.L.U32 UR4, UR4, 0x1, URZ ;  /* 0x0000000104040899 */ /* 0x000fe2000800063f */
[----:B------:R-:W-:Y:S01]  /*01e0*/  VOTEU.ANY UP2, P0 ;  /* 0x00000000003f7886 */ /* 0x000fe20000040100 */
[----:B0-----:R-:W-:Y:S01]  /*01f0*/  R2UR UR9, R4 ;  /* 0x00000000040972ca */ /* 0x001fe200000e0000 */
[----:B-1----:R-:W-:Y:S01]  /*0200*/  @UP0 ULEA UR8, UR8, UR6, 0x18 ;  /* 0x0000000608080291 */ /* 0x002fe2000f8ec03f */
[----:B--2---:R-:W-:Y:S01]  /*0210*/  ISETP.NE.AND P1, PT, R3, RZ, PT ;  /* 0x000000ff0300720c */ /* 0x004fe20003f25270 */
[----:B------:R-:W-:-:S04]  /*0220*/  @UP0 UIADD3 UR6, -UR7, 0x100000, URZ ;  /* 0x0010000007060890 */ /* 0x000fc8000fffe13f */
[----:B------:R-:W-:Y:S02]  /*0230*/  @UP0 USHF.L.U32 UR7, UR6, 0xb, URZ ;  /* 0x0000000b06070899 */ /* 0x000fe4000800063f */
[----:B------:R-:W-:-:S04]  /*0240*/  @UP0 USHF.L.U32 UR6, UR6, 0x1, URZ ;  /* 0x0000000106060899 */ /* 0x000fc8000800063f */
[----:B------:R-:W-:Y:S01]  /*0250*/  UISETP.NE.AND UP0, UPT, UR9, URZ, UPT ;  /* 0x0000003f0900728c */ /* 0x000fe2000bf05270 */
[----:B------:R-:W0:Y:S02]  /*0260*/  FENCE.VIEW.ASYNC.S ;  /* 0x00000000000073c6 */ /* 0x000e240000000000 */
[----:B0-----:R0:W1:Y:S05]  /*0270*/  @UP1 SYNCS.EXCH.64 URZ, [UR8+0x22800], UR4 ;  /* 0x02280004083f15b2 */ /* 0x00106a0008000100 */
[----:B------:R0:W2:Y:S01]  /*0280*/  @UP2 SYNCS.EXCH.64 URZ, [UR8+0x22820], UR6 ;  /* 0x02282006083f25b2 */ /* 0x0000a20008000100 */
[----:B------:R-:W-:Y:S05]  /*0290*/  @P1 BRA `(.L_x_2) ;  /* 0x0000000000481947 */ /* 0x000fea0003800000 */
[----:B0-----:R-:W0:Y:S01]  /*02a0*/  S2UR UR5, SR_CgaCtaId ;  /* 0x00000000000579c3 */ /* 0x001e220000008800 */
[----:B------:R-:W-:Y:S01]  /*02b0*/  UMOV UR4, 0x400 ;  /* 0x0000040000047882 */ /* 0x000fe20000000000 */
[----:B------:R-:W-:Y:S01]  /*02c0*/  UMOV UR6, 0x1 ;  /* 0x0000000100067882 */ /* 0x000fe20000000000 */
[----:B------:R-:W-:Y:S01]  /*02d0*/  UMOV UR7, 0x2 ;  /* 0x0000000200077882 */ /* 0x000fe20000000000 */
[----:B------:R-:W-:Y:S01]  /*02e0*/  ELECT P0, URZ, PT ;  /* 0x00000000003f782f */ /* 0x000fe20003800000 */
[----:B0-----:R-:W-:Y:S02]  /*02f0*/  ULEA UR8, UR5, UR4, 0x18 ;  /* 0x0000000405087291 */ /* 0x001fe4000f8ec03f */
[----:B------:R-:W-:-:S04]  /*0300*/  UIADD3 UR4, -UR6, 0x100000, URZ ;  /* 0x0010000006047890 */ /* 0x000fc8000fffe13f */
[----:B------:R-:W-:Y:S02]  /*0310*/  USHF.L.U32 UR5, UR4, 0xb, URZ ;  /* 0x0000000b04057899 */ /* 0x000fe4000800063f */
[----:B------:R-:W-:Y:S02]  /*0320*/  USHF.L.U32 UR4, UR4, 0x1, URZ ;  /* 0x0000000104047899 */ /* 0x000fe4000800063f */
[----:B------:R-:W-:-:S04]  /*0330*/  UIADD3 UR6, -UR7, 0x100000, URZ ;  /* 0x0010000007067890 */ /* 0x000fc8000fffe13f */
[----:B------:R-:W-:Y:S02]  /*0340*/  USHF.L.U32 UR7, UR6, 0xb, URZ ;  /* 0x0000000b06077899 */ /* 0x000fe4000800063f */
[----:B------:R-:W-:Y:S01]  /*0350*/  USHF.L.U32 UR6, UR6, 0x1, URZ ;  /* 0x0000000106067899 */ /* 0x000fe2000800063f */
[----:B------:R-:W0:Y:S03]  /*0360*/  FENCE.VIEW.ASYNC.S ;  /* 0x00000000000073c6 */ /* 0x000e260000000000 */
[----:B0-----:R3:W4:Y:S08]  /*0370*/  SYNCS.EXCH.64 URZ, [UR8+0x22830], UR4 ;  /* 0x02283004083f75b2 */ /* 0x0017300008000100 */
[----:B------:R3:W0:Y:S01]  /*0380*/  SYNCS.EXCH.64 URZ, [UR8+0x22840], UR6 ;  /* 0x02284006083f75b2 */ /* 0x0006220008000100 */
[----:B------:R3:W0:Y:S01]  /*0390*/  SYNCS.EXCH.64 URZ, [UR8+0x22838], UR4 ;  /* 0x02283804083f75b2 */ /* 0x0006220008000100 */
[----:B------:R3:W0:Y:S02]  /*03a0*/  SYNCS.EXCH.64 URZ, [UR8+0x22848], UR6 ;  /* 0x02284806083f75b2 */ /* 0x0006240008000100 */
[----:B---3--:R-:W-:Y:S01]  /*03b0*/  NOP ;  /* 0x0000000000007918 */ /* 0x008fe20000000000 */
.L_x_2:
[----:B------:R-:W3:Y:S01]  /*03c0*/  SHFL.IDX PT, R3, R0, RZ, 0x1f ;  /* 0x00001fff00037589 */ /* 0x000ee200000e0000 */
[----:B------:R-:W-:Y:S01]  /*03d0*/  NOP ;  /* 0x0000000000007918 */ /* 0x000fe20000000000 */
[----:B---3--:R-:W-:-:S13]  /*03e0*/  ISETP.NE.AND P0, PT, R3, RZ, PT ;  /* 0x000000ff0300720c */ /* 0x008fda0003f05270 */
        /* <DEDUP_REMOVED lines=14> */
[----:B0-----:R3:W0:Y:S08]  /*04d0*/  SYNCS.EXCH.64 URZ, [UR8+0x22850], UR4 ;  /* 0x02285004083f75b2 */ /* 0x0016300008000100 */
[----:B------:R3:W0:Y:S01]  /*04e0*/  SYNCS.EXCH.64 URZ, [UR8+0x22860], UR6 ;  /* 0x02286006083f75b2 */ /* 0x0006220008000100 */
[----:B------:R3:W0:Y:S01]  /*04f0*/  SYNCS.EXCH.64 URZ, [UR8+0x22858], UR4 ;  /* 0x02285804083f75b2 */ /* 0x0006220008000100 */
[----:B------:R3:W0:Y:S02]  /*0500*/  SYNCS.EXCH.64 URZ, [UR8+0x22868], UR6 ;  /* 0x02286806083f75b2 */ /* 0x0006240008000100 */
[----:B---3--:R-:W-:Y:S01]  /*0510*/  NOP ;  /* 0x0000000000007918 */ /* 0x008fe20000000000 */
.L_x_3:
[----:B------:R-:W3:Y:S01]  /*0520*/  SHFL.IDX PT, R3, R0, RZ, 0x1f ;  /* 0x00001fff00037589 */ /* 0x000ee200000e0000 */
[----:B------:R-:W-:Y:S01]  /*0530*/  NOP ;  /* 0x0000000000007918 */ /* 0x000fe20000000000 */
[----:B---3--:R-:W-:-:S13]  /*0540*/  ISETP.NE.AND P0, PT, R3, RZ, PT ;  /* 0x000000ff0300720c */ /* 0x008fda0003f05270 */
[----:B------:R-:W-:Y:S05]  /*0550*/  @P0 BRA `(.L_x_4) ;  /* 0x0000000000380947 */ /* 0x000fea0003800000 */
[----:B0-----:R-:W0:Y:S01]  /*0560*/  S2UR UR5, SR_CgaCtaId ;  /* 0x00000000000579c3 */ /* 0x001e220000008800 */
[----:B------:R-:W-:Y:S01]  /*0570*/  UMOV UR4, 0x400 ;  /* 0x0000040000047882 */ /* 0x000fe20000000000 */
[----:B------:R-:W-:Y:S01]  /*0580*/  UMOV UR7, 0x1 ;  /* 0x0000000100077882 */ /* 0x000fe20000000000 */
[----:B------:R-:W-:Y:S01]  /*0590*/  ELECT P0, URZ, PT ;  /* 0x00000000003f782f */ /* 0x000fe20003800000 */
[----:B0-----:R-:W-:Y:S02]  /*05a0*/  ULEA UR6, UR5, UR4, 0x18 ;  /* 0x0000000405067291 */ /* 0x001fe4000f8ec03f */
[----:B------:R-:W-:-:S04]  /*05b0*/  UIADD3 UR4, -UR7, 0x100000, URZ ;  /* 0x0010000007047890 */ /* 0x000fc8000fffe13f */
[----:B------:R-:W-:Y:S02]  /*05c0*/  USHF.L.U32 UR5, UR4, 0xb, URZ ;  /* 0x0000000b04057899 */ /* 0x000fe4000800063f */
[----:B------:R-:W-:Y:S01]  /*05d0*/  USHF.L.U32 UR4, UR4, 0x1, URZ ;  /* 0x0000000104047899 */ /* 0x000fe2000800063f */
[----:B------:R-:W0:Y:S11]  /*05e0*/  FENCE.VIEW.ASYNC.S ;  /* 0x00000000000073c6 */ /* 0x000e360000000000 */
[----:B0-----:R3:W0:Y:S01]  /*05f0*/  SYNCS.EXCH.64 URZ, [UR6+0x22870], UR4 ;  /* 0x02287004063f75b2 */ /* 0x0016220008000100 */
[----:B------:R3:W0:Y:S01]  /*0600*/  SYNCS.EXCH.64 URZ, [UR6+0x22880], UR4 ;  /* 0x02288004063f75b2 */ /* 0x0006220008000100 */
[----:B------:R3:W0:Y:S01]  /*0610*/  SYNCS.EXCH.64 URZ, [UR6+0x22878], UR4 ;  /* 0x02287804063f75b2 */ /* 0x0006220008000100 */
[----:B------:R3:W0:Y:S02]  /*0620*/  SYNCS.EXCH.64 URZ, [UR6+0x22888], UR4 ;  /* 0x02288804063f75b2 */ /* 0x0006240008000100 */
[----:B---3--:R-:W-:Y:S01]  /*0630*/  NOP ;  /* 0x0000000000007918 */ /* 0x008fe20000000000 */
.L_x_4:
        /* <DEDUP_REMOVED lines=22> */
.L_x_5:
        /* <DEDUP_REMOVED lines=22> */
.L_x_6:
[----:B------:R-:W-:Y:S01]  /*0900*/  PLOP3.LUT P0, PT, PT, PT, UP0, 0x80, 0x0 ;  /* 0x000000000000781c */ /* 0x000fe20003f0f008 */
[----:B------:R-:W-:Y:S01]  /*0910*/  UMOV UR42, 0x1 ;  /* 0x00000001002a7882 */ /* 0x000fe20000000000 */
[----:B------:R-:W-:Y:S01]  /*0920*/  NOP ;  /* 0x0000000000007918 */ /* 0x000fe20000000000 */
[----:B------:R-:W-:Y:S01]  /*0930*/  USEL UR42, UR42, 0x2, !UP0 ;  /* 0x000000022a2a7887 */ /* 0x000fe2000c000000 */
[----:B------:R-:W-:Y:S01]  /*0940*/  BSSY B6, `(.L_x_7) ;  /* 0x0000ba0000067945 */ /* 0x000fe20003800000 */
[----:B------:R-:W-:Y:S01]  /*0950*/  ULDC.64 UR44, c[0x0][0x208] ;  /* 0x00008200002c7ab9 */ /* 0x000fe20000000a00 */
[----:B012-4-:R-:W-:Y:S07]  /*0960*/  BAR.SYNC.DEFER_BLOCKING 0x0 ;  /* 0x0000000000007b1d */ /* 0x017fee0000010000 */
[----:B------:R-:W-:Y:S05]  /*0970*/  @!P0 BRA `(.L_x_8) ;  /* 0x0000007c00948947 */ /* 0x000fea0003800000 */
.L_x_9:
[----:B------:R-:W-:-:S08]  /*0980*/  NOP ;  /* 0x0000000000007918 */ /* 0x000fd00000000000 */
[----:B------:R-:W0:Y:S02]  /*0990*/  USETMAXREG.TRY_ALLOC.CTAPOOL UP0, 0xf0 ;  /* 0x000000f0000079c8 */ /* 0x000e240008000600 */
[----:B0-----:R-:W-:-:S13]  /*09a0*/  PLOP3.LUT P0, PT, PT, PT, UP0, 0x80, 0x0 ;  /* 0x000000000000781c */ /* 0x001fda0003f0f008 */
[----:B------:R-:W-:Y:S05]  /*09b0*/  @!P0 BRA `(.L_x_9) ;  /* 0xfffffffc00f08947 */ /* 0x000fea000383ffff */
[----:B------:R-:W0:Y:S01]  /*09c0*/  S2UR UR6, SR_CTAID.Y ;  /* 0x00000000000679c3 */ /* 0x000e220000002600 */
[----:B------:R-:W-:-:S07]  /*09d0*/  ULDC UR7, c[0x0][0xc50] ;  /* 0x0003140000077ab9 */ /* 0x000fce0000000800 */
[----:B------:R-:W-:Y:S08]  /*09e0*/  BAR.ARV 0x8, 0x180 ;  /* 0x0206000000007b1d */ /* 0x000ff00000002000 */
[----:B------:R-:W1:Y:S01]  /*09f0*/  S2UR UR8, SR_CTAID.Z ;  /* 0x00000000000879c3 */ /* 0x000e620000002700 */
[----:B------:R-:W-:Y:S01]  /*0a00*/  ISETP.NE.AND P0, PT, R2, 0x1, PT ;  /* 0x000000010200780c */ /* 0x000fe20003f05270 */
[----:B------:R-:W-:-:S11]  /*0a10*/  UISETP.NE.AND UP0, UPT, UR7, 0x1, UPT ;  /* 0x000000010700788c */ /* 0x000fd6000bf05270 */
[----:B------:R-:W-:Y:S01]  /*0a20*/  @UP0 ULDC UR4, c[0x0][0xc54] ;  /* 0x0003150000040ab9 */ /* 0x000fe20000000800 */
[----:B------:R-:W-:Y:S06]  /*0a30*/  @!P0 BAR.ARV 0x9, 0x100 ;  /* 0x0244000000008b1d */ /* 0x000fec0000002000 */
[----:B0-----:R-:W-:Y:S01]  /*0a40*/  UIMAD.WIDE.U32 UR4, UR6, UR4, URZ ;  /* 0x00000004060472a5 */ /* 0x001fe2000f8e003f */
[----:B------:R-:W-:Y:S01]  /*0a50*/  @UP0 ULDC UR9, c[0x0][0xc58] ;  /* 0x0003160000090ab9 */ /* 0x000fe20000000800 */
[----:B------:R-:W-:Y:S01]  /*0a60*/  UMOV UR36, UR6 ;  /* 0x0000000600247c82 */ /* 0x000fe20008000000 */
[----:B-1----:R-:W-:Y:S01]  /*0a70*/  ISETP.LE.AND P0, PT, RZ, UR8, PT ;  /* 0x00000008ff007c0c */ /* 0x002fe2000bf03270 */
[----:B------:R-:W-:-:S04]  /*0a80*/  @UP0 USHF.R.U32.HI UR36, URZ, UR9, UR5 ;  /* 0x000000093f240299 */ /* 0x000fc80008011605 */
[----:B------:R-:W-:-:S04]  /*0a90*/  UIADD3 UR4, -UR36, URZ, URZ ;  /* 0x0000003f24047290 */ /* 0x000fc8000fffe13f */
[----:B------:R-:W-:-:S04]  /*0aa0*/  UIMAD UR7, UR7, UR4, UR6 ;  /* 0x00000004070772a4 */ /* 0x000fc8000f8e0206 */
[----:B------:R-:W-:Y:S08]  /*0ab0*/  @!P0 BRA `(.L_x_10) ;  /* 0x000000b800208947 */ /* 0x000ff00003800000 */
[----:B------:R-:W-:Y:S01]  /*0ac0*/  ULDC.64 UR4, c[0x0][0x418] ;  /* 0x0001060000047ab9 */ /* 0x000fe20000000a00 */
[----:B------:R-:W-:Y:S01]  /*0ad0*/  ULDC UR39, c[0x0][0x424] ;  /* 0x0001090000277ab9 */ /* 0x000fe20000000800 */
[----:B------:R-:W-:Y:S02]  /*0ae0*/  UISETP.NE.U32.AND UP0, UPT, UR4, URZ, UPT ;  /* 0x0000003f0400728c */ /* 0x000fe4000bf05070 */
[----:B------:R-:W-:Y:S02]  /*0af0*/  ULOP3.LUT UR37, UR7, 0xffff, URZ, 0xc0, !UPT ;  /* 0x0000ffff07257892 */ /* 0x000fe4000f8ec03f */
[----:B------:R-:W-:Y:S01]  /*0b00*/  UISETP.NE.AND.EX UP0, UPT, UR5, URZ, UPT, UP0 ;  /* 0x0000003f0500728c */ /* 0x000fe2000bf05300 */
[----:B------:R-:W-:-:S03]  /*0b10*/  ULDC UR4, c[0x0][0x2f0] ;  /* 0x0000bc0000047ab9 */ /* 0x000fc60000000800 */
[----:B------:R-:W-:-:S04]  /*0b20*/  USEL UR39, UR39, 0x1, UP0 ;  /* 0x0000000127277887 */ /* 0x000fc80008000000 */
[----:B------:R-:W-:-:S04]  /*0b30*/  UIMAD UR39, UR39, UR4, URZ ;  /* 0x00000004272772a4 */ /* 0x000fc8000f8e023f */
[----:B------:R-:W-:Y:S02]  /*0b40*/  UISETP.GE.AND UP0, UPT, UR39, 0x1, UPT ;  /* 0x000000012700788c */ /* 0x000fe4000bf06270 */
[----:B------:R-:W-:-:S04]  /*0b50*/  UIADD3 UR4, UR39, 0x5f, URZ ;  /* 0x0000005f27047890 */ /* 0x000fc8000fffe03f */
[----:B------:R-:W-:Y:S01]  /*0b60*/  PLOP3.LUT P0, PT, PT, PT, UP0, 0x80, 0x0 ;  /* 0x000000000000781c */ /* 0x000fe20003f0f008 */
[----:B------:R-:W-:-:S04]  /*0b70*/  UIMAD.WIDE UR4, UR4, 0x2aaaaaab, URZ ;  /* 0x2aaaaaab040478a5 */ /* 0x000fc8000f8e023f */
[----:B------:R-:W-:-:S03]  /*0b80*/  USHF.R.U32.HI UR6, URZ, 0x1f, UR5 ;  /* 0x0000001f3f067899 */ /* 0x000fc60008011605 */
[----:B------:R-:W-:Y:S01]  /*0b90*/  UMOV UR4, URZ ;  /* 0x0000003f00047c82 */ /* 0x000fe20008000000 */
[----:B------:R-:W-:-:S04]  /*0ba0*/  ULEA.HI.SX32 UR6, UR5, UR6, 0x1c ;  /* 0x0000000605067291 */ /* 0x000fc8000f8fe23f */
[----:B------:R-:W-:Y:S08]  /*0bb0*/  @!P0 BRA `(.L_x_11) ;  /* 0x0000000000908947 */ /* 0x000ff00003800000 */
[----:B------:R-:W-:Y:S01]  /*0bc0*/  USHF.R.U32.HI UR7, URZ, 0x10, UR7 ;  /* 0x000000103f077899 */ /* 0x000fe20008011607 */
[----:B------:R-:W-:-:S03]  /*0bd0*/  UMOV UR4, URZ ;  /* 0x0000003f00047c82 */ /* 0x000fc60008000000 */
[----:B------:R-:W-:-:S11]  /*0be0*/  UISETP.NE.AND UP0, UPT, UR7, URZ, UPT ;  /* 0x0000003f0700728c */ /* 0x000fd6000bf05270 */
[----:B------:R-:W-:Y:S02]  /*0bf0*/  @!UP0 ULDC UR7, c[0x0][0x9f0] ;  /* 0x00027c0000078ab9 */ /* 0x000fe40000000800 */
[----:B------:R-:W-:Y:S01]  /*0c00*/  IMAD.U32 R4, RZ, RZ, UR7 ;  /* 0x00000007ff047e24 */ /* 0x000fe2000f8e00ff */
[----:B------:R-:W-:-:S04]  /*0c10*/  UIADD3 UR8, UR6, -0x1, UR7 ;  /* 0xffffffff06087890 */ /* 0x000fc8000fffe007 */
[-C--:B------:R-:W-:Y:S02]  /*0c20*/  IABS R0, R4.reuse ;  /* 0x0000000400007213 */ /* 0x080fe40000000000 */
[----:B------:R-:W-:Y:S01]  /*0c30*/  IMAD.U32 R5, RZ, RZ, UR8 ;  /* 0x00000008ff057e24 */ /* 0x000fe2000f8e00ff */
[----:B------:R-:W-:Y:S01]  /*0c40*/  IABS R6, R4 ;  /* 0x0000000400067213 */ /* 0x000fe20000000000 */
[----:B------:R-:W-:Y:S01]  /*0c50*/  ULOP3.LUT UR8, UR8, UR7, URZ, 0x3c, !UPT ;  /* 0x0000000708087292 */ /* 0x000fe2000f8e3c3f */
[----:B------:R-:W-:Y:S02]  /*0c60*/  R2UR UR11, R0 ;  /* 0x00000000000b72ca */ /* 0x000fe400000e0000 */
[----:B------:R-:W-:-:S04]  /*0c70*/  IABS R5, R5 ;  /* 0x0000000500057213 */ /* 0x000fc80000000000 */
[----:B------:R-:W-:-:S04]  /*0c80*/  MOV R4, R5 ;  /* 0x0000000500047202 */ /* 0x000fc80000000f00 */
[----:B------:R-:W-:-:S03]  /*0c90*/  R2UR UR10, R4 ;  /* 0x00000000040a72ca */ /* 0x000fc600000e0000 */
[----:B------:R-:W0:Y:S08]  /*0ca0*/  I2F.RP R0, UR11 ;  /* 0x0000000b00007d06 */ /* 0x000e300008209400 */
[----:B0-----:R-:W0:Y:S02]  /*0cb0*/  MUFU.RCP R0, R0 ;  /* 0x0000000000007308 */ /* 0x001e240000001000 */
[----:B0-----:R-:W-:-:S02]  /*0cc0*/  VIADD R3, R0, 0xffffffe ;  /* 0x0ffffffe00037836 */ /* 0x001fc40000000000 */
[----:B------:R-:W-:-:S04]  /*0cd0*/  IMAD.MOV R0, RZ, RZ, -R6 ;  /* 0x000000ffff007224 */ /* 0x000fc800078e0a06 */
[----:B------:R-:W0:Y:S02]  /*0ce0*/  F2I.FTZ.U32.TRUNC.NTZ R3, R3 ;  /* 0x0000000300037305 */ /* 0x000e24000021f000 */
[----:B0-----:R-:W-:-:S13]  /*0cf0*/  R2UR UR5, R3 ;  /* 0x00000000030572ca */ /* 0x001fda00000e0000 */
[----:B------:R-:W-:-:S04]  /*0d00*/  UIADD3 UR9, URZ, -UR5, URZ ;  /* 0x800000053f097290 */ /* 0x000fc8000fffe03f */
[----:B------:R-:W-:-:S04]  /*0d10*/  UIMAD UR9, UR9, UR11, URZ ;  /* 0x0000000b090972a4 */ /* 0x000fc8000f8e023f */
[----:B------:R-:W-:-:S03]  /*0d20*/  UIMAD.WIDE.U32 UR4, UR5, UR9, UR4 ;  /* 0x00000009050472a5 */ /* 0x000fc6000f8e0004 */
[----:B------:R-:W-:Y:S01]  /*0d30*/  R2UR UR9, R0 ;  /* 0x00000000000972ca */ /* 0x000fe200000e0000 */
[----:B------:R-:W-:-:S12]  /*0d40*/  UIMAD.WIDE.U32 UR4, UR5, UR10, URZ ;  /* 0x0000000a050472a5 */ /* 0x000fd8000f8e003f */
[----:B------:R-:W-:-:S04]  /*0d50*/  UIMAD UR4, UR5, UR9, UR10 ;  /* 0x00000009050472a4 */ /* 0x000fc8000f8e020a */
[----:B------:R-:W-:-:S11]  /*0d60*/  UISETP.GT.U32.AND UP1, UPT, UR11, UR4, UPT ;  /* 0x000000040b00728c */ /* 0x000fd6000bf24070 */
[----:B------:R-:W-:Y:S02]  /*0d70*/  @!UP1 UIADD3 UR4, UR4, -UR11, URZ ;  /* 0x8000000b04049290 */ /* 0x000fe4000fffe03f */
[----:B------:R-:W-:Y:S02]  /*0d80*/  @!UP1 UIADD3 UR5, UR5, 0x1, URZ ;  /* 0x0000000105059890 */ /* 0x000fe4000fffe03f */
[----:B------:R-:W-:Y:S02]  /*0d90*/  UISETP.GE.U32.AND UP0, UPT, UR4, UR11, UPT ;  /* 0x0000000b0400728c */ /* 0x000fe4000bf06070 */
[----:B------:R-:W-:-:S09]  /*0da0*/  UISETP.GE.AND UP1, UPT, UR8, URZ, UPT ;  /* 0x0000003f0800728c */ /* 0x000fd2000bf26270 */
[----:B------:R-:W-:Y:S02]  /*0db0*/  @UP0 UIADD3 UR5, UR5, 0x1, URZ ;  /* 0x0000000105050890 */ /* 0x000fe4000fffe03f */
[----:B------:R-:W-:-:S05]  /*0dc0*/  UISETP.NE.AND UP0, UPT, UR7, URZ, UPT ;  /* 0x0000003f0700728c */ /* 0x000fca000bf05270 */
[----:B------:R-:W-:Y:S02]  /*0dd0*/  UMOV UR4, UR5 ;  /* 0x0000000500047c82 */ /* 0x000fe40008000000 */
[----:B------:R-:W-:-:S04]  /*0de0*/  @!UP1 UIADD3 UR4, -UR4, URZ, URZ ;  /* 0x0000003f04049290 */ /* 0x000fc8000fffe13f */
[----:B------:R-:W-:-:S12]  /*0df0*/  @!UP0 ULOP3.LUT UR4, URZ, UR7, URZ, 0x33, !UPT ;  /* 0x000000073f048292 */ /* 0x000fd8000f8e333f */
.L_x_11:
[----:B------:R-:W-:Y:S01]  /*0e00*/  UIMAD UR37, UR37, UR4, URZ ;  /* 0x00000004252572a4 */ /* 0x000fe2000f8e023f */
[----:B------:R-:W-:Y:S01]  /*0e10*/  IMAD.U32 R0, RZ, RZ, UR6 ;  /* 0x00000006ff007e24 */ /* 0x000fe2000f8e00ff */
[----:B------:R-:W0:Y:S01]  /*0e20*/  S2R R4, SR_TID.X ;  /* 0x0000000000047919 */ /* 0x000e220000002100 */
[----:B------:R-:W-:Y:S01]  /*0e30*/  IMAD.U32 R3, RZ, RZ, UR4 ;  /* 0x00000004ff037e24 */ /* 0x000fe2000f8e00ff */
[----:B------:R-:W-:Y:S01]  /*0e40*/  PLOP3.LUT P0, PT, PT, PT, PT, 0x80, 0x0 ;  /* 0x000000000000781c */ /* 0x000fe20003f0f070 */
[----:B------:R-:W-:Y:S01]  /*0e50*/  IMAD.MOV.U32 R5, RZ, RZ, RZ ;  /* 0x000000ffff057224 */ /* 0x000fe200078e00ff */
[----:B------:R-:W-:Y:S02]  /*0e60*/  MOV R6, RZ ;  /* 0x000000ff00067202 */ /* 0x000fe40000000f00 */
[----:B------:R-:W-:Y:S02]  /*0e70*/  CS2R R150, SRZ ;  /* 0x0000000000967805 */ /* 0x000fe4000001ff00 */
[----:B------:R-:W-:-:S02]  /*0e80*/  VIADDMNMX R0, R3, UR37, R0, PT ;  /* 0x0000002503007c46 */ /* 0x000fc4000b800100 */
[----:B------:R-:W-:Y:S02]  /*0e90*/  CS2R R148, SRZ ;  /* 0x0000000000947805 */ /* 0x000fe4000001ff00 */
[----:B------:R-:W-:Y:S02]  /*0ea0*/  CS2R R146, SRZ ;  /* 0x0000000000927805 */ /* 0x000fe4000001ff00 */
[----:B------:R-:W-:Y:S02]  /*0eb0*/  CS2R R144, SRZ ;  /* 0x0000000000907805 */ /* 0x000fe4000001ff00 */
[----:B------:R-:W-:Y:S02]  /*0ec0*/  R2UR UR40, R0 ;  /* 0x00000000002872ca */ /* 0x000fe400000e0000 */
[----:B------:R-:W-:Y:S02]  /*0ed0*/  CS2R R142, SRZ ;  /* 0x00000000008e7805 */ /* 0x000fe4000001ff00 */
[----:B------:R-:W-:-:S02]  /*0ee0*/  CS2R R140, SRZ ;  /* 0x00000000008c7805 */ /* 0x000fc4000001ff00 */
[----:B------:R-:W-:Y:S02]  /*0ef0*/  CS2R R138, SRZ ;  /* 0x00000000008a7805 */ /* 0x000fe4000001ff00 */
[----:B------:R-:W-:Y:S02]  /*0f00*/  CS2R R136, SRZ ;  /* 0x0000000000887805 */ /* 0x000fe4000001ff00 */
[----:B------:R-:W-:Y:S02]  /*0f10*/  CS2R R134, SRZ ;  /* 0x0000000000867805 */ /* 0x000fe4000001ff00 */
[----:B------:R-:W-:Y:S02]  /*0f20*/  CS2R R132, SRZ ;  /* 0x0000000000847805 */ /* 0x000fe4000001ff00 */
[----:B------:R-:W-:Y:S02]  /*0f30*/  CS2R R130, SRZ ;  /* 0x0000000000827805 */ /* 0x000fe4000001ff00 */
[----:B------:R-:W-:-:S02]  /*0f40*/  CS2R R128, SRZ ;  /* 0x0000000000807805 */ /* 0x000fc4000001ff00 */
[----:B------:R-:W-:Y:S02]  /*0f50*/  CS2R R126, SRZ ;  /* 0x00000000007e7805 */ /* 0x000fe4000001ff00 */
[----:B------:R-:W-:Y:S02]  /*0f60*/  CS2R R124, SRZ ;  /* 0x00000000007c7805 */ /* 0x000fe4000001ff00 */
[----:B------:R-:W-:Y:S02]  /*0f70*/  CS2R R122, SRZ ;  /* 0x00000000007a7805 */ /* 0x000fe4000001ff00 */
[----:B------:R-:W-:Y:S01]  /*0f80*/  CS2R R120, SRZ ;  /* 0x0000000000787805 */ /* 0x000fe2000001ff00 */
[----:B------:R-:W-:Y:S01]  /*0f90*/  UISETP.GT.AND UP0, UPT, UR40, UR37, UPT ;  /* 0x000000252800728c */ /* 0x000fe2000bf04270 */
[----:B------:R-:W-:Y:S02]  /*0fa0*/  CS2R R118, SRZ ;  /* 0x0000000000767805 */ /* 0x000fe4000001ff00 */
[----:B------:R-:W-:-:S02]  /*0fb0*/  CS2R R116, SRZ ;  /* 0x0000000000747805 */ /* 0x000fc4000001ff00 */
[----:B------:R-:W-:Y:S02]  /*0fc0*/  CS2R R114, SRZ ;  /* 0x0000000000727805 */ /* 0x000fe4000001ff00 */
[----:B------:R-:W-:Y:S02]  /*0fd0*/  CS2R R112, SRZ ;  /* 0x0000000000707805 */ /* 0x000fe4000001ff00 */
[----:B------:R-:W-:Y:S02]  /*0fe0*/  CS2R R110, SRZ ;  /* 0x00000000006e7805 */ /* 0x000fe4000001ff00 */
[----:B------:R-:W-:Y:S02]  /*0ff0*/  PLOP3.LUT P1, PT, PT, PT, UP0, 0x80, 0x0 ;  /* 0x000000000000781c */ /* 0x000fe40003f2f008 */
[----:B------:R-:W-:Y:S02]  /*1000*/  CS2R R108, SRZ ;  /* 0x00000000006c7805 */ /* 0x000fe4000001ff00 */
[----:B------:R-:W-:Y:S01]  /*1010*/  CS2R R106, SRZ ;  /* 0x00000000006a7805 */ /* 0x000fe2000001ff00 */
[----:B0-----:R-:W-:Y:S01]  /*1020*/  VIADD R16, R4, 0xffffff80 ;  /* 0xffffff8004107836 */ /* 0x001fe20000000000 */
        /* <DEDUP_REMOVED lines=41> */
[----:B------:R-:W-:Y:S06]  /*12c0*/  @!P1 BRA `(.L_x_12) ;  /* 0x0000005000009947 */ /* 0x000fec0003800000 */
[----:B------:R-:W-:Y:S01]  /*12d0*/  SHF.R.S32.HI R3, RZ, 0x1f, R16 ;  /* 0x0000001fff037819 */ /* 0x000fe20000011410 */
[----:B------:R-:W0:Y:S01]  /*12e0*/  S2UR UR6, SR_CgaCtaId ;  /* 0x00000000000679c3 */ /* 0x000e220000008800 */
[----:B------:R-:W-:Y:S02]  /*12f0*/  UMOV UR38, 0x400 ;  /* 0x0000040000267882 */ /* 0x000fe40000000000 */
[----:B------:R-:W-:-:S04]  /*1300*/  LEA.HI R17, R3, R16, RZ, 0x7 ;  /* 0x0000001003117211 */ /* 0x000fc800078f38ff */
[----:B------:R-:W-:-:S06]  /*1310*/  SHF.R.S32.HI R0, RZ, 0x7, R17 ;  /* 0x00000007ff007819 */ /* 0x000fcc0000011411 */
[----:B------:R-:W1:Y:S01]  /*1320*/  SHFL.IDX PT, R0, R0, RZ, 0x1f ;  /* 0x00001fff00007589 */ /* 0x000e6200000e0000 */
[----:B0-----:R-:W-:-:S04]  /*1330*/  ULEA UR38, UR6, UR38, 0x18 ;  /* 0x0000002606267291 */ /* 0x001fc8000f8ec03f */
[----:B------:R-:W-:-:S04]  /*1340*/  UIADD3 UR6, UR38, 0x18400, URZ ;  /* 0x0001840026067890 */ /* 0x000fc8000fffe03f */
[----:B------:R-:W-:Y:S01]  /*1350*/  ULOP3.LUT UP0, URZ, UR6, 0x1bf, URZ, 0xc0, !UPT ;  /* 0x000001bf063f7892 */ /* 0x000fe2000f80c03f */
[----:B-1----:R-:W-:-:S05]  /*1360*/  R2UR UR4, R0 ;  /* 0x00000000000472ca */ /* 0x002fca00000e0000 */
[----:B------:R-:W-:-:S08]  /*1370*/  PLOP3.LUT P0, PT, PT, PT, UP0, 0x80, 0x0 ;  /* 0x000000000000781c */ /* 0x000fd00003f0f008 */
[----:B------:R-:W-:-:S04]  /*1380*/  ULEA.HI UR5, UR4, UR4, URZ, 0x1 ;  /* 0x0000000404057291 */ /* 0x000fc8000f8f083f */
[----:B------:R-:W-:-:S04]  /*1390*/  ULOP3.LUT UR5, UR5, 0x1e, URZ, 0xc0, !UPT ;  /* 0x0000001e05057892 */ /* 0x000fc8000f8ec03f */
[----:B------:R-:W-:-:S04]  /*13a0*/  UIADD3 UR5, UR4, -UR5, URZ ;  /* 0x8000000504057290 */ /* 0x000fc8000fffe03f */
[----:B------:R-:W-:-:S04]  /*13b0*/  ULEA UR5, UR5, UR6, 0xd ;  /* 0x0000000605057291 */ /* 0x000fc8000f8e683f */
[----:B------:R-:W-:-:S04]  /*13c0*/  USHF.R.U32.HI UR5, URZ, 0x4, UR5 ;  /* 0x000000043f057899 */ /* 0x000fc80008011605 */
[----:B------:R-:W-:Y:S01]  /*13d0*/  ULOP3.LUT UR41, UR5, 0x3fff, URZ, 0xc0, !UPT ;  /* 0x00003fff05297892 */ /* 0x000fe2000f8ec03f */
[----:B------:R-:W-:Y:S11]  /*13e0*/  @!P0 BRA `(.L_x_13) ;  /* 0x0000000000408947 */ /* 0x000ff60003800000 */
[----:B------:R-:W-:Y:S01]  /*13f0*/  MOV R0, 0x0 ;  /* 0x0000000000007802 */ /* 0x000fe20000000f00 */
[----:B------:R-:W-:Y:S01]  /*1400*/  ULDC.64 UR4, c[0x4][0x98] ;  /* 0x0100260000047ab9 */ /* 0x000fe20000000a00 */
[----:B------:R-:W-:Y:S01]  /*1410*/  ULDC.64 UR6, c[0x4][0x38] ;  /* 0x01000e0000067ab9 */ /* 0x000fe20000000a00 */
[----:B------:R-:W-:Y:S01]  /*1420*/  IMAD.U32 R4, RZ, RZ, UR4 ;  /* 0x00000004ff047e24 */ /* 0x000fe2000f8e00ff */
[----:B------:R0:W1:Y:S01]  /*1430*/  LDC.64 R14, c[0x4][R0] ;  /* 0x01000000000e7b82 */ /* 0x0000620000000a00 */
[----:B------:R-:W-:Y:S01]  /*1440*/  IMAD.U32 R5, RZ, RZ, UR5 ;  /* 0x00000005ff057e24 */ /* 0x000fe2000f8e00ff */
[----:B------:R-:W-:Y:S01]  /*1450*/  ULDC.64 UR4, c[0x4][0xa0] ;  /* 0x0100280000047ab9 */ /* 0x000fe20000000a00 */
[----:B------:R-:W-:Y:S01]  /*1460*/  IMAD.U32 R10, RZ, RZ, UR6 ;  /* 0x00000006ff0a7e24 */ /* 0x000fe2000f8e00ff */
[----:B------:R-:W-:Y:S01]  /*1470*/  MOV R7, UR5 ;  /* 0x0000000500077c02 */ /* 0x000fe20008000f00 */
[----:B------:R-:W-:Y:S01]  /*1480*/  IMAD.U32 R6, RZ, RZ, UR4 ;  /* 0x00000004ff067e24 */ /* 0x000fe2000f8e00ff */
[----:B------:R-:W-:Y:S01]  /*1490*/  MOV R13, RZ ;  /* 0x000000ff000d7202 */ /* 0x000fe20000000f00 */
[----:B------:R-:W-:-:S02]  /*14a0*/  IMAD.U32 R11, RZ, RZ, UR7 ;  /* 0x00000007ff0b7e24 */ /* 0x000fc4000f8e00ff */
[----:B------:R-:W-:Y:S02]  /*14b0*/  IMAD.MOV.U32 R8, RZ, RZ, 0x70 ;  /* 0x00000070ff087424 */ /* 0x000fe400078e00ff */
[----:B0-----:R-:W-:-:S07]  /*14c0*/  IMAD.MOV.U32 R12, RZ, RZ, 0x1 ;  /* 0x00000001ff0c7424 */ /* 0x001fce00078e00ff */
[----:B------:R-:W-:-:S07]  /*14d0*/  LEPC R20, `(.L_x_13) ;  /* 0x000000001014794e */ /* 0x000fce0000000000 */
[----:B-1----:R-:W-:Y:S05]  /*14e0*/  CALL.ABS.NOINC R14 ;  /* 0x000000000e007343 */ /* 0x002fea0003c00000 */
.L_x_13:
[----:B------:R-:W-:Y:S01]  /*14f0*/  SHF.L.U32 R7, RZ, 0x1f, RZ ;  /* 0x0000001fff077819 */ /* 0x000fe200000006ff */
[----:B------:R-:W-:-:S03]  /*1500*/  VIADD R0, R2, 0x8 ;  /* 0x0000000802007836 */ /* 0x000fc60000000000 */
[----:B------:R-:W0:Y:S02]  /*1510*/  SYNCS.PHASECHK.TRANS64.TRYWAIT P0, [UR38+0x22800], R7 ;  /* 0x02280007ff0075a7 */ /* 0x000e240008000166 */
[----:B0-----:R-:W-:Y:S05]  /*1520*/  @!P0 BRA `(.L_x_14) ;  /* 0x000000ac008c8947 */ /* 0x001fea0003800000 */
.L_x_120:
[----:B------:R-:W-:Y:S05]  /*1530*/  WARPSYNC.ALL ;  /* 0x0000000000007948 */ /* 0x000fea0003800000 */
[----:B------:R-:W-:Y:S01]  /*1540*/  ULOP3.LUT UR4, UR42, 0x1, URZ, 0xfc, !UPT ;  /* 0x000000012a047892 */ /* 0x000fe2000f8efc3f */
[----:B------:R1:W-:Y:S03]  /*1550*/  BAR.SYNC.DEFER_BLOCKING R0, 0x100 ;  /* 0x000400000000751d */ /* 0x0003e60000010000 */
[----:B------:R-:W-:-:S06]  /*1560*/  UISETP.NE.AND UP0, UPT, UR4, 0x3, UPT ;  /* 0x000000030400788c */ /* 0x000fcc000bf05270 */
[----:B------:R-:W-:-:S13]  /*1570*/  PLOP3.LUT P0, PT, PT, PT, UP0, 0x80, 0x0 ;  /* 0x000000000000781c */ /* 0x000fda0003f0f008 */
[----:B-1----:R-:W-:Y:S05]  /*1580*/  @!P0 BRA `(.L_x_15) ;  /* 0x0000000000048947 */ /* 0x002fea0003800000 */
[----:B------:R-:W-:Y:S01]  /*1590*/  BPT.TRAP 0x1 ;  /* 0x000000040000795c */ /* 0x000fe20000300000 */
.L_x_15:
[----:B------:R1:W2:Y:S01]  /*15a0*/  SYNCS.PHASECHK.TRANS64.TRYWAIT P1, [UR38+0x22830], R7 ;  /* 0x02283007ff0075a7 */ /* 0x0002a20008020166 */
[----:B------:R-:W-:Y:S05]  /*15b0*/  @!P0 BRA `(.L_x_16) ;  /* 0x0000000000048947 */ /* 0x000fea0003800000 */
[----:B------:R-:W-:Y:S01]  /*15c0*/  BPT.TRAP 0x1 ;  /* 0x000000040000795c */ /* 0x000fe20000300000 */
.L_x_16:
[----:B--2---:R-:W-:Y:S05]  /*15d0*/  @P1 BRA `(.L_x_17) ;  /* 0x0000000000081947 */ /* 0x004fea0003800000 */
[----:B------:R-:W2:Y:S02]  /*15e0*/  SYNCS.PHASECHK.TRANS64.TRYWAIT P1, [UR38+0x22830], R7 ;  /* 0x02283007ff0075a7 */ /* 0x000ea40008020166 */
[----:B--2---:R-:W-:Y:S05]  /*15f0*/  @!P1 BRA `(.L_x_18) ;  /* 0x000000ac00709947 */ /* 0x004fea0003800000 */
.L_x_17:
[----:B------:R-:W-:Y:S01]  /*1600*/  UIADD3 UR4, UR38, 0x1c400, URZ ;  /* 0x0001c40026047890 */ /* 0x000fe2000fffe03f */
[----:B------:R-:W-:Y:S01]  /*1610*/  WARPGROUP.ARRIVE ;  /* 0x00000000000079c5 */ /* 0x000fe20000000000 */
[----:B------:R-:W-:Y:S01]  /*1620*/  ULOP3.LUT UR8, UR41, 0x10000, URZ, 0xfc, !UPT ;  /* 0x0001000029087892 */ /* 0x000fe2000f8efc3f */
[----:B------:R-:W-:Y:S01]  /*1630*/  LOP3.LUT R17, R17, 0xffffff80, RZ, 0xc0, !PT ;  /* 0xffffff8011117812 */ /* 0x000fe200078ec0ff */
[----:B------:R-:W-:Y:S01]  /*1640*/  USHF.R.U32.HI UR4, URZ, 0x4, UR4 ;  /* 0x000000043f047899 */ /* 0x000fe20008011604 */
[----:B------:R-:W-:Y:S01]  /*1650*/  P2R R11, PR, RZ, 0x1 ;  /* 0x00000001ff0b7803 */ /* 0x000fe20000000000 */
[----:B------:R-:W-:Y:S01]  /*1660*/  UMOV UR9, 0x40000040 ;  /* 0x4000004000097882 */ /* 0x000fe20000000000 */
[----:B------:R-:W-:Y:S01]  /*1670*/  UMOV UR7, 0x40000040 ;  /* 0x4000004000077882 */ /* 0x000fe20000000000 */
[----:B------:R-:W-:Y:S01]  /*1680*/  ULOP3.LUT UR4, UR4, 0x3fff, URZ, 0xc0, !UPT ;  /* 0x00003fff04047892 */ /* 0x000fe2000f8ec03f */
[----:B------:R-:W-:Y:S01]  /*1690*/  IMAD.IADD R17, R16, 0x1, -R17 ;  /* 0x0000000110117824 */ /* 0x000fe200078e0a11 */
[----:B------:R-:W-:Y:S01]  /*16a0*/  UMOV UR5, UR9 ;  /* 0x0000000900057c82 */ /* 0x000fe20008000000 */
[----:B------:R-:W-:Y:S01]  /*16b0*/  UIADD3 UR12, UR8, 0x2, URZ ;  /* 0x00000002080c7890 */ /* 0x000fe2000fffe03f */
[----:B------:R-:W2:Y:S01]  /*16c0*/  S2R R13, SR_TID.X ;  /* 0x00000000000d7919 */ /* 0x000ea20000002100 */
[----:B------:R-:W-:Y:S01]  /*16d0*/  ULOP3.LUT UR6, UR4, 0x10000, URZ, 0xfc, !UPT ;  /* 0x0001000004067892 */ /* 0x000fe2000f8efc3f */
[----:B0-----:R-:W-:Y:S01]  /*16e0*/  SHF.R.S32.HI R4, RZ, 0x1f, R17 ;  /* 0x0000001fff047819 */ /* 0x001fe20000011411 */
[----:B------:R-:W-:Y:S01]  /*16f0*/  UMOV UR13, 0x40000040 ;  /* 0x40000040000d7882 */ /* 0x000fe20000000000 */
[----:B------:R-:W-:Y:S01]  /*1700*/  UMOV UR4, UR8 ;  /* 0x0000000800047c82 */ /* 0x000fe20008000000 */
[----:B------:R-:W-:Y:S01]  /*1710*/  UIADD3 UR14, UR6, 0x2, URZ ;  /* 0x00000002060e7890 */ /* 0x000fe2000fffe03f */
[----:B------:R-:W-:Y:S01]  /*1720*/  LEA.HI R4, R4, R17, RZ, 0x2 ;  /* 0x0000001104047211 */ /* 0x000fe200078f10ff */
[----:B------:R-:W-:Y:S01]  /*1730*/  UMOV UR15, 0x40000040 ;  /* 0x40000040000f7882 */ /* 0x000fe20000000000 */
[----:B------:R-:W-:-:S02]  /*1740*/  UIADD3 UR16, UR8, 0x4, URZ ;  /* 0x0000000408107890 */ /* 0x000fc4000fffe03f */
[----:B------:R-:W-:Y:S01]  /*1750*/  HGMMA.64x96x16.F32 R24, gdesc[UR4], RZ, !UPT, gsb0 ;  /* 0x01600000041879f0 */ /* 0x000fe2000c0008ff */
[----:B------:R-:W-:Y:S01]  /*1760*/  UIADD3 UR18, UR6, 0x4, URZ ;  /* 0x0000000406127890 */ /* 0x000fe2000fffe03f */
[----:B------:R-:W-:Y:S01]  /*1770*/  LOP3.LUT R4, R4, 0x7ffffffc, RZ, 0xc0, !PT ;  /* 0x7ffffffc04047812 */ /* 0x000fe200078ec0ff */
[----:B------:R-:W-:Y:S01]  /*1780*/  UMOV UR17, 0x40000040 ;  /* 0x4000004000117882 */ /* 0x000fe20000000000 */
[----:B------:R-:W-:Y:S01]  /*1790*/  UMOV UR19, 0x40000040 ;  /* 0x4000004000137882 */ /* 0x000fe20000000000 */
[----:B------:R-:W-:Y:S02]  /*17a0*/  UIADD3 UR20, UR8, 0x6, URZ ;  /* 0x0000000608147890 */ /* 0x000fe4000fffe03f */
[----:B------:R-:W-:Y:S01]  /*17b0*/  UIADD3 UR22, UR6, 0x6, URZ ;  /* 0x0000000606167890 */ /* 0x000fe2000fffe03f */
[----:B------:R-:W-:Y:S01]  /*17c0*/  IMAD.IADD R4, R17, 0x1, -R4 ;  /* 0x0000000111047824 */ /* 0x000fe200078e0a04 */
[----:B------:R-:W-:Y:S01]  /*17d0*/  UMOV UR21, 0x40000040 ;  /* 0x4000004000157882 */ /* 0x000fe20000000000 */
[----:B------:R-:W-:Y:S01]  /*17e0*/  UMOV UR23, 0x40000040 ;  /* 0x4000004000177882 */ /* 0x000fe20000000000 */
[----:B------:R-:W-:Y:S01]  /*17f0*/  ULDC UR4, c[0x0][0x9d8] ;  /* 0x0002760000047ab9 */ /* 0x000fe20000000800 */
[----:B------:R-:W-:Y:S01]  /*1800*/  UIMAD UR39, UR40, -0x60, UR39 ;  /* 0xffffffa0282778a4 */ /* 0x000fe2000f8e0227 */
[----:B------:R-:W-:-:S03]  /*1810*/  ULDC UR7, c[0x0][0x988] ;  /* 0x0002620000077ab9 */ /* 0x000fc60000000800 */
[----:B------:R-:W-:-:S06]  /*1820*/  UIADD3 UR39, UR39, 0x60, URZ ;  /* 0x0000006027277890 */ /* 0x000fcc000fffe03f */
[----:B------:R-:W-:Y:S01]  /*1830*/  IMAD.U32 R3, RZ, RZ, UR39 ;  /* 0x00000027ff037e24 */ /* 0x000fe2000f8e00ff */
[----:B--2---:R-:W-:-:S03]  /*1840*/  LOP3.LUT R13, R13, 0x7f, RZ, 0xc0, !PT ;  /* 0x0000007f0d0d7812 */ /* 0x004fc600078ec0ff */
[----:B------:R-:W-:-:S05]  /*1850*/  IMAD R4, R4, -0x2, R3 ;  /* 0xfffffffe04047824 */ /* 0x000fca00078e0203 */
[C---:B------:R-:W-:Y:S02]  /*1860*/  ISETP.GT.AND P6, PT, R4.reuse, RZ, PT ;  /* 0x000000ff0400720c */ /* 0x040fe40003fc4270 */
[C---:B------:R-:W-:Y:S02]  /*1870*/  ISETP.GT.AND P5, PT, R4.reuse, 0x1, PT ;  /* 0x000000010400780c */ /* 0x040fe40003fa4270 */
[C---:B------:R-:W-:Y:S02]  /*1880*/  ISETP.GT.AND P4, PT, R4.reuse, 0x8, PT ;  /* 0x000000080400780c */ /* 0x040fe40003f84270 */
[C---:B------:R-:W-:Y:S02]  /*1890*/  ISETP.GT.AND P3, PT, R4.reuse, 0x9, PT ;  /* 0x000000090400780c */ /* 0x040fe40003f64270 */
[C---:B------:R-:W-:Y:S02]  /*18a0*/  ISETP.GT.AND P1, PT, R4.reuse, 0x10, PT ;  /* 0x000000100400780c */ /* 0x040fe40003f24270 */
[----:B------:R-:W-:Y:S01]  /*18b0*/  ISETP.GT.AND P2, PT, R4, 0x11, PT ;  /* 0x000000110400780c */ /* 0x000fe20003f44270 */
[----:B------:R-:W-:-:S02]  /*18c0*/  WARPGROUP.DEPBAR.LE gsb0, 0x0 ;  /* 0x00008000000079c5 */ /* 0x000fc40000010000 */
[----:B------:R-:W-:-:S06]  /*18d0*/  WARPGROUP.ARRIVE ;  /* 0x00000000000079c5 */ /* 0x000fcc0000000000 */
[----:B------:R-:W-:Y:S03]  /*18e0*/  HGMMA.64x96x16.F32 R24, gdesc[UR12], R24, gsb0 ;  /* 0x016000000c1879f0 */ /* 0x000fe60008000818 */
[----:B------:R-:W-:Y:S02]  /*18f0*/  WARPGROUP.DEPBAR.LE gsb0, 0x0 ;  /* 0x00008000000079c5 */ /* 0x000fe40000010000 */
[----:B------:R-:W-:-:S06]  /*1900*/  WARPGROUP.ARRIVE ;  /* 0x00000000000079c5 */ /* 0x000fcc0000000000 */
[----:B------:R-:W-:Y:S03]  /*1910*/  HGMMA.64x96x16.F32 R24, gdesc[UR16], R24, gsb0 ;  /* 0x01600000101879f0 */ /* 0x000fe60008000818 */
[----:B------:R-:W-:Y:S02]  /*1920*/  WARPGROUP.DEPBAR.LE gsb0, 0x0 ;  /* 0x00008000000079c5 */ /* 0x000fe40000010000 */
[----:B------:R-:W-:-:S06]  /*1930*/  WARPGROUP.ARRIVE ;  /* 0x00000000000079c5 */ /* 0x000fcc0000000000 */
[----:B------:R-:W-:Y:S03]  /*1940*/  HGMMA.64x96x16.F32 R24, gdesc[UR20], R24, gsb0 ;  /* 0x01600000141879f0 */ /* 0x000fe60008000818 */
[----:B------:R-:W-:Y:S02]  /*1950*/  WARPGROUP.DEPBAR.LE gsb0, 0x0 ;  /* 0x00008000000079c5 */ /* 0x000fe40000010000 */
[----:B------:R-:W-:Y:S01]  /*1960*/  FMUL.FTZ R24, R24, UR4 ;  /* 0x0000000418187c20 */ /* 0x000fe20008410000 */
[----:B------:R-:W-:Y:S01]  /*1970*/  FMUL.FTZ R25, R25, UR4 ;  /* 0x0000000419197c20 */ /* 0x000fe20008410000 */
[----:B------:R-:W-:Y:S01]  /*1980*/  FMUL.FTZ R28, R28, UR4 ;  /* 0x000000041c1c7c20 */ /* 0x000fe20008410000 */
[----:B------:R-:W-:Y:S01]  /*1990*/  FMUL.FTZ R29, R29, UR4 ;  /* 0x000000041d1d7c20 */ /* 0x000fe20008410000 */
[----:B------:R-:W-:Y:S01]  /*19a0*/  FMUL.FTZ R32, R32, UR4 ;  /* 0x0000000420207c20 */ /* 0x000fe20008410000 */
[----:B------:R-:W-:Y:S01]  /*19b0*/  FMUL.FTZ R33, R33, UR4 ;  /* 0x0000000421217c20 */ /* 0x000fe20008410000 */
[----:B------:R-:W0:Y:S01]  /*19c0*/  MUFU.TANH R24, R24 ;  /* 0x0000001800187308 */ /* 0x000e220000002400 */
[----:B------:R-:W-:Y:S01]  /*19d0*/  FMUL.FTZ R26, R26, UR4 ;  /* 0x000000041a1a7c20 */ /* 0x000fe20008410000 */
[----:B------:R-:W-:Y:S01]  /*19e0*/  FMUL.FTZ R27, R27, UR4 ;  /* 0x000000041b1b7c20 */ /* 0x000fe20008410000 */
[----:B------:R-:W-:Y:S01]  /*19f0*/  FMUL.FTZ R36, R36, UR4 ;  /* 0x0000000424247c20 */ /* 0x000fe20008410000 */
[----:B------:R-:W-:Y:S01]  /*1a00*/  FMUL.FTZ R30, R30, UR4 ;  /* 0x000000041e1e7c20 */ /* 0x000fe20008410000 */
[----:B------:R-:W-:Y:S01]  /*1a10*/  FMUL.FTZ R37, R37, UR4 ;  /* 0x0000000425257c20 */ /* 0x000fe20008410000 */
[----:B------:R-:W-:Y:S01]  /*1a20*/  FMUL.FTZ R31, R31, UR4 ;  /* 0x000000041f1f7c20 */ /* 0x000fe20008410000 */
[----:B------:R-:W-:Y:S01]  /*1a30*/  FMUL.FTZ R40, R40, UR4 ;  /* 0x0000000428287c20 */ /* 0x000fe20008410000 */
[----:B------:R-:W2:Y:S01]  /*1a40*/  MUFU.TANH R25, R25 ;  /* 0x0000001900197308 */ /* 0x000ea20000002400 */
[----:B------:R-:W-:Y:S01]  /*1a50*/  FMUL.FTZ R34, R34, UR4 ;  /* 0x0000000422227c20 */ /* 0x000fe20008410000 */
[----:B------:R-:W-:Y:S01]  /*1a60*/  FMUL.FTZ R41, R41, UR4 ;  /* 0x0000000429297c20 */ /* 0x000fe20008410000 */
[----:B------:R-:W-:Y:S01]  /*1a70*/  FMUL.FTZ R35, R35, UR4 ;  /* 0x0000000423237c20 */ /* 0x000fe20008410000 */
[----:B------:R-:W-:Y:S01]  /*1a80*/  FMUL.FTZ R44, R44, UR4 ;  /* 0x000000042c2c7c20 */ /* 0x000fe20008410000 */
[----:B------:R-:W-:Y:S01]  /*1a90*/  FMUL.FTZ R38, R38, UR4 ;  /* 0x0000000426267c20 */ /* 0x000fe20008410000 */
[----:B------:R-:W-:Y:S01]  /*1aa0*/  FMUL.FTZ R45, R45, UR4 ;  /* 0x000000042d2d7c20 */ /* 0x000fe20008410000 */
[----:B------:R-:W-:Y:S01]  /*1ab0*/  FMUL.FTZ R39, R39, UR4 ;  /* 0x0000000427277c20 */ /* 0x000fe20008410000 */
[----:B------:R-:W3:Y:S01]  /*1ac0*/  MUFU.TANH R28, R28 ;  /* 0x0000001c001c7308 */ /* 0x000ee20000002400 */
[----:B0-----:R-:W-:Y:S01]  /*1ad0*/  FSEL R24, R24, -INF , P6 ;  /* 0xff80000018187808 */ /* 0x001fe20003000000 */
[----:B------:R-:W-:Y:S01]  /*1ae0*/  FMUL.FTZ R48, R48, UR4 ;  /* 0x0000000430307c20 */ /* 0x000fe20008410000 */
[----:B------:R-:W-:Y:S01]  /*1af0*/  FMUL.FTZ R42, R42, UR4 ;  /* 0x000000042a2a7c20 */ /* 0x000fe20008410000 */
[----:B------:R-:W-:Y:S01]  /*1b00*/  FMUL.FTZ R49, R49, UR4 ;  /* 0x0000000431317c20 */ /* 0x000fe20008410000 */
[----:B------:R-:W-:Y:S01]  /*1b10*/  FMUL.FTZ R43, R43, UR4 ;  /* 0x000000042b2b7c20 */ /* 0x000fe20008410000 */
[----:B------:R-:W-:Y:S01]  /*1b20*/  FMUL.FTZ R52, R52, UR4 ;  /* 0x0000000434347c20 */ /* 0x000fe20008410000 */
[----:B------:R-:W-:Y:S01]  /*1b30*/  FMUL.FTZ R47, R47, UR4 ;  /* 0x000000042f2f7c20 */ /* 0x000fe20008410000 */
[----:B------:R-:W0:Y:S01]  /*1b40*/  MUFU.TANH R29, R29 ;  /* 0x0000001d001d7308 */ /* 0x000e220000002400 */
[----:B--2---:R-:W-:Y:S01]  /*1b50*/  FSEL R25, R25, -INF , P5 ;  /* 0xff80000019197808 */ /* 0x004fe20002800000 */
[----:B------:R-:W-:Y:S01]  /*1b60*/  FMUL.FTZ R53, R53, UR4 ;  /* 0x0000000435357c20 */ /* 0x000fe20008410000 */
[----:B------:R-:W-:Y:S01]  /*1b70*/  FMUL.FTZ R46, R46, UR4 ;  /* 0x000000042e2e7c20 */ /* 0x000fe20008410000 */
[----:B------:R-:W-:Y:S01]  /*1b80*/  FMUL.FTZ R56, R56, UR4 ;  /* 0x0000000438387c20 */ /* 0x000fe20008410000 */
[----:B------:R-:W-:Y:S01]  /*1b90*/  FMNMX.FTZ R3, R24, R25, !PT ;  /* 0x0000001918037209 */ /* 0x000fe20007810000 */
[----:B------:R-:W-:Y:S01]  /*1ba0*/  FMUL.FTZ R50, R50, UR4 ;  /* 0x0000000432327c20 */ /* 0x000fe20008410000 */
[----:B------:R-:W-:Y:S01]  /*1bb0*/  FMUL.FTZ R57, R57, UR4 ;  /* 0x0000000439397c20 */ /* 0x000fe20008410000 */
[----:B------:R-:W2:Y:S01]  /*1bc0*/  MUFU.TANH R32, R32 ;  /* 0x0000002000207308 */ /* 0x000ea20000002400 */
[----:B---3--:R-:W-:Y:S01]  /*1bd0*/  FSEL R28, R28, -INF , P4 ;  /* 0xff8000001c1c7808 */ /* 0x008fe20002000000 */
[----:B------:R-:W-:Y:S01]  /*1be0*/  FMUL.FTZ R51, R51, UR4 ;  /* 0x0000000433337c20 */ /* 0x000fe20008410000 */
[----:B------:R-:W-:Y:S01]  /*1bf0*/  FMUL.FTZ R60, R60, UR4 ;  /* 0x000000043c3c7c20 */ /* 0x000fe20008410000 */
[----:B------:R-:W-:Y:S01]  /*1c00*/  FMUL.FTZ R54, R54, UR4 ;  /* 0x0000000436367c20 */ /* 0x000fe20008410000 */
[----:B------:R-:W-:Y:S01]  /*1c10*/  FMNMX.FTZ R8, R28, R3, !PT ;  /* 0x000000031c087209 */ /* 0x000fe20007810000 */
[----:B------:R-:W-:Y:S01]  /*1c20*/  FMUL.FTZ R61, R61, UR4 ;  /* 0x000000043d3d7c20 */ /* 0x000fe20008410000 */
[----:B------:R-:W-:Y:S01]  /*1c30*/  FMUL.FTZ R55, R55, UR4 ;  /* 0x0000000437377c20 */ /* 0x000fe20008410000 */
[----:B------:R-:W3:Y:S01]  /*1c40*/  MUFU.TANH R5, R26 ;  /* 0x0000001a00057308 */ /* 0x000ee20000002400 */
[----:B0-----:R-:W-:Y:S01]  /*1c50*/  FSEL R29, R29, -INF , P3 ;  /* 0xff8000001d1d7808 */ /* 0x001fe20001800000 */
[----:B------:R-:W-:Y:S01]  /*1c60*/  FMUL.FTZ R64, R64, UR4 ;  /* 0x0000000440407c20 */ /* 0x000fe20008410000 */
[----:B------:R-:W-:Y:S01]  /*1c70*/  FMUL.FTZ R58, R58, UR4 ;  /* 0x000000043a3a7c20 */ /* 0x000fe20008410000 */
[----:B------:R-:W-:Y:S01]  /*1c80*/  FMUL.FTZ R65, R65, UR4 ;  /* 0x0000000441417c20 */ /* 0x000fe20008410000 */
[----:B------:R-:W-:Y:S01]  /*1c90*/  FMNMX.FTZ R3, R29, R8, !PT ;  /* 0x000000081d037209 */ /* 0x000fe20007810000 */
        /* <DEDUP_REMOVED lines=13> */
[----:B------:R-:W-:Y:S01]  /*1d70*/  ISETP.GT.AND P6, PT, R4, 0x18, PT ;  /* 0x000000180400780c */ /* 0x000fe20003fc4270 */
[----:B------:R-:W-:-:S04]  /*1d80*/  FMUL.FTZ R71, R71, UR4 ;  /* 0x0000000447477c20 */ /* 0x000fc80008410000 */
[----:B------:R-:W3:Y:S01]  /*1d90*/  MUFU.TANH R36, R36 ;  /* 0x0000002400247308 */ /* 0x000ee20000002400 */
[----:B0-----:R-:W-:-:S04]  /*1da0*/  FSEL R33, R33, -INF , P2 ;  /* 0xff80000021217808 */ /* 0x001fc80001000000 */
[----:B------:R-:W-:-:S03]  /*1db0*/  FMNMX.FTZ R3, R33, R8, !PT ;  /* 0x0000000821037209 */ /* 0x000fc60007810000 */
[----:B------:R-:W0:Y:S01]  /*1dc0*/  MUFU.TANH R30, R30 ;  /* 0x0000001e001e7308 */ /* 0x000e220000002400 */
[----:B--2---:R-:W-:Y:S02]  /*1dd0*/  FSEL R6, R27, -INF , P5 ;  /* 0xff8000001b067808 */ /* 0x004fe40002800000 */
[----:B------:R-:W-:-:S05]  /*1de0*/  ISETP.GT.AND P5, PT, R4, 0x19, PT ;  /* 0x000000190400780c */ /* 0x000fca0003fa4270 */
[----:B------:R-:W2:Y:S01]  /*1df0*/  MUFU.TANH R37, R37 ;  /* 0x0000002500257308 */ /* 0x000ea20000002400 */
[----:B---3--:R-:W-:-:S04]  /*1e00*/  FSEL R36, R36, -INF , P6 ;  /* 0xff80000024247808 */ /* 0x008fc80003000000 */
[----:B------:R-:W-:-:S03]  /*1e10*/  FMNMX.FTZ R8, R36, R3, !PT ;  /* 0x0000000324087209 */ /* 0x000fc60007810000 */
[----:B------:R-:W3:Y:S01]  /*1e20*/  MUFU.TANH R31, R31 ;  /* 0x0000001f001f7308 */ /* 0x000ee20000002400 */
[----:B0-----:R-:W-:Y:S02]  /*1e30*/  FSEL R30, R30, -INF , P4 ;  /* 0xff8000001e1e7808 */ /* 0x001fe40002000000 */
[----:B------:R-:W-:-:S05]  /*1e40*/  ISETP.GT.AND P4, PT, R4, 0x20, PT ;  /* 0x000000200400780c */ /* 0x000fca0003f84270 */
[----:B------:R-:W0:Y:S01]  /*1e50*/  MUFU.TANH R40, R40 ;  /* 0x0000002800287308 */ /* 0x000e220000002400 */
[----:B--2---:R-:W-:-:S04]  /*1e60*/  FSEL R37, R37, -INF , P5 ;  /* 0xff80000025257808 */ /* 0x004fc80002800000 */
[----:B------:R-:W-:-:S03]  /*1e70*/  FMNMX.FTZ R3, R37, R8, !PT ;  /* 0x0000000825037209 */ /* 0x000fc60007810000 */
[----:B------:R-:W2:Y:S01]  /*1e80*/  MUFU.TANH R34, R34 ;  /* 0x0000002200227308 */ /* 0x000ea20000002400 */
[----:B---3--:R-:W-:Y:S02]  /*1e90*/  FSEL R31, R31, -INF , P3 ;  /* 0xff8000001f1f7808 */ /* 0x008fe40001800000 */
[----:B------:R-:W-:-:S05]  /*1ea0*/  ISETP.GT.AND P3, PT, R4, 0x21, PT ;  /* 0x000000210400780c */ /* 0x000fca0003f64270 */
        /* <DEDUP_REMOVED lines=88> */
[----:B---3--:R-:W-:-:S04]  /*2430*/  FSEL R69, R69, -INF , P1 ;  /* 0xff80000045457808 */ /* 0x008fc80000800000 */
[----:B------:R-:W-:-:S03]  /*2440*/  FMNMX.FTZ R4, R69, R4, !PT ;  /* 0x0000000445047209 */ /* 0x000fc60007810000 */
[----:B------:R-:W3:Y:S01]  /*2450*/  MUFU.TANH R66, R66 ;  /* 0x0000004200427308 */ /* 0x000ee20000002400 */
[----:B0-----:R-:W-:Y:S01]  /*2460*/  FSEL R62, R62, -INF , P6 ;  /* 0xff8000003e3e7808 */ /* 0x001fe20003000000 */
[----:B------:R-:W0:Y:S06]  /*2470*/  SHFL.BFLY PT, R3, R4, 0x2, 0x1f ;  /* 0x0c401f0004037f89 */ /* 0x000e2c00000e0000 */
[----:B------:R-:W4:Y:S01]  /*2480*/  MUFU.TANH R67, R67 ;  /* 0x0000004300437308 */ /* 0x000f220000002400 */
[----:B--2---:R-:W-:-:S07]  /*2490*/  FSEL R63, R63, -INF , P5 ;  /* 0xff8000003f3f7808 */ /* 0x004fce0002800000 */
[----:B------:R-:W2:Y:S01]  /*24a0*/  MUFU.TANH R70, R70 ;  /* 0x0000004600467308 */ /* 0x000ea20000002400 */
[----:B---3--:R-:W-:-:S07]  /*24b0*/  FSEL R66, R66, -INF , P4 ;  /* 0xff80000042427808 */ /* 0x008fce0002000000 */
[----:B------:R-:W3:Y:S01]  /*24c0*/  MUFU.TANH R71, R71 ;  /* 0x0000004700477308 */ /* 0x000ee20000002400 */
[----:B----4-:R-:W-:Y:S02]  /*24d0*/  FSEL R67, R67, -INF , P3 ;  /* 0xff80000043437808 */ /* 0x010fe40001800000 */
[----:B0-----:R-:W-:-:S05]  /*24e0*/  FMNMX.FTZ R8, R4, R3, !PT ;  /* 0x0000000304087209 */ /* 0x001fca0007810000 */
[----:B------:R-:W0:Y:S01]  /*24f0*/  SHFL.BFLY PT, R3, R8, 0x1, 0x1f ;  /* 0x0c201f0008037f89 */ /* 0x000e2200000e0000 */
[----:B--2---:R-:W-:Y:S02]  /*2500*/  FSEL R70, R70, -INF , P2 ;  /* 0xff80000046467808 */ /* 0x004fe40001000000 */
[----:B---3--:R-:W-:Y:S02]  /*2510*/  FSEL R71, R71, -INF , P1 ;  /* 0xff80000047477808 */ /* 0x008fe40000800000 */
[----:B0-----:R-:W-:-:S04]  /*2520*/  FMNMX.FTZ R3, R8, R3, !PT ;  /* 0x0000000308037209 */ /* 0x001fc80007810000 */
[C---:B------:R-:W-:Y:S01]  /*2530*/  FSETP.NEU.FTZ.AND P0, PT, R3.reuse, -INF , PT ;  /* 0xff8000000300780b */ /* 0x040fe20003f1d000 */
[----:B------:R-:W-:-:S05]  /*2540*/  FMUL.FTZ R9, R3, UR7 ;  /* 0x0000000703097c20 */ /* 0x000fca0008410000 */
[----:B------:R-:W-:Y:S02]  /*2550*/  FSEL R10, R9, RZ, P0 ;  /* 0x000000ff090a7208 */ /* 0x000fe40000000000 */
[----:B------:R-:W-:Y:S02]  /*2560*/  FMNMX.FTZ R9, R5, R6, !PT ;  /* 0x0000000605097209 */ /* 0x000fe40007810000 */
[----:B------:R-:W-:Y:S01]  /*2570*/  ISETP.NE.AND P0, PT, R11, RZ, PT ;  /* 0x000000ff0b00720c */ /* 0x000fe20003f05270 */
[--C-:B------:R-:W-:Y:S01]  /*2580*/  FFMA.FTZ R24, R24, UR7, -R10.reuse ;  /* 0x0000000718187c23 */ /* 0x100fe2000801080a */
[----:B------:R-:W-:Y:S01]  /*2590*/  FMNMX.FTZ R4, R30, R9, !PT ;  /* 0x000000091e047209 */ /* 0x000fe20007810000 */
[--C-:B------:R-:W-:Y:S01]  /*25a0*/  FFMA.FTZ R25, R25, UR7, -R10.reuse ;  /* 0x0000000719197c23 */ /* 0x100fe2000801080a */
[--C-:B------:R-:W-:Y:S01]  /*25b0*/  FFMA.FTZ R28, R28, UR7, -R10.reuse ;  /* 0x000000071c1c7c23 */ /* 0x100fe2000801080a */
[--C-:B------:R-:W-:Y:S01]  /*25c0*/  FFMA.FTZ R29, R29, UR7, -R10.reuse ;  /* 0x000000071d1d7c23 */ /* 0x100fe2000801080a */
[----:B------:R-:W-:Y:S01]  /*25d0*/  FMNMX.FTZ R9, R31, R4, !PT ;  /* 0x000000041f097209 */ /* 0x000fe20007810000 */
[----:B------:R-:W-:Y:S01]  /*25e0*/  MUFU.EX2 R24, R24 ;  /* 0x0000001800187308 */ /* 0x000fe20000000800 */
[--C-:B------:R-:W-:Y:S01]  /*25f0*/  FFMA.FTZ R32, R32, UR7, -R10.reuse ;  /* 0x0000000720207c23 */ /* 0x100fe2000801080a */
[--C-:B------:R-:W-:Y:S01]  /*2600*/  FFMA.FTZ R33, R33, UR7, -R10.reuse ;  /* 0x0000000721217c23 */ /* 0x100fe2000801080a */
[----:B------:R-:W-:Y:S01]  /*2610*/  FMNMX.FTZ R4, R34, R9, !PT ;  /* 0x0000000922047209 */ /* 0x000fe20007810000 */
[--C-:B------:R-:W-:Y:S01]  /*2620*/  FFMA.FTZ R36, R36, UR7, -R10.reuse ;  /* 0x0000000724247c23 */ /* 0x100fe2000801080a */
[--C-:B------:R-:W-:Y:S01]  /*2630*/  FFMA.FTZ R37, R37, UR7, -R10.reuse ;  /* 0x0000000725257c23 */ /* 0x100fe2000801080a */
[--C-:B------:R-:W-:Y:S01]  /*2640*/  FFMA.FTZ R40, R40, UR7, -R10.reuse ;  /* 0x0000000728287c23 */ /* 0x100fe2000801080a */
[----:B------:R-:W-:Y:S01]  /*2650*/  FMNMX.FTZ R9, R35, R4, !PT ;  /* 0x0000000423097209 */ /* 0x000fe20007810000 */
[----:B------:R-:W0:Y:S01]  /*2660*/  MUFU.EX2 R25, R25 ;  /* 0x0000001900197308 */ /* 0x000e220000000800 */
[--C-:B------:R-:W-:Y:S01]  /*2670*/  FFMA.FTZ R41, R41, UR7, -R10.reuse ;  /* 0x0000000729297c23 */ /* 0x100fe2000801080a */
        /* <DEDUP_REMOVED lines=14> */
[----:B------:R-:W2:Y:S01]  /*2760*/  MUFU.EX2 R29, R29 ;  /* 0x0000001d001d7308 */ /* 0x000ea20000000800 */
[--C-:B------:R-:W-:Y:S01]  /*2770*/  FFMA.FTZ R61, R61, UR7, -R10.reuse ;  /* 0x000000073d3d7c23 */ /* 0x100fe2000801080a */
[--C-:B------:R-:W-:Y:S01]  /*2780*/  FFMA.FTZ R64, R64, UR7, -R10.reuse ;  /* 0x0000000740407c23 */ /* 0x100fe2000801080a */
[----:B------:R-:W-:Y:S01]  /*2790*/  FMNMX.FTZ R4, R46, R9, !PT ;  /* 0x000000092e047209 */ /* 0x000fe20007810000 */
[--C-:B------:R-:W-:Y:S01]  /*27a0*/  FFMA.FTZ R65, R65, UR7, -R10.reuse ;  /* 0x0000000741417c23 */ /* 0x100fe2000801080a */
[--C-:B------:R-:W-:Y:S01]  /*27b0*/  FFMA.FTZ R68, R68, UR7, -R10.reuse ;  /* 0x0000000744447c23 */ /* 0x100fe2000801080a */
[----:B------:R-:W-:Y:S01]  /*27c0*/  FFMA.FTZ R10, R69, UR7, -R10 ;  /* 0x00000007450a7c23 */ /* 0x000fe2000801080a */
[----:B------:R-:W-:Y:S01]  /*27d0*/  FMNMX.FTZ R9, R47, R4, !PT ;  /* 0x000000042f097209 */ /* 0x000fe20007810000 */
[----:B------:R-:W-:Y:S01]  /*27e0*/  MUFU.EX2 R32, R32 ;  /* 0x0000002000207308 */ /* 0x000fe20000000800 */
[----:B0-----:R-:W-:-:S02]  /*27f0*/  F2FP.F16.F32.PACK_AB R152, R25, R24 ;  /* 0x000000181998723e */ /* 0x001fc400000000ff */
[----:B------:R-:W-:-:S04]  /*2800*/  FMNMX.FTZ R4, R50, R9, !PT ;  /* 0x0000000932047209 */ /* 0x000fc80007810000 */
[----:B------:R-:W-:Y:S01]  /*2810*/  FMNMX.FTZ R9, R51, R4, !PT ;  /* 0x0000000433097209 */ /* 0x000fe20007810000 */
[----:B------:R-:W0:Y:S01]  /*2820*/  MUFU.EX2 R33, R33 ;  /* 0x0000002100217308 */ /* 0x000e220000000800 */
[----:B--2---:R-:W-:Y:S02]  /*2830*/  F2FP.F16.F32.PACK_AB R154, R29, R28 ;  /* 0x0000001c1d9a723e */ /* 0x004fe400000000ff */
[----:B------:R-:W-:-:S04]  /*2840*/  FMNMX.FTZ R4, R54, R9, !PT ;  /* 0x0000000936047209 */ /* 0x000fc80007810000 */
[----:B------:R-:W-:Y:S01]  /*2850*/  FMNMX.FTZ R9, R55, R4, !PT ;  /* 0x0000000437097209 */ /* 0x000fe20007810000 */
[----:B------:R-:W-:Y:S03]  /*2860*/  MUFU.EX2 R36, R36 ;  /* 0x0000002400247308 */ /* 0x000fe60000000800 */
[----:B------:R-:W-:-:S04]  /*2870*/  FMNMX.FTZ R4, R58, R9, !PT ;  /* 0x000000093a047209 */ /* 0x000fc80007810000 */
[----:B------:R-:W-:Y:S01]  /*2880*/  FMNMX.FTZ R9, R59, R4, !PT ;  /* 0x000000043b097209 */ /* 0x000fe20007810000 */
[----:B------:R-:W2:Y:S01]  /*2890*/  MUFU.EX2 R37, R37 ;  /* 0x0000002500257308 */ /* 0x000ea20000000800 */
[----:B0-----:R-:W-:Y:S02]  /*28a0*/  F2FP.F16.F32.PACK_AB R156, R33, R32 ;  /* 0x00000020219c723e */ /* 0x001fe400000000ff */
[----:B------:R-:W-:-:S04]  /*28b0*/  FMNMX.FTZ R4, R62, R9, !PT ;  /* 0x000000093e047209 */ /* 0x000fc80007810000 */
[----:B------:R-:W-:Y:S01]  /*28c0*/  FMNMX.FTZ R9, R63, R4, !PT ;  /* 0x000000043f097209 */ /* 0x000fe20007810000 */
[----:B------:R-:W-:Y:S03]  /*28d0*/  MUFU.EX2 R40, R40 ;  /* 0x0000002800287308 */ /* 0x000fe60000000800 */
[----:B------:R-:W-:-:S04]  /*28e0*/  FMNMX.FTZ R4, R66, R9, !PT ;  /* 0x0000000942047209 */ /* 0x000fc80007810000 */
[----:B------:R-:W-:Y:S01]  /*28f0*/  FMNMX.FTZ R9, R67, R4, !PT ;  /* 0x0000000443097209 */ /* 0x000fe20007810000 */
[----:B------:R-:W0:Y:S01]  /*2900*/  MUFU.EX2 R41, R41 ;  /* 0x0000002900297308 */ /* 0x000e220000000800 */
[----:B--2---:R-:W-:Y:S02]  /*2910*/  F2FP.F16.F32.PACK_AB R158, R37, R36 ;  /* 0x00000024259e723e */ /* 0x004fe400000000ff */
[----:B------:R-:W-:-:S04]  /*2920*/  FMNMX.FTZ R4, R70, R9, !PT ;  /* 0x0000000946047209 */ /* 0x000fc80007810000 */
[----:B------:R-:W-:Y:S01]  /*2930*/  FMNMX.FTZ R4, R71, R4, !PT ;  /* 0x0000000447047209 */ /* 0x000fe20007810000 */
[----:B------:R-:W-:Y:S04]  /*2940*/  MUFU.EX2 R44, R44 ;  /* 0x0000002c002c7308 */ /* 0x000fe80000000800 */
[----:B------:R-:W2:Y:S04]  /*2950*/  SHFL.BFLY PT, R9, R4, 0x2, 0x1f ;  /* 0x0c401f0004097f89 */ /* 0x000ea800000e0000 */
[----:B------:R-:W3:Y:S01]  /*2960*/  MUFU.EX2 R45, R45 ;  /* 0x0000002d002d7308 */ /* 0x000ee20000000800 */
[----:B0-----:R-:W-:-:S07]  /*2970*/  F2FP.F16.F32.PACK_AB R160, R41, R40 ;  /* 0x0000002829a0723e */ /* 0x001fce00000000ff */
[----:B------:R-:W-:Y:S08]  /*2980*/  MUFU.EX2 R48, R48 ;  /* 0x0000003000307308 */ /* 0x000ff00000000800 */
[----:B------:R-:W0:Y:S01]  /*2990*/  MUFU.EX2 R49, R49 ;  /* 0x0000003100317308 */ /* 0x000e220000000800 */
[----:B---3--:R-:W-:Y:S02]  /*29a0*/  F2FP.F16.F32.PACK_AB R162, R45, R44 ;  /* 0x0000002c2da2723e */ /* 0x008fe400000000ff */
[----:B--2---:R-:W-:-:S05]  /*29b0*/  FMNMX.FTZ R9, R4, R9, !PT ;  /* 0x0000000904097209 */ /* 0x004fca0007810000 */
[----:B------:R-:W-:Y:S01]  /*29c0*/  MUFU.EX2 R52, R52 ;  /* 0x0000003400347308 */ /* 0x000fe20000000800 */
[----:B------:R-:W2:Y:S07]  /*29d0*/  SHFL.BFLY PT, R4, R9, 0x1, 0x1f ;  /* 0x0c201f0009047f89 */ /* 0x000eae00000e0000 */
[----:B------:R-:W3:Y:S01]  /*29e0*/  MUFU.EX2 R53, R53 ;  /* 0x0000003500357308 */ /* 0x000ee20000000800 */
[----:B0-----:R-:W-:-:S07]  /*29f0*/  F2FP.F16.F32.PACK_AB R164, R49, R48 ;  /* 0x0000003031a4723e */ /* 0x001fce00000000ff */
[----:B------:R-:W-:Y:S08]  /*2a00*/  MUFU.EX2 R56, R56 ;  /* 0x0000003800387308 */ /* 0x000ff00000000800 */
[----:B------:R-:W-:Y:S01]  /*2a10*/  MUFU.EX2 R57, R57 ;  /* 0x0000003900397308 */ /* 0x000fe20000000800 */
[----:B--2---:R-:W-:Y:S02]  /*2a20*/  FMNMX.FTZ R4, R9, R4, !PT ;  /* 0x0000000409047209 */ /* 0x004fe40007810000 */
[----:B---3--:R-:W-:-:S02]  /*2a30*/  F2FP.F16.F32.PACK_AB R166, R53, R52 ;  /* 0x0000003435a6723e */ /* 0x008fc400000000ff */
[C---:B------:R-:W-:Y:S01]  /*2a40*/  FSETP.NEU.FTZ.AND P1, PT, R4.reuse, -INF , PT ;  /* 0xff8000000400780b */ /* 0x040fe20003f3d000 */
[----:B------:R-:W-:Y:S02]  /*2a50*/  FMUL.FTZ R8, R4, UR7 ;  /* 0x0000000704087c20 */ /* 0x000fe40008410000 */
[----:B------:R-:W-:Y:S03]  /*2a60*/  MUFU.EX2 R9, R10 ;  /* 0x0000000a00097308 */ /* 0x000fe60000000800 */
[----:B------:R-:W-:Y:S02]  /*2a70*/  FSEL R11, R8, RZ, P1 ;  /* 0x000000ff080b7208 */ /* 0x000fe40000800000 */
[----:B------:R-:W-:Y:S02]  /*2a80*/  ISETP.NE.AND P1, PT, R13, RZ, PT ;  /* 0x000000ff0d00720c */ /* 0x000fe40003f25270 */
[----:B------:R-:W-:Y:S01]  /*2a90*/  IADD3 R8, -R2, 0xb, RZ ;  /* 0x0000000b02087810 */ /* 0x000fe20007ffe1ff */
[--C-:B------:R-:W-:Y:S01]  /*2aa0*/  FFMA.FTZ R5, R5, UR7, -R11.reuse ;  /* 0x0000000705057c23 */ /* 0x100fe2000801080b */
[--C-:B------:R-:W-:Y:S01]  /*2ab0*/  FFMA.FTZ R6, R6, UR7, -R11.reuse ;  /* 0x0000000706067c23 */ /* 0x100fe2000801080b */
[--C-:B------:R-:W-:Y:S01]  /*2ac0*/  FFMA.FTZ R30, R30, UR7, -R11.reuse ;  /* 0x000000071e1e7c23 */ /* 0x100fe2000801080b */
[--C-:B------:R-:W-:Y:S01]  /*2ad0*/  FFMA.FTZ R31, R31, UR7, -R11.reuse ;  /* 0x000000071f1f7c23 */ /* 0x100fe2000801080b */
[----:B------:R0:W-:Y:S01]  /*2ae0*/  MUFU.EX2 R153, R5 ;  /* 0x0000000500997308 */ /* 0x0001e20000000800 */
[--C-:B------:R-:W-:Y:S01]  /*2af0*/  FFMA.FTZ R34, R34, UR7, -R11.reuse ;  /* 0x0000000722227c23 */ /* 0x100fe2000801080b */
[--C-:B------:R-:W-:Y:S01]  /*2b00*/  FFMA.FTZ R35, R35, UR7, -R11.reuse ;  /* 0x0000000723237c23 */ /* 0x100fe2000801080b */
[--C-:B------:R-:W-:Y:S01]  /*2b10*/  FFMA.FTZ R38, R38, UR7, -R11.reuse ;  /* 0x0000000726267c23 */ /* 0x100fe2000801080b */
[--C-:B------:R-:W-:Y:S01]  /*2b20*/  FFMA.FTZ R39, R39, UR7, -R11.reuse ;  /* 0x0000000727277c23 */ /* 0x100fe2000801080b */
[--C-:B------:R-:W-:Y:S01]  /*2b30*/  FFMA.FTZ R42, R42, UR7, -R11.reuse ;  /* 0x000000072a2a7c23 */ /* 0x100fe2000801080b */
[--C-:B------:R-:W-:Y:S01]  /*2b40*/  FFMA.FTZ R43, R43, UR7, -R11.reuse ;  /* 0x000000072b2b7c23 */ /* 0x100fe2000801080b */
[----:B------:R-:W-:Y:S01]  /*2b50*/  FFMA.FTZ R46, R46, UR7, -R11 ;  /* 0x000000072e2e7c23 */ /* 0x000fe2000801080b */
[----:B------:R2:W3:Y:S01]  /*2b60*/  MUFU.EX2 R12, R6 ;  /* 0x00000006000c7308 */ /* 0x0004e20000000800 */
[----:B0-----:R-:W-:Y:S01]  /*2b70*/  FADD.FTZ R5, R24, R25 ;  /* 0x0000001918057221 */ /* 0x001fe20000010000 */
[--C-:B------:R-:W-:Y:S01]  /*2b80*/  FFMA.FTZ R47, R47, UR7, -R11.reuse ;  /* 0x000000072f2f7c23 */ /* 0x100fe2000801080b */
[----:B------:R-:W-:Y:S01]  /*2b90*/  MOV R10, UR38 ;  /* 0x00000026000a7c02 */ /* 0x000fe20008000f00 */
[--C-:B------:R-:W-:Y:S01]  /*2ba0*/  FFMA.FTZ R50, R50, UR7, -R11.reuse ;  /* 0x0000000732327c23 */ /* 0x100fe2000801080b */
[--C-:B------:R-:W-:Y:S01]  /*2bb0*/  FFMA.FTZ R51, R51, UR7, -R11.reuse ;  /* 0x0000000733337c23 */ /* 0x100fe2000801080b */
[--C-:B------:R-:W-:Y:S01]  /*2bc0*/  FFMA.FTZ R54, R54, UR7, -R11.reuse ;  /* 0x0000000736367c23 */ /* 0x100fe2000801080b */
[----:B------:R-:W-:Y:S01]  /*2bd0*/  FFMA.FTZ R55, R55, UR7, -R11 ;  /* 0x0000000737377c23 */ /* 0x000fe2000801080b */
[----:B------:R-:W0:Y:S01]  /*2be0*/  MUFU.EX2 R30, R30 ;  /* 0x0000001e001e7308 */ /* 0x000e220000000800 */
[----:B--2---:R-:W-:Y:S01]  /*2bf0*/  FADD.FTZ R6, R28, R5 ;  /* 0x000000051c067221 */ /* 0x004fe20000010000 */
[--C-:B------:R-:W-:Y:S01]  /*2c00*/  FFMA.FTZ R58, R58, UR7, -R11.reuse ;  /* 0x000000073a3a7c23 */ /* 0x100fe2000801080b */
[--C-:B------:R-:W-:Y:S01]  /*2c10*/  FFMA.FTZ R59, R59, UR7, -R11.reuse ;  /* 0x000000073b3b7c23 */ /* 0x100fe2000801080b */
[--C-:B------:R-:W-:Y:S01]  /*2c20*/  FFMA.FTZ R62, R62, UR7, -R11.reuse ;  /* 0x000000073e3e7c23 */ /* 0x100fe2000801080b */
[----:B------:R-:W-:Y:S01]  /*2c30*/  FADD.FTZ R5, R29, R6 ;  /* 0x000000061d057221 */ /* 0x000fe20000010000 */
[--C-:B------:R-:W-:Y:S01]  /*2c40*/  FFMA.FTZ R63, R63, UR7, -R11.reuse ;  /* 0x000000073f3f7c23 */ /* 0x100fe2000801080b */
[----:B------:R-:W-:Y:S01]  /*2c50*/  FFMA.FTZ R66, R66, UR7, -R11 ;  /* 0x0000000742427c23 */ /* 0x000fe2000801080b */
[----:B------:R-:W2:Y:S01]  /*2c60*/  MUFU.EX2 R31, R31 ;  /* 0x0000001f001f7308 */ /* 0x000ea20000000800 */
[----:B------:R-:W-:Y:S01]  /*2c70*/  FADD.FTZ R6, R32, R5 ;  /* 0x0000000520067221 */ /* 0x000fe20000010000 */
[----:B---3--:R-:W-:Y:S01]  /*2c80*/  FADD.FTZ R5, R153, R12 ;  /* 0x0000000c99057221 */ /* 0x008fe20000010000 */
[--C-:B------:R-:W-:Y:S01]  /*2c90*/  FFMA.FTZ R67, R67, UR7, -R11.reuse ;  /* 0x0000000743437c23 */ /* 0x100fe2000801080b */
[--C-:B------:R-:W-:Y:S01]  /*2ca0*/  FFMA.FTZ R70, R70, UR7, -R11.reuse ;  /* 0x0000000746467c23 */ /* 0x100fe2000801080b */
[----:B------:R-:W-:Y:S01]  /*2cb0*/  FADD.FTZ R13, R33, R6 ;  /* 0x00000006210d7221 */ /* 0x000fe20000010000 */
[----:B------:R-:W-:Y:S01]  /*2cc0*/  FFMA.FTZ R11, R71, UR7, -R11 ;  /* 0x00000007470b7c23 */ /* 0x000fe2000801080b */
[----:B------:R-:W-:Y:S01]  /*2cd0*/  F2FP.F16.F32.PACK_AB R153, R12, R153 ;  /* 0x000000990c99723e */ /* 0x000fe200000000ff */
[----:B------:R-:W3:Y:S01]  /*2ce0*/  MUFU.EX2 R34, R34 ;  /* 0x0000002200227308 */ /* 0x000ee20000000800 */
[----:B0-----:R-:W-:Y:S01]  /*2cf0*/  FADD.FTZ R6, R30, R5 ;  /* 0x000000051e067221 */ /* 0x001fe20000010000 */
[----:B------:R-:W-:Y:S01]  /*2d00*/  FADD.FTZ R14, R36, R13 ;  /* 0x0000000d240e7221 */ /* 0x000fe20000010000 */
[----:B------:R-:W-:Y:S01]  /*2d10*/  @!P1 VIADD R5, R10, 0x22840 ;  /* 0x000228400a059836 */ /* 0x000fe20000000000 */
[----:B------:R-:W-:-:S02]  /*2d20*/  F2FP.F16.F32.PACK_AB R168, R57, R56 ;  /* 0x0000003839a8723e */ /* 0x000fc400000000ff */
[----:B------:R-:W-:Y:S02]  /*2d30*/  FADD.FTZ R15, R37, R14 ;  /* 0x0000000e250f7221 */ /* 0x000fe40000010000 */
[----:B------:R-:W0:Y:S01]  /*2d40*/  MUFU.EX2 R35, R35 ;  /* 0x0000002300237308 */ /* 0x000e220000000800 */
[----:B--2---:R-:W-:Y:S01]  /*2d50*/  FADD.FTZ R13, R31, R6 ;  /* 0x000000061f0d7221 */ /* 0x004fe20000010000 */
[----:B------:R-:W-:Y:S01]  /*2d60*/  @!P1 PRMT R5, RZ, 0x654, R5 ;  /* 0x00000654ff059816 */ /* 0x000fe20000000005 */
[----:B------:R-:W-:Y:S01]  /*2d70*/  FADD.FTZ R14, R40, R15 ;  /* 0x0000000f280e7221 */ /* 0x000fe20000010000 */
[----:B------:R2:W-:Y:S06]  /*2d80*/  BAR.ARV R8, 0x100 ;  /* 0x000400080000751d */ /* 0x0005ec0000002000 */
[----:B------:R-:W4:Y:S01]  /*2d90*/  MUFU.EX2 R38, R38 ;  /* 0x0000002600267308 */ /* 0x000f220000000800 */
[----:B---3--:R-:W-:Y:S01]  /*2da0*/  FADD.FTZ R6, R34, R13 ;  /* 0x0000000d22067221 */ /* 0x008fe20000010000 */
[----:B------:R3:W-:Y:S01]  /*2db0*/  @!P1 SYNCS.ARRIVE.TRANS64.RED.A1T0 RZ, [R5+URZ], RZ ;  /* 0x000000ff05ff99a7 */ /* 0x0007e2000810043f */
[----:B------:R-:W-:Y:S01]  /*2dc0*/  FADD.FTZ R15, R41, R14 ;  /* 0x0000000e290f7221 */ /* 0x000fe20000010000 */
[----:B------:R-:W-:Y:S01]  /*2dd0*/  F2FP.F16.F32.PACK_AB R155, R31, R30 ;  /* 0x0000001e1f9b723e */ /* 0x000fe200000000ff */
[----:B0-----:R-:W-:-:S03]  /*2de0*/  FADD.FTZ R13, R35, R6 ;  /* 0x00000006230d7221 */ /* 0x001fc60000010000 */
[----:B------:R-:W0:Y:S01]  /*2df0*/  MUFU.EX2 R39, R39 ;  /* 0x0000002700277308 */ /* 0x000e220000000800 */
[----:B------:R-:W-:Y:S01]  /*2e00*/  FADD.FTZ R14, R44, R15 ;  /* 0x0000000f2c0e7221 */ /* 0x000fe20000010000 */
[----:B------:R-:W-:-:S03]  /*2e10*/  F2FP.F16.F32.PACK_AB R157, R35, R34 ;  /* 0x00000022239d723e */ /* 0x000fc600000000ff */
[----:B------:R-:W-:-:S03]  /*2e20*/  FADD.FTZ R15, R45, R14 ;  /* 0x0000000e2d0f7221 */ /* 0x000fc60000010000 */
[----:B------:R-:W5:Y:S01]  /*2e30*/  MUFU.EX2 R42, R42 ;  /* 0x0000002a002a7308 */ /* 0x000f620000000800 */
[----:B----4-:R-:W-:Y:S01]  /*2e40*/  FADD.FTZ R6, R38, R13 ;  /* 0x0000000d26067221 */ /* 0x010fe20000010000 */
[----:B------:R-:W-:-:S06]  /*2e50*/  FADD.FTZ R14, R48, R15 ;  /* 0x0000000f300e7221 */ /* 0x000fcc0000010000 */
[----:B------:R-:W3:Y:S01]  /*2e60*/  MUFU.EX2 R43, R43 ;  /* 0x0000002b002b7308 */ /* 0x000ee20000000800 */
[C---:B0-----:R-:W-:Y:S01]  /*2e70*/  FADD.FTZ R13, R39.reuse, R6 ;  /* 0x00000006270d7221 */ /* 0x041fe20000010000 */
[----:B------:R-:W-:-:S06]  /*2e80*/  F2FP.F16.F32.PACK_AB R159, R39, R38 ;  /* 0x00000026279f723e */ /* 0x000fcc00000000ff */
[----:B------:R-:W0:Y:S01]  /*2e90*/  MUFU.EX2 R46, R46 ;  /* 0x0000002e002e7308 */ /* 0x000e220000000800 */
[----:B-----5:R-:W-:Y:S01]  /*2ea0*/  FADD.FTZ R6, R42, R13 ;  /* 0x0000000d2a067221 */ /* 0x020fe20000010000 */
[----:B------:R-:W-:-:S04]  /*2eb0*/  FADD.FTZ R13, R49, R14 ;  /* 0x0000000e310d7221 */ /* 0x000fc80000010000 */
[----:B------:R-:W-:Y:S02]  /*2ec0*/  FADD.FTZ R14, R52, R13 ;  /* 0x0000000d340e7221 */ /* 0x000fe40000010000 */
[----:B------:R-:W4:Y:S01]  /*2ed0*/  MUFU.EX2 R47, R47 ;  /* 0x0000002f002f7308 */ /* 0x000f220000000800 */
[----:B---3--:R-:W-:Y:S01]  /*2ee0*/  FADD.FTZ R5, R43, R6 ;  /* 0x000000062b057221 */ /* 0x008fe20000010000 */
[----:B------:R-:W-:Y:S01]  /*2ef0*/  FADD.FTZ R13, R53, R14 ;  /* 0x0000000e350d7221 */ /* 0x000fe20000010000 */
[----:B------:R-:W-:-:S03]  /*2f00*/  F2FP.F16.F32.PACK_AB R161, R43, R42 ;  /* 0x0000002a2ba1723e */ /* 0x000fc600000000ff */
[----:B------:R-:W-:Y:S02]  /*2f10*/  FADD.FTZ R14, R56, R13 ;  /* 0x0000000d380e7221 */ /* 0x000fe40000010000 */
[----:B------:R-:W3:Y:S01]  /*2f20*/  MUFU.EX2 R50, R50 ;  /* 0x0000003200327308 */ /* 0x000ee20000000800 */
[----:B0-----:R-:W-:Y:S01]  /*2f30*/  FADD.FTZ R6, R46, R5 ;  /* 0x000000052e067221 */ /* 0x001fe20000010000 */
[----:B------:R-:W-:-:S06]  /*2f40*/  FADD.FTZ R13, R57, R14 ;  /* 0x0000000e390d7221 */ /* 0x000fcc0000010000 */
[----:B------:R-:W0:Y:S01]  /*2f50*/  MUFU.EX2 R51, R51 ;  /* 0x0000003300337308 */ /* 0x000e220000000800 */
[C---:B----4-:R-:W-:Y:S01]  /*2f60*/  FADD.FTZ R5, R47.reuse, R6 ;  /* 0x000000062f057221 */ /* 0x050fe20000010000 */
[----:B------:R-:W-:-:S06]  /*2f70*/  F2FP.F16.F32.PACK_AB R163, R47, R46 ;  /* 0x0000002e2fa3723e */ /* 0x000fcc00000000ff */
[----:B------:R-:W4:Y:S01]  /*2f80*/  MUFU.EX2 R54, R54 ;  /* 0x0000003600367308 */ /* 0x000f220000000800 */
[----:B---3--:R-:W-:-:S07]  /*2f90*/  FADD.FTZ R6, R50, R5 ;  /* 0x0000000532067221 */ /* 0x008fce0000010000 */
[----:B------:R-:W3:Y:S01]  /*2fa0*/  MUFU.EX2 R55, R55 ;  /* 0x0000003700377308 */ /* 0x000ee20000000800 */
[C---:B0-----:R-:W-:Y:S01]  /*2fb0*/  FADD.FTZ R5, R51.reuse, R6 ;  /* 0x0000000633057221 */ /* 0x041fe20000010000 */
[----:B------:R-:W-:-:S06]  /*2fc0*/  F2FP.F16.F32.PACK_AB R165, R51, R50 ;  /* 0x0000003233a5723e */ /* 0x000fcc00000000ff */
[----:B------:R-:W0:Y:S01]  /*2fd0*/  MUFU.EX2 R58, R58 ;  /* 0x0000003a003a7308 */ /* 0x000e220000000800 */
[----:B----4-:R-:W-:-:S07]  /*2fe0*/  FADD.FTZ R6, R54, R5 ;  /* 0x0000000536067221 */ /* 0x010fce0000010000 */
[----:B------:R-:W4:Y:S01]  /*2ff0*/  MUFU.EX2 R59, R59 ;  /* 0x0000003b003b7308 */ /* 0x000f220000000800 */
[C---:B---3--:R-:W-:Y:S01]  /*3000*/  FADD.FTZ R5, R55.reuse, R6 ;  /* 0x0000000637057221 */ /* 0x048fe20000010000 */
[----:B------:R-:W-:-:S06]  /*3010*/  F2FP.F16.F32.PACK_AB R167, R55, R54 ;  /* 0x0000003637a7723e */ /* 0x000fcc00000000ff */
[----:B------:R-:W3:Y:S01]  /*3020*/  MUFU.EX2 R60, R60 ;  /* 0x0000003c003c7308 */ /* 0x000ee20000000800 */
[----:B0-----:R-:W-:-:S07]  /*3030*/  FADD.FTZ R6, R58, R5 ;  /* 0x000000053a067221 */ /* 0x001fce0000010000 */
[----:B------:R-:W0:Y:S01]  /*3040*/  MUFU.EX2 R62, R62 ;  /* 0x0000003e003e7308 */ /* 0x000e220000000800 */
[C---:B----4-:R-:W-:Y:S01]  /*3050*/  FADD.FTZ R5, R59.reuse, R6 ;  /* 0x000000063b057221 */ /* 0x050fe20000010000 */
[----:B------:R-:W-:-:S06]  /*3060*/  F2FP.F16.F32.PACK_AB R169, R59, R58 ;  /* 0x0000003a3ba9723e */ /* 0x000fcc00000000ff */
[----:B------:R-:W4:Y:S01]  /*3070*/  MUFU.EX2 R61, R61 ;  /* 0x0000003d003d7308 */ /* 0x000f220000000800 */
[----:B---3--:R-:W-:-:S07]  /*3080*/  FADD.FTZ R14, R60, R13 ;  /* 0x0000000d3c0e7221 */ /* 0x008fce0000010000 */
[----:B------:R-:W3:Y:S01]  /*3090*/  MUFU.EX2 R63, R63 ;  /* 0x0000003f003f7308 */ /* 0x000ee20000000800 */
[----:B0-----:R-:W-:-:S07]  /*30a0*/  FADD.FTZ R6, R62, R5 ;  /* 0x000000053e067221 */ /* 0x001fce0000010000 */
[----:B------:R-:W0:Y:S01]  /*30b0*/  MUFU.EX2 R64, R64 ;  /* 0x0000004000407308 */ /* 0x000e220000000800 */
[C---:B----4-:R-:W-:Y:S01]  /*30c0*/  FADD.FTZ R13, R61.reuse, R14 ;  /* 0x0000000e3d0d7221 */ /* 0x050fe20000010000 */
[----:B------:R-:W-:-:S06]  /*30d0*/  F2FP.F16.F32.PACK_AB R170, R61, R60 ;  /* 0x0000003c3daa723e */ /* 0x000fcc00000000ff */
[----:B------:R-:W4:Y:S01]  /*30e0*/  MUFU.EX2 R66, R66 ;  /* 0x0000004200427308 */ /* 0x000f220000000800 */
[C---:B---3--:R-:W-:Y:S01]  /*30f0*/  FADD.FTZ R5, R63.reuse, R6 ;  /* 0x000000063f057221 */ /* 0x048fe20000010000 */
[----:B------:R-:W-:-:S06]  /*3100*/  F2FP.F16.F32.PACK_AB R171, R63, R62 ;  /* 0x0000003e3fab723e */ /* 0x000fcc00000000ff */
[----:B------:R-:W3:Y:S01]  /*3110*/  MUFU.EX2 R65, R65 ;  /* 0x0000004100417308 */ /* 0x000ee20000000800 */
[----:B0-----:R-:W-:-:S07]  /*3120*/  FADD.FTZ R14, R64, R13 ;  /* 0x0000000d400e7221 */ /* 0x001fce0000010000 */
[----:B------:R-:W0:Y:S01]  /*3130*/  MUFU.EX2 R67, R67 ;  /* 0x0000004300437308 */ /* 0x000e220000000800 */
[----:B----4-:R-:W-:-:S07]  /*3140*/  FADD.FTZ R12, R66, R5 ;  /* 0x00000005420c7221 */ /* 0x010fce0000010000 */
[----:B------:R-:W4:Y:S01]  /*3150*/  MUFU.EX2 R68, R68 ;  /* 0x0000004400447308 */ /* 0x000f220000000800 */
[C---:B---3--:R-:W-:Y:S01]  /*3160*/  FADD.FTZ R13, R65.reuse, R14 ;  /* 0x0000000e410d7221 */ /* 0x048fe20000010000 */
[----:B------:R-:W-:-:S06]  /*3170*/  F2FP.F16.F32.PACK_AB R172, R65, R64 ;  /* 0x0000004041ac723e */ /* 0x000fcc00000000ff */
[----:B------:R-:W3:Y:S01]  /*3180*/  MUFU.EX2 R70, R70 ;  /* 0x0000004600467308 */ /* 0x000ee20000000800 */
[C---:B0-----:R-:W-:Y:S01]  /*3190*/  FADD.FTZ R5, R67.reuse, R12 ;  /* 0x0000000c43057221 */ /* 0x041fe20000010000 */
[----:B------:R-:W-:-:S06]  /*31a0*/  F2FP.F16.F32.PACK_AB R173, R67, R66 ;  /* 0x0000004243ad723e */ /* 0x000fcc00000000ff */
[----:B------:R-:W0:Y:S01]  /*31b0*/  MUFU.EX2 R11, R11 ;  /* 0x0000000b000b7308 */ /* 0x000e220000000800 */
[----:B----4-:R-:W-:Y:S01]  /*31c0*/  FADD.FTZ R14, R68, R13 ;  /* 0x0000000d440e7221 */ /* 0x010fe20000010000 */
[----:B------:R-:W-:-:S03]  /*31d0*/  F2FP.F16.F32.PACK_AB R174, R9, R68 ;  /* 0x0000004409ae723e */ /* 0x000fc600000000ff */
[----:B------:R-:W-:Y:S01]  /*31e0*/  FADD.FTZ R6, R9, R14 ;  /* 0x0000000e09067221 */ /* 0x000fe20000010000 */
[----:B---3--:R-:W-:-:S04]  /*31f0*/  FADD.FTZ R12, R70, R5 ;  /* 0x00000005460c7221 */ /* 0x008fc80000010000 */
[C---:B0-----:R-:W-:Y:S01]  /*3200*/  FADD.FTZ R5, R11.reuse, R12 ;  /* 0x0000000c0b057221 */ /* 0x041fe20000010000 */
[----:B------:R-:W-:Y:S01]  /*3210*/  F2FP.F16.F32.PACK_AB R175, R11, R70 ;  /* 0x000000460baf723e */ /* 0x000fe200000000ff */
[----:B--2---:R-:W-:Y:S06]  /*3220*/  @!P0 BRA `(.L_x_19) ;  /* 0x0000000000048947 */ /* 0x004fec0003800000 */
[----:B------:R-:W-:Y:S01]  /*3230*/  BPT.TRAP 0x1 ;  /* 0x000000040000795c */ /* 0x000fe20000300000 */
.L_x_19:
[----:B------:R0:W2:Y:S01]  /*3240*/  SYNCS.PHASECHK.TRANS64.TRYWAIT P2, [UR38+0x22850], R7 ;  /* 0x02285007ff0075a7 */ /* 0x0000a20008040166 */
[----:B------:R-:W-:Y:S05]  /*3250*/  @!P0 BRA `(.L_x_20) ;  /* 0x0000000000048947 */ /* 0x000fea0003800000 */
[----:B------:R-:W-:Y:S01]  /*3260*/  BPT.TRAP 0x1 ;  /* 0x000000040000795c */ /* 0x000fe20000300000 */
.L_x_20:
[----:B--2---:R-:W-:Y:S05]  /*3270*/  @P2 BRA `(.L_x_21) ;  /* 0x0000000000082947 */ /* 0x004fea0003800000 */
[----:B------:R-:W2:Y:S02]  /*3280*/  SYNCS.PHASECHK.TRANS64.TRYWAIT P2, [UR38+0x22850], R7 ;  /* 0x02285007ff0075a7 */ /* 0x000ea40008040166 */
[----:B--2---:R-:W-:Y:S05]  /*3290*/  @!P2 BRA `(.L_x_22) ;  /* 0x000000900060a947 */ /* 0x004fea0003800000 */
.L_x_21:
[----:B------:R3:W-:Y:S01]  /*32a0*/  BAR.SYNC.DEFER_BLOCKING R0, 0x100 ;  /* 0x000400000000751d */ /* 0x0007e20000010000 */
[----:B------:R-:W-:Y:S01]  /*32b0*/  UIADD3 UR4, UR38, 0x400, URZ ;  /* 0x0000040026047890 */ /* 0x000fe2000fffe03f */
[----:B--2---:R-:W-:Y:S01]  /*32c0*/  @!P1 VIADD R10, R10, 0x22860 ;  /* 0x000228600a0a9836 */ /* 0x004fe20000000000 */
[----:B------:R-:W-:Y:S02]  /*32d0*/  UIADD3 UR40, UR40, -0x2, URZ ;  /* 0xfffffffe28287890 */ /* 0x000fe4000fffe03f */
[----:B------:R-:W-:Y:S01]  /*32e0*/  USHF.R.U32.HI UR4, URZ, 0x4, UR4 ;  /* 0x000000043f047899 */ /* 0x000fe20008011604 */
[----:B------:R-:W-:Y:S01]  /*32f0*/  UMOV UR11, 0x40000040 ;  /* 0x40000040000b7882 */ /* 0x000fe20000000000 */
[----:B------:R-:W-:Y:S01]  /*3300*/  UISETP.GE.AND UP0, UPT, UR40, UR37, UPT ;  /* 0x000000252800728c */ /* 0x000fe2000bf06270 */
[----:B------:R-:W-:Y:S01]  /*3310*/  @!P1 PRMT R10, RZ, 0x654, R10 ;  /* 0x00000654ff0a9816 */ /* 0x000fe2000000000a */
[----:B------:R-:W-:-:S04]  /*3320*/  ULOP3.LUT UR4, UR4, 0x3fff, URZ, 0xc0, !UPT ;  /* 0x00003fff04047892 */ /* 0x000fc8000f8ec03f */
[----:B------:R-:W-:Y:S01]  /*3330*/  ULOP3.LUT UR24, UR4, 0x3000000, URZ, 0xfc, !UPT ;  /* 0x0300000004187892 */ /* 0x000fe2000f8efc3f */
[----:B------:R-:W-:-:S03]  /*3340*/  PLOP3.LUT P2, PT, PT, PT, UP0, 0x80, 0x0 ;  /* 0x000000000000781c */ /* 0x000fc60003f4f008 */
[----:B------:R-:W-:-:S03]  /*3350*/  UIADD3 UR4, UR24, 0x80, URZ ;  /* 0x0000008018047890 */ /* 0x000fc6000fffe03f */
[----:B------:R-:W-:Y:S01]  /*3360*/  UMOV UR10, UR24 ;  /* 0x00000018000a7c82 */ /* 0x000fe20008000000 */
[----:B------:R-:W-:-:S06]  /*3370*/  WARPGROUP.ARRIVE ;  /* 0x00000000000079c5 */ /* 0x000fcc0000000000 */
[----:B------:R-:W-:Y:S01]  /*3380*/  HGMMA.64x256x16.F32 R24, R152, gdesc[UR8].tnspB, RZ, !UPT, gsb0 ;  /* 0x43e0000898187df0 */ /* 0x000fe2000c0008ff */
[----:B------:R-:W-:Y:S01]  /*3390*/  UMOV UR10, UR4 ;  /* 0x00000004000a7c82 */ /* 0x000fe20008000000 */
[----:B------:R-:W-:Y:S01]  /*33a0*/  UMOV UR11, 0x40000040 ;  /* 0x40000040000b7882 */ /* 0x000fe20000000000 */
[----:B------:R-:W-:Y:S01]  /*33b0*/  UIADD3 UR4, UR24, 0x100, URZ ;  /* 0x0000010018047890 */ /* 0x000fe2000fffe03f */
[----:B------:R-:W-:Y:S02]  /*33c0*/  WARPGROUP.DEPBAR.LE gsb0, 0x0 ;  /* 0x00008000000079c5 */ /* 0x000fe40000010000 */
[----:B------:R-:W-:-:S15]  /*33d0*/  WARPGROUP.ARRIVE ;  /* 0x00000000000079c5 */ /* 0x000fde0000000000 */
[----:B------:R-:W-:-:S07]  /*33e0*/  NOP ;  /* 0x0000000000007918 */ /* 0x000fce0000000000 */
[----:B------:R-:W-:Y:S01]  /*33f0*/  HGMMA.64x256x16.F32 R24, R156, gdesc[UR8].tnspB, R24, gsb0 ;  /* 0x43e000089c187df0 */ /* 0x000fe20008000818 */
        /* <DEDUP_REMOVED lines=23> */
[----:B------:R-:W-:Y:S02]  /*3570*/  WARPGROUP.DEPBAR.LE gsb0, 0x0 ;  /* 0x00008000000079c5 */ /* 0x000fe40000010000 */
[----:B------:R-:W-:-:S15]  /*3580*/  WARPGROUP.ARRIVE ;  /* 0x00000000000079c5 */ /* 0x000fde0000000000 */
[----:B------:R-:W-:-:S08]  /*3590*/  NOP ;  /* 0x0000000000007918 */ /* 0x000fd00000000000 */
[----:B------:R-:W-:Y:S03]  /*35a0*/  HGMMA.64x256x16.F32 R24, R172, gdesc[UR8].tnspB, R24, gsb0 ;  /* 0x43e00008ac187df0 */ /* 0x000fe60008000818 */
[----:B------:R-:W-:Y:S02]  /*35b0*/  WARPGROUP.DEPBAR.LE gsb0, 0x0 ;  /* 0x00008000000079c5 */ /* 0x000fe40000010000 */
[----:B------:R3:W-:Y:S01]  /*35c0*/  @!P1 SYNCS.ARRIVE.TRANS64.RED.A1T0 RZ, [R10+URZ], RZ ;  /* 0x000000ff0aff99a7 */ /* 0x0007e2000810043f */
[----:B------:R-:W-:Y:S05]  /*35d0*/  @!P2 BRA `(.L_x_23) ;  /* 0x0000002000c8a947 */ /* 0x000fea0003800000 */
[----:B01----:R-:W-:Y:S01]  /*35e0*/  IMAD.MOV.U32 R7, RZ, RZ, R4 ;  /* 0x000000ffff077224 */ /* 0x003fe200078e0004 */
[----:B------:R-:W-:Y:S01]  /*35f0*/  UMOV UR4, URZ ;  /* 0x0000003f00047c82 */ /* 0x000fe20008000000 */
[----:B------:R-:W-:Y:S01]  /*3600*/  IMAD.MOV.U32 R20, RZ, RZ, R3 ;  /* 0x000000ffff147224 */ /* 0x000fe200078e0003 */
[----:B------:R-:W-:Y:S01]  /*3610*/  UMOV UR5, URZ ;  /* 0x0000003f00057c82 */ /* 0x000fe20008000000 */
[----:B------:R-:W-:Y:S01]  /*3620*/  ULDC UR27, c[0x0][0x9d8] ;  /* 0x00027600001b7ab9 */ /* 0x000fe20000000800 */
[----:B------:R-:W-:-:S05]  /*3630*/  ULDC UR7, c[0x0][0x988] ;  /* 0x0002620000077ab9 */ /* 0x000fca0000000800 */
.L_x_32:
[----:B------:R-:W-:Y:S01]  /*3640*/  UIADD3 UR5, UR5, 0x1, URZ ;  /* 0x0000000105057890 */ /* 0x000fe2000fffe03f */
[----:B------:R-:W-:Y:S01]  /*3650*/  MOV R3, UR40 ;  /* 0x0000002800037c02 */ /* 0x000fe20008000f00 */
[----:B------:R-:W-:Y:S02]  /*3660*/  UIADD3 UR40, UR40, -0x1, URZ ;  /* 0xffffffff28287890 */ /* 0x000fe4000fffe03f */
[----:B------:R-:W-:Y:S01]  /*3670*/  UISETP.NE.AND UP0, UPT, UR5, 0x2, UPT ;  /* 0x000000020500788c */ /* 0x000fe2000bf05270 */
[----:B------:R-:W-:-:S03]  /*3680*/  ISETP.GT.AND P2, PT, R3, UR37, PT ;  /* 0x0000002503007c0c */ /* 0x000fc6000bf44270 */
[----:B------:R-:W-:Y:S02]  /*3690*/  USEL UR10, URZ, 0x1, UP0 ;  /* 0x000000013f0a7887 */ /* 0x000fe40008000000 */
[----:B------:R-:W-:Y:S02]  /*36a0*/  USEL UR5, UR5, URZ, UP0 ;  /* 0x0000003f05057287 */ /* 0x000fe40008000000 */
[----:B------:R-:W-:Y:S01]  /*36b0*/  ULOP3.LUT UR4, UR4, UR10, URZ, 0x3c, !UPT ;  /* 0x0000000a04047292 */ /* 0x000fe2000f8e3c3f */
[----:B--2---:R-:W-:Y:S11]  /*36c0*/  @!P0 BRA `(.L_x_24) ;  /* 0x0000000000048947 */ /* 0x004ff60003800000 */
[----:B------:R-:W-:Y:S01]  /*36d0*/  BPT.TRAP 0x1 ;  /* 0x000000040000795c */ /* 0x000fe20000300000 */
.L_x_24:
[----:B------:R-:W-:Y:S01]  /*36e0*/  IMAD.U32 R3, RZ, RZ, UR4 ;  /* 0x00000004ff037e24 */ /* 0x000fe2000f8e00ff */
[----:B------:R-:W-:-:S04]  /*36f0*/  ULEA UR26, UR5, UR38, 0x3 ;  /* 0x00000026051a7291 */ /* 0x000fc8000f8e183f */
[----:B------:R-:W-:-:S04]  /*3700*/  SHF.L.U32 R3, R3, 0x1f, RZ ;  /* 0x0000001f03037819 */ /* 0x000fc800000006ff */
[----:B------:R-:W-:-:S13]  /*3710*/  R2UR UR25, R3 ;  /* 0x00000000031972ca */ /* 0x000fda00000e0000 */
[----:B------:R-:W-:-:S04]  /*3720*/  IMAD.U32 R3, RZ, RZ, UR25 ;  /* 0x00000019ff037e24 */ /* 0x000fc8000f8e00ff */
[----:B------:R0:W1:Y:S01]  /*3730*/  SYNCS.PHASECHK.TRANS64.TRYWAIT P3, [UR26+0x22830], R3 ;  /* 0x02283003ff0075a7 */ /* 0x000062000806015a */
[----:B------:R-:W-:Y:S05]  /*3740*/  @!P0 BRA `(.L_x_25) ;  /* 0x0000000000048947 */ /* 0x000fea0003800000 */
[----:B------:R-:W-:Y:S01]  /*3750*/  BPT.TRAP 0x1 ;  /* 0x000000040000795c */ /* 0x000fe20000300000 */
.L_x_25:
[----:B-1----:R-:W-:Y:S05]  /*3760*/  @P3 BRA `(.L_x_26) ;  /* 0x00000000000c3947 */ /* 0x002fea0003800000 */
[----:B0-----:R-:W-:-:S04]  /*3770*/  IMAD.U32 R3, RZ, RZ, UR25 ;  /* 0x00000019ff037e24 */ /* 0x001fc8000f8e00ff */
[----:B------:R-:W0:Y:S02]  /*3780*/  SYNCS.PHASECHK.TRANS64.TRYWAIT P3, [UR26+0x22830], R3 ;  /* 0x02283003ff0075a7 */ /* 0x000e24000806015a */
[----:B0-----:R-:W-:Y:S05]  /*3790*/  @!P3 BRA `(.L_x_27) ;  /* 0x0000008c0034b947 */ /* 0x001fea0003800000 */
.L_x_26:
[----:B------:R-:W-:Y:S01]  /*37a0*/  UIMAD UR10, UR5, 0x300, UR6 ;  /* 0x00000300050a78a4 */ /* 0x000fe2000f8e0206 */
[----:B------:R-:W-:Y:S01]  /*37b0*/  WARPGROUP.ARRIVE ;  /* 0x00000000000079c5 */ /* 0x000fe20000000000 */
[----:B------:R-:W-:Y:S01]  /*37c0*/  UMOV UR11, 0x40000040 ;  /* 0x40000040000b7882 */ /* 0x000fe20000000000 */
[----:B------:R-:W-:Y:S01]  /*37d0*/  UMOV UR15, 0x40000040 ;  /* 0x40000040000f7882 */ /* 0x000fe20000000000 */
[----:B------:R-:W-:Y:S02]  /*37e0*/  UIADD3 UR14, UR10, 0x2, URZ ;  /* 0x000000020a0e7890 */ /* 0x000fe4000fffe03f */
[----:B------:R-:W-:Y:S01]  /*37f0*/  UIADD3 UR18, UR10, 0x4, URZ ;  /* 0x000000040a127890 */ /* 0x000fe2000fffe03f */
[----:B------:R-:W-:Y:S02]  /*3800*/  UMOV UR19, 0x40000040 ;  /* 0x4000004000137882 */ /* 0x000fe40000000000 */
[----:B------:R-:W-:Y:S01]  /*3810*/  HGMMA.64x96x16.F32 R152, gdesc[UR8], RZ, !UPT, gsb0 ;  /* 0x01600000089879f0 */ /* 0x000fe2000c0008ff */
[----:B------:R-:W-:Y:S01]  /*3820*/  UIADD3 UR22, UR10, 0x6, URZ ;  /* 0x000000060a167890 */ /* 0x000fe2000fffe03f */
[----:B------:R-:W-:Y:S01]  /*3830*/  UMOV UR23, 0x40000040 ;  /* 0x4000004000177882 */ /* 0x000fe20000000000 */
        /* <DEDUP_REMOVED lines=11> */
[----:B0-----:R-:W-:Y:S01]  /*38f0*/  FMUL.FTZ R4, R153, UR27 ;  /* 0x0000001b99047c20 */ /* 0x001fe20008410000 */
        /* <DEDUP_REMOVED lines=9> */
[----:B---3--:R-:W-:Y:S01]  /*3990*/  FMUL.FTZ R10, R158, UR27 ;  /* 0x0000001b9e0a7c20 */ /* 0x008fe20008410000 */
[----:B------:R-:W-:Y:S01]  /*39a0*/  FMUL.FTZ R156, R168, UR27 ;  /* 0x0000001ba89c7c20 */ /* 0x000fe20008410000 */
[----:B------:R-:W-:Y:S01]  /*39b0*/  FMUL.FTZ R157, R169, UR27 ;  /* 0x0000001ba99d7c20 */ /* 0x000fe20008410000 */
[----:B------:R-:W1:Y:S01]  /*39c0*/  MUFU.TANH R4, R4 ;  /* 0x0000000400047308 */ /* 0x000e620000002400 */
        /* <DEDUP_REMOVED lines=8> */
[----:B0-----:R-:W-:Y:S01]  /*3a50*/  FMNMX.FTZ R3, R21, R20, !PT ;  /* 0x0000001415037209 */ /* 0x001fe20007810000 */
[----:B------:R-:W-:Y:S01]  /*3a60*/  FMUL.FTZ R167, R180, UR27 ;  /* 0x0000001bb4a77c20 */ /* 0x000fe20008410000 */
[----:B------:R-:W-:Y:S01]  /*3a70*/  FMUL.FTZ R17, R171, UR27 ;  /* 0x0000001bab117c20 */ /* 0x000fe20008410000 */
[----:B------:R-:W-:Y:S01]  /*3a80*/  FMUL.FTZ R171, R181, UR27 ;  /* 0x0000001bb5ab7c20 */ /* 0x000fe20008410000 */
[----:B------:R-:W-:Y:S01]  /*3a90*/  FMUL.FTZ R172, R184, UR27 ;  /* 0x0000001bb8ac7c20 */ /* 0x000fe20008410000 */
[----:B------:R-:W-:Y:S01]  /*3aa0*/  FMUL.FTZ R173, R185, UR27 ;  /* 0x0000001bb9ad7c20 */ /* 0x000fe20008410000 */
[----:B------:R-:W-:Y:S01]  /*3ab0*/  FMUL.FTZ R18, R174, UR27 ;  /* 0x0000001bae127c20 */ /* 0x000fe20008410000 */
[----:B------:R-:W0:Y:S01]  /*3ac0*/  MUFU.TANH R23, R23 ;  /* 0x0000001700177308 */ /* 0x000e220000002400 */
[----:B-1----:R-:W-:Y:S01]  /*3ad0*/  FMNMX.FTZ R3, R4, R3, !PT ;  /* 0x0000000304037209 */ /* 0x002fe20007810000 */
[----:B------:R-:W-:Y:S01]  /*3ae0*/  FMUL.FTZ R174, R188, UR27 ;  /* 0x0000001bbcae7c20 */ /* 0x000fe20008410000 */
[----:B------:R-:W-:Y:S01]  /*3af0*/  FMUL.FTZ R177, R189, UR27 ;  /* 0x0000001bbdb17c20 */ /* 0x000fe20008410000 */
[----:B------:R-:W-:Y:S01]  /*3b00*/  FMUL.FTZ R180, R192, UR27 ;  /* 0x0000001bc0b47c20 */ /* 0x000fe20008410000 */
[----:B------:R-:W-:Y:S01]  /*3b10*/  FMUL.FTZ R181, R193, UR27 ;  /* 0x0000001bc1b57c20 */ /* 0x000fe20008410000 */
[----:B------:R-:W-:Y:S01]  /*3b20*/  FMUL.FTZ R184, R196, UR27 ;  /* 0x0000001bc4b87c20 */ /* 0x000fe20008410000 */
[----:B------:R-:W-:Y:S01]  /*3b30*/  FMUL.FTZ R185, R197, UR27 ;  /* 0x0000001bc5b97c20 */ /* 0x000fe20008410000 */
[----:B------:R-:W1:Y:S01]  /*3b40*/  MUFU.TANH R152, R152 ;  /* 0x0000009800987308 */ /* 0x000e620000002400 */
[----:B--2---:R-:W-:Y:S01]  /*3b50*/  FMNMX.FTZ R158, R22, R3, !PT ;  /* 0x00000003169e7209 */ /* 0x004fe20007810000 */
        /* <DEDUP_REMOVED lines=12> */
[----:B------:R-:W-:-:S02]  /*3c20*/  FMUL.FTZ R182, R199, UR27 ;  /* 0x0000001bc7b67c20 */ /* 0x000fc40008410000 */
[----:B------:R-:W0:Y:S01]  /*3c30*/  MUFU.TANH R154, R154 ;  /* 0x0000009a009a7308 */ /* 0x000e220000002400 */
[----:B-1----:R-:W-:-:S07]  /*3c40*/  FMNMX.FTZ R158, R152, R3, !PT ;  /* 0x00000003989e7209 */ /* 0x002fce0007810000 */
[----:B------:R-:W1:Y:S01]  /*3c50*/  MUFU.TANH R155, R155 ;  /* 0x0000009b009b7308 */ /* 0x000e620000002400 */
[----:B--2---:R-:W-:-:S07]  /*3c60*/  FMNMX.FTZ R3, R153, R158, !PT ;  /* 0x0000009e99037209 */ /* 0x004fce0007810000 */
[----:B------:R-:W2:Y:S01]  /*3c70*/  MUFU.TANH R156, R156 ;  /* 0x0000009c009c7308 */ /* 0x000ea20000002400 */
[----:B0-----:R-:W-:-:S07]  /*3c80*/  FMNMX.FTZ R158, R154, R3, !PT ;  /* 0x000000039a9e7209 */ /* 0x001fce0007810000 */
        /* <DEDUP_REMOVED lines=21> */
[----:B--2---:R-:W-:Y:S01]  /*3de0*/  FMNMX.FTZ R3, R173, R158, !PT ;  /* 0x0000009ead037209 */ /* 0x004fe20007810000 */
[----:B------:R-:W-:Y:S01]  /*3df0*/  FMUL.FTZ R158, R175, UR27 ;  /* 0x0000001baf9e7c20 */ /* 0x000fe20008410000 */
[----:B------:R-:W-:-:S05]  /*3e00*/  FMUL.FTZ R175, R195, UR27 ;  /* 0x0000001bc3af7c20 */ /* 0x000fca0008410000 */
[----:B------:R-:W2:Y:S01]  /*3e10*/  MUFU.TANH R180, R180 ;  /* 0x000000b400b47308 */ /* 0x000ea20000002400 */
[----:B0-----:R-:W-:-:S07]  /*3e20*/  FMNMX.FTZ R160, R174, R3, !PT ;  /* 0x00000003aea07209 */ /* 0x001fce0007810000 */
[----:B------:R-:W0:Y:S01]  /*3e30*/  MUFU.TANH R181, R181 ;  /* 0x000000b500b57308 */ /* 0x000e220000002400 */
[----:B-1----:R-:W-:-:S07]  /*3e40*/  FMNMX.FTZ R3, R177, R160, !PT ;  /* 0x000000a0b1037209 */ /* 0x002fce0007810000 */
[----:B------:R-:W1:Y:S01]  /*3e50*/  MUFU.TANH R184, R184 ;  /* 0x000000b800b87308 */ /* 0x000e620000002400 */
[----:B--2---:R-:W-:-:S07]  /*3e60*/  FMNMX.FTZ R160, R180, R3, !PT ;  /* 0x00000003b4a07209 */ /* 0x004fce0007810000 */
[----:B------:R-:W2:Y:S01]  /*3e70*/  MUFU.TANH R185, R185 ;  /* 0x000000b900b97308 */ /* 0x000ea20000002400 */
[----:B0-----:R-:W-:Y:S01]  /*3e80*/  FMNMX.FTZ R3, R181, R160, !PT ;  /* 0x000000a0b5037209 */ /* 0x001fe20007810000 */
[----:B------:R-:W-:-:S06]  /*3e90*/  FMUL.FTZ R160, R179, UR27 ;  /* 0x0000001bb3a07c20 */ /* 0x000fcc0008410000 */
[----:B------:R-:W0:Y:S01]  /*3ea0*/  MUFU.TANH R8, R8 ;  /* 0x0000000800087308 */ /* 0x000e220000002400 */
[----:B-1----:R-:W-:-:S07]  /*3eb0*/  FMNMX.FTZ R164, R184, R3, !PT ;  /* 0x00000003b8a47209 */ /* 0x002fce0007810000 */
[----:B------:R-:W1:Y:S01]  /*3ec0*/  MUFU.TANH R9, R9 ;  /* 0x0000000900097308 */ /* 0x000e620000002400 */
[----:B--2---:R-:W-:Y:S01]  /*3ed0*/  FMNMX.FTZ R3, R185, R164, !PT ;  /* 0x000000a4b9037209 */ /* 0x004fe20007810000 */
[----:B------:R-:W-:-:S04]  /*3ee0*/  FMUL.FTZ R164, R183, UR27 ;  /* 0x0000001bb7a47c20 */ /* 0x000fc80008410000 */
[----:B------:R-:W2:Y:S02]  /*3ef0*/  SHFL.BFLY PT, R176, R3, 0x2, 0x1f ;  /* 0x0c401f0003b07f89 */ /* 0x000ea400000e0000 */
[----:B------:R-:W3:Y:S08]  /*3f00*/  MUFU.TANH R10, R10 ;  /* 0x0000000a000a7308 */ /* 0x000ef00000002400 */
[----:B------:R-:W4:Y:S08]  /*3f10*/  MUFU.TANH R11, R11 ;  /* 0x0000000b000b7308 */ /* 0x000f300000002400 */
[----:B------:R-:W5:Y:S01]  /*3f20*/  MUFU.TANH R12, R12 ;  /* 0x0000000c000c7308 */ /* 0x000f620000002400 */
[----:B--2---:R-:W-:Y:S01]  /*3f30*/  FMNMX.FTZ R179, R3, R176, !PT ;  /* 0x000000b003b37209 */ /* 0x004fe20007810000 */
[----:B------:R-:W-:-:S06]  /*3f40*/  FMUL.FTZ R176, R190, UR27 ;  /* 0x0000001bbeb07c20 */ /* 0x000fcc0008410000 */
[----:B------:R-:W2:Y:S01]  /*3f50*/  MUFU.TANH R13, R13 ;  /* 0x0000000d000d7308 */ /* 0x000ea20000002400 */
[----:B------:R-:W0:Y:S07]  /*3f60*/  SHFL.BFLY PT, R186, R179, 0x1, 0x1f ;  /* 0x0c201f00b3ba7f89 */ /* 0x000e2e00000e0000 */
[----:B------:R-:W2:Y:S08]  /*3f70*/  MUFU.TANH R14, R14 ;  /* 0x0000000e000e7308 */ /* 0x000eb00000002400 */
[----:B------:R-:W2:Y:S08]  /*3f80*/  MUFU.TANH R15, R15 ;  /* 0x0000000f000f7308 */ /* 0x000eb00000002400 */
[----:B------:R-:W2:Y:S01]  /*3f90*/  MUFU.TANH R16, R16 ;  /* 0x0000001000107308 */ /* 0x000ea20000002400 */
[----:B0-----:R-:W-:-:S05]  /*3fa0*/  FMNMX.FTZ R3, R179, R186, !PT ;  /* 0x000000bab3037209 */ /* 0x001fca0007810000 */
[C---:B------:R-:W-:Y:S01]  /*3fb0*/  FADD.FTZ R20, -R3.reuse, R20 ;  /* 0x0000001403147221 */ /* 0x040fe20000010100 */
[----:B------:R-:W-:Y:S01]  /*3fc0*/  FMUL.FTZ R192, R3, UR7 ;  /* 0x0000000703c07c20 */ /* 0x000fe20008410000 */
[----:B------:R-:W0:Y:S02]  /*3fd0*/  MUFU.TANH R17, R17 ;  /* 0x0000001100117308 */ /* 0x000e240000002400 */
[----:B------:R-:W-:Y:S01]  /*3fe0*/  FMUL.FTZ R179, R20, UR7 ;  /* 0x0000000714b37c20 */ /* 0x000fe20008410000 */
[----:B------:R-:W-:Y:S01]  /*3ff0*/  FMNMX.FTZ R20, R8, R7, !PT ;  /* 0x0000000708147209 */ /* 0x000fe20007810000 */
[--C-:B------:R-:W-:Y:S01]  /*4000*/  FFMA.FTZ R187, R21, UR7, -R192.reuse ;  /* 0x0000000715bb7c23 */ /* 0x100fe200080108c0 */
[--C-:B------:R-:W-:Y:S01]  /*4010*/  FFMA.FTZ R190, R157, UR7, -R192.reuse ;  /* 0x000000079dbe7c23 */ /* 0x100fe200080108c0 */
[--C-:B------:R-:W-:Y:S01]  /*4020*/  FFMA.FTZ R157, R161, UR7, -R192.reuse ;  /* 0x00000007a19d7c23 */ /* 0x100fe200080108c0 */
[----:B-1----:R-:W-:Y:S01]  /*4030*/  FMNMX.FTZ R21, R9, R20, !PT ;  /* 0x0000001409157209 */ /* 0x002fe20007810000 */
[----:B------:R-:W1:Y:S01]  /*4040*/  MUFU.TANH R18, R18 ;  /* 0x0000001200127308 */ /* 0x000e620000002400 */
[--C-:B------:R-:W-:Y:S01]  /*4050*/  FFMA.FTZ R194, R171, UR7, -R192.reuse ;  /* 0x00000007abc27c23 */ /* 0x100fe200080108c0 */
[--C-:B------:R-:W-:Y:S01]  /*4060*/  FFMA.FTZ R171, R174, UR7, -R192.reuse ;  /* 0x00000007aeab7c23 */ /* 0x100fe200080108c0 */
[----:B---3--:R-:W-:Y:S01]  /*4070*/  FMNMX.FTZ R186, R10, R21, !PT ;  /* 0x000000150aba7209 */ /* 0x008fe20007810000 */
[--C-:B------:R-:W-:Y:S01]  /*4080*/  FFMA.FTZ R21, R4, UR7, -R192.reuse ;  /* 0x0000000704157c23 */ /* 0x100fe200080108c0 */
[--C-:B------:R-:W-:Y:S01]  /*4090*/  FFMA.FTZ R174, R177, UR7, -R192.reuse ;  /* 0x00000007b1ae7c23 */ /* 0x100fe200080108c0 */
[--C-:B------:R-:W-:Y:S01]  /*40a0*/  FFMA.FTZ R188, R155, UR7, -R192.reuse ;  /* 0x000000079bbc7c23 */ /* 0x100fe200080108c0 */
[----:B----4-:R-:W-:Y:S01]  /*40b0*/  FMNMX.FTZ R183, R11, R186, !PT ;  /* 0x000000ba0bb77209 */ /* 0x010fe20007810000 */
[----:B------:R-:W3:Y:S01]  /*40c0*/  MUFU.TANH R158, R158 ;  /* 0x0000009e009e7308 */ /* 0x000ee20000002400 */
[--C-:B------:R-:W-:Y:S01]  /*40d0*/  FFMA.FTZ R186, R153, UR7, -R192.reuse ;  /* 0x0000000799ba7c23 */ /* 0x100fe200080108c0 */
[--C-:B------:R-:W-:Y:S01]  /*40e0*/  FFMA.FTZ R177, R184, UR7, -R192.reuse ;  /* 0x00000007b8b17c23 */ /* 0x100fe200080108c0 */
[----:B-----5:R-:W-:Y:S01]  /*40f0*/  FMNMX.FTZ R4, R12, R183, !PT ;  /* 0x000000b70c047209 */ /* 0x020fe20007810000 */
[--C-:B------:R-:W-:Y:S01]  /*4100*/  FFMA.FTZ R22, R22, UR7, -R192.reuse ;  /* 0x0000000716167c23 */ /* 0x100fe200080108c0 */
[--C-:B------:R-:W-:Y:S01]  /*4110*/  FFMA.FTZ R23, R23, UR7, -R192.reuse ;  /* 0x0000000717177c23 */ /* 0x100fe200080108c0 */
[--C-:B------:R-:W-:Y:S01]  /*4120*/  FFMA.FTZ R154, R154, UR7, -R192.reuse ;  /* 0x000000079a9a7c23 */ /* 0x100fe200080108c0 */
[----:B--2---:R-:W-:Y:S01]  /*4130*/  FMNMX.FTZ R183, R13, R4, !PT ;  /* 0x000000040db77209 */ /* 0x004fe20007810000 */
[----:B------:R-:W2:Y:S01]  /*4140*/  MUFU.TANH R159, R159 ;  /* 0x0000009f009f7308 */ /* 0x000ea20000002400 */
[--C-:B------:R-:W-:Y:S01]  /*4150*/  FFMA.FTZ R155, R156, UR7, -R192.reuse ;  /* 0x000000079c9b7c23 */ /* 0x100fe200080108c0 */
[--C-:B------:R-:W-:Y:S01]  /*4160*/  FFMA.FTZ R162, R162, UR7, -R192.reuse ;  /* 0x00000007a2a27c23 */ /* 0x100fe200080108c0 */
[----:B------:R-:W-:Y:S01]  /*4170*/  FMNMX.FTZ R4, R14, R183, !PT ;  /* 0x000000b70e047209 */ /* 0x000fe20007810000 */
[--C-:B------:R-:W-:Y:S01]  /*4180*/  FFMA.FTZ R166, R166, UR7, -R192.reuse ;  /* 0x00000007a6a67c23 */ /* 0x100fe200080108c0 */
[----:B------:R-:W-:-:S02]  /*4190*/  FFMA.FTZ R184, R185, UR7, -R192 ;  /* 0x00000007b9b87c23 */ /* 0x000fc400080108c0 */
[----:B------:R-:W-:Y:S01]  /*41a0*/  FMNMX.FTZ R183, R15, R4, !PT ;  /* 0x000000040fb77209 */ /* 0x000fe20007810000 */
[----:B------:R-:W4:Y:S03]  /*41b0*/  MUFU.TANH R160, R160 ;  /* 0x000000a000a07308 */ /* 0x000f260000002400 */
[----:B------:R-:W-:Y:S01]  /*41c0*/  FMNMX.FTZ R4, R16, R183, !PT ;  /* 0x000000b710047209 */ /* 0x000fe20007810000 */
[----:B------:R-:W-:-:S04]  /*41d0*/  FFMA.FTZ R183, R152, UR7, -R192 ;  /* 0x0000000798b77c23 */ /* 0x000fc800080108c0 */
[----:B------:R0:W-:Y:S08]  /*41e0*/  MUFU.EX2 R20, R187 ;  /* 0x000000bb00147308 */ /* 0x0001f00000000800 */
[----:B------:R-:W5:Y:S01]  /*41f0*/  MUFU.TANH R163, R163 ;  /* 0x000000a300a37308 */ /* 0x000f620000002400 */
[----:B0-----:R-:W-:-:S04]  /*4200*/  FMNMX.FTZ R187, R17, R4, !PT ;  /* 0x0000000411bb7209 */ /* 0x001fc80007810000 */
[----:B-1----:R-:W-:-:S03]  /*4210*/  FMNMX.FTZ R187, R18, R187, !PT ;  /* 0x000000bb12bb7209 */ /* 0x002fc60007810000 */
[----:B------:R-:W0:Y:S01]  /*4220*/  MUFU.TANH R164, R164 ;  /* 0x000000a400a47308 */ /* 0x000e220000002400 */
[----:B---3--:R-:W-:-:S04]  /*4230*/  FMNMX.FTZ R4, R158, R187, !PT ;  /* 0x000000bb9e047209 */ /* 0x008fc80007810000 */
[----:B--2---:R-:W-:-:S03]  /*4240*/  FMNMX.FTZ R153, R159, R4, !PT ;  /* 0x000000049f997209 */ /* 0x004fc60007810000 */
[----:B------:R-:W1:Y:S01]  /*4250*/  MUFU.TANH R168, R168 ;  /* 0x000000a800a87308 */ /* 0x000e620000002400 */
[----:B----4-:R-:W-:-:S04]  /*4260*/  FMNMX.FTZ R4, R160, R153, !PT ;  /* 0x00000099a0047209 */ /* 0x010fc80007810000 */
[----:B-----5:R-:W-:-:S03]  /*4270*/  FMNMX.FTZ R187, R163, R4, !PT ;  /* 0x00000004a3bb7209 */ /* 0x020fc60007810000 */
        /* <DEDUP_REMOVED lines=14> */
[----:B------:R-:W0:Y:S01]  /*4360*/  MUFU.EX2 R179, R179 ;  /* 0x000000b300b37308 */ /* 0x000e220000000800 */
[----:B-1----:R-:W-:-:S07]  /*4370*/  FMNMX.FTZ R161, R178, R161, !PT ;  /* 0x000000a1b2a17209 */ /* 0x002fce0007810000 */
[----:B------:R-:W-:Y:S01]  /*4380*/  MUFU.EX2 R21, R21 ;  /* 0x0000001500157308 */ /* 0x000fe20000000800 */
[----:B--2---:R-:W-:Y:S01]  /*4390*/  FMNMX.FTZ R4, R182, R161, !PT ;  /* 0x000000a1b6047209 */ /* 0x004fe20007810000 */
[--C-:B------:R-:W-:Y:S01]  /*43a0*/  FFMA.FTZ R161, R165, UR7, -R192.reuse ;  /* 0x00000007a5a17c23 */ /* 0x100fe200080108c0 */
[--C-:B------:R-:W-:Y:S01]  /*43b0*/  FFMA.FTZ R165, R167, UR7, -R192.reuse ;  /* 0x00000007a7a57c23 */ /* 0x100fe200080108c0 */
[--C-:B------:R-:W-:Y:S01]  /*43c0*/  FFMA.FTZ R167, R172, UR7, -R192.reuse ;  /* 0x00000007aca77c23 */ /* 0x100fe200080108c0 */
[--C-:B------:R-:W-:Y:S01]  /*43d0*/  FFMA.FTZ R172, R173, UR7, -R192.reuse ;  /* 0x00000007adac7c23 */ /* 0x100fe200080108c0 */
[----:B------:R-:W1:Y:S01]  /*43e0*/  SHFL.BFLY PT, R187, R4, 0x2, 0x1f ;  /* 0x0c401f0004bb7f89 */ /* 0x000e6200000e0000 */
[--C-:B------:R-:W-:Y:S01]  /*43f0*/  FFMA.FTZ R173, R180, UR7, -R192.reuse ;  /* 0x00000007b4ad7c23 */ /* 0x100fe200080108c0 */
[----:B------:R-:W-:Y:S01]  /*4400*/  FFMA.FTZ R180, R181, UR7, -R192 ;  /* 0x00000007b5b47c23 */ /* 0x000fe200080108c0 */
[----:B------:R-:W-:Y:S01]  /*4410*/  MUFU.EX2 R22, R22 ;  /* 0x0000001600167308 */ /* 0x000fe20000000800 */
[----:B0-----:R-:W-:Y:S01]  /*4420*/  FFMA.FTZ R6, R179, R6, R20 ;  /* 0x00000006b3067223 */ /* 0x001fe20000010014 */
[-C--:B------:R-:W-:Y:S01]  /*4430*/  FMUL.FTZ R24, R24, R179.reuse ;  /* 0x000000b318187220 */ /* 0x080fe20000410000 */
[-C--:B------:R-:W-:Y:S01]  /*4440*/  FMUL.FTZ R25, R25, R179.reuse ;  /* 0x000000b319197220 */ /* 0x080fe20000410000 */
[-C--:B------:R-:W-:Y:S01]  /*4450*/  FMUL.FTZ R28, R28, R179.reuse ;  /* 0x000000b31c1c7220 */ /* 0x080fe20000410000 */
[-C--:B------:R-:W-:Y:S01]  /*4460*/  FMUL.FTZ R29, R29, R179.reuse ;  /* 0x000000b31d1d7220 */ /* 0x080fe20000410000 */
[-C--:B------:R-:W-:Y:S01]  /*4470*/  FMUL.FTZ R32, R32, R179.reuse ;  /* 0x000000b320207220 */ /* 0x080fe20000410000 */
[-C--:B------:R-:W-:Y:S01]  /*4480*/  FMUL.FTZ R33, R33, R179.reuse ;  /* 0x000000b321217220 */ /* 0x080fe20000410000 */
[----:B------:R-:W0:Y:S01]  /*4490*/  MUFU.EX2 R23, R23 ;  /* 0x0000001700177308 */ /* 0x000e220000000800 */
[-C--:B------:R-:W-:Y:S01]  /*44a0*/  FMUL.FTZ R36, R36, R179.reuse ;  /* 0x000000b324247220 */ /* 0x080fe20000410000 */
[-C--:B------:R-:W-:Y:S01]  /*44b0*/  FMUL.FTZ R37, R37, R179.reuse ;  /* 0x000000b325257220 */ /* 0x080fe20000410000 */
[-C--:B------:R-:W-:Y:S01]  /*44c0*/  FMUL.FTZ R40, R40, R179.reuse ;  /* 0x000000b328287220 */ /* 0x080fe20000410000 */
[-C--:B------:R-:W-:Y:S01]  /*44d0*/  FMUL.FTZ R41, R41, R179.reuse ;  /* 0x000000b329297220 */ /* 0x080fe20000410000 */
[-C--:B------:R-:W-:Y:S01]  /*44e0*/  FMUL.FTZ R44, R44, R179.reuse ;  /* 0x000000b32c2c7220 */ /* 0x080fe20000410000 */
[-C--:B------:R-:W-:Y:S01]  /*44f0*/  FMUL.FTZ R45, R45, R179.reuse ;  /* 0x000000b32d2d7220 */ /* 0x080fe20000410000 */
[-C--:B------:R-:W-:Y:S01]  /*4500*/  FMUL.FTZ R48, R48, R179.reuse ;  /* 0x000000b330307220 */ /* 0x080fe20000410000 */
[----:B------:R-:W2:Y:S01]  /*4510*/  MUFU.EX2 R183, R183 ;  /* 0x000000b700b77308 */ /* 0x000ea20000000800 */
[-C--:B------:R-:W-:Y:S01]  /*4520*/  FMUL.FTZ R49, R49, R179.reuse ;  /* 0x000000b331317220 */ /* 0x080fe20000410000 */
[-C--:B------:R-:W-:Y:S01]  /*4530*/  FMUL.FTZ R52, R52, R179.reuse ;  /* 0x000000b334347220 */ /* 0x080fe20000410000 */
[-C--:B------:R-:W-:Y:S01]  /*4540*/  FMUL.FTZ R53, R53, R179.reuse ;  /* 0x000000b335357220 */ /* 0x080fe20000410000 */
[----:B------:R-:W-:Y:S01]  /*4550*/  FMUL.FTZ R56, R56, R179 ;  /* 0x000000b338387220 */ /* 0x000fe20000410000 */
[----:B-1----:R-:W-:Y:S01]  /*4560*/  FMNMX.FTZ R187, R4, R187, !PT ;  /* 0x000000bb04bb7209 */ /* 0x002fe20007810000 */
[-C--:B------:R-:W-:Y:S01]  /*4570*/  FMUL.FTZ R57, R57, R179.reuse ;  /* 0x000000b339397220 */ /* 0x080fe20000410000 */
[-C--:B------:R-:W-:Y:S01]  /*4580*/  FMUL.FTZ R60, R60, R179.reuse ;  /* 0x000000b33c3c7220 */ /* 0x080fe20000410000 */
[----:B------:R0:W-:Y:S01]  /*4590*/  MUFU.EX2 R153, R154 ;  /* 0x0000009a00997308 */ /* 0x0001e20000000800 */
[-C--:B------:R-:W-:Y:S01]  /*45a0*/  FMUL.FTZ R61, R61, R179.reuse ;  /* 0x000000b33d3d7220 */ /* 0x080fe20000410000 */
[----:B------:R-:W1:Y:S01]  /*45b0*/  SHFL.BFLY PT, R4, R187, 0x1, 0x1f ;  /* 0x0c201f00bb047f89 */ /* 0x000e6200000e0000 */
[-C--:B------:R-:W-:Y:S01]  /*45c0*/  FMUL.FTZ R64, R64, R179.reuse ;  /* 0x000000b340407220 */ /* 0x080fe20000410000 */
[-C--:B------:R-:W-:Y:S01]  /*45d0*/  FMUL.FTZ R65, R65, R179.reuse ;  /* 0x000000b341417220 */ /* 0x080fe20000410000 */
[-C--:B------:R-:W-:Y:S01]  /*45e0*/  FMUL.FTZ R68, R68, R179.reuse ;  /* 0x000000b344447220 */ /* 0x080fe20000410000 */
[-C--:B------:R-:W-:Y:S01]  /*45f0*/  FMUL.FTZ R69, R69, R179.reuse ;  /* 0x000000b345457220 */ /* 0x080fe20000410000 */
[-C--:B------:R-:W-:Y:S01]  /*4600*/  FMUL.FTZ R72, R72, R179.reuse ;  /* 0x000000b348487220 */ /* 0x080fe20000410000 */
[----:B------:R-:W3:Y:S01]  /*4610*/  MUFU.EX2 R186, R186 ;  /* 0x000000ba00ba7308 */ /* 0x000ee20000000800 */
[----:B0-----:R-:W-:Y:S01]  /*4620*/  F2FP.F16.F32.PACK_AB R154, R23, R22 ;  /* 0x00000016179a723e */ /* 0x001fe200000000ff */
[-C--:B------:R-:W-:Y:S01]  /*4630*/  FMUL.FTZ R73, R73, R179.reuse ;  /* 0x000000b349497220 */ /* 0x080fe20000410000 */
[-C--:B------:R-:W-:Y:S01]  /*4640*/  FMUL.FTZ R76, R76, R179.reuse ;  /* 0x000000b34c4c7220 */ /* 0x080fe20000410000 */
[-C--:B------:R-:W-:Y:S01]  /*4650*/  FMUL.FTZ R77, R77, R179.reuse ;  /* 0x000000b34d4d7220 */ /* 0x080fe20000410000 */
[-C--:B------:R-:W-:Y:S01]  /*4660*/  FMUL.FTZ R80, R80, R179.reuse ;  /* 0x000000b350507220 */ /* 0x080fe20000410000 */
[-C--:B------:R-:W-:Y:S01]  /*4670*/  FMUL.FTZ R81, R81, R179.reuse ;  /* 0x000000b351517220 */ /* 0x080fe20000410000 */
[-C--:B------:R-:W-:Y:S01]  /*4680*/  FMUL.FTZ R84, R84, R179.reuse ;  /* 0x000000b354547220 */ /* 0x080fe20000410000 */
[----:B------:R-:W-:Y:S01]  /*4690*/  MUFU.EX2 R188, R188 ;  /* 0x000000bc00bc7308 */ /* 0x000fe20000000800 */
[-C--:B------:R-:W-:Y:S01]  /*46a0*/  FMUL.FTZ R85, R85, R179.reuse ;  /* 0x000000b355557220 */ /* 0x080fe20000410000 */
        /* <DEDUP_REMOVED lines=8> */
[----:B-1----:R-:W-:Y:S01]  /*4730*/  FMNMX.FTZ R4, R187, R4, !PT ;  /* 0x00000004bb047209 */ /* 0x002fe20007810000 */
[-C--:B------:R-:W-:Y:S01]  /*4740*/  FMUL.FTZ R101, R101, R179.reuse ;  /* 0x000000b365657220 */ /* 0x080fe20000410000 */
[-C--:B------:R-:W-:Y:S01]  /*4750*/  FMUL.FTZ R104, R104, R179.reuse ;  /* 0x000000b368687220 */ /* 0x080fe20000410000 */
[-C--:B------:R-:W-:Y:S01]  /*4760*/  FMUL.FTZ R105, R105, R179.reuse ;  /* 0x000000b369697220 */ /* 0x080fe20000410000 */
[-C--:B------:R-:W-:Y:S01]  /*4770*/  FMUL.FTZ R108, R108, R179.reuse ;  /* 0x000000b36c6c7220 */ /* 0x080fe20000410000 */
[C---:B------:R-:W-:Y:S01]  /*4780*/  FADD.FTZ R7, -R4.reuse, R7 ;  /* 0x0000000704077221 */ /* 0x040fe20000010100 */
[----:B------:R-:W-:Y:S01]  /*4790*/  FMUL.FTZ R191, R4, UR7 ;  /* 0x0000000704bf7c20 */ /* 0x000fe20008410000 */
[----:B------:R-:W-:Y:S01]  /*47a0*/  MUFU.EX2 R190, R190 ;  /* 0x000000be00be7308 */ /* 0x000fe20000000800 */
[----:B------:R-:W-:Y:S01]  /*47b0*/  FMUL.FTZ R109, R109, R179 ;  /* 0x000000b36d6d7220 */ /* 0x000fe20000410000 */
[----:B------:R-:W-:Y:S01]  /*47c0*/  FMUL.FTZ R192, R7, UR7 ;  /* 0x0000000707c07c20 */ /* 0x000fe20008410000 */
[--C-:B------:R-:W-:Y:S01]  /*47d0*/  FFMA.FTZ R7, R8, UR7, -R191.reuse ;  /* 0x0000000708077c23 */ /* 0x100fe200080108bf */
[--C-:B------:R-:W-:Y:S01]  /*47e0*/  FFMA.FTZ R196, R9, UR7, -R191.reuse ;  /* 0x0000000709c47c23 */ /* 0x100fe200080108bf */
[--C-:B------:R-:W-:Y:S01]  /*47f0*/  FFMA.FTZ R9, R10, UR7, -R191.reuse ;  /* 0x000000070a097c23 */ /* 0x100fe200080108bf */
[--C-:B------:R-:W-:Y:S01]  /*4800*/  FFMA.FTZ R10, R11, UR7, -R191.reuse ;  /* 0x000000070b0a7c23 */ /* 0x100fe200080108bf */
[--C-:B------:R-:W-:Y:S01]  /*4810*/  FFMA.FTZ R11, R12, UR7, -R191.reuse ;  /* 0x000000070c0b7c23 */ /* 0x100fe200080108bf */
[----:B------:R-:W-:Y:S01]  /*4820*/  MUFU.EX2 R192, R192 ;  /* 0x000000c000c07308 */ /* 0x000fe20000000800 */
[--C-:B------:R-:W-:Y:S01]  /*4830*/  FFMA.FTZ R12, R13, UR7, -R191.reuse ;  /* 0x000000070d0c7c23 */ /* 0x100fe200080108bf */
[--C-:B------:R-:W-:Y:S01]  /*4840*/  FFMA.FTZ R181, R159, UR7, -R191.reuse ;  /* 0x000000079fb57c23 */ /* 0x100fe200080108bf */
[----:B------:R-:W-:Y:S01]  /*4850*/  FADD.FTZ R159, R21, R6 ;  /* 0x00000006159f7221 */ /* 0x000fe20000010000 */
[--C-:B------:R-:W-:Y:S01]  /*4860*/  FFMA.FTZ R13, R14, UR7, -R191.reuse ;  /* 0x000000070e0d7c23 */ /* 0x100fe200080108bf */
[--C-:B------:R-:W-:Y:S01]  /*4870*/  FFMA.FTZ R14, R15, UR7, -R191.reuse ;  /* 0x000000070f0e7c23 */ /* 0x100fe200080108bf */
[----:B------:R-:W-:Y:S01]  /*4880*/  FFMA.FTZ R15, R16, UR7, -R191 ;  /* 0x00000007100f7c23 */ /* 0x000fe200080108bf */
[----:B------:R-:W-:Y:S01]  /*4890*/  FADD.FTZ R6, R22, R159 ;  /* 0x0000009f16067221 */ /* 0x000fe20000010000 */
[----:B------:R-:W0:Y:S01]  /*48a0*/  MUFU.EX2 R7, R7 ;  /* 0x0000000700077308 */ /* 0x000e220000000800 */
[--C-:B------:R-:W-:Y:S01]  /*48b0*/  FFMA.FTZ R16, R17, UR7, -R191.reuse ;  /* 0x0000000711107c23 */ /* 0x100fe200080108bf */
[--C-:B------:R-:W-:Y:S01]  /*48c0*/  FFMA.FTZ R17, R18, UR7, -R191.reuse ;  /* 0x0000000712117c23 */ /* 0x100fe200080108bf */
[----:B------:R-:W-:Y:S01]  /*48d0*/  FADD.FTZ R6, R23, R6 ;  /* 0x0000000617067221 */ /* 0x000fe20000010000 */
[--C-:B------:R-:W-:Y:S01]  /*48e0*/  FFMA.FTZ R18, R158, UR7, -R191.reuse ;  /* 0x000000079e127c23 */ /* 0x100fe200080108bf */
[--C-:B------:R-:W-:Y:S01]  /*48f0*/  FFMA.FTZ R198, R160, UR7, -R191.reuse ;  /* 0x00000007a0c67c23 */ /* 0x100fe200080108bf */
[--C-:B------:R-:W-:Y:S01]  /*4900*/  FFMA.FTZ R185, R163, UR7, -R191.reuse ;  /* 0x00000007a3b97c23 */ /* 0x100fe200080108bf */
[----:B--2---:R-:W-:Y:S01]  /*4910*/  FADD.FTZ R159, R183, R6 ;  /* 0x00000006b79f7221 */ /* 0x004fe20000010000 */
[----:B------:R-:W1:Y:S01]  /*4920*/  MUFU.EX2 R196, R196 ;  /* 0x000000c400c47308 */ /* 0x000e620000000800 */
[--C-:B------:R-:W-:Y:S01]  /*4930*/  FFMA.FTZ R200, R164, UR7, -R191.reuse ;  /* 0x00000007a4c87c23 */ /* 0x100fe200080108bf */
[----:B------:R-:W-:Y:S01]  /*4940*/  FFMA.FTZ R187, R168, UR7, -R191 ;  /* 0x00000007a8bb7c23 */ /* 0x000fe200080108bf */
[----:B---3--:R-:W-:Y:S01]  /*4950*/  FADD.FTZ R6, R186, R159 ;  /* 0x0000009fba067221 */ /* 0x008fe20000010000 */
[--C-:B------:R-:W-:Y:S01]  /*4960*/  FFMA.FTZ R202, R170, UR7, -R191.reuse ;  /* 0x00000007aaca7c23 */ /* 0x100fe200080108bf */
[----:B------:R-:W-:Y:S01]  /*4970*/  FFMA.FTZ R189, R176, UR7, -R191 ;  /* 0x00000007b0bd7c23 */ /* 0x000fe200080108bf */
[----:B------:R-:W-:-:S02]  /*4980*/  IMAD.U32 R176, RZ, RZ, UR26 ;  /* 0x0000001affb07e24 */ /* 0x000fc4000f8e00ff */
[----:B------:R-:W-:Y:S01]  /*4990*/  FADD.FTZ R159, R153, R6 ;  /* 0x00000006999f7221 */ /* 0x000fe20000010000 */
[----:B------:R-:W2:Y:S01]  /*49a0*/  MUFU.EX2 R9, R9 ;  /* 0x0000000900097308 */ /* 0x000ea20000000800 */
[----:B0-----:R-:W-:Y:S01]  /*49b0*/  FFMA.FTZ R5, R192, R5, R7 ;  /* 0x00000005c0057223 */ /* 0x001fe20000010007 */
[----:B------:R-:W-:Y:S01]  /*49c0*/  FFMA.FTZ R204, R169, UR7, -R191 ;  /* 0x00000007a9cc7c23 */ /* 0x000fe200080108bf */
[----:B------:R-:W-:Y:S01]  /*49d0*/  FADD.FTZ R6, R188, R159 ;  /* 0x0000009fbc067221 */ /* 0x000fe20000010000 */
[----:B------:R-:W-:Y:S01]  /*49e0*/  @!P1 IADD3 R152, R176, 0x22840, RZ ;  /* 0x00022840b0989810 */ /* 0x000fe20007ffe0ff */
[----:B------:R-:W-:Y:S01]  /*49f0*/  FFMA.FTZ R19, R19, UR7, -R191 ;  /* 0x0000000713137c23 */ /* 0x000fe200080108bf */
[----:B------:R-:W-:Y:S01]  /*4a00*/  IADD3 R8, -R2, 0xb, RZ ;  /* 0x0000000b02087810 */ /* 0x000fe20007ffe1ff */
[----:B------:R-:W-:Y:S01]  /*4a10*/  FADD.FTZ R159, R155, R6 ;  /* 0x000000069b9f7221 */ /* 0x000fe20000010000 */
[----:B------:R-:W0:Y:S01]  /*4a20*/  MUFU.EX2 R10, R10 ;  /* 0x0000000a000a7308 */ /* 0x000e220000000800 */
[----:B-1----:R-:W-:Y:S01]  /*4a30*/  FADD.FTZ R22, R196, R5 ;  /* 0x00000005c4167221 */ /* 0x002fe20000010000 */
[----:B------:R-:W-:Y:S01]  /*4a40*/  @!P1 PRMT R152, RZ, 0x654, R152 ;  /* 0x00000654ff989816 */ /* 0x000fe20000000098 */
[----:B------:R-:W-:Y:S01]  /*4a50*/  FADD.FTZ R6, R190, R159 ;  /* 0x0000009fbe067221 */ /* 0x000fe20000010000 */
[--C-:B------:R-:W-:Y:S01]  /*4a60*/  FFMA.FTZ R175, R175, UR7, -R191.reuse ;  /* 0x00000007afaf7c23 */ /* 0x100fe200080108bf */
[----:B------:R1:W-:Y:S06]  /*4a70*/  BAR.ARV R8, 0x100 ;  /* 0x000400080000751d */ /* 0x0003ec0000002000 */
[----:B------:R-:W3:Y:S01]  /*4a80*/  MUFU.EX2 R11, R11 ;  /* 0x0000000b000b7308 */ /* 0x000ee20000000800 */
[----:B--2---:R-:W-:Y:S01]  /*4a90*/  FADD.FTZ R5, R9, R22 ;  /* 0x0000001609057221 */ /* 0x004fe20000010000 */
[----:B------:R2:W-:Y:S01]  /*4aa0*/  @!P1 SYNCS.ARRIVE.TRANS64.RED.A1T0 RZ, [R152+URZ], RZ ;  /* 0x000000ff98ff99a7 */ /* 0x0005e2000810043f */
[--C-:B------:R-:W-:Y:S01]  /*4ab0*/  FFMA.FTZ R178, R178, UR7, -R191.reuse ;  /* 0x00000007b2b27c23 */ /* 0x100fe200080108bf */
[----:B------:R-:W-:Y:S01]  /*4ac0*/  FFMA.FTZ R182, R182, UR7, -R191 ;  /* 0x00000007b6b67c23 */ /* 0x000fe200080108bf */
[----:B------:R-:W-:Y:S01]  /*4ad0*/  F2FP.F16.F32.PACK_AB R160, R190, R155 ;  /* 0x0000009bbea0723e */ /* 0x000fe200000000ff */
[C---:B0-----:R-:W-:Y:S01]  /*4ae0*/  FADD.FTZ R22, R10.reuse, R5 ;  /* 0x000000050a167221 */ /* 0x041fe20000010000 */
[----:B------:R-:W-:Y:S01]  /*4af0*/  F2FP.F16.F32.PACK_AB R155, R10, R9 ;  /* 0x000000090a9b723e */ /* 0x000fe200000000ff */
[----:B------:R-:W0:Y:S01]  /*4b00*/  MUFU.EX2 R12, R12 ;  /* 0x0000000c000c7308 */ /* 0x000e220000000800 */
[----:B------:R-:W-:Y:S01]  /*4b10*/  F2FP.F16.F32.PACK_AB R158, R188, R153 ;  /* 0x00000099bc9e723e */ /* 0x000fe200000000ff */
[-C--:B------:R-:W-:Y:S01]  /*4b20*/  FMUL.FTZ R112, R112, R179.reuse ;  /* 0x000000b370707220 */ /* 0x080fe20000410000 */
[----:B--2---:R-:W-:Y:S01]  /*4b30*/  F2FP.F16.F32.PACK_AB R152, R21, R20 ;  /* 0x000000141598723e */ /* 0x004fe200000000ff */
[-C--:B------:R-:W-:Y:S01]  /*4b40*/  FMUL.FTZ R113, R113, R179.reuse ;  /* 0x000000b371717220 */ /* 0x080fe20000410000 */
[-C--:B------:R-:W-:Y:S01]  /*4b50*/  FMUL.FTZ R116, R116, R179.reuse ;  /* 0x000000b374747220 */ /* 0x080fe20000410000 */
[-C--:B------:R-:W-:Y:S01]  /*4b60*/  FMUL.FTZ R117, R117, R179.reuse ;  /* 0x000000b375757220 */ /* 0x080fe20000410000 */
[-C--:B------:R-:W-:Y:S01]  /*4b70*/  FMUL.FTZ R120, R120, R179.reuse ;  /* 0x000000b378787220 */ /* 0x080fe20000410000 */
[----:B------:R-:W2:Y:S01]  /*4b80*/  MUFU.EX2 R13, R13 ;  /* 0x0000000d000d7308 */ /* 0x000ea20000000800 */
[----:B---3--:R-:W-:Y:S01]  /*4b90*/  FADD.FTZ R5, R11, R22 ;  /* 0x000000160b057221 */ /* 0x008fe20000010000 */
[-C--:B------:R-:W-:Y:S01]  /*4ba0*/  FMUL.FTZ R121, R121, R179.reuse ;  /* 0x000000b379797220 */ /* 0x080fe20000410000 */
[-C--:B------:R-:W-:Y:S01]  /*4bb0*/  FMUL.FTZ R124, R124, R179.reuse ;  /* 0x000000b37c7c7220 */ /* 0x080fe20000410000 */
[-C--:B------:R-:W-:Y:S01]  /*4bc0*/  FMUL.FTZ R125, R125, R179.reuse ;  /* 0x000000b37d7d7220 */ /* 0x080fe20000410000 */
[-C--:B------:R-:W-:Y:S01]  /*4bd0*/  FMUL.FTZ R128, R128, R179.reuse ;  /* 0x000000b380807220 */ /* 0x080fe20000410000 */
[-C--:B------:R-:W-:Y:S01]  /*4be0*/  FMUL.FTZ R129, R129, R179.reuse ;  /* 0x000000b381817220 */ /* 0x080fe20000410000 */
[-C--:B------:R-:W-:Y:S01]  /*4bf0*/  FMUL.FTZ R132, R132, R179.reuse ;  /* 0x000000b384847220 */ /* 0x080fe20000410000 */
[----:B------:R-:W3:Y:S01]  /*4c00*/  MUFU.EX2 R14, R14 ;  /* 0x0000000e000e7308 */ /* 0x000ee20000000800 */
[----:B0-----:R-:W-:Y:S01]  /*4c10*/  FADD.FTZ R22, R12, R5 ;  /* 0x000000050c167221 */ /* 0x001fe20000010000 */
[-C--:B------:R-:W-:Y:S01]  /*4c20*/  FMUL.FTZ R133, R133, R179.reuse ;  /* 0x000000b385857220 */ /* 0x080fe20000410000 */
[-C--:B------:R-:W-:Y:S01]  /*4c30*/  FMUL.FTZ R136, R136, R179.reuse ;  /* 0x000000b388887220 */ /* 0x080fe20000410000 */
[-C--:B------:R-:W-:Y:S01]  /*4c40*/  FMUL.FTZ R137, R137, R179.reuse ;  /* 0x000000b389897220 */ /* 0x080fe20000410000 */
[-C--:B------:R-:W-:Y:S01]  /*4c50*/  FMUL.FTZ R140, R140, R179.reuse ;  /* 0x000000b38c8c7220 */ /* 0x080fe20000410000 */
[-C--:B------:R-:W-:Y:S01]  /*4c60*/  FMUL.FTZ R141, R141, R179.reuse ;  /* 0x000000b38d8d7220 */ /* 0x080fe20000410000 */
[-C--:B------:R-:W-:Y:S01]  /*4c70*/  FMUL.FTZ R144, R144, R179.reuse ;  /* 0x000000b390907220 */ /* 0x080fe20000410000 */
[----:B------:R-:W0:Y:S01]  /*4c80*/  MUFU.EX2 R15, R15 ;  /* 0x0000000f000f7308 */ /* 0x000e220000000800 */
[----:B--2---:R-:W-:Y:S01]  /*4c90*/  FADD.FTZ R5, R13, R22 ;  /* 0x000000160d057221 */ /* 0x004fe20000010000 */
[-C--:B------:R-:W-:Y:S01]  /*4ca0*/  FMUL.FTZ R145, R145, R179.reuse ;  /* 0x000000b391917220 */ /* 0x080fe20000410000 */
[-C--:B------:R-:W-:Y:S01]  /*4cb0*/  FMUL.FTZ R148, R148, R179.reuse ;  /* 0x000000b394947220 */ /* 0x080fe20000410000 */
[----:B------:R-:W-:Y:S01]  /*4cc0*/  FMUL.FTZ R149, R149, R179 ;  /* 0x000000b395957220 */ /* 0x000fe20000410000 */
[----:B------:R-:W-:Y:S01]  /*4cd0*/  F2FP.F16.F32.PACK_AB R156, R186, R183 ;  /* 0x000000b7ba9c723e */ /* 0x000fe200000000ff */
        /* <DEDUP_REMOVED lines=51> */
[C---:B---3--:R-:W-:Y:S01]  /*5010*/  FADD.FTZ R6, R162.reuse, R159 ;  /* 0x0000009fa2067221 */ /* 0x048fe20000010000 */
[----:B------:R-:W-:Y:S01]  /*5020*/  F2FP.F16.F32.PACK_AB R162, R162, R157 ;  /* 0x0000009da2a2723e */ /* 0x000fe200000000ff */
        /* <DEDUP_REMOVED lines=30> */
[C---:B0-----:R-:W-:Y:S01]  /*5210*/  FADD.FTZ R6, R166.reuse, R159 ;  /* 0x0000009fa6067221 */ /* 0x041fe20000010000 */
[----:B------:R-:W-:Y:S01]  /*5220*/  F2FP.F16.F32.PACK_AB R164, R166, R161 ;  /* 0x000000a1a6a4723e */ /* 0x000fe200000000ff */
[-C--:B------:R-:W-:Y:S01]  /*5230*/  FMUL.FTZ R147, R147, R192.reuse ;  /* 0x000000c093937220 */ /* 0x080fe20000410000 */
[-C--:B------:R-:W-:Y:S01]  /*5240*/  FMUL.FTZ R150, R150, R192.reuse ;  /* 0x000000c096967220 */ /* 0x080fe20000410000 */
[----:B------:R-:W-:Y:S01]  /*5250*/  FMUL.FTZ R151, R151, R192 ;  /* 0x000000c097977220 */ /* 0x000fe20000410000 */
[----:B------:R-:W-:-:S02]  /*5260*/  F2FP.F16.F32.PACK_AB R153, R196, R7 ;  /* 0x00000007c499723e */ /* 0x000fc400000000ff */
[----:B------:R-:W0:Y:S01]  /*5270*/  MUFU.EX2 R200, R200 ;  /* 0x000000c800c87308 */ /* 0x000e220000000800 */
[----:B--2---:R-:W-:Y:S01]  /*5280*/  FADD.FTZ R5, R185, R22 ;  /* 0x00000016b9057221 */ /* 0x004fe20000010000 */
[----:B------:R-:W-:Y:S02]  /*5290*/  F2FP.F16.F32.PACK_AB R157, R12, R11 ;  /* 0x0000000b0c9d723e */ /* 0x000fe400000000ff */
[----:B------:R-:W-:Y:S02]  /*52a0*/  F2FP.F16.F32.PACK_AB R161, R16, R15 ;  /* 0x0000000f10a1723e */ /* 0x000fe400000000ff */
[----:B------:R-:W-:Y:S02]  /*52b0*/  F2FP.F16.F32.PACK_AB R163, R18, R17 ;  /* 0x0000001112a3723e */ /* 0x000fe400000000ff */
[----:B------:R-:W2:Y:S01]  /*52c0*/  MUFU.EX2 R194, R194 ;  /* 0x000000c200c27308 */ /* 0x000ea20000000800 */
[----:B---3--:R-:W-:-:S07]  /*52d0*/  FADD.FTZ R159, R165, R6 ;  /* 0x00000006a59f7221 */ /* 0x008fce0000010000 */
[----:B------:R-:W3:Y:S01]  /*52e0*/  MUFU.EX2 R187, R187 ;  /* 0x000000bb00bb7308 */ /* 0x000ee20000000800 */
[----:B0-----:R-:W-:-:S07]  /*52f0*/  FADD.FTZ R22, R200, R5 ;  /* 0x00000005c8167221 */ /* 0x001fce0000010000 */
[----:B------:R-:W0:Y:S01]  /*5300*/  MUFU.EX2 R167, R167 ;  /* 0x000000a700a77308 */ /* 0x000e220000000800 */
[C---:B--2---:R-:W-:Y:S01]  /*5310*/  FADD.FTZ R6, R194.reuse, R159 ;  /* 0x0000009fc2067221 */ /* 0x044fe20000010000 */
[----:B------:R-:W-:Y:S02]  /*5320*/  F2FP.F16.F32.PACK_AB R166, R194, R165 ;  /* 0x000000a5c2a6723e */ /* 0x000fe400000000ff */
[----:B------:R-:W-:-:S04]  /*5330*/  F2FP.F16.F32.PACK_AB R165, R198, R181 ;  /* 0x000000b5c6a5723e */ /* 0x000fc800000000ff */
[----:B------:R-:W2:Y:S01]  /*5340*/  MUFU.EX2 R202, R202 ;  /* 0x000000ca00ca7308 */ /* 0x000ea20000000800 */
[----:B---3--:R-:W-:-:S07]  /*5350*/  FADD.FTZ R5, R187, R22 ;  /* 0x00000016bb057221 */ /* 0x008fce0000010000 */
[----:B------:R-:W3:Y:S01]  /*5360*/  MUFU.EX2 R172, R172 ;  /* 0x000000ac00ac7308 */ /* 0x000ee20000000800 */
[----:B0-----:R-:W-:-:S07]  /*5370*/  FADD.FTZ R159, R167, R6 ;  /* 0x00000006a79f7221 */ /* 0x001fce0000010000 */
[----:B------:R-:W0:Y:S01]  /*5380*/  MUFU.EX2 R189, R189 ;  /* 0x000000bd00bd7308 */ /* 0x000e220000000800 */
[C---:B--2---:R-:W-:Y:S01]  /*5390*/  FADD.FTZ R22, R202.reuse, R5 ;  /* 0x00000005ca167221 */ /* 0x044fe20000010000 */
[----:B------:R-:W-:-:S06]  /*53a0*/  F2FP.F16.F32.PACK_AB R169, R202, R187 ;  /* 0x000000bbcaa9723e */ /* 0x000fcc00000000ff */
[----:B------:R-:W2:Y:S01]  /*53b0*/  MUFU.EX2 R171, R171 ;  /* 0x000000ab00ab7308 */ /* 0x000ea20000000800 */
[C---:B---3--:R-:W-:Y:S01]  /*53c0*/  FADD.FTZ R6, R172.reuse, R159 ;  /* 0x0000009fac067221 */ /* 0x048fe20000010000 */
[----:B------:R-:W-:Y:S02]  /*53d0*/  F2FP.F16.F32.PACK_AB R168, R172, R167 ;  /* 0x000000a7aca8723e */ /* 0x000fe400000000ff */
[----:B------:R-:W-:-:S04]  /*53e0*/  F2FP.F16.F32.PACK_AB R167, R200, R185 ;  /* 0x000000b9c8a7723e */ /* 0x000fc800000000ff */
[----:B------:R-:W3:Y:S01]  /*53f0*/  MUFU.EX2 R204, R204 ;  /* 0x000000cc00cc7308 */ /* 0x000ee20000000800 */
[----:B0-----:R-:W-:-:S07]  /*5400*/  FADD.FTZ R5, R189, R22 ;  /* 0x00000016bd057221 */ /* 0x001fce0000010000 */
[----:B------:R-:W0:Y:S01]  /*5410*/  MUFU.EX2 R174, R174 ;  /* 0x000000ae00ae7308 */ /* 0x000e220000000800 */
[----:B--2---:R-:W-:-:S07]  /*5420*/  FADD.FTZ R159, R171, R6 ;  /* 0x00000006ab9f7221 */ /* 0x004fce0000010000 */
[----:B------:R-:W2:Y:S01]  /*5430*/  MUFU.EX2 R19, R19 ;  /* 0x0000001300137308 */ /* 0x000ea20000000800 */
[----:B---3--:R-:W-:-:S07]  /*5440*/  FADD.FTZ R22, R204, R5 ;  /* 0x00000005cc167221 */ /* 0x008fce0000010000 */
[----:B------:R-:W3:Y:S01]  /*5450*/  MUFU.EX2 R173, R173 ;  /* 0x000000ad00ad7308 */ /* 0x000ee20000000800 */
[C---:B0-----:R-:W-:Y:S01]  /*5460*/  FADD.FTZ R6, R174.reuse, R159 ;  /* 0x0000009fae067221 */ /* 0x041fe20000010000 */
[----:B------:R-:W-:Y:S02]  /*5470*/  F2FP.F16.F32.PACK_AB R170, R174, R171 ;  /* 0x000000abaeaa723e */ /* 0x000fe400000000ff */
[----:B------:R-:W-:Y:S02]  /*5480*/  F2FP.F16.F32.PACK_AB R159, R14, R13 ;  /* 0x0000000d0e9f723e */ /* 0x000fe400000000ff */
[----:B------:R-:W-:Y:S02]  /*5490*/  F2FP.F16.F32.PACK_AB R171, R204, R189 ;  /* 0x000000bdccab723e */ /* 0x000fe400000000ff */
[----:B------:R-:W0:Y:S01]  /*54a0*/  MUFU.EX2 R20, R175 ;  /* 0x000000af00147308 */ /* 0x000e220000000800 */
[----:B--2---:R-:W-:-:S07]  /*54b0*/  FADD.FTZ R5, R19, R22 ;  /* 0x0000001613057221 */ /* 0x004fce0000010000 */
        /* <DEDUP_REMOVED lines=11> */
[----:B0-----:R-:W-:Y:S01]  /*5570*/  FADD.FTZ R21, R177, R6 ;  /* 0x00000006b1157221 */ /* 0x001fe20000010000 */
[C---:B--2---:R-:W-:Y:S01]  /*5580*/  FADD.FTZ R5, R175.reuse, R10 ;  /* 0x0000000aaf057221 */ /* 0x044fe20000010000 */
[----:B------:R-:W-:Y:S02]  /*5590*/  F2FP.F16.F32.PACK_AB R175, R175, R178 ;  /* 0x000000b2afaf723e */ /* 0x000fe400000000ff */
[C---:B---3--:R-:W-:Y:S01]  /*55a0*/  FADD.FTZ R6, R184.reuse, R21 ;  /* 0x00000015b8067221 */ /* 0x048fe20000010000 */
[----:B------:R-:W-:Y:S01]  /*55b0*/  F2FP.F16.F32.PACK_AB R174, R184, R177 ;  /* 0x000000b1b8ae723e */ /* 0x000fe200000000ff */
[----:B-1----:R-:W-:Y:S06]  /*55c0*/  @!P0 BRA `(.L_x_28) ;  /* 0x0000000000048947 */ /* 0x002fec0003800000 */
[----:B------:R-:W-:Y:S01]  /*55d0*/  BPT.TRAP 0x1 ;  /* 0x000000040000795c */ /* 0x000fe20000300000 */
.L_x_28:
[----:B------:R-:W-:-:S04]  /*55e0*/  IMAD.U32 R7, RZ, RZ, UR25 ;  /* 0x00000019ff077e24 */ /* 0x000fc8000f8e00ff */
[----:B------:R0:W1:Y:S01]  /*55f0*/  SYNCS.PHASECHK.TRANS64.TRYWAIT P3, [UR26+0x22850], R7 ;  /* 0x02285007ff0075a7 */ /* 0x000062000806015a */
[----:B------:R-:W-:Y:S05]  /*5600*/  @!P0 BRA `(.L_x_29) ;  /* 0x0000000000048947 */ /* 0x000fea0003800000 */
[----:B------:R-:W-:Y:S01]  /*5610*/  BPT.TRAP 0x1 ;  /* 0x000000040000795c */ /* 0x000fe20000300000 */
.L_x_29:
[----:B-1----:R-:W-:Y:S05]  /*5620*/  @P3 BRA `(.L_x_30) ;  /* 0x00000000000c3947 */ /* 0x002fea0003800000 */
[----:B0-----:R-:W-:-:S04]  /*5630*/  IMAD.U32 R7, RZ, RZ, UR25 ;  /* 0x00000019ff077e24 */ /* 0x001fc8000f8e00ff */
[----:B------:R-:W0:Y:S02]  /*5640*/  SYNCS.PHASECHK.TRANS64.TRYWAIT P3, [UR26+0x22850], R7 ;  /* 0x02285007ff0075a7 */ /* 0x000e24000806015a */
[----:B0-----:R-:W-:Y:S05]  /*5650*/  @!P3 BRA `(.L_x_31) ;  /* 0x0000006c00a0b947 */ /* 0x001fea0003800000 */
.L_x_30:
[----:B------:R2:W-:Y:S01]  /*5660*/  BAR.SYNC.DEFER_BLOCKING R0, 0x100 ;  /* 0x000400000000751d */ /* 0x0005e20000010000 */
[----:B------:R-:W-:Y:S01]  /*5670*/  UIMAD UR10, UR5, 0xc00, UR24 ;  /* 0x00000c00050a78a4 */ /* 0x000fe2000f8e0218 */
[----:B0-----:R-:W-:Y:S01]  /*5680*/  @!P1 VIADD R176, R176, 0x22860 ;  /* 0x00022860b0b09836 */ /* 0x001fe20000000000 */
[----:B------:R-:W-:Y:S01]  /*5690*/  MOV R20, R3 ;  /* 0x0000000300147202 */ /* 0x000fe20000000f00 */
[----:B------:R-:W-:Y:S01]  /*56a0*/  IMAD.MOV.U32 R7, RZ, RZ, R4 ;  /* 0x000000ffff077224 */ /* 0x000fe200078e0004 */
[----:B------:R-:W-:Y:S01]  /*56b0*/  UIADD3 UR14, UR10, 0x80, URZ ;  /* 0x000000800a0e7890 */ /* 0x000fe2000fffe03f */
[----:B------:R-:W-:Y:S01]  /*56c0*/  UMOV UR11, 0x40000040 ;  /* 0x40000040000b7882 */ /* 0x000fe20000000000 */
[----:B------:R-:W-:Y:S01]  /*56d0*/  UMOV UR15, 0x40000040 ;  /* 0x40000040000f7882 */ /* 0x000fe20000000000 */
[----:B------:R-:W-:Y:S01]  /*56e0*/  @!P1 PRMT R176, RZ, 0x654, R176 ;  /* 0x00000654ffb09816 */ /* 0x000fe200000000b0 */
[----:B------:R-:W-:-:S06]  /*56f0*/  WARPGROUP.ARRIVE ;  /* 0x00000000000079c5 */ /* 0x000fcc0000000000 */
[----:B------:R-:W-:Y:S01]  /*5700*/  HGMMA.64x256x16.F32 R24, R152, gdesc[UR8].tnspB, R24, gsb0 ;  /* 0x43e0000898187df0 */ /* 0x000fe20008000818 */
[----:B------:R-:W-:Y:S02]  /*5710*/  UMOV UR11, 0x40000040 ;  /* 0x40000040000b7882 */ /* 0x000fe40000000000 */
[----:B------:R-:W-:Y:S02]  /*5720*/  WARPGROUP.DEPBAR.LE gsb0, 0x0 ;  /* 0x00008000000079c5 */ /* 0x000fe40000010000 */
[----:B------:R-:W-:-:S15]  /*5730*/  WARPGROUP.ARRIVE ;  /* 0x00000000000079c5 */ /* 0x000fde0000000000 */
[----:B------:R-:W-:-:S08]  /*5740*/  NOP ;  /* 0x0000000000007918 */ /* 0x000fd00000000000 */
[----:B------:R-:W-:Y:S01]  /*5750*/  HGMMA.64x256x16.F32 R24, R156, gdesc[UR12].tnspB, R24, gsb0 ;  /* 0x43e0000c9c187df0 */ /* 0x000fe20008000818 */
[----:B------:R-:W-:Y:S01]  /*5760*/  UIADD3 UR14, UR10, 0x100, URZ ;  /* 0x000001000a0e7890 */ /* 0x000fe2000fffe03f */
[----:B------:R-:W-:Y:S01]  /*5770*/  UMOV UR15, 0x40000040 ;  /* 0x40000040000f7882 */ /* 0x000fe20000000000 */
        /* <DEDUP_REMOVED lines=12> */
[----:B------:R-:W-:Y:S01]  /*5840*/  UIADD3 UR10, UR10, 0x280, URZ ;  /* 0x000002800a0a7890 */ /* 0x000fe2000fffe03f */
[----:B------:R-:W-:Y:S02]  /*5850*/  WARPGROUP.DEPBAR.LE gsb0, 0x0 ;  /* 0x00008000000079c5 */ /* 0x000fe40000010000 */
[----:B------:R-:W-:-:S15]  /*5860*/  WARPGROUP.ARRIVE ;  /* 0x00000000000079c5 */ /* 0x000fde0000000000 */
[----:B------:R-:W-:-:S07]  /*5870*/  NOP ;  /* 0x0000000000007918 */ /* 0x000fce0000000000 */
[----:B------:R-:W-:Y:S03]  /*5880*/  HGMMA.64x256x16.F32 R24, R168, gdesc[UR12].tnspB, R24, gsb0 ;  /* 0x43e0000ca8187df0 */ /* 0x000fe60008000818 */
[----:B------:R-:W-:Y:S02]  /*5890*/  WARPGROUP.DEPBAR.LE gsb0, 0x0 ;  /* 0x00008000000079c5 */ /* 0x000fe40000010000 */
[----:B------:R-:W-:-:S15]  /*58a0*/  WARPGROUP.ARRIVE ;  /* 0x00000000000079c5 */ /* 0x000fde0000000000 */
[----:B------:R-:W-:-:S08]  /*58b0*/  NOP ;  /* 0x0000000000007918 */ /* 0x000fd00000000000 */
[----:B------:R-:W-:Y:S03]  /*58c0*/  HGMMA.64x256x16.F32 R24, R172, gdesc[UR8].tnspB, R24, gsb0 ;  /* 0x43e00008ac187df0 */ /* 0x000fe60008000818 */
[----:B------:R-:W-:Y:S02]  /*58d0*/  WARPGROUP.DEPBAR.LE gsb0, 0x0 ;  /* 0x00008000000079c5 */ /* 0x000fe40000010000 */
[----:B------:R2:W-:Y:S01]  /*58e0*/  @!P1 SYNCS.ARRIVE.TRANS64.RED.A1T0 RZ, [R176+URZ], RZ ;  /* 0x000000ffb0ff99a7 */ /* 0x0005e2000810043f */
[----:B------:R-:W-:Y:S05]  /*58f0*/  @P2 BRA `(.L_x_32) ;  /* 0xffffffdc00502947 */ /* 0x000fea000383ffff */
.L_x_23:
[----:B01----:R-:W0:Y:S01]  /*5900*/  SHFL.BFLY PT, R7, R6, 0x2, 0x1f ;  /* 0x0c401f0006077f89 */ /* 0x003e2200000e0000 */
[----:B------:R1:W-:Y:S08]  /*5910*/  BAR.ARV R8, 0x100 ;  /* 0x000400080000751d */ /* 0x0003f00000002000 */
[----:B------:R-:W-:Y:S06]  /*5920*/  BAR.ARV 0x8, 0x180 ;  /* 0x0206000000007b1d */ /* 0x000fec0000002000 */
[----:B-1----:R-:W-:Y:S01]  /*5930*/  MOV R8, UR7 ;  /* 0x0000000700087c02 */ /* 0x002fe20008000f00 */
[----:B------:R-:W1:Y:S01]  /*5940*/  SHFL.BFLY PT, R2, R5, 0x2, 0x1f ;  /* 0x0c401f0005027f89 */ /* 0x000e6200000e0000 */
[----:B------:R-:W-:Y:S01]  /*5950*/  PLOP3.LUT P0, PT, PT, PT, PT, 0x8, 0x0 ;  /* 0x000000000000781c */ /* 0x000fe20003f0e170 */
[----:B0-----:R-:W-:Y:S01]  /*5960*/  FADD.FTZ R7, R7, R6 ;  /* 0x0000000607077221 */ /* 0x001fe20000010000 */
[----:B------:R-:W-:-:S04]  /*5970*/  IMAD.MOV.U32 R6, RZ, RZ, -0x800000 ;  /* 0xff800000ff067424 */ /* 0x000fc800078e00ff */
[----:B--23--:R-:W0:Y:S01]  /*5980*/  SHFL.BFLY PT, R0, R7, 0x1, 0x1f ;  /* 0x0c201f0007007f89 */ /* 0x00ce2200000e0000 */
[----:B-1----:R-:W-:Y:S01]  /*5990*/  FADD.FTZ R2, R2, R5 ;  /* 0x0000000502027221 */ /* 0x002fe20000010000 */
[----:B------:R-:W-:-:S04]  /*59a0*/  IMAD.MOV.U32 R5, RZ, RZ, -0x800000 ;  /* 0xff800000ff057424 */ /* 0x000fc800078e00ff */
[----:B------:R-:W1:Y:S01]  /*59b0*/  SHFL.BFLY PT, R9, R2, 0x1, 0x1f ;  /* 0x0c201f0002097f89 */ /* 0x000e6200000e0000 */
[----:B0-----:R-:W-:Y:S01]  /*59c0*/  FADD.FTZ R12, R7, R0 ;  /* 0x00000000070c7221 */ /* 0x001fe20000010000 */
[----:B------:R-:W-:-:S04]  /*59d0*/  IMAD.MOV.U32 R0, RZ, RZ, RZ ;  /* 0x000000ffff007224 */ /* 0x000fc800078e00ff */
[----:B------:R-:W-:-:S13]  /*59e0*/  FSETP.NE.FTZ.AND P1, PT, R12, RZ, PT ;  /* 0x000000ff0c00720b */ /* 0x000fda0003f35000 */
[----:B------:R-:W0:Y:S01]  /*59f0*/  @P1 MUFU.LG2 R10, R12 ;  /* 0x0000000c000a1308 */ /* 0x000e220000000c00 */
[----:B-1----:R-:W-:Y:S01]  /*5a00*/  FADD.FTZ R13, R2, R9 ;  /* 0x00000009020d7221 */ /* 0x002fe20000010000 */
[----:B------:R-:W-:Y:S02]  /*5a10*/  IMAD.MOV.U32 R9, RZ, RZ, RZ ;  /* 0x000000ffff097224 */ /* 0x000fe400078e00ff */
[----:B------:R-:W-:Y:S02]  /*5a20*/  IMAD.U32 R2, RZ, RZ, UR7 ;  /* 0x00000007ff027e24 */ /* 0x000fe4000f8e00ff */
[----:B------:R-:W-:Y:S02]  /*5a30*/  FSETP.NE.FTZ.AND P2, PT, R13, RZ, PT ;  /* 0x000000ff0d00720b */ /* 0x000fe40003f55000 */
[----:B------:R-:W1:Y:S01]  /*5a40*/  @P1 MUFU.RCP R9, R12 ;  /* 0x0000000c00091308 */ /* 0x000e620000001000 */
[----:B------:R-:W-:Y:S01]  /*5a50*/  @P1 FMUL.FTZ R2, R2, 0.69314718246459960938 ;  /* 0x3f31721802021820 */ /* 0x000fe20000410000 */
[----:B0-----:R-:W-:-:S09]  /*5a60*/  @P1 FMUL.FTZ R7, R10, 0.69314718246459960938 ;  /* 0x3f3172180a071820 */ /* 0x001fd20000410000 */
[----:B------:R-:W0:Y:S01]  /*5a70*/  @P2 MUFU.LG2 R11, R13 ;  /* 0x0000000d000b2308 */ /* 0x000e220000000c00 */
[----:B------:R-:W-:Y:S01]  /*5a80*/  @P2 FMUL.FTZ R8, R8, 0.69314718246459960938 ;  /* 0x3f31721808082820 */ /* 0x000fe20000410000 */
[----:B------:R-:W-:Y:S01]  /*5a90*/  @P1 FFMA.FTZ R6, R2, R3, R7 ;  /* 0x0000000302061223 */ /* 0x000fe20000010007 */
[-C--:B-1----:R-:W-:Y:S01]  /*5aa0*/  FMUL.FTZ R24, R24, R9.reuse ;  /* 0x0000000918187220 */ /* 0x082fe20000410000 */
[----:B------:R-:W-:-:S04]  /*5ab0*/  FMUL.FTZ R25, R25, R9 ;  /* 0x0000000919197220 */ /* 0x000fc80000410000 */
[----:B------:R-:W1:Y:S01]  /*5ac0*/  @P2 MUFU.RCP R0, R13 ;  /* 0x0000000d00002308 */ /* 0x000e620000001000 */
[-C--:B------:R-:W-:Y:S01]  /*5ad0*/  FMUL.FTZ R28, R28, R9.reuse ;  /* 0x000000091c1c7220 */ /* 0x080fe20000410000 */
[-C--:B------:R-:W-:Y:S01]  /*5ae0*/  FMUL.FTZ R29, R29, R9.reuse ;  /* 0x000000091d1d7220 */ /* 0x080fe20000410000 */
[-C--:B------:R-:W-:Y:S01]  /*5af0*/  FMUL.FTZ R32, R32, R9.reuse ;  /* 0x0000000920207220 */ /* 0x080fe20000410000 */
[-C--:B------:R-:W-:Y:S01]  /*5b00*/  FMUL.FTZ R33, R33, R9.reuse ;  /* 0x0000000921217220 */ /* 0x080fe20000410000 */
[-C--:B------:R-:W-:Y:S01]  /*5b10*/  FMUL.FTZ R36, R36, R9.reuse ;  /* 0x0000000924247220 */ /* 0x080fe20000410000 */
[-C--:B------:R-:W-:Y:S01]  /*5b20*/  FMUL.FTZ R37, R37, R9.reuse ;  /* 0x0000000925257220 */ /* 0x080fe20000410000 */
[-C--:B------:R-:W-:Y:S01]  /*5b30*/  FMUL.FTZ R40, R40, R9.reuse ;  /* 0x0000000928287220 */ /* 0x080fe20000410000 */
[-C--:B------:R-:W-:Y:S01]  /*5b40*/  FMUL.FTZ R41, R41, R9.reuse ;  /* 0x0000000929297220 */ /* 0x080fe20000410000 */
[----:B0-----:R-:W-:Y:S01]  /*5b50*/  @P2 FMUL.FTZ R11, R11, 0.69314718246459960938 ;  /* 0x3f3172180b0b2820 */ /* 0x001fe20000410000 */
        /* <DEDUP_REMOVED lines=53> */
[----:B------:R-:W-:Y:S01]  /*5eb0*/  FMUL.FTZ R149, R149, R9 ;  /* 0x0000000995957220 */ /* 0x000fe20000410000 */
[-C--:B-1----:R-:W-:Y:S01]  /*5ec0*/  FMUL.FTZ R26, R26, R0.reuse ;  /* 0x000000001a1a7220 */ /* 0x082fe20000410000 */
        /* <DEDUP_REMOVED lines=63> */
[----:B------:R-:W-:-:S07]  /*62c0*/  @P2 FFMA.FTZ R5, R8, R4, R11 ;  /* 0x0000000408052223 */ /* 0x000fce000001000b */
.L_x_12:
[----:B------:R-:W-:Y:S05]  /*62d0*/  @P0 BRA `(.L_x_33) ;  /* 0x00000020004c0947 */ /* 0x000fea0003800000 */
[----:B------:R-:W0:Y:S01]  /*62e0*/  S2R R0, SR_TID.X ;  /* 0x0000000000007919 */ /* 0x000e220000002100 */
[----:B------:R-:W1:Y:S01]  /*62f0*/  LDC R8, c[0x0][0xbe8] ;  /* 0x0002fa00ff087b82 */ /* 0x000e620000000800 */
[----:B------:R-:W-:Y:S01]  /*6300*/  USHF.R.S32.HI UR7, URZ, 0x1f, UR36 ;  /* 0x0000001f3f077899 */ /* 0x000fe20008011424 */
[----:B------:R-:W-:Y:S01]  /*6310*/  BSSY B0, `(.L_x_34) ;  /* 0x000014b000007945 */ /* 0x000fe20003800000 */
[----:B------:R-:W2:Y:S01]  /*6320*/  S2R R16, SR_CTAID.X ;  /* 0x0000000000107919 */ /* 0x000ea20000002500 */
[----:B------:R-:W-:Y:S02]  /*6330*/  ULDC.64 UR8, c[0x0][0xbd0] ;  /* 0x0002f40000087ab9 */ /* 0x000fe40000000a00 */
[----:B------:R-:W-:Y:S02]  /*6340*/  UIMAD UR6, UR7, UR8, URZ ;  /* 0x00000008070672a4 */ /* 0x000fe4000f8e023f */
[----:B------:R-:W3:Y:S01]  /*6350*/  S2UR UR12, SR_CTAID.Z ;  /* 0x00000000000c79c3 */ /* 0x000ee20000002700 */
[----:B------:R-:W-:-:S02]  /*6360*/  UIMAD.WIDE.U32 UR4, UR36, UR8, URZ ;  /* 0x00000008240472a5 */ /* 0x000fc4000f8e003f */
[----:B------:R-:W-:-:S03]  /*6370*/  UIMAD UR6, UR36, UR9, UR6 ;  /* 0x00000009240672a4 */ /* 0x000fc6000f8e0206 */
[----:B------:R-:W-:Y:S01]  /*6380*/  ULDC.64 UR8, c[0x0][0xb38] ;  /* 0x0002ce0000087ab9 */ /* 0x000fe20000000a00 */
[----:B------:R-:W-:Y:S01]  /*6390*/  UIADD3 UR6, UR5, UR6, URZ ;  /* 0x0000000605067290 */ /* 0x000fe2000fffe03f */
[----:B------:R-:W4:Y:S01]  /*63a0*/  LDC.64 R18, c[0x0][0xbd8] ;  /* 0x0002f600ff127b82 */ /* 0x000f220000000a00 */
[----:B------:R-:W-:-:S07]  /*63b0*/  UIMAD UR7, UR7, UR8, URZ ;  /* 0x00000008070772a4 */ /* 0x000fce000f8e023f */
[----:B------:R-:W-:Y:S01]  /*63c0*/  BAR.SYNC.DEFER_BLOCKING 0x1, 0x100 ;  /* 0x0044000000007b1d */ /* 0x000fe20000010000 */
[----:B-1----:R-:W-:-:S07]  /*63d0*/  ISETP.NE.AND P0, PT, R8, 0x1, PT ;  /* 0x000000010800780c */ /* 0x002fce0003f05270 */
[----:B------:R-:W1:Y:S01]  /*63e0*/  S2UR UR11, SR_CTAID.Y ;  /* 0x00000000000b79c3 */ /* 0x000e620000002600 */
[----:B0-----:R-:W-:Y:S01]  /*63f0*/  VIADD R14, R0, 0xffffff80 ;  /* 0xffffff80000e7836 */ /* 0x001fe20000000000 */
[----:B---3--:R-:W-:-:S06]  /*6400*/  USHF.R.S32.HI UR10, URZ, 0x1f, UR12 ;  /* 0x0000001f3f0a7899 */ /* 0x008fcc000801140c */
[----:B------:R-:W1:Y:S01]  /*6410*/  LDC R23, c[0x0][0xc50] ;  /* 0x00031400ff177b82 */ /* 0x000e620000000800 */
[----:B------:R-:W-:-:S04]  /*6420*/  SHF.R.S32.HI R7, RZ, 0x1f, R14 ;  /* 0x0000001fff077819 */ /* 0x000fc8000001140e */
[----:B------:R-:W-:-:S03]  /*6430*/  LEA.HI R2, R7, R14, RZ, 0x7 ;  /* 0x0000000e07027211 */ /* 0x000fc600078f38ff */
[----:B------:R-:W0:Y:S01]  /*6440*/  LDC.64 R20, c[0x0][0xb40] ;  /* 0x0002d000ff147b82 */ /* 0x000e220000000a00 */
[----:B------:R-:W-:Y:S02]  /*6450*/  LEA.HI R7, R7, R14, RZ, 0x2 ;  /* 0x0000000e07077211 */ /* 0x000fe400078f10ff */
[----:B------:R-:W-:Y:S02]  /*6460*/  LOP3.LUT R3, R2, 0xffffff80, RZ, 0xc0, !PT ;  /* 0xffffff8002037812 */ /* 0x000fe400078ec0ff */
[----:B------:R-:W-:Y:S02]  /*6470*/  SHF.R.S32.HI R9, RZ, 0x7, R2 ;  /* 0x00000007ff097819 */ /* 0x000fe40000011402 */
[----:B------:R-:W-:Y:S01]  /*6480*/  LOP3.LUT R7, R7, 0xfffffffc, RZ, 0xc0, !PT ;  /* 0xfffffffc07077812 */ /* 0x000fe200078ec0ff */
[----:B------:R-:W-:Y:S01]  /*6490*/  IMAD.IADD R0, R14, 0x1, -R3 ;  /* 0x000000010e007824 */ /* 0x000fe200078e0a03 */
[----:B------:R-:W-:Y:S01]  /*64a0*/  LEA.HI R2, R2, R9, RZ, 0x1 ;  /* 0x0000000902027211 */ /* 0x000fe200078f08ff */
[----:B------:R-:W3:Y:S02]  /*64b0*/  @P0 LDC R17, c[0x0][0xbf0] ;  /* 0x0002fc00ff110b82 */ /* 0x000ee40000000800 */
[----:B------:R-:W-:Y:S01]  /*64c0*/  IMAD.IADD R7, R14, 0x1, -R7 ;  /* 0x000000010e077824 */ /* 0x000fe200078e0a07 */
[----:B------:R-:W-:-:S02]  /*64d0*/  SHF.R.S32.HI R11, RZ, 0x1f, R0 ;  /* 0x0000001fff0b7819 */ /* 0x000fc40000011400 */
[----:B------:R-:W-:Y:S02]  /*64e0*/  LOP3.LUT R2, R2, 0x3fffffe, RZ, 0xc0, !PT ;  /* 0x03fffffe02027812 */ /* 0x000fe400078ec0ff */
[----:B------:R-:W-:Y:S01]  /*64f0*/  LEA.HI R10, R11, R0, RZ, 0x2 ;  /* 0x000000000b0a7211 */ /* 0x000fe200078f10ff */
[----:B------:R-:W5:Y:S03]  /*6500*/  @P0 LDC R14, c[0x0][0xbec] ;  /* 0x0002fb00ff0e0b82 */ /* 0x000f660000000800 */
[--C-:B------:R-:W-:Y:S02]  /*6510*/  SHF.R.S32.HI R3, RZ, 0x2, R10.reuse ;  /* 0x00000002ff037819 */ /* 0x100fe4000001140a */
[----:B------:R-:W-:-:S03]  /*6520*/  SHF.R.S32.HI R4, RZ, 0x1f, R10 ;  /* 0x0000001fff047819 */ /* 0x000fc6000001140a */
[----:B------:R-:W3:Y:S01]  /*6530*/  @P0 LDC R22, c[0x0][0xbec] ;  /* 0x0002fb00ff160b82 */ /* 0x000ee20000000800 */
[----:B------:R-:W-:-:S04]  /*6540*/  LEA.HI R4, R4, R3, RZ, 0x3 ;  /* 0x0000000304047211 */ /* 0x000fc800078f18ff */
[----:B------:R-:W-:Y:S02]  /*6550*/  LOP3.LUT R12, R4, 0xfffffff8, RZ, 0xc0, !PT ;  /* 0xfffffff8040c7812 */ /* 0x000fe400078ec0ff */
[----:B------:R-:W-:Y:S01]  /*6560*/  IADD3 R4, R9, -R2, RZ ;  /* 0x8000000209047210 */ /* 0x000fe20007ffe0ff */
[----:B------:R-:W3:Y:S01]  /*6570*/  @P0 LDC R153, c[0x0][0xbf0] ;  /* 0x0002fc00ff990b82 */ /* 0x000ee20000000800 */
[----:B------:R-:W-:Y:S01]  /*6580*/  LEA.HI R9, R7, R7, RZ, 0x1 ;  /* 0x0000000707097211 */ /* 0x000fe200078f08ff */
[----:B------:R-:W-:Y:S01]  /*6590*/  IMAD.IADD R3, R3, 0x1, -R12 ;  /* 0x0000000103037824 */ /* 0x000fe200078e0a0c */
[----:B------:R-:W-:Y:S02]  /*65a0*/  LEA.HI R2, R11, R0, RZ, 0x5 ;  /* 0x000000000b027211 */ /* 0x000fe400078f28ff */
[----:B------:R-:W-:Y:S02]  /*65b0*/  LOP3.LUT R12, R9, 0x1ffffffe, RZ, 0xc0, !PT ;  /* 0x1ffffffe090c7812 */ /* 0x000fe400078ec0ff */
[----:B------:R-:W-:-:S03]  /*65c0*/  SHF.R.S32.HI R2, RZ, 0x5, R2 ;  /* 0x00000005ff027819 */ /* 0x000fc60000011402 */
[----:B------:R-:W-:Y:S02]  /*65d0*/  IMAD.IADD R12, R7, 0x1, -R12 ;  /* 0x00000001070c7824 */ /* 0x000fe400078e0a0c */
[----:B------:R-:W-:Y:S01]  /*65e0*/  IMAD R7, R2, 0x10, R3 ;  /* 0x0000001002077824 */ /* 0x000fe200078e0203 */
[----:B------:R-:W-:Y:S01]  /*65f0*/  MOV R3, UR5 ;  /* 0x0000000500037c02 */ /* 0x000fe20008000f00 */
[----:B------:R-:W-:Y:S01]  /*6600*/  IMAD.U32 R2, RZ, RZ, UR4 ;  /* 0x00000004ff027e24 */ /* 0x000fe2000f8e00ff */
[----:B------:R-:W-:Y:S01]  /*6610*/  UIMAD.WIDE.U32 UR4, UR36, UR8, URZ ;  /* 0x00000008240472a5 */ /* 0x000fe2000f8e003f */
[----:B------:R-:W-:Y:S02]  /*6620*/  IMAD R9, R4, 0x40, R7 ;  /* 0x0000004004097824 */ /* 0x000fe400078e0207 */
[----:B------:R-:W-:Y:S01]  /*6630*/  IMAD.U32 R3, RZ, RZ, UR6 ;  /* 0x00000006ff037e24 */ /* 0x000fe2000f8e00ff */
[----:B------:R-:W-:Y:S01]  /*6640*/  UIMAD UR6, UR36, UR9, UR7 ;  /* 0x00000009240672a4 */ /* 0x000fe2000f8e0207 */
[----:B------:R-:W-:-:S02]  /*6650*/  IMAD R12, R12, 0x8, R9 ;  /* 0x000000080c0c7824 */ /* 0x000fc400078e0209 */
[----:B----4-:R-:W-:Y:S01]  /*6660*/  IMAD R4, R18, UR10, RZ ;  /* 0x0000000a12047c24 */ /* 0x010fe2000f8e02ff */
[----:B------:R-:W-:Y:S01]  /*6670*/  UIADD3 UR6, UR5, UR6, URZ ;  /* 0x0000000605067290 */ /* 0x000fe2000fffe03f */
[----:B--2---:R-:W-:Y:S01]  /*6680*/  IMAD R7, R16, 0x80, R12 ;  /* 0x0000008010077824 */ /* 0x004fe200078e020c */
[----:B------:R-:W-:Y:S01]  /*6690*/  MOV R12, UR4 ;  /* 0x00000004000c7c02 */ /* 0x000fe20008000f00 */
[----:B------:R-:W-:Y:S01]  /*66a0*/  IMAD.WIDE.U32 R2, R18, UR12, R2 ;  /* 0x0000000c12027c25 */ /* 0x000fe2000f8e0002 */
[----:B------:R-:W-:-:S03]  /*66b0*/  ULDC.64 UR8, c[0x0][0xb28] ;  /* 0x0002ca0000087ab9 */ /* 0x000fc60000000a00 */
[----:B------:R-:W-:Y:S02]  /*66c0*/  IMAD R18, RZ, RZ, -UR36 ;  /* 0x80000024ff127e24 */ /* 0x000fe4000f8e02ff */
[----:B------:R-:W-:Y:S02]  /*66d0*/  IMAD R15, R19, UR12, R4 ;  /* 0x0000000c130f7c24 */ /* 0x000fe4000f8e0204 */
[----:B-----5:R-:W-:-:S03]  /*66e0*/  @P0 IMAD.HI.U32 R4, R7, R14, RZ ;  /* 0x0000000e07040227 */ /* 0x020fc600078e00ff */
[----:B------:R-:W-:Y:S01]  /*66f0*/  IADD3 R3, R3, R15, RZ ;  /* 0x0000000f03037210 */ /* 0x000fe20007ffe0ff */
[----:B------:R-:W-:Y:S01]  /*6700*/  IMAD.U32 R13, RZ, RZ, UR5 ;  /* 0x00000005ff0d7e24 */ /* 0x000fe2000f8e00ff */
[----:B------:R-:W-:Y:S01]  /*6710*/  ULDC.64 UR4, c[0x0][0xbe0] ;  /* 0x0002f80000047ab9 */ /* 0x000fe20000000a00 */
[C---:B0-----:R-:W-:Y:S02]  /*6720*/  IMAD R14, R20.reuse, UR10, RZ ;  /* 0x0000000a140e7c24 */ /* 0x041fe4000f8e02ff */
[----:B-1----:R-:W-:Y:S02]  /*6730*/  IMAD R23, R23, R18, UR11 ;  /* 0x0000000b17177e24 */ /* 0x002fe4000f8e0212 */
[----:B------:R-:W-:Y:S01]  /*6740*/  IMAD.U32 R13, RZ, RZ, UR6 ;  /* 0x00000006ff0d7e24 */ /* 0x000fe2000f8e00ff */
[----:B------:R-:W-:Y:S01]  /*6750*/  ULDC.64 UR6, c[0x0][0xb48] ;  /* 0x0002d20000067ab9 */ /* 0x000fe20000000a00 */
[----:B------:R-:W-:Y:S01]  /*6760*/  IMAD.MOV.U32 R11, RZ, RZ, R7 ;  /* 0x000000ffff0b7224 */ /* 0x000fe200078e0007 */
[----:B---3--:R-:W-:Y:S01]  /*6770*/  @P0 SHF.R.U32.HI R11, RZ, R17, R4 ;  /* 0x00000011ff0b0219 */ /* 0x008fe20000011604 */
[----:B------:R-:W-:Y:S01]  /*6780*/  IMAD R17, R21, UR12, R14 ;  /* 0x0000000c15117c24 */ /* 0x000fe2000f8e020e */
[----:B------:R-:W-:Y:S01]  /*6790*/  SHF.R.S32.HI R14, RZ, 0x1f, R23 ;  /* 0x0000001fff0e7819 */ /* 0x000fe20000011417 */
[----:B------:R-:W-:-:S04]  /*67a0*/  IMAD.WIDE.U32 R12, R20, UR12, R12 ;  /* 0x0000000c140c7c25 */ /* 0x000fc8000f8e000c */
[----:B------:R-:W-:-:S04]  /*67b0*/  @P0 IMAD.HI.U32 R22, R7, R22, RZ ;  /* 0x0000001607160227 */ /* 0x000fc800078e00ff */
[----:B------:R-:W-:Y:S02]  /*67c0*/  IMAD.IADD R13, R13, 0x1, R17 ;  /* 0x000000010d0d7824 */ /* 0x000fe400078e0211 */
[----:B------:R-:W-:Y:S01]  /*67d0*/  IMAD.MOV.U32 R15, RZ, RZ, R7 ;  /* 0x000000ffff0f7224 */ /* 0x000fe200078e0007 */
[----:B------:R-:W-:Y:S01]  /*67e0*/  @P0 SHF.R.U32.HI R15, RZ, R153, R22 ;  /* 0x00000099ff0f0219 */ /* 0x000fe20000011616 */
[C---:B------:R-:W-:Y:S02]  /*67f0*/  IMAD R4, R14.reuse, UR4, RZ ;  /* 0x000000040e047c24 */ /* 0x040fe4000f8e02ff */
[----:B------:R-:W-:Y:S02]  /*6800*/  IMAD R17, R14, UR6, RZ ;  /* 0x000000060e117c24 */ /* 0x000fe4000f8e02ff */
[----:B------:R-:W-:-:S04]  /*6810*/  IMAD.WIDE.U32 R2, R23, UR4, R2 ;  /* 0x0000000417027c25 */ /* 0x000fc8000f8e0002 */
[----:B------:R-:W-:Y:S01]  /*6820*/  IMAD R14, R23, UR5, R4 ;  /* 0x00000005170e7c24 */ /* 0x000fe2000f8e0204 */
[----:B------:R-:W-:Y:S01]  /*6830*/  IADD3 R2, P0, R11, R2, RZ ;  /* 0x000000020b027210 */ /* 0x000fe20007f1e0ff */
[C---:B------:R-:W-:Y:S01]  /*6840*/  IMAD R19, R23.reuse, UR7, R17 ;  /* 0x0000000717137c24 */ /* 0x040fe2000f8e0211 */
[--C-:B------:R-:W-:Y:S01]  /*6850*/  SHF.R.S32.HI R17, RZ, 0x1f, R11.reuse ;  /* 0x0000001fff117819 */ /* 0x100fe2000001140b */
[----:B------:R-:W-:Y:S01]  /*6860*/  IMAD.MOV R11, RZ, RZ, -R11 ;  /* 0x000000ffff0b7224 */ /* 0x000fe200078e0a0b */
[----:B------:R-:W-:Y:S01]  /*6870*/  SHF.R.S32.HI R4, RZ, 0x1f, R15 ;  /* 0x0000001fff047819 */ /* 0x000fe2000001140f */
[----:B------:R-:W-:Y:S01]  /*6880*/  ULDC.64 UR4, c[0x0][0xb30] ;  /* 0x0002cc0000047ab9 */ /* 0x000fe20000000a00 */
[----:B------:R-:W-:Y:S01]  /*6890*/  IMAD.WIDE.U32 R12, R23, UR6, R12 ;  /* 0x00000006170c7c25 */ /* 0x000fe2000f8e000c */
[----:B------:R-:W-:Y:S01]  /*68a0*/  IADD3.X R3, R17, R3, R14, P0, !PT ;  /* 0x0000000311037210 */ /* 0x000fe200007fe40e */
[----:B------:R-:W-:Y:S02]  /*68b0*/  ULDC.64 UR6, c[0x0][0xbc8] ;  /* 0x0002f20000067ab9 */ /* 0x000fe40000000a00 */
[----:B------:R-:W-:Y:S01]  /*68c0*/  IMAD.MOV R18, RZ, RZ, -R15 ;  /* 0x000000ffff127224 */ /* 0x000fe200078e0a0f */
[----:B------:R-:W-:Y:S01]  /*68d0*/  IADD3 R13, R13, R19, RZ ;  /* 0x000000130d0d7210 */ /* 0x000fe20007ffe0ff */
[----:B------:R-:W-:-:S02]  /*68e0*/  IMAD R4, R4, UR4, RZ ;  /* 0x0000000404047c24 */ /* 0x000fc4000f8e02ff */
[C-C-:B------:R-:W-:Y:S02]  /*68f0*/  IMAD R11, R8.reuse, R11, R7.reuse ;  /* 0x0000000b080b7224 */ /* 0x140fe400078e0207 */
[----:B------:R-:W-:Y:S02]  /*6900*/  IMAD R7, R8, R18, R7 ;  /* 0x0000001208077224 */ /* 0x000fe400078e0207 */
[C---:B------:R-:W-:Y:S01]  /*6910*/  IMAD R17, R15.reuse, UR5, R4 ;  /* 0x000000050f117c24 */ /* 0x040fe2000f8e0204 */
[----:B------:R-:W-:Y:S01]  /*6920*/  SHF.R.S32.HI R4, RZ, 0x1f, R11 ;  /* 0x0000001fff047819 */ /* 0x000fe2000001140b */
[----:B------:R-:W-:Y:S01]  /*6930*/  IMAD.WIDE.U32 R12, R15, UR4, R12 ;  /* 0x000000040f0c7c25 */ /* 0x000fe2000f8e000c */
[----:B------:R-:W-:Y:S01]  /*6940*/  SHF.R.S32.HI R14, RZ, 0x1f, R7 ;  /* 0x0000001fff0e7819 */ /* 0x000fe20000011407 */
[----:B------:R-:W0:Y:S01]  /*6950*/  S2UR UR5, SR_CgaCtaId ;  /* 0x00000000000579c3 */ /* 0x000e220000008800 */
[----:B------:R-:W-:Y:S01]  /*6960*/  UMOV UR4, 0x400 ;  /* 0x0000040000047882 */ /* 0x000fe20000000000 */
[----:B------:R-:W-:-:S02]  /*6970*/  IMAD R4, R4, UR6, RZ ;  /* 0x0000000604047c24 */ /* 0x000fc4000f8e02ff */
[----:B------:R-:W-:Y:S02]  /*6980*/  IMAD.IADD R13, R13, 0x1, R17 ;  /* 0x000000010d0d7824 */ /* 0x000fe400078e0211 */
[----:B------:R-:W-:Y:S02]  /*6990*/  IMAD R14, R14, UR8, RZ ;  /* 0x000000080e0e7c24 */ /* 0x000fe4000f8e02ff */
[C---:B------:R-:W-:Y:S02]  /*69a0*/  IMAD R15, R11.reuse, UR7, R4 ;  /* 0x000000070b0f7c24 */ /* 0x040fe4000f8e0204 */
[----:B------:R-:W-:Y:S01]  /*69b0*/  IMAD.WIDE.U32 R2, R11, UR6, R2 ;  /* 0x000000060b027c25 */ /* 0x000fe2000f8e0002 */
[----:B------:R-:W-:-:S03]  /*69c0*/  ULDC.64 UR6, c[0x0][0xba8] ;  /* 0x0002ea0000067ab9 */ /* 0x000fc60000000a00 */
[C---:B------:R-:W-:Y:S01]  /*69d0*/  IMAD R11, R7.reuse, UR9, R14 ;  /* 0x00000009070b7c24 */ /* 0x040fe2000f8e020e */
[----:B------:R-:W-:Y:S01]  /*69e0*/  LEA R17, P0, R2, UR6, 0x2 ;  /* 0x0000000602117c11 */ /* 0x000fe2000f8010ff */
[----:B------:R-:W-:Y:S01]  /*69f0*/  IMAD.WIDE.U32 R12, R7, UR8, R12 ;  /* 0x00000008070c7c25 */ /* 0x000fe2000f8e000c */
[----:B------:R-:W-:Y:S01]  /*6a00*/  ULDC.64 UR8, c[0x0][0xb00] ;  /* 0x0002c00000087ab9 */ /* 0x000fe20000000a00 */
[----:B------:R-:W-:Y:S02]  /*6a10*/  ULDC UR6, c[0x0][0xa88] ;  /* 0x0002a20000067ab9 */ /* 0x000fe40000000800 */
[----:B------:R-:W-:Y:S01]  /*6a20*/  IMAD.IADD R3, R3, 0x1, R15 ;  /* 0x0000000103037824 */ /* 0x000fe200078e020f */
[----:B------:R-:W-:Y:S01]  /*6a30*/  LEA R4, P1, R12, UR8, 0x2 ;  /* 0x000000080c047c11 */ /* 0x000fe2000f8210ff */
[----:B------:R-:W-:Y:S01]  /*6a40*/  IMAD.IADD R7, R13, 0x1, R11 ;  /* 0x000000010d077824 */ /* 0x000fe200078e020b */
[----:B------:R-:W-:Y:S01]  /*6a50*/  SHFL.IDX PT, R14, R17, 0x1, 0x1c1f ;  /* 0x003c1f00110e7f89 */ /* 0x000fe200000e0000 */
[----:B------:R-:W-:Y:S01]  /*6a60*/  IMAD R11, R16, 0x80, R9 ;  /* 0x00000080100b7824 */ /* 0x000fe200078e0209 */
[----:B------:R-:W-:Y:S01]  /*6a70*/  LEA.HI.X R18, R2, UR7, R3, 0x2, P0 ;  /* 0x0000000702127c11 */ /* 0x000fe200080f1403 */
[----:B0-----:R-:W-:Y:S01]  /*6a80*/  ULEA UR4, UR5, UR4, 0x18 ;  /* 0x0000000405047291 */ /* 0x001fe2000f8ec03f */
[----:B------:R-:W-:Y:S01]  /*6a90*/  LEA.HI.X R7, R12, UR9, R7, 0x2, P1 ;  /* 0x000000090c077c11 */ /* 0x000fe200088f1407 */
[----:B------:R-:W-:Y:S01]  /*6aa0*/  IMAD R8, R8, UR6, RZ ;  /* 0x0000000608087c24 */ /* 0x000fe2000f8e02ff */
[----:B------:R0:W-:Y:S01]  /*6ab0*/  SHFL.IDX PT, R12, R17, RZ, 0x1c1f ;  /* 0x001c1fff110c7589 */ /* 0x0001e200000e0000 */
[----:B------:R-:W-:Y:S01]  /*6ac0*/  LOP3.LUT P0, RZ, R0, 0x3, RZ, 0xc0, !PT ;  /* 0x0000000300ff7812 */ /* 0x000fe2000780c0ff */
[----:B------:R-:W-:Y:S01]  /*6ad0*/  UIADD3 UR4, UR4, 0x22820, URZ ;  /* 0x0002282004047890 */ /* 0x000fe2000fffe03f */
[C---:B------:R-:W-:Y:S01]  /*6ae0*/  IADD3 R9, R11.reuse, 0x8, RZ ;  /* 0x000000080b097810 */ /* 0x040fe20007ffe0ff */
[----:B------:R-:W1:Y:S01]  /*6af0*/  SHFL.IDX PT, R13, R18, RZ, 0x1c1f ;  /* 0x001c1fff120d7589 */ /* 0x000e6200000e0000 */
[-C--:B------:R-:W-:Y:S01]  /*6b00*/  ISETP.GE.OR P1, PT, R11, R8.reuse, P0 ;  /* 0x000000080b00720c */ /* 0x080fe20000726670 */
[----:B------:R-:W-:Y:S01]  /*6b10*/  UPRMT UR4, URZ, 0x654, UR4 ;  /* 0x000006543f047896 */ /* 0x000fe20008000004 */
[-C--:B------:R-:W-:Y:S01]  /*6b20*/  ISETP.GE.OR P0, PT, R9, R8.reuse, P0 ;  /* 0x000000080900720c */ /* 0x080fe20000706670 */
[----:B------:R-:W2:Y:S01]  /*6b30*/  SHFL.IDX PT, R15, R18, 0x1, 0x1c1f ;  /* 0x003c1f00120f7f89 */ /* 0x000ea200000e0000 */
[----:B------:R-:W-:-:S02]  /*6b40*/  ISETP.GE.AND P2, PT, R11, R8, PT ;  /* 0x000000080b00720c */ /* 0x000fc40003f46270 */
[----:B0-----:R-:W-:Y:S01]  /*6b50*/  LOP3.LUT R17, R10, 0x7ffffffc, RZ, 0xc0, !PT ;  /* 0x7ffffffc0a117812 */ /* 0x001fe200078ec0ff */
[----:B------:R0:W3:Y:S03]  /*6b60*/  SHFL.IDX PT, R2, R4, RZ, 0x1c1f ;  /* 0x001c1fff04027589 */ /* 0x0000e600000e0000 */
[----:B------:R-:W-:Y:S01]  /*6b70*/  SYNCS.ARRIVE.TRANS64.RED.A1T0 RZ, [UR4], RZ ;  /* 0x000000ffffff79a7 */ /* 0x000fe20008100404 */
[----:B------:R-:W-:Y:S01]  /*6b80*/  IMAD.IADD R0, R0, 0x1, -R17 ;  /* 0x0000000100007824 */ /* 0x000fe200078e0a11 */
[----:B------:R0:W4:Y:S03]  /*6b90*/  SHFL.IDX PT, R3, R7, RZ, 0x1c1f ;  /* 0x001c1fff07037589 */ /* 0x00012600000e0000 */
[----:B------:R-:W-:Y:S01]  /*6ba0*/  IMAD.SHL.U32 R0, R0, 0x2, RZ ;  /* 0x0000000200007824 */ /* 0x000fe200078e00ff */
[----:B-1----:R0:W-:Y:S04]  /*6bb0*/  @!P1 ST.E desc[UR44][R12.64], R6 ;  /* 0x000000060c009985 */ /* 0x0021e8000c10192c */
[----:B--2---:R0:W-:Y:S01]  /*6bc0*/  @!P0 ST.E desc[UR44][R14.64], R5 ;  /* 0x000000050e008985 */ /* 0x0041e2000c10192c */
[----:B------:R-:W-:Y:S05]  /*6bd0*/  @P2 BRA `(.L_x_35) ;  /* 0x0000000800f82947 */ /* 0x000fea0003800000 */
[C---:B0-----:R-:W-:Y:S01]  /*6be0*/  VIADD R5, R0.reuse, 0x8 ;  /* 0x0000000800057836 */ /* 0x041fe20000000000 */
[----:B------:R-:W-:Y:S01]  /*6bf0*/  ULDC UR4, c[0x0][0xac8] ;  /* 0x0002b20000047ab9 */ /* 0x000fe20000000800 */
[C---:B------:R-:W-:Y:S01]  /*6c00*/  VIADD R6, R0.reuse, 0x10 ;  /* 0x0000001000067836 */ /* 0x040fe20000000000 */
[C---:B------:R-:W-:Y:S01]  /*6c10*/  IADD3 R10, R0.reuse, 0x18, RZ ;  /* 0x00000018000a7810 */ /* 0x040fe20007ffe0ff */
[C---:B------:R-:W-:Y:S01]  /*6c20*/  VIADD R18, R0.reuse, 0x20 ;  /* 0x0000002000127836 */ /* 0x040fe20000000000 */
[----:B------:R-:W-:Y:S01]  /*6c30*/  ISETP.GE.AND P3, PT, R5, UR4, PT ;  /* 0x0000000405007c0c */ /* 0x000fe2000bf66270 */
[----:B------:R-:W-:Y:S01]  /*6c40*/  VIADD R19, R0, 0x28 ;  /* 0x0000002800137836 */ /* 0x000fe20000000000 */
[----:B------:R-:W-:Y:S01]  /*6c50*/  ISETP.GE.AND P4, PT, R6, UR4, PT ;  /* 0x0000000406007c0c */ /* 0x000fe2000bf86270 */
[----:B------:R-:W-:Y:S01]  /*6c60*/  VIADD R21, R0, 0x48 ;  /* 0x0000004800157836 */ /* 0x000fe20000000000 */
[----:B------:R-:W-:Y:S01]  /*6c70*/  ISETP.GE.AND P5, PT, R10, UR4, PT ;  /* 0x000000040a007c0c */ /* 0x000fe2000bfa6270 */
[C---:B------:R-:W-:Y:S01]  /*6c80*/  VIADD R22, R0.reuse, 0x50 ;  /* 0x0000005000167836 */ /* 0x040fe20000000000 */
[C---:B------:R-:W-:Y:S01]  /*6c90*/  ISETP.GE.AND P2, PT, R0.reuse, UR4, PT ;  /* 0x0000000400007c0c */ /* 0x040fe2000bf46270 */
[----:B------:R-:W-:Y:S01]  /*6ca0*/  VIADD R23, R0, 0x58 ;  /* 0x0000005800177836 */ /* 0x000fe20000000000 */
[----:B------:R-:W-:-:S02]  /*6cb0*/  ISETP.GE.AND P0, PT, R18, UR4, PT ;  /* 0x0000000412007c0c */ /* 0x000fc4000bf06270 */
[----:B------:R-:W-:Y:S02]  /*6cc0*/  ISETP.GE.AND P1, PT, R19, UR4, PT ;  /* 0x0000000413007c0c */ /* 0x000fe4000bf26270 */
[----:B------:R-:W-:Y:S02]  /*6cd0*/  IADD3 R20, R0, 0x40, RZ ;  /* 0x0000004000147810 */ /* 0x000fe40007ffe0ff */
[----:B------:R-:W-:Y:S02]  /*6ce0*/  @!P3 LEA.HI R5, R5, R5, RZ, 0x1 ;  /* 0x000000050505b211 */ /* 0x000fe400078f08ff */
[----:B------:R-:W-:Y:S02]  /*6cf0*/  @!P4 LEA.HI R6, R6, R6, RZ, 0x1 ;  /* 0x000000060606c211 */ /* 0x000fe400078f08ff */
[----:B------:R-:W-:Y:S02]  /*6d00*/  @!P5 LEA.HI R10, R10, R10, RZ, 0x1 ;  /* 0x0000000a0a0ad211 */ /* 0x000fe400078f08ff */
[----:B------:R-:W-:-:S02]  /*6d10*/  @!P3 LOP3.LUT R5, R5, 0xfffffffe, RZ, 0xc0, !PT ;  /* 0xfffffffe0505b812 */ /* 0x000fc400078ec0ff */
[----:B------:R-:W-:Y:S01]  /*6d20*/  @!P4 LOP3.LUT R15, R6, 0xfffffffe, RZ, 0xc0, !PT ;  /* 0xfffffffe060fc812 */ /* 0x000fe200078ec0ff */
[----:B------:R-:W-:Y:S01]  /*6d30*/  VIADD R6, R0, 0x38 ;  /* 0x0000003800067836 */ /* 0x000fe20000000000 */
[----:B------:R-:W-:Y:S01]  /*6d40*/  @!P5 LOP3.LUT R17, R10, 0xfffffffe, RZ, 0xc0, !PT ;  /* 0xfffffffe0a11d812 */ /* 0x000fe200078ec0ff */
[--C-:B---34-:R-:W-:Y:S01]  /*6d50*/  @!P2 IMAD.WIDE R10, R0, 0x4, R2.reuse ;  /* 0x00000004000aa825 */ /* 0x118fe200078e0202 */
[----:B------:R-:W-:Y:S02]  /*6d60*/  ISETP.GE.AND P6, PT, R22, UR4, PT ;  /* 0x0000000416007c0c */ /* 0x000fe4000bfc6270 */
[----:B------:R-:W-:Y:S01]  /*6d70*/  @!P0 LEA.HI R18, R18, R18, RZ, 0x1 ;  /* 0x0000001212128211 */ /* 0x000fe200078f08ff */
[--C-:B------:R-:W-:Y:S01]  /*6d80*/  @!P3 IMAD.WIDE R12, R5, 0x4, R2.reuse ;  /* 0x00000004050cb825 */ /* 0x100fe200078e0202 */
[----:B------:R0:W-:Y:S01]  /*6d90*/  @!P2 ST.E.64 desc[UR44][R10.64], R24 ;  /* 0x000000180a00a985 */ /* 0x0001e2000c101b2c */
[----:B------:R-:W-:Y:S02]  /*6da0*/  @!P1 LEA.HI R19, R19, R19, RZ, 0x1 ;  /* 0x0000001313139211 */ /* 0x000fe400078f08ff */
[----:B------:R-:W-:Y:S01]  /*6db0*/  VIADD R5, R0, 0x30 ;  /* 0x0000003000057836 */ /* 0x000fe20000000000 */
[----:B------:R1:W-:Y:S01]  /*6dc0*/  @!P3 ST.E.64 desc[UR44][R12.64], R28 ;  /* 0x0000001c0c00b985 */ /* 0x0003e2000c101b2c */
[----:B------:R-:W-:Y:S01]  /*6dd0*/  @!P4 IMAD.WIDE R14, R15, 0x4, R2 ;  /* 0x000000040f0ec825 */ /* 0x000fe200078e0202 */
[----:B------:R-:W-:-:S02]  /*6de0*/  ISETP.GE.AND P3, PT, R6, UR4, PT ;  /* 0x0000000406007c0c */ /* 0x000fc4000bf66270 */
[----:B------:R-:W-:Y:S01]  /*6df0*/  ISETP.GE.AND P2, PT, R5, UR4, PT ;  /* 0x0000000405007c0c */ /* 0x000fe2000bf46270 */
[----:B------:R-:W-:Y:S01]  /*6e00*/  @!P5 IMAD.WIDE R16, R17, 0x4, R2 ;  /* 0x000000041110d825 */ /* 0x000fe200078e0202 */
[----:B------:R2:W-:Y:S01]  /*6e10*/  @!P4 ST.E.64 desc[UR44][R14.64], R32 ;  /* 0x000000200e00c985 */ /* 0x0005e2000c101b2c */
[----:B------:R-:W-:Y:S02]  /*6e20*/  ISETP.GE.AND P4, PT, R20, UR4, PT ;  /* 0x0000000414007c0c */ /* 0x000fe4000bf86270 */
[----:B------:R-:W-:Y:S01]  /*6e30*/  @!P6 LEA.HI R22, R22, R22, RZ, 0x1 ;  /* 0x000000161616e211 */ /* 0x000fe200078f08ff */
[----:B------:R3:W-:Y:S01]  /*6e40*/  @!P5 ST.E.64 desc[UR44][R16.64], R36 ;  /* 0x000000241000d985 */ /* 0x0007e2000c101b2c */
[----:B------:R-:W-:Y:S01]  /*6e50*/  ISETP.GE.AND P5, PT, R21, UR4, PT ;  /* 0x0000000415007c0c */ /* 0x000fe2000bfa6270 */
[----:B0-----:R-:W-:Y:S01]  /*6e60*/  VIADD R24, R0, 0x60 ;  /* 0x0000006000187836 */ /* 0x001fe20000000000 */
[----:B------:R-:W-:Y:S02]  /*6e70*/  @!P0 LOP3.LUT R11, R18, 0xfffffffe, RZ, 0xc0, !PT ;  /* 0xfffffffe120b8812 */ /* 0x000fe400078ec0ff */
[----:B-1----:R-:W-:-:S02]  /*6e80*/  @!P1 LOP3.LUT R13, R19, 0xfffffffe, RZ, 0xc0, !PT ;  /* 0xfffffffe130d9812 */ /* 0x002fc400078ec0ff */
[----:B------:R-:W-:Y:S01]  /*6e90*/  @!P2 LEA.HI R5, R5, R5, RZ, 0x1 ;  /* 0x000000050505a211 */ /* 0x000fe200078f08ff */
[--C-:B------:R-:W-:Y:S01]  /*6ea0*/  @!P0 IMAD.WIDE R10, R11, 0x4, R2.reuse ;  /* 0x000000040b0a8825 */ /* 0x100fe200078e0202 */
[----:B------:R-:W-:Y:S02]  /*6eb0*/  @!P3 LEA.HI R6, R6, R6, RZ, 0x1 ;  /* 0x000000060606b211 */ /* 0x000fe400078f08ff */
[----:B------:R-:W-:Y:S01]  /*6ec0*/  @!P4 LEA.HI R20, R20, R20, RZ, 0x1 ;  /* 0x000000141414c211 */ /* 0x000fe200078f08ff */
[----:B------:R-:W-:Y:S01]  /*6ed0*/  @!P1 IMAD.WIDE R12, R13, 0x4, R2 ;  /* 0x000000040d0c9825 */ /* 0x000fe200078e0202 */
[----:B------:R-:W-:Y:S01]  /*6ee0*/  @!P2 LOP3.LUT R5, R5, 0xfffffffe, RZ, 0xc0, !PT ;  /* 0xfffffffe0505a812 */ /* 0x000fe200078ec0ff */
[----:B------:R0:W-:Y:S01]  /*6ef0*/  @!P0 ST.E.64 desc[UR44][R10.64], R40 ;  /* 0x000000280a008985 */ /* 0x0001e2000c101b2c */
[----:B------:R-:W-:Y:S02]  /*6f00*/  @!P5 LEA.HI R21, R21, R21, RZ, 0x1 ;  /* 0x000000151515d211 */ /* 0x000fe400078f08ff */
[----:B--2---:R-:W-:Y:S01]  /*6f10*/  @!P3 LOP3.LUT R15, R6, 0xfffffffe, RZ, 0xc0, !PT ;  /* 0xfffffffe060fb812 */ /* 0x004fe200078ec0ff */
[----:B------:R1:W-:Y:S01]  /*6f20*/  @!P1 ST.E.64 desc[UR44][R12.64], R44 ;  /* 0x0000002c0c009985 */ /* 0x0003e2000c101b2c */
[----:B---3--:R-:W-:Y:S01]  /*6f30*/  @!P4 LOP3.LUT R17, R20, 0xfffffffe, RZ, 0xc0, !PT ;  /* 0xfffffffe1411c812 */ /* 0x008fe200078ec0ff */
[C---:B------:R-:W-:Y:S01]  /*6f40*/  VIADD R6, R0.reuse, 0x70 ;  /* 0x0000007000067836 */ /* 0x040fe20000000000 */
[----:B------:R-:W-:Y:S01]  /*6f50*/  @!P5 LOP3.LUT R21, R21, 0xfffffffe, RZ, 0xc0, !PT ;  /* 0xfffffffe1515d812 */ /* 0x000fe200078ec0ff */
[----:B------:R-:W-:Y:S01]  /*6f60*/  VIADD R20, R0, 0x78 ;  /* 0x0000007800147836 */ /* 0x000fe20000000000 */
[----:B------:R-:W-:Y:S01]  /*6f70*/  @!P6 LOP3.LUT R19, R22, 0xfffffffe, RZ, 0xc0, !PT ;  /* 0xfffffffe1613e812 */ /* 0x000fe200078ec0ff */
[----:B------:R-:W-:Y:S01]  /*6f80*/  VIADD R22, R0, 0x88 ;  /* 0x0000008800167836 */ /* 0x000fe20000000000 */
[----:B------:R-:W-:-:S02]  /*6f90*/  ISETP.GE.AND P1, PT, R23, UR4, PT ;  /* 0x0000000417007c0c */ /* 0x000fc4000bf26270 */
[----:B------:R-:W-:Y:S01]  /*6fa0*/  ISETP.GE.AND P0, PT, R24, UR4, PT ;  /* 0x0000000418007c0c */ /* 0x000fe2000bf06270 */
[----:B0-----:R-:W-:Y:S01]  /*6fb0*/  @!P2 IMAD.WIDE R10, R5, 0x4, R2 ;  /* 0x00000004050aa825 */ /* 0x001fe200078e0202 */
[----:B------:R-:W-:-:S03]  /*6fc0*/  IADD3 R5, R0, 0x68, RZ ;  /* 0x0000006800057810 */ /* 0x000fc60007ffe0ff */
[--C-:B-1----:R-:W-:Y:S01]  /*6fd0*/  @!P3 IMAD.WIDE R12, R15, 0x4, R2.reuse ;  /* 0x000000040f0cb825 */ /* 0x102fe200078e0202 */
[----:B------:R0:W-:Y:S01]  /*6fe0*/  @!P2 ST.E.64 desc[UR44][R10.64], R48 ;  /* 0x000000300a00a985 */ /* 0x0001e2000c101b2c */
[----:B------:R-:W-:Y:S02]  /*6ff0*/  ISETP.GE.AND P2, PT, R5, UR4, PT ;  /* 0x0000000405007c0c */ /* 0x000fe4000bf46270 */
[--C-:B------:R-:W-:Y:S01]  /*7000*/  @!P4 IMAD.WIDE R14, R17, 0x4, R2.reuse ;  /* 0x00000004110ec825 */ /* 0x100fe200078e0202 */
[----:B------:R1:W-:Y:S01]  /*7010*/  @!P3 ST.E.64 desc[UR44][R12.64], R52 ;  /* 0x000000340c00b985 */ /* 0x0003e2000c101b2c */
[----:B------:R-:W-:Y:S02]  /*7020*/  ISETP.GE.AND P3, PT, R22, UR4, PT ;  /* 0x0000000416007c0c */ /* 0x000fe4000bf66270 */
[----:B------:R-:W-:Y:S01]  /*7030*/  @!P5 IMAD.WIDE R16, R21, 0x4, R2 ;  /* 0x000000041510d825 */ /* 0x000fe200078e0202 */
[----:B------:R2:W-:Y:S01]  /*7040*/  @!P4 ST.E.64 desc[UR44][R14.64], R56 ;  /* 0x000000380e00c985 */ /* 0x0005e2000c101b2c */
[----:B------:R-:W-:-:S02]  /*7050*/  @!P1 LEA.HI R23, R23, R23, RZ, 0x1 ;  /* 0x0000001717179211 */ /* 0x000fc400078f08ff */
[----:B------:R-:W-:Y:S01]  /*7060*/  @!P6 IMAD.WIDE R18, R19, 0x4, R2 ;  /* 0x000000041312e825 */ /* 0x000fe200078e0202 */
[----:B------:R3:W-:Y:S01]  /*7070*/  @!P5 ST.E.64 desc[UR44][R16.64], R60 ;  /* 0x0000003c1000d985 */ /* 0x0007e2000c101b2c */
[----:B------:R-:W-:Y:S02]  /*7080*/  ISETP.GE.AND P5, PT, R20, UR4, PT ;  /* 0x0000000414007c0c */ /* 0x000fe4000bfa6270 */
[----:B------:R-:W-:Y:S01]  /*7090*/  VIADD R21, R0, 0x80 ;  /* 0x0000008000157836 */ /* 0x000fe20000000000 */
[----:B------:R4:W-:Y:S01]  /*70a0*/  @!P6 ST.E.64 desc[UR44][R18.64], R64 ;  /* 0x000000401200e985 */ /* 0x0009e2000c101b2c */
[----:B------:R-:W-:Y:S02]  /*70b0*/  ISETP.GE.AND P6, PT, R6, UR4, PT ;  /* 0x0000000406007c0c */ /* 0x000fe4000bfc6270 */
[----:B------:R-:W-:Y:S02]  /*70c0*/  @!P0 LEA.HI R24, R24, R24, RZ, 0x1 ;  /* 0x0000001818188211 */ /* 0x000fe400078f08ff */
[----:B------:R-:W-:-:S02]  /*70d0*/  ISETP.GE.AND P4, PT, R21, UR4, PT ;  /* 0x0000000415007c0c */ /* 0x000fc4000bf86270 */
[----:B0-----:R-:W-:Y:S02]  /*70e0*/  @!P1 LOP3.LUT R11, R23, 0xfffffffe, RZ, 0xc0, !PT ;  /* 0xfffffffe170b9812 */ /* 0x001fe400078ec0ff */
[----:B-1----:R-:W-:Y:S01]  /*70f0*/  @!P0 LOP3.LUT R13, R24, 0xfffffffe, RZ, 0xc0, !PT ;  /* 0xfffffffe180d8812 */ /* 0x002fe200078ec0ff */
[----:B------:R-:W-:Y:S01]  /*7100*/  VIADD R24, R0, 0x98 ;  /* 0x0000009800187836 */ /* 0x000fe20000000000 */
[----:B------:R-:W-:Y:S01]  /*7110*/  @!P2 LEA.HI R5, R5, R5, RZ, 0x1 ;  /* 0x000000050505a211 */ /* 0x000fe200078f08ff */
[--C-:B------:R-:W-:Y:S01]  /*7120*/  @!P1 IMAD.WIDE R10, R11, 0x4, R2.reuse ;  /* 0x000000040b0a9825 */ /* 0x100fe200078e0202 */
[----:B------:R-:W-:Y:S02]  /*7130*/  @!P5 LEA.HI R20, R20, R20, RZ, 0x1 ;  /* 0x000000141414d211 */ /* 0x000fe400078f08ff */
[----:B------:R-:W-:Y:S01]  /*7140*/  @!P6 LEA.HI R6, R6, R6, RZ, 0x1 ;  /* 0x000000060606e211 */ /* 0x000fe200078f08ff */
[----:B------:R-:W-:Y:S01]  /*7150*/  @!P0 IMAD.WIDE R12, R13, 0x4, R2 ;  /* 0x000000040d0c8825 */ /* 0x000fe200078e0202 */
[----:B------:R-:W-:Y:S01]  /*7160*/  @!P2 LOP3.LUT R5, R5, 0xfffffffe, RZ, 0xc0, !PT ;  /* 0xfffffffe0505a812 */ /* 0x000fe200078ec0ff */
[----:B------:R0:W-:Y:S01]  /*7170*/  @!P1 ST.E.64 desc[UR44][R10.64], R68 ;  /* 0x000000440a009985 */ /* 0x0001e2000c101b2c */
[----:B------:R-:W-:-:S02]  /*7180*/  @!P4 LEA.HI R21, R21, R21, RZ, 0x1 ;  /* 0x000000151515c211 */ /* 0x000fc400078f08ff */
[----:B------:R-:W-:Y:S01]  /*7190*/  @!P3 LEA.HI R22, R22, R22, RZ, 0x1 ;  /* 0x000000161616b211 */ /* 0x000fe200078f08ff */
[----:B------:R1:W-:Y:S01]  /*71a0*/  @!P0 ST.E.64 desc[UR44][R12.64], R72 ;  /* 0x000000480c008985 */ /* 0x0003e2000c101b2c */
[----:B--2---:R-:W-:Y:S01]  /*71b0*/  @!P6 LOP3.LUT R15, R6, 0xfffffffe, RZ, 0xc0, !PT ;  /* 0xfffffffe060fe812 */ /* 0x004fe200078ec0ff */
[----:B------:R-:W-:Y:S01]  /*71c0*/  VIADD R6, R0, 0xa8 ;  /* 0x000000a800067836 */ /* 0x000fe20000000000 */
[----:B---3--:R-:W-:Y:S01]  /*71d0*/  @!P5 LOP3.LUT R17, R20, 0xfffffffe, RZ, 0xc0, !PT ;  /* 0xfffffffe1411d812 */ /* 0x008fe200078ec0ff */
[C---:B------:R-:W-:Y:S01]  /*71e0*/  VIADD R20, R0.reuse, 0xb0 ;  /* 0x000000b000147836 */ /* 0x040fe20000000000 */
[----:B------:R-:W-:Y:S02]  /*71f0*/  @!P4 LOP3.LUT R21, R21, 0xfffffffe, RZ, 0xc0, !PT ;  /* 0xfffffffe1515c812 */ /* 0x000fe400078ec0ff */
[----:B------:R-:W-:Y:S02]  /*7200*/  IADD3 R23, R0, 0x90, RZ ;  /* 0x0000009000177810 */ /* 0x000fe40007ffe0ff */
[----:B----4-:R-:W-:Y:S01]  /*7210*/  @!P3 LOP3.LUT R19, R22, 0xfffffffe, RZ, 0xc0, !PT ;  /* 0xfffffffe1613b812 */ /* 0x010fe200078ec0ff */
[----:B0-----:R-:W-:Y:S01]  /*7220*/  @!P2 IMAD.WIDE R10, R5, 0x4, R2 ;  /* 0x00000004050aa825 */ /* 0x001fe200078e0202 */
[----:B------:R-:W-:-:S02]  /*7230*/  ISETP.GE.AND P0, PT, R23, UR4, PT ;  /* 0x0000000417007c0c */ /* 0x000fc4000bf06270 */
[----:B------:R-:W-:Y:S01]  /*7240*/  ISETP.GE.AND P1, PT, R24, UR4, PT ;  /* 0x0000000418007c0c */ /* 0x000fe2000bf26270 */
[----:B------:R-:W-:Y:S01]  /*7250*/  VIADD R5, R0, 0xa0 ;  /* 0x000000a000057836 */ /* 0x000fe20000000000 */
[----:B------:R0:W-:Y:S01]  /*7260*/  @!P2 ST.E.64 desc[UR44][R10.64], R76 ;  /* 0x0000004c0a00a985 */ /* 0x0001e2000c101b2c */
[----:B-1----:R-:W-:-:S03]  /*7270*/  @!P6 IMAD.WIDE R12, R15, 0x4, R2 ;  /* 0x000000040f0ce825 */ /* 0x002fc600078e0202 */
[----:B------:R-:W-:Y:S01]  /*7280*/  ISETP.GE.AND P2, PT, R5, UR4, PT ;  /* 0x0000000405007c0c */ /* 0x000fe2000bf46270 */
[--C-:B------:R-:W-:Y:S01]  /*7290*/  @!P5 IMAD.WIDE R14, R17, 0x4, R2.reuse ;  /* 0x00000004110ed825 */ /* 0x100fe200078e0202 */
[----:B------:R1:W-:Y:S03]  /*72a0*/  @!P6 ST.E.64 desc[UR44][R12.64], R80 ;  /* 0x000000500c00e985 */ /* 0x0003e6000c101b2c */
[--C-:B------:R-:W-:Y:S01]  /*72b0*/  @!P4 IMAD.WIDE R16, R21, 0x4, R2.reuse ;  /* 0x000000041510c825 */ /* 0x100fe200078e0202 */
[----:B------:R2:W-:Y:S01]  /*72c0*/  @!P5 ST.E.64 desc[UR44][R14.64], R84 ;  /* 0x000000540e00d985 */ /* 0x0005e2000c101b2c */
[----:B------:R-:W-:Y:S02]  /*72d0*/  IADD3 R21, R0, 0xb8, RZ ;  /* 0x000000b800157810 */ /* 0x000fe40007ffe0ff */
[----:B------:R-:W-:Y:S01]  /*72e0*/  @!P3 IMAD.WIDE R18, R19, 0x4, R2 ;  /* 0x000000041312b825 */ /* 0x000fe200078e0202 */
[----:B------:R3:W-:Y:S01]  /*72f0*/  @!P4 ST.E.64 desc[UR44][R16.64], R88 ;  /* 0x000000581000c985 */ /* 0x0007e2000c101b2c */
[----:B------:R-:W-:-:S02]  /*7300*/  ISETP.GE.AND P4, PT, R20, UR4, PT ;  /* 0x0000000414007c0c */ /* 0x000fc4000bf86270 */
[----:B------:R-:W-:Y:S01]  /*7310*/  VIADD R22, R0, 0xc0 ;  /* 0x000000c000167836 */ /* 0x000fe20000000000 */
[----:B------:R4:W-:Y:S01]  /*7320*/  @!P3 ST.E.64 desc[UR44][R18.64], R92 ;  /* 0x0000005c1200b985 */ /* 0x0009e2000c101b2c */
[----:B------:R-:W-:Y:S02]  /*7330*/  ISETP.GE.AND P3, PT, R6, UR4, PT ;  /* 0x0000000406007c0c */ /* 0x000fe4000bf66270 */
[----:B------:R-:W-:Y:S02]  /*7340*/  ISETP.GE.AND P5, PT, R21, UR4, PT ;  /* 0x0000000415007c0c */ /* 0x000fe4000bfa6270 */
[----:B------:R-:W-:Y:S02]  /*7350*/  ISETP.GE.AND P6, PT, R22, UR4, PT ;  /* 0x0000000416007c0c */ /* 0x000fe4000bfc6270 */
[----:B------:R-:W-:Y:S02]  /*7360*/  @!P0 LEA.HI R23, R23, R23, RZ, 0x1 ;  /* 0x0000001717178211 */ /* 0x000fe400078f08ff */
[----:B------:R-:W-:-:S02]  /*7370*/  @!P1 LEA.HI R24, R24, R24, RZ, 0x1 ;  /* 0x0000001818189211 */ /* 0x000fc400078f08ff */
[----:B------:R-:W-:Y:S02]  /*7380*/  @!P2 LEA.HI R5, R5, R5, RZ, 0x1 ;  /* 0x000000050505a211 */ /* 0x000fe400078f08ff */
[----:B0-----:R-:W-:Y:S02]  /*7390*/  @!P0 LOP3.LUT R11, R23, 0xfffffffe, RZ, 0xc0, !PT ;  /* 0xfffffffe170b8812 */ /* 0x001fe400078ec0ff */
[----:B-1----:R-:W-:Y:S02]  /*73a0*/  @!P1 LOP3.LUT R13, R24, 0xfffffffe, RZ, 0xc0, !PT ;  /* 0xfffffffe180d9812 */ /* 0x002fe400078ec0ff */
[----:B------:R-:W-:Y:S01]  /*73b0*/  @!P2 LOP3.LUT R5, R5, 0xfffffffe, RZ, 0xc0, !PT ;  /* 0xfffffffe0505a812 */ /* 0x000fe200078ec0ff */
[--C-:B------:R-:W-:Y:S01]  /*73c0*/  @!P0 IMAD.WIDE R10, R11, 0x4, R2.reuse ;  /* 0x000000040b0a8825 */ /* 0x100fe200078e0202 */
[----:B------:R-:W-:Y:S02]  /*73d0*/  @!P3 LEA.HI R6, R6, R6, RZ, 0x1 ;  /* 0x000000060606b211 */ /* 0x000fe400078f08ff */
[----:B------:R-:W-:Y:S01]  /*73e0*/  @!P4 LEA.HI R20, R20, R20, RZ, 0x1 ;  /* 0x000000141414c211 */ /* 0x000fe200078f08ff */
[--C-:B------:R-:W-:Y:S01]  /*73f0*/  @!P1 IMAD.WIDE R12, R13, 0x4, R2.reuse ;  /* 0x000000040d0c9825 */ /* 0x100fe200078e0202 */
[----:B------:R-:W-:Y:S01]  /*7400*/  @!P6 LEA.HI R22, R22, R22, RZ, 0x1 ;  /* 0x000000161616e211 */ /* 0x000fe200078f08ff */
[----:B------:R0:W-:Y:S01]  /*7410*/  @!P0 ST.E.64 desc[UR44][R10.64], R96 ;  /* 0x000000600a008985 */ /* 0x0001e2000c101b2c */
[----:B------:R-:W-:Y:S01]  /*7420*/  @!P5 LEA.HI R21, R21, R21, RZ, 0x1 ;  /* 0x000000151515d211 */ /* 0x000fe200078f08ff */
[--C-:B--2---:R-:W-:Y:S01]  /*7430*/  @!P2 IMAD.WIDE R14, R5, 0x4, R2.reuse ;  /* 0x00000004050ea825 */ /* 0x104fe200078e0202 */
[----:B---3--:R-:W-:Y:S01]  /*7440*/  @!P3 LOP3.LUT R17, R6, 0xfffffffe, RZ, 0xc0, !PT ;  /* 0xfffffffe0611b812 */ /* 0x008fe200078ec0ff */
[----:B------:R1:W-:Y:S01]  /*7450*/  @!P1 ST.E.64 desc[UR44][R12.64], R100 ;  /* 0x000000640c009985 */ /* 0x0003e2000c101b2c */
[----:B----4-:R-:W-:Y:S01]  /*7460*/  @!P4 LOP3.LUT R19, R20, 0xfffffffe, RZ, 0xc0, !PT ;  /* 0xfffffffe1413c812 */ /* 0x010fe200078ec0ff */
[----:B------:R-:W-:Y:S01]  /*7470*/  VIADD R6, R0, 0xd0 ;  /* 0x000000d000067836 */ /* 0x000fe20000000000 */
[----:B------:R-:W-:Y:S01]  /*7480*/  @!P6 LOP3.LUT R5, R22, 0xfffffffe, RZ, 0xc0, !PT ;  /* 0xfffffffe1605e812 */ /* 0x000fe200078ec0ff */
[----:B------:R2:W-:Y:S01]  /*7490*/  @!P2 ST.E.64 desc[UR44][R14.64], R104 ;  /* 0x000000680e00a985 */ /* 0x0005e2000c101b2c */
[----:B------:R-:W-:Y:S01]  /*74a0*/  @!P5 LOP3.LUT R21, R21, 0xfffffffe, RZ, 0xc0, !PT ;  /* 0xfffffffe1515d812 */ /* 0x000fe200078ec0ff */
[----:B------:R-:W-:Y:S01]  /*74b0*/  VIADD R20, R0, 0xd8 ;  /* 0x000000d800147836 */ /* 0x000fe20000000000 */
[----:B------:R-:W-:Y:S01]  /*74c0*/  ISETP.GE.AND P1, PT, R6, UR4, PT ;  /* 0x0000000406007c0c */ /* 0x000fe2000bf26270 */
[----:B0-----:R-:W-:-:S03]  /*74d0*/  @!P3 IMAD.WIDE R10, R17, 0x4, R2 ;  /* 0x00000004110ab825 */ /* 0x001fc600078e0202 */
[----:B------:R-:W-:Y:S01]  /*74e0*/  ISETP.GE.AND P2, PT, R20, UR4, PT ;  /* 0x0000000414007c0c */ /* 0x000fe2000bf46270 */
[--C-:B-1----:R-:W-:Y:S01]  /*74f0*/  @!P4 IMAD.WIDE R12, R19, 0x4, R2.reuse ;  /* 0x00000004130cc825 */ /* 0x102fe200078e0202 */
[----:B------:R0:W-:Y:S03]  /*7500*/  @!P3 ST.E.64 desc[UR44][R10.64], R108 ;  /* 0x0000006c0a00b985 */ /* 0x0001e6000c101b2c */
[----:B------:R-:W-:Y:S01]  /*7510*/  @!P6 IMAD.WIDE R18, R5, 0x4, R2 ;  /* 0x000000040512e825 */ /* 0x000fe200078e0202 */
[----:B------:R1:W-:Y:S03]  /*7520*/  @!P4 ST.E.64 desc[UR44][R12.64], R112 ;  /* 0x000000700c00c985 */ /* 0x0003e6000c101b2c */
[----:B------:R-:W-:Y:S01]  /*7530*/  @!P1 LEA.HI R6, R6, R6, RZ, 0x1 ;  /* 0x0000000606069211 */ /* 0x000fe200078f08ff */
[----:B------:R-:W-:-:S02]  /*7540*/  VIADD R5, R0, 0xc8 ;  /* 0x000000c800057836 */ /* 0x000fc40000000000 */
[----:B------:R-:W-:Y:S01]  /*7550*/  @!P5 IMAD.WIDE R16, R21, 0x4, R2 ;  /* 0x000000041510d825 */ /* 0x000fe200078e0202 */
[C---:B------:R-:W-:Y:S02]  /*7560*/  IADD3 R21, R0.reuse, 0xe0, RZ ;  /* 0x000000e000157810 */ /* 0x040fe40007ffe0ff */
[----:B------:R-:W-:Y:S01]  /*7570*/  ISETP.GE.AND P0, PT, R5, UR4, PT ;  /* 0x0000000405007c0c */ /* 0x000fe2000bf06270 */
[C---:B--2---:R-:W-:Y:S01]  /*7580*/  VIADD R14, R0.reuse, 0xe8 ;  /* 0x000000e8000e7836 */ /* 0x044fe20000000000 */
[----:B------:R2:W-:Y:S01]  /*7590*/  @!P5 ST.E.64 desc[UR44][R16.64], R116 ;  /* 0x000000741000d985 */ /* 0x0005e2000c101b2c */
[C---:B------:R-:W-:Y:S01]  /*75a0*/  VIADD R15, R0.reuse, 0xf0 ;  /* 0x000000f0000f7836 */ /* 0x040fe20000000000 */
[----:B------:R-:W-:Y:S01]  /*75b0*/  ISETP.GE.AND P3, PT, R21, UR4, PT ;  /* 0x0000000415007c0c */ /* 0x000fe2000bf66270 */
[----:B0-----:R-:W-:Y:S01]  /*75c0*/  VIADD R11, R0, 0xf8 ;  /* 0x000000f8000b7836 */ /* 0x001fe20000000000 */
[----:B------:R0:W-:Y:S01]  /*75d0*/  @!P6 ST.E.64 desc[UR44][R18.64], R120 ;  /* 0x000000781200e985 */ /* 0x0001e2000c101b2c */
[----:B------:R-:W-:-:S02]  /*75e0*/  ISETP.GE.AND P4, PT, R14, UR4, PT ;  /* 0x000000040e007c0c */ /* 0x000fc4000bf86270 */
[----:B------:R-:W-:Y:S02]  /*75f0*/  ISETP.GE.AND P5, PT, R15, UR4, PT ;  /* 0x000000040f007c0c */ /* 0x000fe4000bfa6270 */
[----:B------:R-:W-:Y:S02]  /*7600*/  ISETP.GE.AND P6, PT, R11, UR4, PT ;  /* 0x000000040b007c0c */ /* 0x000fe4000bfc6270 */
[----:B------:R-:W-:Y:S02]  /*7610*/  @!P0 LEA.HI R5, R5, R5, RZ, 0x1 ;  /* 0x0000000505058211 */ /* 0x000fe400078f08ff */
[----:B------:R-:W-:Y:S02]  /*7620*/  @!P2 LEA.HI R20, R20, R20, RZ, 0x1 ;  /* 0x000000141414a211 */ /* 0x000fe400078f08ff */
[----:B------:R-:W-:Y:S02]  /*7630*/  @!P3 LEA.HI R21, R21, R21, RZ, 0x1 ;  /* 0x000000151515b211 */ /* 0x000fe400078f08ff */
[----:B------:R-:W-:-:S02]  /*7640*/  @!P0 LOP3.LUT R5, R5, 0xfffffffe, RZ, 0xc0, !PT ;  /* 0xfffffffe05058812 */ /* 0x000fc400078ec0ff */
[----:B------:R-:W-:Y:S02]  /*7650*/  @!P4 LEA.HI R14, R14, R14, RZ, 0x1 ;  /* 0x0000000e0e0ec211 */ /* 0x000fe400078f08ff */
[----:B------:R-:W-:Y:S02]  /*7660*/  @!P5 LEA.HI R10, R15, R15, RZ, 0x1 ;  /* 0x0000000f0f0ad211 */ /* 0x000fe400078f08ff */
[----:B------:R-:W-:Y:S02]  /*7670*/  @!P6 LEA.HI R11, R11, R11, RZ, 0x1 ;  /* 0x0000000b0b0be211 */ /* 0x000fe400078f08ff */
[----:B-1----:R-:W-:Y:S02]  /*7680*/  @!P1 LOP3.LUT R13, R6, 0xfffffffe, RZ, 0xc0, !PT ;  /* 0xfffffffe060d9812 */ /* 0x002fe400078ec0ff */
[----:B------:R-:W-:Y:S02]  /*7690*/  @!P2 LOP3.LUT R15, R20, 0xfffffffe, RZ, 0xc0, !PT ;  /* 0xfffffffe140fa812 */ /* 0x000fe400078ec0ff */
[----:B--2---:R-:W-:Y:S01]  /*76a0*/  @!P3 LOP3.LUT R17, R21, 0xfffffffe, RZ, 0xc0, !PT ;  /* 0xfffffffe1511b812 */ /* 0x004fe200078ec0ff */
[----:B------:R-:W-:Y:S01]  /*76b0*/  @!P1 IMAD.WIDE R12, R13, 0x4, R2 ;  /* 0x000000040d0c9825 */ /* 0x000fe200078e0202 */
[----:B0-----:R-:W-:-:S02]  /*76c0*/  @!P4 LOP3.LUT R19, R14, 0xfffffffe, RZ, 0xc0, !PT ;  /* 0xfffffffe0e13c812 */ /* 0x001fc400078ec0ff */
[----:B------:R-:W-:Y:S01]  /*76d0*/  @!P5 LOP3.LUT R21, R10, 0xfffffffe, RZ, 0xc0, !PT ;  /* 0xfffffffe0a15d812 */ /* 0x000fe200078ec0ff */
[----:B------:R-:W-:Y:S01]  /*76e0*/  @!P2 IMAD.WIDE R14, R15, 0x4, R2 ;  /* 0x000000040f0ea825 */ /* 0x000fe200078e0202 */
[----:B------:R-:W-:-:S03]  /*76f0*/  @!P6 LOP3.LUT R23, R11, 0xfffffffe, RZ, 0xc0, !PT ;  /* 0xfffffffe0b17e812 */ /* 0x000fc600078ec0ff */
[----:B------:R-:W-:-:S04]  /*7700*/  @!P0 IMAD.WIDE R10, R5, 0x4, R2 ;  /* 0x00000004050a8825 */ /* 0x000fc800078e0202 */
[--C-:B------:R-:W-:Y:S01]  /*7710*/  @!P3 IMAD.WIDE R16, R17, 0x4, R2.reuse ;  /* 0x000000041110b825 */ /* 0x100fe200078e0202 */
[----:B------:R1:W-:Y:S03]  /*7720*/  @!P0 ST.E.64 desc[UR44][R10.64], R124 ;  /* 0x0000007c0a008985 */ /* 0x0003e6000c101b2c */
[--C-:B------:R-:W-:Y:S01]  /*7730*/  @!P4 IMAD.WIDE R18, R19, 0x4, R2.reuse ;  /* 0x000000041312c825 */ /* 0x100fe200078e0202 */
[----:B------:R1:W-:Y:S03]  /*7740*/  @!P1 ST.E.64 desc[UR44][R12.64], R128 ;  /* 0x000000800c009985 */ /* 0x0003e6000c101b2c */
[--C-:B------:R-:W-:Y:S01]  /*7750*/  @!P5 IMAD.WIDE R20, R21, 0x4, R2.reuse ;  /* 0x000000041514d825 */ /* 0x100fe200078e0202 */
[----:B------:R1:W-:Y:S03]  /*7760*/  @!P2 ST.E.64 desc[UR44][R14.64], R132 ;  /* 0x000000840e00a985 */ /* 0x0003e6000c101b2c */
[----:B------:R-:W-:Y:S01]  /*7770*/  @!P6 IMAD.WIDE R2, R23, 0x4, R2 ;  /* 0x000000041702e825 */ /* 0x000fe200078e0202 */
[----:B------:R1:W-:Y:S04]  /*7780*/  @!P3 ST.E.64 desc[UR44][R16.64], R136 ;  /* 0x000000881000b985 */ /* 0x0003e8000c101b2c */
[----:B------:R1:W-:Y:S04]  /*7790*/  @!P4 ST.E.64 desc[UR44][R18.64], R140 ;  /* 0x0000008c1200c985 */ /* 0x0003e8000c101b2c */
[----:B------:R1:W-:Y:S04]  /*77a0*/  @!P5 ST.E.64 desc[UR44][R20.64], R144 ;  /* 0x000000901400d985 */ /* 0x0003e8000c101b2c */
[----:B------:R1:W-:Y:S02]  /*77b0*/  @!P6 ST.E.64 desc[UR44][R2.64], R148 ;  /* 0x000000940200e985 */ /* 0x0003e4000c101b2c */
.L_x_35:
[----:B------:R-:W-:Y:S05]  /*77c0*/  BSYNC B0 ;  /* 0x0000000000007941 */ /* 0x000fea0003800000 */
.L_x_34:
[----:B------:R-:W-:Y:S01]  /*77d0*/  ISETP.GE.AND P0, PT, R9, R8, PT ;  /* 0x000000080900720c */ /* 0x000fe20003f06270 */
[----:B-1--4-:R1:W2:Y:S04]  /*77e0*/  SHFL.IDX PT, R3, R7, 0x1, 0x1c1f ;  /* 0x003c1f0007037f89 */ /* 0x0122a800000e0000 */
[----:B---3--:R1:W3:Y:S08]  /*77f0*/  SHFL.IDX PT, R2, R4, 0x1, 0x1c1f ;  /* 0x003c1f0004027f89 */ /* 0x0082f000000e0000 */
[----:B-1----:R-:W-:Y:S05]  /*7800*/  @P0 BRA `(.L_x_10) ;  /* 0x0000004800cc0947 */ /* 0x002fea0003800000 */
[C---:B0-----:R-:W-:Y:S01]  /*7810*/  VIADD R4, R0.reuse, 0x8 ;  /* 0x0000000800047836 */ /* 0x041fe20000000000 */
[C---:B------:R-:W-:Y:S01]  /*7820*/  IADD3 R5, R0.reuse, 0x10, RZ ;  /* 0x0000001000057810 */ /* 0x040fe20007ffe0ff */
[----:B------:R-:W-:Y:S01]  /*7830*/  ULDC UR4, c[0x0][0xac8] ;  /* 0x0002b20000047ab9 */ /* 0x000fe20000000800 */
[C---:B------:R-:W-:Y:S01]  /*7840*/  VIADD R10, R0.reuse, 0x18 ;  /* 0x00000018000a7836 */ /* 0x040fe20000000000 */
[C---:B------:R-:W-:Y:S01]  /*7850*/  ISETP.GE.AND P0, PT, R0.reuse, UR4, PT ;  /* 0x0000000400007c0c */ /* 0x040fe2000bf06270 */
[----:B------:R-:W-:Y:S01]  /*7860*/  VIADD R11, R0, 0x20 ;  /* 0x00000020000b7836 */ /* 0x000fe20000000000 */
[----:B------:R-:W-:Y:S01]  /*7870*/  ISETP.GE.AND P1, PT, R4, UR4, PT ;  /* 0x0000000404007c0c */ /* 0x000fe2000bf26270 */
[C---:B------:R-:W-:Y:S01]  /*7880*/  VIADD R12, R0.reuse, 0x28 ;  /* 0x00000028000c7836 */ /* 0x040fe20000000000 */
[----:B------:R-:W-:Y:S01]  /*7890*/  ISETP.GE.AND P2, PT, R5, UR4, PT ;  /* 0x0000000405007c0c */ /* 0x000fe2000bf46270 */
[----:B------:R-:W-:Y:S01]  /*78a0*/  VIADD R13, R0, 0x30 ;  /* 0x00000030000d7836 */ /* 0x000fe20000000000 */
[----:B------:R-:W-:Y:S01]  /*78b0*/  ISETP.GE.AND P5, PT, R10, UR4, PT ;  /* 0x000000040a007c0c */ /* 0x000fe2000bfa6270 */
[C---:B------:R-:W-:Y:S01]  /*78c0*/  VIADD R15, R0.reuse, 0x40 ;  /* 0x00000040000f7836 */ /* 0x040fe20000000000 */
[----:B------:R-:W-:Y:S01]  /*78d0*/  ISETP.GE.AND P6, PT, R11, UR4, PT ;  /* 0x000000040b007c0c */ /* 0x000fe2000bfc6270 */
[C---:B------:R-:W-:Y:S01]  /*78e0*/  VIADD R16, R0.reuse, 0x48 ;  /* 0x0000004800107836 */ /* 0x040fe20000000000 */
[C---:B------:R-:W-:Y:S01]  /*78f0*/  IADD3 R14, R0.reuse, 0x38, RZ ;  /* 0x00000038000e7810 */ /* 0x040fe20007ffe0ff */
[C---:B------:R-:W-:Y:S01]  /*7900*/  VIADD R18, R0.reuse, 0x50 ;  /* 0x0000005000127836 */ /* 0x040fe20000000000 */
[----:B------:R-:W-:Y:S01]  /*7910*/  ISETP.GE.AND P3, PT, R15, UR4, PT ;  /* 0x000000040f007c0c */ /* 0x000fe2000bf66270 */
[----:B------:R-:W-:Y:S01]  /*7920*/  VIADD R19, R0, 0x58 ;  /* 0x0000005800137836 */ /* 0x000fe20000000000 */
[----:B------:R-:W-:Y:S01]  /*7930*/  ISETP.GE.AND P4, PT, R16, UR4, PT ;  /* 0x0000000410007c0c */ /* 0x000fe2000bf86270 */
[----:B------:R-:W-:Y:S01]  /*7940*/  VIADD R20, R0, 0x80 ;  /* 0x0000008000147836 */ /* 0x000fe20000000000 */
[----:B------:R-:W-:-:S02]  /*7950*/  @!P1 LEA.HI R4, R4, R4, RZ, 0x1 ;  /* 0x0000000404049211 */ /* 0x000fc400078f08ff */
[----:B------:R-:W-:Y:S02]  /*7960*/  @!P2 LEA.HI R5, R5, R5, RZ, 0x1 ;  /* 0x000000050505a211 */ /* 0x000fe400078f08ff */
[----:B------:R-:W-:Y:S02]  /*7970*/  @!P1 LOP3.LUT R7, R4, 0xfffffffe, RZ, 0xc0, !PT ;  /* 0xfffffffe04079812 */ /* 0x000fe400078ec0ff */
[----:B------:R-:W-:Y:S01]  /*7980*/  @!P2 LOP3.LUT R9, R5, 0xfffffffe, RZ, 0xc0, !PT ;  /* 0xfffffffe0509a812 */ /* 0x000fe200078ec0ff */
[--C-:B--23--:R-:W-:Y:S01]  /*7990*/  @!P0 IMAD.WIDE R4, R0, 0x4, R2.reuse ;  /* 0x0000000400048825 */ /* 0x10cfe200078e0202 */
[----:B------:R-:W-:Y:S02]  /*79a0*/  @!P5 LEA.HI R10, R10, R10, RZ, 0x1 ;  /* 0x0000000a0a0ad211 */ /* 0x000fe400078f08ff */
[----:B------:R-:W-:Y:S01]  /*79b0*/  @!P6 LEA.HI R11, R11, R11, RZ, 0x1 ;  /* 0x0000000b0b0be211 */ /* 0x000fe200078f08ff */
[----:B------:R-:W-:Y:S01]  /*79c0*/  @!P1 IMAD.WIDE R6, R7, 0x4, R2 ;  /* 0x0000000407069825 */ /* 0x000fe200078e0202 */
[----:B------:R0:W-:Y:S01]  /*79d0*/  @!P0 ST.E.64 desc[UR44][R4.64], R26 ;  /* 0x0000001a04008985 */ /* 0x0001e2000c101b2c */
[----:B------:R-:W-:-:S02]  /*79e0*/  ISETP.GE.AND P0, PT, R12, UR4, PT ;  /* 0x000000040c007c0c */ /* 0x000fc4000bf06270 */
[----:B------:R-:W-:Y:S01]  /*79f0*/  @!P2 IMAD.WIDE R8, R9, 0x4, R2 ;  /* 0x000000040908a825 */ /* 0x000fe200078e0202 */
[----:B------:R1:W-:Y:S01]  /*7a00*/  @!P1 ST.E.64 desc[UR44][R6.64], R30 ;  /* 0x0000001e06009985 */ /* 0x0003e2000c101b2c */
[----:B------:R-:W-:Y:S02]  /*7a10*/  ISETP.GE.AND P1, PT, R13, UR4, PT ;  /* 0x000000040d007c0c */ /* 0x000fe4000bf26270 */
[----:B------:R-:W-:Y:S01]  /*7a20*/  @!P3 LEA.HI R15, R15, R15, RZ, 0x1 ;  /* 0x0000000f0f0fb211 */ /* 0x000fe200078f08ff */
[----:B------:R2:W-:Y:S01]  /*7a30*/  @!P2 ST.E.64 desc[UR44][R8.64], R34 ;  /* 0x000000220800a985 */ /* 0x0005e2000c101b2c */
[----:B------:R-:W-:Y:S02]  /*7a40*/  ISETP.GE.AND P2, PT, R14, UR4, PT ;  /* 0x000000040e007c0c */ /* 0x000fe4000bf46270 */
[----:B------:R-:W-:Y:S02]  /*7a50*/  @!P4 LEA.HI R16, R16, R16, RZ, 0x1 ;  /* 0x000000101010c211 */ /* 0x000fe400078f08ff */
[----:B------:R-:W-:-:S02]  /*7a60*/  @!P3 LOP3.LUT R15, R15, 0xfffffffe, RZ, 0xc0, !PT ;  /* 0xfffffffe0f0fb812 */ /* 0x000fc400078ec0ff */
[----:B0-----:R-:W-:Y:S02]  /*7a70*/  @!P5 LOP3.LUT R5, R10, 0xfffffffe, RZ, 0xc0, !PT ;  /* 0xfffffffe0a05d812 */ /* 0x001fe400078ec0ff */
[----:B------:R-:W-:Y:S02]  /*7a80*/  @!P0 LEA.HI R12, R12, R12, RZ, 0x1 ;  /* 0x0000000c0c0c8211 */ /* 0x000fe400078f08ff */
[----:B-1----:R-:W-:Y:S01]  /*7a90*/  @!P6 LOP3.LUT R7, R11, 0xfffffffe, RZ, 0xc0, !PT ;  /* 0xfffffffe0b07e812 */ /* 0x002fe200078ec0ff */
[--C-:B------:R-:W-:Y:S01]  /*7aa0*/  @!P5 IMAD.WIDE R4, R5, 0x4, R2.reuse ;  /* 0x000000040504d825 */ /* 0x100fe200078e0202 */
[----:B------:R-:W-:Y:S02]  /*7ab0*/  @!P1 LEA.HI R13, R13, R13, RZ, 0x1 ;  /* 0x0000000d0d0d9211 */ /* 0x000fe400078f08ff */
[----:B------:R-:W-:Y:S01]  /*7ac0*/  @!P2 LEA.HI R14, R14, R14, RZ, 0x1 ;  /* 0x0000000e0e0ea211 */ /* 0x000fe200078f08ff */
[----:B------:R-:W-:Y:S01]  /*7ad0*/  @!P6 IMAD.WIDE R6, R7, 0x4, R2 ;  /* 0x000000040706e825 */ /* 0x000fe200078e0202 */
[----:B--2---:R-:W-:Y:S01]  /*7ae0*/  @!P0 LOP3.LUT R9, R12, 0xfffffffe, RZ, 0xc0, !PT ;  /* 0xfffffffe0c098812 */ /* 0x004fe200078ec0ff */
[----:B------:R0:W-:Y:S01]  /*7af0*/  @!P5 ST.E.64 desc[UR44][R4.64], R38 ;  /* 0x000000260400d985 */ /* 0x0001e2000c101b2c */
[----:B------:R-:W-:-:S02]  /*7b00*/  @!P1 LOP3.LUT R13, R13, 0xfffffffe, RZ, 0xc0, !PT ;  /* 0xfffffffe0d0d9812 */ /* 0x000fc400078ec0ff */
[----:B------:R-:W-:Y:S01]  /*7b10*/  @!P2 LOP3.LUT R11, R14, 0xfffffffe, RZ, 0xc0, !PT ;  /* 0xfffffffe0e0ba812 */ /* 0x000fe200078ec0ff */
[----:B------:R1:W-:Y:S01]  /*7b20*/  @!P6 ST.E.64 desc[UR44][R6.64], R42 ;  /* 0x0000002a0600e985 */ /* 0x0003e2000c101b2c */
[----:B------:R-:W-:Y:S01]  /*7b30*/  @!P4 LOP3.LUT R17, R16, 0xfffffffe, RZ, 0xc0, !PT ;  /* 0xfffffffe1011c812 */ /* 0x000fe200078ec0ff */
[----:B------:R-:W-:Y:S01]  /*7b40*/  VIADD R16, R0, 0x70 ;  /* 0x0000007000107836 */ /* 0x000fe20000000000 */
[----:B------:R-:W-:Y:S02]  /*7b50*/  ISETP.GE.AND P5, PT, R18, UR4, PT ;  /* 0x0000000412007c0c */ /* 0x000fe4000bfa6270 */
[----:B------:R-:W-:Y:S02]  /*7b60*/  ISETP.GE.AND P6, PT, R19, UR4, PT ;  /* 0x0000000413007c0c */ /* 0x000fe4000bfc6270 */
[----:B------:R-:W-:Y:S01]  /*7b70*/  IADD3 R14, R0, 0x60, RZ ;  /* 0x00000060000e7810 */ /* 0x000fe20007ffe0ff */
[----:B0-----:R-:W-:-:S04]  /*7b80*/  @!P0 IMAD.WIDE R4, R9, 0x4, R2 ;  /* 0x0000000409048825 */ /* 0x001fc800078e0202 */
[--C-:B-1----:R-:W-:Y:S01]  /*7b90*/  @!P1 IMAD.WIDE R6, R13, 0x4, R2.reuse ;  /* 0x000000040d069825 */ /* 0x102fe200078e0202 */
[----:B------:R0:W-:Y:S01]  /*7ba0*/  @!P0 ST.E.64 desc[UR44][R4.64], R46 ;  /* 0x0000002e04008985 */ /* 0x0001e2000c101b2c */
[----:B------:R-:W-:Y:S02]  /*7bb0*/  ISETP.GE.AND P0, PT, R20, UR4, PT ;  /* 0x0000000414007c0c */ /* 0x000fe4000bf06270 */
[--C-:B------:R-:W-:Y:S01]  /*7bc0*/  @!P2 IMAD.WIDE R8, R11, 0x4, R2.reuse ;  /* 0x000000040b08a825 */ /* 0x100fe200078e0202 */
[----:B------:R1:W-:Y:S01]  /*7bd0*/  @!P1 ST.E.64 desc[UR44][R6.64], R50 ;  /* 0x0000003206009985 */ /* 0x0003e2000c101b2c */
[----:B------:R-:W-:Y:S02]  /*7be0*/  @!P5 LEA.HI R18, R18, R18, RZ, 0x1 ;  /* 0x000000121212d211 */ /* 0x000fe400078f08ff */
[----:B------:R-:W-:Y:S01]  /*7bf0*/  @!P3 IMAD.WIDE R10, R15, 0x4, R2 ;  /* 0x000000040f0ab825 */ /* 0x000fe200078e0202 */
[----:B------:R2:W-:Y:S01]  /*7c00*/  @!P2 ST.E.64 desc[UR44][R8.64], R54 ;  /* 0x000000360800a985 */ /* 0x0005e2000c101b2c */
[----:B------:R-:W-:-:S02]  /*7c10*/  ISETP.GE.AND P2, PT, R16, UR4, PT ;  /* 0x0000000410007c0c */ /* 0x000fc4000bf46270 */
[----:B------:R-:W-:Y:S01]  /*7c20*/  @!P4 IMAD.WIDE R12, R17, 0x4, R2 ;  /* 0x00000004110cc825 */ /* 0x000fe200078e0202 */
[----:B------:R3:W-:Y:S01]  /*7c30*/  @!P3 ST.E.64 desc[UR44][R10.64], R58 ;  /* 0x0000003a0a00b985 */ /* 0x0007e2000c101b2c */
[----:B------:R-:W-:Y:S02]  /*7c40*/  @!P6 LEA.HI R19, R19, R19, RZ, 0x1 ;  /* 0x000000131313e211 */ /* 0x000fe400078f08ff */
[C---:B------:R-:W-:Y:S01]  /*7c50*/  VIADD R15, R0.reuse, 0x68 ;  /* 0x00000068000f7836 */ /* 0x040fe20000000000 */
[----:B------:R4:W-:Y:S01]  /*7c60*/  @!P4 ST.E.64 desc[UR44][R12.64], R62 ;  /* 0x0000003e0c00c985 */ /* 0x0009e2000c101b2c */
[----:B------:R-:W-:Y:S01]  /*7c70*/  VIADD R17, R0, 0x78 ;  /* 0x0000007800117836 */ /* 0x000fe20000000000 */
[----:B------:R-:W-:Y:S02]  /*7c80*/  ISETP.GE.AND P4, PT, R14, UR4, PT ;  /* 0x000000040e007c0c */ /* 0x000fe4000bf86270 */
[----:B------:R-:W-:Y:S02]  /*7c90*/  ISETP.GE.AND P3, PT, R15, UR4, PT ;  /* 0x000000040f007c0c */ /* 0x000fe4000bf66270 */
        /* <DEDUP_REMOVED lines=9> */
[----:B------:R-:W-:Y:S01]  /*7d30*/  @!P3 LEA.HI R15, R15, R15, RZ, 0x1 ;  /* 0x0000000f0f0fb211 */ /* 0x000fe200078f08ff */
[----:B------:R0:W-:Y:S01]  /*7d40*/  @!P5 ST.E.64 desc[UR44][R4.64], R66 ;  /* 0x000000420400d985 */ /* 0x0001e2000c101b2c */
[----:B------:R-:W-:-:S02]  /*7d50*/  @!P1 LEA.HI R17, R17, R17, RZ, 0x1 ;  /* 0x0000001111119211 */ /* 0x000fc400078f08ff */
[----:B--2---:R-:W-:Y:S01]  /*7d60*/  @!P4 LOP3.LUT R9, R14, 0xfffffffe, RZ, 0xc0, !PT ;  /* 0xfffffffe0e09c812 */ /* 0x004fe200078ec0ff */
[----:B------:R1:W-:Y:S01]  /*7d70*/  @!P6 ST.E.64 desc[UR44][R6.64], R70 ;  /* 0x000000460600e985 */ /* 0x0003e2000c101b2c */
[----:B------:R-:W-:Y:S01]  /*7d80*/  @!P3 LOP3.LUT R15, R15, 0xfffffffe, RZ, 0xc0, !PT ;  /* 0xfffffffe0f0fb812 */ /* 0x000fe200078ec0ff */
[----:B------:R-:W-:Y:S01]  /*7d90*/  VIADD R14, R0, 0x98 ;  /* 0x00000098000e7836 */ /* 0x000fe20000000000 */
[----:B---3--:R-:W-:Y:S01]  /*7da0*/  @!P2 LOP3.LUT R11, R16, 0xfffffffe, RZ, 0xc0, !PT ;  /* 0xfffffffe100ba812 */ /* 0x008fe200078ec0ff */
[----:B------:R-:W-:Y:S01]  /*7db0*/  VIADD R16, R0, 0xa8 ;  /* 0x000000a800107836 */ /* 0x000fe20000000000 */
[----:B------:R-:W-:Y:S02]  /*7dc0*/  @!P1 LOP3.LUT R17, R17, 0xfffffffe, RZ, 0xc0, !PT ;  /* 0xfffffffe11119812 */ /* 0x000fe400078ec0ff */
[----:B----4-:R-:W-:Y:S01]  /*7dd0*/  @!P0 LOP3.LUT R13, R20, 0xfffffffe, RZ, 0xc0, !PT ;  /* 0xfffffffe140d8812 */ /* 0x010fe200078ec0ff */
[C---:B------:R-:W-:Y:S01]  /*7de0*/  VIADD R20, R0.reuse, 0xb8 ;  /* 0x000000b800147836 */ /* 0x040fe20000000000 */
[----:B------:R-:W-:Y:S01]  /*7df0*/  IADD3 R18, R0, 0x88, RZ ;  /* 0x0000008800127810 */ /* 0x000fe20007ffe0ff */
[----:B0-----:R-:W-:Y:S01]  /*7e00*/  @!P4 IMAD.WIDE R4, R9, 0x4, R2 ;  /* 0x000000040904c825 */ /* 0x001fe200078e0202 */
[----:B------:R-:W-:-:S02]  /*7e10*/  ISETP.GE.AND P5, PT, R19, UR4, PT ;  /* 0x0000000413007c0c */ /* 0x000fc4000bfa6270 */
[----:B------:R-:W-:Y:S01]  /*7e20*/  ISETP.GE.AND P6, PT, R18, UR4, PT ;  /* 0x0000000412007c0c */ /* 0x000fe2000bfc6270 */
[--C-:B-1----:R-:W-:Y:S01]  /*7e30*/  @!P3 IMAD.WIDE R6, R15, 0x4, R2.reuse ;  /* 0x000000040f06b825 */ /* 0x102fe200078e0202 */
[----:B------:R0:W-:Y:S03]  /*7e40*/  @!P4 ST.E.64 desc[UR44][R4.64], R74 ;  /* 0x0000004a0400c985 */ /* 0x0001e6000c101b2c */
[--C-:B------:R-:W-:Y:S01]  /*7e50*/  @!P2 IMAD.WIDE R8, R11, 0x4, R2.reuse ;  /* 0x000000040b08a825 */ /* 0x100fe200078e0202 */
[----:B------:R1:W-:Y:S01]  /*7e60*/  @!P3 ST.E.64 desc[UR44][R6.64], R78 ;  /* 0x0000004e0600b985 */ /* 0x0003e2000c101b2c */
[----:B------:R-:W-:Y:S02]  /*7e70*/  ISETP.GE.AND P3, PT, R16, UR4, PT ;  /* 0x0000000410007c0c */ /* 0x000fe4000bf66270 */
[----:B------:R-:W-:Y:S01]  /*7e80*/  @!P1 IMAD.WIDE R10, R17, 0x4, R2 ;  /* 0x00000004110a9825 */ /* 0x000fe200078e0202 */
[----:B------:R2:W-:Y:S01]  /*7e90*/  @!P2 ST.E.64 desc[UR44][R8.64], R82 ;  /* 0x000000520800a985 */ /* 0x0005e2000c101b2c */
[----:B------:R-:W-:-:S02]  /*7ea0*/  IADD3 R17, R0, 0xb0, RZ ;  /* 0x000000b000117810 */ /* 0x000fc40007ffe0ff */
[----:B------:R-:W-:Y:S01]  /*7eb0*/  @!P0 IMAD.WIDE R12, R13, 0x4, R2 ;  /* 0x000000040d0c8825 */ /* 0x000fe200078e0202 */
[----:B------:R3:W-:Y:S01]  /*7ec0*/  @!P1 ST.E.64 desc[UR44][R10.64], R86 ;  /* 0x000000560a009985 */ /* 0x0007e2000c101b2c */
[----:B------:R-:W-:Y:S02]  /*7ed0*/  ISETP.GE.AND P2, PT, R17, UR4, PT ;  /* 0x0000000411007c0c */ /* 0x000fe4000bf46270 */
[----:B------:R-:W-:Y:S01]  /*7ee0*/  VIADD R15, R0, 0xa0 ;  /* 0x000000a0000f7836 */ /* 0x000fe20000000000 */
[----:B------:R4:W-:Y:S01]  /*7ef0*/  @!P0 ST.E.64 desc[UR44][R12.64], R90 ;  /* 0x0000005a0c008985 */ /* 0x0009e2000c101b2c */
[----:B------:R-:W-:Y:S02]  /*7f00*/  ISETP.GE.AND P0, PT, R14, UR4, PT ;  /* 0x000000040e007c0c */ /* 0x000fe4000bf06270 */
[----:B------:R-:W-:Y:S02]  /*7f10*/  ISETP.GE.AND P1, PT, R20, UR4, PT ;  /* 0x0000000414007c0c */ /* 0x000fe4000bf26270 */
[----:B------:R-:W-:-:S02]  /*7f20*/  ISETP.GE.AND P4, PT, R15, UR4, PT ;  /* 0x000000040f007c0c */ /* 0x000fc4000bf86270 */
[----:B------:R-:W-:Y:S02]  /*7f30*/  @!P6 LEA.HI R18, R18, R18, RZ, 0x1 ;  /* 0x000000121212e211 */ /* 0x000fe400078f08ff */
[----:B------:R-:W-:Y:S02]  /*7f40*/  @!P5 LEA.HI R19, R19, R19, RZ, 0x1 ;  /* 0x000000131313d211 */ /* 0x000fe400078f08ff */
[----:B0-----:R-:W-:Y:S01]  /*7f50*/  @!P6 LOP3.LUT R5, R18, 0xfffffffe, RZ, 0xc0, !PT ;  /* 0xfffffffe1205e812 */ /* 0x001fe200078ec0ff */
[C---:B------:R-:W-:Y:S01]  /*7f60*/  VIADD R18, R0.reuse, 0xc0 ;  /* 0x000000c000127836 */ /* 0x040fe20000000000 */
[----:B-1----:R-:W-:Y:S01]  /*7f70*/  @!P5 LOP3.LUT R7, R19, 0xfffffffe, RZ, 0xc0, !PT ;  /* 0xfffffffe1307d812 */ /* 0x002fe200078ec0ff */
[----:B------:R-:W-:Y:S01]  /*7f80*/  VIADD R19, R0, 0xc8 ;  /* 0x000000c800137836 */ /* 0x000fe20000000000 */
[----:B------:R-:W-:Y:S01]  /*7f90*/  @!P0 LEA.HI R14, R14, R14, RZ, 0x1 ;  /* 0x0000000e0e0e8211 */ /* 0x000fe200078f08ff */
[----:B------:R-:W-:Y:S01]  /*7fa0*/  @!P6 IMAD.WIDE R4, R5, 0x4, R2 ;  /* 0x000000040504e825 */ /* 0x000fe200078e0202 */
[----:B------:R-:W-:-:S02]  /*7fb0*/  @!P3 LEA.HI R16, R16, R16, RZ, 0x1 ;  /* 0x000000101010b211 */ /* 0x000fc400078f08ff */
[----:B------:R-:W-:Y:S01]  /*7fc0*/  @!P4 LEA.HI R15, R15, R15, RZ, 0x1 ;  /* 0x0000000f0f0fc211 */ /* 0x000fe200078f08ff */
[----:B------:R-:W-:Y:S01]  /*7fd0*/  @!P5 IMAD.WIDE R6, R7, 0x4, R2 ;  /* 0x000000040706d825 */ /* 0x000fe200078e0202 */
[----:B------:R-:W-:Y:S01]  /*7fe0*/  @!P2 LEA.HI R17, R17, R17, RZ, 0x1 ;  /* 0x000000111111a211 */ /* 0x000fe200078f08ff */
[----:B------:R0:W-:Y:S01]  /*7ff0*/  @!P6 ST.E.64 desc[UR44][R4.64], R94 ;  /* 0x0000005e0400e985 */ /* 0x0001e2000c101b2c */
[----:B------:R-:W-:Y:S02]  /*8000*/  @!P1 LEA.HI R20, R20, R20, RZ, 0x1 ;  /* 0x0000001414149211 */ /* 0x000fe400078f08ff */
[----:B--2---:R-:W-:Y:S01]  /*8010*/  @!P0 LOP3.LUT R9, R14, 0xfffffffe, RZ, 0xc0, !PT ;  /* 0xfffffffe0e098812 */ /* 0x004fe200078ec0ff */
[----:B------:R1:W-:Y:S01]  /*8020*/  @!P5 ST.E.64 desc[UR44][R6.64], R98 ;  /* 0x000000620600d985 */ /* 0x0003e2000c101b2c */
[----:B------:R-:W-:Y:S01]  /*8030*/  @!P4 LOP3.LUT R15, R15, 0xfffffffe, RZ, 0xc0, !PT ;  /* 0xfffffffe0f0fc812 */ /* 0x000fe200078ec0ff */
[----:B------:R-:W-:Y:S01]  /*8040*/  VIADD R14, R0, 0xd0 ;  /* 0x000000d0000e7836 */ /* 0x000fe20000000000 */
[----:B---3--:R-:W-:Y:S01]  /*8050*/  @!P3 LOP3.LUT R11, R16, 0xfffffffe, RZ, 0xc0, !PT ;  /* 0xfffffffe100bb812 */ /* 0x008fe200078ec0ff */
[----:B------:R-:W-:Y:S01]  /*8060*/  VIADD R16, R0, 0xe0 ;  /* 0x000000e000107836 */ /* 0x000fe20000000000 */
[----:B------:R-:W-:-:S02]  /*8070*/  @!P2 LOP3.LUT R17, R17, 0xfffffffe, RZ, 0xc0, !PT ;  /* 0xfffffffe1111a812 */ /* 0x000fc400078ec0ff */
[----:B----4-:R-:W-:Y:S01]  /*8080*/  @!P1 LOP3.LUT R13, R20, 0xfffffffe, RZ, 0xc0, !PT ;  /* 0xfffffffe140d9812 */ /* 0x010fe200078ec0ff */
[----:B------:R-:W-:Y:S01]  /*8090*/  VIADD R20, R0, 0xf0 ;  /* 0x000000f000147836 */ /* 0x000fe20000000000 */
[----:B------:R-:W-:Y:S01]  /*80a0*/  ISETP.GE.AND P5, PT, R18, UR4, PT ;  /* 0x0000000412007c0c */ /* 0x000fe2000bfa6270 */
[----:B0-----:R-:W-:Y:S01]  /*80b0*/  @!P0 IMAD.WIDE R4, R9, 0x4, R2 ;  /* 0x0000000409048825 */ /* 0x001fe200078e0202 */
[----:B------:R-:W-:-:S03]  /*80c0*/  ISETP.GE.AND P6, PT, R19, UR4, PT ;  /* 0x0000000413007c0c */ /* 0x000fc6000bfc6270 */
[--C-:B-1----:R-:W-:Y:S01]  /*80d0*/  @!P4 IMAD.WIDE R6, R15, 0x4, R2.reuse ;  /* 0x000000040f06c825 */ /* 0x102fe200078e0202 */
[----:B------:R0:W-:Y:S01]  /*80e0*/  @!P0 ST.E.64 desc[UR44][R4.64], R102 ;  /* 0x0000006604008985 */ /* 0x0001e2000c101b2c */
[----:B------:R-:W-:Y:S02]  /*80f0*/  IADD3 R15, R0, 0xd8, RZ ;  /* 0x000000d8000f7810 */ /* 0x000fe40007ffe0ff */
[--C-:B------:R-:W-:Y:S01]  /*8100*/  @!P3 IMAD.WIDE R8, R11, 0x4, R2.reuse ;  /* 0x000000040b08b825 */ /* 0x100fe200078e0202 */
[----:B------:R1:W-:Y:S01]  /*8110*/  @!P4 ST.E.64 desc[UR44][R6.64], R106 ;  /* 0x0000006a0600c985 */ /* 0x0003e2000c101b2c */
[----:B------:R-:W-:Y:S02]  /*8120*/  ISETP.GE.AND P0, PT, R14, UR4, PT ;  /* 0x000000040e007c0c */ /* 0x000fe4000bf06270 */
[----:B------:R-:W-:Y:S01]  /*8130*/  @!P2 IMAD.WIDE R10, R17, 0x4, R2 ;  /* 0x00000004110aa825 */ /* 0x000fe200078e0202 */
[----:B------:R2:W-:Y:S01]  /*8140*/  @!P3 ST.E.64 desc[UR44][R8.64], R110 ;  /* 0x0000006e0800b985 */ /* 0x0005e2000c101b2c */
[----:B------:R-:W-:-:S02]  /*8150*/  ISETP.GE.AND P4, PT, R20, UR4, PT ;  /* 0x0000000414007c0c */ /* 0x000fc4000bf86270 */
[----:B------:R-:W-:Y:S01]  /*8160*/  @!P1 IMAD.WIDE R12, R13, 0x4, R2 ;  /* 0x000000040d0c9825 */ /* 0x000fe200078e0202 */
[----:B------:R3:W-:Y:S01]  /*8170*/  @!P2 ST.E.64 desc[UR44][R10.64], R114 ;  /* 0x000000720a00a985 */ /* 0x0007e2000c101b2c */
[----:B------:R-:W-:Y:S02]  /*8180*/  ISETP.GE.AND P2, PT, R16, UR4, PT ;  /* 0x0000000410007c0c */ /* 0x000fe4000bf46270 */
[C---:B------:R-:W-:Y:S01]  /*8190*/  VIADD R17, R0.reuse, 0xe8 ;  /* 0x000000e800117836 */ /* 0x040fe20000000000 */
[----:B------:R4:W-:Y:S01]  /*81a0*/  @!P1 ST.E.64 desc[UR44][R12.64], R118 ;  /* 0x000000760c009985 */ /* 0x0009e2000c101b2c */
[----:B------:R-:W-:Y:S01]  /*81b0*/  ISETP.GE.AND P1, PT, R15, UR4, PT ;  /* 0x000000040f007c0c */ /* 0x000fe2000bf26270 */
[----:B------:R-:W-:Y:S01]  /*81c0*/  VIADD R0, R0, 0xf8 ;  /* 0x000000f800007836 */ /* 0x000fe20000000000 */
[----:B------:R-:W-:Y:S02]  /*81d0*/  @!P5 LEA.HI R18, R18, R18, RZ, 0x1 ;  /* 0x000000121212d211 */ /* 0x000fe400078f08ff */
[----:B------:R-:W-:-:S02]  /*81e0*/  ISETP.GE.AND P3, PT, R17, UR4, PT ;  /* 0x0000000411007c0c */ /* 0x000fc4000bf66270 */
[----:B------:R-:W-:Y:S02]  /*81f0*/  @!P6 LEA.HI R19, R19, R19, RZ, 0x1 ;  /* 0x000000131313e211 */ /* 0x000fe400078f08ff */
[----:B0-----:R-:W-:Y:S02]  /*8200*/  @!P5 LOP3.LUT R5, R18, 0xfffffffe, RZ, 0xc0, !PT ;  /* 0xfffffffe1205d812 */ /* 0x001fe400078ec0ff */
[----:B-1----:R-:W-:Y:S02]  /*8210*/  @!P6 LOP3.LUT R7, R19, 0xfffffffe, RZ, 0xc0, !PT ;  /* 0xfffffffe1307e812 */ /* 0x002fe400078ec0ff */
        /* <DEDUP_REMOVED lines=10> */
[----:B------:R-:W-:Y:S02]  /*82c0*/  @!P1 LOP3.LUT R15, R15, 0xfffffffe, RZ, 0xc0, !PT ;  /* 0xfffffffe0f0f9812 */ /* 0x000fe400078ec0ff */
[----:B---3--:R-:W-:Y:S02]  /*82d0*/  @!P2 LOP3.LUT R11, R16, 0xfffffffe, RZ, 0xc0, !PT ;  /* 0xfffffffe100ba812 */ /* 0x008fe400078ec0ff */
[----:B------:R-:W-:Y:S02]  /*82e0*/  @!P3 LOP3.LUT R17, R17, 0xfffffffe, RZ, 0xc0, !PT ;  /* 0xfffffffe1111b812 */ /* 0x000fe400078ec0ff */
[----:B----4-:R-:W-:Y:S01]  /*82f0*/  @!P4 LOP3.LUT R13, R20, 0xfffffffe, RZ, 0xc0, !PT ;  /* 0xfffffffe140dc812 */ /* 0x010fe200078ec0ff */
[----:B0-----:R-:W-:-:S04]  /*8300*/  @!P0 IMAD.WIDE R4, R9, 0x4, R2 ;  /* 0x0000000409048825 */ /* 0x001fc800078e0202 */
[--C-:B-1----:R-:W-:Y:S01]  /*8310*/  @!P1 IMAD.WIDE R6, R15, 0x4, R2.reuse ;  /* 0x000000040f069825 */ /* 0x102fe200078e0202 */
[----:B------:R0:W-:Y:S01]  /*8320*/  @!P0 ST.E.64 desc[UR44][R4.64], R130 ;  /* 0x0000008204008985 */ /* 0x0001e2000c101b2c */
[----:B------:R-:W-:Y:S02]  /*8330*/  ISETP.GE.AND P0, PT, R0, UR4, PT ;  /* 0x0000000400007c0c */ /* 0x000fe4000bf06270 */
[--C-:B------:R-:W-:Y:S01]  /*8340*/  @!P2 IMAD.WIDE R8, R11, 0x4, R2.reuse ;  /* 0x000000040b08a825 */ /* 0x100fe200078e0202 */
[----:B------:R0:W-:Y:S03]  /*8350*/  @!P1 ST.E.64 desc[UR44][R6.64], R134 ;  /* 0x0000008606009985 */ /* 0x0001e6000c101b2c */
[--C-:B------:R-:W-:Y:S01]  /*8360*/  @!P3 IMAD.WIDE R10, R17, 0x4, R2.reuse ;  /* 0x00000004110ab825 */ /* 0x100fe200078e0202 */
[----:B------:R0:W-:Y:S03]  /*8370*/  @!P2 ST.E.64 desc[UR44][R8.64], R138 ;  /* 0x0000008a0800a985 */ /* 0x0001e6000c101b2c */
[----:B------:R-:W-:Y:S01]  /*8380*/  @!P4 IMAD.WIDE R12, R13, 0x4, R2 ;  /* 0x000000040d0cc825 */ /* 0x000fe200078e0202 */
[----:B------:R0:W-:Y:S04]  /*8390*/  @!P3 ST.E.64 desc[UR44][R10.64], R142 ;  /* 0x0000008e0a00b985 */ /* 0x0001e8000c101b2c */
[----:B------:R0:W-:Y:S01]  /*83a0*/  @!P4 ST.E.64 desc[UR44][R12.64], R146 ;  /* 0x000000920c00c985 */ /* 0x0001e2000c101b2c */
[----:B------:R-:W-:Y:S05]  /*83b0*/  @P0 BRA `(.L_x_10) ;  /* 0x0000003c00e00947 */ /* 0x000fea0003800000 */
[----:B------:R-:W-:-:S04]  /*83c0*/  LEA.HI R0, R0, R0, RZ, 0x1 ;  /* 0x0000000000007211 */ /* 0x000fc800078f08ff */
[----:B0-----:R-:W-:-:S05]  /*83d0*/  LOP3.LUT R5, R0, 0xfffffffe, RZ, 0xc0, !PT ;  /* 0xfffffffe00057812 */ /* 0x001fca00078ec0ff */
[----:B------:R-:W-:-:S05]  /*83e0*/  IMAD.WIDE R2, R5, 0x4, R2 ;  /* 0x0000000405027825 */ /* 0x000fca00078e0202 */
[----:B------:R0:W-:Y:S01]  /*83f0*/  ST.E.64 desc[UR44][R2.64], R150 ;  /* 0x0000009602007985 */ /* 0x0001e2000c101b2c */
[----:B------:R-:W-:Y:S05]  /*8400*/  BRA `(.L_x_10) ;  /* 0x0000003c00cc7947 */ /* 0x000fea0003800000 */
.L_x_33:
[----:B------:R-:W0:Y:S02]  /*8410*/  S2R R0, SR_TID.X ;  /* 0x0000000000007919 */ /* 0x000e240000002100 */
[----:B0-----:R-:W-:-:S04]  /*8420*/  IADD3 R2, R0, -0x80, RZ ;  /* 0xffffff8000027810 */ /* 0x001fc80007ffe0ff */
[----:B------:R-:W-:-:S13]  /*8430*/  ISETP.GT.AND P0, PT, R2, 0x7f, PT ;  /* 0x0000007f0200780c */ /* 0x000fda0003f04270 */
[----:B------:R-:W-:Y:S05]  /*8440*/  @P0 BRA `(.L_x_10) ;  /* 0x0000003c00bc0947 */ /* 0x000fea0003800000 */
[----:B------:R-:W0:Y:S01]  /*8450*/  S2R R3, SR_CTAID.X ;  /* 0x0000000000037919 */ /* 0x000e220000002500 */
[----:B------:R-:W1:Y:S01]  /*8460*/  LDC R6, c[0x0][0xbe8] ;  /* 0x0002fa00ff067b82 */ /* 0x000e620000000800 */
[----:B------:R-:W-:Y:S01]  /*8470*/  ULDC UR4, c[0x0][0xa88] ;  /* 0x0002a20000047ab9 */ /* 0x000fe20000000800 */
[----:B0-----:R-:W-:Y:S02]  /*8480*/  IMAD R0, R3, 0x80, R0 ;  /* 0x0000008003007824 */ /* 0x001fe400078e0200 */
[----:B-1----:R-:W-:Y:S02]  /*8490*/  IMAD R3, R6, UR4, RZ ;  /* 0x0000000406037c24 */ /* 0x002fe4000f8e02ff */
[----:B------:R-:W-:-:S05]  /*84a0*/  VIADD R0, R0, 0xffffff80 ;  /* 0xffffff8000007836 */ /* 0x000fca0000000000 */
[----:B------:R-:W-:-:S13]  /*84b0*/  ISETP.GE.AND P0, PT, R0, R3, PT ;  /* 0x000000030000720c */ /* 0x000fda0003f06270 */
[----:B------:R-:W-:Y:S05]  /*84c0*/  @P0 BRA `(.L_x_10) ;  /* 0x0000003c009c0947 */ /* 0x000fea0003800000 */
[----:B------:R-:W-:Y:S01]  /*84d0*/  ISETP.NE.AND P0, PT, R6, 0x1, PT ;  /* 0x000000010600780c */ /* 0x000fe20003f05270 */
[----:B------:R-:W0:Y:S01]  /*84e0*/  S2UR UR7, SR_CTAID.Z ;  /* 0x00000000000779c3 */ /* 0x000e220000002700 */
[----:B------:R-:W-:Y:S01]  /*84f0*/  USHF.R.S32.HI UR6, URZ, 0x1f, UR36 ;  /* 0x0000001f3f067899 */ /* 0x000fe20008011424 */
[----:B------:R-:W-:Y:S01]  /*8500*/  IMAD.MOV.U32 R5, RZ, RZ, R0 ;  /* 0x000000ffff057224 */ /* 0x000fe200078e0000 */
[----:B------:R-:W-:Y:S02]  /*8510*/  ULDC.64 UR8, c[0x0][0xbd0] ;  /* 0x0002f40000087ab9 */ /* 0x000fe40000000a00 */
[----:B------:R-:W-:Y:S02]  /*8520*/  UIMAD UR6, UR6, UR8, URZ ;  /* 0x00000008060672a4 */ /* 0x000fe4000f8e023f */
[----:B------:R-:W-:Y:S01]  /*8530*/  UIMAD.WIDE.U32 UR4, UR36, UR8, URZ ;  /* 0x00000008240472a5 */ /* 0x000fe2000f8e003f */
[----:B------:R-:W1:Y:S01]  /*8540*/  LDC.64 R10, c[0x0][0xbd8] ;  /* 0x0002f600ff0a7b82 */ /* 0x000e620000000a00 */
[----:B------:R-:W-:-:S04]  /*8550*/  UIMAD UR6, UR36, UR9, UR6 ;  /* 0x00000009240672a4 */ /* 0x000fc8000f8e0206 */
[----:B------:R-:W-:Y:S02]  /*8560*/  UIADD3 UR6, UR5, UR6, URZ ;  /* 0x0000000605067290 */ /* 0x000fe4000fffe03f */
[----:B------:R-:W-:Y:S01]  /*8570*/  MOV R3, UR5 ;  /* 0x0000000500037c02 */ /* 0x000fe20008000f00 */
[----:B------:R-:W-:Y:S01]  /*8580*/  IMAD.U32 R2, RZ, RZ, UR4 ;  /* 0x00000004ff027e24 */ /* 0x000fe2000f8e00ff */
[----:B------:R-:W2:Y:S01]  /*8590*/  @P0 LDC R7, c[0x0][0xbec] ;  /* 0x0002fb00ff070b82 */ /* 0x000ea20000000800 */
[----:B------:R-:W-:Y:S01]  /*85a0*/  ULDC.64 UR4, c[0x0][0xbe0] ;  /* 0x0002f80000047ab9 */ /* 0x000fe20000000a00 */
[----:B------:R-:W-:-:S06]  /*85b0*/  IMAD.U32 R3, RZ, RZ, UR6 ;  /* 0x00000006ff037e24 */ /* 0x000fcc000f8e00ff */
[----:B------:R-:W3:Y:S01]  /*85c0*/  @P0 LDC R9, c[0x0][0xbf0] ;  /* 0x0002fc00ff090b82 */ /* 0x000ee20000000800 */
[----:B0-----:R-:W-:-:S07]  /*85d0*/  USHF.R.S32.HI UR8, URZ, 0x1f, UR7 ;  /* 0x0000001f3f087899 */ /* 0x001fce0008011407 */
[----:B------:R-:W0:Y:S01]  /*85e0*/  S2UR UR10, SR_CTAID.Y ;  /* 0x00000000000a79c3 */ /* 0x000e220000002600 */
[C---:B-1----:R-:W-:Y:S02]  /*85f0*/  IMAD R12, R10.reuse, UR8, RZ ;  /* 0x000000080a0c7c24 */ /* 0x042fe4000f8e02ff */
[----:B------:R-:W-:-:S04]  /*8600*/  IMAD.WIDE.U32 R2, R10, UR7, R2 ;  /* 0x000000070a027c25 */ /* 0x000fc8000f8e0002 */
[----:B------:R-:W-:Y:S01]  /*8610*/  IMAD R11, R11, UR7, R12 ;  /* 0x000000070b0b7c24 */ /* 0x000fe2000f8e020c */
[----:B------:R-:W0:Y:S01]  /*8620*/  LDC R8, c[0x0][0xc50] ;  /* 0x00031400ff087b82 */ /* 0x000e220000000800 */
[----:B--2---:R-:W-:-:S04]  /*8630*/  @P0 IMAD.HI.U32 R4, R0, R7, RZ ;  /* 0x0000000700040227 */ /* 0x004fc800078e00ff */
[----:B------:R-:W-:Y:S02]  /*8640*/  IMAD R7, RZ, RZ, -UR36 ;  /* 0x80000024ff077e24 */ /* 0x000fe4000f8e02ff */
[----:B------:R-:W-:Y:S01]  /*8650*/  IMAD.IADD R3, R11, 0x1, R3 ;  /* 0x000000010b037824 */ /* 0x000fe200078e0203 */
[----:B---3--:R-:W-:Y:S01]  /*8660*/  @P0 SHF.R.U32.HI R5, RZ, R9, R4 ;  /* 0x00000009ff050219 */ /* 0x008fe20000011604 */
[----:B0-----:R-:W-:-:S04]  /*8670*/  IMAD R9, R8, R7, UR10 ;  /* 0x0000000a08097e24 */ /* 0x001fc8000f8e0207 */
[----:B------:R-:W-:Y:S02]  /*8680*/  IMAD.MOV R7, RZ, RZ, -R5 ;  /* 0x000000ffff077224 */ /* 0x000fe400078e0a05 */
[----:B------:R-:W-:Y:S01]  /*8690*/  IMAD.WIDE.U32 R2, R9, UR4, R2 ;  /* 0x0000000409027c25 */ /* 0x000fe2000f8e0002 */
[----:B------:R-:W-:-:S03]  /*86a0*/  SHF.R.S32.HI R4, RZ, 0x1f, R9 ;  /* 0x0000001fff047819 */ /* 0x000fc60000011409 */
[----:B------:R-:W-:Y:S01]  /*86b0*/  IMAD R7, R6, R7, R0 ;  /* 0x0000000706077224 */ /* 0x000fe200078e0200 */
[----:B------:R-:W-:Y:S01]  /*86c0*/  IADD3 R2, P0, R5, R2, RZ ;  /* 0x0000000205027210 */ /* 0x000fe20007f1e0ff */
[----:B------:R-:W-:-:S03]  /*86d0*/  IMAD R4, R4, UR4, RZ ;  /* 0x0000000404047c24 */ /* 0x000fc6000f8e02ff */
[----:B------:R-:W-:Y:S01]  /*86e0*/  SHF.R.S32.HI R0, RZ, 0x1f, R7 ;  /* 0x0000001fff007819 */ /* 0x000fe20000011407 */
[----:B------:R-:W-:Y:S01]  /*86f0*/  IMAD R4, R9, UR5, R4 ;  /* 0x0000000509047c24 */ /* 0x000fe2000f8e0204 */
[----:B------:R-:W-:Y:S01]  /*8700*/  SHF.R.S32.HI R9, RZ, 0x1f, R5 ;  /* 0x0000001fff097819 */ /* 0x000fe20000011405 */
[----:B------:R-:W-:Y:S02]  /*8710*/  ULDC.64 UR4, c[0x0][0xbc8] ;  /* 0x0002f20000047ab9 */ /* 0x000fe40000000a00 */
[----:B------:R-:W-:Y:S01]  /*8720*/  IMAD R0, R0, UR4, RZ ;  /* 0x0000000400007c24 */ /* 0x000fe2000f8e02ff */
[----:B------:R-:W-:-:S03]  /*8730*/  IADD3.X R3, R9, R3, R4, P0, !PT ;  /* 0x0000000309037210 */ /* 0x000fc600007fe404 */
[C---:B------:R-:W-:Y:S02]  /*8740*/  IMAD R5, R7.reuse, UR5, R0 ;  /* 0x0000000507057c24 */ /* 0x040fe4000f8e0200 */
[----:B------:R-:W-:Y:S01]  /*8750*/  IMAD.WIDE.U32 R2, R7, UR4, R2 ;  /* 0x0000000407027c25 */ /* 0x000fe2000f8e0002 */
[----:B------:R-:W-:-:S04]  /*8760*/  ULDC.64 UR4, c[0x0][0xba8] ;  /* 0x0002ea0000047ab9 */ /* 0x000fc80000000a00 */
[----:B------:R-:W-:Y:S02]  /*8770*/  IADD3 R3, R3, R5, RZ ;  /* 0x0000000503037210 */ /* 0x000fe40007ffe0ff */
[----:B------:R-:W-:-:S04]  /*8780*/  LEA R4, P0, R2, UR4, 0x2 ;  /* 0x0000000402047c11 */ /* 0x000fc8000f8010ff */
[----:B------:R-:W-:Y:S01]  /*8790*/  LEA.HI.X R5, R2, UR5, R3, 0x2, P0 ;  /* 0x0000000502057c11 */ /* 0x000fe200080f1403 */
[----:B------:R-:W-:-:S05]  /*87a0*/  IMAD.MOV.U32 R3, RZ, RZ, -0x800000 ;  /* 0xff800000ff037424 */ /* 0x000fca00078e00ff */
[----:B------:R4:W-:Y:S01]  /*87b0*/  STG.E desc[UR44][R4.64], R3 ;  /* 0x0000000304007986 */ /* 0x0009e2000c10192c */
[----:B------:R-:W-:Y:S05]  /*87c0*/  BRA `(.L_x_10) ;  /* 0x0000003800dc7947 */ /* 0x000fea0003800000 */
.L_x_8:
[----:B------:R-:W-:-:S08]  /*87d0*/  NOP ;  /* 0x0000000000007918 */ /* 0x000fd00000000000 */
[----:B------:R-:W0:-:S00]  /*87e0*/  USETMAXREG.DEALLOC.CTAPOOL 0x18 ;  /* 0x00000018000079c8 */ /* 0x000e0000080e0500 */
[----:B0-----:R-:W-:Y:S01]  /*87f0*/  LOP3.LUT R19, R0, 0x3, RZ, 0xc0, !PT ;  /* 0x0000000300137812 */ /* 0x001fe200078ec0ff */
[----:B------:R-:W0:Y:S05]  /*8800*/  S2R R17, SR_CTAID.Z ;  /* 0x0000000000117919 */ /* 0x000e2a0000002700 */
[----:B------:R-:W1:Y:S01]  /*8810*/  S2UR UR6, SR_CTAID.Y ;  /* 0x00000000000679c3 */ /* 0x000e620000002600 */
[----:B------:R-:W2:Y:S02]  /*8820*/  SHFL.IDX PT, R0, R19, RZ, 0x1f ;  /* 0x00001fff13007589 */ /* 0x000ea400000e0000 */
[----:B--2---:R-:W-:-:S13]  /*8830*/  ISETP.NE.AND P0, PT, R0, RZ, PT ;  /* 0x000000ff0000720c */ /* 0x004fda0003f05270 */
[----:B01----:R-:W-:Y:S05]  /*8840*/  @!P0 BRA `(.L_x_36) ;  /* 0x0000000000288947 */ /* 0x003fea0003800000 */
[----:B------:R-:W-:Y:S01]  /*8850*/  ULDC UR7, c[0x0][0xc50] ;  /* 0x0003140000077ab9 */ /* 0x000fe20000000800 */
[----:B------:R-:W-:Y:S01]  /*8860*/  UMOV UR36, UR6 ;  /* 0x0000000600247c82 */ /* 0x000fe20008000000 */
[----:B------:R-:W-:-:S06]  /*8870*/  UISETP.NE.AND UP0, UPT, UR7, 0x1, UPT ;  /* 0x000000010700788c */ /* 0x000fcc000bf05270 */
[----:B------:R-:W-:-:S13]  /*8880*/  PLOP3.LUT P0, PT, PT, PT, UP0, 0x80, 0x0 ;  /* 0x000000000000781c */ /* 0x000fda0003f0f008 */
[----:B------:R-:W-:Y:S05]  /*8890*/  @!P0 BRA `(.L_x_37) ;  /* 0x0000000000308947 */ /* 0x000fea0003800000 */
[----:B------:R-:W-:Y:S01]  /*88a0*/  ULDC UR4, c[0x0][0xc54] ;  /* 0x0003150000047ab9 */ /* 0x000fe20000000800 */
[----:B------:R-:W-:Y:S01]  /*88b0*/  ULDC UR36, c[0x0][0xc58] ;  /* 0x0003160000247ab9 */ /* 0x000fe20000000800 */
[----:B------:R-:W-:-:S04]  /*88c0*/  UIMAD.WIDE.U32 UR4, UR6, UR4, URZ ;  /* 0x00000004060472a5 */ /* 0x000fc8000f8e003f */
[----:B------:R-:W-:Y:S01]  /*88d0*/  USHF.R.U32.HI UR36, URZ, UR36, UR5 ;  /* 0x000000243f247299 */ /* 0x000fe20008011605 */
[----:B------:R-:W-:Y:S11]  /*88e0*/  BRA `(.L_x_37) ;  /* 0x00000000001c7947 */ /* 0x000ff60003800000 */
.L_x_36:
[----:B------:R-:W-:Y:S01]  /*88f0*/  ULDC UR7, c[0x0][0xc50] ;  /* 0x0003140000077ab9 */ /* 0x000fe20000000800 */
[----:B------:R-:W-:Y:S01]  /*8900*/  UMOV UR36, UR6 ;  /* 0x0000000600247c82 */ /* 0x000fe20008000000 */
[----:B------:R-:W-:-:S11]  /*8910*/  UISETP.NE.AND UP0, UPT, UR7, 0x1, UPT ;  /* 0x000000010700788c */ /* 0x000fd6000bf05270 */
[----:B------:R-:W-:Y:S01]  /*8920*/  @UP0 ULDC UR4, c[0x0][0xc54] ;  /* 0x0003150000040ab9 */ /* 0x000fe20000000800 */
[----:B------:R-:W-:Y:S01]  /*8930*/  @UP0 ULDC UR8, c[0x0][0xc58] ;  /* 0x0003160000080ab9 */ /* 0x000fe20000000800 */
[----:B------:R-:W-:-:S04]  /*8940*/  UIMAD.WIDE.U32 UR4, UR6, UR4, URZ ;  /* 0x00000004060472a5 */ /* 0x000fc8000f8e003f */
[----:B------:R-:W-:-:S12]  /*8950*/  @UP0 USHF.R.U32.HI UR36, URZ, UR8, UR5 ;  /* 0x000000083f240299 */ /* 0x000fd80008011605 */
.L_x_37:
[----:B------:R-:W-:Y:S01]  /*8960*/  ISETP.GE.AND P0, PT, R17, RZ, PT ;  /* 0x000000ff1100720c */ /* 0x000fe20003f06270 */
[----:B------:R-:W-:Y:S01]  /*8970*/  UIADD3 UR4, -UR36, URZ, URZ ;  /* 0x0000003f24047290 */ /* 0x000fe2000fffe13f */
[----:B------:R-:W-:Y:S02]  /*8980*/  IMAD.MOV.U32 R0, RZ, RZ, 0x1 ;  /* 0x00000001ff007424 */ /* 0x000fe400078e00ff */
[----:B------:R-:W-:Y:S01]  /*8990*/  IMAD.MOV.U32 R6, RZ, RZ, RZ ;  /* 0x000000ffff067224 */ /* 0x000fe200078e00ff */
[----:B------:R-:W-:Y:S01]  /*89a0*/  UIMAD UR6, UR7, UR4, UR6 ;  /* 0x00000004070672a4 */ /* 0x000fe2000f8e0206 */
[----:B------:R-:W-:-:S07]  /*89b0*/  IMAD.MOV.U32 R9, RZ, RZ, 0x1 ;  /* 0x00000001ff097424 */ /* 0x000fce00078e00ff */
[----:B------:R-:W-:Y:S05]  /*89c0*/  @!P0 BRA `(.L_x_38) ;  /* 0x00000034009c8947 */ /* 0x000fea0003800000 */
[----:B------:R-:W-:Y:S01]  /*89d0*/  ULDC.64 UR4, c[0x0][0x418] ;  /* 0x0001060000047ab9 */ /* 0x000fe20000000a00 */
[----:B------:R-:W-:Y:S02]  /*89e0*/  ULOP3.LUT UR41, UR6, 0xffff, URZ, 0xc0, !UPT ;  /* 0x0000ffff06297892 */ /* 0x000fe4000f8ec03f */
[----:B------:R-:W-:Y:S01]  /*89f0*/  UISETP.NE.U32.AND UP0, UPT, UR4, URZ, UPT ;  /* 0x0000003f0400728c */ /* 0x000fe2000bf05070 */
[----:B------:R-:W-:Y:S02]  /*8a00*/  UMOV UR43, URZ ;  /* 0x0000003f002b7c82 */ /* 0x000fe40008000000 */
[----:B------:R-:W-:Y:S01]  /*8a10*/  ULDC UR4, c[0x0][0x424] ;  /* 0x0001090000047ab9 */ /* 0x000fe20000000800 */
[----:B------:R-:W-:-:S03]  /*8a20*/  UISETP.NE.AND.EX UP0, UPT, UR5, URZ, UPT, UP0 ;  /* 0x0000003f0500728c */ /* 0x000fc6000bf05300 */
[----:B------:R-:W-:Y:S01]  /*8a30*/  ULDC UR5, c[0x0][0x2f0] ;  /* 0x0000bc0000057ab9 */ /* 0x000fe20000000800 */
[----:B------:R-:W-:-:S04]  /*8a40*/  USEL UR4, UR4, 0x1, UP0 ;  /* 0x0000000104047887 */ /* 0x000fc80008000000 */
[----:B------:R-:W-:-:S04]  /*8a50*/  UIMAD UR4, UR4, UR5, URZ ;  /* 0x00000005040472a4 */ /* 0x000fc8000f8e023f */
[----:B------:R-:W-:Y:S02]  /*8a60*/  UISETP.GE.AND UP0, UPT, UR4, 0x1, UPT ;  /* 0x000000010400788c */ /* 0x000fe4000bf06270 */
[----:B------:R-:W-:-:S04]  /*8a70*/  UIADD3 UR5, UR4, 0x5f, URZ ;  /* 0x0000005f04057890 */ /* 0x000fc8000fffe03f */
[----:B------:R-:W-:Y:S01]  /*8a80*/  PLOP3.LUT P0, PT, PT, PT, UP0, 0x80, 0x0 ;  /* 0x000000000000781c */ /* 0x000fe20003f0f008 */
[----:B------:R-:W-:-:S04]  /*8a90*/  UIMAD.WIDE UR4, UR5, 0x2aaaaaab, URZ ;  /* 0x2aaaaaab050478a5 */ /* 0x000fc8000f8e023f */
[----:B------:R-:W-:-:S04]  /*8aa0*/  USHF.R.U32.HI UR39, URZ, 0x1f, UR5 ;  /* 0x0000001f3f277899 */ /* 0x000fc80008011605 */
[----:B------:R-:W-:-:S04]  /*8ab0*/  ULEA.HI.SX32 UR39, UR5, UR39, 0x1c ;  /* 0x0000002705277291 */ /* 0x000fc8000f8fe23f */
[----:B------:R-:W-:Y:S08]  /*8ac0*/  @!P0 BRA `(.L_x_39) ;  /* 0x0000000000908947 */ /* 0x000ff00003800000 */
[----:B------:R-:W-:Y:S01]  /*8ad0*/  USHF.R.U32.HI UR6, URZ, 0x10, UR6 ;  /* 0x000000103f067899 */ /* 0x000fe20008011606 */
[----:B------:R-:W-:-:S03]  /*8ae0*/  UMOV UR4, URZ ;  /* 0x0000003f00047c82 */ /* 0x000fc60008000000 */
[----:B------:R-:W-:-:S11]  /*8af0*/  UISETP.NE.AND UP0, UPT, UR6, URZ, UPT ;  /* 0x0000003f0600728c */ /* 0x000fd6000bf05270 */
[----:B------:R-:W-:Y:S02]  /*8b00*/  @!UP0 ULDC UR6, c[0x0][0x9f0] ;  /* 0x00027c0000068ab9 */ /* 0x000fe40000000800 */
[----:B------:R-:W-:Y:S01]  /*8b10*/  MOV R4, UR6 ;  /* 0x0000000600047c02 */ /* 0x000fe20008000f00 */
[----:B------:R-:W-:-:S03]  /*8b20*/  UIADD3 UR7, UR39, -0x1, UR6 ;  /* 0xffffffff27077890 */ /* 0x000fc6000fffe006 */
[-C--:B------:R-:W-:Y:S02]  /*8b30*/  IABS R2, R4.reuse ;  /* 0x0000000400027213 */ /* 0x080fe40000000000 */
[----:B------:R-:W-:Y:S01]  /*8b40*/  IABS R5, R4 ;  /* 0x0000000400057213 */ /* 0x000fe20000000000 */
[----:B------:R-:W-:Y:S01]  /*8b50*/  IMAD.U32 R4, RZ, RZ, UR7 ;  /* 0x00000007ff047e24 */ /* 0x000fe2000f8e00ff */
[----:B------:R-:W-:Y:S01]  /*8b60*/  R2UR UR11, R2 ;  /* 0x00000000020b72ca */ /* 0x000fe200000e0000 */
[----:B------:R-:W-:Y:S02]  /*8b70*/  ULOP3.LUT UR7, UR7, UR6, URZ, 0x3c, !UPT ;  /* 0x0000000607077292 */ /* 0x000fe4000f8e3c3f */
[----:B------:R-:W-:-:S10]  /*8b80*/  IMAD.MOV R5, RZ, RZ, -R5 ;  /* 0x000000ffff057224 */ /* 0x000fd400078e0a05 */
[----:B------:R-:W0:Y:S08]  /*8b90*/  I2F.RP R2, UR11 ;  /* 0x0000000b00027d06 */ /* 0x000e300008209400 */
[----:B0-----:R-:W0:Y:S02]  /*8ba0*/  MUFU.RCP R2, R2 ;  /* 0x0000000200027308 */ /* 0x001e240000001000 */
[----:B0-----:R-:W-:Y:S01]  /*8bb0*/  VIADD R3, R2, 0xffffffe ;  /* 0x0ffffffe02037836 */ /* 0x001fe20000000000 */
[----:B------:R-:W-:Y:S01]  /*8bc0*/  IABS R2, R4 ;  /* 0x0000000400027213 */ /* 0x000fe20000000000 */
[----:B------:R-:W-:-:S03]  /*8bd0*/  IMAD.MOV.U32 R4, RZ, RZ, R5 ;  /* 0x000000ffff047224 */ /* 0x000fc600078e0005 */
[----:B------:R-:W-:Y:S01]  /*8be0*/  R2UR UR9, R2 ;  /* 0x00000000020972ca */ /* 0x000fe200000e0000 */
[----:B------:R-:W0:Y:S01]  /*8bf0*/  F2I.FTZ.U32.TRUNC.NTZ R3, R3 ;  /* 0x0000000300037305 */ /* 0x000e22000021f000 */
[----:B------:R-:W-:Y:S02]  /*8c00*/  R2UR UR10, R4 ;  /* 0x00000000040a72ca */ /* 0x000fe400000e0000 */
[----:B0-----:R-:W-:-:S13]  /*8c10*/  R2UR UR5, R3 ;  /* 0x00000000030572ca */ /* 0x001fda00000e0000 */
[----:B------:R-:W-:-:S04]  /*8c20*/  UIADD3 UR8, URZ, -UR5, URZ ;  /* 0x800000053f087290 */ /* 0x000fc8000fffe03f */
[----:B------:R-:W-:-:S04]  /*8c30*/  UIMAD UR8, UR8, UR11, URZ ;  /* 0x0000000b080872a4 */ /* 0x000fc8000f8e023f */
[----:B------:R-:W-:-:S04]  /*8c40*/  UIMAD.WIDE.U32 UR4, UR5, UR8, UR4 ;  /* 0x00000008050472a5 */ /* 0x000fc8000f8e0004 */
[----:B------:R-:W-:-:S04]  /*8c50*/  UIMAD.WIDE.U32 UR4, UR5, UR9, URZ ;  /* 0x00000009050472a5 */ /* 0x000fc8000f8e003f */
[----:B------:R-:W-:-:S04]  /*8c60*/  UIMAD UR4, UR5, UR10, UR9 ;  /* 0x0000000a050472a4 */ /* 0x000fc8000f8e0209 */
[----:B------:R-:W-:-:S11]  /*8c70*/  UISETP.GT.U32.AND UP1, UPT, UR11, UR4, UPT ;  /* 0x000000040b00728c */ /* 0x000fd6000bf24070 */
[----:B------:R-:W-:Y:S02]  /*8c80*/  @!UP1 UIADD3 UR4, UR4, -UR11, URZ ;  /* 0x8000000b04049290 */ /* 0x000fe4000fffe03f */
[----:B------:R-:W-:Y:S02]  /*8c90*/  @!UP1 UIADD3 UR5, UR5, 0x1, URZ ;  /* 0x0000000105059890 */ /* 0x000fe4000fffe03f */
[----:B------:R-:W-:Y:S02]  /*8ca0*/  UISETP.GE.U32.AND UP0, UPT, UR4, UR11, UPT ;  /* 0x0000000b0400728c */ /* 0x000fe4000bf06070 */
[----:B------:R-:W-:-:S09]  /*8cb0*/  UISETP.GE.AND UP1, UPT, UR7, URZ, UPT ;  /* 0x0000003f0700728c */ /* 0x000fd2000bf26270 */
[----:B------:R-:W-:Y:S02]  /*8cc0*/  @UP0 UIADD3 UR5, UR5, 0x1, URZ ;  /* 0x0000000105050890 */ /* 0x000fe4000fffe03f */
[----:B------:R-:W-:Y:S02]  /*8cd0*/  UISETP.NE.AND UP0, UPT, UR6, URZ, UPT ;  /* 0x0000003f0600728c */ /* 0x000fe4000bf05270 */
[----:B------:R-:W-:-:S09]  /*8ce0*/  @!UP1 UIADD3 UR5, -UR5, URZ, URZ ;  /* 0x0000003f05059290 */ /* 0x000fd2000fffe13f */
[----:B------:R-:W-:-:S07]  /*8cf0*/  @!UP0 ULOP3.LUT UR5, URZ, UR6, URZ, 0x33, !UPT ;  /* 0x000000063f058292 */ /* 0x000fce000f8e333f */
[----:B------:R-:W-:-:S05]  /*8d00*/  UMOV UR43, UR5 ;  /* 0x00000005002b7c82 */ /* 0x000fca0008000000 */
.L_x_39:
[----:B------:R-:W-:Y:S01]  /*8d10*/  UIMAD UR40, UR41, UR43, URZ ;  /* 0x0000002b292872a4 */ /* 0x000fe2000f8e023f */
[----:B------:R-:W-:Y:S01]  /*8d20*/  MOV R2, UR39 ;  /* 0x0000002700027c02 */ /* 0x000fe20008000f00 */
[----:B------:R-:W-:Y:S02]  /*8d30*/  IMAD.MOV.U32 R6, RZ, RZ, RZ ;  /* 0x000000ffff067224 */ /* 0x000fe400078e00ff */
[----:B------:R-:W-:Y:S02]  /*8d40*/  IMAD.MOV.U32 R9, RZ, RZ, 0x1 ;  /* 0x00000001ff097424 */ /* 0x000fe400078e00ff */
[----:B------:R-:W-:-:S05]  /*8d50*/  IMAD.U32 R3, RZ, RZ, UR40 ;  /* 0x00000028ff037e24 */ /* 0x000fca000f8e00ff */
[----:B------:R-:W-:-:S04]  /*8d60*/  VIADDMNMX R18, R3, UR43, R2, PT ;  /* 0x0000002b03127c46 */ /* 0x000fc8000b800102 */
[----:B------:R-:W-:Y:S01]  /*8d70*/  ISETP.GT.AND P0, PT, R18, UR40, PT ;  /* 0x0000002812007c0c */ /* 0x000fe2000bf04270 */
[----:B------:R0:W-:-:S12]  /*8d80*/  STL [R1+0x8], R18 ;  /* 0x0000081201007387 */ /* 0x0001d80000100800 */
[----:B0-----:R-:W-:Y:S05]  /*8d90*/  @!P0 BRA `(.L_x_38) ;  /* 0x0000003000a88947 */ /* 0x001fea0003800000 */
[----:B------:R-:W0:Y:S01]  /*8da0*/  S2UR UR4, SR_CgaCtaId ;  /* 0x00000000000479c3 */ /* 0x000e220000008800 */
[----:B------:R-:W-:Y:S02]  /*8db0*/  UMOV UR38, 0x400 ;  /* 0x0000040000267882 */ /* 0x000fe40000000000 */
[----:B0-----:R-:W-:-:S04]  /*8dc0*/  ULEA UR38, UR4, UR38, 0x18 ;  /* 0x0000002604267291 */ /* 0x001fc8000f8ec03f */
[----:B------:R-:W-:-:S04]  /*8dd0*/  UIADD3 UR4, UR38, 0x1c400, URZ ;  /* 0x0001c40026047890 */ /* 0x000fc8000fffe03f */
[----:B------:R-:W-:-:S06]  /*8de0*/  ULOP3.LUT UP0, URZ, UR4, 0x3ff, URZ, 0xc0, !UPT ;  /* 0x000003ff043f7892 */ /* 0x000fcc000f80c03f */
[----:B------:R-:W-:-:S13]  /*8df0*/  PLOP3.LUT P0, PT, PT, PT, UP0, 0x80, 0x0 ;  /* 0x000000000000781c */ /* 0x000fda0003f0f008 */
[----:B------:R-:W-:Y:S05]  /*8e00*/  @!P0 BRA `(.L_x_40) ;  /* 0x0000000000408947 */ /* 0x000fea0003800000 */
[----:B------:R-:W-:Y:S01]  /*8e10*/  MOV R2, 0x0 ;  /* 0x0000000000027802 */ /* 0x000fe20000000f00 */
[----:B------:R-:W-:Y:S01]  /*8e20*/  ULDC.64 UR6, c[0x4][0x98] ;  /* 0x0100260000067ab9 */ /* 0x000fe20000000a00 */
[----:B------:R-:W-:Y:S01]  /*8e30*/  ULDC.64 UR8, c[0x4][0xa0] ;  /* 0x0100280000087ab9 */ /* 0x000fe20000000a00 */
[----:B------:R-:W-:Y:S01]  /*8e40*/  ULDC.64 UR4, c[0x4][0x8] ;  /* 0x0100020000047ab9 */ /* 0x000fe20000000a00 */
[----:B------:R-:W-:Y:S01]  /*8e50*/  IMAD.U32 R4, RZ, RZ, UR6 ;  /* 0x00000006ff047e24 */ /* 0x000fe2000f8e00ff */
[----:B------:R-:W-:Y:S01]  /*8e60*/  MOV R5, UR7 ;  /* 0x0000000700057c02 */ /* 0x000fe20008000f00 */
[----:B------:R-:W0:Y:S01]  /*8e70*/  LDC.64 R2, c[0x4][R2] ;  /* 0x0100000002027b82 */ /* 0x000e220000000a00 */
[----:B------:R-:W-:Y:S01]  /*8e80*/  IMAD.U32 R6, RZ, RZ, UR8 ;  /* 0x00000008ff067e24 */ /* 0x000fe2000f8e00ff */
[----:B------:R-:W-:Y:S01]  /*8e90*/  MOV R8, 0x70 ;  /* 0x0000007000087802 */ /* 0x000fe20000000f00 */
[----:B------:R-:W-:Y:S02]  /*8ea0*/  IMAD.U32 R7, RZ, RZ, UR9 ;  /* 0x00000009ff077e24 */ /* 0x000fe4000f8e00ff */
[----:B------:R-:W-:-:S02]  /*8eb0*/  IMAD.U32 R10, RZ, RZ, UR4 ;  /* 0x00000004ff0a7e24 */ /* 0x000fc4000f8e00ff */
[----:B------:R-:W-:Y:S02]  /*8ec0*/  IMAD.U32 R11, RZ, RZ, UR5 ;  /* 0x00000005ff0b7e24 */ /* 0x000fe4000f8e00ff */
[----:B------:R-:W-:Y:S02]  /*8ed0*/  IMAD.MOV.U32 R12, RZ, RZ, 0x1 ;  /* 0x00000001ff0c7424 */ /* 0x000fe400078e00ff */
[----:B------:R-:W-:-:S07]  /*8ee0*/  IMAD.MOV.U32 R13, RZ, RZ, RZ ;  /* 0x000000ffff0d7224 */ /* 0x000fce00078e00ff */
[----:B------:R-:W-:-:S07]  /*8ef0*/  LEPC R20, `(.L_x_40) ;  /* 0x000000001014794e */ /* 0x000fce0000000000 */
[----:B0-----:R-:W-:Y:S05]  /*8f00*/  CALL.ABS.NOINC R2 ;  /* 0x0000000002007343 */ /* 0x001fea0003c00000 */
.L_x_40:
        /* <DEDUP_REMOVED lines=8> */
[----:B------:R0:W1:Y:S01]  /*8f90*/  LDC.64 R2, c[0x4][R16] ;  /* 0x0100000010027b82 */ /* 0x0000620000000a00 */
[----:B------:R-:W-:Y:S01]  /*8fa0*/  IMAD.U32 R4, RZ, RZ, UR6 ;  /* 0x00000006ff047e24 */ /* 0x000fe2000f8e00ff */
[----:B------:R-:W-:Y:S01]  /*8fb0*/  MOV R6, UR8 ;  /* 0x0000000800067c02 */ /* 0x000fe20008000f00 */
[----:B------:R-:W-:Y:S01]  /*8fc0*/  IMAD.U32 R5, RZ, RZ, UR7 ;  /* 0x00000007ff057e24 */ /* 0x000fe2000f8e00ff */
[----:B------:R-:W-:Y:S01]  /*8fd0*/  MOV R12, 0x1 ;  /* 0x00000001000c7802 */ /* 0x000fe20000000f00 */
[----:B------:R-:W-:Y:S02]  /*8fe0*/  IMAD.U32 R7, RZ, RZ, UR9 ;  /* 0x00000009ff077e24 */ /* 0x000fe4000f8e00ff */
[----:B------:R-:W-:-:S02]  /*8ff0*/  IMAD.U32 R10, RZ, RZ, UR4 ;  /* 0x00000004ff0a7e24 */ /* 0x000fc4000f8e00ff */
[----:B------:R-:W-:Y:S02]  /*9000*/  IMAD.U32 R11, RZ, RZ, UR5 ;  /* 0x00000005ff0b7e24 */ /* 0x000fe4000f8e00ff */
[----:B------:R-:W-:Y:S02]  /*9010*/  IMAD.MOV.U32 R8, RZ, RZ, 0x70 ;  /* 0x00000070ff087424 */ /* 0x000fe400078e00ff */
[----:B0-----:R-:W-:-:S07]  /*9020*/  IMAD.MOV.U32 R13, RZ, RZ, RZ ;  /* 0x000000ffff0d7224 */ /* 0x001fce00078e00ff */
[----:B------:R-:W-:-:S07]  /*9030*/  LEPC R20, `(.L_x_42) ;  /* 0x000000001014794e */ /* 0x000fce0000000000 */
[----:B-1----:R-:W-:Y:S05]  /*9040*/  CALL.ABS.NOINC R2 ;  /* 0x0000000002007343 */ /* 0x002fea0003c00000 */
.L_x_42:
[----:B------:R0:W1:Y:S01]  /*9050*/  LDC.64 R2, c[0x4][R16] ;  /* 0x0100000010027b82 */ /* 0x0000620000000a00 */
[----:B------:R-:W-:Y:S01]  /*9060*/  ULDC.64 UR6, c[0x4][0x98] ;  /* 0x0100260000067ab9 */ /* 0x000fe20000000a00 */
[----:B------:R-:W-:Y:S01]  /*9070*/  ULDC.64 UR8, c[0x4][0xa0] ;  /* 0x0100280000087ab9 */ /* 0x000fe20000000a00 */
[----:B------:R-:W-:Y:S01]  /*9080*/  ULDC.64 UR4, c[0x4][0x18] ;  /* 0x0100060000047ab9 */ /* 0x000fe20000000a00 */
[----:B------:R-:W-:Y:S01]  /*9090*/  IMAD.U32 R4, RZ, RZ, UR6 ;  /* 0x00000006ff047e24 */ /* 0x000fe2000f8e00ff */
[----:B------:R-:W-:Y:S01]  /*90a0*/  MOV R7, UR9 ;  /* 0x0000000900077c02 */ /* 0x000fe20008000f00 */
[----:B------:R-:W-:Y:S01]  /*90b0*/  IMAD.U32 R5, RZ, RZ, UR7 ;  /* 0x00000007ff057e24 */ /* 0x000fe2000f8e00ff */
[----:B------:R-:W-:Y:S01]  /*90c0*/  MOV R13, RZ ;  /* 0x000000ff000d7202 */ /* 0x000fe20000000f00 */
[----:B------:R-:W-:Y:S02]  /*90d0*/  IMAD.U32 R6, RZ, RZ, UR8 ;  /* 0x00000008ff067e24 */ /* 0x000fe4000f8e00ff */
[----:B------:R-:W-:-:S02]  /*90e0*/  IMAD.U32 R10, RZ, RZ, UR4 ;  /* 0x00000004ff0a7e24 */ /* 0x000fc4000f8e00ff */
[----:B------:R-:W-:Y:S02]  /*90f0*/  IMAD.U32 R11, RZ, RZ, UR5 ;  /* 0x00000005ff0b7e24 */ /* 0x000fe4000f8e00ff */
[----:B------:R-:W-:Y:S02]  /*9100*/  IMAD.MOV.U32 R8, RZ, RZ, 0x70 ;  /* 0x00000070ff087424 */ /* 0x000fe400078e00ff */
[----:B0-----:R-:W-:-:S07]  /*9110*/  IMAD.MOV.U32 R12, RZ, RZ, 0x1 ;  /* 0x00000001ff0c7424 */ /* 0x001fce00078e00ff */
[----:B------:R-:W-:-:S07]  /*9120*/  LEPC R20, `(.L_x_41) ;  /* 0x000000001014794e */ /* 0x000fce0000000000 */
[----:B-1----:R-:W-:Y:S05]  /*9130*/  CALL.ABS.NOINC R2 ;  /* 0x0000000002007343 */ /* 0x002fea0003c00000 */
.L_x_41:
[----:B------:R-:W0:Y:S02]  /*9140*/  LDC.64 R2, c[0x0][0x9f8] ;  /* 0x00027e00ff027b82 */ /* 0x000e240000000a00 */
[----:B0-----:R-:W-:-:S04]  /*9150*/  ISETP.NE.U32.AND P0, PT, R2, RZ, PT ;  /* 0x000000ff0200720c */ /* 0x001fc80003f05070 */
[----:B------:R-:W-:-:S13]  /*9160*/  ISETP.NE.AND.EX P0, PT, R3, RZ, PT, P0 ;  /* 0x000000ff0300720c */ /* 0x000fda0003f05300 */
[----:B------:R-:W0:Y:S02]  /*9170*/  @P0 LDC.64 R2, c[0x0][0x9f8] ;  /* 0x00027e00ff020b82 */ /* 0x000e240000000a00 */
[----:B0-----:R-:W-:-:S05]  /*9180*/  @P0 IMAD.WIDE R2, R17, 0x4, R2 ;  /* 0x0000000411020825 */ /* 0x001fca00078e0202 */
[----:B------:R0:W2:Y:S01]  /*9190*/  @P0 LDG.E R17, desc[UR44][R2.64] ;  /* 0x0000002c02110981 */ /* 0x0000a2000c1e1900 */
[----:B------:R-:W-:Y:S01]  /*91a0*/  UMOV UR4, 0xffffffff ;  /* 0xffffffff00047882 */ /* 0x000fe20000000000 */
[----:B------:R-:W-:Y:S01]  /*91b0*/  VIADD R0, R18, 0xffffffff ;  /* 0xffffffff12007836 */ /* 0x000fe20000000000 */
[----:B0-----:R-:W0:Y:S02]  /*91c0*/  LDC.64 R2, c[0x0][0x418] ;  /* 0x00010600ff027b82 */ /* 0x001e240000000a00 */
[----:B0-----:R-:W-:-:S04]  /*91d0*/  ISETP.NE.U32.AND P0, PT, R2, RZ, PT ;  /* 0x000000ff0200720c */ /* 0x001fc80003f05070 */
[----:B------:R-:W-:-:S04]  /*91e0*/  ISETP.NE.AND.EX P1, PT, R3, RZ, PT, P0 ;  /* 0x000000ff0300720c */ /* 0x000fc80003f25300 */
[----:B------:R-:W-:-:S05]  /*91f0*/  P2R R4, PR, RZ, 0x2 ;  /* 0x00000002ff047803 */ /* 0x000fca0000000000 */
[----:B------:R0:W-:Y:S01]  /*9200*/  STL [R1], R4 ;  /* 0x0000000401007387 */ /* 0x0001e20000100800 */
[----:B--2---:R-:W-:Y:S02]  /*9210*/  SHF.R.S32.HI R18, RZ, 0x1f, R17 ;  /* 0x0000001fff127819 */ /* 0x004fe40000011411 */
[----:B------:R-:W-:Y:S01]  /*9220*/  SEL R16, R17, RZ, !P1 ;  /* 0x000000ff11107207 */ /* 0x000fe20004800000 */
[----:B0-----:R-:W-:Y:S06]  /*9230*/  BRA.DIV UR4, `(.L_x_43) ;  /* 0x0000003204c07947 */ /* 0x001fec000b800000 */
[----:B------:R0:W1:Y:S02]  /*9240*/  SHFL.IDX PT, R14, R19, RZ, 0x1f ;  /* 0x00001fff130e7589 */ /* 0x00006400000e0000 */
.L_x_122:
[----:B------:R2:W-:Y:S01]  /*9250*/  STL [R1+0x4], R0 ;  /* 0x0000040001007387 */ /* 0x0005e20000100800 */
[----:B-1----:R-:W-:Y:S02]  /*9260*/  ISETP.NE.AND P0, PT, R14, RZ, PT ;  /* 0x000000ff0e00720c */ /* 0x002fe40003f05270 */
[----:B------:R-:W-:-:S04]  /*9270*/  PLOP3.LUT P2, PT, PT, PT, PT, 0x8, 0x0 ;  /* 0x000000000000781c */ /* 0x000fc80003f4e170 */
[----:B0-----:R-:W-:-:S07]  /*9280*/  P2R R19, PR, RZ, 0x4 ;  /* 0x00000004ff137803 */ /* 0x001fce0000000000 */
[----:B--2---:R-:W-:Y:S05]  /*9290*/  @P0 BRA `(.L_x_44) ;  /* 0x0000000000e40947 */ /* 0x004fea0003800000 */
[----:B------:R-:W-:-:S03]  /*92a0*/  UMOV UR4, 0xffffffff ;  /* 0xffffffff00047882 */ /* 0x000fc60000000000 */
[----:B------:R-:W-:Y:S05]  /*92b0*/  BRA.DIV UR4, `(.L_x_45) ;  /* 0x0000003204c07947 */ /* 0x000fea000b800000 */
[----:B------:R-:W-:-:S13]  /*92c0*/  ELECT P6, URZ, PT ;  /* 0x00000000003f782f */ /* 0x000fda00038c0000 */
.L_x_125:
[----:B------:R-:W-:Y:S05]  /*92d0*/  @!P6 BRA `(.L_x_44) ;  /* 0x0000000000d4e947 */ /* 0x000fea0003800000 */
[----:B------:R-:W-:Y:S01]  /*92e0*/  IMAD.MOV.U32 R16, RZ, RZ, R17 ;  /* 0x000000ffff107224 */ /* 0x000fe200078e0011 */
[----:B------:R-:W-:Y:S06]  /*92f0*/  @!P1 BRA `(.L_x_46) ;  /* 0x0000000000509947 */ /* 0x000fec0003800000 */
[----:B------:R-:W-:Y:S01]  /*9300*/  IMAD.MOV.U32 R9, RZ, RZ, R0 ;  /* 0x000000ffff097224 */ /* 0x000fe200078e0000 */
[----:B------:R-:W-:Y:S01]  /*9310*/  ULDC.64 UR4, c[0x0][0x428] ;  /* 0x00010a0000047ab9 */ /* 0x000fe20000000a00 */
[----:B------:R-:W0:Y:S01]  /*9320*/  LDC R0, c[0x0][0x43c] ;  /* 0x00010f00ff007b82 */ /* 0x000e220000000800 */
[----:B------:R-:W-:Y:S02]  /*9330*/  IMAD R8, R18, UR4, RZ ;  /* 0x0000000412087c24 */ /* 0x000fe4000f8e02ff */
[----:B------:R-:W-:Y:S02]  /*9340*/  MOV R6, R9 ;  /* 0x0000000900067202 */ /* 0x000fe40000000f00 */
[----:B------:R-:W-:Y:S01]  /*9350*/  IMAD R7, R17, UR5, R8 ;  /* 0x0000000511077c24 */ /* 0x000fe2000f8e0208 */
[----:B0-----:R-:W-:-:S13]  /*9360*/  ISETP.NE.AND P0, PT, R0, 0x1, PT ;  /* 0x000000010000780c */ /* 0x001fda0003f05270 */
[----:B------:R-:W0:Y:S02]  /*9370*/  @P0 LDC.64 R4, c[0x0][0x440] ;  /* 0x00011000ff040b82 */ /* 0x000e240000000a00 */
[----:B0-----:R-:W-:-:S05]  /*9380*/  @P0 IMAD.HI.U32 R4, R9, R4, RZ ;  /* 0x0000000409040227 */ /* 0x001fca00078e00ff */
[----:B------:R-:W-:-:S04]  /*9390*/  @P0 SHF.R.U32.HI R6, RZ, R5, R4 ;  /* 0x00000005ff060219 */ /* 0x000fc80000011604 */
[--C-:B------:R-:W-:Y:S01]  /*93a0*/  SHF.R.S32.HI R5, RZ, 0x1f, R6.reuse ;  /* 0x0000001fff057819 */ /* 0x100fe20000011406 */
[----:B------:R-:W-:-:S04]  /*93b0*/  IMAD.MOV.U32 R4, RZ, RZ, R6 ;  /* 0x000000ffff047224 */ /* 0x000fc800078e0006 */
[----:B------:R-:W-:-:S04]  /*93c0*/  IMAD.WIDE.U32 R4, R17, UR4, R4 ;  /* 0x0000000411047c25 */ /* 0x000fc8000f8e0004 */
[----:B------:R-:W-:Y:S01]  /*93d0*/  IMAD.IADD R5, R5, 0x1, R7 ;  /* 0x0000000105057824 */ /* 0x000fe200078e0207 */
[----:B------:R-:W-:-:S04]  /*93e0*/  LEA R2, P0, R4, R2, 0x2 ;  /* 0x0000000204027211 */ /* 0x000fc800078010ff */
[----:B------:R-:W-:-:S05]  /*93f0*/  LEA.HI.X R3, R4, R3, R5, 0x2, P0 ;  /* 0x0000000304037211 */ /* 0x000fca00000f1405 */
[----:B------:R0:W5:Y:S01]  /*9400*/  LDG.E R16, desc[UR44][R2.64] ;  /* 0x0000002c02107981 */ /* 0x000162000c1e1900 */
[----:B------:R-:W-:-:S04]  /*9410*/  IMAD.MOV R5, RZ, RZ, -R6 ;  /* 0x000000ffff057224 */ /* 0x000fc800078e0a06 */
[----:B------:R-:W-:-:S05]  /*9420*/  IMAD R9, R0, R5, R9 ;  /* 0x0000000500097224 */ /* 0x000fca00078e0209 */
[----:B------:R0:W-:Y:S02]  /*9430*/  STL [R1+0x4], R9 ;  /* 0x0000040901007387 */ /* 0x0001e40000100800 */
.L_x_46:
[----:B------:R-:W-:Y:S01]  /*9440*/  MOV R0, 0x1 ;  /* 0x0000000100007802 */ /* 0x000fe20000000f00 */
[----:B0-----:R-:W0:Y:S03]  /*9450*/  S2R R9, SR_TID.X ;  /* 0x0000000000097919 */ /* 0x001e260000002100 */
[----:B------:R-:W-:-:S04]  /*9460*/  SHF.L.U32 R0, R0, 0x1f, RZ ;  /* 0x0000001f00007819 */ /* 0x000fc800000006ff */
[----:B------:R-:W1:Y:S01]  /*9470*/  SYNCS.PHASECHK.TRANS64.TRYWAIT P0, [UR38+0x22840], R0 ;  /* 0x02284000ff0075a7 */ /* 0x000e620008000166 */
[----:B0-----:R-:W-:-:S04]  /*9480*/  LOP3.LUT R2, R9, 0x7f, RZ, 0xc0, !PT ;  /* 0x0000007f09027812 */ /* 0x001fc800078ec0ff */
[----:B------:R-:W-:Y:S01]  /*9490*/  ISETP.NE.AND P1, PT, R2, RZ, PT ;  /* 0x000000ff0200720c */ /* 0x000fe20003f25270 */
[----:B-1----:R-:W-:-:S12]  /*94a0*/  @!P0 BRA `(.L_x_47) ;  /* 0x0000003000648947 */ /* 0x002fd80003800000 */
.L_x_126:
[----:B------:R-:W-:Y:S05]  /*94b0*/  @P1 BRA `(.L_x_48) ;  /* 0x0000000000181947 */ /* 0x000fea0003800000 */
[----:B------:R-:W1:Y:S01]  /*94c0*/  S2R R2, SR_TID.X ;  /* 0x0000000000027919 */ /* 0x000e620000002100 */
[----:B0-----:R-:W-:-:S04]  /*94d0*/  IMAD.MOV.U32 R0, RZ, RZ, 0x3000 ;  /* 0x00003000ff007424 */ /* 0x001fc800078e00ff */
[----:B------:R2:W-:Y:S01]  /*94e0*/  SYNCS.ARRIVE.TRANS64 RZ, [UR38+0x22830], R0 ;  /* 0x02283000ffff79a7 */ /* 0x0005e20008000026 */
[----:B-1----:R-:W-:-:S13]  /*94f0*/  LOP3.LUT P0, RZ, R2, 0x1f, RZ, 0xc0, !PT ;  /* 0x0000001f02ff7812 */ /* 0x002fda000780c0ff */
[----:B--2---:R-:W-:Y:S05]  /*9500*/  @!P0 BRA `(.L_x_48) ;  /* 0x0000000000048947 */ /* 0x004fea0003800000 */
[----:B------:R-:W-:Y:S01]  /*9510*/  BPT.TRAP 0x1 ;  /* 0x000000040000795c */ /* 0x000fe20000300000 */
.L_x_48:
[----:B0-----:R-:W2:Y:S01]  /*9520*/  LDL R0, [R1+0x4] ;  /* 0x0000040001007983 */ /* 0x001ea20000100800 */
[----:B------:R-:W-:Y:S01]  /*9530*/  ULDC.64 UR4, c[0x0][0x198] ;  /* 0x0000660000047ab9 */ /* 0x000fe20000000a00 */
[----:B-----5:R-:W-:Y:S01]  /*9540*/  R2UR UR13, R16 ;  /* 0x00000000100d72ca */ /* 0x020fe200000e0000 */
[----:B------:R-:W-:Y:S01]  /*9550*/  UIADD3 UR4, UP0, UR4, 0x370, URZ ;  /* 0x0000037004047890 */ /* 0x000fe2000ff1e03f */
[----:B------:R-:W-:Y:S01]  /*9560*/  PLOP3.LUT P0, PT, PT, PT, PT, 0x80, 0x0 ;  /* 0x000000000000781c */ /* 0x000fe20003f0f070 */
[----:B------:R-:W-:Y:S02]  /*9570*/  UIADD3 UR8, UR38, 0x1c400, URZ ;  /* 0x0001c40026087890 */ /* 0x000fe4000fffe03f */
[----:B------:R-:W-:Y:S01]  /*9580*/  UIADD3 UR9, UR38, 0x22830, URZ ;  /* 0x0002283026097890 */ /* 0x000fe2000fffe03f */
[----:B------:R-:W-:Y:S01]  /*9590*/  P2R R19, PR, RZ, 0x1 ;  /* 0x00000001ff137803 */ /* 0x000fe20000000000 */
[----:B------:R-:W-:Y:S01]  /*95a0*/  UIADD3.X UR5, URZ, UR5, URZ, UP0, !UPT ;  /* 0x000000053f057290 */ /* 0x000fe200087fe43f */
[----:B------:R-:W-:Y:S01]  /*95b0*/  UMOV UR6, 0x0 ;  /* 0x0000000000067882 */ /* 0x000fe20000000000 */
[----:B------:R-:W-:Y:S01]  /*95c0*/  UMOV UR7, 0x14f00000 ;  /* 0x14f0000000077882 */ /* 0x000fe20000000000 */
[----:B------:R-:W-:Y:S01]  /*95d0*/  UMOV UR10, URZ ;  /* 0x0000003f000a7c82 */ /* 0x000fe20008000000 */
[----:B------:R-:W-:Y:S01]  /*95e0*/  UMOV UR12, UR36 ;  /* 0x00000024000c7c82 */ /* 0x000fe20008000000 */
[----:B--2---:R-:W-:-:S13]  /*95f0*/  R2UR UR11, R0 ;  /* 0x00000000000b72ca */ /* 0x004fda00000e0000 */
[----:B------:R-:W-:-:S09]  /*9600*/  UIMAD UR11, UR11, 0x60, URZ ;  /* 0x000000600b0b78a4 */ /* 0x000fd2000f8e023f */
[----:B------:R0:W-:Y:S02]  /*9610*/  UTMALDG.4D [UR8], [UR4], desc[UR6] ;  /* 0x00000608040075b4 */ /* 0x0001e40008019000 */
[----:B0-----:R-:W-:Y:S01]  /*9620*/  NOP ;  /* 0x0000000000007918 */ /* 0x001fe20000000000 */
.L_x_44:
[----:B------:R-:W-:Y:S05]  /*9630*/  WARPSYNC.ALL ;  /* 0x0000000000007948 */ /* 0x000fea0003800000 */
[----:B------:R-:W-:Y:S01]  /*9640*/  UIADD3 UR4, UR38, 0x18400, URZ ;  /* 0x0001840026047890 */ /* 0x000fe2000fffe03f */
[----:B------:R-:W-:Y:S03]  /*9650*/  BAR.SYNC.DEFER_BLOCKING 0x8, 0x180 ;  /* 0x0206000000007b1d */ /* 0x000fe60000010000 */
        /* <DEDUP_REMOVED lines=19> */
.L_x_49:
[----:B------:R-:W0:Y:S01]  /*9790*/  LDC R4, c[0x0][0x448] ;  /* 0x00011200ff047b82 */ /* 0x000e220000000800 */
[----:B------:R-:W1:Y:S01]  /*97a0*/  S2R R12, SR_TID.X ;  /* 0x00000000000c7919 */ /* 0x000e620000002100 */
[----:B------:R-:W-:Y:S01]  /*97b0*/  USHF.R.S32.HI UR6, URZ, 0x1f, UR36 ;  /* 0x0000001f3f067899 */ /* 0x000fe20008011424 */
[----:B------:R-:W-:Y:S01]  /*97c0*/  ULDC.64 UR8, c[0x0][0x2d8] ;  /* 0x0000b60000087ab9 */ /* 0x000fe20000000a00 */
[----:B------:R-:W2:Y:S02]  /*97d0*/  S2R R13, SR_CTAID.Z ;  /* 0x00000000000d7919 */ /* 0x000ea40000002700 */
[----:B------:R-:W-:Y:S02]  /*97e0*/  UIMAD UR6, UR6, UR8, URZ ;  /* 0x00000008060672a4 */ /* 0x000fe4000f8e023f */
[----:B------:R-:W3:Y:S01]  /*97f0*/  LDC.64 R2, c[0x0][0x2e0] ;  /* 0x0000b800ff027b82 */ /* 0x000ee20000000a00 */
[----:B------:R-:W4:Y:S01]  /*9800*/  S2R R10, SR_CTAID.X ;  /* 0x00000000000a7919 */ /* 0x000f220000002500 */
[----:B------:R-:W-:-:S02]  /*9810*/  UIMAD.WIDE.U32 UR4, UR36, UR8, URZ ;  /* 0x00000008240472a5 */ /* 0x000fc4000f8e003f */
[----:B------:R-:W-:-:S04]  /*9820*/  UIMAD UR6, UR36, UR9, UR6 ;  /* 0x00000009240672a4 */ /* 0x000fc8000f8e0206 */
[----:B------:R-:W-:Y:S01]  /*9830*/  UIADD3 UR5, UR5, UR6, URZ ;  /* 0x0000000605057290 */ /* 0x000fe2000fffe03f */
[----:B0-----:R-:W-:Y:S02]  /*9840*/  ISETP.NE.AND P0, PT, R4, 0x1, PT ;  /* 0x000000010400780c */ /* 0x001fe40003f05270 */
[C---:B-1----:R-:W-:Y:S01]  /*9850*/  LOP3.LUT R11, R12.reuse, 0x7f, RZ, 0xc0, !PT ;  /* 0x0000007f0c0b7812 */ /* 0x042fe200078ec0ff */
[----:B------:R-:W-:-:S10]  /*9860*/  IMAD.SHL.U32 R0, R12, 0x10, RZ ;  /* 0x000000100c007824 */ /* 0x000fd400078e00ff */
[----:B------:R-:W0:Y:S01]  /*9870*/  @P0 LDC R5, c[0x0][0x44c] ;  /* 0x00011300ff050b82 */ /* 0x000e220000000800 */
[----:B------:R-:W-:Y:S02]  /*9880*/  SHF.R.U32.HI R7, RZ, 0x3, R11 ;  /* 0x00000003ff077819 */ /* 0x000fe4000001160b */
[----:B--2---:R-:W-:Y:S02]  /*9890*/  SHF.R.S32.HI R9, RZ, 0x1f, R13 ;  /* 0x0000001fff097819 */ /* 0x004fe4000001140d */
[----:B------:R-:W-:-:S03]  /*98a0*/  LOP3.LUT R0, R7, 0x70, R0, 0xf8, !PT ;  /* 0x0000007007007812 */ /* 0x000fc600078ef800 */
[----:B------:R-:W1:Y:S01]  /*98b0*/  @P0 LDC R6, c[0x0][0x450] ;  /* 0x00011400ff060b82 */ /* 0x000e620000000800 */
[----:B---3--:R-:W-:Y:S01]  /*98c0*/  IMAD R8, R9, R2, RZ ;  /* 0x0000000209087224 */ /* 0x008fe200078e02ff */
[----:B----4-:R-:W-:-:S03]  /*98d0*/  LEA R0, R10, R0, 0x7 ;  /* 0x000000000a007211 */ /* 0x010fc600078e38ff */
[----:B------:R-:W-:Y:S02]  /*98e0*/  IMAD R9, R13, R3, R8 ;  /* 0x000000030d097224 */ /* 0x000fe400078e0208 */
[----:B0-----:R-:W-:-:S04]  /*98f0*/  @P0 IMAD.HI.U32 R3, R0, R5, RZ ;  /* 0x0000000500030227 */ /* 0x001fc800078e00ff */
[----:B------:R-:W-:Y:S01]  /*9900*/  IMAD.MOV.U32 R5, RZ, RZ, R0 ;  /* 0x000000ffff057224 */ /* 0x000fe200078e0000 */
[----:B-1----:R-:W-:Y:S01]  /*9910*/  @P0 SHF.R.U32.HI R5, RZ, R6, R3 ;  /* 0x00000006ff050219 */ /* 0x002fe20000011603 */
[----:B------:R-:W-:Y:S01]  /*9920*/  IMAD.WIDE.U32 R2, R13, R2, UR4 ;  /* 0x000000040d027e25 */ /* 0x000fe2000f8e0002 */
[----:B------:R-:W-:Y:S02]  /*9930*/  ULDC.64 UR4, c[0x0][0x2d0] ;  /* 0x0000b40000047ab9 */ /* 0x000fe40000000a00 */
[----:B------:R-:W-:Y:S01]  /*9940*/  SHF.R.S32.HI R6, RZ, 0x1f, R5 ;  /* 0x0000001fff067819 */ /* 0x000fe20000011405 */
[----:B------:R-:W-:Y:S02]  /*9950*/  IMAD.IADD R3, R3, 0x1, R9 ;  /* 0x0000000103037824 */ /* 0x000fe400078e0209 */
[----:B------:R-:W-:Y:S02]  /*9960*/  IMAD.MOV R9, RZ, RZ, -R5 ;  /* 0x000000ffff097224 */ /* 0x000fe400078e0a05 */
[----:B------:R-:W-:-:S02]  /*9970*/  IMAD R6, R6, UR4, RZ ;  /* 0x0000000406067c24 */ /* 0x000fc4000f8e02ff */
[----:B------:R-:W-:Y:S02]  /*9980*/  IMAD R0, R4, R9, R0 ;  /* 0x0000000904007224 */ /* 0x000fe400078e0200 */
[C---:B------:R-:W-:Y:S02]  /*9990*/  IMAD R9, R5.reuse, UR5, R6 ;  /* 0x0000000505097c24 */ /* 0x040fe4000f8e0206 */
[----:B------:R-:W-:Y:S01]  /*99a0*/  IMAD.WIDE.U32 R2, R5, UR4, R2 ;  /* 0x0000000405027c25 */ /* 0x000fe2000f8e0002 */
[----:B------:R-:W-:Y:S01]  /*99b0*/  SHF.R.S32.HI R5, RZ, 0x1f, R0 ;  /* 0x0000001fff057819 */ /* 0x000fe20000011400 */
[----:B------:R-:W-:Y:S02]  /*99c0*/  ULDC.64 UR4, c[0x0][0x2c8] ;  /* 0x0000b20000047ab9 */ /* 0x000fe40000000a00 */
[----:B------:R-:W-:Y:S01]  /*99d0*/  IMAD.SHL.U32 R6, R11, 0x8, RZ ;  /* 0x000000080b067824 */ /* 0x000fe200078e00ff */
[----:B------:R-:W-:Y:S01]  /*99e0*/  IADD3 R3, R3, R9, RZ ;  /* 0x0000000903037210 */ /* 0x000fe20007ffe0ff */
[----:B------:R-:W-:-:S04]  /*99f0*/  IMAD R5, R5, UR4, RZ ;  /* 0x0000000405057c24 */ /* 0x000fc8000f8e02ff */
[C---:B------:R-:W-:Y:S02]  /*9a00*/  IMAD R5, R0.reuse, UR5, R5 ;  /* 0x0000000500057c24 */ /* 0x040fe4000f8e0205 */
[----:B------:R-:W-:Y:S01]  /*9a10*/  IMAD.WIDE.U32 R2, R0, UR4, R2 ;  /* 0x0000000400027c25 */ /* 0x000fe2000f8e0002 */
[----:B------:R-:W-:-:S03]  /*9a20*/  ULDC.64 UR4, c[0x0][0x280] ;  /* 0x0000a00000047ab9 */ /* 0x000fc60000000a00 */
[----:B------:R-:W-:Y:S01]  /*9a30*/  IMAD.IADD R5, R3, 0x1, R5 ;  /* 0x0000000103057824 */ /* 0x000fe200078e0205 */
[----:B------:R-:W-:Y:S01]  /*9a40*/  LEA R0, P0, R2, UR4, 0x1 ;  /* 0x0000000402007c11 */ /* 0x000fe2000f8008ff */
[----:B------:R-:W-:-:S03]  /*9a50*/  ULDC UR4, c[0x0][0x2b8] ;  /* 0x0000ae0000047ab9 */ /* 0x000fc60000000800 */
[----:B------:R-:W-:Y:S01]  /*9a60*/  LEA.HI.X R5, R2, UR5, R5, 0x1, P0 ;  /* 0x0000000502057c11 */ /* 0x000fe200080f0c05 */
[----:B------:R-:W-:-:S05]  /*9a70*/  IMAD.SHL.U32 R2, R12, 0x8, RZ ;  /* 0x000000080c027824 */ /* 0x000fca00078e00ff */
[C---:B------:R-:W-:Y:S02]  /*9a80*/  LOP3.LUT R8, R2.reuse, 0x38, RZ, 0xc0, !PT ;  /* 0x0000003802087812 */ /* 0x040fe400078ec0ff */
[----:B------:R-:W-:Y:S02]  /*9a90*/  LOP3.LUT R2, R2, 0x1f8, RZ, 0xc0, !PT ;  /* 0x000001f802027812 */ /* 0x000fe400078ec0ff */
[----:B------:R-:W-:Y:S01]  /*9aa0*/  ISETP.GE.AND P0, PT, R8, UR4, PT ;  /* 0x0000000408007c0c */ /* 0x000fe2000bf06270 */
[----:B------:R-:W-:Y:S01]  /*9ab0*/  UMOV UR4, 0xffffffff ;  /* 0xffffffff00047882 */ /* 0x000fe20000000000 */
[----:B------:R-:W-:-:S04]  /*9ac0*/  LOP3.LUT R3, R2, 0x38, R12, 0x78, !PT ;  /* 0x0000003802037812 */ /* 0x000fc800078e780c */
[----:B------:R-:W-:Y:S01]  /*9ad0*/  LOP3.LUT R6, R3, 0x200, R6, 0xf8, !PT ;  /* 0x0000020003067812 */ /* 0x000fe200078ef806 */
[----:B------:R-:W-:Y:S06]  /*9ae0*/  BRA.DIV UR4, `(.L_x_50) ;  /* 0x0000002a04ec7947 */ /* 0x000fec000b800000 */
[----:B------:R-:W0:Y:S01]  /*9af0*/  SHFL.IDX PT, R14, R0, RZ, 0x181f ;  /* 0x00181fff000e7589 */ /* 0x000e2200000e0000 */
[----:B------:R-:W-:Y:S01]  /*9b00*/  ULDC UR4, c[0x0][0x288] ;  /* 0x0000a20000047ab9 */ /* 0x000fe20000000800 */
[----:B------:R-:W-:Y:S01]  /*9b10*/  LEA R7, R10, R7, 0x7 ;  /* 0x000000070a077211 */ /* 0x000fe200078e38ff */
[----:B------:R-:W-:Y:S01]  /*9b20*/  IMAD R4, R4, UR4, RZ ;  /* 0x0000000404047c24 */ /* 0x000fe2000f8e02ff */
[----:B------:R-:W1:Y:S03]  /*9b30*/  SHFL.IDX PT, R2, R5, RZ, 0x181f ;  /* 0x00181fff05027589 */ /* 0x000e6600000e0000 */
[C---:B------:R-:W-:Y:S01]  /*9b40*/  VIADD R11, R7.reuse, 0x10 ;  /* 0x00000010070b7836 */ /* 0x040fe20000000000 */
[----:B------:R-:W-:-:S13]  /*9b50*/  ISETP.GE.AND P1, PT, R7, R4, PT ;  /* 0x000000040700720c */ /* 0x000fda0003f26270 */
[----:B------:R-:W-:Y:S02]  /*9b60*/  @!P1 LEA R9, R6, UR38, 0x1 ;  /* 0x0000002606099c11 */ /* 0x000fe4000f8e08ff */
[----:B0-----:R-:W-:-:S05]  /*9b70*/  @!P1 LEA R14, P2, R8, R14, 0x1 ;  /* 0x0000000e080e9211 */ /* 0x001fca00078408ff */
[----:B-1----:R-:W-:Y:S02]  /*9b80*/  @!P1 IMAD.X R3, RZ, RZ, R2, P2 ;  /* 0x000000ffff039224 */ /* 0x002fe400010e0602 */
[----:B------:R-:W-:Y:S02]  /*9b90*/  @!P1 IMAD.MOV.U32 R2, RZ, RZ, R14 ;  /* 0x000000ffff029224 */ /* 0x000fe400078e000e */
[----:B------:R-:W0:Y:S04]  /*9ba0*/  SHFL.IDX PT, R14, R0, 0x1, 0x181f ;  /* 0x00381f00000e7f89 */ /* 0x000e2800000e0000 */
[----:B------:R1:W-:Y:S01]  /*9bb0*/  @!P1 LDGSTS.E.BYPASS.LTC128B.128 [R9+0x18400], desc[UR44][R2.64], !P0 ;  /* 0x1840000002099fae */ /* 0x0003e2000c101d6c */
[----:B------:R-:W-:Y:S01]  /*9bc0*/  ISETP.GE.AND P1, PT, R11, R4, PT ;  /* 0x000000040b00720c */ /* 0x000fe20003f26270 */
[----:B------:R-:W-:-:S02]  /*9bd0*/  VIADD R11, R7, 0x30 ;  /* 0x00000030070b7836 */ /* 0x000fc40000000000 */
[----:B-1----:R-:W1:Y:S01]  /*9be0*/  SHFL.IDX PT, R2, R5, 0x1, 0x181f ;  /* 0x00381f0005027f89 */ /* 0x002e6200000e0000 */
[----:B------:R-:W-:-:S09]  /*9bf0*/  VIADD R9, R7, 0x20 ;  /* 0x0000002007097836 */ /* 0x000fd20000000000 */
[----:B------:R-:W-:Y:S02]  /*9c00*/  @!P1 LEA R21, R6, UR38, 0x1 ;  /* 0x0000002606159c11 */ /* 0x000fe4000f8e08ff */
[----:B0-----:R-:W-:-:S04]  /*9c10*/  @!P1 LEA R14, P2, R8, R14, 0x1 ;  /* 0x0000000e080e9211 */ /* 0x001fc800078408ff */
[----:B-1----:R-:W-:Y:S01]  /*9c20*/  @!P1 IADD3.X R3, RZ, R2, RZ, P2, !PT ;  /* 0x00000002ff039210 */ /* 0x002fe200017fe4ff */
[----:B------:R-:W-:Y:S02]  /*9c30*/  @!P1 IMAD.MOV.U32 R2, RZ, RZ, R14 ;  /* 0x000000ffff029224 */ /* 0x000fe400078e000e */
[----:B------:R-:W0:Y:S04]  /*9c40*/  SHFL.IDX PT, R14, R0, 0x2, 0x181f ;  /* 0x00581f00000e7f89 */ /* 0x000e2800000e0000 */
[----:B------:R1:W-:Y:S01]  /*9c50*/  @!P1 LDGSTS.E.BYPASS.LTC128B.128 [R21+0x18c00], desc[UR44][R2.64], !P0 ;  /* 0x18c0000002159fae */ /* 0x0003e2000c101d6c */
[----:B------:R-:W-:-:S03]  /*9c60*/  ISETP.GE.AND P1, PT, R9, R4, PT ;  /* 0x000000040900720c */ /* 0x000fc60003f26270 */
[----:B-1----:R-:W1:Y:S10]  /*9c70*/  SHFL.IDX PT, R2, R5, 0x2, 0x181f ;  /* 0x00581f0005027f89 */ /* 0x002e7400000e0000 */
[----:B------:R-:W-:-:S02]  /*9c80*/  @!P1 LEA R9, R6, UR38, 0x1 ;  /* 0x0000002606099c11 */ /* 0x000fc4000f8e08ff */
[----:B0-----:R-:W-:-:S05]  /*9c90*/  @!P1 LEA R14, P2, R8, R14, 0x1 ;  /* 0x0000000e080e9211 */ /* 0x001fca00078408ff */
[----:B-1----:R-:W-:Y:S01]  /*9ca0*/  @!P1 IMAD.X R3, RZ, RZ, R2, P2 ;  /* 0x000000ffff039224 */ /* 0x002fe200010e0602 */
[----:B------:R-:W-:Y:S02]  /*9cb0*/  @!P1 MOV R2, R14 ;  /* 0x0000000e00029202 */ /* 0x000fe40000000f00 */
[----:B------:R-:W0:Y:S04]  /*9cc0*/  SHFL.IDX PT, R14, R0, 0x3, 0x181f ;  /* 0x00781f00000e7f89 */ /* 0x000e2800000e0000 */
[----:B------:R1:W-:Y:S01]  /*9cd0*/  @!P1 LDGSTS.E.BYPASS.LTC128B.128 [R9+0x19400], desc[UR44][R2.64], !P0 ;  /* 0x1940000002099fae */ /* 0x0003e2000c101d6c */
[----:B------:R-:W-:Y:S01]  /*9ce0*/  ISETP.GE.AND P1, PT, R11, R4, PT ;  /* 0x000000040b00720c */ /* 0x000fe20003f26270 */
[C---:B------:R-:W-:Y:S02]  /*9cf0*/  VIADD R11, R7.reuse, 0x50 ;  /* 0x00000050070b7836 */ /* 0x040fe40000000000 */
[----:B-1----:R-:W1:Y:S01]  /*9d00*/  SHFL.IDX PT, R2, R5, 0x3, 0x181f ;  /* 0x00781f0005027f89 */ /* 0x002e6200000e0000 */
[----:B------:R-:W-:-:S09]  /*9d10*/  IADD3 R9, R7, 0x40, RZ ;  /* 0x0000004007097810 */ /* 0x000fd20007ffe0ff */
[----:B------:R-:W-:Y:S02]  /*9d20*/  @!P1 LEA R21, R6, UR38, 0x1 ;  /* 0x0000002606159c11 */ /* 0x000fe4000f8e08ff */
[----:B0-----:R-:W-:-:S05]  /*9d30*/  @!P1 LEA R14, P2, R8, R14, 0x1 ;  /* 0x0000000e080e9211 */ /* 0x001fca00078408ff */
[----:B-1----:R-:W-:Y:S02]  /*9d40*/  @!P1 IMAD.X R3, RZ, RZ, R2, P2 ;  /* 0x000000ffff039224 */ /* 0x002fe400010e0602 */
[----:B------:R-:W-:Y:S02]  /*9d50*/  @!P1 IMAD.MOV.U32 R2, RZ, RZ, R14 ;  /* 0x000000ffff029224 */ /* 0x000fe400078e000e */
[----:B------:R-:W0:Y:S04]  /*9d60*/  SHFL.IDX PT, R14, R0, 0x4, 0x181f ;  /* 0x00981f00000e7f89 */ /* 0x000e2800000e0000 */
[----:B------:R1:W-:Y:S01]  /*9d70*/  @!P1 LDGSTS.E.BYPASS.LTC128B.128 [R21+0x19c00], desc[UR44][R2.64], !P0 ;  /* 0x19c0000002159fae */ /* 0x0003e2000c101d6c */
[----:B------:R-:W-:-:S03]  /*9d80*/  ISETP.GE.AND P1, PT, R9, R4, PT ;  /* 0x000000040900720c */ /* 0x000fc60003f26270 */
[----:B-1----:R-:W1:Y:S10]  /*9d90*/  SHFL.IDX PT, R2, R5, 0x4, 0x181f ;  /* 0x00981f0005027f89 */ /* 0x002e7400000e0000 */
[----:B------:R-:W-:-:S02]  /*9da0*/  @!P1 LEA R9, R6, UR38, 0x1 ;  /* 0x0000002606099c11 */ /* 0x000fc4000f8e08ff */
[----:B0-----:R-:W-:-:S05]  /*9db0*/  @!P1 LEA R14, P2, R8, R14, 0x1 ;  /* 0x0000000e080e9211 */ /* 0x001fca00078408ff */
[----:B-1----:R-:W-:Y:S02]  /*9dc0*/  @!P1 IMAD.X R3, RZ, RZ, R2, P2 ;  /* 0x000000ffff039224 */ /* 0x002fe400010e0602 */
[----:B------:R-:W-:Y:S02]  /*9dd0*/  @!P1 IMAD.MOV.U32 R2, RZ, RZ, R14 ;  /* 0x000000ffff029224 */ /* 0x000fe400078e000e */
[----:B------:R-:W0:Y:S04]  /*9de0*/  SHFL.IDX PT, R14, R0, 0x5, 0x181f ;  /* 0x00b81f00000e7f89 */ /* 0x000e2800000e0000 */
[----:B------:R1:W-:Y:S01]  /*9df0*/  @!P1 LDGSTS.E.BYPASS.LTC128B.128 [R9+0x1a400], desc[UR44][R2.64], !P0 ;  /* 0x1a40000002099fae */ /* 0x0003e2000c101d6c */
[----:B------:R-:W-:-:S03]  /*9e00*/  ISETP.GE.AND P1, PT, R11, R4, PT ;  /* 0x000000040b00720c */ /* 0x000fc60003f26270 */
        /* <DEDUP_REMOVED lines=10> */
[----:B------:R-:W-:Y:S01]  /*9eb0*/  @!P1 LEA R9, R6, UR38, 0x1 ;  /* 0x0000002606099c11 */ /* 0x000fe2000f8e08ff */
[----:B------:R-:W2:Y:S01]  /*9ec0*/  SHFL.IDX PT, R5, R5, 0x7, 0x181f ;  /* 0x00f81f0005057f89 */ /* 0x000ea200000e0000 */
[----:B0-----:R-:W-:-:S05]  /*9ed0*/  @!P1 LEA R14, P2, R8, R14, 0x1 ;  /* 0x0000000e080e9211 */ /* 0x001fca00078408ff */
[----:B-1----:R-:W-:Y:S01]  /*9ee0*/  @!P1 IMAD.X R3, RZ, RZ, R2, P2 ;  /* 0x000000ffff039224 */ /* 0x002fe200010e0602 */
[----:B------:R-:W-:Y:S02]  /*9ef0*/  @!P1 MOV R2, R14 ;  /* 0x0000000e00029202 */ /* 0x000fe40000000f00 */
[----:B------:R0:W1:Y:S04]  /*9f00*/  SHFL.IDX PT, R14, R0, 0x7, 0x181f ;  /* 0x00f81f00000e7f89 */ /* 0x00006800000e0000 */
[----:B--2---:R0:W-:Y:S02]  /*9f10*/  @!P1 LDGSTS.E.BYPASS.LTC128B.128 [R9+0x1b400], desc[UR44][R2.64], !P0 ;  /* 0x1b40000002099fae */ /* 0x0041e4000c101d6c */
.L_x_143:
[----:B------:R-:W-:-:S05]  /*9f20*/  VIADD R7, R7, 0x70 ;  /* 0x0000007007077836 */ /* 0x000fca0000000000 */
[----:B------:R-:W-:Y:S01]  /*9f30*/  ISETP.GE.AND P1, PT, R7, R4, PT ;  /* 0x000000040700720c */ /* 0x000fe20003f26270 */
[----:B------:R-:W-:-:S05]  /*9f40*/  IMAD.MOV.U32 R4, RZ, RZ, 0x1 ;  /* 0x00000001ff047424 */ /* 0x000fca00078e00ff */
[----:B------:R-:W-:-:S07]  /*9f50*/  SHF.L.U32 R4, R4, 0x1f, RZ ;  /* 0x0000001f04047819 */ /* 0x000fce00000006ff */
[----:B01----:R-:W-:-:S05]  /*9f60*/  @!P1 LEA R2, P2, R8, R14, 0x1 ;  /* 0x0000000e08029211 */ /* 0x003fca00078408ff */
[----:B------:R-:W-:Y:S01]  /*9f70*/  @!P1 IMAD.X R3, RZ, RZ, R5, P2 ;  /* 0x000000ffff039224 */ /* 0x000fe200010e0605 */
[----:B------:R-:W-:-:S05]  /*9f80*/  @!P1 LEA R5, R6, UR38, 0x1 ;  /* 0x0000002606059c11 */ /* 0x000fca000f8e08ff */
[----:B------:R-:W-:Y:S01]  /*9f90*/  @!PT LDS RZ, [RZ] ;  /* 0x00000000fffff984 */ /* 0x000fe20000000800 */
[----:B------:R-:W-:Y:S01]  /*9fa0*/  @!PT LDS RZ, [RZ] ;  /* 0x00000000fffff984 */ /* 0x000fe20000000800 */
[----:B------:R-:W-:Y:S01]  /*9fb0*/  @!PT LDS RZ, [RZ] ;  /* 0x00000000fffff984 */ /* 0x000fe20000000800 */
[----:B------:R0:W-:Y:S01]  /*9fc0*/  @!P1 LDGSTS.E.BYPASS.LTC128B.128 [R5+0x1bc00], desc[UR44][R2.64], !P0 ;  /* 0x1bc0000002059fae */ /* 0x0001e2000c101d6c */
[----:B------:R-:W-:Y:S01]  /*9fd0*/  NOP ;  /* 0x0000000000007918 */ /* 0x000fe20000000000 */
[----:B------:R-:W-:Y:S02]  /*9fe0*/  SYNCS.ARRIVE.TRANS64.RED.A0T1 RZ, [UR38+0x22800], RZ ;  /* 0x022800ffffff79a7 */ /* 0x000fe40008200426 */
[----:B------:R-:W-:Y:S01]  /*9ff0*/  ARRIVES.LDGSTSBAR.64.TRANSCNT [UR38+0x22800] ;  /* 0x02280000ff0079b0 */ /* 0x000fe20008000aa6 */
[----:B------:R-:W-:Y:S01]  /*a000*/  NOP ;  /* 0x0000000000007918 */ /* 0x000fe20000000000 */
[----:B------:R-:W-:Y:S01]  /*a010*/  SYNCS.ARRIVE.TRANS64.A1T0 RZ, [UR38+0x22800], RZ ;  /* 0x022800ffffff79a7 */ /* 0x000fe20008100026 */
[----:B------:R-:W1:Y:S02]  /*a020*/  SYNCS.PHASECHK.TRANS64.TRYWAIT P0, [UR38+0x22820], R4 ;  /* 0x02282004ff0075a7 */ /* 0x000e640008000166 */
[----:B01----:R-:W-:Y:S05]  /*a030*/  @!P0 BRA `(.L_x_51) ;  /* 0x0000003000048947 */ /* 0x003fea0003800000 */
.L_x_144:
[----:B------:R-:W-:Y:S01]  /*a040*/  ISETP.NE.AND P0, PT, R19, RZ, PT ;  /* 0x000000ff1300720c */ /* 0x000fe20003f05270 */
[----:B------:R-:W-:Y:S01]  /*a050*/  BSSY B0, `(.L_x_52) ;  /* 0x000004b000007945 */ /* 0x000fe20003800000 */
[----:B------:R-:W-:-:S11]  /*a060*/  MOV R0, 0x1 ;  /* 0x0000000100007802 */ /* 0x000fd60000000f00 */
[----:B------:R-:W-:Y:S05]  /*a070*/  @!P0 BRA `(.L_x_53) ;  /* 0x0000000400208947 */ /* 0x000fea0003800000 */
[----:B------:R-:W1:Y:S01]  /*a080*/  SYNCS.PHASECHK.TRANS64.TRYWAIT P0, [UR38+0x22860], R4 ;  /* 0x02286004ff0075a7 */ /* 0x000e620008000166 */
[----:B------:R-:W2:Y:S02]  /*a090*/  S2R R2, SR_TID.X ;  /* 0x0000000000027919 */ /* 0x000ea40000002100 */
[----:B--2---:R-:W-:-:S04]  /*a0a0*/  LOP3.LUT R2, R2, 0x7f, RZ, 0xc0, !PT ;  /* 0x0000007f02027812 */ /* 0x004fc800078ec0ff */
[----:B------:R-:W-:Y:S01]  /*a0b0*/  ISETP.NE.AND P1, PT, R2, RZ, PT ;  /* 0x000000ff0200720c */ /* 0x000fe20003f25270 */
[----:B-1----:R-:W-:-:S12]  /*a0c0*/  @!P0 BRA `(.L_x_54) ;  /* 0x0000002c00f88947 */ /* 0x002fd80003800000 */
.L_x_145:
[----:B------:R-:W-:Y:S04]  /*a0d0*/  BSSY B1, `(.L_x_55) ;  /* 0x0000008000017945 */ /* 0x000fe80003800000 */
[----:B------:R-:W-:Y:S05]  /*a0e0*/  @P1 BRA `(.L_x_56) ;  /* 0x0000000000181947 */ /* 0x000fea0003800000 */
[----:B0-----:R-:W0:Y:S01]  /*a0f0*/  S2R R3, SR_TID.X ;  /* 0x0000000000037919 */ /* 0x001e220000002100 */
[----:B------:R-:W-:-:S04]  /*a100*/  IMAD.MOV.U32 R2, RZ, RZ, 0xc000 ;  /* 0x0000c000ff027424 */ /* 0x000fc800078e00ff */
[----:B------:R1:W-:Y:S01]  /*a110*/  SYNCS.ARRIVE.TRANS64 RZ, [UR38+0x22850], R2 ;  /* 0x02285002ffff79a7 */ /* 0x0003e20008000026 */
[----:B0-----:R-:W-:-:S13]  /*a120*/  LOP3.LUT P0, RZ, R3, 0x1f, RZ, 0xc0, !PT ;  /* 0x0000001f03ff7812 */ /* 0x001fda000780c0ff */
[----:B-1----:R-:W-:Y:S05]  /*a130*/  @!P0 BRA `(.L_x_56) ;  /* 0x0000000000048947 */ /* 0x002fea0003800000 */
[----:B------:R-:W-:Y:S01]  /*a140*/  BPT.TRAP 0x1 ;  /* 0x000000040000795c */ /* 0x000fe20000300000 */
.L_x_56:
[----:B------:R-:W-:Y:S05]  /*a150*/  BSYNC B1 ;  /* 0x0000000000017941 */ /* 0x000fea0003800000 */
.L_x_55:
[----:B------:R-:W2:Y:S01]  /*a160*/  LDL.LU R2, [R1+0x4] ;  /* 0x0000040001027983 */ /* 0x000ea20000300800 */
[----:B------:R-:W-:Y:S01]  /*a170*/  ULDC.64 UR4, c[0x0][0x198] ;  /* 0x0000660000047ab9 */ /* 0x000fe20000000a00 */
[----:B------:R-:W-:Y:S01]  /*a180*/  PLOP3.LUT P0, PT, PT, PT, PT, 0x80, 0x0 ;  /* 0x000000000000781c */ /* 0x000fe20003f0f070 */
[----:B------:R-:W-:Y:S02]  /*a190*/  UIADD3 UR4, UP0, UR4, 0x470, URZ ;  /* 0x0000047004047890 */ /* 0x000fe4000ff1e03f */
[----:B------:R-:W-:Y:S02]  /*a1a0*/  UIADD3 UR8, UR38, 0x400, URZ ;  /* 0x0000040026087890 */ /* 0x000fe4000fffe03f */
[----:B------:R-:W-:Y:S02]  /*a1b0*/  UIADD3 UR9, UR38, 0x22850, URZ ;  /* 0x0002285026097890 */ /* 0x000fe4000fffe03f */
[----:B------:R-:W-:Y:S01]  /*a1c0*/  UIADD3.X UR5, URZ, UR5, URZ, UP0, !UPT ;  /* 0x000000053f057290 */ /* 0x000fe200087fe43f */
[----:B------:R-:W-:Y:S01]  /*a1d0*/  UMOV UR6, 0x0 ;  /* 0x0000000000067882 */ /* 0x000fe20000000000 */
[----:B------:R-:W-:Y:S01]  /*a1e0*/  UMOV UR7, 0x14f00000 ;  /* 0x14f0000000077882 */ /* 0x000fe20000000000 */
[----:B------:R-:W-:Y:S01]  /*a1f0*/  UMOV UR10, URZ ;  /* 0x0000003f000a7c82 */ /* 0x000fe20008000000 */
[----:B--2---:R-:W-:-:S08]  /*a200*/  IMAD R2, R2, 0x60, RZ ;  /* 0x0000006002027824 */ /* 0x004fd000078e02ff */
.L_x_57:
[----:B------:R-:W-:-:S13]  /*a210*/  @P0 ELECT P1, URZ, PT ;  /* 0x00000000003f082f */ /* 0x000fda0003820000 */
[----:B------:R-:W-:Y:S01]  /*a220*/  @P1 R2UR UR13, R16 ;  /* 0x00000000100d12ca */ /* 0x000fe200000e0000 */
[----:B------:R-:W-:Y:S01]  /*a230*/  UMOV UR12, UR36 ;  /* 0x00000024000c7c82 */ /* 0x000fe20008000000 */
[----:B------:R-:W-:Y:S02]  /*a240*/  @P1 R2UR UR11, R2 ;  /* 0x00000000020b12ca */ /* 0x000fe400000e0000 */
[----:B------:R-:W-:Y:S02]  /*a250*/  @P1 PLOP3.LUT P0, PT, P1, PT, PT, 0x8, 0x0 ;  /* 0x000000000000181c */ /* 0x000fe40000f0e170 */
[----:B------:R-:W-:-:S09]  /*a260*/  PLOP3.LUT P1, PT, PT, PT, PT, 0x8, 0x0 ;  /* 0x000000000000781c */ /* 0x000fd20003f2e170 */
[----:B------:R1:W-:Y:S02]  /*a270*/  UTMALDG.4D [UR8], [UR4], desc[UR6] ;  /* 0x00000608040075b4 */ /* 0x0003e40008019000 */
[----:B-1----:R-:W-:Y:S05]  /*a280*/  @P0 BRA.U.ANY `(.L_x_57) ;  /* 0xfffffffd00e00947 */ /* 0x002fea000393ffff */
[----:B------:R-:W-:Y:S01]  /*a290*/  PLOP3.LUT P0, PT, PT, PT, PT, 0x80, 0x0 ;  /* 0x000000000000781c */ /* 0x000fe20003f0f070 */
[----:B------:R-:W-:Y:S01]  /*a2a0*/  UIADD3 UR8, UR38, 0x3400, URZ ;  /* 0x0000340026087890 */ /* 0x000fe2000fffe03f */
[----:B------:R-:W-:Y:S01]  /*a2b0*/  UMOV UR6, 0x0 ;  /* 0x0000000000067882 */ /* 0x000fe20000000000 */
[----:B------:R-:W-:Y:S01]  /*a2c0*/  UMOV UR7, 0x14f00000 ;  /* 0x14f0000000077882 */ /* 0x000fe20000000000 */
[----:B------:R-:W-:-:S09]  /*a2d0*/  UMOV UR10, 0x40 ;  /* 0x00000040000a7882 */ /* 0x000fd20000000000 */
.L_x_58:
        /* <DEDUP_REMOVED lines=13> */
.L_x_59:
        /* <DEDUP_REMOVED lines=13> */
.L_x_60:
        /* <DEDUP_REMOVED lines=8> */
.L_x_53:
[----:B------:R-:W-:Y:S05]  /*a500*/  BSYNC B0 ;  /* 0x0000000000007941 */ /* 0x000fea0003800000 */
.L_x_52:
[----:B0-----:R-:W2:Y:S01]  /*a510*/  LDL.LU R3, [R1+0x8] ;  /* 0x0000080001037983 */ /* 0x001ea20000300800 */
[----:B------:R-:W-:Y:S01]  /*a520*/  IMAD.MOV.U32 R9, RZ, RZ, RZ ;  /* 0x000000ffff097224 */ /* 0x000fe200078e00ff */
[----:B------:R-:W-:Y:S01]  /*a530*/  MOV R6, 0x1 ;  /* 0x0000000100067802 */ /* 0x000fe20000000f00 */
[----:B--2---:R-:W-:-:S05]  /*a540*/  VIADD R7, R3, 0xfffffffe ;  /* 0xfffffffe03077836 */ /* 0x004fca0000000000 */
[----:B------:R-:W-:-:S13]  /*a550*/  ISETP.GE.AND P0, PT, R7, UR40, PT ;  /* 0x0000002807007c0c */ /* 0x000fda000bf06270 */
[----:B------:R-:W-:Y:S05]  /*a560*/  @!P0 BRA `(.L_x_38) ;  /* 0x0000001800b48947 */ /* 0x000fea0003800000 */
[----:B------:R-:W-:Y:S01]  /*a570*/  UIADD3 UR4, UR41, 0x1, URZ ;  /* 0x0000000129047890 */ /* 0x000fe2000fffe03f */
[----:B------:R-:W-:Y:S01]  /*a580*/  LOP3.LUT R0, RZ, UR40, RZ, 0x33, !PT ;  /* 0x00000028ff007c12 */ /* 0x000fe2000f8e33ff */
[----:B------:R-:W0:Y:S01]  /*a590*/  S2R R4, SR_TID.X ;  /* 0x0000000000047919 */ /* 0x000e220000002100 */
[----:B------:R-:W-:Y:S01]  /*a5a0*/  IMAD.MOV.U32 R6, RZ, RZ, 0x1 ;  /* 0x00000001ff067424 */ /* 0x000fe200078e00ff */
[----:B------:R-:W-:-:S04]  /*a5b0*/  UIMAD UR4, UR4, UR43, URZ ;  /* 0x0000002b040472a4 */ /* 0x000fc8000f8e023f */
[----:B------:R-:W-:-:S04]  /*a5c0*/  UISETP.LT.AND UP0, UPT, UR39, UR4, UPT ;  /* 0x000000042700728c */ /* 0x000fc8000bf01270 */
[----:B------:R-:W-:-:S06]  /*a5d0*/  USEL UR4, UR39, UR4, UP0 ;  /* 0x0000000427047287 */ /* 0x000fcc0008000000 */
[----:B------:R-:W-:-:S05]  /*a5e0*/  IMAD R3, RZ, RZ, -UR4 ;  /* 0x80000004ff037e24 */ /* 0x000fca000f8e02ff */
[----:B------:R-:W-:-:S04]  /*a5f0*/  VIADDMNMX R0, R3, 0x1, R0, !PT ;  /* 0x0000000103007846 */ /* 0x000fc80007800100 */
[----:B------:R-:W-:Y:S02]  /*a600*/  R2UR UR5, R0 ;  /* 0x00000000000572ca */ /* 0x000fe400000e0000 */
[----:B------:R-:W-:Y:S02]  /*a610*/  LOP3.LUT R0, RZ, UR4, RZ, 0x33, !PT ;  /* 0x00000004ff007c12 */ /* 0x000fe4000f8e33ff */
[----:B0-----:R-:W-:-:S09]  /*a620*/  LOP3.LUT R10, R4, 0x1f, RZ, 0xc0, !PT ;  /* 0x0000001f040a7812 */ /* 0x001fd200078ec0ff */
[----:B------:R-:W-:Y:S02]  /*a630*/  UIADD3 UR6, UR5, -0x2, URZ ;  /* 0xfffffffe05067890 */ /* 0x000fe4000fffe03f */
[----:B------:R-:W-:-:S04]  /*a640*/  UIADD3 UR5, UR4, UR5, URZ ;  /* 0x0000000504057290 */ /* 0x000fc8000fffe03f */
[----:B------:R-:W-:Y:S02]  /*a650*/  ISETP.NE.AND P0, PT, R0, UR6, PT ;  /* 0x0000000600007c0c */ /* 0x000fe4000bf05270 */
[----:B------:R-:W-:Y:S01]  /*a660*/  IMAD.U32 R11, RZ, RZ, UR5 ;  /* 0x00000005ff0b7e24 */ /* 0x000fe2000f8e00ff */
[----:B------:R-:W-:-:S04]  /*a670*/  MOV R0, 0x1 ;  /* 0x0000000100007802 */ /* 0x000fc80000000f00 */
[----:B------:R-:W-:-:S06]  /*a680*/  LOP3.LUT R11, R11, 0x1, RZ, 0xc0, !PT ;  /* 0x000000010b0b7812 */ /* 0x000fcc00078ec0ff */
[----:B------:R-:W-:Y:S05]  /*a690*/  @!P0 BRA `(.L_x_61) ;  /* 0x0000001000488947 */ /* 0x000fea0003800000 */
[----:B------:R-:W-:Y:S01]  /*a6a0*/  R2UR UR4, R11 ;  /* 0x000000000b0472ca */ /* 0x000fe200000e0000 */
[----:B------:R-:W-:Y:S01]  /*a6b0*/  BSSY B0, `(.L_x_61) ;  /* 0x0000110000007945 */ /* 0x000fe20003800000 */
[----:B------:R-:W-:-:S11]  /*a6c0*/  IMAD.MOV.U32 R0, RZ, RZ, 0x1 ;  /* 0x00000001ff007424 */ /* 0x000fd600078e00ff */
[----:B------:R-:W-:-:S06]  /*a6d0*/  UIADD3 UR4, UR5, -UR4, URZ ;  /* 0x8000000405047290 */ /* 0x000fcc000fffe03f */
[----:B------:R-:W-:-:S07]  /*a6e0*/  IMAD.U32 R8, RZ, RZ, UR4 ;  /* 0x00000004ff087e24 */ /* 0x000fce000f8e00ff */
.L_x_94:
[----:B------:R-:W-:Y:S01]  /*a6f0*/  ISETP.NE.AND P0, PT, R19, RZ, PT ;  /* 0x000000ff1300720c */ /* 0x000fe20003f05270 */
[----:B------:R-:W-:Y:S01]  /*a700*/  VIADD R8, R8, 0xfffffffe ;  /* 0xfffffffe08087836 */ /* 0x000fe20000000000 */
[----:B------:R-:W-:Y:S04]  /*a710*/  BSSY B1, `(.L_x_62) ;  /* 0x0000082000017945 */ /* 0x000fe80003800000 */
[----:B------:R-:W-:-:S07]  /*a720*/  ISETP.NE.AND P1, PT, R8, RZ, PT ;  /* 0x000000ff0800720c */ /* 0x000fce0003f25270 */
[----:B------:R-:W-:Y:S06]  /*a730*/  @!P0 BRA `(.L_x_63) ;  /* 0x0000000400fc8947 */ /* 0x000fec0003800000 */
[----:B------:R-:W2:Y:S01]  /*a740*/  LDL R2, [R1] ;  /* 0x0000000001027983 */ /* 0x000ea20000100800 */
[----:B------:R-:W-:Y:S02]  /*a750*/  MOV R13, R7 ;  /* 0x00000007000d7202 */ /* 0x000fe40000000f00 */
[----:B--2---:R-:W-:-:S13]  /*a760*/  ISETP.NE.AND P0, PT, R2, RZ, PT ;  /* 0x000000ff0200720c */ /* 0x004fda0003f05270 */
[----:B------:R-:W-:Y:S05]  /*a770*/  @!P0 BRA `(.L_x_64) ;  /* 0x00000000004c8947 */ /* 0x000fea0003800000 */
[----:B------:R-:W0:Y:S01]  /*a780*/  LDC R13, c[0x0][0x43c] ;  /* 0x00010f00ff0d7b82 */ /* 0x000e220000000800 */
[----:B------:R-:W-:Y:S01]  /*a790*/  IMAD.MOV.U32 R12, RZ, RZ, R7 ;  /* 0x000000ffff0c7224 */ /* 0x000fe200078e0007 */
[----:B------:R-:W-:Y:S01]  /*a7a0*/  ULDC.64 UR4, c[0x0][0x428] ;  /* 0x00010a0000047ab9 */ /* 0x000fe20000000a00 */
[----:B0-----:R-:W-:-:S13]  /*a7b0*/  ISETP.NE.AND P0, PT, R13, 0x1, PT ;  /* 0x000000010d00780c */ /* 0x001fda0003f05270 */
[----:B------:R-:W0:Y:S02]  /*a7c0*/  @P0 LDC.64 R2, c[0x0][0x440] ;  /* 0x00011000ff020b82 */ /* 0x000e240000000a00 */
[----:B0-----:R-:W-:-:S05]  /*a7d0*/  @P0 IMAD.HI.U32 R2, R7, R2, RZ ;  /* 0x0000000207020227 */ /* 0x001fca00078e00ff */
[----:B------:R-:W-:Y:S01]  /*a7e0*/  @P0 SHF.R.U32.HI R12, RZ, R3, R2 ;  /* 0x00000003ff0c0219 */ /* 0x000fe20000011602 */
[----:B------:R-:W-:-:S03]  /*a7f0*/  IMAD R2, R18, UR4, RZ ;  /* 0x0000000412027c24 */ /* 0x000fc6000f8e02ff */
[----:B------:R-:W-:Y:S01]  /*a800*/  SHF.R.S32.HI R3, RZ, 0x1f, R12 ;  /* 0x0000001fff037819 */ /* 0x000fe2000001140c */
[----:B------:R-:W-:Y:S02]  /*a810*/  IMAD R5, R17, UR5, R2 ;  /* 0x0000000511057c24 */ /* 0x000fe4000f8e0202 */
[----:B------:R-:W-:-:S04]  /*a820*/  IMAD.MOV.U32 R2, RZ, RZ, R12 ;  /* 0x000000ffff027224 */ /* 0x000fc800078e000c */
[----:B------:R-:W-:Y:S01]  /*a830*/  IMAD.WIDE.U32 R2, R17, UR4, R2 ;  /* 0x0000000411027c25 */ /* 0x000fe2000f8e0002 */
[----:B------:R-:W-:-:S03]  /*a840*/  ULDC.64 UR4, c[0x0][0x418] ;  /* 0x0001060000047ab9 */ /* 0x000fc60000000a00 */
[----:B------:R-:W-:Y:S01]  /*a850*/  IMAD.IADD R3, R5, 0x1, R3 ;  /* 0x0000000105037824 */ /* 0x000fe200078e0203 */
[----:B------:R-:W-:-:S04]  /*a860*/  LEA R4, P0, R2, UR4, 0x2 ;  /* 0x0000000402047c11 */ /* 0x000fc8000f8010ff */
[----:B------:R-:W-:-:S05]  /*a870*/  LEA.HI.X R5, R2, UR5, R3, 0x2, P0 ;  /* 0x0000000502057c11 */ /* 0x000fca00080f1403 */
[----:B------:R0:W5:Y:S01]  /*a880*/  LDG.E R16, desc[UR44][R4.64] ;  /* 0x0000002c04107981 */ /* 0x000162000c1e1900 */
[----:B------:R-:W-:-:S05]  /*a890*/  IADD3 R2, -R12, RZ, RZ ;  /* 0x000000ff0c027210 */ /* 0x000fca0007ffe1ff */
[----:B------:R-:W-:-:S07]  /*a8a0*/  IMAD R13, R13, R2, R7 ;  /* 0x000000020d0d7224 */ /* 0x000fce00078e0207 */
.L_x_64:
[----:B------:R-:W1:Y:S01]  /*a8b0*/  S2R R2, SR_TID.X ;  /* 0x0000000000027919 */ /* 0x000e620000002100 */
[----:B------:R-:W-:Y:S01]  /*a8c0*/  BSSY B2, `(.L_x_65) ;  /* 0x0000006000027945 */ /* 0x000fe20003800000 */
[----:B-1----:R-:W-:Y:S02]  /*a8d0*/  LOP3.LUT R3, R2, 0x7f, RZ, 0xc0, !PT ;  /* 0x0000007f02037812 */ /* 0x002fe400078ec0ff */
[----:B------:R-:W-:Y:S02]  /*a8e0*/  SHF.L.U32 R2, R0, 0x1f, RZ ;  /* 0x0000001f00027819 */ /* 0x000fe400000006ff */
[----:B------:R-:W-:Y:S02]  /*a8f0*/  ISETP.NE.AND P2, PT, R3, RZ, PT ;  /* 0x000000ff0300720c */ /* 0x000fe40003f45270 */
[----:B------:R-:W1:Y:S02]  /*a900*/  SYNCS.PHASECHK.TRANS64.TRYWAIT P0, [UR38+0x22848], R2 ;  /* 0x02284802ff0075a7 */ /* 0x000e640008000166 */
[----:B-1----:R-:W-:Y:S09]  /*a910*/  @!P0 BRA `(.L_x_66) ;  /* 0x0000002400fc8947 */ /* 0x002ff20003800000 */
.L_x_146:
[----:B------:R-:W-:Y:S05]  /*a920*/  BSYNC B2 ;  /* 0x0000000000027941 */ /* 0x000fea0003800000 */
.L_x_65:
[----:B------:R-:W-:Y:S04]  /*a930*/  BSSY B2, `(.L_x_67) ;  /* 0x0000007000027945 */ /* 0x000fe80003800000 */
[----:B------:R-:W-:Y:S05]  /*a940*/  @P2 BRA `(.L_x_68) ;  /* 0x0000000000142947 */ /* 0x000fea0003800000 */
[----:B------:R-:W-:Y:S01]  /*a950*/  ISETP.NE.AND P0, PT, R10, RZ, PT ;  /* 0x000000ff0a00720c */ /* 0x000fe20003f05270 */
[----:B-1----:R-:W-:-:S04]  /*a960*/  IMAD.MOV.U32 R3, RZ, RZ, 0x3000 ;  /* 0x00003000ff037424 */ /* 0x002fc800078e00ff */
[----:B------:R2:W-:Y:S08]  /*a970*/  SYNCS.ARRIVE.TRANS64 RZ, [UR38+0x22838], R3 ;  /* 0x02283803ffff79a7 */ /* 0x0005f00008000026 */
[----:B--2---:R-:W-:Y:S05]  /*a980*/  @!P0 BRA `(.L_x_68) ;  /* 0x0000000000048947 */ /* 0x004fea0003800000 */
[----:B------:R-:W-:Y:S01]  /*a990*/  BPT.TRAP 0x1 ;  /* 0x000000040000795c */ /* 0x000fe20000300000 */
.L_x_68:
[----:B------:R-:W-:Y:S05]  /*a9a0*/  BSYNC B2 ;  /* 0x0000000000027941 */ /* 0x000fea0003800000 */
.L_x_67:
[----:B0-----:R-:W-:Y:S01]  /*a9b0*/  IMAD.MOV.U32 R4, RZ, RZ, RZ ;  /* 0x000000ffff047224 */ /* 0x001fe200078e00ff */
[----:B------:R-:W-:Y:S01]  /*a9c0*/  ULDC.64 UR4, c[0x0][0x198] ;  /* 0x0000660000047ab9 */ /* 0x000fe20000000a00 */
[----:B------:R-:W-:Y:S01]  /*a9d0*/  PLOP3.LUT P0, PT, PT, PT, PT, 0x80, 0x0 ;  /* 0x000000000000781c */ /* 0x000fe20003f0f070 */
[----:B------:R-:W-:Y:S01]  /*a9e0*/  UIADD3 UR4, UP0, UR4, 0x370, URZ ;  /* 0x0000037004047890 */ /* 0x000fe2000ff1e03f */
[----:B------:R-:W-:Y:S01]  /*a9f0*/  IMAD R5, R13, 0x60, RZ ;  /* 0x000000600d057824 */ /* 0x000fe200078e02ff */
[----:B------:R-:W-:Y:S01]  /*aa00*/  R2UR UR34, R4 ;  /* 0x00000000042272ca */ /* 0x000fe200000e0000 */
[----:B------:R-:W-:Y:S02]  /*aa10*/  UIADD3 UR32, UR38, 0x1f400, URZ ;  /* 0x0001f40026207890 */ /* 0x000fe4000fffe03f */
[----:B------:R-:W-:Y:S02]  /*aa20*/  UIADD3 UR33, UR38, 0x22838, URZ ;  /* 0x0002283826217890 */ /* 0x000fe4000fffe03f */
[----:B------:R-:W-:Y:S01]  /*aa30*/  UIADD3.X UR5, URZ, UR5, URZ, UP0, !UPT ;  /* 0x000000053f057290 */ /* 0x000fe200087fe43f */
[----:B------:R-:W-:Y:S01]  /*aa40*/  UMOV UR6, 0x0 ;  /* 0x0000000000067882 */ /* 0x000fe20000000000 */
[----:B------:R-:W-:-:S10]  /*aa50*/  UMOV UR7, 0x14f00000 ;  /* 0x14f0000000077882 */ /* 0x000fd40000000000 */
.L_x_69:
[----:B------:R-:W-:-:S13]  /*aa60*/  @P0 ELECT P3, URZ, PT ;  /* 0x00000000003f082f */ /* 0x000fda0003860000 */
[----:B-----5:R-:W-:Y:S02]  /*aa70*/  @P3 R2UR UR37, R16 ;  /* 0x00000000102532ca */ /* 0x020fe400000e0000 */
[----:B------:R-:W-:Y:S02]  /*aa80*/  @P3 R2UR UR35, R5 ;  /* 0x00000000052332ca */ /* 0x000fe400000e0000 */
[----:B------:R-:W-:Y:S02]  /*aa90*/  @P3 PLOP3.LUT P0, PT, P3, PT, PT, 0x8, 0x0 ;  /* 0x000000000000381c */ /* 0x000fe40001f0e170 */
[----:B------:R-:W-:-:S09]  /*aaa0*/  PLOP3.LUT P3, PT, PT, PT, PT, 0x8, 0x0 ;  /* 0x000000000000781c */ /* 0x000fd20003f6e170 */
[----:B------:R0:W-:Y:S02]  /*aab0*/  UTMALDG.4D [UR32], [UR4], desc[UR6] ;  /* 0x00000620040075b4 */ /* 0x0001e40008019000 */
[----:B0-----:R-:W-:Y:S05]  /*aac0*/  @P0 BRA.U.ANY `(.L_x_69) ;  /* 0xfffffffd00e40947 */ /* 0x001fea000393ffff */
[----:B------:R-:W0:Y:S01]  /*aad0*/  SYNCS.PHASECHK.TRANS64.TRYWAIT P0, [UR38+0x22868], R2 ;  /* 0x02286802ff0075a7 */ /* 0x000e220008000166 */
[----:B------:R-:W-:Y:S04]  /*aae0*/  BSSY B2, `(.L_x_70) ;  /* 0x0000002000027945 */ /* 0x000fe80003800000 */
[----:B0-----:R-:W-:Y:S05]  /*aaf0*/  @!P0 BRA `(.L_x_71) ;  /* 0x00000024009c8947 */ /* 0x001fea0003800000 */
.L_x_147:
[----:B------:R-:W-:Y:S05]  /*ab00*/  BSYNC B2 ;  /* 0x0000000000027941 */ /* 0x000fea0003800000 */
.L_x_70:
[----:B------:R-:W-:Y:S01]  /*ab10*/  BSSY B2, `(.L_x_72) ;  /* 0x0000009000027945 */ /* 0x000fe20003800000 */
[----:B01----:R-:W-:Y:S01]  /*ab20*/  IMAD.MOV.U32 R2, RZ, RZ, 0x0 ;  /* 0x00000000ff027424 */ /* 0x003fe200078e00ff */
[----:B------:R-:W-:Y:S02]  /*ab30*/  MOV R3, 0x14f00000 ;  /* 0x14f0000000037802 */ /* 0x000fe40000000f00 */
[----:B------:R-:W-:Y:S05]  /*ab40*/  @P2 BRA `(.L_x_73) ;  /* 0x0000000000142947 */ /* 0x000fea0003800000 */
[----:B------:R-:W-:Y:S01]  /*ab50*/  ISETP.NE.AND P0, PT, R10, RZ, PT ;  /* 0x000000ff0a00720c */ /* 0x000fe20003f05270 */
[----:B------:R-:W-:-:S04]  /*ab60*/  IMAD.MOV.U32 R12, RZ, RZ, 0xc000 ;  /* 0x0000c000ff0c7424 */ /* 0x000fc800078e00ff */
[----:B------:R0:W-:Y:S08]  /*ab70*/  SYNCS.ARRIVE.TRANS64 RZ, [UR38+0x22858], R12 ;  /* 0x0228580cffff79a7 */ /* 0x0001f00008000026 */
[----:B0-----:R-:W-:Y:S05]  /*ab80*/  @!P0 BRA `(.L_x_73) ;  /* 0x0000000000048947 */ /* 0x001fea0003800000 */
[----:B------:R-:W-:Y:S01]  /*ab90*/  BPT.TRAP 0x1 ;  /* 0x000000040000795c */ /* 0x000fe20000300000 */
.L_x_73:
[----:B------:R-:W-:Y:S05]  /*aba0*/  BSYNC B2 ;  /* 0x0000000000027941 */ /* 0x000fea0003800000 */
.L_x_72:
[----:B------:R-:W-:Y:S01]  /*abb0*/  R2UR UR10, R4 ;  /* 0x00000000040a72ca */ /* 0x000fe200000e0000 */
[----:B------:R-:W-:Y:S01]  /*abc0*/  ULDC.64 UR4, c[0x0][0x198] ;  /* 0x0000660000047ab9 */ /* 0x000fe20000000a00 */
[----:B------:R-:W-:Y:S01]  /*abd0*/  R2UR UR6, R2 ;  /* 0x00000000020672ca */ /* 0x000fe200000e0000 */
[----:B------:R-:W-:Y:S01]  /*abe0*/  UIADD3 UR4, UP0, UR4, 0x470, URZ ;  /* 0x0000047004047890 */ /* 0x000fe2000ff1e03f */
[----:B------:R-:W-:Y:S01]  /*abf0*/  R2UR UR7, R3 ;  /* 0x00000000030772ca */ /* 0x000fe200000e0000 */
[----:B------:R-:W-:Y:S01]  /*ac00*/  UIADD3 UR8, UR38, 0xc400, URZ ;  /* 0x0000c40026087890 */ /* 0x000fe2000fffe03f */
[----:B------:R-:W-:Y:S01]  /*ac10*/  PLOP3.LUT P0, PT, PT, PT, PT, 0x80, 0x0 ;  /* 0x000000000000781c */ /* 0x000fe20003f0f070 */
[----:B------:R-:W-:Y:S02]  /*ac20*/  UIADD3 UR9, UR38, 0x22858, URZ ;  /* 0x0002285826097890 */ /* 0x000fe4000fffe03f */
[----:B------:R-:W-:-:S12]  /*ac30*/  UIADD3.X UR5, URZ, UR5, URZ, UP0, !UPT ;  /* 0x000000053f057290 */ /* 0x000fd800087fe43f */
.L_x_74:
[----:B------:R-:W-:-:S13]  /*ac40*/  @P0 ELECT P2, URZ, PT ;  /* 0x00000000003f082f */ /* 0x000fda0003840000 */
[----:B------:R-:W-:Y:S01]  /*ac50*/  @P2 R2UR UR13, R16 ;  /* 0x00000000100d22ca */ /* 0x000fe200000e0000 */
[----:B------:R-:W-:Y:S01]  /*ac60*/  UMOV UR12, UR36 ;  /* 0x00000024000c7c82 */ /* 0x000fe20008000000 */
[----:B------:R-:W-:Y:S02]  /*ac70*/  @P2 R2UR UR11, R5 ;  /* 0x00000000050b22ca */ /* 0x000fe400000e0000 */
[----:B------:R-:W-:Y:S02]  /*ac80*/  @P2 PLOP3.LUT P0, PT, P2, PT, PT, 0x8, 0x0 ;  /* 0x000000000000281c */ /* 0x000fe4000170e170 */
[----:B------:R-:W-:-:S09]  /*ac90*/  PLOP3.LUT P2, PT, PT, PT, PT, 0x8, 0x0 ;  /* 0x000000000000781c */ /* 0x000fd20003f4e170 */
[----:B------:R0:W-:Y:S02]  /*aca0*/  UTMALDG.4D [UR8], [UR4], desc[UR6] ;  /* 0x00000608040075b4 */ /* 0x0001e40008019000 */
[----:B0-----:R-:W-:Y:S05]  /*acb0*/  @P0 BRA.U.ANY `(.L_x_74) ;  /* 0xfffffffd00e00947 */ /* 0x001fea000393ffff */
[----:B------:R-:W-:Y:S01]  /*acc0*/  R2UR UR6, R2 ;  /* 0x00000000020672ca */ /* 0x000fe200000e0000 */
[----:B------:R-:W-:Y:S01]  /*acd0*/  UIADD3 UR8, UR38, 0xf400, URZ ;  /* 0x0000f40026087890 */ /* 0x000fe2000fffe03f */
[----:B------:R-:W-:Y:S01]  /*ace0*/  R2UR UR7, R3 ;  /* 0x00000000030772ca */ /* 0x000fe200000e0000 */
[----:B------:R-:W-:Y:S01]  /*acf0*/  UMOV UR10, 0x40 ;  /* 0x00000040000a7882 */ /* 0x000fe20000000000 */
[----:B------:R-:W-:-:S13]  /*ad00*/  PLOP3.LUT P0, PT, PT, PT, PT, 0x80, 0x0 ;  /* 0x000000000000781c */ /* 0x000fda0003f0f070 */
.L_x_75:
        /* <DEDUP_REMOVED lines=13> */
.L_x_76:
        /* <DEDUP_REMOVED lines=13> */
.L_x_77:
        /* <DEDUP_REMOVED lines=8> */
.L_x_63:
[----:B------:R-:W-:Y:S05]  /*af30*/  BSYNC B1 ;  /* 0x0000000000017941 */ /* 0x000fea0003800000 */
.L_x_62:
[----:B------:R-:W-:Y:S01]  /*af40*/  ISETP.NE.AND P3, PT, R19, RZ, PT ;  /* 0x000000ff1300720c */ /* 0x000fe20003f65270 */
[----:B------:R-:W-:Y:S01]  /*af50*/  BSSY B1, `(.L_x_78) ;  /* 0x0000083000017945 */ /* 0x000fe20003800000 */
[----:B------:R-:W-:-:S11]  /*af60*/  LOP3.LUT R0, R0, 0x1, RZ, 0x3c, !PT ;  /* 0x0000000100007812 */ /* 0x000fd600078e3cff */
[----:B------:R-:W-:Y:S05]  /*af70*/  @!P3 BRA `(.L_x_79) ;  /* 0x000000080000b947 */ /* 0x000fea0003800000 */
[----:B------:R-:W2:Y:S01]  /*af80*/  LDL R2, [R1] ;  /* 0x0000000001027983 */ /* 0x000ea20000100800 */
[----:B------:R-:W-:Y:S01]  /*af90*/  VIADD R12, R7, 0xffffffff ;  /* 0xffffffff070c7836 */ /* 0x000fe20000000000 */
        /* <DEDUP_REMOVED lines=11> */
[----:B------:R-:W-:Y:S01]  /*b050*/  IMAD R5, R17, UR5, R2 ;  /* 0x0000000511057c24 */ /* 0x000fe2000f8e0202 */
[----:B------:R-:W-:-:S05]  /*b060*/  MOV R2, R13 ;  /* 0x0000000d00027202 */ /* 0x000fca0000000f00 */
[----:B------:R-:W-:Y:S01]  /*b070*/  IMAD.WIDE.U32 R2, R17, UR4, R2 ;  /* 0x0000000411027c25 */ /* 0x000fe2000f8e0002 */
[----:B------:R-:W-:-:S03]  /*b080*/  ULDC.64 UR4, c[0x0][0x418] ;  /* 0x0001060000047ab9 */ /* 0x000fc60000000a00 */
[----:B------:R-:W-:Y:S01]  /*b090*/  IMAD.IADD R3, R5, 0x1, R3 ;  /* 0x0000000105037824 */ /* 0x000fe200078e0203 */
[----:B------:R-:W-:-:S04]  /*b0a0*/  LEA R4, P0, R2, UR4, 0x2 ;  /* 0x0000000402047c11 */ /* 0x000fc8000f8010ff */
[----:B------:R-:W-:-:S05]  /*b0b0*/  LEA.HI.X R5, R2, UR5, R3, 0x2, P0 ;  /* 0x0000000502057c11 */ /* 0x000fca00080f1403 */
[----:B------:R0:W5:Y:S01]  /*b0c0*/  LDG.E R16, desc[UR44][R4.64] ;  /* 0x0000002c04107981 */ /* 0x000162000c1e1900 */
[----:B------:R-:W-:-:S04]  /*b0d0*/  IMAD.MOV R3, RZ, RZ, -R13 ;  /* 0x000000ffff037224 */ /* 0x000fc800078e0a0d */
[----:B------:R-:W-:-:S07]  /*b0e0*/  IMAD R12, R14, R3, R12 ;  /* 0x000000030e0c7224 */ /* 0x000fce00078e020c */
.L_x_80:
[----:B------:R-:W1:Y:S01]  /*b0f0*/  S2R R2, SR_TID.X ;  /* 0x0000000000027919 */ /* 0x000e620000002100 */
[----:B------:R-:W-:Y:S01]  /*b100*/  BSSY B2, `(.L_x_81) ;  /* 0x0000006000027945 */ /* 0x000fe20003800000 */
[----:B-1----:R-:W-:Y:S02]  /*b110*/  LOP3.LUT R3, R2, 0x7f, RZ, 0xc0, !PT ;  /* 0x0000007f02037812 */ /* 0x002fe400078ec0ff */
[----:B------:R-:W-:Y:S02]  /*b120*/  SHF.L.U32 R2, R0, 0x1f, RZ ;  /* 0x0000001f00027819 */ /* 0x000fe400000006ff */
[----:B------:R-:W-:Y:S02]  /*b130*/  ISETP.NE.AND P2, PT, R3, RZ, PT ;  /* 0x000000ff0300720c */ /* 0x000fe40003f45270 */
[----:B------:R-:W1:Y:S02]  /*b140*/  SYNCS.PHASECHK.TRANS64.TRYWAIT P0, [UR38+0x22840], R2 ;  /* 0x02284002ff0075a7 */ /* 0x000e640008000166 */
[----:B-1----:R-:W-:Y:S09]  /*b150*/  @!P0 BRA `(.L_x_82) ;  /* 0x00000020001c8947 */ /* 0x002ff20003800000 */
.L_x_148:
[----:B------:R-:W-:Y:S05]  /*b160*/  BSYNC B2 ;  /* 0x0000000000027941 */ /* 0x000fea0003800000 */
.L_x_81:
[----:B------:R-:W-:Y:S04]  /*b170*/  BSSY B2, `(.L_x_83) ;  /* 0x0000007000027945 */ /* 0x000fe80003800000 */
[----:B------:R-:W-:Y:S05]  /*b180*/  @P2 BRA `(.L_x_84) ;  /* 0x0000000000142947 */ /* 0x000fea0003800000 */
[----:B------:R-:W-:Y:S01]  /*b190*/  ISETP.NE.AND P0, PT, R10, RZ, PT ;  /* 0x000000ff0a00720c */ /* 0x000fe20003f05270 */
[----:B-1----:R-:W-:-:S04]  /*b1a0*/  IMAD.MOV.U32 R3, RZ, RZ, 0x3000 ;  /* 0x00003000ff037424 */ /* 0x002fc800078e00ff */
[----:B------:R2:W-:Y:S08]  /*b1b0*/  SYNCS.ARRIVE.TRANS64 RZ, [UR38+0x22830], R3 ;  /* 0x02283003ffff79a7 */ /* 0x0005f00008000026 */
[----:B--2---:R-:W-:Y:S05]  /*b1c0*/  @!P0 BRA `(.L_x_84) ;  /* 0x0000000000048947 */ /* 0x004fea0003800000 */
[----:B------:R-:W-:Y:S01]  /*b1d0*/  BPT.TRAP 0x1 ;  /* 0x000000040000795c */ /* 0x000fe20000300000 */
.L_x_84:
[----:B------:R-:W-:Y:S05]  /*b1e0*/  BSYNC B2 ;  /* 0x0000000000027941 */ /* 0x000fea0003800000 */
.L_x_83:
[----:B0-----:R-:W-:Y:S01]  /*b1f0*/  MOV R4, RZ ;  /* 0x000000ff00047202 */ /* 0x001fe20000000f00 */
[----:B------:R-:W-:Y:S01]  /*b200*/  ULDC.64 UR4, c[0x0][0x198] ;  /* 0x0000660000047ab9 */ /* 0x000fe20000000a00 */
[----:B------:R-:W-:Y:S01]  /*b210*/  PLOP3.LUT P0, PT, PT, PT, PT, 0x80, 0x0 ;  /* 0x000000000000781c */ /* 0x000fe20003f0f070 */
[----:B------:R-:W-:Y:S01]  /*b220*/  UIADD3 UR4, UP0, UR4, 0x370, URZ ;  /* 0x0000037004047890 */ /* 0x000fe2000ff1e03f */
[----:B------:R-:W-:Y:S01]  /*b230*/  R2UR UR10, R4 ;  /* 0x00000000040a72ca */ /* 0x000fe200000e0000 */
[----:B------:R-:W-:Y:S01]  /*b240*/  IMAD R12, R12, 0x60, RZ ;  /* 0x000000600c0c7824 */ /* 0x000fe200078e02ff */
[----:B------:R-:W-:Y:S02]  /*b250*/  UIADD3 UR8, UR38, 0x1c400, URZ ;  /* 0x0001c40026087890 */ /* 0x000fe4000fffe03f */
[----:B------:R-:W-:Y:S02]  /*b260*/  UIADD3 UR9, UR38, 0x22830, URZ ;  /* 0x0002283026097890 */ /* 0x000fe4000fffe03f */
[----:B------:R-:W-:Y:S01]  /*b270*/  UIADD3.X UR5, URZ, UR5, URZ, UP0, !UPT ;  /* 0x000000053f057290 */ /* 0x000fe200087fe43f */
[----:B------:R-:W-:Y:S01]  /*b280*/  UMOV UR6, 0x0 ;  /* 0x0000000000067882 */ /* 0x000fe20000000000 */
[----:B------:R-:W-:-:S10]  /*b290*/  UMOV UR7, 0x14f00000 ;  /* 0x14f0000000077882 */ /* 0x000fd40000000000 */
.L_x_85:
[----:B------:R-:W-:-:S13]  /*b2a0*/  @P0 ELECT P3, URZ, PT ;  /* 0x00000000003f082f */ /* 0x000fda0003860000 */
[----:B-----5:R-:W-:Y:S01]  /*b2b0*/  @P3 R2UR UR13, R16 ;  /* 0x00000000100d32ca */ /* 0x020fe200000e0000 */
[----:B------:R-:W-:Y:S01]  /*b2c0*/  UMOV UR12, UR36 ;  /* 0x00000024000c7c82 */ /* 0x000fe20008000000 */
        /* <DEDUP_REMOVED lines=8> */
.L_x_149:
[----:B------:R-:W-:Y:S05]  /*b350*/  BSYNC B2 ;  /* 0x0000000000027941 */ /* 0x000fea0003800000 */
.L_x_86:
[----:B------:R-:W-:Y:S01]  /*b360*/  BSSY B2, `(.L_x_88) ;  /* 0x0000009000027945 */ /* 0x000fe20003800000 */
[----:B01----:R-:W-:Y:S02]  /*b370*/  IMAD.MOV.U32 R2, RZ, RZ, 0x0 ;  /* 0x00000000ff027424 */ /* 0x003fe400078e00ff */
[----:B------:R-:W-:Y:S01]  /*b380*/  IMAD.MOV.U32 R3, RZ, RZ, 0x14f00000 ;  /* 0x14f00000ff037424 */ /* 0x000fe200078e00ff */
[----:B------:R-:W-:Y:S06]  /*b390*/  @P2 BRA `(.L_x_89) ;  /* 0x0000000000142947 */ /* 0x000fec0003800000 */
[----:B------:R-:W-:Y:S01]  /*b3a0*/  ISETP.NE.AND P0, PT, R10, RZ, PT ;  /* 0x000000ff0a00720c */ /* 0x000fe20003f05270 */
[----:B------:R-:W-:-:S04]  /*b3b0*/  IMAD.MOV.U32 R5, RZ, RZ, 0xc000 ;  /* 0x0000c000ff057424 */ /* 0x000fc800078e00ff */
[----:B------:R0:W-:Y:S08]  /*b3c0*/  SYNCS.ARRIVE.TRANS64 RZ, [UR38+0x22850], R5 ;  /* 0x02285005ffff79a7 */ /* 0x0001f00008000026 */
[----:B0-----:R-:W-:Y:S05]  /*b3d0*/  @!P0 BRA `(.L_x_89) ;  /* 0x0000000000048947 */ /* 0x001fea0003800000 */
[----:B------:R-:W-:Y:S01]  /*b3e0*/  BPT.TRAP 0x1 ;  /* 0x000000040000795c */ /* 0x000fe20000300000 */
.L_x_89:
[----:B------:R-:W-:Y:S05]  /*b3f0*/  BSYNC B2 ;  /* 0x0000000000027941 */ /* 0x000fea0003800000 */
.L_x_88:
        /* <DEDUP_REMOVED lines=9> */
.L_x_90:
        /* <DEDUP_REMOVED lines=13> */
.L_x_91:
        /* <DEDUP_REMOVED lines=13> */
.L_x_92:
        /* <DEDUP_REMOVED lines=13> */
.L_x_93:
        /* <DEDUP_REMOVED lines=8> */
.L_x_79:
[----:B------:R-:W-:Y:S05]  /*b780*/  BSYNC B1 ;  /* 0x0000000000017941 */ /* 0x000fea0003800000 */
.L_x_78:
[----:B------:R-:W-:Y:S01]  /*b790*/  IADD3 R7, R7, -0x2, RZ ;  /* 0xfffffffe07077810 */ /* 0x000fe20007ffe0ff */
[----:B------:R-:W-:Y:S06]  /*b7a0*/  @P1 BRA `(.L_x_94) ;  /* 0xffffffec00d01947 */ /* 0x000fec000383ffff */
[----:B------:R-:W-:Y:S05]  /*b7b0*/  BSYNC B0 ;  /* 0x0000000000007941 */ /* 0x000fea0003800000 */
.L_x_61:
[----:B------:R-:W-:-:S13]  /*b7c0*/  ISETP.NE.AND P0, PT, R11, RZ, PT ;  /* 0x000000ff0b00720c */ /* 0x000fda0003f05270 */
[----:B------:R-:W-:Y:S05]  /*b7d0*/  @!P0 BRA `(.L_x_38) ;  /* 0x0000000800188947 */ /* 0x000fea0003800000 */
[----:B------:R-:W-:Y:S01]  /*b7e0*/  ISETP.NE.AND P1, PT, R19, RZ, PT ;  /* 0x000000ff1300720c */ /* 0x000fe20003f25270 */
[----:B------:R-:W-:-:S12]  /*b7f0*/  BSSY B0, `(.L_x_95) ;  /* 0x0000081000007945 */ /* 0x000fd80003800000 */
[----:B------:R-:W-:Y:S05]  /*b800*/  @!P1 BRA `(.L_x_96) ;  /* 0x0000000400fc9947 */ /* 0x000fea0003800000 */
[----:B------:R-:W2:Y:S02]  /*b810*/  LDL.LU R2, [R1] ;  /* 0x0000000001027983 */ /* 0x000ea40000300800 */
[----:B--2---:R-:W-:-:S13]  /*b820*/  ISETP.NE.AND P1, PT, R2, RZ, PT ;  /* 0x000000ff0200720c */ /* 0x004fda0003f25270 */
[----:B------:R-:W-:Y:S05]  /*b830*/  @!P1 BRA `(.L_x_97) ;  /* 0x00000000004c9947 */ /* 0x000fea0003800000 */
[----:B------:R-:W0:Y:S01]  /*b840*/  LDC R4, c[0x0][0x43c] ;  /* 0x00010f00ff047b82 */ /* 0x000e220000000800 */
[----:B------:R-:W-:Y:S01]  /*b850*/  IMAD.MOV.U32 R5, RZ, RZ, R7 ;  /* 0x000000ffff057224 */ /* 0x000fe200078e0007 */
[----:B------:R-:W-:Y:S02]  /*b860*/  ULDC.64 UR4, c[0x0][0x428] ;  /* 0x00010a0000047ab9 */ /* 0x000fe40000000a00 */
[----:B------:R-:W-:-:S04]  /*b870*/  IMAD R18, R18, UR4, RZ ;  /* 0x0000000412127c24 */ /* 0x000fc8000f8e02ff */
[----:B------:R-:W-:Y:S01]  /*b880*/  IMAD R9, R17, UR5, R18 ;  /* 0x0000000511097c24 */ /* 0x000fe2000f8e0212 */
[----:B0-----:R-:W-:-:S13]  /*b890*/  ISETP.NE.AND P0, PT, R4, 0x1, PT ;  /* 0x000000010400780c */ /* 0x001fda0003f05270 */
[----:B------:R-:W0:Y:S02]  /*b8a0*/  @P0 LDC.64 R2, c[0x0][0x440] ;  /* 0x00011000ff020b82 */ /* 0x000e240000000a00 */
[----:B0-----:R-:W-:-:S05]  /*b8b0*/  @P0 IMAD.HI.U32 R2, R7, R2, RZ ;  /* 0x0000000207020227 */ /* 0x001fca00078e00ff */
[----:B------:R-:W-:-:S04]  /*b8c0*/  @P0 SHF.R.U32.HI R5, RZ, R3, R2 ;  /* 0x00000003ff050219 */ /* 0x000fc80000011602 */
[--C-:B------:R-:W-:Y:S01]  /*b8d0*/  SHF.R.S32.HI R3, RZ, 0x1f, R5.reuse ;  /* 0x0000001fff037819 */ /* 0x100fe20000011405 */
        /* <DEDUP_REMOVED lines=9> */
.L_x_97:
[----:B------:R-:W1:Y:S01]  /*b970*/  S2R R2, SR_TID.X ;  /* 0x0000000000027919 */ /* 0x000e620000002100 */
[----:B------:R-:W-:Y:S01]  /*b980*/  BSSY B1, `(.L_x_98) ;  /* 0x0000006000017945 */ /* 0x000fe20003800000 */
[----:B-1----:R-:W-:Y:S02]  /*b990*/  LOP3.LUT R3, R2, 0x7f, RZ, 0xc0, !PT ;  /* 0x0000007f02037812 */ /* 0x002fe400078ec0ff */
[----:B------:R-:W-:Y:S02]  /*b9a0*/  SHF.L.U32 R2, R0, 0x1f, RZ ;  /* 0x0000001f00027819 */ /* 0x000fe400000006ff */
[----:B------:R-:W-:Y:S02]  /*b9b0*/  ISETP.NE.AND P1, PT, R3, RZ, PT ;  /* 0x000000ff0300720c */ /* 0x000fe40003f25270 */
[----:B------:R-:W1:Y:S02]  /*b9c0*/  SYNCS.PHASECHK.TRANS64.TRYWAIT P0, [UR38+0x22848], R2 ;  /* 0x02284802ff0075a7 */ /* 0x000e640008000166 */
[----:B-1----:R-:W-:Y:S09]  /*b9d0*/  @!P0 BRA `(.L_x_99) ;  /* 0x00000018002c8947 */ /* 0x002ff20003800000 */
.L_x_150:
[----:B------:R-:W-:Y:S05]  /*b9e0*/  BSYNC B1 ;  /* 0x0000000000017941 */ /* 0x000fea0003800000 */
.L_x_98:
[----:B------:R-:W-:Y:S04]  /*b9f0*/  BSSY B1, `(.L_x_100) ;  /* 0x0000007000017945 */ /* 0x000fe80003800000 */
[----:B------:R-:W-:Y:S05]  /*ba00*/  @P1 BRA `(.L_x_101) ;  /* 0x0000000000141947 */ /* 0x000fea0003800000 */
[----:B------:R-:W-:Y:S01]  /*ba10*/  ISETP.NE.AND P0, PT, R10, RZ, PT ;  /* 0x000000ff0a00720c */ /* 0x000fe20003f05270 */
[----:B-1----:R-:W-:-:S04]  /*ba20*/  IMAD.MOV.U32 R3, RZ, RZ, 0x3000 ;  /* 0x00003000ff037424 */ /* 0x002fc800078e00ff */
[----:B------:R2:W-:Y:S08]  /*ba30*/  SYNCS.ARRIVE.TRANS64 RZ, [UR38+0x22838], R3 ;  /* 0x02283803ffff79a7 */ /* 0x0005f00008000026 */
[----:B--2---:R-:W-:Y:S05]  /*ba40*/  @!P0 BRA `(.L_x_101) ;  /* 0x0000000000048947 */ /* 0x004fea0003800000 */
[----:B------:R-:W-:Y:S01]  /*ba50*/  BPT.TRAP 0x1 ;  /* 0x000000040000795c */ /* 0x000fe20000300000 */
.L_x_101:
[----:B------:R-:W-:Y:S05]  /*ba60*/  BSYNC B1 ;  /* 0x0000000000017941 */ /* 0x000fea0003800000 */
.L_x_100:
[----:B------:R-:W-:Y:S01]  /*ba70*/  IMAD.MOV.U32 R4, RZ, RZ, RZ ;  /* 0x000000ffff047224 */ /* 0x000fe200078e00ff */
        /* <DEDUP_REMOVED lines=10> */
.L_x_102:
[----:B------:R-:W-:-:S13]  /*bb20*/  @P0 ELECT P2, URZ, PT ;  /* 0x00000000003f082f */ /* 0x000fda0003840000 */
[----:B-----5:R-:W-:Y:S01]  /*bb30*/  @P2 R2UR UR13, R16 ;  /* 0x00000000100d22ca */ /* 0x020fe200000e0000 */
[----:B------:R-:W-:Y:S01]  /*bb40*/  UMOV UR12, UR36 ;  /* 0x00000024000c7c82 */ /* 0x000fe20008000000 */
[----:B------:R-:W-:Y:S02]  /*bb50*/  @P2 R2UR UR11, R7 ;  /* 0x00000000070b22ca */ /* 0x000fe400000e0000 */
[----:B------:R-:W-:Y:S02]  /*bb60*/  @P2 PLOP3.LUT P0, PT, P2, PT, PT, 0x8, 0x0 ;  /* 0x000000000000281c */ /* 0x000fe4000170e170 */
[----:B------:R-:W-:-:S09]  /*bb70*/  PLOP3.LUT P2, PT, PT, PT, PT, 0x8, 0x0 ;  /* 0x000000000000781c */ /* 0x000fd20003f4e170 */
[----:B------:R2:W-:Y:S02]  /*bb80*/  UTMALDG.4D [UR8], [UR4], desc[UR6] ;  /* 0x00000608040075b4 */ /* 0x0005e40008019000 */
[----:B--2---:R-:W-:Y:S05]  /*bb90*/  @P0 BRA.U.ANY `(.L_x_102) ;  /* 0xfffffffd00e00947 */ /* 0x004fea000393ffff */
[----:B------:R-:W2:Y:S01]  /*bba0*/  SYNCS.PHASECHK.TRANS64.TRYWAIT P0, [UR38+0x22868], R2 ;  /* 0x02286802ff0075a7 */ /* 0x000ea20008000166 */
[----:B------:R-:W-:Y:S04]  /*bbb0*/  BSSY B1, `(.L_x_103) ;  /* 0x0000002000017945 */ /* 0x000fe80003800000 */
[----:B--2---:R-:W-:Y:S05]  /*bbc0*/  @!P0 BRA `(.L_x_104) ;  /* 0x0000001400c88947 */ /* 0x004fea0003800000 */
.L_x_151:
[----:B------:R-:W-:Y:S05]  /*bbd0*/  BSYNC B1 ;  /* 0x0000000000017941 */ /* 0x000fea0003800000 */
.L_x_103:
[----:B------:R-:W-:Y:S01]  /*bbe0*/  BSSY B1, `(.L_x_105) ;  /* 0x0000009000017945 */ /* 0x000fe20003800000 */
[----:B-1----:R-:W-:Y:S01]  /*bbf0*/  IMAD.MOV.U32 R2, RZ, RZ, 0x0 ;  /* 0x00000000ff027424 */ /* 0x002fe200078e00ff */
[----:B------:R-:W-:Y:S02]  /*bc00*/  MOV R3, 0x14f00000 ;  /* 0x14f0000000037802 */ /* 0x000fe40000000f00 */
[----:B------:R-:W-:Y:S05]  /*bc10*/  @P1 BRA `(.L_x_106) ;  /* 0x0000000000141947 */ /* 0x000fea0003800000 */
[----:B------:R-:W-:Y:S01]  /*bc20*/  ISETP.NE.AND P0, PT, R10, RZ, PT ;  /* 0x000000ff0a00720c */ /* 0x000fe20003f05270 */
[----:B------:R-:W-:-:S04]  /*bc30*/  IMAD.MOV.U32 R5, RZ, RZ, 0xc000 ;  /* 0x0000c000ff057424 */ /* 0x000fc800078e00ff */
[----:B------:R1:W-:Y:S08]  /*bc40*/  SYNCS.ARRIVE.TRANS64 RZ, [UR38+0x22858], R5 ;  /* 0x02285805ffff79a7 */ /* 0x0003f00008000026 */
[----:B-1----:R-:W-:Y:S05]  /*bc50*/  @!P0 BRA `(.L_x_106) ;  /* 0x0000000000048947 */ /* 0x002fea0003800000 */
[----:B------:R-:W-:Y:S01]  /*bc60*/  BPT.TRAP 0x1 ;  /* 0x000000040000795c */ /* 0x000fe20000300000 */
.L_x_106:
[----:B------:R-:W-:Y:S05]  /*bc70*/  BSYNC B1 ;  /* 0x0000000000017941 */ /* 0x000fea0003800000 */
.L_x_105:
        /* <DEDUP_REMOVED lines=9> */
.L_x_107:
        /* <DEDUP_REMOVED lines=8> */
[----:B------:R-:W-:Y:S01]  /*bd90*/  R2UR UR6, R2 ;  /* 0x00000000020672ca */ /* 0x000fe200000e0000 */
[----:B------:R-:W-:Y:S01]  /*bda0*/  UIADD3 UR8, UR38, 0xf400, URZ ;  /* 0x0000f40026087890 */ /* 0x000fe2000fffe03f */
[----:B------:R-:W-:Y:S01]  /*bdb0*/  R2UR UR7, R3 ;  /* 0x00000000030772ca */ /* 0x000fe200000e0000 */
[----:B------:R-:W-:Y:S01]  /*bdc0*/  UMOV UR10, 0x40 ;  /* 0x00000040000a7882 */ /* 0x000fe20000000000 */
[----:B------:R-:W-:-:S13]  /*bdd0*/  PLOP3.LUT P0, PT, PT, PT, PT, 0x80, 0x0 ;  /* 0x000000000000781c */ /* 0x000fda0003f0f070 */
.L_x_108:
        /* <DEDUP_REMOVED lines=13> */
.L_x_109:
        /* <DEDUP_REMOVED lines=13> */
.L_x_110:
        /* <DEDUP_REMOVED lines=8> */
.L_x_96:
[----:B------:R-:W-:Y:S05]  /*c000*/  BSYNC B0 ;  /* 0x0000000000007941 */ /* 0x000fea0003800000 */
.L_x_95:
[----:B------:R-:W-:Y:S01]  /*c010*/  LOP3.LUT R0, R0, 0x1, RZ, 0x3c, !PT ;  /* 0x0000000100007812 */ /* 0x000fe200078e3cff */
[----:B------:R-:W-:Y:S02]  /*c020*/  IMAD.MOV.U32 R6, RZ, RZ, RZ ;  /* 0x000000ffff067224 */ /* 0x000fe400078e00ff */
[----:B------:R-:W-:-:S07]  /*c030*/  IMAD.MOV.U32 R9, RZ, RZ, RZ ;  /* 0x000000ffff097224 */ /* 0x000fce00078e00ff */
.L_x_38:
[----:B------:R-:W1:Y:S01]  /*c040*/  S2R R3, SR_CgaCtaId ;  /* 0x0000000000037919 */ /* 0x000e620000008800 */
[----:B------:R-:W-:Y:S02]  /*c050*/  MOV R2, 0x400 ;  /* 0x0000040000027802 */ /* 0x000fe40000000f00 */
[----:B------:R-:W-:Y:S02]  /*c060*/  SHF.L.U32 R9, R9, 0x1f, RZ ;  /* 0x0000001f09097819 */ /* 0x000fe400000006ff */
[----:B-1----:R-:W-:-:S04]  /*c070*/  LEA R2, R3, R2, 0x18 ;  /* 0x0000000203027211 */ /* 0x002fc800078ec0ff */
[----:B------:R-:W1:Y:S02]  /*c080*/  SYNCS.PHASECHK.TRANS64.TRYWAIT P0, [R2+URZ+0x22820], R9 ;  /* 0x02282009020075a7 */ /* 0x000e64000800017f */
[----:B-1----:R-:W-:Y:S05]  /*c090*/  @!P0 BRA `(.L_x_111) ;  /* 0x0000001000ac8947 */ /* 0x002fea0003800000 */
.L_x_152:
[----:B------:R-:W-:-:S03]  /*c0a0*/  UMOV UR4, 0xffffffff ;  /* 0xffffffff00047882 */ /* 0x000fc60000000000 */
[----:B------:R-:W-:Y:S05]  /*c0b0*/  BRA.DIV UR4, `(.L_x_112) ;  /* 0x0000001204b87947 */ /* 0x000fea000b800000 */
[----:B------:R-:W2:Y:S02]  /*c0c0*/  S2R R3, SR_TID.X ;  /* 0x0000000000037919 */ /* 0x000ea40000002100 */
[----:B--2---:R-:W-:-:S04]  /*c0d0*/  SHF.R.U32.HI R3, RZ, 0x5, R3 ;  /* 0x00000005ff037819 */ /* 0x004fc80000011603 */
[----:B------:R-:W-:-:S05]  /*c0e0*/  LOP3.LUT R3, R3, 0x3, RZ, 0xc0, !PT ;  /* 0x0000000303037812 */ /* 0x000fca00078ec0ff */
[----:B------:R2:W3:Y:S02]  /*c0f0*/  SHFL.IDX PT, R14, R3, RZ, 0x1f ;  /* 0x00001fff030e7589 */ /* 0x0004e400000e0000 */
.L_x_155:
[----:B---3--:R-:W-:-:S13]  /*c100*/  ISETP.NE.AND P0, PT, R14, RZ, PT ;  /* 0x000000ff0e00720c */ /* 0x008fda0003f05270 */
[----:B------:R-:W-:Y:S05]  /*c110*/  @P0 BRA `(.L_x_10) ;  /* 0x0000000000880947 */ /* 0x000fea0003800000 */
[----:B------:R-:W-:-:S03]  /*c120*/  UMOV UR4, 0xffffffff ;  /* 0xffffffff00047882 */ /* 0x000fc60000000000 */
[----:B------:R-:W-:Y:S05]  /*c130*/  BRA.DIV UR4, `(.L_x_113) ;  /* 0x0000001204cc7947 */ /* 0x000fea000b800000 */
[----:B------:R-:W-:-:S13]  /*c140*/  ELECT P6, URZ, PT ;  /* 0x00000000003f782f */ /* 0x000fda00038c0000 */
.L_x_158:
[----:B------:R-:W-:Y:S05]  /*c150*/  @!P6 BRA `(.L_x_10) ;  /* 0x000000000078e947 */ /* 0x000fea0003800000 */
[----:B------:R-:W-:-:S06]  /*c160*/  ULOP3.LUT UR4, UR42, 0x2, URZ, 0xfc, !UPT ;  /* 0x000000022a047892 */ /* 0x000fcc000f8efc3f */
[----:B--2---:R-:W-:-:S04]  /*c170*/  MOV R3, UR4 ;  /* 0x0000000400037c02 */ /* 0x004fc80008000f00 */
[----:B------:R-:W-:-:S13]  /*c180*/  ISETP.NE.AND P2, PT, R3, 0x3, PT ;  /* 0x000000030300780c */ /* 0x000fda0003f45270 */
[----:B------:R-:W-:Y:S05]  /*c190*/  @!P2 BRA `(.L_x_114) ;  /* 0x000000000004a947 */ /* 0x000fea0003800000 */
[----:B------:R-:W-:Y:S01]  /*c1a0*/  BPT.TRAP 0x1 ;  /* 0x000000040000795c */ /* 0x000fe20000300000 */
.L_x_114:
[----:B------:R-:W-:Y:S01]  /*c1b0*/  VIADD R8, R2, 0x22840 ;  /* 0x0002284002087836 */ /* 0x000fe20000000000 */
[----:B------:R-:W-:Y:S01]  /*c1c0*/  SHF.L.U32 R4, R0, 0x1f, RZ ;  /* 0x0000001f00047819 */ /* 0x000fe200000006ff */
[C---:B------:R-:W-:Y:S02]  /*c1d0*/  VIADD R3, R6.reuse, 0x1 ;  /* 0x0000000106037836 */ /* 0x040fe40000000000 */
[----:B------:R-:W-:-:S03]  /*c1e0*/  IMAD R7, R6, 0x8, R8 ;  /* 0x0000000806077824 */ /* 0x000fc600078e0208 */
[C---:B------:R-:W-:Y:S01]  /*c1f0*/  ISETP.NE.AND P1, PT, R3.reuse, 0x2, PT ;  /* 0x000000020300780c */ /* 0x040fe20003f25270 */
[----:B------:R-:W2:Y:S03]  /*c200*/  SYNCS.PHASECHK.TRANS64.TRYWAIT P0, [R7+URZ], R4 ;  /* 0x00000004070075a7 */ /* 0x000ea6000800017f */
[----:B------:R-:W-:Y:S02]  /*c210*/  SEL R5, RZ, 0x1, P1 ;  /* 0x00000001ff057807 */ /* 0x000fe40000800000 */
[----:B------:R-:W-:Y:S02]  /*c220*/  SEL R3, R3, RZ, P1 ;  /* 0x000000ff03037207 */ /* 0x000fe40000800000 */
[----:B------:R-:W-:Y:S02]  /*c230*/  LOP3.LUT R0, R0, R5, RZ, 0x3c, !PT ;  /* 0x0000000500007212 */ /* 0x000fe400078e3cff */
[----:B------:R-:W-:-:S02]  /*c240*/  LEA R5, R3, R8, 0x3 ;  /* 0x0000000803057211 */ /* 0x000fc400078e18ff */
[----:B------:R-:W-:Y:S01]  /*c250*/  SHF.L.U32 R0, R0, 0x1f, RZ ;  /* 0x0000001f00007819 */ /* 0x000fe200000006ff */
[----:B--2---:R-:W-:Y:S06]  /*c260*/  @!P0 BRA `(.L_x_115) ;  /* 0x0000001000a08947 */ /* 0x004fec0003800000 */
.L_x_159:
[----:B------:R-:W3:Y:S02]  /*c270*/  SYNCS.PHASECHK.TRANS64.TRYWAIT P0, [R5+URZ], R0 ;  /* 0x00000000050075a7 */ /* 0x000ee4000800017f */
[----:B---3--:R-:W-:Y:S05]  /*c280*/  @!P0 BRA `(.L_x_116) ;  /* 0x0000001000ac8947 */ /* 0x008fea0003800000 */
.L_x_160:
[----:B------:R-:W-:Y:S05]  /*c290*/  @!P2 BRA `(.L_x_117) ;  /* 0x000000000004a947 */ /* 0x000fea0003800000 */
[----:B------:R-:W-:Y:S01]  /*c2a0*/  BPT.TRAP 0x1 ;  /* 0x000000040000795c */ /* 0x000fe20000300000 */
.L_x_117:
[----:B-1----:R-:W-:-:S04]  /*c2b0*/  VIADD R2, R2, 0x22860 ;  /* 0x0002286002027836 */ /* 0x002fc80000000000 */
[----:B---3--:R-:W-:-:S04]  /*c2c0*/  IMAD R5, R6, 0x8, R2 ;  /* 0x0000000806057824 */ /* 0x008fc800078e0202 */
[----:B------:R-:W1:Y:S02]  /*c2d0*/  SYNCS.PHASECHK.TRANS64.TRYWAIT P0, [R5+URZ], R4 ;  /* 0x00000004050075a7 */ /* 0x000e64000800017f */
[----:B-1----:R-:W-:Y:S05]  /*c2e0*/  @!P0 BRA `(.L_x_118) ;  /* 0x0000001000a88947 */ /* 0x002fea0003800000 */
.L_x_161:
[----:B------:R-:W-:-:S07]  /*c2f0*/  IMAD R3, R3, 0x8, R2 ;  /* 0x0000000803037824 */ /* 0x000fce00078e0202 */
.L_x_119:
[----:B---3--:R3:W4:Y:S02]  /*c300*/  SYNCS.PHASECHK.TRANS64.TRYWAIT P0, [R3+URZ], R0 ;  /* 0x00000000030075a7 */ /* 0x008724000800017f */
[----:B----4-:R-:W-:Y:S05]  /*c310*/  @!P0 NANOSLEEP.SYNCS 0x989680 ;  /* 0x009896800000895d */ /* 0x010fea0003900000 */
[----:B------:R-:W4:Y:S02]  /*c320*/  @!P0 SYNCS.PHASECHK.TRANS64 P0, [R3+URZ], R0 ;  /* 0x00000000030085a7 */ /* 0x000f24000800007f */
[----:B----4-:R-:W-:Y:S05]  /*c330*/  @!P0 BRA `(.L_x_119) ;  /* 0xfffffffc00f08947 */ /* 0x010fea000383ffff */
.L_x_10:
[----:B------:R-:W-:Y:S05]  /*c340*/  BSYNC B6 ;  /* 0x0000000000067941 */ /* 0x000fea0003800000 */
.L_x_7:
[----:B------:R-:W-:Y:S05]  /*c350*/  EXIT ;  /* 0x000000000000794d */ /* 0x000fea0003800000 */
.L_x_14:
[----:B0-----:R-:W-:-:S04]  /*c360*/  MOV R4, UR38 ;  /* 0x0000002600047c02 */ /* 0x001fc80008000f00 */
[----:B------:R0:W1:Y:S03]  /*c370*/  SYNCS.PHASECHK.TRANS64.TRYWAIT P0, [R4+URZ+0x22800], R7 ;  /* 0x02280007040075a7 */ /* 0x000066000800017f */
[----:B-1----:R-:W-:Y:S05]  /*c380*/  @!P0 NANOSLEEP.SYNCS 0x989680 ;  /* 0x009896800000895d */ /* 0x002fea0003900000 */
[----:B------:R-:W1:Y:S02]  /*c390*/  @!P0 SYNCS.PHASECHK.TRANS64 P0, [R4+URZ+0x22800], R7 ;  /* 0x02280007040085a7 */ /* 0x000e64000800007f */
[----:B-1----:R-:W-:Y:S05]  /*c3a0*/  @!P0 BRA `(.L_x_14) ;  /* 0xfffffffc00ec8947 */ /* 0x002fea000383ffff */
[----:B------:R-:W-:Y:S05]  /*c3b0*/  BRA `(.L_x_120) ;  /* 0xffffff50005c7947 */ /* 0x000fea000383ffff */
.L_x_18:
[----:B0-----:R-:W-:-:S04]  /*c3c0*/  IMAD.U32 R4, RZ, RZ, UR38 ;  /* 0x00000026ff047e24 */ /* 0x001fc8000f8e00ff */
[----:B------:R0:W2:Y:S03]  /*c3d0*/  SYNCS.PHASECHK.TRANS64.TRYWAIT P1, [R4+URZ+0x22830], R7 ;  /* 0x02283007040075a7 */ /* 0x0000a6000802017f */
[----:B--2---:R-:W-:Y:S05]  /*c3e0*/  @!P1 NANOSLEEP.SYNCS 0x989680 ;  /* 0x009896800000995d */ /* 0x004fea0003900000 */
[----:B------:R-:W2:Y:S02]  /*c3f0*/  @!P1 SYNCS.PHASECHK.TRANS64 P1, [R4+URZ+0x22830], R7 ;  /* 0x02283007040095a7 */ /* 0x000ea4000802007f */
[----:B--2---:R-:W-:Y:S05]  /*c400*/  @!P1 BRA `(.L_x_18) ;  /* 0xfffffffc00ec9947 */ /* 0x004fea000383ffff */
[----:B------:R-:W-:Y:S05]  /*c410*/  BRA `(.L_x_17) ;  /* 0xffffff5000787947 */ /* 0x000fea000383ffff */
.L_x_22:
[----:B--2---:R2:W3:Y:S02]  /*c420*/  SYNCS.PHASECHK.TRANS64.TRYWAIT P2, [R10+URZ+0x22850], R7 ;  /* 0x022850070a0075a7 */ /* 0x0044e4000804017f */
[----:B---3--:R-:W-:Y:S05]  /*c430*/  @!P2 NANOSLEEP.SYNCS 0x989680 ;  /* 0x009896800000a95d */ /* 0x008fea0003900000 */
[----:B------:R-:W3:Y:S02]  /*c440*/  @!P2 SYNCS.PHASECHK.TRANS64 P2, [R10+URZ+0x22850], R7 ;  /* 0x022850070a00a5a7 */ /* 0x000ee4000804007f */
[----:B---3--:R-:W-:Y:S05]  /*c450*/  @!P2 BRA `(.L_x_22) ;  /* 0xfffffffc00f0a947 */ /* 0x008fea000383ffff */
[----:B------:R-:W-:Y:S05]  /*c460*/  BRA `(.L_x_21) ;  /* 0xffffff6c008c7947 */ /* 0x000fea000383ffff */
.L_x_27:
[----:B0-----:R-:W-:Y:S02]  /*c470*/  IMAD.U32 R3, RZ, RZ, UR26 ;  /* 0x0000001aff037e24 */ /* 0x001fe4000f8e00ff */
[----:B------:R-:W-:-:S04]  /*c480*/  IMAD.U32 R4, RZ, RZ, UR25 ;  /* 0x00000019ff047e24 */ /* 0x000fc8000f8e00ff */
[----:B------:R0:W1:Y:S03]  /*c490*/  SYNCS.PHASECHK.TRANS64.TRYWAIT P3, [R3+URZ+0x22830], R4 ;  /* 0x02283004030075a7 */ /* 0x000066000806017f */
[----:B-1----:R-:W-:Y:S05]  /*c4a0*/  @!P3 NANOSLEEP.SYNCS 0x989680 ;  /* 0x009896800000b95d */ /* 0x002fea0003900000 */
[----:B------:R-:W1:Y:S02]  /*c4b0*/  @!P3 SYNCS.PHASECHK.TRANS64 P3, [R3+URZ+0x22830], R4 ;  /* 0x022830040300b5a7 */ /* 0x000e64000806007f */
[----:B-1----:R-:W-:Y:S05]  /*c4c0*/  @!P3 BRA `(.L_x_27) ;  /* 0xfffffffc00e8b947 */ /* 0x002fea000383ffff */
[----:B------:R-:W-:Y:S05]  /*c4d0*/  BRA `(.L_x_26) ;  /* 0xffffff7000b07947 */ /* 0x000fea000383ffff */
.L_x_31:
[----:B0-----:R-:W-:-:S04]  /*c4e0*/  MOV R7, UR25 ;  /* 0x0000001900077c02 */ /* 0x001fc80008000f00 */
[----:B------:R0:W1:Y:S03]  /*c4f0*/  SYNCS.PHASECHK.TRANS64.TRYWAIT P3, [R176+URZ+0x22850], R7 ;  /* 0x02285007b00075a7 */ /* 0x000066000806017f */
[----:B-1----:R-:W-:Y:S05]  /*c500*/  @!P3 NANOSLEEP.SYNCS 0x989680 ;  /* 0x009896800000b95d */ /* 0x002fea0003900000 */
[----:B------:R-:W1:Y:S02]  /*c510*/  @!P3 SYNCS.PHASECHK.TRANS64 P3, [R176+URZ+0x22850], R7 ;  /* 0x02285007b000b5a7 */ /* 0x000e64000806007f */
[----:B-1----:R-:W-:Y:S05]  /*c520*/  @!P3 BRA `(.L_x_31) ;  /* 0xfffffffc00ecb947 */ /* 0x002fea000383ffff */
[----:B------:R-:W-:Y:S05]  /*c530*/  BRA `(.L_x_30) ;  /* 0xffffff9000487947 */ /* 0x000fea000383ffff */
.L_x_43:
[----:B------:R-:W-:Y:S01]  /*c540*/  IMAD.MOV.U32 R13, RZ, RZ, R19 ;  /* 0x000000ffff0d7224 */ /* 0x000fe200078e0013 */
[----:B------:R-:W-:Y:S01]  /*c550*/  MOV R15, 0xffffffff ;  /* 0xffffffff000f7802 */ /* 0x000fe20000000f00 */
[----:B------:R-:W-:Y:S02]  /*c560*/  IMAD.MOV.U32 R12, RZ, RZ, RZ ;  /* 0x000000ffff0c7224 */ /* 0x000fe400078e00ff */
[----:B------:R-:W-:-:S07]  /*c570*/  IMAD.MOV.U32 R11, RZ, RZ, 0x1f ;  /* 0x0000001fff0b7424 */ /* 0x000fce00078e00ff */
[----:B------:R-:W-:Y:S05]  /*c580*/  WARPSYNC.COLLECTIVE R15, `(.L_x_121) ;  /* 0x000000000f087348 */ /* 0x000fea0003c00000 */
[----:B------:R0:W1:Y:S02]  /*c590*/  SHFL.IDX P6, R14, R13, R12, R11 ;  /* 0x0000000c0d0e7389 */ /* 0x00006400000c000b */
[----:B01----:R-:W-:Y:S01]  /*c5a0*/  ENDCOLLECTIVE ;  /* 0x000000000000791b */ /* 0x003fe20003800000 */
.L_x_121:
[----:B------:R-:W-:Y:S05]  /*c5b0*/  BRA `(.L_x_122) ;  /* 0xffffffcc00247947 */ /* 0x000fea000383ffff */
.L_x_45:
[----:B------:R-:W-:Y:S01]  /*c5c0*/  BSSY B0, `(.L_x_123) ;  /* 0x0000006000007945 */ /* 0x000fe20003800000 */
[----:B------:R-:W-:-:S07]  /*c5d0*/  IMAD.MOV.U32 R15, RZ, RZ, -0x1 ;  /* 0xffffffffff0f7424 */ /* 0x000fce00078e00ff */
[----:B------:R-:W-:Y:S05]  /*c5e0*/  WARPSYNC.COLLECTIVE R15, `(.L_x_124) ;  /* 0x000000000f0c7348 */ /* 0x000fea0003c00000 */
[----:B------:R-:W-:Y:S02]  /*c5f0*/  ELECT P6, UR62, PT ;  /* 0x00000000003e782f */ /* 0x000fe400038c0000 */
[----:B------:R-:W-:Y:S01]  /*c600*/  MOV R14, UR62 ;  /* 0x0000003e000e7c02 */ /* 0x000fe20008000f00 */
[----:B------:R-:W-:Y:S10]  /*c610*/  ENDCOLLECTIVE ;  /* 0x000000000000791b */ /* 0x000ff40003800000 */
.L_x_124:
[----:B------:R-:W-:Y:S05]  /*c620*/  BSYNC B0 ;  /* 0x0000000000007941 */ /* 0x000fea0003800000 */
.L_x_123:
[----:B------:R-:W-:Y:S05]  /*c630*/  BRA `(.L_x_125) ;  /* 0xffffffcc00247947 */ /* 0x000fea000383ffff */
.L_x_47:
[----:B0-----:R-:W-:-:S04]  /*c640*/  IMAD.U32 R3, RZ, RZ, UR38 ;  /* 0x00000026ff037e24 */ /* 0x001fc8000f8e00ff */
[----:B------:R0:W1:Y:S03]  /*c650*/  SYNCS.PHASECHK.TRANS64.TRYWAIT P0, [R3+URZ+0x22840], R0 ;  /* 0x02284000030075a7 */ /* 0x000066000800017f */
[----:B-1----:R-:W-:Y:S05]  /*c660*/  @!P0 NANOSLEEP.SYNCS 0x989680 ;  /* 0x009896800000895d */ /* 0x002fea0003900000 */
[----:B------:R-:W1:Y:S02]  /*c670*/  @!P0 SYNCS.PHASECHK.TRANS64 P0, [R3+URZ+0x22840], R0 ;  /* 0x02284000030085a7 */ /* 0x000e64000800007f */
[----:B-1----:R-:W-:Y:S05]  /*c680*/  @!P0 BRA `(.L_x_47) ;  /* 0xfffffffc00ec8947 */ /* 0x002fea000383ffff */
[----:B------:R-:W-:Y:S05]  /*c690*/  BRA `(.L_x_126) ;  /* 0xffffffcc00847947 */ /* 0x000fea000383ffff */
.L_x_50:
[----:B------:R-:W-:Y:S01]  /*c6a0*/  MOV R13, R5 ;  /* 0x00000005000d7202 */ /* 0x000fe20000000f00 */
[----:B------:R-:W-:Y:S02]  /*c6b0*/  IMAD.MOV.U32 R12, RZ, RZ, RZ ;  /* 0x000000ffff0c7224 */ /* 0x000fe400078e00ff */
[----:B------:R-:W-:Y:S02]  /*c6c0*/  IMAD.MOV.U32 R11, RZ, RZ, 0x181f ;  /* 0x0000181fff0b7424 */ /* 0x000fe400078e00ff */
[----:B------:R-:W-:Y:S02]  /*c6d0*/  IMAD.MOV.U32 R15, RZ, RZ, -0x1 ;  /* 0xffffffffff0f7424 */ /* 0x000fe400078e00ff */
[----:B------:R-:W-:-:S07]  /*c6e0*/  IMAD R7, R10, 0x80, R7 ;  /* 0x000000800a077824 */ /* 0x000fce00078e0207 */
[----:B------:R-:W-:Y:S05]  /*c6f0*/  WARPSYNC.COLLECTIVE R15, `(.L_x_127) ;  /* 0x000000000f087348 */ /* 0x000fea0003c00000 */
[----:B------:R0:W1:Y:S02]  /*c700*/  SHFL.IDX P6, R14, R13, R12, R11 ;  /* 0x0000000c0d0e7389 */ /* 0x00006400000c000b */
[----:B01----:R-:W-:Y:S01]  /*c710*/  ENDCOLLECTIVE ;  /* 0x000000000000791b */ /* 0x003fe20003800000 */
.L_x_127:
[----:B------:R-:W-:Y:S01]  /*c720*/  IADD3 R21, R7, 0x10, RZ ;  /* 0x0000001007157810 */ /* 0x000fe20007ffe0ff */
[----:B------:R-:W-:Y:S01]  /*c730*/  IMAD.MOV.U32 R13, RZ, RZ, R0 ;  /* 0x000000ffff0d7224 */ /* 0x000fe200078e0000 */
[----:B------:R-:W-:-:S07]  /*c740*/  MOV R2, R14 ;  /* 0x0000000e00027202 */ /* 0x000fce0000000f00 */
[----:B------:R-:W-:Y:S05]  /*c750*/  WARPSYNC.COLLECTIVE R15, `(.L_x_128) ;  /* 0x000000000f087348 */ /* 0x000fea0003c00000 */
[----:B------:R0:W1:Y:S02]  /*c760*/  SHFL.IDX P6, R14, R13, R12, R11 ;  /* 0x0000000c0d0e7389 */ /* 0x00006400000c000b */
[----:B01----:R-:W-:Y:S01]  /*c770*/  ENDCOLLECTIVE ;  /* 0x000000000000791b */ /* 0x003fe20003800000 */
.L_x_128:
[----:B------:R-:W-:Y:S02]  /*c780*/  ULDC UR4, c[0x0][0x288] ;  /* 0x0000a20000047ab9 */ /* 0x000fe40000000800 */
[----:B------:R-:W-:-:S05]  /*c790*/  IMAD R4, R4, UR4, RZ ;  /* 0x0000000404047c24 */ /* 0x000fca000f8e02ff */
[----:B------:R-:W-:Y:S01]  /*c7a0*/  ISETP.GE.AND P1, PT, R7, R4, PT ;  /* 0x000000040700720c */ /* 0x000fe20003f26270 */
[----:B------:R-:W-:Y:S02]  /*c7b0*/  IMAD.MOV.U32 R13, RZ, RZ, R5 ;  /* 0x000000ffff0d7224 */ /* 0x000fe400078e0005 */
[----:B------:R-:W-:-:S10]  /*c7c0*/  IMAD.MOV.U32 R12, RZ, RZ, 0x1 ;  /* 0x00000001ff0c7424 */ /* 0x000fd400078e00ff */
[----:B------:R-:W-:Y:S02]  /*c7d0*/  @!P1 LEA R9, R6, UR38, 0x1 ;  /* 0x0000002606099c11 */ /* 0x000fe4000f8e08ff */
[----:B------:R-:W-:-:S05]  /*c7e0*/  @!P1 LEA R14, P2, R8, R14, 0x1 ;  /* 0x0000000e080e9211 */ /* 0x000fca00078408ff */
[----:B------:R-:W-:Y:S02]  /*c7f0*/  @!P1 IMAD.X R3, RZ, RZ, R2, P2 ;  /* 0x000000ffff039224 */ /* 0x000fe400010e0602 */
[----:B------:R-:W-:-:S07]  /*c800*/  @!P1 IMAD.MOV.U32 R2, RZ, RZ, R14 ;  /* 0x000000ffff029224 */ /* 0x000fce00078e000e */
[----:B------:R-:W-:Y:S05]  /*c810*/  WARPSYNC.COLLECTIVE R15, `(.L_x_129) ;  /* 0x000000000f087348 */ /* 0x000fea0003c00000 */
[----:B------:R0:W1:Y:S02]  /*c820*/  SHFL.IDX P6, R14, R13, R12, R11 ;  /* 0x0000000c0d0e7389 */ /* 0x00006400000c000b */
[----:B01----:R-:W-:Y:S01]  /*c830*/  ENDCOLLECTIVE ;  /* 0x000000000000791b */ /* 0x003fe20003800000 */
.L_x_129:
[----:B------:R-:W-:Y:S01]  /*c840*/  @!PT LDS RZ, [RZ] ;  /* 0x00000000fffff984 */ /* 0x000fe20000000800 */
[----:B------:R-:W-:Y:S01]  /*c850*/  @!PT LDS RZ, [RZ] ;  /* 0x00000000fffff984 */ /* 0x000fe20000000800 */
[----:B------:R-:W-:Y:S01]  /*c860*/  @!PT LDS RZ, [RZ] ;  /* 0x00000000fffff984 */ /* 0x000fe20000000800 */
[----:B------:R0:W-:Y:S01]  /*c870*/  @!P1 LDGSTS.E.BYPASS.LTC128B.128 [R9+0x18400], desc[UR44][R2.64], !P0 ;  /* 0x1840000002099fae */ /* 0x0001e2000c101d6c */
[----:B------:R-:W-:Y:S02]  /*c880*/  ISETP.GE.AND P1, PT, R21, R4, PT ;  /* 0x000000041500720c */ /* 0x000fe40003f26270 */
[----:B------:R-:W-:Y:S01]  /*c890*/  MOV R13, R0 ;  /* 0x00000000000d7202 */ /* 0x000fe20000000f00 */
[----:B0-----:R-:W-:-:S10]  /*c8a0*/  VIADD R9, R7, 0x20 ;  /* 0x0000002007097836 */ /* 0x001fd40000000000 */
[----:B------:R-:W-:Y:S01]  /*c8b0*/  @!P1 LEA R21, R6, UR38, 0x1 ;  /* 0x0000002606159c11 */ /* 0x000fe2000f8e08ff */
[----:B------:R-:W-:-:S07]  /*c8c0*/  IMAD.MOV.U32 R2, RZ, RZ, R14 ;  /* 0x000000ffff027224 */ /* 0x000fce00078e000e */
[----:B------:R-:W-:Y:S05]  /*c8d0*/  WARPSYNC.COLLECTIVE R15, `(.L_x_130) ;  /* 0x000000000f087348 */ /* 0x000fea0003c00000 */
[----:B------:R0:W1:Y:S02]  /*c8e0*/  SHFL.IDX P6, R14, R13, R12, R11 ;  /* 0x0000000c0d0e7389 */ /* 0x00006400000c000b */
[----:B01----:R-:W-:Y:S01]  /*c8f0*/  ENDCOLLECTIVE ;  /* 0x000000000000791b */ /* 0x003fe20003800000 */
.L_x_130:
[----:B------:R-:W-:Y:S01]  /*c900*/  MOV R13, R5 ;  /* 0x00000005000d7202 */ /* 0x000fe20000000f00 */
[----:B------:R-:W-:Y:S01]  /*c910*/  IMAD.MOV.U32 R12, RZ, RZ, 0x2 ;  /* 0x00000002ff0c7424 */ /* 0x000fe200078e00ff */
[----:B------:R-:W-:-:S05]  /*c920*/  @!P1 LEA R14, P2, R8, R14, 0x1 ;  /* 0x0000000e080e9211 */ /* 0x000fca00078408ff */
[----:B------:R-:W-:Y:S02]  /*c930*/  @!P1 IMAD.X R3, RZ, RZ, R2, P2 ;  /* 0x000000ffff039224 */ /* 0x000fe400010e0602 */
[----:B------:R-:W-:-:S07]  /*c940*/  @!P1 IMAD.MOV.U32 R2, RZ, RZ, R14 ;  /* 0x000000ffff029224 */ /* 0x000fce00078e000e */
[----:B------:R-:W-:Y:S05]  /*c950*/  WARPSYNC.COLLECTIVE R15, `(.L_x_131) ;  /* 0x000000000f087348 */ /* 0x000fea0003c00000 */
[----:B------:R0:W1:Y:S02]  /*c960*/  SHFL.IDX P6, R14, R13, R12, R11 ;  /* 0x0000000c0d0e7389 */ /* 0x00006400000c000b */
[----:B01----:R-:W-:Y:S01]  /*c970*/  ENDCOLLECTIVE ;  /* 0x000000000000791b */ /* 0x003fe20003800000 */
.L_x_131:
[----:B------:R-:W-:Y:S01]  /*c980*/  @!PT LDS RZ, [RZ] ;  /* 0x00000000fffff984 */ /* 0x000fe20000000800 */
[----:B------:R-:W-:Y:S01]  /*c990*/  @!PT LDS RZ, [RZ] ;  /* 0x00000000fffff984 */ /* 0x000fe20000000800 */
[----:B------:R-:W-:Y:S01]  /*c9a0*/  @!PT LDS RZ, [RZ] ;  /* 0x00000000fffff984 */ /* 0x000fe20000000800 */
[----:B------:R0:W-:Y:S01]  /*c9b0*/  @!P1 LDGSTS.E.BYPASS.LTC128B.128 [R21+0x18c00], desc[UR44][R2.64], !P0 ;  /* 0x18c0000002159fae */ /* 0x0001e2000c101d6c */
[----:B------:R-:W-:Y:S01]  /*c9c0*/  ISETP.GE.AND P1, PT, R9, R4, PT ;  /* 0x000000040900720c */ /* 0x000fe20003f26270 */
[----:B------:R-:W-:Y:S02]  /*c9d0*/  IMAD.MOV.U32 R13, RZ, RZ, R0 ;  /* 0x000000ffff0d7224 */ /* 0x000fe400078e0000 */
[----:B0-----:R-:W-:-:S10]  /*c9e0*/  VIADD R21, R7, 0x30 ;  /* 0x0000003007157836 */ /* 0x001fd40000000000 */
[----:B------:R-:W-:Y:S01]  /*c9f0*/  @!P1 LEA R9, R6, UR38, 0x1 ;  /* 0x0000002606099c11 */ /* 0x000fe2000f8e08ff */
[----:B------:R-:W-:-:S07]  /*ca00*/  IMAD.MOV.U32 R2, RZ, RZ, R14 ;  /* 0x000000ffff027224 */ /* 0x000fce00078e000e */
[----:B------:R-:W-:Y:S05]  /*ca10*/  WARPSYNC.COLLECTIVE R15, `(.L_x_132) ;  /* 0x000000000f087348 */ /* 0x000fea0003c00000 */
[----:B------:R0:W1:Y:S02]  /*ca20*/  SHFL.IDX P6, R14, R13, R12, R11 ;  /* 0x0000000c0d0e7389 */ /* 0x00006400000c000b */
[----:B01----:R-:W-:Y:S01]  /*ca30*/  ENDCOLLECTIVE ;  /* 0x000000000000791b */ /* 0x003fe20003800000 */
.L_x_132:
[----:B------:R-:W-:Y:S01]  /*ca40*/  IMAD.MOV.U32 R13, RZ, RZ, R5 ;  /* 0x000000ffff0d7224 */ /* 0x000fe200078e0005 */
[----:B------:R-:W-:Y:S02]  /*ca50*/  MOV R12, 0x3 ;  /* 0x00000003000c7802 */ /* 0x000fe40000000f00 */
[----:B------:R-:W-:-:S04]  /*ca60*/  @!P1 LEA R14, P2, R8, R14, 0x1 ;  /* 0x0000000e080e9211 */ /* 0x000fc800078408ff */
[----:B------:R-:W-:Y:S01]  /*ca70*/  @!P1 IADD3.X R3, RZ, R2, RZ, P2, !PT ;  /* 0x00000002ff039210 */ /* 0x000fe200017fe4ff */
[----:B------:R-:W-:-:S08]  /*ca80*/  @!P1 IMAD.MOV.U32 R2, RZ, RZ, R14 ;  /* 0x000000ffff029224 */ /* 0x000fd000078e000e */
[----:B------:R-:W-:Y:S05]  /*ca90*/  WARPSYNC.COLLECTIVE R15, `(.L_x_133) ;  /* 0x000000000f087348 */ /* 0x000fea0003c00000 */
[----:B------:R0:W1:Y:S02]  /*caa0*/  SHFL.IDX P6, R14, R13, R12, R11 ;  /* 0x0000000c0d0e7389 */ /* 0x00006400000c000b */
[----:B01----:R-:W-:Y:S01]  /*cab0*/  ENDCOLLECTIVE ;  /* 0x000000000000791b */ /* 0x003fe20003800000 */
.L_x_133:
        /* <DEDUP_REMOVED lines=12> */
.L_x_134:
[----:B------:R-:W-:Y:S02]  /*cb80*/  IMAD.MOV.U32 R13, RZ, RZ, R5 ;  /* 0x000000ffff0d7224 */ /* 0x000fe400078e0005 */
[----:B------:R-:W-:Y:S01]  /*cb90*/  IMAD.MOV.U32 R12, RZ, RZ, 0x4 ;  /* 0x00000004ff0c7424 */ /* 0x000fe200078e00ff */
[----:B------:R-:W-:-:S05]  /*cba0*/  @!P1 LEA R14, P2, R8, R14, 0x1 ;  /* 0x0000000e080e9211 */ /* 0x000fca00078408ff */
[----:B------:R-:W-:Y:S01]  /*cbb0*/  @!P1 IMAD.X R3, RZ, RZ, R2, P2 ;  /* 0x000000ffff039224 */ /* 0x000fe200010e0602 */
[----:B------:R-:W-:-:S07]  /*cbc0*/  @!P1 MOV R2, R14 ;  /* 0x0000000e00029202 */ /* 0x000fce0000000f00 */
[----:B------:R-:W-:Y:S05]  /*cbd0*/  WARPSYNC.COLLECTIVE R15, `(.L_x_135) ;  /* 0x000000000f087348 */ /* 0x000fea0003c00000 */
[----:B------:R0:W1:Y:S02]  /*cbe0*/  SHFL.IDX P6, R14, R13, R12, R11 ;  /* 0x0000000c0d0e7389 */ /* 0x00006400000c000b */
[----:B01----:R-:W-:Y:S01]  /*cbf0*/  ENDCOLLECTIVE ;  /* 0x000000000000791b */ /* 0x003fe20003800000 */
.L_x_135:
[----:B------:R-:W-:Y:S01]  /*cc00*/  @!PT LDS RZ, [RZ] ;  /* 0x00000000fffff984 */ /* 0x000fe20000000800 */
[----:B------:R-:W-:Y:S01]  /*cc10*/  @!PT LDS RZ, [RZ] ;  /* 0x00000000fffff984 */ /* 0x000fe20000000800 */
[----:B------:R-:W-:Y:S01]  /*cc20*/  @!PT LDS RZ, [RZ] ;  /* 0x00000000fffff984 */ /* 0x000fe20000000800 */
[----:B------:R0:W-:Y:S01]  /*cc30*/  @!P1 LDGSTS.E.BYPASS.LTC128B.128 [R21+0x19c00], desc[UR44][R2.64], !P0 ;  /* 0x19c0000002159fae */ /* 0x0001e2000c101d6c */
[----:B------:R-:W-:Y:S01]  /*cc40*/  ISETP.GE.AND P1, PT, R9, R4, PT ;  /* 0x000000040900720c */ /* 0x000fe20003f26270 */
[----:B------:R-:W-:Y:S01]  /*cc50*/  IMAD.MOV.U32 R13, RZ, RZ, R0 ;  /* 0x000000ffff0d7224 */ /* 0x000fe200078e0000 */
[----:B0-----:R-:W-:-:S11]  /*cc60*/  IADD3 R21, R7, 0x50, RZ ;  /* 0x0000005007157810 */ /* 0x001fd60007ffe0ff */
[----:B------:R-:W-:Y:S02]  /*cc70*/  @!P1 LEA R9, R6, UR38, 0x1 ;  /* 0x0000002606099c11 */ /* 0x000fe4000f8e08ff */
[----:B------:R-:W-:-:S07]  /*cc80*/  MOV R2, R14 ;  /* 0x0000000e00027202 */ /* 0x000fce0000000f00 */
[----:B------:R-:W-:Y:S05]  /*cc90*/  WARPSYNC.COLLECTIVE R15, `(.L_x_136) ;  /* 0x000000000f087348 */ /* 0x000fea0003c00000 */
[----:B------:R0:W1:Y:S02]  /*cca0*/  SHFL.IDX P6, R14, R13, R12, R11 ;  /* 0x0000000c0d0e7389 */ /* 0x00006400000c000b */
[----:B01----:R-:W-:Y:S01]  /*ccb0*/  ENDCOLLECTIVE ;  /* 0x000000000000791b */ /* 0x003fe20003800000 */
.L_x_136:
[----:B------:R-:W-:Y:S02]  /*ccc0*/  IMAD.MOV.U32 R13, RZ, RZ, R5 ;  /* 0x000000ffff0d7224 */ /* 0x000fe400078e0005 */
[----:B------:R-:W-:Y:S01]  /*ccd0*/  IMAD.MOV.U32 R12, RZ, RZ, 0x5 ;  /* 0x00000005ff0c7424 */ /* 0x000fe200078e00ff */
[----:B------:R-:W-:-:S05]  /*cce0*/  @!P1 LEA R14, P2, R8, R14, 0x1 ;  /* 0x0000000e080e9211 */ /* 0x000fca00078408ff */
[----:B------:R-:W-:Y:S02]  /*ccf0*/  @!P1 IMAD.X R3, RZ, RZ, R2, P2 ;  /* 0x000000ffff039224 */ /* 0x000fe400010e0602 */
[----:B------:R-:W-:-:S07]  /*cd00*/  @!P1 IMAD.MOV.U32 R2, RZ, RZ, R14 ;  /* 0x000000ffff029224 */ /* 0x000fce00078e000e */
[----:B------:R-:W-:Y:S05]  /*cd10*/  WARPSYNC.COLLECTIVE R15, `(.L_x_137) ;  /* 0x000000000f087348 */ /* 0x000fea0003c00000 */
[----:B------:R0:W1:Y:S02]  /*cd20*/  SHFL.IDX P6, R14, R13, R12, R11 ;  /* 0x0000000c0d0e7389 */ /* 0x00006400000c000b */
[----:B01----:R-:W-:Y:S01]  /*cd30*/  ENDCOLLECTIVE ;  /* 0x000000000000791b */ /* 0x003fe20003800000 */
.L_x_137:
[----:B------:R-:W-:Y:S01]  /*cd40*/  @!PT LDS RZ, [RZ] ;  /* 0x00000000fffff984 */ /* 0x000fe20000000800 */
[----:B------:R-:W-:Y:S01]  /*cd50*/  @!PT LDS RZ, [RZ] ;  /* 0x00000000fffff984 */ /* 0x000fe20000000800 */
[----:B------:R-:W-:Y:S01]  /*cd60*/  @!PT LDS RZ, [RZ] ;  /* 0x00000000fffff984 */ /* 0x000fe20000000800 */
[----:B------:R0:W-:Y:S01]  /*cd70*/  @!P1 LDGSTS.E.BYPASS.LTC128B.128 [R9+0x1a400], desc[UR44][R2.64], !P0 ;  /* 0x1a40000002099fae */ /* 0x0001e2000c101d6c */
[----:B------:R-:W-:Y:S02]  /*cd80*/  ISETP.GE.AND P1, PT, R21, R4, PT ;  /* 0x000000041500720c */ /* 0x000fe40003f26270 */
[----:B------:R-:W-:-:S11]  /*cd90*/  MOV R13, R0 ;  /* 0x00000000000d7202 */ /* 0x000fd60000000f00 */
[----:B------:R-:W-:Y:S01]  /*cda0*/  @!P1 LEA R21, R6, UR38, 0x1 ;  /* 0x0000002606159c11 */ /* 0x000fe2000f8e08ff */
[----:B0-----:R-:W-:-:S07]  /*cdb0*/  IMAD.MOV.U32 R2, RZ, RZ, R14 ;  /* 0x000000ffff027224 */ /* 0x001fce00078e000e */
[----:B------:R-:W-:Y:S05]  /*cdc0*/  WARPSYNC.COLLECTIVE R15, `(.L_x_138) ;  /* 0x000000000f087348 */ /* 0x000fea0003c00000 */
[----:B------:R0:W1:Y:S02]  /*cdd0*/  SHFL.IDX P6, R14, R13, R12, R11 ;  /* 0x0000000c0d0e7389 */ /* 0x00006400000c000b */
[----:B01----:R-:W-:Y:S01]  /*cde0*/  ENDCOLLECTIVE ;  /* 0x000000000000791b */ /* 0x003fe20003800000 */
.L_x_138:
[----:B------:R-:W-:Y:S01]  /*cdf0*/  IMAD.MOV.U32 R13, RZ, RZ, R5 ;  /* 0x000000ffff0d7224 */ /* 0x000fe200078e0005 */
[----:B------:R-:W-:Y:S02]  /*ce00*/  MOV R12, 0x6 ;  /* 0x00000006000c7802 */ /* 0x000fe40000000f00 */
[----:B------:R-:W-:-:S05]  /*ce10*/  @!P1 LEA R14, P2, R8, R14, 0x1 ;  /* 0x0000000e080e9211 */ /* 0x000fca00078408ff */
[----:B------:R-:W-:Y:S02]  /*ce20*/  @!P1 IMAD.X R3, RZ, RZ, R2, P2 ;  /* 0x000000ffff039224 */ /* 0x000fe400010e0602 */
[----:B------:R-:W-:-:S07]  /*ce30*/  @!P1 IMAD.MOV.U32 R2, RZ, RZ, R14 ;  /* 0x000000ffff029224 */ /* 0x000fce00078e000e */
[----:B------:R-:W-:Y:S05]  /*ce40*/  WARPSYNC.COLLECTIVE R15, `(.L_x_139) ;  /* 0x000000000f087348 */ /* 0x000fea0003c00000 */
[----:B------:R0:W1:Y:S02]  /*ce50*/  SHFL.IDX P6, R14, R13, R12, R11 ;  /* 0x0000000c0d0e7389 */ /* 0x00006400000c000b */
[----:B01----:R-:W-:Y:S01]  /*ce60*/  ENDCOLLECTIVE ;  /* 0x000000000000791b */ /* 0x003fe20003800000 */
.L_x_139:
[----:B------:R-:W-:Y:S01]  /*ce70*/  @!PT LDS RZ, [RZ] ;  /* 0x00000000fffff984 */ /* 0x000fe20000000800 */
[----:B------:R-:W-:Y:S01]  /*ce80*/  @!PT LDS RZ, [RZ] ;  /* 0x00000000fffff984 */ /* 0x000fe20000000800 */
[----:B------:R-:W-:Y:S01]  /*ce90*/  @!PT LDS RZ, [RZ] ;  /* 0x00000000fffff984 */ /* 0x000fe20000000800 */
[----:B------:R0:W-:Y:S01]  /*cea0*/  @!P1 LDGSTS.E.BYPASS.LTC128B.128 [R21+0x1ac00], desc[UR44][R2.64], !P0 ;  /* 0x1ac0000002159fae */ /* 0x0001e2000c101d6c */
[----:B------:R-:W-:Y:S02]  /*ceb0*/  IMAD.MOV.U32 R13, RZ, RZ, R0 ;  /* 0x000000ffff0d7224 */ /* 0x000fe400078e0000 */
[----:B0-----:R-:W-:-:S05]  /*cec0*/  VIADD R3, R7, 0x60 ;  /* 0x0000006007037836 */ /* 0x001fca0000000000 */
[----:B------:R-:W-:Y:S01]  /*ced0*/  ISETP.GE.AND P1, PT, R3, R4, PT ;  /* 0x000000040300720c */ /* 0x000fe20003f26270 */
[----:B------:R-:W-:-:S12]  /*cee0*/  IMAD.MOV.U32 R2, RZ, RZ, R14 ;  /* 0x000000ffff027224 */ /* 0x000fd800078e000e */
[----:B------:R-:W-:Y:S05]  /*cef0*/  WARPSYNC.COLLECTIVE R15, `(.L_x_140) ;  /* 0x000000000f087348 */ /* 0x000fea0003c00000 */
[----:B------:R0:W1:Y:S02]  /*cf00*/  SHFL.IDX P6, R14, R13, R12, R11 ;  /* 0x0000000c0d0e7389 */ /* 0x00006400000c000b */
[----:B01----:R-:W-:Y:S01]  /*cf10*/  ENDCOLLECTIVE ;  /* 0x000000000000791b */ /* 0x003fe20003800000 */
.L_x_140:
[----:B------:R-:W-:Y:S01]  /*cf20*/  @!P1 LEA R9, R6, UR38, 0x1 ;  /* 0x0000002606099c11 */ /* 0x000fe2000f8e08ff */
[----:B------:R-:W-:Y:S02]  /*cf30*/  IMAD.MOV.U32 R13, RZ, RZ, R5 ;  /* 0x000000ffff0d7224 */ /* 0x000fe400078e0005 */
[----:B------:R-:W-:Y:S01]  /*cf40*/  IMAD.MOV.U32 R12, RZ, RZ, 0x7 ;  /* 0x00000007ff0c7424 */ /* 0x000fe200078e00ff */
[----:B------:R-:W-:-:S04]  /*cf50*/  @!P1 LEA R14, P2, R8, R14, 0x1 ;  /* 0x0000000e080e9211 */ /* 0x000fc800078408ff */
[----:B------:R-:W-:Y:S01]  /*cf60*/  @!P1 IADD3.X R3, RZ, R2, RZ, P2, !PT ;  /* 0x00000002ff039210 */ /* 0x000fe200017fe4ff */
[----:B------:R-:W-:-:S08]  /*cf70*/  @!P1 IMAD.MOV.U32 R2, RZ, RZ, R14 ;  /* 0x000000ffff029224 */ /* 0x000fd000078e000e */
[----:B------:R-:W-:Y:S05]  /*cf80*/  WARPSYNC.COLLECTIVE R15, `(.L_x_141) ;  /* 0x000000000f087348 */ /* 0x000fea0003c00000 */
[----:B------:R0:W1:Y:S02]  /*cf90*/  SHFL.IDX P6, R14, R13, R12, R11 ;  /* 0x0000000c0d0e7389 */ /* 0x00006400000c000b */
[----:B01----:R-:W-:Y:S01]  /*cfa0*/  ENDCOLLECTIVE ;  /* 0x000000000000791b */ /* 0x003fe20003800000 */
.L_x_141:
[----:B------:R-:W-:Y:S01]  /*cfb0*/  @!PT LDS RZ, [RZ] ;  /* 0x00000000fffff984 */ /* 0x000fe20000000800 */
[----:B------:R-:W-:Y:S01]  /*cfc0*/  @!PT LDS RZ, [RZ] ;  /* 0x00000000fffff984 */ /* 0x000fe20000000800 */
[----:B------:R-:W-:Y:S01]  /*cfd0*/  @!PT LDS RZ, [RZ] ;  /* 0x00000000fffff984 */ /* 0x000fe20000000800 */
[----:B------:R0:W-:Y:S01]  /*cfe0*/  @!P1 LDGSTS.E.BYPASS.LTC128B.128 [R9+0x1b400], desc[UR44][R2.64], !P0 ;  /* 0x1b40000002099fae */ /* 0x0001e2000c101d6c */
[----:B------:R-:W-:Y:S01]  /*cff0*/  IMAD.MOV.U32 R13, RZ, RZ, R0 ;  /* 0x000000ffff0d7224 */ /* 0x000fe200078e0000 */
[----:B------:R-:W-:-:S07]  /*d000*/  MOV R5, R14 ;  /* 0x0000000e00057202 */ /* 0x000fce0000000f00 */
[----:B0-----:R-:W-:Y:S05]  /*d010*/  WARPSYNC.COLLECTIVE R15, `(.L_x_142) ;  /* 0x000000000f087348 */ /* 0x001fea0003c00000 */
[----:B------:R1:W2:Y:S02]  /*d020*/  SHFL.IDX P6, R14, R13, R12, R11 ;  /* 0x0000000c0d0e7389 */ /* 0x0002a400000c000b */
[----:B012---:R-:W-:Y:S01]  /*d030*/  ENDCOLLECTIVE ;  /* 0x000000000000791b */ /* 0x007fe20003800000 */
.L_x_142:
[----:B------:R-:W-:Y:S05]  /*d040*/  BRA `(.L_x_143) ;  /* 0xffffffcc00b47947 */ /* 0x000fea000383ffff */
.L_x_51:
[----:B0-----:R-:W-:-:S04]  /*d050*/  IMAD.U32 R3, RZ, RZ, UR38 ;  /* 0x00000026ff037e24 */ /* 0x001fc8000f8e00ff */
[----:B------:R0:W1:Y:S03]  /*d060*/  SYNCS.PHASECHK.TRANS64.TRYWAIT P0, [R3+URZ+0x22820], R4 ;  /* 0x02282004030075a7 */ /* 0x000066000800017f */
[----:B-1----:R-:W-:Y:S05]  /*d070*/  @!P0 NANOSLEEP.SYNCS 0x989680 ;  /* 0x009896800000895d */ /* 0x002fea0003900000 */
[----:B------:R-:W1:Y:S02]  /*d080*/  @!P0 SYNCS.PHASECHK.TRANS64 P0, [R3+URZ+0x22820], R4 ;  /* 0x02282004030085a7 */ /* 0x000e64000800007f */
[----:B-1----:R-:W-:Y:S05]  /*d090*/  @!P0 BRA `(.L_x_51) ;  /* 0xfffffffc00ec8947 */ /* 0x002fea000383ffff */
[----:B------:R-:W-:Y:S05]  /*d0a0*/  BRA `(.L_x_144) ;  /* 0xffffffcc00e47947 */ /* 0x000fea000383ffff */
.L_x_54:
[----:B0-----:R-:W-:-:S04]  /*d0b0*/  IMAD.U32 R3, RZ, RZ, UR38 ;  /* 0x00000026ff037e24 */ /* 0x001fc8000f8e00ff */
[----:B------:R0:W1:Y:S03]  /*d0c0*/  SYNCS.PHASECHK.TRANS64.TRYWAIT P0, [R3+URZ+0x22860], R4 ;  /* 0x02286004030075a7 */ /* 0x000066000800017f */
[----:B-1----:R-:W-:Y:S05]  /*d0d0*/  @!P0 NANOSLEEP.SYNCS 0x989680 ;  /* 0x009896800000895d */ /* 0x002fea0003900000 */
[----:B------:R-:W1:Y:S02]  /*d0e0*/  @!P0 SYNCS.PHASECHK.TRANS64 P0, [R3+URZ+0x22860], R4 ;  /* 0x02286004030085a7 */ /* 0x000e64000800007f */
[----:B-1----:R-:W-:Y:S05]  /*d0f0*/  @!P0 BRA `(.L_x_54) ;  /* 0xfffffffc00ec8947 */ /* 0x002fea000383ffff */
[----:B------:R-:W-:Y:S05]  /*d100*/  BRA `(.L_x_145) ;  /* 0xffffffcc00f07947 */ /* 0x000fea000383ffff */
.L_x_66:
[----:B-1----:R-:W-:-:S04]  /*d110*/  MOV R3, UR38 ;  /* 0x0000002600037c02 */ /* 0x002fc80008000f00 */
[----:B------:R1:W2:Y:S03]  /*d120*/  SYNCS.PHASECHK.TRANS64.TRYWAIT P0, [R3+URZ+0x22848], R2 ;  /* 0x02284802030075a7 */ /* 0x0002a6000800017f */
[----:B--2---:R-:W-:Y:S05]  /*d130*/  @!P0 NANOSLEEP.SYNCS 0x989680 ;  /* 0x009896800000895d */ /* 0x004fea0003900000 */
[----:B------:R-:W2:Y:S02]  /*d140*/  @!P0 SYNCS.PHASECHK.TRANS64 P0, [R3+URZ+0x22848], R2 ;  /* 0x02284802030085a7 */ /* 0x000ea4000800007f */
[----:B--2---:R-:W-:Y:S05]  /*d150*/  @!P0 BRA `(.L_x_66) ;  /* 0xfffffffc00ec8947 */ /* 0x004fea000383ffff */
[----:B------:R-:W-:Y:S05]  /*d160*/  BRA `(.L_x_146) ;  /* 0xffffffd400ec7947 */ /* 0x000fea000383ffff */
.L_x_71:
[----:B01----:R-:W-:-:S04]  /*d170*/  IMAD.U32 R3, RZ, RZ, UR38 ;  /* 0x00000026ff037e24 */ /* 0x003fc8000f8e00ff */
[----:B------:R0:W1:Y:S03]  /*d180*/  SYNCS.PHASECHK.TRANS64.TRYWAIT P0, [R3+URZ+0x22868], R2 ;  /* 0x02286802030075a7 */ /* 0x000066000800017f */
[----:B-1----:R-:W-:Y:S05]  /*d190*/  @!P0 NANOSLEEP.SYNCS 0x989680 ;  /* 0x009896800000895d */ /* 0x002fea0003900000 */
[----:B------:R-:W1:Y:S02]  /*d1a0*/  @!P0 SYNCS.PHASECHK.TRANS64 P0, [R3+URZ+0x22868], R2 ;  /* 0x02286802030085a7 */ /* 0x000e64000800007f */
[----:B-1----:R-:W-:Y:S05]  /*d1b0*/  @!P0 BRA `(.L_x_71) ;  /* 0xfffffffc00ec8947 */ /* 0x002fea000383ffff */
[----:B------:R-:W-:Y:S05]  /*d1c0*/  BRA `(.L_x_147) ;  /* 0xffffffd8004c7947 */ /* 0x000fea000383ffff */
.L_x_82:
[----:B-1----:R-:W-:-:S04]  /*d1d0*/  IMAD.U32 R3, RZ, RZ, UR38 ;  /* 0x00000026ff037e24 */ /* 0x002fc8000f8e00ff */
[----:B------:R1:W2:Y:S03]  /*d1e0*/  SYNCS.PHASECHK.TRANS64.TRYWAIT P0, [R3+URZ+0x22840], R2 ;  /* 0x02284002030075a7 */ /* 0x0002a6000800017f */
[----:B--2---:R-:W-:Y:S05]  /*d1f0*/  @!P0 NANOSLEEP.SYNCS 0x989680 ;  /* 0x009896800000895d */ /* 0x004fea0003900000 */
[----:B------:R-:W2:Y:S02]  /*d200*/  @!P0 SYNCS.PHASECHK.TRANS64 P0, [R3+URZ+0x22840], R2 ;  /* 0x02284002030085a7 */ /* 0x000ea4000800007f */
[----:B--2---:R-:W-:Y:S05]  /*d210*/  @!P0 BRA `(.L_x_82) ;  /* 0xfffffffc00ec8947 */ /* 0x004fea000383ffff */
[----:B------:R-:W-:Y:S05]  /*d220*/  BRA `(.L_x_148) ;  /* 0xffffffdc00cc7947 */ /* 0x000fea000383ffff */
.L_x_87:
[----:B01----:R-:W-:-:S04]  /*d230*/  IMAD.U32 R3, RZ, RZ, UR38 ;  /* 0x00000026ff037e24 */ /* 0x003fc8000f8e00ff */
[----:B------:R0:W1:Y:S03]  /*d240*/  SYNCS.PHASECHK.TRANS64.TRYWAIT P0, [R3+URZ+0x22860], R2 ;  /* 0x02286002030075a7 */ /* 0x000066000800017f */
[----:B-1----:R-:W-:Y:S05]  /*d250*/  @!P0 NANOSLEEP.SYNCS 0x989680 ;  /* 0x009896800000895d */ /* 0x002fea0003900000 */
[----:B------:R-:W1:Y:S02]  /*d260*/  @!P0 SYNCS.PHASECHK.TRANS64 P0, [R3+URZ+0x22860], R2 ;  /* 0x02286002030085a7 */ /* 0x000e64000800007f */
[----:B-1----:R-:W-:Y:S05]  /*d270*/  @!P0 BRA `(.L_x_87) ;  /* 0xfffffffc00ec8947 */ /* 0x002fea000383ffff */
[----:B------:R-:W-:Y:S05]  /*d280*/  BRA `(.L_x_149) ;  /* 0xffffffe000307947 */ /* 0x000fea000383ffff */
.L_x_99:
[----:B-1----:R-:W-:-:S04]  /*d290*/  MOV R3, UR38 ;  /* 0x0000002600037c02 */ /* 0x002fc80008000f00 */
[----:B------:R1:W2:Y:S03]  /*d2a0*/  SYNCS.PHASECHK.TRANS64.TRYWAIT P0, [R3+URZ+0x22848], R2 ;  /* 0x02284802030075a7 */ /* 0x0002a6000800017f */
[----:B--2---:R-:W-:Y:S05]  /*d2b0*/  @!P0 NANOSLEEP.SYNCS 0x989680 ;  /* 0x009896800000895d */ /* 0x004fea0003900000 */
[----:B------:R-:W2:Y:S02]  /*d2c0*/  @!P0 SYNCS.PHASECHK.TRANS64 P0, [R3+URZ+0x22848], R2 ;  /* 0x02284802030085a7 */ /* 0x000ea4000800007f */
[----:B--2---:R-:W-:Y:S05]  /*d2d0*/  @!P0 BRA `(.L_x_99) ;  /* 0xfffffffc00ec8947 */ /* 0x004fea000383ffff */
[----:B------:R-:W-:Y:S05]  /*d2e0*/  BRA `(.L_x_150) ;  /* 0xffffffe400bc7947 */ /* 0x000fea000383ffff */
.L_x_104:
[----:B-1----:R-:W-:-:S04]  /*d2f0*/  IMAD.U32 R3, RZ, RZ, UR38 ;  /* 0x00000026ff037e24 */ /* 0x002fc8000f8e00ff */
[----:B------:R1:W2:Y:S03]  /*d300*/  SYNCS.PHASECHK.TRANS64.TRYWAIT P0, [R3+URZ+0x22868], R2 ;  /* 0x02286802030075a7 */ /* 0x0002a6000800017f */
[----:B--2---:R-:W-:Y:S05]  /*d310*/  @!P0 NANOSLEEP.SYNCS 0x989680 ;  /* 0x009896800000895d */ /* 0x004fea0003900000 */
[----:B------:R-:W2:Y:S02]  /*d320*/  @!P0 SYNCS.PHASECHK.TRANS64 P0, [R3+URZ+0x22868], R2 ;  /* 0x02286802030085a7 */ /* 0x000ea4000800007f */
[----:B--2---:R-:W-:Y:S05]  /*d330*/  @!P0 BRA `(.L_x_104) ;  /* 0xfffffffc00ec8947 */ /* 0x004fea000383ffff */
[----:B------:R-:W-:Y:S05]  /*d340*/  BRA `(.L_x_151) ;  /* 0xffffffe800207947 */ /* 0x000fea000383ffff */
.L_x_111:
[----:B-1----:R1:W2:Y:S02]  /*d350*/  SYNCS.PHASECHK.TRANS64.TRYWAIT P0, [R2+URZ+0x22820], R9 ;  /* 0x02282009020075a7 */ /* 0x0022a4000800017f */
[----:B--2---:R-:W-:Y:S05]  /*d360*/  @!P0 NANOSLEEP.SYNCS 0x989680 ;  /* 0x009896800000895d */ /* 0x004fea0003900000 */
[----:B------:R-:W2:Y:S02]  /*d370*/  @!P0 SYNCS.PHASECHK.TRANS64 P0, [R2+URZ+0x22820], R9 ;  /* 0x02282009020085a7 */ /* 0x000ea4000800007f */
[----:B--2---:R-:W-:Y:S05]  /*d380*/  @!P0 BRA `(.L_x_111) ;  /* 0xfffffffc00f08947 */ /* 0x004fea000383ffff */
[----:B------:R-:W-:Y:S05]  /*d390*/  BRA `(.L_x_152) ;  /* 0xffffffec00407947 */ /* 0x000fea000383ffff */
.L_x_112:
[----:B------:R-:W2:Y:S01]  /*d3a0*/  S2R R3, SR_TID.X ;  /* 0x0000000000037919 */ /* 0x000ea20000002100 */
[----:B------:R-:W-:Y:S01]  /*d3b0*/  BSSY B0, `(.L_x_153) ;  /* 0x000000a000007945 */ /* 0x000fe20003800000 */
[----:B------:R-:W-:Y:S01]  /*d3c0*/  IMAD.MOV.U32 R12, RZ, RZ, RZ ;  /* 0x000000ffff0c7224 */ /* 0x000fe200078e00ff */
[----:B------:R-:W-:Y:S01]  /*d3d0*/  MOV R11, 0x1f ;  /* 0x0000001f000b7802 */ /* 0x000fe20000000f00 */
[----:B------:R-:W-:Y:S01]  /*d3e0*/  IMAD.MOV.U32 R15, RZ, RZ, -0x1 ;  /* 0xffffffffff0f7424 */ /* 0x000fe200078e00ff */
[----:B--2---:R-:W-:-:S04]  /*d3f0*/  SHF.R.U32.HI R3, RZ, 0x5, R3 ;  /* 0x00000005ff037819 */ /* 0x004fc80000011603 */
[----:B------:R-:W-:-:S05]  /*d400*/  LOP3.LUT R3, R3, 0x3, RZ, 0xc0, !PT ;  /* 0x0000000303037812 */ /* 0x000fca00078ec0ff */
[----:B------:R-:W-:-:S07]  /*d410*/  IMAD.MOV.U32 R13, RZ, RZ, R3 ;  /* 0x000000ffff0d7224 */ /* 0x000fce00078e0003 */
[----:B01----:R-:W-:Y:S05]  /*d420*/  WARPSYNC.COLLECTIVE R15, `(.L_x_154) ;  /* 0x000000000f087348 */ /* 0x003fea0003c00000 */
[----:B------:R2:W3:Y:S02]  /*d430*/  SHFL.IDX P6, R14, R13, R12, R11 ;  /* 0x0000000c0d0e7389 */ /* 0x0004e400000c000b */
[----:B0123--:R-:W-:Y:S01]  /*d440*/  ENDCOLLECTIVE ;  /* 0x000000000000791b */ /* 0x00ffe20003800000 */
.L_x_154:
[----:B------:R-:W-:Y:S05]  /*d450*/  BSYNC B0 ;  /* 0x0000000000007941 */ /* 0x000fea0003800000 */
.L_x_153:
[----:B------:R-:W-:Y:S05]  /*d460*/  BRA `(.L_x_155) ;  /* 0xffffffec00247947 */ /* 0x000fea000383ffff */
.L_x_113:
[----:B------:R-:W-:Y:S01]  /*d470*/  BSSY B0, `(.L_x_156) ;  /* 0x0000006000007945 */ /* 0x000fe20003800000 */
[----:B------:R-:W-:-:S07]  /*d480*/  IMAD.MOV.U32 R15, RZ, RZ, -0x1 ;  /* 0xffffffffff0f7424 */ /* 0x000fce00078e00ff */
[----:B012---:R-:W-:Y:S05]  /*d490*/  WARPSYNC.COLLECTIVE R15, `(.L_x_157) ;  /* 0x000000000f0c7348 */ /* 0x007fea0003c00000 */
[----:B------:R-:W-:Y:S02]  /*d4a0*/  ELECT P6, UR62, PT ;  /* 0x00000000003e782f */ /* 0x000fe400038c0000 */
[----:B------:R-:W-:Y:S01]  /*d4b0*/  MOV R14, UR62 ;  /* 0x0000003e000e7c02 */ /* 0x000fe20008000f00 */
[----:B012---:R-:W-:Y:S10]  /*d4c0*/  ENDCOLLECTIVE ;  /* 0x000000000000791b */ /* 0x007ff40003800000 */
.L_x_157:
[----:B------:R-:W-:Y:S05]  /*d4d0*/  BSYNC B0 ;  /* 0x0000000000007941 */ /* 0x000fea0003800000 */
.L_x_156:
[----:B------:R-:W-:Y:S05]  /*d4e0*/  BRA `(.L_x_158) ;  /* 0xffffffec00187947 */ /* 0x000fea000383ffff */
.L_x_115:
[----:B--2---:R2:W3:Y:S02]  /*d4f0*/  SYNCS.PHASECHK.TRANS64.TRYWAIT P0, [R7+URZ], R4 ;  /* 0x00000004070075a7 */ /* 0x0044e4000800017f */
[----:B---3--:R-:W-:Y:S05]  /*d500*/  @!P0 NANOSLEEP.SYNCS 0x989680 ;  /* 0x009896800000895d */ /* 0x008fea0003900000 */
[----:B------:R-:W3:Y:S02]  /*d510*/  @!P0 SYNCS.PHASECHK.TRANS64 P0, [R7+URZ], R4 ;  /* 0x00000004070085a7 */ /* 0x000ee4000800007f */
[----:B---3--:R-:W-:Y:S05]  /*d520*/  @!P0 BRA `(.L_x_115) ;  /* 0xfffffffc00f08947 */ /* 0x008fea000383ffff */
[----:B------:R-:W-:Y:S05]  /*d530*/  BRA `(.L_x_159) ;  /* 0xffffffec004c7947 */ /* 0x000fea000383ffff */
.L_x_116:
[----:B---3--:R3:W4:Y:S02]  /*d540*/  SYNCS.PHASECHK.TRANS64.TRYWAIT P0, [R5+URZ], R0 ;  /* 0x00000000050075a7 */ /* 0x008724000800017f */
[----:B----4-:R-:W-:Y:S05]  /*d550*/  @!P0 NANOSLEEP.SYNCS 0x989680 ;  /* 0x009896800000895d */ /* 0x010fea0003900000 */
[----:B------:R-:W4:Y:S02]  /*d560*/  @!P0 SYNCS.PHASECHK.TRANS64 P0, [R5+URZ], R0 ;  /* 0x00000000050085a7 */ /* 0x000f24000800007f */
[----:B----4-:R-:W-:Y:S05]  /*d570*/  @!P0 BRA `(.L_x_116) ;  /* 0xfffffffc00f08947 */ /* 0x010fea000383ffff */
[----:B------:R-:W-:Y:S05]  /*d580*/  BRA `(.L_x_160) ;  /* 0xffffffec00407947 */ /* 0x000fea000383ffff */
.L_x_118:
[----:B-1----:R1:W3:Y:S02]  /*d590*/  SYNCS.PHASECHK.TRANS64.TRYWAIT P0, [R5+URZ], R4 ;  /* 0x00000004050075a7 */ /* 0x0022e4000800017f */
[----:B---3--:R-:W-:Y:S05]  /*d5a0*/  @!P0 NANOSLEEP.SYNCS 0x989680 ;  /* 0x009896800000895d */ /* 0x008fea0003900000 */
[----:B------:R-:W3:Y:S02]  /*d5b0*/  @!P0 SYNCS.PHASECHK.TRANS64 P0, [R5+URZ], R4 ;  /* 0x00000004050085a7 */ /* 0x000ee4000800007f */
[----:B---3--:R-:W-:Y:S05]  /*d5c0*/  @!P0 BRA `(.L_x_118) ;  /* 0xfffffffc00f08947 */ /* 0x008fea000383ffff */
[----:B------:R-:W-:Y:S05]  /*d5d0*/  BRA `(.L_x_161) ;  /* 0xffffffec00447947 */ /* 0x000fea000383ffff */
.L_x_162:
[----:B------:R-:W-:-:S00]  /*d5e0*/  BRA `(.L_x_162) ;  /* 0xfffffffc00fc7947 */ /* 0x000fc0000383ffff */
[----:B------:R-:W-:-:S00]  /*d5f0*/  NOP ;  /* 0x0000000000007918 */ /* 0x000fc00000000000 */
        /* <DEDUP_REMOVED lines=8> */
.L_x_6128:


//--------------------- .text._ZN7cutlass13device_kernelIN5flash11enable_sm90INS1_16FlashAttnFwdSm90INS1_25CollectiveMainloopFwdSm90ILi2EN4cute5tupleIJNS5_1CILi1EEES8_S8_EEENS6_IJNS7_ILi128EEENS7_ILi96EEENS7_ILi64EEEEEELi256ENS_6half_tEfNS_4arch4Sm90ELb0ELb0ELb1ELb0ELb0ELb0ELb1ELb1ELb0ELb1ELb1ELb0EEENS1_21CollectiveEpilogueFwdINS6_IJSA_NS7_ILi256EEESB_EEES9_SE_SG_Li256ELb0ELb1ELb1ELb0EEENS1_19SingleTileSchedulerILb0ELb1ELb1ELi128EEEEEEEEEvNT_6ParamsE --------------------------
	.section	.text._ZN7cutlass13device_kernelIN5flash11enable_sm90INS1_16FlashAttnFwdSm90INS1_25CollectiveMainloopFwdSm90ILi2EN4cute5tupleIJNS5_1CILi1EEES8_S8_EEENS6_IJNS7_ILi128EEENS7_ILi96EEENS7_ILi64EEEEEELi256ENS_6half_tEfNS_4arch4Sm90ELb0ELb0ELb1ELb0ELb0ELb0ELb1ELb1ELb0ELb1ELb1ELb0EEENS1_21CollectiveEpilogueFwdINS6_IJSA_NS7_ILi256EEESB_EEES9_SE_SG_Li256ELb0ELb1ELb1ELb0EEENS1_19SingleTileSchedulerILb0ELb1ELb1ELi128EEEEEEEEEvNT_6ParamsE,"ax",@progbits
	.align	128
.text._ZN7cutlass13device_kernelIN5flash11enable_sm90INS1_16FlashAttnFwdSm90INS1_25CollectiveMainloopFwdSm90ILi2EN4cute5tupleIJNS5_1CILi1EEES8_S8_EEENS6_IJNS7_ILi128EEENS7_ILi96EEENS7_ILi64EEEEEELi256ENS_6half_tEfNS_4arch4Sm90ELb0ELb0ELb1ELb0ELb0ELb0ELb1ELb1ELb0ELb1ELb1ELb0EEENS1_21CollectiveEpilogueFwdINS6_IJSA_NS7_ILi256EEESB_EEES9_SE_SG_Li256ELb0ELb1ELb1ELb0EEENS1_19SingleTileSchedulerILb0ELb1ELb1ELi128EEEEEEEEEvNT_6ParamsE:
        .type           _ZN7cutlass13device_kernelIN5flash11enable_sm90INS1_16FlashAttnFwdSm90INS1_25CollectiveMainloopFwdSm90ILi2EN4cute5tupleIJNS5_1CILi1EEES8_S8_EEENS6_IJNS7_ILi128EEENS7_ILi96EEENS7_ILi64EEEEEELi256ENS_6half_tEfNS_4arch4Sm90ELb0ELb0ELb1ELb0ELb0ELb0ELb1ELb1ELb0ELb1ELb1ELb0EEENS1_21CollectiveEpilogueFwdINS6_IJSA_NS7_ILi256EEESB_EEES9_SE_SG_Li256ELb0ELb1ELb1ELb0EEENS1_19SingleTileSchedulerILb0ELb1ELb1ELi128EEEEEEEEEvNT_6ParamsE,@function
        .size           _ZN7cutlass13device_kernelIN5flash11enable_sm90INS1_16FlashAttnFwdSm90INS1_25CollectiveMainloopFwdSm90ILi2EN4cute5tupleIJNS5_1CILi1EEES8_S8_EEENS6_IJNS7_ILi128EEENS7_ILi96EEENS7_ILi64EEEEEELi256ENS_6half_tEfNS_4arch4Sm90ELb0ELb0ELb1ELb0ELb0ELb0ELb1ELb1ELb0ELb1ELb1ELb0EEENS1_21CollectiveEpilogueFwdINS6_IJSA_NS7_ILi256EEESB_EEES9_SE_SG_Li256ELb0ELb1ELb1ELb0EEENS1_19SingleTileSchedulerILb0ELb1ELb1ELi128EEEEEEEEEvNT_6ParamsE,(.L_x_6129 - _ZN7cutlass13device_kernelIN5flash11enable_sm90INS1_16FlashAttnFwdSm90INS1_25CollectiveMainloopFwdSm90ILi2EN4cute5tupleIJNS5_1CILi1EEES8_S8_EEENS6_IJNS7_ILi128EEENS7_ILi96EEENS7_ILi64EEEEEELi256ENS_6half_tEfNS_4arch4Sm90ELb0ELb0ELb1ELb0ELb0ELb0ELb1ELb1ELb0ELb1ELb1ELb0EEENS1_21CollectiveEpilogueFwdINS6_IJSA_NS7_ILi256EEESB_EEES9_SE_SG_Li256ELb0ELb1ELb1ELb0EEENS1_19SingleTileSchedulerILb0ELb1ELb1ELi128EEEEEEEEEvNT_6ParamsE)
        .other          _ZN7cutlass13device_kernelIN5flash11enable_sm90INS1_16FlashAttnFwdSm90INS1_25CollectiveMainloopFwdSm90ILi2EN4cute5tupleIJNS5_1CILi1EEES8_S8_EEENS6_IJNS7_ILi128EEENS7_ILi96EEENS7_ILi64EEEEEELi256ENS_6half_tEfNS_4arch4Sm90ELb0ELb0ELb1ELb0ELb0ELb0ELb1ELb1ELb0ELb1ELb1ELb0EEENS1_21CollectiveEpilogueFwdINS6_IJSA_NS7_ILi256EEESB_EEES9_SE_SG_Li256ELb0ELb1ELb1ELb0EEENS1_19SingleTileSchedulerILb0ELb1ELb1ELi128EEEEEEEEEvNT_6ParamsE,@"STO_CUDA_ENTRY STV_DEFAULT"
_ZN7cutlass13device_kernelIN5flash11enable_sm90INS1_16FlashAttnFwdSm90INS1_25CollectiveMainloopFwdSm90ILi2EN4cute5tupleIJNS5_1CILi1EEES8_S8_EEENS6_IJNS7_ILi128EEENS7_ILi96EEENS7_ILi64EEEEEELi256ENS_6half_tEfNS_4arch4Sm90ELb0ELb0ELb1ELb0ELb0ELb0ELb1ELb1ELb0ELb1ELb1ELb0EEENS1_21CollectiveEpilogueFwdINS6_IJSA_NS7_ILi256EEESB_EEES9_SE_SG_Li256ELb0ELb1ELb1ELb0EEENS1_19SingleTileSchedulerILb0ELb1ELb1ELi128EEEEEEEEEvNT_6ParamsE:
[----:B------:R-:W0:Y:S02]  /*0000*/  LDC R1, c[0x0][0x28] ;  /* 0x00000a00ff017b82 */ /* 0x000e240000000800 */
[----:B0-----:R-:W-:Y:S01]  /*0010*/  VIADD R1, R1, 0xffffffc8 ;  /* 0xffffffc801017836 */ /* 0x001fe20000000000 */
[----:B------:R-:W0:Y:S01]  /*0020*/  S2R R3, SR_TID.X ;  /* 0x0000000000037919 */ /* 0x000e220000002100 */
[----:B------:R-:W-:Y:S01]  /*0030*/  ELECT P0, URZ, PT ;  /* 0x00000000003f782f */ /* 0x000fe20003800000 */
[----:B------:R-:W-:Y:S01]  /*0040*/  BSSY B0, `(.L_x_163) ;  /* 0x000000e000007945 */ /* 0x000fe20003800000 */
[--C-:B0-----:R-:W-:Y:S02]  /*0050*/  SHF.R.U32.HI R0, RZ, 0x5, R3.reuse ;  /* 0x00000005ff007819 */ /* 0x101fe40000011603 */
[----:B------:R-:W-:-:S03]  /*0060*/  SHF.R.U32.HI R19, RZ, 0x7, R3 ;  /* 0x00000007ff137819 */ /* 0x000fc60000011603 */
[----:B------:R-:W0:Y:S02]  /*0070*/  SHFL.IDX PT, R2, R0, RZ, 0x1f ;  /* 0x00001fff00027589 */ /* 0x000e2400000e0000 */
[----:B0-----:R-:W-:-:S13]  /*0080*/  ISETP.EQ.AND P0, PT, R2, RZ, P0 ;  /* 0x000000ff0200720c */ /* 0x001fda0000702270 */
        /* <DEDUP_REMOVED lines=9> */
.L_x_164:
[----:B------:R-:W-:Y:S05]  /*0120*/  BSYNC B0 ;  /* 0x0000000000007941 */ /* 0x000fea0003800000 */
.L_x_163:
        /* <DEDUP_REMOVED lines=21> */
[----:B0-----:R0:W1:Y:S01]  /*0280*/  @UP1 SYNCS.EXCH.64 URZ, [UR8+0x32400], UR4 ;  /* 0x03240004083f15b2 */ /* 0x0010620008000100 */
[----:B------:R0:W2:Y:S04]  /*0290*/  @UP2 SYNCS.EXCH.64 URZ, [UR8+0x32410], UR4 ;  /* 0x03241004083f25b2 */ /* 0x0000a80008000100 */
[----:B------:R0:W3:Y:S01]  /*02a0*/  @UP3 SYNCS.EXCH.64 URZ, [UR8+0x32420], UR6 ;  /* 0x03242006083f35b2 */ /* 0x0000e20008000100 */
        /* <DEDUP_REMOVED lines=18> */
[----:B----4-:R-:W-:Y:S01]  /*03d0*/  NOP ;  /* 0x0000000000007918 */ /* 0x010fe20000000000 */
.L_x_165:
[----:B------:R-:W4:Y:S01]  /*03e0*/  SHFL.IDX PT, R2, R0, RZ, 0x1f ;  /* 0x00001fff00027589 */ /* 0x000f2200000e0000 */
[----:B------:R-:W-:Y:S01]  /*03f0*/  NOP ;  /* 0x0000000000007918 */ /* 0x000fe20000000000 */
[----:B----4-:R-:W-:-:S13]  /*0400*/  ISETP.NE.AND P0, PT, R2, RZ, PT ;  /* 0x000000ff0200720c */ /* 0x010fda0003f05270 */
        /* <DEDUP_REMOVED lines=19> */
.L_x_166:
[----:B------:R-:W4:Y:S01]  /*0540*/  SHFL.IDX PT, R2, R0, RZ, 0x1f ;  /* 0x00001fff00027589 */ /* 0x000f2200000e0000 */
[----:B------:R-:W-:Y:S01]  /*0550*/  NOP ;  /* 0x0000000000007918 */ /* 0x000fe20000000000 */
[----:B----4-:R-:W-:-:S13]  /*0560*/  ISETP.NE.AND P0, PT, R2, RZ, PT ;  /* 0x000000ff0200720c */ /* 0x010fda0003f05270 */
        /* <DEDUP_REMOVED lines=14> */
[----:B----4-:R-:W-:Y:S01]  /*0650*/  NOP ;  /* 0x0000000000007918 */ /* 0x010fe20000000000 */
.L_x_167:
        /* <DEDUP_REMOVED lines=22> */
.L_x_168:
        /* <DEDUP_REMOVED lines=22> */
.L_x_169:
[----:B0-----:R-:W-:Y:S01]  /*0920*/  UMOV UR4, 0x1 ;  /* 0x0000000100047882 */ /* 0x001fe20000000000 */
[----:B------:R-:W-:Y:S01]  /*0930*/  PLOP3.LUT P0, PT, PT, PT, UP0, 0x80, 0x0 ;  /* 0x000000000000781c */ /* 0x000fe20003f0f008 */
[----:B------:R-:W-:Y:S01]  /*0940*/  USEL UR4, UR4, 0x2, !UP0 ;  /* 0x0000000204047887 */ /* 0x000fe2000c000000 */
[----:B------:R-:W-:Y:S01]  /*0950*/  NOP ;  /* 0x0000000000007918 */ /* 0x000fe20000000000 */
[----:B------:R-:W-:Y:S04]  /*0960*/  BSSY B6, `(.L_x_170) ;  /* 0x0000dc2000067945 */ /* 0x000fe80003800000 */
[----:B------:R-:W-:-:S05]  /*0970*/  IMAD.U32 R2, RZ, RZ, UR4 ;  /* 0x00000004ff027e24 */ /* 0x000fca000f8e00ff */
[----:B------:R0:W-:Y:S01]  /*0980*/  STL [R1+0x30], R2 ;  /* 0x0000300201007387 */ /* 0x0001e20000100800 */
[----:B-123--:R-:W-:Y:S06]  /*0990*/  BAR.SYNC.DEFER_BLOCKING 0x0 ;  /* 0x0000000000007b1d */ /* 0x00efec0000010000 */
[----:B------:R-:W-:Y:S05]  /*09a0*/  @!P0 BRA `(.L_x_171) ;  /* 0x0000009000088947 */ /* 0x000fea0003800000 */
.L_x_172:
[----:B------:R-:W-:-:S08]  /*09b0*/  NOP ;  /* 0x0000000000007918 */ /* 0x000fd00000000000 */
[----:B------:R-:W1:Y:S02]  /*09c0*/  USETMAXREG.TRY_ALLOC.CTAPOOL UP0, 0xf0 ;  /* 0x000000f0000079c8 */ /* 0x000e640008000600 */
[----:B-1----:R-:W-:-:S13]  /*09d0*/  PLOP3.LUT P0, PT, PT, PT, UP0, 0x80, 0x0 ;  /* 0x000000000000781c */ /* 0x002fda0003f0f008 */
[----:B------:R-:W-:Y:S05]  /*09e0*/  @!P0 BRA `(.L_x_172) ;  /* 0xfffffffc00f08947 */ /* 0x000fea000383ffff */
[----:B------:R-:W1:Y:S01]  /*09f0*/  S2UR UR6, SR_CTAID.Y ;  /* 0x00000000000679c3 */ /* 0x000e620000002600 */
[----:B------:R-:W-:-:S07]  /*0a00*/  ULDC UR7, c[0x0][0xd50] ;  /* 0x0003540000077ab9 */ /* 0x000fce0000000800 */
[----:B------:R-:W-:Y:S08]  /*0a10*/  BAR.ARV 0x8, 0x180 ;  /* 0x0206000000007b1d */ /* 0x000ff00000002000 */
[----:B------:R-:W2:Y:S01]  /*0a20*/  S2UR UR8, SR_CTAID.Z ;  /* 0x00000000000879c3 */ /* 0x000ea20000002700 */
[----:B------:R-:W-:Y:S01]  /*0a30*/  ISETP.NE.AND P0, PT, R19, 0x1, PT ;  /* 0x000000011300780c */ /* 0x000fe20003f05270 */
[----:B------:R-:W-:-:S11]  /*0a40*/  UISETP.NE.AND UP0, UPT, UR7, 0x1, UPT ;  /* 0x000000010700788c */ /* 0x000fd6000bf05270 */
[----:B------:R-:W-:Y:S01]  /*0a50*/  @UP0 ULDC UR4, c[0x0][0xd54] ;  /* 0x0003550000040ab9 */ /* 0x000fe20000000800 */
[----:B------:R-:W-:Y:S06]  /*0a60*/  @!P0 BAR.ARV 0x9, 0x100 ;  /* 0x0244000000008b1d */ /* 0x000fec0000002000 */
[----:B-1----:R-:W-:Y:S01]  /*0a70*/  UIMAD.WIDE.U32 UR4, UR6, UR4, URZ ;  /* 0x00000004060472a5 */ /* 0x002fe2000f8e003f */
[----:B------:R-:W-:Y:S01]  /*0a80*/  @UP0 ULDC UR9, c[0x0][0xd58] ;  /* 0x0003560000090ab9 */ /* 0x000fe20000000800 */
[----:B------:R-:W-:Y:S01]  /*0a90*/  UMOV UR10, UR6 ;  /* 0x00000006000a7c82 */ /* 0x000fe20008000000 */
[----:B--2---:R-:W-:Y:S01]  /*0aa0*/  ISETP.LE.AND P0, PT, RZ, UR8, PT ;  /* 0x00000008ff007c0c */ /* 0x004fe2000bf03270 */
[----:B------:R-:W-:-:S04]  /*0ab0*/  @UP0 USHF.R.U32.HI UR10, URZ, UR9, UR5 ;  /* 0x000000093f0a0299 */ /* 0x000fc80008011605 */
[----:B------:R-:W-:Y:S02]  /*0ac0*/  UIADD3 UR4, -UR10, URZ, URZ ;  /* 0x0000003f0a047290 */ /* 0x000fe4000fffe13f */
[----:B------:R-:W-:Y:S02]  /*0ad0*/  IMAD.U32 R18, RZ, RZ, UR10 ;  /* 0x0000000aff127e24 */ /* 0x000fe4000f8e00ff */
        /* <DEDUP_REMOVED lines=29> */
[----:B------:R-:W-:-:S05]  /*0cb0*/  IABS R4, R4 ;  /* 0x0000000400047213 */ /* 0x000fca0000000000 */
[----:B------:R-:W-:-:S05]  /*0cc0*/  IMAD.MOV.U32 R3, RZ, RZ, R4 ;  /* 0x000000ffff037224 */ /* 0x000fca00078e0004 */
[----:B------:R-:W-:Y:S01]  /*0cd0*/  R2UR UR11, R3 ;  /* 0x00000000030b72ca */ /* 0x000fe200000e0000 */
[----:B------:R-:W1:Y:S08]  /*0ce0*/  I2F.RP R0, UR12 ;  /* 0x0000000c00007d06 */ /* 0x000e700008209400 */
[----:B-1----:R-:W0:Y:S02]  /*0cf0*/  MUFU.RCP R0, R0 ;  /* 0x0000000000007308 */ /* 0x002e240000001000 */
        /* <DEDUP_REMOVED lines=20> */
.L_x_174:
[----:B------:R-:W-:Y:S01]  /*0e40*/  UIMAD UR5, UR9, UR4, URZ ;  /* 0x00000004090572a4 */ /* 0x000fe2000f8e023f */
[----:B------:R-:W-:Y:S01]  /*0e50*/  IMAD.U32 R0, RZ, RZ, UR6 ;  /* 0x00000006ff007e24 */ /* 0x000fe2000f8e00ff */
[----:B0-----:R-:W0:Y:S01]  /*0e60*/  S2R R2, SR_TID.X ;  /* 0x0000000000027919 */ /* 0x001e220000002100 */
[----:B------:R-:W-:Y:S01]  /*0e70*/  IMAD.U32 R3, RZ, RZ, UR4 ;  /* 0x00000004ff037e24 */ /* 0x000fe2000f8e00ff */
[----:B------:R-:W-:Y:S02]  /*0e80*/  PLOP3.LUT P0, PT, PT, PT, PT, 0x80, 0x0 ;  /* 0x000000000000781c */ /* 0x000fe40003f0f070 */
[----:B------:R-:W-:Y:S01]  /*0e90*/  CS2R R150, SRZ ;  /* 0x0000000000967805 */ /* 0x000fe2000001ff00 */
[----:B------:R-:W-:Y:S01]  /*0ea0*/  IMAD.U32 R17, RZ, RZ, UR5 ;  /* 0x00000005ff117e24 */ /* 0x000fe2000f8e00ff */
        /* <DEDUP_REMOVED lines=26> */
[----:B------:R-:W-:-:S02]  /*1050*/  CS2R R104, SRZ ;  /* 0x0000000000687805 */ /* 0x000fc4000001ff00 */
[----:B0-----:R-:W-:Y:S02]  /*1060*/  IADD3 R22, R2, -0x80, RZ ;  /* 0xffffff8002167810 */ /* 0x001fe40007ffe0ff */
        /* <DEDUP_REMOVED lines=49> */
[----:B------:R-:W-:Y:S02]  /*1380*/  UIADD3 UR6, UR7, 0x18400, URZ ;  /* 0x0001840007067890 */ /* 0x000fe4000fffe03f */
[----:B------:R-:W-:Y:S02]  /*1390*/  IMAD.U32 R16, RZ, RZ, UR7 ;  /* 0x00000007ff107e24 */ /* 0x000fe4000f8e00ff */
[----:B------:R-:W-:Y:S01]  /*13a0*/  ULOP3.LUT UP0, URZ, UR6, 0x1bf, URZ, 0xc0, !UPT ;  /* 0x000001bf063f7892 */ /* 0x000fe2000f80c03f */
[----:B-1----:R-:W-:-:S05]  /*13b0*/  R2UR UR4, R0 ;  /* 0x00000000000472ca */ /* 0x002fca00000e0000 */
[----:B------:R-:W-:-:S08]  /*13c0*/  PLOP3.LUT P0, PT, PT, PT, UP0, 0x80, 0x0 ;  /* 0x000000000000781c */ /* 0x000fd00003f0f008 */
[----:B------:R-:W-:-:S04]  /*13d0*/  ULEA.HI UR5, UR4, UR4, URZ, 0x1 ;  /* 0x0000000404057291 */ /* 0x000fc8000f8f083f */
[----:B------:R-:W-:-:S04]  /*13e0*/  ULOP3.LUT UR5, UR5, 0xffffe, URZ, 0xc0, !UPT ;  /* 0x000ffffe05057892 */ /* 0x000fc8000f8ec03f */
[----:B------:R-:W-:Y:S01]  /*13f0*/  UIADD3 UR36, UR4, -UR5, URZ ;  /* 0x8000000504247290 */ /* 0x000fe2000fffe03f */
        /* <DEDUP_REMOVED lines=8> */
[----:B------:R-:W-:Y:S02]  /*1480*/  IMAD.U32 R10, RZ, RZ, UR6 ;  /* 0x00000006ff0a7e24 */ /* 0x000fe4000f8e00ff */
[----:B------:R-:W-:Y:S02]  /*1490*/  IMAD.U32 R6, RZ, RZ, UR4 ;  /* 0x00000004ff067e24 */ /* 0x000fe4000f8e00ff */
[----:B------:R-:W-:-:S02]  /*14a0*/  IMAD.U32 R7, RZ, RZ, UR5 ;  /* 0x00000005ff077e24 */ /* 0x000fc4000f8e00ff */
[----:B------:R-:W-:Y:S02]  /*14b0*/  IMAD.U32 R11, RZ, RZ, UR7 ;  /* 0x00000007ff0b7e24 */ /* 0x000fe4000f8e00ff */
[----:B------:R-:W-:Y:S02]  /*14c0*/  IMAD.MOV.U32 R8, RZ, RZ, 0x70 ;  /* 0x00000070ff087424 */ /* 0x000fe400078e00ff */
[----:B------:R-:W-:Y:S02]  /*14d0*/  IMAD.MOV.U32 R12, RZ, RZ, 0x1 ;  /* 0x00000001ff0c7424 */ /* 0x000fe400078e00ff */
[----:B0-----:R-:W-:-:S07]  /*14e0*/  IMAD.MOV.U32 R13, RZ, RZ, RZ ;  /* 0x000000ffff0d7224 */ /* 0x001fce00078e00ff */
[----:B------:R-:W-:-:S07]  /*14f0*/  LEPC R20, `(.L_x_176) ;  /* 0x000000001014794e */ /* 0x000fce0000000000 */
[----:B-1----:R-:W-:Y:S05]  /*1500*/  CALL.ABS.NOINC R2 ;  /* 0x0000000002007343 */ /* 0x002fea0003c00000 */
.L_x_176:
[----:B------:R-:W-:Y:S02]  /*1510*/  R2UR UR4, R16 ;  /* 0x00000000100472ca */ /* 0x000fe400000e0000 */
[----:B------:R-:W-:Y:S02]  /*1520*/  SHF.L.U32 R10, RZ, 0x1f, RZ ;  /* 0x0000001fff0a7819 */ /* 0x000fe400000006ff */
[----:B------:R-:W-:-:S09]  /*1530*/  IADD3 R15, R19, 0x8, RZ ;  /* 0x00000008130f7810 */ /* 0x000fd20007ffe0ff */
[----:B------:R-:W0:Y:S02]  /*1540*/  SYNCS.PHASECHK.TRANS64.TRYWAIT P0, [UR4+0x32400], R10 ;  /* 0x0324000aff0075a7 */ /* 0x000e240008000144 */
[----:B0-----:R-:W-:Y:S05]  /*1550*/  @!P0 BRA `(.L_x_177) ;  /* 0x000000d000108947 */ /* 0x001fea0003800000 */
.L_x_288:
[----:B------:R-:W-:Y:S05]  /*1560*/  WARPSYNC.ALL ;  /* 0x0000000000007948 */ /* 0x000fea0003800000 */
[----:B------:R-:W2:Y:S01]  /*1570*/  LDL R0, [R1+0x30] ;  /* 0x0000300001007983 */ /* 0x000ea20000100800 */
[----:B------:R1:W-:Y:S01]  /*1580*/  BAR.SYNC.DEFER_BLOCKING R15, 0x100 ;  /* 0x0004000f0000751d */ /* 0x0003e20000010000 */
[----:B--2---:R-:W-:-:S13]  /*1590*/  R2UR UR4, R0 ;  /* 0x00000000000472ca */ /* 0x004fda00000e0000 */
[----:B------:R-:W-:-:S04]  /*15a0*/  ULOP3.LUT UR4, UR4, 0x1, URZ, 0xfc, !UPT ;  /* 0x0000000104047892 */ /* 0x000fc8000f8efc3f */
[----:B------:R-:W-:-:S06]  /*15b0*/  UISETP.NE.AND UP0, UPT, UR4, 0x3, UPT ;  /* 0x000000030400788c */ /* 0x000fcc000bf05270 */
[----:B------:R-:W-:-:S13]  /*15c0*/  PLOP3.LUT P0, PT, PT, PT, UP0, 0x80, 0x0 ;  /* 0x000000000000781c */ /* 0x000fda0003f0f008 */
[----:B-1----:R-:W-:Y:S05]  /*15d0*/  @!P0 BRA `(.L_x_178) ;  /* 0x0000000000048947 */ /* 0x002fea0003800000 */
[----:B------:R-:W-:Y:S01]  /*15e0*/  BPT.TRAP 0x1 ;  /* 0x000000040000795c */ /* 0x000fe20000300000 */
.L_x_178:
[----:B------:R-:W-:-:S13]  /*15f0*/  R2UR UR4, R16 ;  /* 0x00000000100472ca */ /* 0x000fda00000e0000 */
[----:B------:R1:W2:Y:S01]  /*1600*/  SYNCS.PHASECHK.TRANS64.TRYWAIT P1, [UR4+0x32430], R10 ;  /* 0x0324300aff0075a7 */ /* 0x0002a20008020144 */
[----:B------:R-:W-:Y:S05]  /*1610*/  @!P0 BRA `(.L_x_179) ;  /* 0x0000000000048947 */ /* 0x000fea0003800000 */
[----:B------:R-:W-:Y:S01]  /*1620*/  BPT.TRAP 0x1 ;  /* 0x000000040000795c */ /* 0x000fe20000300000 */
.L_x_179:
[----:B--2---:R-:W-:Y:S05]  /*1630*/  @P1 BRA `(.L_x_180) ;  /* 0x00000000000c1947 */ /* 0x004fea0003800000 */
[----:B------:R-:W-:-:S13]  /*1640*/  R2UR UR4, R16 ;  /* 0x00000000100472ca */ /* 0x000fda00000e0000 */
[----:B------:R-:W2:Y:S02]  /*1650*/  SYNCS.PHASECHK.TRANS64.TRYWAIT P1, [UR4+0x32430], R10 ;  /* 0x0324300aff0075a7 */ /* 0x000ea40008020144 */
[----:B--2---:R-:W-:Y:S05]  /*1660*/  @!P1 BRA `(.L_x_181) ;  /* 0x000000cc00e89947 */ /* 0x004fea0003800000 */
.L_x_180:
[----:B------:R-:W-:Y:S01]  /*1670*/  R2UR UR9, R16 ;  /* 0x00000000100972ca */ /* 0x000fe200000e0000 */
[----:B------:R-:W-:Y:S01]  /*1680*/  WARPGROUP.ARRIVE ;  /* 0x00000000000079c5 */ /* 0x000fe20000000000 */
[----:B------:R-:W-:Y:S01]  /*1690*/  UMOV UR7, 0x40000040 ;  /* 0x4000004000077882 */ /* 0x000fe20000000000 */
[----:B------:R-:W-:Y:S01]  /*16a0*/  UMOV UR13, 0x40000040 ;  /* 0x40000040000d7882 */ /* 0x000fe20000000000 */
[----:B0-----:R-:W-:Y:S02]  /*16b0*/  IMAD.U32 R3, RZ, RZ, UR7 ;  /* 0x00000007ff037e24 */ /* 0x001fe4000f8e00ff */
[----:B------:R-:W-:-:S07]  /*16c0*/  IMAD.U32 R5, RZ, RZ, UR13 ;  /* 0x0000000dff057e24 */ /* 0x000fce000f8e00ff */
[----:B------:R-:W-:Y:S02]  /*16d0*/  ULEA UR36, UR36, UR9, 0xd ;  /* 0x0000000924247291 */ /* 0x000fe4000f8e683f */
[----:B------:R-:W-:Y:S02]  /*16e0*/  UIADD3 UR5, UR9, 0x1c400, URZ ;  /* 0x0001c40009057890 */ /* 0x000fe4000fffe03f */
[----:B------:R-:W-:Y:S02]  /*16f0*/  UIADD3 UR4, UR36, 0x18400, URZ ;  /* 0x0001840024047890 */ /* 0x000fe4000fffe03f */
[----:B------:R-:W-:Y:S02]  /*1700*/  USHF.R.U32.HI UR5, URZ, 0x4, UR5 ;  /* 0x000000043f057899 */ /* 0x000fe40008011605 */
[----:B------:R-:W-:Y:S02]  /*1710*/  USHF.R.U32.HI UR4, URZ, 0x4, UR4 ;  /* 0x000000043f047899 */ /* 0x000fe40008011604 */
[----:B------:R-:W-:-:S02]  /*1720*/  ULOP3.LUT UR5, UR5, 0x3fff, URZ, 0xc0, !UPT ;  /* 0x00003fff05057892 */ /* 0x000fc4000f8ec03f */
[----:B------:R-:W-:Y:S02]  /*1730*/  ULOP3.LUT UR4, UR4, 0x3fff, URZ, 0xc0, !UPT ;  /* 0x00003fff04047892 */ /* 0x000fe4000f8ec03f */
[----:B------:R-:W-:Y:S02]  /*1740*/  ULOP3.LUT UR10, UR5, 0x10000, URZ, 0xfc, !UPT ;  /* 0x00010000050a7892 */ /* 0x000fe4000f8efc3f */
[----:B------:R-:W-:Y:S01]  /*1750*/  ULOP3.LUT UR8, UR4, 0x10000, URZ, 0xfc, !UPT ;  /* 0x0001000004087892 */ /* 0x000fe2000f8efc3f */
[----:B------:R-:W-:-:S03]  /*1760*/  UMOV UR5, UR7 ;  /* 0x0000000700057c82 */ /* 0x000fc60008000000 */
[----:B------:R-:W-:-:S03]  /*1770*/  IMAD.U32 R0, RZ, RZ, UR10 ;  /* 0x0000000aff007e24 */ /* 0x000fc6000f8e00ff */
[----:B------:R-:W-:Y:S02]  /*1780*/  UMOV UR6, UR8 ;  /* 0x0000000800067c82 */ /* 0x000fe40008000000 */
[----:B------:R-:W-:Y:S01]  /*1790*/  IMAD.U32 R2, RZ, RZ, UR6 ;  /* 0x00000006ff027e24 */ /* 0x000fe2000f8e00ff */
[----:B------:R-:W-:Y:S01]  /*17a0*/  UMOV UR4, UR6 ;  /* 0x0000000600047c82 */ /* 0x000fe20008000000 */
[----:B------:R-:W-:Y:S02]  /*17b0*/  UMOV UR6, UR10 ;  /* 0x0000000a00067c82 */ /* 0x000fe40008000000 */
[----:B------:R-:W-:Y:S01]  /*17c0*/  HGMMA.64x96x16.F32 R24, gdesc[UR4], RZ, !UPT, gsb0 ;  /* 0x01600000041879f0 */ /* 0x000fe2000c0008ff */
[----:B------:R-:W-:Y:S02]  /*17d0*/  UIADD3 UR4, UR8, 0x2, URZ ;  /* 0x0000000208047890 */ /* 0x000fe4000fffe03f */
[----:B------:R-:W-:Y:S01]  /*17e0*/  UIADD3 UR6, UR10, 0x2, URZ ;  /* 0x000000020a067890 */ /* 0x000fe2000fffe03f */
[----:B------:R-:W-:Y:S01]  /*17f0*/  UMOV UR5, UR13 ;  /* 0x0000000d00057c82 */ /* 0x000fe20008000000 */
[----:B------:R-:W-:Y:S01]  /*1800*/  UMOV UR7, 0x40000040 ;  /* 0x4000004000077882 */ /* 0x000fe20000000000 */
[----:B------:R-:W-:-:S02]  /*1810*/  UMOV UR13, 0x40000040 ;  /* 0x40000040000d7882 */ /* 0x000fc40000000000 */
[----:B------:R-:W-:Y:S01]  /*1820*/  UMOV UR12, UR4 ;  /* 0x00000004000c7c82 */ /* 0x000fe20008000000 */
[----:B------:R-:W-:Y:S01]  /*1830*/  IMAD.U32 R7, RZ, RZ, UR13 ;  /* 0x0000000dff077e24 */ /* 0x000fe2000f8e00ff */
[----:B------:R-:W-:Y:S01]  /*1840*/  UMOV UR4, UR12 ;  /* 0x0000000c00047c82 */ /* 0x000fe20008000000 */
[----:B------:R-:W-:Y:S01]  /*1850*/  IMAD.U32 R4, RZ, RZ, UR12 ;  /* 0x0000000cff047e24 */ /* 0x000fe2000f8e00ff */
[----:B------:R-:W-:Y:S02]  /*1860*/  WARPGROUP.DEPBAR.LE gsb0, 0x0 ;  /* 0x00008000000079c5 */ /* 0x000fe40000010000 */
[----:B------:R-:W-:-:S06]  /*1870*/  WARPGROUP.ARRIVE ;  /* 0x00000000000079c5 */ /* 0x000fcc0000000000 */
[----:B------:R-:W-:Y:S01]  /*1880*/  HGMMA.64x96x16.F32 R24, gdesc[UR4], R24, gsb0 ;  /* 0x01600000041879f0 */ /* 0x000fe20008000818 */
[----:B------:R-:W-:Y:S02]  /*1890*/  UIADD3 UR4, UR8, 0x4, URZ ;  /* 0x0000000408047890 */ /* 0x000fe4000fffe03f */
[----:B------:R-:W-:Y:S01]  /*18a0*/  UIADD3 UR6, UR10, 0x4, URZ ;  /* 0x000000040a067890 */ /* 0x000fe2000fffe03f */
[----:B------:R-:W-:Y:S01]  /*18b0*/  UMOV UR5, UR13 ;  /* 0x0000000d00057c82 */ /* 0x000fe20008000000 */
[----:B------:R-:W-:-:S03]  /*18c0*/  UMOV UR7, 0x40000040 ;  /* 0x4000004000077882 */ /* 0x000fc60000000000 */
[----:B------:R-:W-:Y:S02]  /*18d0*/  UMOV UR12, UR4 ;  /* 0x00000004000c7c82 */ /* 0x000fe40008000000 */
[----:B------:R-:W-:Y:S01]  /*18e0*/  UMOV UR4, UR12 ;  /* 0x0000000c00047c82 */ /* 0x000fe20008000000 */
[----:B------:R-:W-:Y:S01]  /*18f0*/  IMAD.U32 R6, RZ, RZ, UR12 ;  /* 0x0000000cff067e24 */ /* 0x000fe2000f8e00ff */
[----:B------:R-:W-:Y:S02]  /*1900*/  WARPGROUP.DEPBAR.LE gsb0, 0x0 ;  /* 0x00008000000079c5 */ /* 0x000fe40000010000 */
[----:B------:R-:W-:-:S06]  /*1910*/  WARPGROUP.ARRIVE ;  /* 0x00000000000079c5 */ /* 0x000fcc0000000000 */
[----:B------:R-:W-:Y:S01]  /*1920*/  HGMMA.64x96x16.F32 R24, gdesc[UR4], R24, gsb0 ;  /* 0x01600000041879f0 */ /* 0x000fe20008000818 */
[----:B------:R-:W-:Y:S02]  /*1930*/  UIADD3 UR4, UR8, 0x6, URZ ;  /* 0x0000000608047890 */ /* 0x000fe4000fffe03f */
[----:B------:R-:W-:Y:S01]  /*1940*/  UIADD3 UR6, UR10, 0x6, URZ ;  /* 0x000000060a067890 */ /* 0x000fe2000fffe03f */
[----:B------:R-:W-:Y:S01]  /*1950*/  UMOV UR5, 0x40000040 ;  /* 0x4000004000057882 */ /* 0x000fe20000000000 */
[----:B------:R-:W-:Y:S02]  /*1960*/  UMOV UR7, 0x40000040 ;  /* 0x4000004000077882 */ /* 0x000fe40000000000 */
[----:B------:R-:W-:Y:S02]  /*1970*/  IMAD.U32 R8, RZ, RZ, UR4 ;  /* 0x00000004ff087e24 */ /* 0x000fe4000f8e00ff */
[----:B------:R-:W-:Y:S01]  /*1980*/  IMAD.U32 R9, RZ, RZ, UR5 ;  /* 0x00000005ff097e24 */ /* 0x000fe2000f8e00ff */
[----:B------:R-:W-:-:S02]  /*1990*/  WARPGROUP.DEPBAR.LE gsb0, 0x0 ;  /* 0x00008000000079c5 */ /* 0x000fc40000010000 */
[----:B------:R-:W-:-:S06]  /*19a0*/  WARPGROUP.ARRIVE ;  /* 0x00000000000079c5 */ /* 0x000fcc0000000000 */
[----:B------:R-:W-:Y:S03]  /*19b0*/  HGMMA.64x96x16.F32 R24, gdesc[UR4], R24, gsb0 ;  /* 0x01600000041879f0 */ /* 0x000fe60008000818 */
[----:B------:R-:W-:Y:S02]  /*19c0*/  WARPGROUP.DEPBAR.LE gsb0, 0x0 ;  /* 0x00008000000079c5 */ /* 0x000fe40000010000 */
[----:B------:R-:W0:Y:S02]  /*19d0*/  SYNCS.PHASECHK.TRANS64.TRYWAIT P1, [UR9+0x32410], R10 ;  /* 0x0324100aff0075a7 */ /* 0x000e240008020149 */
[----:B0-----:R-:W-:Y:S05]  /*19e0*/  @!P1 BRA `(.L_x_182) ;  /* 0x000000cc00249947 */ /* 0x001fea0003800000 */
.L_x_289:
[----:B------:R-:W-:Y:S05]  /*19f0*/  @!P0 BRA `(.L_x_183) ;  /* 0x0000000000048947 */ /* 0x000fea0003800000 */
[----:B------:R-:W-:Y:S01]  /*1a00*/  BPT.TRAP 0x1 ;  /* 0x000000040000795c */ /* 0x000fe20000300000 */
.L_x_183:
[----:B------:R-:W-:-:S13]  /*1a10*/  R2UR UR4, R16 ;  /* 0x00000000100472ca */ /* 0x000fda00000e0000 */
[----:B------:R2:W3:Y:S01]  /*1a20*/  SYNCS.PHASECHK.TRANS64.TRYWAIT P1, [UR4+0x32450], R10 ;  /* 0x0324500aff0075a7 */ /* 0x0004e20008020144 */
[----:B------:R-:W-:Y:S05]  /*1a30*/  @!P0 BRA `(.L_x_184) ;  /* 0x0000000000048947 */ /* 0x000fea0003800000 */
[----:B------:R-:W-:Y:S01]  /*1a40*/  BPT.TRAP 0x1 ;  /* 0x000000040000795c */ /* 0x000fe20000300000 */
.L_x_184:
[----:B---3--:R-:W-:Y:S05]  /*1a50*/  @P1 BRA `(.L_x_185) ;  /* 0x00000000000c1947 */ /* 0x008fea0003800000 */
[----:B------:R-:W-:-:S13]  /*1a60*/  R2UR UR4, R16 ;  /* 0x00000000100472ca */ /* 0x000fda00000e0000 */
[----:B------:R-:W3:Y:S02]  /*1a70*/  SYNCS.PHASECHK.TRANS64.TRYWAIT P1, [UR4+0x32450], R10 ;  /* 0x0324500aff0075a7 */ /* 0x000ee40008020144 */
[----:B---3--:R-:W-:Y:S05]  /*1a80*/  @!P1 BRA `(.L_x_186) ;  /* 0x000000cc00189947 */ /* 0x008fea0003800000 */
.L_x_185:
[----:B------:R-:W-:Y:S01]  /*1a90*/  R2UR UR57, R16 ;  /* 0x00000000103972ca */ /* 0x000fe200000e0000 */
[----:B------:R-:W-:Y:S01]  /*1aa0*/  UIADD3 UR36, UR36, 0x22400, URZ ;  /* 0x0002240024247890 */ /* 0x000fe2000fffe03f */
[----:B------:R-:W-:Y:S01]  /*1ab0*/  WARPGROUP.ARRIVE ;  /* 0x00000000000079c5 */ /* 0x000fe20000000000 */
[----:B------:R-:W-:Y:S01]  /*1ac0*/  UMOV UR9, 0x40000040 ;  /* 0x4000004000097882 */ /* 0x000fe20000000000 */
[----:B------:R-:W-:Y:S01]  /*1ad0*/  UMOV UR11, 0x40000040 ;  /* 0x40000040000b7882 */ /* 0x000fe20000000000 */
[----:B------:R-:W-:Y:S01]  /*1ae0*/  USHF.R.U32.HI UR36, URZ, 0x4, UR36 ;  /* 0x000000043f247899 */ /* 0x000fe20008011624 */
[----:B0-----:R-:W-:Y:S01]  /*1af0*/  MOV R11, UR9 ;  /* 0x00000009000b7c02 */ /* 0x001fe20008000f00 */
[----:B------:R-:W-:Y:S01]  /*1b00*/  UMOV UR13, 0x40000040 ;  /* 0x40000040000d7882 */ /* 0x000fe20000000000 */
[----:B------:R-:W-:Y:S01]  /*1b10*/  UMOV UR5, 0x40000040 ;  /* 0x4000004000057882 */ /* 0x000fe20000000000 */
[----:B------:R-:W-:Y:S01]  /*1b20*/  ULOP3.LUT UR6, UR36, 0x3fff, URZ, 0xc0, !UPT ;  /* 0x00003fff24067892 */ /* 0x000fe2000f8ec03f */
[----:B------:R-:W-:Y:S01]  /*1b30*/  IMAD.U32 R13, RZ, RZ, UR13 ;  /* 0x0000000dff0d7e24 */ /* 0x000fe2000f8e00ff */
[----:B------:R-:W-:Y:S01]  /*1b40*/  UMOV UR15, 0x40000040 ;  /* 0x40000040000f7882 */ /* 0x000fe20000000000 */
[----:B------:R-:W-:Y:S01]  /*1b50*/  UMOV UR17, 0x40000040 ;  /* 0x4000004000117882 */ /* 0x000fe20000000000 */
[----:B------:R-:W-:Y:S01]  /*1b60*/  UIADD3 UR4, UR57, 0x400, URZ ;  /* 0x0000040039047890 */ /* 0x000fe2000fffe03f */
[----:B------:R-:W-:Y:S01]  /*1b70*/  LOP3.LUT R23, R23, 0xffffff80, RZ, 0xc0, !PT ;  /* 0xffffff8017177812 */ /* 0x000fe200078ec0ff */
[----:B------:R-:W-:Y:S01]  /*1b80*/  ULOP3.LUT UR6, UR6, 0x10000, URZ, 0xfc, !UPT ;  /* 0x0001000006067892 */ /* 0x000fe2000f8efc3f */
[----:B------:R-:W0:Y:S01]  /*1b90*/  S2R R72, SR_TID.X ;  /* 0x0000000000487919 */ /* 0x000e220000002100 */
[----:B------:R-:W-:Y:S01]  /*1ba0*/  USHF.R.U32.HI UR4, URZ, 0x4, UR4 ;  /* 0x000000043f047899 */ /* 0x000fe20008011604 */
[----:B------:R-:W-:Y:S01]  /*1bb0*/  IADD3 R157, -R19, 0xb, RZ ;  /* 0x0000000b139d7810 */ /* 0x000fe20007ffe1ff */
[----:B------:R-:W-:Y:S01]  /*1bc0*/  UIADD3 UR16, UR6, 0x402, URZ ;  /* 0x0000040206107890 */ /* 0x000fe2000fffe03f */
[----:B------:R-:W-:Y:S01]  /*1bd0*/  IMAD.IADD R23, R22, 0x1, -R23 ;  /* 0x0000000116177824 */ /* 0x000fe200078e0a17 */
[----:B------:R-:W-:Y:S01]  /*1be0*/  ULOP3.LUT UR7, UR4, 0x3fff, URZ, 0xc0, !UPT ;  /* 0x00003fff04077892 */ /* 0x000fe2000f8ec03f */
[----:B------:R-:W-:Y:S01]  /*1bf0*/  UMOV UR8, UR6 ;  /* 0x0000000600087c82 */ /* 0x000fe20008000000 */
[----:B------:R-:W-:Y:S01]  /*1c00*/  UIADD3 UR4, UR6, 0x2, URZ ;  /* 0x0000000206047890 */ /* 0x000fe2000fffe03f */
[----:B-12---:R-:W-:Y:S01]  /*1c10*/  IMAD.U32 R10, RZ, RZ, UR8 ;  /* 0x00000008ff0a7e24 */ /* 0x006fe2000f8e00ff */
[----:B------:R-:W-:Y:S01]  /*1c20*/  ULOP3.LUT UR58, UR7, 0x10000, URZ, 0xfc, !UPT ;  /* 0x00010000073a7892 */ /* 0x000fe2000f8efc3f */
[----:B------:R-:W-:Y:S01]  /*1c30*/  SHF.R.S32.HI R20, RZ, 0x1f, R23 ;  /* 0x0000001fff147819 */ /* 0x000fe20000011417 */
[----:B------:R-:W-:Y:S01]  /*1c40*/  UMOV UR19, 0x40000040 ;  /* 0x4000004000137882 */ /* 0x000fe20000000000 */
[----:B------:R-:W-:-:S02]  /*1c50*/  UIADD3 UR20, UR6, 0x404, URZ ;  /* 0x0000040406147890 */ /* 0x000fc4000fffe03f */
[----:B------:R-:W-:Y:S01]  /*1c60*/  UMOV UR12, UR4 ;  /* 0x00000004000c7c82 */ /* 0x000fe20008000000 */
[----:B------:R-:W-:Y:S01]  /*1c70*/  UIADD3 UR4, UR6, 0x4, URZ ;  /* 0x0000000406047890 */ /* 0x000fe2000fffe03f */
[----:B------:R-:W-:Y:S01]  /*1c80*/  IMAD.U32 R12, RZ, RZ, UR12 ;  /* 0x0000000cff0c7e24 */ /* 0x000fe2000f8e00ff */
[----:B------:R-:W-:Y:S01]  /*1c90*/  UMOV UR10, UR58 ;  /* 0x0000003a000a7c82 */ /* 0x000fe20008000000 */
[----:B------:R-:W-:Y:S01]  /*1ca0*/  UIADD3 UR14, UR58, 0x300, URZ ;  /* 0x000003003a0e7890 */ /* 0x000fe2000fffe03f */
[----:B------:R-:W-:Y:S01]  /*1cb0*/  HGMMA.64x96x16.F32 R24, gdesc[UR8], R24, gsb0 ;  /* 0x01600000081879f0 */ /* 0x000fe20008000818 */
[----:B------:R-:W-:Y:S02]  /*1cc0*/  UIADD3 UR10, UR58, 0x2, URZ ;  /* 0x000000023a0a7890 */ /* 0x000fe4000fffe03f */
[----:B------:R-:W-:Y:S01]  /*1cd0*/  IMAD.U32 R14, RZ, RZ, UR58 ;  /* 0x0000003aff0e7e24 */ /* 0x000fe2000f8e00ff */
[----:B------:R-:W-:Y:S01]  /*1ce0*/  UMOV UR8, UR12 ;  /* 0x0000000c00087c82 */ /* 0x000fe20008000000 */
[----:B------:R-:W-:Y:S01]  /*1cf0*/  UMOV UR9, UR13 ;  /* 0x0000000d00097c82 */ /* 0x000fe20008000000 */
[----:B------:R-:W-:Y:S01]  /*1d00*/  UMOV UR11, 0x40000040 ;  /* 0x40000040000b7882 */ /* 0x000fe20000000000 */
[----:B------:R-:W-:Y:S01]  /*1d10*/  UIADD3 UR12, UR6, 0x400, URZ ;  /* 0x00000400060c7890 */ /* 0x000fe2000fffe03f */
[----:B------:R-:W-:Y:S01]  /*1d20*/  LEA.HI R20, R20, R23, RZ, 0x2 ;  /* 0x0000001714147211 */ /* 0x000fe200078f10ff */
[----:B------:R-:W-:Y:S01]  /*1d30*/  UMOV UR13, 0x40000040 ;  /* 0x40000040000d7882 */ /* 0x000fe20000000000 */
[----:B------:R-:W-:-:S02]  /*1d40*/  UIADD3 UR18, UR58, 0x302, URZ ;  /* 0x000003023a127890 */ /* 0x000fc4000fffe03f */
[----:B------:R-:W-:Y:S01]  /*1d50*/  UIADD3 UR22, UR58, 0x304, URZ ;  /* 0x000003043a167890 */ /* 0x000fe2000fffe03f */
[----:B------:R-:W-:Y:S01]  /*1d60*/  LOP3.LUT R20, R20, 0x7ffffffc, RZ, 0xc0, !PT ;  /* 0x7ffffffc14147812 */ /* 0x000fe200078ec0ff */
[----:B------:R-:W-:Y:S01]  /*1d70*/  UMOV UR21, 0x40000040 ;  /* 0x4000004000157882 */ /* 0x000fe20000000000 */
[----:B------:R-:W-:Y:S01]  /*1d80*/  UMOV UR23, 0x40000040 ;  /* 0x4000004000177882 */ /* 0x000fe20000000000 */
[----:B------:R-:W-:Y:S01]  /*1d90*/  UIADD3 UR24, UR6, 0x406, URZ ;  /* 0x0000040606187890 */ /* 0x000fe2000fffe03f */
[----:B0-----:R-:W-:Y:S01]  /*1da0*/  LOP3.LUT R72, R72, 0x7f, RZ, 0xc0, !PT ;  /* 0x0000007f48487812 */ /* 0x001fe200078ec0ff */
[----:B------:R-:W-:Y:S01]  /*1db0*/  UIADD3 UR26, UR58, 0x306, URZ ;  /* 0x000003063a1a7890 */ /* 0x000fe2000fffe03f */
[----:B------:R-:W-:Y:S01]  /*1dc0*/  IMAD.IADD R20, R23, 0x1, -R20 ;  /* 0x0000000117147824 */ /* 0x000fe200078e0a14 */
[----:B------:R-:W-:Y:S01]  /*1dd0*/  UMOV UR25, 0x40000040 ;  /* 0x4000004000197882 */ /* 0x000fe20000000000 */
[----:B------:R-:W-:Y:S01]  /*1de0*/  UMOV UR27, 0x40000040 ;  /* 0x40000040001b7882 */ /* 0x000fe20000000000 */
[----:B------:R-:W-:-:S02]  /*1df0*/  UIADD3 UR28, UR6, 0x800, URZ ;  /* 0x00000800061c7890 */ /* 0x000fc4000fffe03f */
[----:B------:R-:W-:Y:S01]  /*1e00*/  UIADD3 UR30, UR58, 0x600, URZ ;  /* 0x000006003a1e7890 */ /* 0x000fe2000fffe03f */
[----:B------:R-:W-:Y:S01]  /*1e10*/  UMOV UR29, 0x40000040 ;  /* 0x40000040001d7882 */ /* 0x000fe20000000000 */
[----:B------:R-:W-:Y:S01]  /*1e20*/  UMOV UR31, 0x40000040 ;  /* 0x40000040001f7882 */ /* 0x000fe20000000000 */
[----:B------:R-:W-:Y:S02]  /*1e30*/  UIADD3 UR32, UR6, 0x802, URZ ;  /* 0x0000080206207890 */ /* 0x000fe4000fffe03f */
[----:B------:R-:W-:Y:S01]  /*1e40*/  UIADD3 UR34, UR58, 0x602, URZ ;  /* 0x000006023a227890 */ /* 0x000fe2000fffe03f */
[----:B------:R-:W-:Y:S01]  /*1e50*/  UMOV UR33, 0x40000040 ;  /* 0x4000004000217882 */ /* 0x000fe20000000000 */
[----:B------:R-:W-:Y:S01]  /*1e60*/  UMOV UR35, 0x40000040 ;  /* 0x4000004000237882 */ /* 0x000fe20000000000 */
[----:B------:R-:W-:Y:S02]  /*1e70*/  UIADD3 UR36, UR6, 0x804, URZ ;  /* 0x0000080406247890 */ /* 0x000fe4000fffe03f */
[----:B------:R-:W-:Y:S01]  /*1e80*/  UIADD3 UR38, UR58, 0x604, URZ ;  /* 0x000006043a267890 */ /* 0x000fe2000fffe03f */
        /* <DEDUP_REMOVED lines=18> */
[----:B------:R-:W-:Y:S01]  /*1fb0*/  UIADD3 UR56, UR6, 0xc06, URZ ;  /* 0x00000c0606387890 */ /* 0x000fe2000fffe03f */
[----:B------:R-:W-:Y:S01]  /*1fc0*/  UMOV UR59, 0x40000040 ;  /* 0x40000040003b7882 */ /* 0x000fe20000000000 */
[----:B------:R-:W-:Y:S02]  /*1fd0*/  UIMAD UR61, UR60, -0x60, UR61 ;  /* 0xffffffa03c3d78a4 */ /* 0x000fe4000f8e023d */
[----:B------:R-:W-:Y:S02]  /*1fe0*/  ULOP3.LUT UR7, UR7, 0x3000000, URZ, 0xfc, !UPT ;  /* 0x0300000007077892 */ /* 0x000fe4000f8efc3f */
[----:B------:R-:W-:Y:S02]  /*1ff0*/  UIADD3 UR61, UR61, 0x60, URZ ;  /* 0x000000603d3d7890 */ /* 0x000fe4000fffe03f */
[----:B------:R-:W-:-:S02]  /*2000*/  UIADD3 UR60, UR60, -0x2, URZ ;  /* 0xfffffffe3c3c7890 */ /* 0x000fc4000fffe03f */
[----:B------:R-:W-:Y:S02]  /*2010*/  IMAD.U32 R202, RZ, RZ, UR7 ;  /* 0x00000007ffca7e24 */ /* 0x000fe4000f8e00ff */
[----:B------:R-:W-:-:S04]  /*2020*/  IMAD.U32 R21, RZ, RZ, UR61 ;  /* 0x0000003dff157e24 */ /* 0x000fc8000f8e00ff */
        /* <DEDUP_REMOVED lines=9> */
[----:B------:R-:W-:Y:S01]  /*20c0*/  HGMMA.64x96x16.F32 R24, gdesc[UR8], R24, gsb0 ;  /* 0x01600000081879f0 */ /* 0x000fe20008000818 */
[----:B------:R-:W-:Y:S01]  /*20d0*/  UIADD3 UR10, UR58, 0x4, URZ ;  /* 0x000000043a0a7890 */ /* 0x000fe2000fffe03f */
[----:B------:R-:W-:Y:S01]  /*20e0*/  UMOV UR8, UR4 ;  /* 0x0000000400087c82 */ /* 0x000fe20008000000 */
[----:B------:R-:W-:Y:S01]  /*20f0*/  UMOV UR9, UR5 ;  /* 0x0000000500097c82 */ /* 0x000fe20008000000 */
[----:B------:R-:W-:Y:S01]  /*2100*/  UMOV UR11, 0x40000040 ;  /* 0x40000040000b7882 */ /* 0x000fe20000000000 */
[----:B------:R-:W-:Y:S02]  /*2110*/  WARPGROUP.DEPBAR.LE gsb0, 0x0 ;  /* 0x00008000000079c5 */ /* 0x000fe40000010000 */
[----:B------:R-:W-:-:S06]  /*2120*/  WARPGROUP.ARRIVE ;  /* 0x00000000000079c5 */ /* 0x000fcc0000000000 */
[----:B------:R-:W-:Y:S01]  /*2130*/  HGMMA.64x96x16.F32 R24, gdesc[UR8], R24, gsb0 ;  /* 0x01600000081879f0 */ /* 0x000fe20008000818 */
[----:B------:R-:W-:Y:S02]  /*2140*/  UIADD3 UR8, UR6, 0x6, URZ ;  /* 0x0000000606087890 */ /* 0x000fe4000fffe03f */
[----:B------:R-:W-:Y:S01]  /*2150*/  UIADD3 UR10, UR58, 0x6, URZ ;  /* 0x000000063a0a7890 */ /* 0x000fe2000fffe03f */
[----:B------:R-:W-:Y:S01]  /*2160*/  UMOV UR9, 0x40000040 ;  /* 0x4000004000097882 */ /* 0x000fe20000000000 */
[----:B------:R-:W-:Y:S01]  /*2170*/  UMOV UR11, 0x40000040 ;  /* 0x40000040000b7882 */ /* 0x000fe20000000000 */
[----:B------:R-:W-:Y:S01]  /*2180*/  UIADD3 UR58, UR58, 0x906, URZ ;  /* 0x000009063a3a7890 */ /* 0x000fe2000fffe03f */
[----:B------:R-:W-:Y:S01]  /*2190*/  ULDC UR6, c[0x0][0xad0] ;  /* 0x0002b40000067ab9 */ /* 0x000fe20000000800 */
[----:B------:R-:W-:Y:S02]  /*21a0*/  WARPGROUP.DEPBAR.LE gsb0, 0x0 ;  /* 0x00008000000079c5 */ /* 0x000fe40000010000 */
[----:B------:R-:W-:-:S06]  /*21b0*/  WARPGROUP.ARRIVE ;  /* 0x00000000000079c5 */ /* 0x000fcc0000000000 */
[----:B------:R-:W-:Y:S01]  /*21c0*/  HGMMA.64x96x16.F32 R24, gdesc[UR8], R24, gsb0 ;  /* 0x01600000081879f0 */ /* 0x000fe20008000818 */
[----:B------:R-:W-:Y:S01]  /*21d0*/  UMOV UR11, UR57 ;  /* 0x00000039000b7c82 */ /* 0x000fe20008000000 */
[----:B------:R-:W-:Y:S01]  /*21e0*/  UMOV UR57, 0x40000040 ;  /* 0x4000004000397882 */ /* 0x000fe20000000000 */
[----:B------:R-:W-:Y:S01]  /*21f0*/  IMAD.U32 R160, RZ, RZ, UR11 ;  /* 0x0000000bffa07e24 */ /* 0x000fe2000f8e00ff */
[----:B------:R-:W-:Y:S01]  /*2200*/  UMOV UR10, UR7 ;  /* 0x00000007000a7c82 */ /* 0x000fe20008000000 */
[----:B------:R-:W-:Y:S01]  /*2210*/  UMOV UR11, 0x40000040 ;  /* 0x40000040000b7882 */ /* 0x000fe20000000000 */
[----:B------:R-:W-:Y:S02]  /*2220*/  WARPGROUP.DEPBAR.LE gsb0, 0x0 ;  /* 0x00008000000079c5 */ /* 0x000fe40000010000 */
        /* <DEDUP_REMOVED lines=67> */
[----:B-1----:R-:W-:Y:S01]  /*2660*/  FSEL R25, R25, -INF , P5 ;  /* 0xff80000019197808 */ /* 0x002fe20002800000 */
[----:B------:R-:W-:Y:S01]  /*2670*/  FMUL.FTZ R52, R52, UR6 ;  /* 0x0000000634347c20 */ /* 0x000fe20008410000 */
[----:B------:R-:W-:Y:S01]  /*2680*/  FMUL.FTZ R50, R50, UR6 ;  /* 0x0000000632327c20 */ /* 0x000fe20008410000 */
[----:B------:R-:W-:Y:S01]  /*2690*/  FMUL.FTZ R51, R51, UR6 ;  /* 0x0000000633337c20 */ /* 0x000fe20008410000 */
[----:B------:R-:W-:Y:S01]  /*26a0*/  FMNMX.FTZ R22, R21, R25, !PT ;  /* 0x0000001915167209 */ /* 0x000fe20007810000 */
[----:B------:R-:W-:Y:S01]  /*26b0*/  FMUL.FTZ R53, R53, UR6 ;  /* 0x0000000635357c20 */ /* 0x000fe20008410000 */
[----:B------:R-:W-:Y:S01]  /*26c0*/  FMUL.FTZ R54, R54, UR6 ;  /* 0x0000000636367c20 */ /* 0x000fe20008410000 */
[----:B------:R-:W1:Y:S01]  /*26d0*/  MUFU.TANH R32, R32 ;  /* 0x0000002000207308 */ /* 0x000e620000002400 */
        /* <DEDUP_REMOVED lines=26> */
[----:B------:R-:W-:Y:S01]  /*2880*/  ISETP.GT.AND P4, PT, R20, 0x18, PT ;  /* 0x000000181400780c */ /* 0x000fe20003f84270 */
[----:B------:R-:W-:Y:S01]  /*2890*/  FMUL.FTZ R71, R71, UR6 ;  /* 0x0000000647477c20 */ /* 0x000fe20008410000 */
[----:B------:R-:W-:-:S03]  /*28a0*/  ULDC UR6, c[0x0][0xa80] ;  /* 0x0002a00000067ab9 */ /* 0x000fc60000000800 */
[----:B------:R-:W2:Y:S01]  /*28b0*/  MUFU.TANH R30, R30 ;  /* 0x0000001e001e7308 */ /* 0x000ea20000002400 */
[----:B0-----:R-:W-:Y:S02]  /*28c0*/  FSEL R24, R27, -INF , P5 ;  /* 0xff8000001b187808 */ /* 0x001fe40002800000 */
[----:B------:R-:W-:Y:S02]  /*28d0*/  ISETP.GT.AND P5, PT, R20, 0x19, PT ;  /* 0x000000191400780c */ /* 0x000fe40003fa4270 */
[----:B------:R-:W-:-:S03]  /*28e0*/  FMNMX.FTZ R27, R26, R24, !PT ;  /* 0x000000181a1b7209 */ /* 0x000fc60007810000 */
[----:B------:R-:W0:Y:S01]  /*28f0*/  MUFU.TANH R36, R36 ;  /* 0x0000002400247308 */ /* 0x000e220000002400 */
[----:B-1----:R-:W-:-:S04]  /*2900*/  FSEL R193, R33, -INF , P3 ;  /* 0xff80000021c17808 */ /* 0x002fc80001800000 */
[----:B------:R-:W-:-:S03]  /*2910*/  FMNMX.FTZ R22, R193, R22, !PT ;  /* 0x00000016c1167209 */ /* 0x000fc60007810000 */
[----:B------:R-:W1:Y:S01]  /*2920*/  MUFU.TANH R31, R31 ;  /* 0x0000001f001f7308 */ /* 0x000e620000002400 */
[----:B--2---:R-:W-:Y:S02]  /*2930*/  FSEL R30, R30, -INF , P6 ;  /* 0xff8000001e1e7808 */ /* 0x004fe40003000000 */
[----:B------:R-:W-:Y:S02]  /*2940*/  ISETP.GT.AND P6, PT, R20, 0x20, PT ;  /* 0x000000201400780c */ /* 0x000fe40003fc4270 */
[----:B------:R-:W-:-:S03]  /*2950*/  FMNMX.FTZ R27, R30, R27, !PT ;  /* 0x0000001b1e1b7209 */ /* 0x000fc60007810000 */
[----:B------:R-:W2:Y:S01]  /*2960*/  MUFU.TANH R37, R37 ;  /* 0x0000002500257308 */ /* 0x000ea20000002400 */
[----:B0-----:R-:W-:-:S04]  /*2970*/  FSEL R195, R36, -INF , P4 ;  /* 0xff80000024c37808 */ /* 0x001fc80002000000 */
[----:B------:R-:W-:-:S03]  /*2980*/  FMNMX.FTZ R22, R195, R22, !PT ;  /* 0x00000016c3167209 */ /* 0x000fc60007810000 */
[----:B------:R-:W0:Y:S01]  /*2990*/  MUFU.TANH R34, R34 ;  /* 0x0000002200227308 */ /* 0x000e220000002400 */
[----:B-1----:R-:W-:Y:S02]  /*29a0*/  FSEL R28, R31, -INF , P1 ;  /* 0xff8000001f1c7808 */ /* 0x002fe40000800000 */
[----:B------:R-:W-:Y:S02]  /*29b0*/  ISETP.GT.AND P1, PT, R20, 0x21, PT ;  /* 0x000000211400780c */ /* 0x000fe40003f24270 */
[----:B------:R-:W-:-:S03]  /*29c0*/  FMNMX.FTZ R27, R28, R27, !PT ;  /* 0x0000001b1c1b7209 */ /* 0x000fc60007810000 */
[----:B------:R-:W1:Y:S01]  /*29d0*/  MUFU.TANH R40, R40 ;  /* 0x0000002800287308 */ /* 0x000e620000002400 */
[----:B--2---:R-:W-:-:S04]  /*29e0*/  FSEL R197, R37, -INF , P5 ;  /* 0xff80000025c57808 */ /* 0x004fc80002800000 */
[----:B------:R-:W-:-:S03]  /*29f0*/  FMNMX.FTZ R22, R197, R22, !PT ;  /* 0x00000016c5167209 */ /* 0x000fc60007810000 */
        /* <DEDUP_REMOVED lines=47> */
[----:B-1----:R-:W-:Y:S02]  /*2cf0*/  FSEL R206, R47, -INF , P3 ;  /* 0xff8000002fce7808 */ /* 0x002fe40001800000 */
[----:B------:R-:W-:-:S05]  /*2d00*/  ISETP.GT.AND P3, PT, R20, 0x41, PT ;  /* 0x000000411400780c */ /* 0x000fca0003f64270 */
[----:B------:R-:W1:Y:S01]  /*2d10*/  MUFU.TANH R51, R51 ;  /* 0x0000003300337308 */ /* 0x000e620000002400 */
[----:B--2---:R-:W-:-:S04]  /*2d20*/  FSEL R181, R52, -INF , P6 ;  /* 0xff80000034b57808 */ /* 0x004fc80003000000 */
[----:B------:R-:W-:-:S03]  /*2d30*/  FMNMX.FTZ R22, R181, R22, !PT ;  /* 0x00000016b5167209 */ /* 0x000fc60007810000 */
[----:B------:R-:W2:Y:S01]  /*2d40*/  MUFU.TANH R53, R53 ;  /* 0x0000003500357308 */ /* 0x000ea20000002400 */
[----:B0-----:R-:W-:Y:S02]  /*2d50*/  FSEL R163, R50, -INF , P4 ;  /* 0xff80000032a37808 */ /* 0x001fe40002000000 */
[----:B------:R-:W-:-:S05]  /*2d60*/  ISETP.GT.AND P4, PT, R20, 0x48, PT ;  /* 0x000000481400780c */ /* 0x000fca0003f84270 */
        /* <DEDUP_REMOVED lines=16> */
[----:B0-----:R-:W-:-:S04]  /*2e70*/  FSEL R169, R57, -INF , P3 ;  /* 0xff80000039a97808 */ /* 0x001fc80001800000 */
[----:B------:R-:W-:-:S03]  /*2e80*/  FMNMX.FTZ R22, R169, R22, !PT ;  /* 0x00000016a9167209 */ /* 0x000fc60007810000 */
[----:B------:R-:W0:Y:S01]  /*2e90*/  MUFU.TANH R60, R60 ;  /* 0x0000003c003c7308 */ /* 0x000e220000002400 */
[----:B-1----:R-:W-:Y:S02]  /*2ea0*/  FSEL R166, R58, -INF , P2 ;  /* 0xff8000003aa67808 */ /* 0x002fe40001000000 */
[----:B------:R-:W-:-:S05]  /*2eb0*/  ISETP.GT.AND P2, PT, R20, 0x58, PT ;  /* 0x000000581400780c */ /* 0x000fca0003f44270 */
[----:B------:R-:W1:Y:S01]  /*2ec0*/  MUFU.TANH R61, R61 ;  /* 0x0000003d003d7308 */ /* 0x000e620000002400 */
[----:B--2---:R-:W-:Y:S02]  /*2ed0*/  FSEL R168, R59, -INF , P3 ;  /* 0xff8000003ba87808 */ /* 0x004fe40001800000 */
[----:B------:R-:W-:Y:S02]  /*2ee0*/  ISETP.GT.AND P3, PT, R20, 0x59, PT ;  /* 0x000000591400780c */ /* 0x000fe40003f64270 */
[----:B------:R-:W-:-:S03]  /*2ef0*/  FMNMX.FTZ R20, R206, R27, !PT ;  /* 0x0000001bce147209 */ /* 0x000fc60007810000 */
[----:B------:R-:W2:Y:S01]  /*2f00*/  MUFU.TANH R64, R64 ;  /* 0x0000004000407308 */ /* 0x000ea20000002400 */
[----:B------:R-:W-:Y:S02]  /*2f10*/  FMNMX.FTZ R27, R163, R20, !PT ;  /* 0x00000014a31b7209 */ /* 0x000fe40007810000 */
[----:B0-----:R-:W-:Y:S02]  /*2f20*/  FSEL R185, R60, -INF , P4 ;  /* 0xff8000003cb97808 */ /* 0x001fe40002000000 */
[----:B------:R-:W-:Y:S02]  /*2f30*/  FMNMX.FTZ R27, R164, R27, !PT ;  /* 0x0000001ba41b7209 */ /* 0x000fe40007810000 */
[----:B------:R-:W-:Y:S01]  /*2f40*/  FMNMX.FTZ R22, R185, R22, !PT ;  /* 0x00000016b9167209 */ /* 0x000fe20007810000 */
[----:B------:R-:W0:Y:S01]  /*2f50*/  MUFU.TANH R65, R65 ;  /* 0x0000004100417308 */ /* 0x000e220000002400 */
[----:B------:R-:W-:Y:S02]  /*2f60*/  FMNMX.FTZ R27, R180, R27, !PT ;  /* 0x0000001bb41b7209 */ /* 0x000fe40007810000 */
[----:B-1----:R-:W-:-:S02]  /*2f70*/  FSEL R187, R61, -INF , P5 ;  /* 0xff8000003dbb7808 */ /* 0x002fc40002800000 */
[----:B------:R-:W-:Y:S02]  /*2f80*/  FMNMX.FTZ R27, R182, R27, !PT ;  /* 0x0000001bb61b7209 */ /* 0x000fe40007810000 */
[----:B------:R-:W-:Y:S01]  /*2f90*/  FMNMX.FTZ R31, R187, R22, !PT ;  /* 0x00000016bb1f7209 */ /* 0x000fe20007810000 */
[----:B------:R-:W1:Y:S01]  /*2fa0*/  MUFU.TANH R62, R62 ;  /* 0x0000003e003e7308 */ /* 0x000e620000002400 */
[----:B--2---:R-:W-:Y:S02]  /*2fb0*/  FSEL R162, R64, -INF , P6 ;  /* 0xff80000040a27808 */ /* 0x004fe40003000000 */
[----:B------:R-:W-:Y:S02]  /*2fc0*/  FMNMX.FTZ R27, R166, R27, !PT ;  /* 0x0000001ba61b7209 */ /* 0x000fe40007810000 */
[----:B------:R-:W-:Y:S02]  /*2fd0*/  FMNMX.FTZ R31, R162, R31, !PT ;  /* 0x0000001fa21f7209 */ /* 0x000fe40007810000 */
[----:B------:R-:W-:Y:S01]  /*2fe0*/  FMNMX.FTZ R27, R168, R27, !PT ;  /* 0x0000001ba81b7209 */ /* 0x000fe20007810000 */
[----:B------:R-:W2:Y:S01]  /*2ff0*/  MUFU.TANH R68, R68 ;  /* 0x0000004400447308 */ /* 0x000ea20000002400 */
[----:B0-----:R-:W-:-:S04]  /*3000*/  FSEL R170, R65, -INF , P1 ;  /* 0xff80000041aa7808 */ /* 0x001fc80000800000 */
[----:B------:R-:W-:-:S03]  /*3010*/  FMNMX.FTZ R20, R170, R31, !PT ;  /* 0x0000001faa147209 */ /* 0x000fc60007810000 */
[----:B------:R-:W0:Y:S01]  /*3020*/  MUFU.TANH R63, R63 ;  /* 0x0000003f003f7308 */ /* 0x000e220000002400 */
[----:B-1----:R-:W-:-:S04]  /*3030*/  FSEL R188, R62, -INF , P4 ;  /* 0xff8000003ebc7808 */ /* 0x002fc80002000000 */
[----:B------:R-:W-:-:S03]  /*3040*/  FMNMX.FTZ R27, R188, R27, !PT ;  /* 0x0000001bbc1b7209 */ /* 0x000fc60007810000 */
[----:B------:R-:W1:Y:S01]  /*3050*/  MUFU.TANH R66, R66 ;  /* 0x0000004200427308 */ /* 0x000e620000002400 */
[----:B--2---:R-:W-:-:S04]  /*3060*/  FSEL R171, R68, -INF , P2 ;  /* 0xff80000044ab7808 */ /* 0x004fc80001000000 */
[----:B------:R-:W-:-:S03]  /*3070*/  FMNMX.FTZ R31, R171, R20, !PT ;  /* 0x00000014ab1f7209 */ /* 0x000fc60007810000 */
        /* <DEDUP_REMOVED lines=11> */
[----:B------:R-:W-:Y:S02]  /*3130*/  FMNMX.FTZ R31, R172, R31, !PT ;  /* 0x0000001fac1f7209 */ /* 0x000fe40007810000 */
[----:B-1----:R-:W-:-:S03]  /*3140*/  FSEL R175, R70, -INF , P2 ;  /* 0xff80000046af7808 */ /* 0x002fc60001000000 */
[----:B------:R-:W0:Y:S01]  /*3150*/  SHFL.BFLY PT, R22, R31, 0x2, 0x1f ;  /* 0x0c401f001f167f89 */ /* 0x000e2200000e0000 */
[----:B------:R-:W-:Y:S02]  /*3160*/  FMNMX.FTZ R27, R175, R20, !PT ;  /* 0x00000014af1b7209 */ /* 0x000fe40007810000 */
[----:B--2---:R-:W-:-:S04]  /*3170*/  FSEL R176, R71, -INF , P3 ;  /* 0xff80000047b07808 */ /* 0x004fc80001800000 */
[----:B------:R-:W-:-:S05]  /*3180*/  FMNMX.FTZ R27, R176, R27, !PT ;  /* 0x0000001bb01b7209 */ /* 0x000fca0007810000 */
[----:B------:R-:W1:Y:S01]  /*3190*/  SHFL.BFLY PT, R20, R27, 0x2, 0x1f ;  /* 0x0c401f001b147f89 */ /* 0x000e6200000e0000 */
[----:B0-----:R-:W-:-:S05]  /*31a0*/  FMNMX.FTZ R22, R31, R22, !PT ;  /* 0x000000161f167209 */ /* 0x001fca0007810000 */
[----:B------:R-:W0:Y:S01]  /*31b0*/  SHFL.BFLY PT, R189, R22, 0x1, 0x1f ;  /* 0x0c201f0016bd7f89 */ /* 0x000e2200000e0000 */
[----:B-1----:R-:W-:-:S05]  /*31c0*/  FMNMX.FTZ R31, R27, R20, !PT ;  /* 0x000000141b1f7209 */ /* 0x002fca0007810000 */
[----:B------:R-:W1:Y:S01]  /*31d0*/  SHFL.BFLY PT, R196, R31, 0x1, 0x1f ;  /* 0x0c201f001fc47f89 */ /* 0x000e6200000e0000 */
[----:B0-----:R-:W-:Y:S01]  /*31e0*/  FMNMX.FTZ R189, R22, R189, !PT ;  /* 0x000000bd16bd7209 */ /* 0x001fe20007810000 */
[----:B------:R0:W-:Y:S06]  /*31f0*/  BAR.ARV R157, 0x100 ;  /* 0x0004009d0000751d */ /* 0x0001ec0000002000 */
[C---:B------:R-:W-:Y:S01]  /*3200*/  FMUL.FTZ R178, R189.reuse, UR6 ;  /* 0x00000006bdb27c20 */ /* 0x040fe20008410000 */
[----:B------:R-:W-:-:S04]  /*3210*/  FSETP.NEU.FTZ.AND P1, PT, R189, -INF , PT ;  /* 0xff800000bd00780b */ /* 0x000fc80003f3d000 */
[----:B------:R-:W-:Y:S02]  /*3220*/  FSEL R178, R178, RZ, P1 ;  /* 0x000000ffb2b27208 */ /* 0x000fe40000800000 */
[----:B-1----:R-:W-:-:S03]  /*3230*/  FMNMX.FTZ R196, R31, R196, !PT ;  /* 0x000000c41fc47209 */ /* 0x002fc60007810000 */
[--C-:B------:R-:W-:Y:S01]  /*3240*/  FFMA.FTZ R20, R21, UR6, -R178.reuse ;  /* 0x0000000615147c23 */ /* 0x100fe200080108b2 */
[--C-:B------:R-:W-:Y:S01]  /*3250*/  FFMA.FTZ R22, R23, UR6, -R178.reuse ;  /* 0x0000000617167c23 */ /* 0x100fe200080108b2 */
[--C-:B------:R-:W-:Y:S01]  /*3260*/  FFMA.FTZ R21, R25, UR6, -R178.reuse ;  /* 0x0000000619157c23 */ /* 0x100fe200080108b2 */
[C---:B------:R-:W-:Y:S01]  /*3270*/  FSETP.NEU.FTZ.AND P1, PT, R196.reuse, -INF , PT ;  /* 0xff800000c400780b */ /* 0x040fe20003f3d000 */
[----:B------:R-:W-:Y:S01]  /*3280*/  FMUL.FTZ R177, R196, UR6 ;  /* 0x00000006c4b17c20 */ /* 0x000fe20008410000 */
[--C-:B------:R-:W-:Y:S01]  /*3290*/  FFMA.FTZ R23, R29, UR6, -R178.reuse ;  /* 0x000000061d177c23 */ /* 0x100fe200080108b2 */
[----:B------:R-:W-:Y:S01]  /*32a0*/  MUFU.EX2 R20, R20 ;  /* 0x0000001400147308 */ /* 0x000fe20000000800 */
[--C-:B------:R-:W-:Y:S01]  /*32b0*/  FFMA.FTZ R184, R191, UR6, -R178.reuse ;  /* 0x00000006bfb87c23 */ /* 0x100fe200080108b2 */
[--C-:B------:R-:W-:Y:S01]  /*32c0*/  FFMA.FTZ R191, R193, UR6, -R178.reuse ;  /* 0x00000006c1bf7c23 */ /* 0x100fe200080108b2 */
[----:B------:R-:W-:Y:S01]  /*32d0*/  FSEL R177, R177, RZ, P1 ;  /* 0x000000ffb1b17208 */ /* 0x000fe20000800000 */
[--C-:B------:R-:W-:Y:S01]  /*32e0*/  FFMA.FTZ R186, R195, UR6, -R178.reuse ;  /* 0x00000006c3ba7c23 */ /* 0x100fe200080108b2 */
[----:B------:R-:W-:Y:S01]  /*32f0*/  ISETP.NE.AND P1, PT, R72, RZ, PT ;  /* 0x000000ff4800720c */ /* 0x000fe20003f25270 */
[--C-:B------:R-:W-:Y:S01]  /*3300*/  FFMA.FTZ R193, R197, UR6, -R178.reuse ;  /* 0x00000006c5c17c23 */ /* 0x100fe200080108b2 */
[--C-:B------:R-:W-:Y:S01]  /*3310*/  FFMA.FTZ R179, R179, UR6, -R178.reuse ;  /* 0x00000006b3b37c23 */ /* 0x100fe200080108b2 */
[--C-:B------:R-:W-:Y:S01]  /*3320*/  FFMA.FTZ R159, R24, UR6, -R177.reuse ;  /* 0x00000006189f7c23 */ /* 0x100fe200080108b1 */
[--C-:B------:R-:W-:Y:S01]  /*3330*/  FFMA.FTZ R156, R26, UR6, -R177.reuse ;  /* 0x000000061a9c7c23 */ /* 0x100fe200080108b1 */
[--C-:B------:R-:W-:Y:S01]  /*3340*/  FFMA.FTZ R158, R30, UR6, -R177.reuse ;  /* 0x000000061e9e7c23 */ /* 0x100fe200080108b1 */
[--C-:B------:R-:W-:Y:S01]  /*3350*/  FFMA.FTZ R161, R28, UR6, -R177.reuse ;  /* 0x000000061ca17c23 */ /* 0x100fe200080108b1 */
[----:B------:R-:W1:Y:S01]  /*3360*/  MUFU.EX2 R21, R21 ;  /* 0x0000001500157308 */ /* 0x000e620000000800 */
[--C-:B------:R-:W-:Y:S01]  /*3370*/  FFMA.FTZ R195, R194, UR6, -R177.reuse ;  /* 0x00000006c2c37c23 */ /* 0x100fe200080108b1 */
[--C-:B------:R-:W-:Y:S01]  /*3380*/  FFMA.FTZ R192, R192, UR6, -R177.reuse ;  /* 0x00000006c0c07c23 */ /* 0x100fe200080108b1 */
[--C-:B------:R-:W-:Y:S01]  /*3390*/  FFMA.FTZ R194, R198, UR6, -R177.reuse ;  /* 0x00000006c6c27c23 */ /* 0x100fe200080108b1 */
[----:B------:R-:W-:Y:S01]  /*33a0*/  FFMA.FTZ R197, R200, UR6, -R177 ;  /* 0x00000006c8c57c23 */ /* 0x000fe200080108b1 */
[----:B------:R-:W-:Y:S01]  /*33b0*/  FFMA.FTZ R198, R199, UR6, -R178 ;  /* 0x00000006c7c67c23 */ /* 0x000fe200080108b2 */
[----:B------:R-:W-:-:S02]  /*33c0*/  @!P1 VIADD R24, R160, 0x32440 ;  /* 0x00032440a0189836 */ /* 0x000fc40000000000 */
[--C-:B------:R-:W-:Y:S01]  /*33d0*/  FFMA.FTZ R199, R201, UR6, -R178.reuse ;  /* 0x00000006c9c77c23 */ /* 0x100fe200080108b2 */
[----:B------:R-:W-:Y:S01]  /*33e0*/  MUFU.EX2 R22, R22 ;  /* 0x0000001600167308 */ /* 0x000fe20000000800 */
[--C-:B------:R-:W-:Y:S01]  /*33f0*/  FFMA.FTZ R200, R203, UR6, -R178.reuse ;  /* 0x00000006cbc87c23 */ /* 0x100fe200080108b2 */
[----:B------:R-:W-:Y:S01]  /*3400*/  FFMA.FTZ R201, R205, UR6, -R178 ;  /* 0x00000006cdc97c23 */ /* 0x000fe200080108b2 */
[----:B------:R-:W-:Y:S01]  /*3410*/  @!P1 PRMT R24, RZ, 0x654, R24 ;  /* 0x00000654ff189816 */ /* 0x000fe20000000018 */
[--C-:B------:R-:W-:Y:S01]  /*3420*/  FFMA.FTZ R203, R204, UR6, -R177.reuse ;  /* 0x00000006cccb7c23 */ /* 0x100fe200080108b1 */
[--C-:B------:R-:W-:Y:S01]  /*3430*/  FFMA.FTZ R204, R208, UR6, -R177.reuse ;  /* 0x00000006d0cc7c23 */ /* 0x100fe200080108b1 */
[--C-:B------:R-:W-:Y:S01]  /*3440*/  FFMA.FTZ R205, R210, UR6, -R177.reuse ;  /* 0x00000006d2cd7c23 */ /* 0x100fe200080108b1 */
[----:B------:R2:W-:Y:S01]  /*3450*/  @!P1 SYNCS.ARRIVE.TRANS64.RED.A1T0 RZ, [R24+URZ], RZ ;  /* 0x000000ff18ff99a7 */ /* 0x0005e2000810043f */
[----:B------:R-:W3:Y:S01]  /*3460*/  MUFU.EX2 R23, R23 ;  /* 0x0000001700177308 */ /* 0x000ee20000000800 */
[----:B-1----:R-:W-:Y:S01]  /*3470*/  F2FP.F16.F32.PACK_AB R152, R21, R20 ;  /* 0x000000141598723e */ /* 0x002fe200000000ff */
[--C-:B------:R-:W-:Y:S01]  /*3480*/  FFMA.FTZ R206, R206, UR6, -R177.reuse ;  /* 0x00000006cece7c23 */ /* 0x100fe200080108b1 */
        /* <DEDUP_REMOVED lines=8> */
[--C-:B------:R-:W-:Y:S01]  /*3510*/  FFMA.FTZ R182, R169, UR6, -R178.reuse ;  /* 0x00000006a9b67c23 */ /* 0x100fe200080108b2 */
[--C-:B------:R-:W-:Y:S01]  /*3520*/  FFMA.FTZ R169, R185, UR6, -R178.reuse ;  /* 0x00000006b9a97c23 */ /* 0x100fe200080108b2 */
[--C-:B------:R-:W-:Y:S01]  /*3530*/  FFMA.FTZ R183, R168, UR6, -R177.reuse ;  /* 0x00000006a8b77c23 */ /* 0x100fe200080108b1 */
[--C-:B------:R-:W-:Y:S01]  /*3540*/  FFMA.FTZ R167, R167, UR6, -R178.reuse ;  /* 0x00000006a7a77c23 */ /* 0x100fe200080108b2 */
[--C-:B------:R-:W-:Y:S01]  /*3550*/  FFMA.FTZ R212, R187, UR6, -R178.reuse ;  /* 0x00000006bbd47c23 */ /* 0x100fe200080108b2 */
[----:B------:R-:W1:Y:S01]  /*3560*/  MUFU.EX2 R159, R159 ;  /* 0x0000009f009f7308 */ /* 0x000e620000000800 */
[----:B---3--:R-:W-:Y:S01]  /*3570*/  F2FP.F16.F32.PACK_AB R154, R23, R22 ;  /* 0x00000016179a723e */ /* 0x008fe200000000ff */
        /* <DEDUP_REMOVED lines=10> */
[----:B------:R-:W-:Y:S01]  /*3620*/  FFMA.FTZ R162, R162, UR6, -R178 ;  /* 0x00000006a2a27c23 */ /* 0x000fe200080108b2 */
[----:B------:R-:W-:Y:S01]  /*3630*/  FFMA.FTZ R175, R176, UR6, -R177 ;  /* 0x00000006b0af7c23 */ /* 0x000fe200080108b1 */
[----:B------:R-:W-:Y:S01]  /*3640*/  FADD.FTZ R21, R20, R21 ;  /* 0x0000001514157221 */ /* 0x000fe20000010000 */
[----:B------:R-:W-:Y:S01]  /*3650*/  @!P1 VIADD R160, R160, 0x32460 ;  /* 0x00032460a0a09836 */ /* 0x000fe20000000000 */
[----:B------:R-:W3:Y:S01]  /*3660*/  MUFU.EX2 R161, R161 ;  /* 0x000000a100a17308 */ /* 0x000ee20000000800 */
[----:B-1----:R-:W-:Y:S01]  /*3670*/  F2FP.F16.F32.PACK_AB R153, R159, R156 ;  /* 0x0000009c9f99723e */ /* 0x002fe200000000ff */
[----:B------:R-:W-:Y:S01]  /*3680*/  FADD.FTZ R159, R156, R159 ;  /* 0x0000009f9c9f7221 */ /* 0x000fe20000010000 */
[----:B------:R-:W-:Y:S01]  /*3690*/  FADD.FTZ R22, R22, R21 ;  /* 0x0000001516167221 */ /* 0x000fe20000010000 */
[----:B------:R-:W-:-:S03]  /*36a0*/  @!P1 PRMT R160, RZ, 0x654, R160 ;  /* 0x00000654ffa09816 */ /* 0x000fc600000000a0 */
[----:B------:R-:W-:Y:S01]  /*36b0*/  FADD.FTZ R23, R23, R22 ;  /* 0x0000001617177221 */ /* 0x000fe20000010000 */
[----:B------:R-:W-:Y:S08]  /*36c0*/  MUFU.EX2 R184, R184 ;  /* 0x000000b800b87308 */ /* 0x000ff00000000800 */
[----:B------:R-:W1:Y:S01]  /*36d0*/  MUFU.EX2 R191, R191 ;  /* 0x000000bf00bf7308 */ /* 0x000e620000000800 */
[----:B---3--:R-:W-:Y:S01]  /*36e0*/  F2FP.F16.F32.PACK_AB R155, R161, R158 ;  /* 0x0000009ea19b723e */ /* 0x008fe200000000ff */
[----:B------:R0:W-:Y:S01]  /*36f0*/  BAR.SYNC.DEFER_BLOCKING R15, 0x100 ;  /* 0x0004000f0000751d */ /* 0x0001e20000010000 */
[----:B------:R-:W-:-:S04]  /*3700*/  FADD.FTZ R158, R158, R159 ;  /* 0x0000009f9e9e7221 */ /* 0x000fc80000010000 */
[----:B------:R-:W-:Y:S01]  /*3710*/  FADD.FTZ R161, R161, R158 ;  /* 0x0000009ea1a17221 */ /* 0x000fe20000010000 */
[----:B------:R-:W-:Y:S08]  /*3720*/  MUFU.EX2 R186, R186 ;  /* 0x000000ba00ba7308 */ /* 0x000ff00000000800 */
[----:B------:R-:W-:Y:S08]  /*3730*/  MUFU.EX2 R193, R193 ;  /* 0x000000c100c17308 */ /* 0x000ff00000000800 */
[----:B------:R-:W-:Y:S01]  /*3740*/  MUFU.EX2 R192, R192 ;  /* 0x000000c000c07308 */ /* 0x000fe20000000800 */
[----:B--2---:R-:W-:-:S06]  /*3750*/  WARPGROUP.ARRIVE ;  /* 0x00000000000079c5 */ /* 0x004fcc0000000000 */
[----:B------:R-:W-:Y:S01]  /*3760*/  HGMMA.64x256x16.F32 R24, R152, gdesc[UR8].tnspB, RZ, !UPT, gsb0 ;  /* 0x43e0000898187df0 */ /* 0x000fe2000c0008ff */
[----:B------:R-:W2:Y:S01]  /*3770*/  MUFU.EX2 R195, R195 ;  /* 0x000000c300c37308 */ /* 0x000ea20000000800 */
[----:B------:R-:W-:Y:S01]  /*3780*/  UIADD3 UR10, UR7, 0x80, URZ ;  /* 0x00000080070a7890 */ /* 0x000fe2000fffe03f */
[----:B------:R-:W-:-:S06]  /*3790*/  UMOV UR11, 0x40000040 ;  /* 0x40000040000b7882 */ /* 0x000fcc0000000000 */
[----:B------:R-:W-:Y:S08]  /*37a0*/  MUFU.EX2 R194, R194 ;  /* 0x000000c200c27308 */ /* 0x000ff00000000800 */
[----:B------:R-:W3:Y:S08]  /*37b0*/  MUFU.EX2 R197, R197 ;  /* 0x000000c500c57308 */ /* 0x000ef00000000800 */
[----:B------:R-:W-:Y:S08]  /*37c0*/  MUFU.EX2 R198, R198 ;  /* 0x000000c600c67308 */ /* 0x000ff00000000800 */
[----:B------:R-:W4:Y:S08]  /*37d0*/  MUFU.EX2 R199, R199 ;  /* 0x000000c700c77308 */ /* 0x000f300000000800 */
[----:B------:R-:W-:Y:S08]  /*37e0*/  MUFU.EX2 R200, R200 ;  /* 0x000000c800c87308 */ /* 0x000ff00000000800 */
[----:B------:R-:W-:Y:S08]  /*37f0*/  MUFU.EX2 R201, R201 ;  /* 0x000000c900c97308 */ /* 0x000ff00000000800 */
[----:B------:R-:W-:Y:S08]  /*3800*/  MUFU.EX2 R203, R203 ;  /* 0x000000cb00cb7308 */ /* 0x000ff00000000800 */
[----:B------:R-:W5:Y:S08]  /*3810*/  MUFU.EX2 R204, R204 ;  /* 0x000000cc00cc7308 */ /* 0x000f700000000800 */
[----:B------:R-:W-:Y:S08]  /*3820*/  MUFU.EX2 R205, R205 ;  /* 0x000000cd00cd7308 */ /* 0x000ff00000000800 */
[----:B------:R-:W0:Y:S08]  /*3830*/  MUFU.EX2 R206, R206 ;  /* 0x000000ce00ce7308 */ /* 0x000e300000000800 */
[----:B------:R-:W-:Y:S08]  /*3840*/  MUFU.EX2 R179, R179 ;  /* 0x000000b300b37308 */ /* 0x000ff00000000800 */
[----:B------:R-:W0:Y:S08]  /*3850*/  MUFU.EX2 R208, R208 ;  /* 0x000000d000d07308 */ /* 0x000e300000000800 */
[----:B------:R-:W-:Y:S08]  /*3860*/  MUFU.EX2 R165, R165 ;  /* 0x000000a500a57308 */ /* 0x000ff00000000800 */
[----:B------:R-:W-:Y:S08]  /*3870*/  MUFU.EX2 R210, R210 ;  /* 0x000000d200d27308 */ /* 0x000ff00000000800 */
[----:B------:R-:W-:Y:S08]  /*3880*/  MUFU.EX2 R163, R163 ;  /* 0x000000a300a37308 */ /* 0x000ff00000000800 */
[----:B------:R-:W0:Y:S08]  /*3890*/  MUFU.EX2 R164, R164 ;  /* 0x000000a400a47308 */ /* 0x000e300000000800 */
        /* <DEDUP_REMOVED lines=16> */
[----:B------:R-:W-:Y:S01]  /*39a0*/  MUFU.EX2 R174, R174 ;  /* 0x000000ae00ae7308 */ /* 0x000fe20000000800 */
[----:B------:R-:W-:-:S02]  /*39b0*/  WARPGROUP.DEPBAR.LE gsb0, 0x0 ;  /* 0x00008000000079c5 */ /* 0x000fc40000010000 */
[----:B-1----:R-:W-:-:S05]  /*39c0*/  F2FP.F16.F32.PACK_AB R152, R191, R184 ;  /* 0x000000b8bf98723e */ /* 0x002fca00000000ff */
[----:B------:R-:W1:Y:S01]  /*39d0*/  MUFU.EX2 R175, R175 ;  /* 0x000000af00af7308 */ /* 0x000e620000000800 */
[----:B--2---:R-:W-:Y:S01]  /*39e0*/  F2FP.F16.F32.PACK_AB R153, R195, R192 ;  /* 0x000000c0c399723e */ /* 0x004fe200000000ff */
[----:B------:R-:W-:Y:S01]  /*39f0*/  FADD.FTZ R184, R184, R23 ;  /* 0x00000017b8b87221 */ /* 0x000fe20000010000 */
[----:B------:R-:W-:Y:S01]  /*3a00*/  F2FP.F16.F32.PACK_AB R154, R193, R186 ;  /* 0x000000bac19a723e */ /* 0x000fe200000000ff */
[----:B------:R-:W-:Y:S01]  /*3a10*/  FADD.FTZ R192, R192, R161 ;  /* 0x000000a1c0c07221 */ /* 0x000fe20000010000 */
[----:B---3--:R-:W-:Y:S01]  /*3a20*/  F2FP.F16.F32.PACK_AB R155, R197, R194 ;  /* 0x000000c2c59b723e */ /* 0x008fe200000000ff */
[----:B------:R-:W-:Y:S02]  /*3a30*/  FADD.FTZ R191, R191, R184 ;  /* 0x000000b8bfbf7221 */ /* 0x000fe40000010000 */
[----:B------:R-:W-:Y:S01]  /*3a40*/  FADD.FTZ R195, R195, R192 ;  /* 0x000000c0c3c37221 */ /* 0x000fe20000010000 */
[----:B------:R-:W-:Y:S01]  /*3a50*/  WARPGROUP.ARRIVE ;  /* 0x00000000000079c5 */ /* 0x000fe20000000000 */
[----:B------:R-:W-:-:S02]  /*3a60*/  FADD.FTZ R186, R186, R191 ;  /* 0x000000bfbaba7221 */ /* 0x000fc40000010000 */
[----:B------:R-:W-:Y:S02]  /*3a70*/  FADD.FTZ R194, R194, R195 ;  /* 0x000000c3c2c27221 */ /* 0x000fe40000010000 */
[----:B------:R-:W-:Y:S01]  /*3a80*/  FADD.FTZ R193, R193, R186 ;  /* 0x000000bac1c17221 */ /* 0x000fe20000010000 */
[----:B------:R-:W-:Y:S01]  /*3a90*/  HGMMA.64x256x16.F32 R24, R152, gdesc[UR8].tnspB, R24, gsb0 ;  /* 0x43e0000898187df0 */ /* 0x000fe20008000818 */
[----:B------:R-:W-:Y:S01]  /*3aa0*/  UIADD3 UR10, UR7, 0x100, URZ ;  /* 0x00000100070a7890 */ /* 0x000fe2000fffe03f */
[----:B------:R-:W-:Y:S01]  /*3ab0*/  FADD.FTZ R194, R197, R194 ;  /* 0x000000c2c5c27221 */ /* 0x000fe20000010000 */
[----:B------:R-:W-:Y:S01]  /*3ac0*/  UMOV UR11, 0x40000040 ;  /* 0x40000040000b7882 */ /* 0x000fe20000000000 */
[----:B------:R-:W-:Y:S02]  /*3ad0*/  WARPGROUP.DEPBAR.LE gsb0, 0x0 ;  /* 0x00008000000079c5 */ /* 0x000fe40000010000 */
[----:B----4-:R-:W-:Y:S01]  /*3ae0*/  F2FP.F16.F32.PACK_AB R152, R199, R198 ;  /* 0x000000c6c798723e */ /* 0x010fe200000000ff */
[----:B------:R-:W-:Y:S01]  /*3af0*/  FADD.FTZ R198, R198, R193 ;  /* 0x000000c1c6c67221 */ /* 0x000fe20000010000 */
[----:B-----5:R-:W-:Y:S01]  /*3b00*/  F2FP.F16.F32.PACK_AB R153, R204, R203 ;  /* 0x000000cbcc99723e */ /* 0x020fe200000000ff */
[----:B------:R-:W-:Y:S01]  /*3b10*/  FADD.FTZ R203, R203, R194 ;  /* 0x000000c2cbcb7221 */ /* 0x000fe20000010000 */
[----:B------:R-:W-:Y:S01]  /*3b20*/  F2FP.F16.F32.PACK_AB R154, R201, R200 ;  /* 0x000000c8c99a723e */ /* 0x000fe200000000ff */
[----:B------:R-:W-:Y:S01]  /*3b30*/  FADD.FTZ R199, R199, R198 ;  /* 0x000000c6c7c77221 */ /* 0x000fe20000010000 */
[----:B0-----:R-:W-:Y:S01]  /*3b40*/  F2FP.F16.F32.PACK_AB R155, R206, R205 ;  /* 0x000000cdce9b723e */ /* 0x001fe200000000ff */
[----:B------:R-:W-:-:S02]  /*3b50*/  FADD.FTZ R204, R204, R203 ;  /* 0x000000cbcccc7221 */ /* 0x000fc40000010000 */
[----:B------:R-:W-:Y:S01]  /*3b60*/  FADD.FTZ R200, R200, R199 ;  /* 0x000000c7c8c87221 */ /* 0x000fe20000010000 */
[----:B------:R-:W-:Y:S01]  /*3b70*/  WARPGROUP.ARRIVE ;  /* 0x00000000000079c5 */ /* 0x000fe20000000000 */
[----:B------:R-:W-:Y:S02]  /*3b80*/  FADD.FTZ R205, R205, R204 ;  /* 0x000000cccdcd7221 */ /* 0x000fe40000010000 */
[----:B------:R-:W-:Y:S02]  /*3b90*/  FADD.FTZ R200, R201, R200 ;  /* 0x000000c8c9c87221 */ /* 0x000fe40000010000 */
[----:B------:R-:W-:-:S07]  /*3ba0*/  FADD.FTZ R206, R206, R205 ;  /* 0x000000cdcece7221 */ /* 0x000fce0000010000 */
[----:B------:R-:W-:Y:S01]  /*3bb0*/  HGMMA.64x256x16.F32 R24, R152, gdesc[UR8].tnspB, R24, gsb0 ;  /* 0x43e0000898187df0 */ /* 0x000fe20008000818 */
[----:B------:R-:W-:Y:S01]  /*3bc0*/  UIADD3 UR10, UR7, 0x180, URZ ;  /* 0x00000180070a7890 */ /* 0x000fe2000fffe03f */
[----:B------:R-:W-:Y:S01]  /*3bd0*/  UMOV UR11, 0x40000040 ;  /* 0x40000040000b7882 */ /* 0x000fe20000000000 */
[----:B------:R-:W-:Y:S02]  /*3be0*/  WARPGROUP.DEPBAR.LE gsb0, 0x0 ;  /* 0x00008000000079c5 */ /* 0x000fe40000010000 */
[----:B------:R-:W-:Y:S01]  /*3bf0*/  F2FP.F16.F32.PACK_AB R152, R208, R179 ;  /* 0x000000b3d098723e */ /* 0x000fe200000000ff */
[----:B------:R-:W-:Y:S01]  /*3c00*/  FADD.FTZ R179, R179, R200 ;  /* 0x000000c8b3b37221 */ /* 0x000fe20000010000 */
[----:B------:R-:W-:Y:S01]  /*3c10*/  F2FP.F16.F32.PACK_AB R153, R164, R163 ;  /* 0x000000a3a499723e */ /* 0x000fe200000000ff */
[----:B------:R-:W-:Y:S01]  /*3c20*/  FADD.FTZ R163, R163, R206 ;  /* 0x000000cea3a37221 */ /* 0x000fe20000010000 */
[----:B------:R-:W-:Y:S01]  /*3c30*/  F2FP.F16.F32.PACK_AB R154, R210, R165 ;  /* 0x000000a5d29a723e */ /* 0x000fe200000000ff */
[----:B------:R-:W-:Y:S01]  /*3c40*/  FADD.FTZ R208, R208, R179 ;  /* 0x000000b3d0d07221 */ /* 0x000fe20000010000 */
[----:B------:R-:W-:Y:S01]  /*3c50*/  F2FP.F16.F32.PACK_AB R155, R181, R180 ;  /* 0x000000b4b59b723e */ /* 0x000fe200000000ff */
[----:B------:R-:W-:-:S02]  /*3c60*/  FADD.FTZ R163, R164, R163 ;  /* 0x000000a3a4a37221 */ /* 0x000fc40000010000 */
[----:B------:R-:W-:Y:S01]  /*3c70*/  FADD.FTZ R165, R165, R208 ;  /* 0x000000d0a5a57221 */ /* 0x000fe20000010000 */
[----:B------:R-:W-:Y:S01]  /*3c80*/  WARPGROUP.ARRIVE ;  /* 0x00000000000079c5 */ /* 0x000fe20000000000 */
[----:B------:R-:W-:Y:S02]  /*3c90*/  FADD.FTZ R180, R180, R163 ;  /* 0x000000a3b4b47221 */ /* 0x000fe40000010000 */
[----:B------:R-:W-:Y:S02]  /*3ca0*/  FADD.FTZ R210, R210, R165 ;  /* 0x000000a5d2d27221 */ /* 0x000fe40000010000 */
[----:B------:R-:W-:-:S08]  /*3cb0*/  FADD.FTZ R181, R181, R180 ;  /* 0x000000b4b5b57221 */ /* 0x000fd00000010000 */
        /* <DEDUP_REMOVED lines=19> */
[----:B------:R-:W-:Y:S01]  /*3df0*/  R2UR UR7, R17 ;  /* 0x00000000110772ca */ /* 0x000fe200000e0000 */
[----:B------:R-:W-:-:S12]  /*3e00*/  UMOV UR11, 0x40000040 ;  /* 0x40000040000b7882 */ /* 0x000fd80000000000 */
[----:B------:R-:W-:-:S06]  /*3e10*/  UISETP.GE.AND UP0, UPT, UR60, UR7, UPT ;  /* 0x000000073c00728c */ /* 0x000fcc000bf06270 */
[----:B------:R-:W-:Y:S01]  /*3e20*/  PLOP3.LUT P2, PT, PT, PT, UP0, 0x80, 0x0 ;  /* 0x000000000000781c */ /* 0x000fe20003f4f008 */
[----:B------:R-:W-:Y:S02]  /*3e30*/  WARPGROUP.DEPBAR.LE gsb0, 0x0 ;  /* 0x00008000000079c5 */ /* 0x000fe40000010000 */
[----:B------:R-:W-:Y:S01]  /*3e40*/  F2FP.F16.F32.PACK_AB R152, R187, R162 ;  /* 0x000000a2bb98723e */ /* 0x000fe200000000ff */
[----:B------:R-:W-:Y:S01]  /*3e50*/  FADD.FTZ R162, R162, R169 ;  /* 0x000000a9a2a27221 */ /* 0x000fe20000010000 */
[----:B------:R-:W-:Y:S01]  /*3e60*/  F2FP.F16.F32.PACK_AB R153, R173, R172 ;  /* 0x000000acad99723e */ /* 0x000fe200000000ff */
[----:B------:R-:W-:Y:S01]  /*3e70*/  FADD.FTZ R172, R172, R185 ;  /* 0x000000b9acac7221 */ /* 0x000fe20000010000 */
[----:B------:R-:W-:Y:S01]  /*3e80*/  F2FP.F16.F32.PACK_AB R154, R171, R170 ;  /* 0x000000aaab9a723e */ /* 0x000fe200000000ff */
[----:B------:R-:W-:Y:S01]  /*3e90*/  FADD.FTZ R187, R187, R162 ;  /* 0x000000a2bbbb7221 */ /* 0x000fe20000010000 */
[----:B-1----:R-:W-:Y:S01]  /*3ea0*/  F2FP.F16.F32.PACK_AB R155, R175, R174 ;  /* 0x000000aeaf9b723e */ /* 0x002fe200000000ff */
[----:B------:R-:W-:-:S02]  /*3eb0*/  FADD.FTZ R173, R173, R172 ;  /* 0x000000acadad7221 */ /* 0x000fc40000010000 */
[----:B------:R-:W-:Y:S01]  /*3ec0*/  FADD.FTZ R20, R170, R187 ;  /* 0x000000bbaa147221 */ /* 0x000fe20000010000 */
[----:B------:R-:W-:Y:S01]  /*3ed0*/  WARPGROUP.ARRIVE ;  /* 0x00000000000079c5 */ /* 0x000fe20000000000 */
[----:B------:R-:W-:Y:S02]  /*3ee0*/  FADD.FTZ R174, R174, R173 ;  /* 0x000000adaeae7221 */ /* 0x000fe40000010000 */
[----:B------:R-:W-:Y:S02]  /*3ef0*/  FADD.FTZ R20, R171, R20 ;  /* 0x00000014ab147221 */ /* 0x000fe40000010000 */
[----:B------:R-:W-:Y:S01]  /*3f00*/  FADD.FTZ R21, R175, R174 ;  /* 0x000000aeaf157221 */ /* 0x000fe20000010000 */
[----:B------:R-:W-:Y:S03]  /*3f10*/  HGMMA.64x256x16.F32 R24, R152, gdesc[UR8].tnspB, R24, gsb0 ;  /* 0x43e0000898187df0 */ /* 0x000fe60008000818 */
[----:B------:R-:W-:-:S02]  /*3f20*/  WARPGROUP.DEPBAR.LE gsb0, 0x0 ;  /* 0x00008000000079c5 */ /* 0x000fc40000010000 */
[----:B------:R0:W-:Y:S01]  /*3f30*/  @!P1 SYNCS.ARRIVE.TRANS64.RED.A1T0 RZ, [R160+URZ], RZ ;  /* 0x000000ffa0ff99a7 */ /* 0x0001e2000810043f */
[----:B------:R-:W-:Y:S05]  /*3f40*/  @!P2 BRA `(.L_x_187) ;  /* 0x0000002800d0a947 */ /* 0x000fea0003800000 */
[----:B------:R-:W-:Y:S01]  /*3f50*/  UMOV UR6, URZ ;  /* 0x0000003f00067c82 */ /* 0x000fe20008000000 */
[----:B------:R-:W-:Y:S01]  /*3f60*/  IMAD.MOV.U32 R23, RZ, RZ, R196 ;  /* 0x000000ffff177224 */ /* 0x000fe200078e00c4 */
[----:B------:R-:W-:Y:S01]  /*3f70*/  MOV R203, UR60 ;  /* 0x0000003c00cb7c02 */ /* 0x000fe20008000f00 */
[----:B------:R-:W-:Y:S01]  /*3f80*/  IMAD.MOV.U32 R22, RZ, RZ, R189 ;  /* 0x000000ffff167224 */ /* 0x000fe200078e00bd */
[----:B------:R-:W-:Y:S01]  /*3f90*/  UMOV UR60, URZ ;  /* 0x0000003f003c7c82 */ /* 0x000fe20008000000 */
[----:B------:R-:W-:Y:S01]  /*3fa0*/  IMAD.U32 R204, RZ, RZ, UR6 ;  /* 0x00000006ffcc7e24 */ /* 0x000fe2000f8e00ff */
[----:B------:R-:W-:-:S06]  /*3fb0*/  ULDC UR61, c[0x0][0xad0] ;  /* 0x0002b400003d7ab9 */ /* 0x000fcc0000000800 */
.L_x_196:
[----:B------:R-:W-:Y:S01]  /*3fc0*/  R2UR UR6, R203 ;  /* 0x00000000cb0672ca */ /* 0x000fe200000e0000 */
[----:B------:R-:W-:Y:S01]  /*3fd0*/  UIADD3 UR60, UR60, 0x1, URZ ;  /* 0x000000013c3c7890 */ /* 0x000fe2000fffe03f */
[----:B------:R-:W-:Y:S02]  /*3fe0*/  R2UR UR7, R204 ;  /* 0x00000000cc0772ca */ /* 0x000fe400000e0000 */
[----:B------:R-:W-:Y:S01]  /*3ff0*/  R2UR UR10, R17 ;  /* 0x00000000110a72ca */ /* 0x000fe200000e0000 */
[----:B------:R-:W-:-:S04]  /*4000*/  UISETP.NE.AND UP0, UPT, UR60, 0x2, UPT ;  /* 0x000000023c00788c */ /* 0x000fc8000bf05270 */
[----:B------:R-:W-:-:S04]  /*4010*/  USEL UR60, UR60, URZ, UP0 ;  /* 0x0000003f3c3c7287 */ /* 0x000fc80008000000 */
[----:B------:R-:W-:Y:S01]  /*4020*/  IMAD.U32 R152, RZ, RZ, UR6 ;  /* 0x00000006ff987e24 */ /* 0x000fe2000f8e00ff */
[----:B------:R-:W-:-:S04]  /*4030*/  UIADD3 UR6, UR6, -0x1, URZ ;  /* 0xffffffff06067890 */ /* 0x000fc8000fffe03f */
[----:B------:R-:W-:Y:S02]  /*4040*/  ISETP.GT.AND P2, PT, R152, UR10, PT ;  /* 0x0000000a98007c0c */ /* 0x000fe4000bf44270 */
[----:B------:R-:W-:Y:S01]  /*4050*/  IMAD.U32 R203, RZ, RZ, UR6 ;  /* 0x00000006ffcb7e24 */ /* 0x000fe2000f8e00ff */
[----:B------:R-:W-:-:S04]  /*4060*/  USEL UR6, URZ, 0x1, UP0 ;  /* 0x000000013f067887 */ /* 0x000fc80008000000 */
[----:B------:R-:W-:-:S06]  /*4070*/  ULOP3.LUT UR7, UR7, UR6, URZ, 0x3c, !UPT ;  /* 0x0000000607077292 */ /* 0x000fcc000f8e3c3f */
[----:B------:R-:W-:Y:S01]  /*4080*/  IMAD.U32 R204, RZ, RZ, UR7 ;  /* 0x00000007ffcc7e24 */ /* 0x000fe2000f8e00ff */
[----:B-1----:R-:W-:Y:S06]  /*4090*/  @!P0 BRA `(.L_x_188) ;  /* 0x0000000000048947 */ /* 0x002fec0003800000 */
[----:B------:R-:W-:Y:S01]  /*40a0*/  BPT.TRAP 0x1 ;  /* 0x000000040000795c */ /* 0x000fe20000300000 */
.L_x_188:
[----:B------:R-:W-:Y:S02]  /*40b0*/  R2UR UR6, R16 ;  /* 0x00000000100672ca */ /* 0x000fe400000e0000 */
[----:B------:R-:W-:-:S11]  /*40c0*/  R2UR UR7, R204 ;  /* 0x00000000cc0772ca */ /* 0x000fd600000e0000 */
[----:B------:R-:W-:Y:S02]  /*40d0*/  ULEA UR6, UR60, UR6, 0x3 ;  /* 0x000000063c067291 */ /* 0x000fe4000f8e183f */
[----:B------:R-:W-:-:S04]  /*40e0*/  IMAD.U32 R200, RZ, RZ, UR7 ;  /* 0x00000007ffc87e24 */ /* 0x000fc8000f8e00ff */
[----:B------:R-:W-:Y:S01]  /*40f0*/  IMAD.U32 R212, RZ, RZ, UR6 ;  /* 0x00000006ffd47e24 */ /* 0x000fe2000f8e00ff */
[----:B------:R-:W-:-:S04]  /*4100*/  SHF.L.U32 R200, R200, 0x1f, RZ ;  /* 0x0000001fc8c87819 */ /* 0x000fc800000006ff */
[----:B------:R1:W2:Y:S01]  /*4110*/  SYNCS.PHASECHK.TRANS64.TRYWAIT P3, [UR6+0x32430], R200 ;  /* 0x032430c8ff0075a7 */ /* 0x0002a20008060146 */
[----:B------:R-:W-:Y:S05]  /*4120*/  @!P0 BRA `(.L_x_189) ;  /* 0x0000000000048947 */ /* 0x000fea0003800000 */
[----:B------:R-:W-:Y:S01]  /*4130*/  BPT.TRAP 0x1 ;  /* 0x000000040000795c */ /* 0x000fe20000300000 */
.L_x_189:
[----:B--2---:R-:W-:Y:S05]  /*4140*/  @P3 BRA `(.L_x_190) ;  /* 0x00000000000c3947 */ /* 0x004fea0003800000 */
[----:B------:R-:W-:-:S13]  /*4150*/  R2UR UR6, R212 ;  /* 0x00000000d40672ca */ /* 0x000fda00000e0000 */
[----:B------:R-:W2:Y:S02]  /*4160*/  SYNCS.PHASECHK.TRANS64.TRYWAIT P3, [UR6+0x32430], R200 ;  /* 0x032430c8ff0075a7 */ /* 0x000ea40008060146 */
[----:B--2---:R-:W-:Y:S05]  /*4170*/  @!P3 BRA `(.L_x_191) ;  /* 0x000000a40078b947 */ /* 0x004fea0003800000 */
.L_x_190:
[----:B------:R-:W-:Y:S01]  /*4180*/  R2UR UR6, R0 ;  /* 0x00000000000672ca */ /* 0x000fe200000e0000 */
[----:B0-2---:R-:W-:Y:S01]  /*4190*/  WARPGROUP.ARRIVE ;  /* 0x00000000000079c5 */ /* 0x005fe20000000000 */
[----:B------:R-:W-:Y:S01]  /*41a0*/  MOV R201, UR21 ;  /* 0x0000001500c97c02 */ /* 0x000fe20008000f00 */
[----:B------:R-:W-:Y:S01]  /*41b0*/  UMOV UR23, 0x40000040 ;  /* 0x4000004000177882 */ /* 0x000fe20000000000 */
[----:B------:R-:W-:Y:S01]  /*41c0*/  MOV R205, UR20 ;  /* 0x0000001400cd7c02 */ /* 0x000fe20008000f00 */
[----:B------:R-:W-:Y:S01]  /*41d0*/  UMOV UR19, 0x40000040 ;  /* 0x4000004000137882 */ /* 0x000fe20000000000 */
[----:B------:R-:W-:Y:S01]  /*41e0*/  R2UR UR20, R2 ;  /* 0x00000000021472ca */ /* 0x000fe200000e0000 */
[----:B------:R-:W-:Y:S01]  /*41f0*/  UMOV UR15, 0x40000040 ;  /* 0x40000040000f7882 */ /* 0x000fe20000000000 */
[----:B------:R-:W-:Y:S01]  /*4200*/  R2UR UR21, R3 ;  /* 0x00000000031572ca */ /* 0x000fe200000e0000 */
[----:B------:R-:W-:Y:S01]  /*4210*/  UMOV UR11, 0x40000040 ;  /* 0x40000040000b7882 */ /* 0x000fe20000000000 */
[----:B------:R-:W-:-:S02]  /*4220*/  MOV R206, UR17 ;  /* 0x0000001100ce7c02 */ /* 0x000fc40008000f00 */
[----:B------:R-:W-:Y:S01]  /*4230*/  MOV R207, UR16 ;  /* 0x0000001000cf7c02 */ /* 0x000fe20008000f00 */
[----:B------:R-:W-:Y:S01]  /*4240*/  UIMAD UR6, UR60, 0x300, UR6 ;  /* 0x000003003c0678a4 */ /* 0x000fe2000f8e0206 */
[----:B------:R-:W-:Y:S02]  /*4250*/  R2UR UR16, R4 ;  /* 0x00000000041072ca */ /* 0x000fe400000e0000 */
[----:B------:R-:W-:Y:S01]  /*4260*/  R2UR UR17, R5 ;  /* 0x00000000051172ca */ /* 0x000fe200000e0000 */
[----:B------:R-:W-:Y:S01]  /*4270*/  UIADD3 UR7, UR6, 0x2, URZ ;  /* 0x0000000206077890 */ /* 0x000fe2000fffe03f */
[----:B------:R-:W-:Y:S02]  /*4280*/  MOV R208, UR13 ;  /* 0x0000000d00d07c02 */ /* 0x000fe40008000f00 */
[----:B------:R-:W-:Y:S01]  /*4290*/  UMOV UR22, UR6 ;  /* 0x0000000600167c82 */ /* 0x000fe20008000000 */
[----:B------:R-:W-:Y:S01]  /*42a0*/  MOV R209, UR12 ;  /* 0x0000000c00d17c02 */ /* 0x000fe20008000f00 */
[----:B------:R-:W-:Y:S01]  /*42b0*/  HGMMA.64x96x16.F32 R152, gdesc[UR20], RZ, !UPT, gsb0 ;  /* 0x01600000149879f0 */ /* 0x000fe2000c0008ff */
[----:B------:R-:W-:Y:S01]  /*42c0*/  R2UR UR12, R6 ;  /* 0x00000000060c72ca */ /* 0x000fe200000e0000 */
[----:B------:R-:W-:Y:S01]  /*42d0*/  UMOV UR18, UR7 ;  /* 0x0000000700127c82 */ /* 0x000fe20008000000 */
[----:B------:R-:W-:Y:S01]  /*42e0*/  R2UR UR13, R7 ;  /* 0x00000000070d72ca */ /* 0x000fe200000e0000 */
[----:B------:R-:W-:Y:S01]  /*42f0*/  UIADD3 UR7, UR6, 0x4, URZ ;  /* 0x0000000406077890 */ /* 0x000fe2000fffe03f */
[----:B------:R-:W-:Y:S01]  /*4300*/  MOV R210, UR9 ;  /* 0x0000000900d27c02 */ /* 0x000fe20008000f00 */
[----:B------:R-:W-:Y:S01]  /*4310*/  UIADD3 UR6, UR6, 0x6, URZ ;  /* 0x0000000606067890 */ /* 0x000fe2000fffe03f */
[----:B------:R-:W-:-:S02]  /*4320*/  MOV R211, UR8 ;  /* 0x0000000800d37c02 */ /* 0x000fc40008000f00 */
[----:B------:R-:W-:Y:S02]  /*4330*/  R2UR UR8, R8 ;  /* 0x00000000080872ca */ /* 0x000fe400000e0000 */
[----:B------:R-:W-:Y:S01]  /*4340*/  UMOV UR14, UR7 ;  /* 0x00000007000e7c82 */ /* 0x000fe20008000000 */
[----:B------:R-:W-:Y:S01]  /*4350*/  R2UR UR9, R9 ;  /* 0x00000000090972ca */ /* 0x000fe200000e0000 */
[----:B------:R-:W-:Y:S01]  /*4360*/  UMOV UR10, UR6 ;  /* 0x00000006000a7c82 */ /* 0x000fe20008000000 */
[----:B------:R-:W-:Y:S02]  /*4370*/  R2UR UR21, R201 ;  /* 0x00000000c91572ca */ /* 0x000fe400000e0000 */
[----:B------:R-:W-:Y:S01]  /*4380*/  R2UR UR20, R205 ;  /* 0x00000000cd1472ca */ /* 0x000fe200000e0000 */
[----:B------:R-:W-:Y:S02]  /*4390*/  WARPGROUP.DEPBAR.LE gsb0, 0x0 ;  /* 0x00008000000079c5 */ /* 0x000fe40000010000 */
[----:B------:R-:W-:-:S06]  /*43a0*/  WARPGROUP.ARRIVE ;  /* 0x00000000000079c5 */ /* 0x000fcc0000000000 */
[----:B------:R-:W-:Y:S01]  /*43b0*/  HGMMA.64x96x16.F32 R152, gdesc[UR16], R152, gsb0 ;  /* 0x01600000109879f0 */ /* 0x000fe20008000898 */
        /* <DEDUP_REMOVED lines=13> */
[----:B------:R-:W-:-:S12]  /*4490*/  @!P0 BRA `(.L_x_192) ;  /* 0x0000000000048947 */ /* 0x000fd80003800000 */
[----:B------:R-:W-:Y:S01]  /*44a0*/  BPT.TRAP 0x1 ;  /* 0x000000040000795c */ /* 0x000fe20000300000 */
.L_x_192:
[----:B------:R-:W-:-:S13]  /*44b0*/  R2UR UR6, R212 ;  /* 0x00000000d40672ca */ /* 0x000fda00000e0000 */
[----:B------:R0:W2:Y:S01]  /*44c0*/  SYNCS.PHASECHK.TRANS64.TRYWAIT P3, [UR6+0x32450], R200 ;  /* 0x032450c8ff0075a7 */ /* 0x0000a20008060146 */
[----:B------:R-:W-:Y:S05]  /*44d0*/  @!P0 BRA `(.L_x_193) ;  /* 0x0000000000048947 */ /* 0x000fea0003800000 */
[----:B------:R-:W-:Y:S01]  /*44e0*/  BPT.TRAP 0x1 ;  /* 0x000000040000795c */ /* 0x000fe20000300000 */
.L_x_193:
[----:B--2---:R-:W-:Y:S05]  /*44f0*/  @P3 BRA `(.L_x_194) ;  /* 0x00000000000c3947 */ /* 0x004fea0003800000 */
[----:B------:R-:W-:-:S13]  /*4500*/  R2UR UR6, R212 ;  /* 0x00000000d40672ca */ /* 0x000fda00000e0000 */
[----:B------:R-:W2:Y:S02]  /*4510*/  SYNCS.PHASECHK.TRANS64.TRYWAIT P3, [UR6+0x32450], R200 ;  /* 0x032450c8ff0075a7 */ /* 0x000ea40008060146 */
[----:B--2---:R-:W-:Y:S05]  /*4520*/  @!P3 BRA `(.L_x_195) ;  /* 0x000000a000a8b947 */ /* 0x004fea0003800000 */
.L_x_194:
[----:B------:R-:W-:Y:S01]  /*4530*/  R2UR UR6, R14 ;  /* 0x000000000e0672ca */ /* 0x000fe200000e0000 */
[----:B------:R-:W-:Y:S01]  /*4540*/  WARPGROUP.ARRIVE ;  /* 0x00000000000079c5 */ /* 0x000fe20000000000 */
[----:B012---:R-:W-:Y:S01]  /*4550*/  MOV R200, UR49 ;  /* 0x0000003100c87c02 */ /* 0x007fe20008000f00 */
[----:B------:R-:W-:Y:S01]  /*4560*/  UMOV UR51, 0x40000040 ;  /* 0x4000004000337882 */ /* 0x000fe20000000000 */
[----:B------:R-:W-:Y:S01]  /*4570*/  MOV R201, UR48 ;  /* 0x0000003000c97c02 */ /* 0x000fe20008000f00 */
[----:B------:R-:W-:Y:S01]  /*4580*/  UMOV UR55, 0x40000040 ;  /* 0x4000004000377882 */ /* 0x000fe20000000000 */
[----:B------:R-:W-:Y:S01]  /*4590*/  R2UR UR48, R10 ;  /* 0x000000000a3072ca */ /* 0x000fe200000e0000 */
[----:B------:R-:W-:Y:S01]  /*45a0*/  UMOV UR7, 0x40000040 ;  /* 0x4000004000077882 */ /* 0x000fe20000000000 */
[----:B------:R-:W-:Y:S01]  /*45b0*/  R2UR UR49, R11 ;  /* 0x000000000b3172ca */ /* 0x000fe200000e0000 */
[----:B------:R-:W-:Y:S01]  /*45c0*/  UMOV UR11, 0x40000040 ;  /* 0x40000040000b7882 */ /* 0x000fe20000000000 */
[----:B------:R-:W-:Y:S01]  /*45d0*/  MOV R205, UR53 ;  /* 0x0000003500cd7c02 */ /* 0x000fe20008000f00 */
[----:B------:R-:W-:Y:S01]  /*45e0*/  UMOV UR15, 0x40000040 ;  /* 0x40000040000f7882 */ /* 0x000fe20000000000 */
[----:B------:R-:W-:Y:S01]  /*45f0*/  MOV R206, UR52 ;  /* 0x0000003400ce7c02 */ /* 0x000fe20008000f00 */
[----:B------:R-:W-:Y:S01]  /*4600*/  UIMAD UR58, UR60, 0xc00, UR6 ;  /* 0x00000c003c3a78a4 */ /* 0x000fe2000f8e0206 */
[----:B------:R-:W-:Y:S01]  /*4610*/  R2UR UR52, R12 ;  /* 0x000000000c3472ca */ /* 0x000fe200000e0000 */
[----:B------:R-:W-:Y:S01]  /*4620*/  UMOV UR19, 0x40000040 ;  /* 0x4000004000137882 */ /* 0x000fe20000000000 */
[----:B------:R-:W-:Y:S01]  /*4630*/  R2UR UR53, R13 ;  /* 0x000000000d3572ca */ /* 0x000fe200000e0000 */
[----:B------:R-:W-:-:S02]  /*4640*/  UIADD3 UR6, UR58, 0x2, URZ ;  /* 0x000000023a067890 */ /* 0x000fc4000fffe03f */
[----:B------:R-:W-:Y:S02]  /*4650*/  UIADD3 UR10, UR58, 0x6, URZ ;  /* 0x000000063a0a7890 */ /* 0x000fe4000fffe03f */
[----:B------:R-:W-:Y:S01]  /*4660*/  UMOV UR50, UR58 ;  /* 0x0000003a00327c82 */ /* 0x000fe20008000000 */
[----:B------:R-:W-:Y:S01]  /*4670*/  UIADD3 UR14, UR58, 0x300, URZ ;  /* 0x000003003a0e7890 */ /* 0x000fe2000fffe03f */
[----:B------:R-:W-:Y:S01]  /*4680*/  HGMMA.64x96x16.F32 R152, gdesc[UR48], R152, gsb0 ;  /* 0x01600000309879f0 */ /* 0x000fe20008000898 */
[----:B------:R-:W-:Y:S01]  /*4690*/  UMOV UR54, UR6 ;  /* 0x0000000600367c82 */ /* 0x000fe20008000000 */
[----:B------:R-:W-:Y:S01]  /*46a0*/  UIADD3 UR6, UR58, 0x4, URZ ;  /* 0x000000043a067890 */ /* 0x000fe2000fffe03f */
[----:B------:R-:W-:Y:S01]  /*46b0*/  R2UR UR49, R200 ;  /* 0x00000000c83172ca */ /* 0x000fe200000e0000 */
[----:B------:R-:W-:Y:S01]  /*46c0*/  UIADD3 UR18, UR58, 0x302, URZ ;  /* 0x000003023a127890 */ /* 0x000fe2000fffe03f */
[----:B------:R-:W-:Y:S01]  /*46d0*/  R2UR UR48, R201 ;  /* 0x00000000c93072ca */ /* 0x000fe200000e0000 */
[----:B------:R-:W-:Y:S01]  /*46e0*/  UIADD3 UR22, UR58, 0x304, URZ ;  /* 0x000003043a167890 */ /* 0x000fe2000fffe03f */
[----:B------:R-:W-:Y:S01]  /*46f0*/  UMOV UR23, 0x40000040 ;  /* 0x4000004000177882 */ /* 0x000fe20000000000 */
        /* <DEDUP_REMOVED lines=14> */
[----:B------:R-:W-:Y:S01]  /*47e0*/  UMOV UR59, 0x40000040 ;  /* 0x40000040003b7882 */ /* 0x000fe20000000000 */
[----:B------:R-:W-:-:S02]  /*47f0*/  WARPGROUP.DEPBAR.LE gsb0, 0x0 ;  /* 0x00008000000079c5 */ /* 0x000fc40000010000 */
[----:B------:R-:W-:-:S06]  /*4800*/  WARPGROUP.ARRIVE ;  /* 0x00000000000079c5 */ /* 0x000fcc0000000000 */
[----:B------:R-:W-:Y:S01]  /*4810*/  HGMMA.64x96x16.F32 R152, gdesc[UR52], R152, gsb0 ;  /* 0x01600000349879f0 */ /* 0x000fe20008000898 */
[----:B------:R-:W-:Y:S01]  /*4820*/  R2UR UR53, R205 ;  /* 0x00000000cd3572ca */ /* 0x000fe200000e0000 */
[----:B------:R-:W-:Y:S01]  /*4830*/  UIADD3 UR54, UR58, 0x904, URZ ;  /* 0x000009043a367890 */ /* 0x000fe2000fffe03f */
[----:B------:R-:W-:Y:S01]  /*4840*/  R2UR UR52, R206 ;  /* 0x00000000ce3472ca */ /* 0x000fe200000e0000 */
[----:B------:R-:W-:Y:S01]  /*4850*/  UMOV UR55, 0x40000040 ;  /* 0x4000004000377882 */ /* 0x000fe20000000000 */
[----:B------:R-:W-:Y:S01]  /*4860*/  UIADD3 UR58, UR58, 0x906, URZ ;  /* 0x000009063a3a7890 */ /* 0x000fe2000fffe03f */
[----:B------:R-:W-:Y:S02]  /*4870*/  WARPGROUP.DEPBAR.LE gsb0, 0x0 ;  /* 0x00008000000079c5 */ /* 0x000fe40000010000 */
[----:B------:R-:W-:-:S06]  /*4880*/  WARPGROUP.ARRIVE ;  /* 0x00000000000079c5 */ /* 0x000fcc0000000000 */
[----:B------:R-:W-:Y:S01]  /*4890*/  HGMMA.64x96x16.F32 R152, gdesc[UR4], R152, gsb0 ;  /* 0x01600000049879f0 */ /* 0x000fe20008000898 */
[----:B------:R-:W-:Y:S01]  /*48a0*/  ULDC UR6, c[0x0][0xa80] ;  /* 0x0002a00000067ab9 */ /* 0x000fe20000000800 */
[----:B------:R-:W-:-:S13]  /*48b0*/  R2UR UR7, R202 ;  /* 0x00000000ca0772ca */ /* 0x000fda00000e0000 */
[----:B------:R-:W-:Y:S01]  /*48c0*/  UIMAD UR7, UR60, 0xc00, UR7 ;  /* 0x00000c003c0778a4 */ /* 0x000fe2000f8e0207 */
[----:B------:R-:W-:Y:S02]  /*48d0*/  WARPGROUP.DEPBAR.LE gsb0, 0x0 ;  /* 0x00008000000079c5 */ /* 0x000fe40000010000 */
[----:B------:R-:W-:-:S06]  /*48e0*/  WARPGROUP.ARRIVE ;  /* 0x00000000000079c5 */ /* 0x000fcc0000000000 */
[----:B------:R-:W-:Y:S01]  /*48f0*/  HGMMA.64x96x16.F32 R152, gdesc[UR8], R152, gsb0 ;  /* 0x01600000089879f0 */ /* 0x000fe20008000898 */
[----:B------:R-:W-:Y:S01]  /*4900*/  R2UR UR11, R212 ;  /* 0x00000000d40b72ca */ /* 0x000fe200000e0000 */
[----:B------:R-:W-:Y:S01]  /*4910*/  UMOV UR10, UR7 ;  /* 0x00000007000a7c82 */ /* 0x000fe20008000000 */
        /* <DEDUP_REMOVED lines=61> */
[----:B0-----:R-:W-:Y:S01]  /*4cf0*/  FMNMX.FTZ R185, R201, R22, !PT ;  /* 0x00000016c9b97209 */ /* 0x001fe20007810000 */
        /* <DEDUP_REMOVED lines=26> */
[----:B------:R-:W-:-:S03]  /*4ea0*/  FMUL.FTZ R198, R198, UR61 ;  /* 0x0000003dc6c67c20 */ /* 0x000fc60008410000 */
        /* <DEDUP_REMOVED lines=20> */
[----:B-1----:R-:W-:Y:S01]  /*4ff0*/  FMNMX.FTZ R208, R164, R207, !PT ;  /* 0x000000cfa4d07209 */ /* 0x002fe20007810000 */
[----:B------:R-:W-:-:S06]  /*5000*/  FMUL.FTZ R207, R199, UR61 ;  /* 0x0000003dc7cf7c20 */ /* 0x000fcc0008410000 */
[----:B------:R-:W1:Y:S01]  /*5010*/  MUFU.TANH R160, R160 ;  /* 0x000000a000a07308 */ /* 0x000e620000002400 */
[----:B--2---:R-:W-:Y:S01]  /*5020*/  FMNMX.FTZ R189, R159, R188, !PT ;  /* 0x000000bc9fbd7209 */ /* 0x004fe20007810000 */
[----:B------:R-:W-:-:S06]  /*5030*/  FMUL.FTZ R188, R193, UR61 ;  /* 0x0000003dc1bc7c20 */ /* 0x000fcc0008410000 */
        /* <DEDUP_REMOVED lines=18> */
[----:B--2---:R-:W-:-:S07]  /*5160*/  FMNMX.FTZ R192, R177, R192, !PT ;  /* 0x000000c0b1c07209 */ /* 0x004fce0007810000 */
[----:B------:R-:W2:Y:S01]  /*5170*/  MUFU.TANH R173, R173 ;  /* 0x000000ad00ad7308 */ /* 0x000ea20000002400 */
[----:B0-----:R-:W-:-:S07]  /*5180*/  FMNMX.FTZ R194, R168, R189, !PT ;  /* 0x000000bda8c27209 */ /* 0x001fce0007810000 */
[----:B------:R-:W0:Y:S01]  /*5190*/  MUFU.TANH R178, R178 ;  /* 0x000000b200b27308 */ /* 0x000e220000002400 */
[----:B-1----:R-:W-:Y:S01]  /*51a0*/  FMNMX.FTZ R189, R179, R192, !PT ;  /* 0x000000c0b3bd7209 */ /* 0x002fe20007810000 */
[----:B------:R-:W-:-:S06]  /*51b0*/  FMUL.FTZ R192, R196, UR61 ;  /* 0x0000003dc4c07c20 */ /* 0x000fcc0008410000 */
        /* <DEDUP_REMOVED lines=38> */
[----:B--2---:R-:W-:-:S05]  /*5420*/  FMNMX.FTZ R193, R194, R193, !PT ;  /* 0x000000c1c2c17209 */ /* 0x004fca0007810000 */
[----:B------:R-:W2:Y:S02]  /*5430*/  SHFL.BFLY PT, R208, R193, 0x2, 0x1f ;  /* 0x0c401f00c1d07f89 */ /* 0x000ea400000e0000 */
[----:B------:R-:W3:Y:S01]  /*5440*/  MUFU.TANH R207, R207 ;  /* 0x000000cf00cf7308 */ /* 0x000ee20000002400 */
[----:B0-----:R-:W-:-:S04]  /*5450*/  FMNMX.FTZ R189, R195, R196, !PT ;  /* 0x000000c4c3bd7209 */ /* 0x001fc80007810000 */
[----:B-1----:R-:W-:-:S04]  /*5460*/  FMNMX.FTZ R196, R198, R189, !PT ;  /* 0x000000bdc6c47209 */ /* 0x002fc80007810000 */
[----:B---3--:R-:W-:-:S05]  /*5470*/  FMNMX.FTZ R196, R207, R196, !PT ;  /* 0x000000c4cfc47209 */ /* 0x008fca0007810000 */
[----:B------:R-:W0:Y:S01]  /*5480*/  SHFL.BFLY PT, R197, R196, 0x2, 0x1f ;  /* 0x0c401f00c4c57f89 */ /* 0x000e2200000e0000 */
[----:B--2---:R-:W-:-:S05]  /*5490*/  FMNMX.FTZ R208, R193, R208, !PT ;  /* 0x000000d0c1d07209 */ /* 0x004fca0007810000 */
[----:B------:R-:W1:Y:S01]  /*54a0*/  SHFL.BFLY PT, R189, R208, 0x1, 0x1f ;  /* 0x0c201f00d0bd7f89 */ /* 0x000e6200000e0000 */
[----:B0-----:R-:W-:-:S05]  /*54b0*/  FMNMX.FTZ R199, R196, R197, !PT ;  /* 0x000000c5c4c77209 */ /* 0x001fca0007810000 */
[----:B------:R-:W0:Y:S01]  /*54c0*/  SHFL.BFLY PT, R210, R199, 0x1, 0x1f ;  /* 0x0c201f00c7d27f89 */ /* 0x000e2200000e0000 */
[----:B-1----:R-:W-:-:S05]  /*54d0*/  FMNMX.FTZ R189, R208, R189, !PT ;  /* 0x000000bdd0bd7209 */ /* 0x002fca0007810000 */
[C---:B------:R-:W-:Y:S01]  /*54e0*/  FADD.FTZ R22, -R189.reuse, R22 ;  /* 0x00000016bd167221 */ /* 0x040fe20000010100 */
[----:B------:R-:W-:-:S03]  /*54f0*/  FMUL.FTZ R209, R189, UR6 ;  /* 0x00000006bdd17c20 */ /* 0x000fc60008410000 */
[----:B------:R-:W-:Y:S01]  /*5500*/  FMUL.FTZ R193, R22, UR6 ;  /* 0x0000000616c17c20 */ /* 0x000fe20008410000 */
[--C-:B------:R-:W-:Y:S01]  /*5510*/  FFMA.FTZ R22, R201, UR6, -R209.reuse ;  /* 0x00000006c9167c23 */ /* 0x100fe200080108d1 */
[----:B------:R-:W-:Y:S02]  /*5520*/  IMAD.U32 R201, RZ, RZ, UR11 ;  /* 0x0000000bffc97e24 */ /* 0x000fe4000f8e00ff */
[--C-:B------:R-:W-:Y:S01]  /*5530*/  FFMA.FTZ R197, R152, UR6, -R209.reuse ;  /* 0x0000000698c57c23 */ /* 0x100fe200080108d1 */
[--C-:B------:R-:W-:Y:S01]  /*5540*/  FFMA.FTZ R155, R155, UR6, -R209.reuse ;  /* 0x000000069b9b7c23 */ /* 0x100fe200080108d1 */
[----:B------:R-:W-:Y:S01]  /*5550*/  UMOV UR11, 0x40000040 ;  /* 0x40000040000b7882 */ /* 0x000fe20000000000 */
[----:B------:R-:W-:Y:S01]  /*5560*/  @!P1 VIADD R152, R201, 0x32440 ;  /* 0x00032440c9989836 */ /* 0x000fe20000000000 */
[----:B------:R-:W1:Y:S01]  /*5570*/  MUFU.EX2 R193, R193 ;  /* 0x000000c100c17308 */ /* 0x000e620000000800 */
[--C-:B------:R-:W-:Y:S01]  /*5580*/  FFMA.FTZ R213, R158, UR6, -R209.reuse ;  /* 0x000000069ed57c23 */ /* 0x100fe200080108d1 */
[--C-:B------:R-:W-:Y:S01]  /*5590*/  FFMA.FTZ R158, R161, UR6, -R209.reuse ;  /* 0x00000006a19e7c23 */ /* 0x100fe200080108d1 */
[--C-:B------:R-:W-:Y:S01]  /*55a0*/  FFMA.FTZ R161, R163, UR6, -R209.reuse ;  /* 0x00000006a3a17c23 */ /* 0x100fe200080108d1 */
[----:B------:R-:W-:Y:S01]  /*55b0*/  @!P1 PRMT R152, RZ, 0x654, R152 ;  /* 0x00000654ff989816 */ /* 0x000fe20000000098 */
[--C-:B------:R-:W-:Y:S01]  /*55c0*/  FFMA.FTZ R156, R156, UR6, -R209.reuse ;  /* 0x000000069c9c7c23 */ /* 0x100fe200080108d1 */
[--C-:B------:R-:W-:Y:S01]  /*55d0*/  FFMA.FTZ R162, R162, UR6, -R209.reuse ;  /* 0x00000006a2a27c23 */ /* 0x100fe200080108d1 */
[----:B0-----:R-:W-:Y:S01]  /*55e0*/  FMNMX.FTZ R196, R199, R210, !PT ;  /* 0x000000d2c7c47209 */ /* 0x001fe20007810000 */
[--C-:B------:R-:W-:Y:S01]  /*55f0*/  FFMA.FTZ R210, R157, UR6, -R209.reuse ;  /* 0x000000069dd27c23 */ /* 0x100fe200080108d1 */
[----:B------:R-:W-:Y:S01]  /*5600*/  IADD3 R157, -R19, 0xb, RZ ;  /* 0x0000000b139d7810 */ /* 0x000fe20007ffe1ff */
[----:B------:R-:W-:Y:S01]  /*5610*/  MUFU.EX2 R22, R22 ;  /* 0x0000001600167308 */ /* 0x000fe20000000800 */
[----:B------:R-:W-:Y:S01]  /*5620*/  FFMA.FTZ R170, R170, UR6, -R209 ;  /* 0x00000006aaaa7c23 */ /* 0x000fe200080108d1 */
[C---:B------:R-:W-:Y:S01]  /*5630*/  FADD.FTZ R23, -R196.reuse, R23 ;  /* 0x00000017c4177221 */ /* 0x040fe20000010100 */
[----:B------:R-:W-:Y:S01]  /*5640*/  FMUL.FTZ R211, R196, UR6 ;  /* 0x00000006c4d37c20 */ /* 0x000fe20008410000 */
[----:B------:R2:W-:Y:S06]  /*5650*/  BAR.ARV R157, 0x100 ;  /* 0x0004009d0000751d */ /* 0x0005ec0000002000 */
[----:B------:R-:W-:Y:S01]  /*5660*/  FMUL.FTZ R208, R23, UR6 ;  /* 0x0000000617d07c20 */ /* 0x000fe20008410000 */
[--C-:B------:R-:W-:Y:S01]  /*5670*/  FFMA.FTZ R23, R154, UR6, -R211.reuse ;  /* 0x000000069a177c23 */ /* 0x100fe200080108d3 */
[--C-:B------:R-:W-:Y:S01]  /*5680*/  FFMA.FTZ R212, R153, UR6, -R211.reuse ;  /* 0x0000000699d47c23 */ /* 0x100fe200080108d3 */
[--C-:B------:R-:W-:Y:S01]  /*5690*/  FFMA.FTZ R200, R200, UR6, -R211.reuse ;  /* 0x00000006c8c87c23 */ /* 0x100fe200080108d3 */
[--C-:B------:R-:W-:Y:S01]  /*56a0*/  FFMA.FTZ R205, R205, UR6, -R211.reuse ;  /* 0x00000006cdcd7c23 */ /* 0x100fe200080108d3 */
[----:B------:R0:W-:Y:S01]  /*56b0*/  @!P1 SYNCS.ARRIVE.TRANS64.RED.A1T0 RZ, [R152+URZ], RZ ;  /* 0x000000ff98ff99a7 */ /* 0x0001e2000810043f */
[----:B------:R-:W3:Y:S01]  /*56c0*/  MUFU.EX2 R208, R208 ;  /* 0x000000d000d07308 */ /* 0x000ee20000000800 */
[-C--:B-1----:R-:W-:Y:S01]  /*56d0*/  FMUL.FTZ R24, R24, R193.reuse ;  /* 0x000000c118187220 */ /* 0x082fe20000410000 */
        /* <DEDUP_REMOVED lines=22> */
[----:B------:R-:W1:Y:S01]  /*5840*/  MUFU.EX2 R210, R210 ;  /* 0x000000d200d27308 */ /* 0x000e620000000800 */
        /* <DEDUP_REMOVED lines=15> */
[----:B------:R-:W4:Y:S01]  /*5940*/  MUFU.EX2 R212, R212 ;  /* 0x000000d400d47308 */ /* 0x000f220000000800 */
        /* <DEDUP_REMOVED lines=15> */
[----:B------:R-:W5:Y:S01]  /*5a40*/  MUFU.EX2 R205, R205 ;  /* 0x000000cd00cd7308 */ /* 0x000f620000000800 */
        /* <DEDUP_REMOVED lines=15> */
[-C--:B---3--:R-:W-:Y:S01]  /*5b40*/  FMUL.FTZ R26, R26, R208.reuse ;  /* 0x000000d01a1a7220 */ /* 0x088fe20000410000 */
        /* <DEDUP_REMOVED lines=63> */
[----:B0-----:R-:W-:Y:S01]  /*5f40*/  F2FP.F16.F32.PACK_AB R152, R197, R22 ;  /* 0x00000016c598723e */ /* 0x001fe200000000ff */
[--C-:B------:R-:W-:Y:S01]  /*5f50*/  FFMA.FTZ R159, R159, UR6, -R211.reuse ;  /* 0x000000069f9f7c23 */ /* 0x100fe200080108d3 */
[----:B-1----:R-:W-:Y:S01]  /*5f60*/  F2FP.F16.F32.PACK_AB R154, R210, R199 ;  /* 0x000000c7d29a723e */ /* 0x002fe200000000ff */
[--C-:B------:R-:W-:Y:S01]  /*5f70*/  FFMA.FTZ R160, R160, UR6, -R211.reuse ;  /* 0x00000006a0a07c23 */ /* 0x100fe200080108d3 */
[----:B----4-:R-:W-:Y:S01]  /*5f80*/  F2FP.F16.F32.PACK_AB R153, R212, R23 ;  /* 0x00000017d499723e */ /* 0x010fe200000000ff */
[--C-:B------:R-:W-:Y:S01]  /*5f90*/  FFMA.FTZ R163, R165, UR6, -R211.reuse ;  /* 0x00000006a5a37c23 */ /* 0x100fe200080108d3 */
[----:B-----5:R-:W-:Y:S01]  /*5fa0*/  F2FP.F16.F32.PACK_AB R155, R205, R200 ;  /* 0x000000c8cd9b723e */ /* 0x020fe200000000ff */
[----:B------:R2:W-:Y:S01]  /*5fb0*/  BAR.SYNC.DEFER_BLOCKING R15, 0x100 ;  /* 0x0004000f0000751d */ /* 0x0005e20000010000 */
[----:B------:R-:W-:Y:S01]  /*5fc0*/  FFMA.FTZ R214, R167, UR6, -R211 ;  /* 0x00000006a7d67c23 */ /* 0x000fe200080108d3 */
[--C-:B------:R-:W-:Y:S01]  /*5fd0*/  FFMA.FTZ R165, R164, UR6, -R209.reuse ;  /* 0x00000006a4a57c23 */ /* 0x100fe200080108d1 */
[--C-:B------:R-:W-:Y:S01]  /*5fe0*/  FFMA.FTZ R164, R169, UR6, -R209.reuse ;  /* 0x00000006a9a47c23 */ /* 0x100fe200080108d1 */
[----:B------:R-:W-:Y:S01]  /*5ff0*/  FFMA.FTZ R167, R171, UR6, -R209 ;  /* 0x00000006aba77c23 */ /* 0x000fe200080108d1 */
[--C-:B------:R-:W-:Y:S01]  /*6000*/  FFMA.FTZ R169, R168, UR6, -R211.reuse ;  /* 0x00000006a8a97c23 */ /* 0x100fe200080108d3 */
[----:B------:R-:W-:Y:S01]  /*6010*/  MUFU.EX2 R156, R156 ;  /* 0x0000009c009c7308 */ /* 0x000fe20000000800 */
[--C-:B------:R-:W-:Y:S01]  /*6020*/  FFMA.FTZ R166, R166, UR6, -R211.reuse ;  /* 0x00000006a6a67c23 */ /* 0x100fe200080108d3 */
[--C-:B------:R-:W-:Y:S01]  /*6030*/  FFMA.FTZ R168, R173, UR6, -R211.reuse ;  /* 0x00000006ada87c23 */ /* 0x100fe200080108d3 */
[----:B------:R-:W-:Y:S01]  /*6040*/  FFMA.FTZ R171, R175, UR6, -R211 ;  /* 0x00000006afab7c23 */ /* 0x000fe200080108d3 */
[--C-:B------:R-:W-:Y:S01]  /*6050*/  FFMA.FTZ R173, R172, UR6, -R209.reuse ;  /* 0x00000006acad7c23 */ /* 0x100fe200080108d1 */
[--C-:B------:R-:W-:Y:S01]  /*6060*/  FFMA.FTZ R172, R177, UR6, -R209.reuse ;  /* 0x00000006b1ac7c23 */ /* 0x100fe200080108d1 */
[----:B------:R-:W-:Y:S01]  /*6070*/  FFMA.FTZ R175, R179, UR6, -R209 ;  /* 0x00000006b3af7c23 */ /* 0x000fe200080108d1 */
[--C-:B------:R-:W-:Y:S01]  /*6080*/  FFMA.FTZ R177, R176, UR6, -R211.reuse ;  /* 0x00000006b0b17c23 */ /* 0x100fe200080108d3 */
[----:B------:R-:W0:Y:S01]  /*6090*/  MUFU.EX2 R213, R213 ;  /* 0x000000d500d57308 */ /* 0x000e220000000800 */
[--C-:B------:R-:W-:Y:S01]  /*60a0*/  FFMA.FTZ R174, R174, UR6, -R211.reuse ;  /* 0x00000006aeae7c23 */ /* 0x100fe200080108d3 */
[--C-:B------:R-:W-:Y:S01]  /*60b0*/  FFMA.FTZ R176, R181, UR6, -R211.reuse ;  /* 0x00000006b5b07c23 */ /* 0x100fe200080108d3 */
[----:B------:R-:W-:Y:S01]  /*60c0*/  FFMA.FTZ R179, R183, UR6, -R211 ;  /* 0x00000006b7b37c23 */ /* 0x000fe200080108d3 */
[--C-:B------:R-:W-:Y:S01]  /*60d0*/  FFMA.FTZ R181, R180, UR6, -R209.reuse ;  /* 0x00000006b4b57c23 */ /* 0x100fe200080108d1 */
[--C-:B------:R-:W-:Y:S01]  /*60e0*/  FFMA.FTZ R180, R185, UR6, -R209.reuse ;  /* 0x00000006b9b47c23 */ /* 0x100fe200080108d1 */
[----:B------:R-:W-:Y:S01]  /*60f0*/  FFMA.FTZ R183, R187, UR6, -R209 ;  /* 0x00000006bbb77c23 */ /* 0x000fe200080108d1 */
[----:B------:R-:W-:Y:S01]  /*6100*/  FFMA.FTZ R185, R184, UR6, -R211 ;  /* 0x00000006b8b97c23 */ /* 0x000fe200080108d3 */
[----:B------:R-:W-:Y:S01]  /*6110*/  MUFU.EX2 R158, R158 ;  /* 0x0000009e009e7308 */ /* 0x000fe20000000800 */
[----:B------:R-:W-:Y:S01]  /*6120*/  FFMA.FTZ R178, R178, UR6, -R209 ;  /* 0x00000006b2b27c23 */ /* 0x000fe200080108d1 */
[----:B------:R-:W-:Y:S01]  /*6130*/  WARPGROUP.ARRIVE ;  /* 0x00000000000079c5 */ /* 0x000fe20000000000 */
[--C-:B------:R-:W-:Y:S01]  /*6140*/  FFMA.FTZ R182, R182, UR6, -R211.reuse ;  /* 0x00000006b6b67c23 */ /* 0x100fe200080108d3 */
[--C-:B------:R-:W-:Y:S01]  /*6150*/  FFMA.FTZ R184, R190, UR6, -R211.reuse ;  /* 0x00000006beb87c23 */ /* 0x100fe200080108d3 */
[----:B------:R-:W-:Y:S01]  /*6160*/  FFMA.FTZ R187, R206, UR6, -R211 ;  /* 0x00000006cebb7c23 */ /* 0x000fe200080108d3 */
[----:B------:R-:W-:Y:S01]  /*6170*/  FFMA.FTZ R215, R188, UR6, -R209 ;  /* 0x00000006bcd77c23 */ /* 0x000fe200080108d1 */
[----:B------:R-:W-:Y:S01]  /*6180*/  FFMA.FTZ R190, R191, UR6, -R211 ;  /* 0x00000006bfbe7c23 */ /* 0x000fe200080108d3 */
[----:B------:R-:W-:Y:S01]  /*6190*/  HGMMA.64x256x16.F32 R24, R152, gdesc[UR8].tnspB, R24, gsb0 ;  /* 0x43e0000898187df0 */ /* 0x000fe20008000818 */
[----:B------:R-:W-:Y:S01]  /*61a0*/  MUFU.EX2 R161, R161 ;  /* 0x000000a100a17308 */ /* 0x000fe20000000800 */
[----:B------:R-:W-:Y:S01]  /*61b0*/  UIADD3 UR10, UR7, 0x80, URZ ;  /* 0x00000080070a7890 */ /* 0x000fe2000fffe03f */
[--C-:B------:R-:W-:Y:S01]  /*61c0*/  FFMA.FTZ R186, R186, UR6, -R209.reuse ;  /* 0x00000006baba7c23 */ /* 0x100fe200080108d1 */
[----:B------:R-:W-:Y:S01]  /*61d0*/  UMOV UR11, 0x40000040 ;  /* 0x40000040000b7882 */ /* 0x000fe20000000000 */
[----:B------:R-:W-:Y:S01]  /*61e0*/  FFMA.FTZ R188, R192, UR6, -R209 ;  /* 0x00000006c0bc7c23 */ /* 0x000fe200080108d1 */
[----:B------:R-:W-:Y:S01]  /*61f0*/  FFMA.FTZ R191, R195, UR6, -R211 ;  /* 0x00000006c3bf7c23 */ /* 0x000fe200080108d3 */
[----:B------:R-:W-:Y:S01]  /*6200*/  FFMA.FTZ R209, R194, UR6, -R209 ;  /* 0x00000006c2d17c23 */ /* 0x000fe200080108d1 */
[--C-:B------:R-:W-:Y:S01]  /*6210*/  FFMA.FTZ R192, R198, UR6, -R211.reuse ;  /* 0x00000006c6c07c23 */ /* 0x100fe200080108d3 */
[----:B------:R-:W-:Y:S01]  /*6220*/  MUFU.EX2 R159, R159 ;  /* 0x0000009f009f7308 */ /* 0x000fe20000000800 */
[----:B------:R-:W-:Y:S01]  /*6230*/  FFMA.FTZ R195, R207, UR6, -R211 ;  /* 0x00000006cfc37c23 */ /* 0x000fe200080108d3 */
[----:B------:R-:W-:Y:S01]  /*6240*/  FFMA.FTZ R20, R193, R20, R22 ;  /* 0x00000014c1147223 */ /* 0x000fe20000010016 */
[----:B------:R-:W-:Y:S01]  /*6250*/  FFMA.FTZ R21, R208, R21, R23 ;  /* 0x00000015d0157223 */ /* 0x000fe20000010017 */
[----:B------:R-:W-:Y:S01]  /*6260*/  @!P1 IADD3 R201, R201, 0x32460, RZ ;  /* 0x00032460c9c99810 */ /* 0x000fe20007ffe0ff */
[----:B------:R-:W-:-:S02]  /*6270*/  IMAD.MOV.U32 R23, RZ, RZ, R196 ;  /* 0x000000ffff177224 */ /* 0x000fc400078e00c4 */
[----:B------:R-:W-:Y:S01]  /*6280*/  FADD.FTZ R20, R197, R20 ;  /* 0x00000014c5147221 */ /* 0x000fe20000010000 */
[----:B------:R-:W-:Y:S01]  /*6290*/  FADD.FTZ R21, R212, R21 ;  /* 0x00000015d4157221 */ /* 0x000fe20000010000 */
[----:B------:R-:W1:Y:S01]  /*62a0*/  MUFU.EX2 R160, R160 ;  /* 0x000000a000a07308 */ /* 0x000e620000000800 */
[----:B------:R-:W-:Y:S01]  /*62b0*/  @!P1 PRMT R201, RZ, 0x654, R201 ;  /* 0x00000654ffc99816 */ /* 0x000fe200000000c9 */
[----:B------:R-:W-:Y:S01]  /*62c0*/  FADD.FTZ R199, R199, R20 ;  /* 0x00000014c7c77221 */ /* 0x000fe20000010000 */
[----:B------:R-:W-:Y:S01]  /*62d0*/  FADD.FTZ R200, R200, R21 ;  /* 0x00000015c8c87221 */ /* 0x000fe20000010000 */
[----:B------:R-:W-:Y:S02]  /*62e0*/  IMAD.MOV.U32 R22, RZ, RZ, R189 ;  /* 0x000000ffff167224 */ /* 0x000fe400078e00bd */
[----:B------:R-:W-:Y:S01]  /*62f0*/  FADD.FTZ R199, R210, R199 ;  /* 0x000000c7d2c77221 */ /* 0x000fe20000010000 */
[----:B------:R-:W-:Y:S01]  /*6300*/  FADD.FTZ R200, R205, R200 ;  /* 0x000000c8cdc87221 */ /* 0x000fe20000010000 */
        /* <DEDUP_REMOVED lines=9> */
[----:B------:R-:W2:Y:S08]  /*63a0*/  MUFU.EX2 R171, R171 ;  /* 0x000000ab00ab7308 */ /* 0x000eb00000000800 */
[----:B------:R-:W-:Y:S08]  /*63b0*/  MUFU.EX2 R170, R170 ;  /* 0x000000aa00aa7308 */ /* 0x000ff00000000800 */
[----:B------:R-:W2:Y:S08]  /*63c0*/  MUFU.EX2 R173, R173 ;  /* 0x000000ad00ad7308 */ /* 0x000eb00000000800 */
[----:B------:R-:W-:Y:S08]  /*63d0*/  MUFU.EX2 R172, R172 ;  /* 0x000000ac00ac7308 */ /* 0x000ff00000000800 */
[----:B------:R-:W-:Y:S08]  /*63e0*/  MUFU.EX2 R175, R175 ;  /* 0x000000af00af7308 */ /* 0x000ff00000000800 */
[----:B------:R-:W-:Y:S08]  /*63f0*/  MUFU.EX2 R174, R174 ;  /* 0x000000ae00ae7308 */ /* 0x000ff00000000800 */
[----:B------:R-:W2:Y:S08]  /*6400*/  MUFU.EX2 R177, R177 ;  /* 0x000000b100b17308 */ /* 0x000eb00000000800 */
        /* <DEDUP_REMOVED lines=14> */
[----:B------:R-:W-:Y:S01]  /*64f0*/  MUFU.EX2 R190, R190 ;  /* 0x000000be00be7308 */ /* 0x000fe20000000800 */
[----:B------:R-:W-:-:S02]  /*6500*/  WARPGROUP.DEPBAR.LE gsb0, 0x0 ;  /* 0x00008000000079c5 */ /* 0x000fc40000010000 */
[----:B0-----:R-:W-:-:S05]  /*6510*/  F2FP.F16.F32.PACK_AB R152, R213, R156 ;  /* 0x0000009cd598723e */ /* 0x001fca00000000ff */
[----:B------:R-:W0:Y:S01]  /*6520*/  MUFU.EX2 R191, R191 ;  /* 0x000000bf00bf7308 */ /* 0x000e220000000800 */
[----:B-1----:R-:W-:Y:S01]  /*6530*/  F2FP.F16.F32.PACK_AB R153, R160, R159 ;  /* 0x0000009fa099723e */ /* 0x002fe200000000ff */
[----:B------:R-:W-:Y:S01]  /*6540*/  FADD.FTZ R156, R156, R199 ;  /* 0x000000c79c9c7221 */ /* 0x000fe20000010000 */
[----:B------:R-:W-:Y:S01]  /*6550*/  F2FP.F16.F32.PACK_AB R154, R161, R158 ;  /* 0x0000009ea19a723e */ /* 0x000fe200000000ff */
[----:B------:R-:W-:Y:S01]  /*6560*/  FADD.FTZ R159, R159, R200 ;  /* 0x000000c89f9f7221 */ /* 0x000fe20000010000 */
[----:B---3--:R-:W-:Y:S01]  /*6570*/  F2FP.F16.F32.PACK_AB R155, R214, R163 ;  /* 0x000000a3d69b723e */ /* 0x008fe200000000ff */
[----:B------:R-:W-:Y:S02]  /*6580*/  FADD.FTZ R213, R213, R156 ;  /* 0x0000009cd5d57221 */ /* 0x000fe40000010000 */
[----:B------:R-:W-:Y:S01]  /*6590*/  MUFU.EX2 R192, R192 ;  /* 0x000000c000c07308 */ /* 0x000fe20000000800 */
[----:B------:R-:W-:Y:S01]  /*65a0*/  WARPGROUP.ARRIVE ;  /* 0x00000000000079c5 */ /* 0x000fe20000000000 */
[----:B------:R-:W-:Y:S01]  /*65b0*/  FADD.FTZ R160, R160, R159 ;  /* 0x0000009fa0a07221 */ /* 0x000fe20000010000 */
[----:B------:R-:W-:-:S03]  /*65c0*/  FADD.FTZ R158, R158, R213 ;  /* 0x000000d59e9e7221 */ /* 0x000fc60000010000 */
[----:B------:R-:W-:Y:S01]  /*65d0*/  FADD.FTZ R163, R163, R160 ;  /* 0x000000a0a3a37221 */ /* 0x000fe20000010000 */
[----:B------:R-:W-:Y:S01]  /*65e0*/  HGMMA.64x256x16.F32 R24, R152, gdesc[UR8].tnspB, R24, gsb0 ;  /* 0x43e0000898187df0 */ /* 0x000fe20008000818 */
[----:B------:R-:W-:Y:S01]  /*65f0*/  UIADD3 UR10, UR7, 0x100, URZ ;  /* 0x00000100070a7890 */ /* 0x000fe2000fffe03f */
[----:B------:R-:W1:Y:S01]  /*6600*/  MUFU.EX2 R195, R195 ;  /* 0x000000c300c37308 */ /* 0x000e620000000800 */
[----:B------:R-:W-:Y:S01]  /*6610*/  UMOV UR11, 0x40000040 ;  /* 0x40000040000b7882 */ /* 0x000fe20000000000 */
[----:B------:R-:W-:Y:S01]  /*6620*/  FADD.FTZ R161, R161, R158 ;  /* 0x0000009ea1a17221 */ /* 0x000fe20000010000 */
[----:B------:R-:W-:Y:S01]  /*6630*/  FADD.FTZ R163, R214, R163 ;  /* 0x000000a3d6a37221 */ /* 0x000fe20000010000 */
[----:B------:R-:W-:Y:S02]  /*6640*/  WARPGROUP.DEPBAR.LE gsb0, 0x0 ;  /* 0x00008000000079c5 */ /* 0x000fe40000010000 */
[----:B----4-:R-:W-:Y:S01]  /*6650*/  F2FP.F16.F32.PACK_AB R152, R165, R162 ;  /* 0x000000a2a598723e */ /* 0x010fe200000000ff */
[----:B------:R-:W-:Y:S01]  /*6660*/  FADD.FTZ R162, R162, R161 ;  /* 0x000000a1a2a27221 */ /* 0x000fe20000010000 */
[----:B-----5:R-:W-:Y:S01]  /*6670*/  F2FP.F16.F32.PACK_AB R153, R169, R166 ;  /* 0x000000a6a999723e */ /* 0x020fe200000000ff */
[----:B------:R-:W-:Y:S01]  /*6680*/  FADD.FTZ R166, R166, R163 ;  /* 0x000000a3a6a67221 */ /* 0x000fe20000010000 */
[----:B------:R-:W-:Y:S01]  /*6690*/  F2FP.F16.F32.PACK_AB R154, R167, R164 ;  /* 0x000000a4a79a723e */ /* 0x000fe200000000ff */
[----:B------:R-:W-:Y:S01]  /*66a0*/  FADD.FTZ R165, R165, R162 ;  /* 0x000000a2a5a57221 */ /* 0x000fe20000010000 */
[----:B--2---:R-:W-:Y:S01]  /*66b0*/  F2FP.F16.F32.PACK_AB R155, R171, R168 ;  /* 0x000000a8ab9b723e */ /* 0x004fe200000000ff */
[----:B------:R-:W-:-:S02]  /*66c0*/  FADD.FTZ R169, R169, R166 ;  /* 0x000000a6a9a97221 */ /* 0x000fc40000010000 */
[----:B------:R-:W-:Y:S01]  /*66d0*/  FADD.FTZ R164, R164, R165 ;  /* 0x000000a5a4a47221 */ /* 0x000fe20000010000 */
[----:B------:R-:W-:Y:S01]  /*66e0*/  WARPGROUP.ARRIVE ;  /* 0x00000000000079c5 */ /* 0x000fe20000000000 */
[----:B------:R-:W-:Y:S02]  /*66f0*/  FADD.FTZ R168, R168, R169 ;  /* 0x000000a9a8a87221 */ /* 0x000fe40000010000 */
[----:B------:R-:W-:Y:S02]  /*6700*/  FADD.FTZ R167, R167, R164 ;  /* 0x000000a4a7a77221 */ /* 0x000fe40000010000 */
[----:B------:R-:W-:-:S05]  /*6710*/  FADD.FTZ R171, R171, R168 ;  /* 0x000000a8abab7221 */ /* 0x000fca0000010000 */
        /* <DEDUP_REMOVED lines=40> */
[----:B0-----:R-:W-:Y:S01]  /*69a0*/  F2FP.F16.F32.PACK_AB R153, R191, R190 ;  /* 0x000000bebf99723e */ /* 0x001fe200000000ff */
        /* <DEDUP_REMOVED lines=9> */
[----:B------:R-:W-:-:S08]  /*6a40*/  FADD.FTZ R21, R195, R192 ;  /* 0x000000c0c3157221 */ /* 0x000fd00000010000 */
[----:B------:R-:W-:Y:S03]  /*6a50*/  HGMMA.64x256x16.F32 R24, R152, gdesc[UR8].tnspB, R24, gsb0 ;  /* 0x43e0000898187df0 */ /* 0x000fe60008000818 */
[----:B------:R-:W-:Y:S02]  /*6a60*/  WARPGROUP.DEPBAR.LE gsb0, 0x0 ;  /* 0x00008000000079c5 */ /* 0x000fe40000010000 */
[----:B------:R1:W-:Y:S01]  /*6a70*/  @!P1 SYNCS.ARRIVE.TRANS64.RED.A1T0 RZ, [R201+URZ], RZ ;  /* 0x000000ffc9ff99a7 */ /* 0x0003e2000810043f */
[----:B------:R-:W-:Y:S05]  /*6a80*/  @P2 BRA `(.L_x_196) ;  /* 0xffffffd4004c2947 */ /* 0x000fea000383ffff */
.L_x_187:
[----:B------:R-:W2:Y:S01]  /*6a90*/  SHFL.BFLY PT, R3, R20, 0x2, 0x1f ;  /* 0x0c401f0014037f89 */ /* 0x000ea200000e0000 */
[----:B------:R-:W-:Y:S01]  /*6aa0*/  IMAD.MOV.U32 R4, RZ, RZ, RZ ;  /* 0x000000ffff047224 */ /* 0x000fe200078e00ff */
[----:B------:R3:W-:Y:S08]  /*6ab0*/  BAR.ARV R157, 0x100 ;  /* 0x0004009d0000751d */ /* 0x0007f00000002000 */
[----:B------:R-:W-:Y:S06]  /*6ac0*/  BAR.ARV 0x8, 0x180 ;  /* 0x0206000000007b1d */ /* 0x000fec0000002000 */
[----:B------:R-:W-:Y:S01]  /*6ad0*/  PLOP3.LUT P0, PT, PT, PT, PT, 0x8, 0x0 ;  /* 0x000000000000781c */ /* 0x000fe20003f0e170 */
[----:B------:R-:W4:Y:S01]  /*6ae0*/  SHFL.BFLY PT, R2, R21, 0x2, 0x1f ;  /* 0x0c401f0015027f89 */ /* 0x000f2200000e0000 */
[----:B--2---:R-:W-:-:S05]  /*6af0*/  FADD.FTZ R3, R3, R20 ;  /* 0x0000001403037221 */ /* 0x004fca0000010000 */
[----:B------:R-:W2:Y:S01]  /*6b00*/  SHFL.BFLY PT, R0, R3, 0x1, 0x1f ;  /* 0x0c201f0003007f89 */ /* 0x000ea200000e0000 */
[----:B----4-:R-:W-:-:S05]  /*6b10*/  FADD.FTZ R2, R2, R21 ;  /* 0x0000001502027221 */ /* 0x010fca0000010000 */
[----:B------:R-:W4:Y:S01]  /*6b20*/  SHFL.BFLY PT, R5, R2, 0x1, 0x1f ;  /* 0x0c201f0002057f89 */ /* 0x000f2200000e0000 */
[----:B--2---:R-:W-:Y:S01]  /*6b30*/  FADD.FTZ R7, R3, R0 ;  /* 0x0000000003077221 */ /* 0x004fe20000010000 */
[----:B------:R-:W-:Y:S02]  /*6b40*/  IMAD.MOV.U32 R0, RZ, RZ, RZ ;  /* 0x000000ffff007224 */ /* 0x000fe400078e00ff */
[----:B------:R-:W-:Y:S02]  /*6b50*/  IMAD.MOV.U32 R3, RZ, RZ, -0x800000 ;  /* 0xff800000ff037424 */ /* 0x000fe400078e00ff */
[----:B------:R-:W-:-:S13]  /*6b60*/  FSETP.NE.FTZ.AND P1, PT, R7, RZ, PT ;  /* 0x000000ff0700720b */ /* 0x000fda0003f35000 */
[----:B------:R-:W2:Y:S01]  /*6b70*/  @P1 MUFU.RCP R4, R7 ;  /* 0x0000000700041308 */ /* 0x000ea20000001000 */
[----:B----4-:R-:W-:Y:S01]  /*6b80*/  FADD.FTZ R8, R2, R5 ;  /* 0x0000000502087221 */ /* 0x010fe20000010000 */
[----:B------:R-:W-:-:S04]  /*6b90*/  IMAD.MOV.U32 R2, RZ, RZ, -0x800000 ;  /* 0xff800000ff027424 */ /* 0x000fc800078e00ff */
[----:B------:R-:W-:Y:S02]  /*6ba0*/  FSETP.NE.FTZ.AND P2, PT, R8, RZ, PT ;  /* 0x000000ff0800720b */ /* 0x000fe40003f55000 */
[----:B------:R-:W4:Y:S01]  /*6bb0*/  @P1 MUFU.LG2 R5, R7 ;  /* 0x0000000700051308 */ /* 0x000f220000000c00 */
[-C--:B--2---:R-:W-:Y:S01]  /*6bc0*/  FMUL.FTZ R24, R24, R4.reuse ;  /* 0x0000000418187220 */ /* 0x084fe20000410000 */
[-C--:B------:R-:W-:Y:S01]  /*6bd0*/  FMUL.FTZ R25, R25, R4.reuse ;  /* 0x0000000419197220 */ /* 0x080fe20000410000 */
[----:B------:R-:W-:-:S08]  /*6be0*/  FMUL.FTZ R28, R28, R4 ;  /* 0x000000041c1c7220 */ /* 0x000fd00000410000 */
[----:B------:R-:W2:Y:S01]  /*6bf0*/  @P2 MUFU.LG2 R6, R8 ;  /* 0x0000000800062308 */ /* 0x000ea20000000c00 */
[-C--:B------:R-:W-:Y:S01]  /*6c00*/  FMUL.FTZ R29, R29, R4.reuse ;  /* 0x000000041d1d7220 */ /* 0x080fe20000410000 */
[-C--:B------:R-:W-:Y:S01]  /*6c10*/  FMUL.FTZ R32, R32, R4.reuse ;  /* 0x0000000420207220 */ /* 0x080fe20000410000 */
[-C--:B------:R-:W-:Y:S01]  /*6c20*/  FMUL.FTZ R33, R33, R4.reuse ;  /* 0x0000000421217220 */ /* 0x080fe20000410000 */
[-C--:B------:R-:W-:Y:S01]  /*6c30*/  FMUL.FTZ R36, R36, R4.reuse ;  /* 0x0000000424247220 */ /* 0x080fe20000410000 */
[-C--:B------:R-:W-:Y:S01]  /*6c40*/  FMUL.FTZ R37, R37, R4.reuse ;  /* 0x0000000425257220 */ /* 0x080fe20000410000 */
[-C--:B------:R-:W-:Y:S01]  /*6c50*/  FMUL.FTZ R40, R40, R4.reuse ;  /* 0x0000000428287220 */ /* 0x080fe20000410000 */
[-C--:B------:R-:W-:Y:S01]  /*6c60*/  FMUL.FTZ R41, R41, R4.reuse ;  /* 0x0000000429297220 */ /* 0x080fe20000410000 */
[----:B------:R5:W0:Y:S01]  /*6c70*/  @P2 MUFU.RCP R0, R8 ;  /* 0x0000000800002308 */ /* 0x000a220000001000 */
        /* <DEDUP_REMOVED lines=54> */
[----:B------:R-:W-:-:S02]  /*6fe0*/  IMAD.U32 R4, RZ, RZ, UR6 ;  /* 0x00000006ff047e24 */ /* 0x000fc4000f8e00ff */
[----:B----4-:R-:W-:Y:S01]  /*6ff0*/  @P1 FMUL.FTZ R5, R5, 0.69314718246459960938 ;  /* 0x3f31721805051820 */ /* 0x010fe20000410000 */
[----:B-----5:R-:W-:Y:S02]  /*7000*/  IMAD.U32 R8, RZ, RZ, UR6 ;  /* 0x00000006ff087e24 */ /* 0x020fe4000f8e00ff */
[----:B--2---:R-:W-:Y:S01]  /*7010*/  @P2 FMUL.FTZ R7, R6, 0.69314718246459960938 ;  /* 0x3f31721806072820 */ /* 0x004fe20000410000 */
[----:B------:R-:W-:Y:S01]  /*7020*/  @P1 FMUL.FTZ R4, R4, 0.69314718246459960938 ;  /* 0x3f31721804041820 */ /* 0x000fe20000410000 */
[-C--:B0-----:R-:W-:Y:S01]  /*7030*/  FMUL.FTZ R26, R26, R0.reuse ;  /* 0x000000001a1a7220 */ /* 0x081fe20000410000 */
[----:B------:R-:W-:Y:S01]  /*7040*/  @P2 FMUL.FTZ R8, R8, 0.69314718246459960938 ;  /* 0x3f31721808082820 */ /* 0x000fe20000410000 */
        /* <DEDUP_REMOVED lines=63> */
[----:B------:R-:W-:Y:S01]  /*7440*/  @P1 FFMA.FTZ R3, R4, R189, R5 ;  /* 0x000000bd04031223 */ /* 0x000fe20000010005 */
[----:B---3--:R-:W-:-:S07]  /*7450*/  @P2 FFMA.FTZ R2, R8, R196, R7 ;  /* 0x000000c408022223 */ /* 0x008fce0000010007 */
.L_x_175:
[----:B------:R-:W-:Y:S05]  /*7460*/  @P0 BRA `(.L_x_197) ;  /* 0x0000002000600947 */ /* 0x000fea0003800000 */
[----:B------:R-:W0:Y:S01]  /*7470*/  S2R R0, SR_TID.X ;  /* 0x0000000000007919 */ /* 0x000e220000002100 */
[----:B------:R-:W2:Y:S01]  /*7480*/  LDC R8, c[0x0][0xce8] ;  /* 0x00033a00ff087b82 */ /* 0x000ea20000000800 */
[----:B------:R-:W-:Y:S01]  /*7490*/  R2UR UR13, R18 ;  /* 0x00000000120d72ca */ /* 0x000fe200000e0000 */
[----:B------:R-:W-:Y:S01]  /*74a0*/  ULDC.64 UR8, c[0x0][0xcd0] ;  /* 0x0003340000087ab9 */ /* 0x000fe20000000a00 */
[----:B------:R-:W3:Y:S01]  /*74b0*/  S2R R16, SR_CTAID.X ;  /* 0x0000000000107919 */ /* 0x000ee20000002500 */
[----:B------:R-:W-:Y:S01]  /*74c0*/  ULDC.64 UR14, c[0x0][0x208] ;  /* 0x00008200000e7ab9 */ /* 0x000fe20000000a00 */
[----:B------:R-:W-:Y:S03]  /*74d0*/  BSSY B0, `(.L_x_198) ;  /* 0x000014b000007945 */ /* 0x000fe60003800000 */
[----:B------:R-:W4:Y:S06]  /*74e0*/  S2UR UR12, SR_CTAID.Z ;  /* 0x00000000000c79c3 */ /* 0x000f2c0000002700 */
[----:B------:R-:W-:-:S02]  /*74f0*/  USHF.R.S32.HI UR7, URZ, 0x1f, UR13 ;  /* 0x0000001f3f077899 */ /* 0x000fc4000801140d */
[----:B------:R-:W-:Y:S01]  /*7500*/  IMAD R19, RZ, RZ, -UR13 ;  /* 0x8000000dff137e24 */ /* 0x000fe2000f8e02ff */
[----:B------:R-:W5:Y:S01]  /*7510*/  LDC.64 R20, c[0x0][0xcd8] ;  /* 0x00033600ff147b82 */ /* 0x000f620000000a00 */
[----:B------:R-:W-:Y:S02]  /*7520*/  UIMAD.WIDE.U32 UR4, UR13, UR8, URZ ;  /* 0x000000080d0472a5 */ /* 0x000fe4000f8e003f */
[----:B------:R-:W-:-:S04]  /*7530*/  UIMAD UR6, UR7, UR8, URZ ;  /* 0x00000008070672a4 */ /* 0x000fc8000f8e023f */
[----:B------:R-:W-:Y:S01]  /*7540*/  UIMAD UR6, UR13, UR9, UR6 ;  /* 0x000000090d0672a4 */ /* 0x000fe2000f8e0206 */
[----:B--2---:R-:W-:Y:S01]  /*7550*/  ISETP.NE.AND P0, PT, R8, 0x1, PT ;  /* 0x000000010800780c */ /* 0x004fe20003f05270 */
[----:B------:R-:W2:Y:S01]  /*7560*/  S2UR UR11, SR_CTAID.Y ;  /* 0x00000000000b79c3 */ /* 0x000ea20000002600 */
[----:B------:R-:W-:Y:S01]  /*7570*/  ULDC.64 UR8, c[0x0][0xc38] ;  /* 0x00030e0000087ab9 */ /* 0x000fe20000000a00 */
[----:B------:R-:W-:Y:S02]  /*7580*/  UIADD3 UR6, UR5, UR6, URZ ;  /* 0x0000000605067290 */ /* 0x000fe4000fffe03f */
[----:B------:R-:W-:Y:S01]  /*7590*/  UIMAD UR7, UR7, UR8, URZ ;  /* 0x00000008070772a4 */ /* 0x000fe2000f8e023f */
[----:B0-----:R-:W-:Y:S01]  /*75a0*/  VIADD R14, R0, 0xffffff80 ;  /* 0xffffff80000e7836 */ /* 0x001fe20000000000 */
[----:B----4-:R-:W-:Y:S02]  /*75b0*/  USHF.R.S32.HI UR10, URZ, 0x1f, UR12 ;  /* 0x0000001f3f0a7899 */ /* 0x010fe4000801140c */
[----:B------:R-:W2:Y:S02]  /*75c0*/  LDC R152, c[0x0][0xd50] ;  /* 0x00035400ff987b82 */ /* 0x000ea40000000800 */
[----:B------:R-:W-:-:S04]  /*75d0*/  SHF.R.S32.HI R7, RZ, 0x1f, R14 ;  /* 0x0000001fff077819 */ /* 0x000fc8000001140e */
[CC--:B------:R-:W-:Y:S02]  /*75e0*/  LEA.HI R4, R7.reuse, R14.reuse, RZ, 0x7 ;  /* 0x0000000e07047211 */ /* 0x0c0fe400078f38ff */
[----:B------:R-:W0:Y:S01]  /*75f0*/  LDC.64 R22, c[0x0][0xc40] ;  /* 0x00031000ff167b82 */ /* 0x000e220000000a00 */
[----:B------:R-:W-:Y:S02]  /*7600*/  LEA.HI R7, R7, R14, RZ, 0x2 ;  /* 0x0000000e07077211 */ /* 0x000fe400078f10ff */
[----:B------:R-:W-:Y:S02]  /*7610*/  LOP3.LUT R5, R4, 0xffffff80, RZ, 0xc0, !PT ;  /* 0xffffff8004057812 */ /* 0x000fe400078ec0ff */
[----:B------:R-:W-:Y:S02]  /*7620*/  SHF.R.S32.HI R9, RZ, 0x7, R4 ;  /* 0x00000007ff097819 */ /* 0x000fe40000011404 */
[----:B------:R-:W-:Y:S01]  /*7630*/  LOP3.LUT R7, R7, 0xfffffffc, RZ, 0xc0, !PT ;  /* 0xfffffffc07077812 */ /* 0x000fe200078ec0ff */
[----:B------:R-:W-:Y:S01]  /*7640*/  IMAD.IADD R0, R14, 0x1, -R5 ;  /* 0x000000010e007824 */ /* 0x000fe200078e0a05 */
[----:B------:R-:W-:Y:S01]  /*7650*/  LEA.HI R4, R4, R9, RZ, 0x1 ;  /* 0x0000000904047211 */ /* 0x000fe200078f08ff */
[----:B------:R-:W4:Y:S01]  /*7660*/  @P0 LDC R17, c[0x0][0xcf0] ;  /* 0x00033c00ff110b82 */ /* 0x000f220000000800 */
[----:B------:R-:W-:-:S02]  /*7670*/  IADD3 R7, R14, -R7, RZ ;  /* 0x800000070e077210 */ /* 0x000fc40007ffe0ff */
[----:B------:R-:W-:Y:S02]  /*7680*/  SHF.R.S32.HI R11, RZ, 0x1f, R0 ;  /* 0x0000001fff0b7819 */ /* 0x000fe40000011400 */
[----:B------:R-:W-:Y:S02]  /*7690*/  LOP3.LUT R4, R4, 0x3fffffe, RZ, 0xc0, !PT ;  /* 0x03fffffe04047812 */ /* 0x000fe400078ec0ff */
[----:B------:R-:W-:Y:S01]  /*76a0*/  LEA.HI R10, R11, R0, RZ, 0x2 ;  /* 0x000000000b0a7211 */ /* 0x000fe200078f10ff */
[----:B------:R-:W1:Y:S03]  /*76b0*/  @P0 LDC R14, c[0x0][0xcec] ;  /* 0x00033b00ff0e0b82 */ /* 0x000e660000000800 */
[--C-:B------:R-:W-:Y:S02]  /*76c0*/  SHF.R.S32.HI R5, RZ, 0x2, R10.reuse ;  /* 0x00000002ff057819 */ /* 0x100fe4000001140a */
[----:B------:R-:W-:-:S03]  /*76d0*/  SHF.R.S32.HI R6, RZ, 0x1f, R10 ;  /* 0x0000001fff067819 */ /* 0x000fc6000001140a */
[----:B------:R-:W4:Y:S01]  /*76e0*/  @P0 LDC R154, c[0x0][0xcec] ;  /* 0x00033b00ff9a0b82 */ /* 0x000f220000000800 */
[----:B------:R-:W-:-:S04]  /*76f0*/  LEA.HI R6, R6, R5, RZ, 0x3 ;  /* 0x0000000506067211 */ /* 0x000fc800078f18ff */
[----:B------:R-:W-:Y:S01]  /*7700*/  LOP3.LUT R12, R6, 0xfffffff8, RZ, 0xc0, !PT ;  /* 0xfffffff8060c7812 */ /* 0x000fe200078ec0ff */
[----:B------:R-:W-:Y:S01]  /*7710*/  IMAD.IADD R6, R9, 0x1, -R4 ;  /* 0x0000000109067824 */ /* 0x000fe200078e0a04 */
[----:B------:R-:W-:Y:S01]  /*7720*/  LEA.HI R9, R7, R7, RZ, 0x1 ;  /* 0x0000000707097211 */ /* 0x000fe200078f08ff */
[----:B------:R-:W4:Y:S01]  /*7730*/  @P0 LDC R153, c[0x0][0xcf0] ;  /* 0x00033c00ff990b82 */ /* 0x000f220000000800 */
[----:B------:R-:W-:Y:S01]  /*7740*/  LEA.HI R4, R11, R0, RZ, 0x5 ;  /* 0x000000000b047211 */ /* 0x000fe200078f28ff */
[----:B------:R-:W-:Y:S01]  /*7750*/  IMAD.IADD R5, R5, 0x1, -R12 ;  /* 0x0000000105057824 */ /* 0x000fe200078e0a0c */
[----:B------:R-:W-:Y:S02]  /*7760*/  LOP3.LUT R12, R9, 0x1ffffffe, RZ, 0xc0, !PT ;  /* 0x1ffffffe090c7812 */ /* 0x000fe400078ec0ff */
[----:B------:R-:W-:-:S03]  /*7770*/  SHF.R.S32.HI R4, RZ, 0x5, R4 ;  /* 0x00000005ff047819 */ /* 0x000fc60000011404 */
[----:B------:R-:W-:Y:S02]  /*7780*/  IMAD.IADD R12, R7, 0x1, -R12 ;  /* 0x00000001070c7824 */ /* 0x000fe400078e0a0c */
[----:B------:R-:W-:Y:S02]  /*7790*/  IMAD R7, R4, 0x10, R5 ;  /* 0x0000001004077824 */ /* 0x000fe400078e0205 */
[----:B------:R-:W-:Y:S02]  /*77a0*/  IMAD.U32 R5, RZ, RZ, UR5 ;  /* 0x00000005ff057e24 */ /* 0x000fe4000f8e00ff */
[----:B------:R-:W-:Y:S02]  /*77b0*/  IMAD R9, R6, 0x40, R7 ;  /* 0x0000004006097824 */ /* 0x000fe400078e0207 */
[----:B------:R-:W-:Y:S01]  /*77c0*/  IMAD.U32 R4, RZ, RZ, UR4 ;  /* 0x00000004ff047e24 */ /* 0x000fe2000f8e00ff */
[----:B------:R-:W-:Y:S01]  /*77d0*/  UIMAD.WIDE.U32 UR4, UR13, UR8, URZ ;  /* 0x000000080d0472a5 */ /* 0x000fe2000f8e003f */
[----:B------:R-:W-:Y:S01]  /*77e0*/  IMAD.U32 R5, RZ, RZ, UR6 ;  /* 0x00000006ff057e24 */ /* 0x000fe2000f8e00ff */
[----:B------:R-:W-:Y:S01]  /*77f0*/  UIMAD UR6, UR13, UR9, UR7 ;  /* 0x000000090d0672a4 */ /* 0x000fe2000f8e0207 */
[----:B------:R-:W-:-:S02]  /*7800*/  IMAD R12, R12, 0x8, R9 ;  /* 0x000000080c0c7824 */ /* 0x000fc400078e0209 */
[----:B-----5:R-:W-:Y:S01]  /*7810*/  IMAD R6, R20, UR10, RZ ;  /* 0x0000000a14067c24 */ /* 0x020fe2000f8e02ff */
[----:B------:R-:W-:Y:S01]  /*7820*/  UIADD3 UR6, UR5, UR6, URZ ;  /* 0x0000000605067290 */ /* 0x000fe2000fffe03f */
[----:B---3--:R-:W-:Y:S01]  /*7830*/  IMAD R11, R16, 0x80, R12 ;  /* 0x00000080100b7824 */ /* 0x008fe200078e020c */
[----:B------:R-:W-:Y:S01]  /*7840*/  ULDC.64 UR8, c[0x0][0xc28] ;  /* 0x00030a0000087ab9 */ /* 0x000fe20000000a00 */
[----:B------:R-:W-:Y:S01]  /*7850*/  IMAD R15, R21, UR12, R6 ;  /* 0x0000000c150f7c24 */ /* 0x000fe2000f8e0206 */
[----:B------:R-:W-:Y:S01]  /*7860*/  MOV R6, UR4 ;  /* 0x0000000400067c02 */ /* 0x000fe20008000f00 */
[----:B-1----:R-:W-:-:S04]  /*7870*/  @P0 IMAD.HI.U32 R12, R11, R14, RZ ;  /* 0x0000000e0b0c0227 */ /* 0x002fc800078e00ff */
[----:B------:R-:W-:Y:S01]  /*7880*/  IMAD.U32 R7, RZ, RZ, UR5 ;  /* 0x00000005ff077e24 */ /* 0x000fe2000f8e00ff */
[----:B------:R-:W-:Y:S01]  /*7890*/  ULDC.64 UR4, c[0x0][0xce0] ;  /* 0x0003380000047ab9 */ /* 0x000fe20000000a00 */
[----:B0-----:R-:W-:Y:S02]  /*78a0*/  IMAD R14, R22, UR10, RZ ;  /* 0x0000000a160e7c24 */ /* 0x001fe4000f8e02ff */
[----:B--2---:R-:W-:Y:S02]  /*78b0*/  IMAD R21, R152, R19, UR11 ;  /* 0x0000000b98157e24 */ /* 0x004fe4000f8e0213 */
[----:B------:R-:W-:Y:S01]  /*78c0*/  IMAD.U32 R7, RZ, RZ, UR6 ;  /* 0x00000006ff077e24 */ /* 0x000fe2000f8e00ff */
[----:B------:R-:W-:Y:S01]  /*78d0*/  ULDC.64 UR6, c[0x0][0xc48] ;  /* 0x0003120000067ab9 */ /* 0x000fe20000000a00 */
[----:B------:R-:W-:-:S04]  /*78e0*/  IMAD.WIDE.U32 R4, R20, UR12, R4 ;  /* 0x0000000c14047c25 */ /* 0x000fc8000f8e0004 */
[----:B------:R-:W-:Y:S01]  /*78f0*/  IMAD.MOV.U32 R13, RZ, RZ, R11 ;  /* 0x000000ffff0d7224 */ /* 0x000fe200078e000b */
[----:B----4-:R-:W-:Y:S01]  /*7900*/  @P0 SHF.R.U32.HI R13, RZ, R17, R12 ;  /* 0x00000011ff0d0219 */ /* 0x010fe2000001160c */
[----:B------:R-:W-:Y:S01]  /*7910*/  IMAD R17, R23, UR12, R14 ;  /* 0x0000000c17117c24 */ /* 0x000fe2000f8e020e */
[----:B------:R-:W-:Y:S01]  /*7920*/  SHF.R.S32.HI R14, RZ, 0x1f, R21 ;  /* 0x0000001fff0e7819 */ /* 0x000fe20000011415 */
[----:B------:R-:W-:-:S04]  /*7930*/  IMAD.WIDE.U32 R6, R22, UR12, R6 ;  /* 0x0000000c16067c25 */ /* 0x000fc8000f8e0006 */
[----:B------:R-:W-:Y:S02]  /*7940*/  IMAD.IADD R5, R5, 0x1, R15 ;  /* 0x0000000105057824 */ /* 0x000fe400078e020f */
[----:B------:R-:W-:-:S04]  /*7950*/  @P0 IMAD.HI.U32 R154, R11, R154, RZ ;  /* 0x0000009a0b9a0227 */ /* 0x000fc800078e00ff */
[----:B------:R-:W-:Y:S02]  /*7960*/  IMAD.IADD R7, R7, 0x1, R17 ;  /* 0x0000000107077824 */ /* 0x000fe400078e0211 */
[----:B------:R-:W-:Y:S01]  /*7970*/  IMAD.MOV.U32 R15, RZ, RZ, R11 ;  /* 0x000000ffff0f7224 */ /* 0x000fe200078e000b */
[----:B------:R-:W-:Y:S01]  /*7980*/  @P0 SHF.R.U32.HI R15, RZ, R153, R154 ;  /* 0x00000099ff0f0219 */ /* 0x000fe2000001169a */
[C---:B------:R-:W-:Y:S02]  /*7990*/  IMAD R12, R14.reuse, UR4, RZ ;  /* 0x000000040e0c7c24 */ /* 0x040fe4000f8e02ff */
[----:B------:R-:W-:Y:S02]  /*79a0*/  IMAD R17, R14, UR6, RZ ;  /* 0x000000060e117c24 */ /* 0x000fe4000f8e02ff */
[----:B------:R-:W-:-:S04]  /*79b0*/  IMAD.WIDE.U32 R4, R21, UR4, R4 ;  /* 0x0000000415047c25 */ /* 0x000fc8000f8e0004 */
[C---:B------:R-:W-:Y:S01]  /*79c0*/  IMAD R14, R21.reuse, UR5, R12 ;  /* 0x00000005150e7c24 */ /* 0x040fe2000f8e020c */
[----:B------:R-:W-:Y:S01]  /*79d0*/  BAR.SYNC.DEFER_BLOCKING 0x1, 0x100 ;  /* 0x0044000000007b1d */ /* 0x000fe20000010000 */
[C---:B------:R-:W-:Y:S01]  /*79e0*/  IMAD R19, R21.reuse, UR7, R17 ;  /* 0x0000000715137c24 */ /* 0x040fe2000f8e0211 */
[----:B------:R-:W-:Y:S01]  /*79f0*/  SHF.R.S32.HI R17, RZ, 0x1f, R13 ;  /* 0x0000001fff117819 */ /* 0x000fe2000001140d */
[----:B------:R-:W-:Y:S01]  /*7a00*/  IMAD.WIDE.U32 R6, R21, UR6, R6 ;  /* 0x0000000615067c25 */ /* 0x000fe2000f8e0006 */
[----:B------:R-:W-:Y:S02]  /*7a10*/  IADD3 R4, P0, R13, R4, RZ ;  /* 0x000000040d047210 */ /* 0x000fe40007f1e0ff */
[----:B------:R-:W-:Y:S01]  /*7a20*/  SHF.R.S32.HI R12, RZ, 0x1f, R15 ;  /* 0x0000001fff0c7819 */ /* 0x000fe2000001140f */
[----:B------:R-:W-:Y:S01]  /*7a30*/  IMAD.MOV R13, RZ, RZ, -R13 ;  /* 0x000000ffff0d7224 */ /* 0x000fe200078e0a0d */
[----:B------:R-:W-:Y:S01]  /*7a40*/  ULDC.64 UR4, c[0x0][0xc30] ;  /* 0x00030c0000047ab9 */ /* 0x000fe20000000a00 */
[----:B------:R-:W-:Y:S01]  /*7a50*/  IMAD.MOV R20, RZ, RZ, -R15 ;  /* 0x000000ffff147224 */ /* 0x000fe200078e0a0f */
[----:B------:R-:W-:Y:S01]  /*7a60*/  IADD3.X R5, R17, R5, R14, P0, !PT ;  /* 0x0000000511057210 */ /* 0x000fe200007fe40e */
[----:B------:R-:W-:Y:S01]  /*7a70*/  IMAD R12, R12, UR4, RZ ;  /* 0x000000040c0c7c24 */ /* 0x000fe2000f8e02ff */
[----:B------:R-:W-:Y:S01]  /*7a80*/  ULDC.64 UR6, c[0x0][0xcc8] ;  /* 0x0003320000067ab9 */ /* 0x000fe20000000a00 */
[----:B------:R-:W-:-:S02]  /*7a90*/  IMAD R13, R8, R13, R11 ;  /* 0x0000000d080d7224 */ /* 0x000fc400078e020b */
[----:B------:R-:W-:Y:S02]  /*7aa0*/  IMAD.IADD R7, R7, 0x1, R19 ;  /* 0x0000000107077824 */ /* 0x000fe400078e0213 */
[----:B------:R-:W-:Y:S02]  /*7ab0*/  IMAD R11, R8, R20, R11 ;  /* 0x00000014080b7224 */ /* 0x000fe400078e020b */
[C---:B------:R-:W-:Y:S01]  /*7ac0*/  IMAD R17, R15.reuse, UR5, R12 ;  /* 0x000000050f117c24 */ /* 0x040fe2000f8e020c */
[----:B------:R-:W-:Y:S01]  /*7ad0*/  SHF.R.S32.HI R12, RZ, 0x1f, R13 ;  /* 0x0000001fff0c7819 */ /* 0x000fe2000001140d */
[----:B------:R-:W-:Y:S01]  /*7ae0*/  IMAD.WIDE.U32 R6, R15, UR4, R6 ;  /* 0x000000040f067c25 */ /* 0x000fe2000f8e0006 */
[----:B------:R-:W-:Y:S01]  /*7af0*/  SHF.R.S32.HI R14, RZ, 0x1f, R11 ;  /* 0x0000001fff0e7819 */ /* 0x000fe2000001140b */
[----:B------:R-:W0:Y:S01]  /*7b00*/  S2UR UR5, SR_CgaCtaId ;  /* 0x00000000000579c3 */ /* 0x000e220000008800 */
[----:B------:R-:W-:Y:S01]  /*7b10*/  UMOV UR4, 0x400 ;  /* 0x0000040000047882 */ /* 0x000fe20000000000 */
[----:B------:R-:W-:Y:S01]  /*7b20*/  IMAD R12, R12, UR6, RZ ;  /* 0x000000060c0c7c24 */ /* 0x000fe2000f8e02ff */
[----:B------:R-:W-:Y:S01]  /*7b30*/  IADD3 R7, R7, R17, RZ ;  /* 0x0000001107077210 */ /* 0x000fe20007ffe0ff */
[----:B------:R-:W-:-:S02]  /*7b40*/  IMAD R14, R14, UR8, RZ ;  /* 0x000000080e0e7c24 */ /* 0x000fc4000f8e02ff */
        /* <DEDUP_REMOVED lines=17> */
[----:B------:R-:W-:Y:S01]  /*7c60*/  SHFL.IDX PT, R12, R19, RZ, 0x1c1f ;  /* 0x001c1fff130c7589 */ /* 0x000fe200000e0000 */
[----:B------:R-:W-:Y:S01]  /*7c70*/  LOP3.LUT P0, RZ, R0, 0x3, RZ, 0xc0, !PT ;  /* 0x0000000300ff7812 */ /* 0x000fe2000780c0ff */
[C---:B------:R-:W-:Y:S01]  /*7c80*/  VIADD R9, R11.reuse, 0x8 ;  /* 0x000000080b097836 */ /* 0x040fe20000000000 */
[----:B------:R-:W-:Y:S01]  /*7c90*/  UIADD3 UR4, UR4, 0x32420, URZ ;  /* 0x0003242004047890 */ /* 0x000fe2000fffe03f */
[----:B------:R-:W0:Y:S01]  /*7ca0*/  SHFL.IDX PT, R13, R17, RZ, 0x1c1f ;  /* 0x001c1fff110d7589 */ /* 0x000e2200000e0000 */
[----:B------:R-:W-:-:S02]  /*7cb0*/  ISETP.GE.OR P1, PT, R11, R8, P0 ;  /* 0x000000080b00720c */ /* 0x000fc40000726670 */
[-C--:B------:R-:W-:Y:S01]  /*7cc0*/  ISETP.GE.OR P0, PT, R9, R8.reuse, P0 ;  /* 0x000000080900720c */ /* 0x080fe20000706670 */
[----:B------:R1:W2:Y:S01]  /*7cd0*/  SHFL.IDX PT, R15, R17, 0x1, 0x1c1f ;  /* 0x003c1f00110f7f89 */ /* 0x0002a200000e0000 */
[----:B------:R-:W-:Y:S01]  /*7ce0*/  ISETP.GE.AND P2, PT, R11, R8, PT ;  /* 0x000000080b00720c */ /* 0x000fe20003f46270 */
[----:B------:R-:W-:Y:S02]  /*7cf0*/  UPRMT UR4, URZ, 0x654, UR4 ;  /* 0x000006543f047896 */ /* 0x000fe40008000004 */
[----:B------:R3:W4:Y:S01]  /*7d00*/  SHFL.IDX PT, R4, R6, RZ, 0x1c1f ;  /* 0x001c1fff06047589 */ /* 0x00072200000e0000 */
[----:B-1----:R-:W-:-:S03]  /*7d10*/  LOP3.LUT R17, R10, 0x7ffffffc, RZ, 0xc0, !PT ;  /* 0x7ffffffc0a117812 */ /* 0x002fc600078ec0ff */
[----:B------:R3:W1:Y:S03]  /*7d20*/  SHFL.IDX PT, R5, R7, RZ, 0x1c1f ;  /* 0x001c1fff07057589 */ /* 0x00066600000e0000 */
[----:B------:R-:W-:Y:S01]  /*7d30*/  SYNCS.ARRIVE.TRANS64.RED.A1T0 RZ, [UR4], RZ ;  /* 0x000000ffffff79a7 */ /* 0x000fe20008100404 */
[----:B------:R-:W-:-:S04]  /*7d40*/  IMAD.IADD R0, R0, 0x1, -R17 ;  /* 0x0000000100007824 */ /* 0x000fc800078e0a11 */
[----:B------:R-:W-:Y:S01]  /*7d50*/  IMAD.SHL.U32 R0, R0, 0x2, RZ ;  /* 0x0000000200007824 */ /* 0x000fe200078e00ff */
[----:B0-----:R3:W-:Y:S04]  /*7d60*/  @!P1 ST.E desc[UR14][R12.64], R3 ;  /* 0x000000030c009985 */ /* 0x0017e8000c10190e */
[----:B--2---:R3:W-:Y:S01]  /*7d70*/  @!P0 ST.E desc[UR14][R14.64], R2 ;  /* 0x000000020e008985 */ /* 0x0047e2000c10190e */
[----:B------:R-:W-:Y:S05]  /*7d80*/  @P2 BRA `(.L_x_199) ;  /* 0x0000000800fc2947 */ /* 0x000fea0003800000 */
[C---:B---3--:R-:W-:Y:S01]  /*7d90*/  VIADD R2, R0.reuse, 0x8 ;  /* 0x0000000800027836 */ /* 0x048fe20000000000 */
        /* <DEDUP_REMOVED lines=10> */
[----:B------:R-:W-:Y:S01]  /*7e40*/  IADD3 R17, R0, 0x28, RZ ;  /* 0x0000002800117810 */ /* 0x000fe20007ffe0ff */
[----:B------:R-:W-:Y:S01]  /*7e50*/  ULDC.64 UR6, c[0x0][0x208] ;  /* 0x0000820000067ab9 */ /* 0x000fe20000000a00 */
[----:B------:R-:W-:Y:S01]  /*7e60*/  ISETP.GE.AND P0, PT, R16, UR4, PT ;  /* 0x0000000410007c0c */ /* 0x000fe2000bf06270 */
[C---:B------:R-:W-:Y:S01]  /*7e70*/  VIADD R21, R0.reuse, 0x40 ;  /* 0x0000004000157836 */ /* 0x040fe20000000000 */
[----:B------:R-:W-:Y:S01]  /*7e80*/  ISETP.GE.AND P1, PT, R17, UR4, PT ;  /* 0x0000000411007c0c */ /* 0x000fe2000bf26270 */
[----:B------:R-:W-:-:S02]  /*7e90*/  VIADD R22, R0, 0x48 ;  /* 0x0000004800167836 */ /* 0x000fc40000000000 */
[----:B------:R-:W-:Y:S01]  /*7ea0*/  @!P3 LEA.HI R2, R2, R2, RZ, 0x1 ;  /* 0x000000020202b211 */ /* 0x000fe200078f08ff */
[----:B------:R-:W-:Y:S01]  /*7eb0*/  VIADD R23, R0, 0x50 ;  /* 0x0000005000177836 */ /* 0x000fe20000000000 */
[----:B------:R-:W-:Y:S02]  /*7ec0*/  @!P4 LEA.HI R3, R3, R3, RZ, 0x1 ;  /* 0x000000030303c211 */ /* 0x000fe400078f08ff */
[----:B------:R-:W-:Y:S02]  /*7ed0*/  @!P5 LEA.HI R10, R10, R10, RZ, 0x1 ;  /* 0x0000000a0a0ad211 */ /* 0x000fe400078f08ff */
[----:B------:R-:W-:Y:S02]  /*7ee0*/  @!P3 LOP3.LUT R11, R2, 0xfffffffe, RZ, 0xc0, !PT ;  /* 0xfffffffe020bb812 */ /* 0x000fe400078ec0ff */
[----:B------:R-:W-:Y:S01]  /*7ef0*/  @!P4 LOP3.LUT R13, R3, 0xfffffffe, RZ, 0xc0, !PT ;  /* 0xfffffffe030dc812 */ /* 0x000fe200078ec0ff */
[----:B-1--4-:R-:W-:Y:S01]  /*7f00*/  @!P2 IMAD.WIDE R2, R0, 0x4, R4 ;  /* 0x000000040002a825 */ /* 0x012fe200078e0204 */
[----:B------:R-:W-:-:S02]  /*7f10*/  @!P5 LOP3.LUT R15, R10, 0xfffffffe, RZ, 0xc0, !PT ;  /* 0xfffffffe0a0fd812 */ /* 0x000fc400078ec0ff */
[----:B------:R-:W-:Y:S01]  /*7f20*/  ISETP.GE.AND P6, PT, R23, UR4, PT ;  /* 0x0000000417007c0c */ /* 0x000fe2000bfc6270 */
[--C-:B------:R-:W-:Y:S01]  /*7f30*/  @!P3 IMAD.WIDE R10, R11, 0x4, R4.reuse ;  /* 0x000000040b0ab825 */ /* 0x100fe200078e0204 */
[----:B------:R0:W-:Y:S01]  /*7f40*/  @!P2 ST.E.64 desc[UR6][R2.64], R24 ;  /* 0x000000180200a985 */ /* 0x0001e2000c101b06 */
[----:B------:R-:W-:Y:S02]  /*7f50*/  ISETP.GE.AND P2, PT, R19, UR4, PT ;  /* 0x0000000413007c0c */ /* 0x000fe4000bf46270 */
[--C-:B------:R-:W-:Y:S01]  /*7f60*/  @!P4 IMAD.WIDE R12, R13, 0x4, R4.reuse ;  /* 0x000000040d0cc825 */ /* 0x100fe200078e0204 */
[----:B------:R1:W-:Y:S01]  /*7f70*/  @!P3 ST.E.64 desc[UR6][R10.64], R28 ;  /* 0x0000001c0a00b985 */ /* 0x0003e2000c101b06 */
[----:B------:R-:W-:Y:S02]  /*7f80*/  ISETP.GE.AND P3, PT, R20, UR4, PT ;  /* 0x0000000414007c0c */ /* 0x000fe4000bf66270 */
[----:B------:R-:W-:Y:S01]  /*7f90*/  @!P5 IMAD.WIDE R14, R15, 0x4, R4 ;  /* 0x000000040f0ed825 */ /* 0x000fe200078e0204 */
[----:B------:R2:W-:Y:S01]  /*7fa0*/  @!P4 ST.E.64 desc[UR6][R12.64], R32 ;  /* 0x000000200c00c985 */ /* 0x0005e2000c101b06 */
[----:B------:R-:W-:-:S02]  /*7fb0*/  ISETP.GE.AND P4, PT, R21, UR4, PT ;  /* 0x0000000415007c0c */ /* 0x000fc4000bf86270 */
[----:B------:R-:W-:Y:S01]  /*7fc0*/  @!P0 LEA.HI R16, R16, R16, RZ, 0x1 ;  /* 0x0000001010108211 */ /* 0x000fe200078f08ff */
[----:B------:R3:W-:Y:S01]  /*7fd0*/  @!P5 ST.E.64 desc[UR6][R14.64], R36 ;  /* 0x000000240e00d985 */ /* 0x0007e2000c101b06 */
[----:B------:R-:W-:Y:S01]  /*7fe0*/  ISETP.GE.AND P5, PT, R22, UR4, PT ;  /* 0x0000000416007c0c */ /* 0x000fe2000bfa6270 */
[C---:B0-----:R-:W-:Y:S01]  /*7ff0*/  VIADD R24, R0.reuse, 0x58 ;  /* 0x0000005800187836 */ /* 0x041fe20000000000 */
[----:B------:R-:W-:Y:S01]  /*8000*/  @!P1 LEA.HI R17, R17, R17, RZ, 0x1 ;  /* 0x0000001111119211 */ /* 0x000fe200078f08ff */
[----:B------:R-:W-:Y:S01]  /*8010*/  VIADD R25, R0, 0x60 ;  /* 0x0000006000197836 */ /* 0x000fe20000000000 */
[----:B------:R-:W-:Y:S02]  /*8020*/  @!P0 LOP3.LUT R3, R16, 0xfffffffe, RZ, 0xc0, !PT ;  /* 0xfffffffe10038812 */ /* 0x000fe400078ec0ff */
[----:B-1----:R-:W-:Y:S02]  /*8030*/  @!P1 LOP3.LUT R11, R17, 0xfffffffe, RZ, 0xc0, !PT ;  /* 0xfffffffe110b9812 */ /* 0x002fe400078ec0ff */
        /* <DEDUP_REMOVED lines=8> */
[----:B------:R-:W-:Y:S01]  /*80c0*/  @!P2 LOP3.LUT R19, R19, 0xfffffffe, RZ, 0xc0, !PT ;  /* 0xfffffffe1313a812 */ /* 0x000fe200078ec0ff */
[----:B------:R1:W-:Y:S01]  /*80d0*/  @!P1 ST.E.64 desc[UR6][R10.64], R44 ;  /* 0x0000002c0a009985 */ /* 0x0003e2000c101b06 */
[----:B--2---:R-:W-:Y:S01]  /*80e0*/  @!P3 LOP3.LUT R13, R20, 0xfffffffe, RZ, 0xc0, !PT ;  /* 0xfffffffe140db812 */ /* 0x004fe200078ec0ff */
[----:B------:R-:W-:Y:S01]  /*80f0*/  VIADD R20, R0, 0x70 ;  /* 0x0000007000147836 */ /* 0x000fe20000000000 */
[----:B------:R-:W-:-:S02]  /*8100*/  @!P4 LOP3.LUT R21, R21, 0xfffffffe, RZ, 0xc0, !PT ;  /* 0xfffffffe1515c812 */ /* 0x000fc400078ec0ff */
[----:B---3--:R-:W-:Y:S02]  /*8110*/  @!P5 LOP3.LUT R15, R22, 0xfffffffe, RZ, 0xc0, !PT ;  /* 0xfffffffe160fd812 */ /* 0x008fe400078ec0ff */
[----:B------:R-:W-:Y:S01]  /*8120*/  @!P6 LOP3.LUT R17, R23, 0xfffffffe, RZ, 0xc0, !PT ;  /* 0xfffffffe1711e812 */ /* 0x000fe200078ec0ff */
[----:B------:R-:W-:Y:S01]  /*8130*/  VIADD R23, R0, 0x88 ;  /* 0x0000008800177836 */ /* 0x000fe20000000000 */
[----:B------:R-:W-:Y:S01]  /*8140*/  ISETP.GE.AND P1, PT, R24, UR4, PT ;  /* 0x0000000418007c0c */ /* 0x000fe2000bf26270 */
[--C-:B0-----:R-:W-:Y:S01]  /*8150*/  @!P2 IMAD.WIDE R2, R19, 0x4, R4.reuse ;  /* 0x000000041302a825 */ /* 0x101fe200078e0204 */
[----:B------:R-:W-:Y:S02]  /*8160*/  ISETP.GE.AND P0, PT, R25, UR4, PT ;  /* 0x0000000419007c0c */ /* 0x000fe4000bf06270 */
[----:B------:R-:W-:Y:S01]  /*8170*/  IADD3 R22, R0, 0x80, RZ ;  /* 0x0000008000167810 */ /* 0x000fe20007ffe0ff */
[--C-:B-1----:R-:W-:Y:S01]  /*8180*/  @!P3 IMAD.WIDE R10, R13, 0x4, R4.reuse ;  /* 0x000000040d0ab825 */ /* 0x102fe200078e0204 */
[----:B------:R0:W-:Y:S03]  /*8190*/  @!P2 ST.E.64 desc[UR6][R2.64], R48 ;  /* 0x000000300200a985 */ /* 0x0001e6000c101b06 */
[----:B------:R-:W-:Y:S01]  /*81a0*/  @!P4 IMAD.WIDE R12, R21, 0x4, R4 ;  /* 0x00000004150cc825 */ /* 0x000fe200078e0204 */
[----:B------:R1:W-:Y:S01]  /*81b0*/  @!P3 ST.E.64 desc[UR6][R10.64], R52 ;  /* 0x000000340a00b985 */ /* 0x0003e2000c101b06 */
[----:B------:R-:W-:-:S02]  /*81c0*/  ISETP.GE.AND P3, PT, R23, UR4, PT ;  /* 0x0000000417007c0c */ /* 0x000fc4000bf66270 */
[--C-:B------:R-:W-:Y:S01]  /*81d0*/  @!P5 IMAD.WIDE R14, R15, 0x4, R4.reuse ;  /* 0x000000040f0ed825 */ /* 0x100fe200078e0204 */
[----:B------:R2:W-:Y:S01]  /*81e0*/  @!P4 ST.E.64 desc[UR6][R12.64], R56 ;  /* 0x000000380c00c985 */ /* 0x0005e2000c101b06 */
[----:B------:R-:W-:Y:S02]  /*81f0*/  ISETP.GE.AND P4, PT, R22, UR4, PT ;  /* 0x0000000416007c0c */ /* 0x000fe4000bf86270 */
[----:B------:R-:W-:Y:S01]  /*8200*/  @!P6 IMAD.WIDE R16, R17, 0x4, R4 ;  /* 0x000000041110e825 */ /* 0x000fe200078e0204 */
[----:B------:R3:W-:Y:S01]  /*8210*/  @!P5 ST.E.64 desc[UR6][R14.64], R60 ;  /* 0x0000003c0e00d985 */ /* 0x0007e2000c101b06 */
[----:B------:R-:W-:Y:S02]  /*8220*/  @!P1 LEA.HI R24, R24, R24, RZ, 0x1 ;  /* 0x0000001818189211 */ /* 0x000fe400078f08ff */
[C---:B------:R-:W-:Y:S01]  /*8230*/  VIADD R19, R0.reuse, 0x68 ;  /* 0x0000006800137836 */ /* 0x040fe20000000000 */
[----:B------:R4:W-:Y:S01]  /*8240*/  @!P6 ST.E.64 desc[UR6][R16.64], R64 ;  /* 0x000000401000e985 */ /* 0x0009e2000c101b06 */
[----:B------:R-:W-:Y:S01]  /*8250*/  VIADD R21, R0, 0x78 ;  /* 0x0000007800157836 */ /* 0x000fe20000000000 */
[----:B------:R-:W-:-:S02]  /*8260*/  ISETP.GE.AND P6, PT, R20, UR4, PT ;  /* 0x0000000414007c0c */ /* 0x000fc4000bfc6270 */
[----:B------:R-:W-:Y:S02]  /*8270*/  ISETP.GE.AND P2, PT, R19, UR4, PT ;  /* 0x0000000413007c0c */ /* 0x000fe4000bf46270 */
[----:B------:R-:W-:Y:S02]  /*8280*/  ISETP.GE.AND P5, PT, R21, UR4, PT ;  /* 0x0000000415007c0c */ /* 0x000fe4000bfa6270 */
        /* <DEDUP_REMOVED lines=18> */
[----:B---3--:R-:W-:Y:S01]  /*83b0*/  @!P4 LOP3.LUT R15, R22, 0xfffffffe, RZ, 0xc0, !PT ;  /* 0xfffffffe160fc812 */ /* 0x008fe200078ec0ff */
[C---:B------:R-:W-:Y:S01]  /*83c0*/  VIADD R22, R0.reuse, 0xb8 ;  /* 0x000000b800167836 */ /* 0x040fe20000000000 */
[----:B----4-:R-:W-:Y:S01]  /*83d0*/  @!P3 LOP3.LUT R17, R23, 0xfffffffe, RZ, 0xc0, !PT ;  /* 0xfffffffe1711b812 */ /* 0x010fe200078ec0ff */
[----:B------:R-:W-:Y:S01]  /*83e0*/  VIADD R23, R0, 0xc0 ;  /* 0x000000c000177836 */ /* 0x000fe20000000000 */
[----:B------:R-:W-:Y:S01]  /*83f0*/  ISETP.GE.AND P0, PT, R24, UR4, PT ;  /* 0x0000000418007c0c */ /* 0x000fe2000bf06270 */
[----:B0-----:R-:W-:Y:S01]  /*8400*/  @!P2 IMAD.WIDE R2, R19, 0x4, R4 ;  /* 0x000000041302a825 */ /* 0x001fe200078e0204 */
[----:B------:R-:W-:-:S03]  /*8410*/  ISETP.GE.AND P1, PT, R25, UR4, PT ;  /* 0x0000000419007c0c */ /* 0x000fc6000bf26270 */
[--C-:B-1----:R-:W-:Y:S01]  /*8420*/  @!P6 IMAD.WIDE R10, R13, 0x4, R4.reuse ;  /* 0x000000040d0ae825 */ /* 0x102fe200078e0204 */
[----:B------:R0:W-:Y:S03]  /*8430*/  @!P2 ST.E.64 desc[UR6][R2.64], R76 ;  /* 0x0000004c0200a985 */ /* 0x0001e6000c101b06 */
        /* <DEDUP_REMOVED lines=22> */
[--C-:B------:R-:W-:Y:S01]  /*85a0*/  @!P1 IMAD.WIDE R10, R11, 0x4, R4.reuse ;  /* 0x000000040b0a9825 */ /* 0x100fe200078e0204 */
[----:B------:R-:W-:Y:S01]  /*85b0*/  @!P4 LEA.HI R21, R21, R21, RZ, 0x1 ;  /* 0x000000151515c211 */ /* 0x000fe200078f08ff */
[----:B------:R0:W-:Y:S01]  /*85c0*/  @!P0 ST.E.64 desc[UR6][R2.64], R96 ;  /* 0x0000006002008985 */ /* 0x0001e2000c101b06 */
[----:B--2---:R-:W-:Y:S01]  /*85d0*/  @!P2 LOP3.LUT R13, R19, 0xfffffffe, RZ, 0xc0, !PT ;  /* 0xfffffffe130da812 */ /* 0x004fe200078ec0ff */
[----:B------:R-:W-:Y:S01]  /*85e0*/  VIADD R19, R0, 0xc8 ;  /* 0x000000c800137836 */ /* 0x000fe20000000000 */
[----:B---3--:R-:W-:Y:S01]  /*85f0*/  @!P3 LOP3.LUT R15, R20, 0xfffffffe, RZ, 0xc0, !PT ;  /* 0xfffffffe140fb812 */ /* 0x008fe200078ec0ff */
[----:B------:R1:W-:Y:S01]  /*8600*/  @!P1 ST.E.64 desc[UR6][R10.64], R100 ;  /* 0x000000640a009985 */ /* 0x0003e2000c101b06 */
[----:B------:R-:W-:Y:S01]  /*8610*/  @!P6 LEA.HI R23, R23, R23, RZ, 0x1 ;  /* 0x000000171717e211 */ /* 0x000fe200078f08ff */
[----:B------:R-:W-:Y:S01]  /*8620*/  @!P2 IMAD.WIDE R12, R13, 0x4, R4 ;  /* 0x000000040d0ca825 */ /* 0x000fe200078e0204 */
[----:B------:R-:W-:-:S02]  /*8630*/  @!P4 LOP3.LUT R21, R21, 0xfffffffe, RZ, 0xc0, !PT ;  /* 0xfffffffe1515c812 */ /* 0x000fc400078ec0ff */
[----:B----4-:R-:W-:Y:S01]  /*8640*/  @!P5 LOP3.LUT R17, R22, 0xfffffffe, RZ, 0xc0, !PT ;  /* 0xfffffffe1611d812 */ /* 0x010fe200078ec0ff */
[C---:B------:R-:W-:Y:S01]  /*8650*/  VIADD R20, R0.reuse, 0xd0 ;  /* 0x000000d000147836 */ /* 0x040fe20000000000 */
[----:B------:R-:W-:Y:S01]  /*8660*/  @!P6 LOP3.LUT R23, R23, 0xfffffffe, RZ, 0xc0, !PT ;  /* 0xfffffffe1717e812 */ /* 0x000fe200078ec0ff */
[----:B------:R2:W-:Y:S01]  /*8670*/  @!P2 ST.E.64 desc[UR6][R12.64], R104 ;  /* 0x000000680c00a985 */ /* 0x0005e2000c101b06 */
        /* <DEDUP_REMOVED lines=13> */
[C---:B--2---:R-:W-:Y:S01]  /*8750*/  VIADD R12, R0.reuse, 0xe8 ;  /* 0x000000e8000c7836 */ /* 0x044fe20000000000 */
[----:B------:R2:W-:Y:S01]  /*8760*/  @!P6 ST.E.64 desc[UR6][R16.64], R120 ;  /* 0x000000781000e985 */ /* 0x0005e2000c101b06 */
[C---:B------:R-:W-:Y:S01]  /*8770*/  VIADD R13, R0.reuse, 0xf0 ;  /* 0x000000f0000d7836 */ /* 0x040fe20000000000 */
[----:B------:R-:W-:Y:S01]  /*8780*/  @!P0 LEA.HI R19, R19, R19, RZ, 0x1 ;  /* 0x0000001313138211 */ /* 0x000fe200078f08ff */
[----:B0-----:R-:W-:Y:S01]  /*8790*/  VIADD R3, R0, 0xf8 ;  /* 0x000000f800037836 */ /* 0x001fe20000000000 */
[----:B------:R-:W-:Y:S02]  /*87a0*/  ISETP.GE.AND P4, PT, R12, UR4, PT ;  /* 0x000000040c007c0c */ /* 0x000fe4000bf86270 */
[----:B------:R-:W-:Y:S02]  /*87b0*/  ISETP.GE.AND P5, PT, R13, UR4, PT ;  /* 0x000000040d007c0c */ /* 0x000fe4000bfa6270 */
[----:B------:R-:W-:Y:S02]  /*87c0*/  ISETP.GE.AND P6, PT, R3, UR4, PT ;  /* 0x0000000403007c0c */ /* 0x000fe4000bfc6270 */
[----:B------:R-:W-:-:S02]  /*87d0*/  @!P1 LEA.HI R20, R20, R20, RZ, 0x1 ;  /* 0x0000001414149211 */ /* 0x000fc400078f08ff */
[----:B------:R-:W-:Y:S02]  /*87e0*/  @!P2 LEA.HI R21, R21, R21, RZ, 0x1 ;  /* 0x000000151515a211 */ /* 0x000fe400078f08ff */
[----:B------:R-:W-:Y:S02]  /*87f0*/  @!P3 LEA.HI R22, R22, R22, RZ, 0x1 ;  /* 0x000000161616b211 */ /* 0x000fe400078f08ff */
[----:B-1----:R-:W-:Y:S02]  /*8800*/  @!P1 LOP3.LUT R11, R20, 0xfffffffe, RZ, 0xc0, !PT ;  /* 0xfffffffe140b9812 */ /* 0x002fe400078ec0ff */
[----:B------:R-:W-:Y:S02]  /*8810*/  @!P4 LEA.HI R12, R12, R12, RZ, 0x1 ;  /* 0x0000000c0c0cc211 */ /* 0x000fe400078f08ff */
[----:B------:R-:W-:Y:S02]  /*8820*/  @!P5 LEA.HI R2, R13, R13, RZ, 0x1 ;  /* 0x0000000d0d02d211 */ /* 0x000fe400078f08ff */
[----:B------:R-:W-:-:S02]  /*8830*/  @!P6 LEA.HI R10, R3, R3, RZ, 0x1 ;  /* 0x00000003030ae211 */ /* 0x000fc400078f08ff */
[----:B------:R-:W-:Y:S02]  /*8840*/  @!P0 LOP3.LUT R3, R19, 0xfffffffe, RZ, 0xc0, !PT ;  /* 0xfffffffe13038812 */ /* 0x000fe400078ec0ff */
[----:B------:R-:W-:Y:S02]  /*8850*/  @!P2 LOP3.LUT R13, R21, 0xfffffffe, RZ, 0xc0, !PT ;  /* 0xfffffffe150da812 */ /* 0x000fe400078ec0ff */
[----:B---3--:R-:W-:Y:S02]  /*8860*/  @!P3 LOP3.LUT R15, R22, 0xfffffffe, RZ, 0xc0, !PT ;  /* 0xfffffffe160fb812 */ /* 0x008fe400078ec0ff */
[----:B--2---:R-:W-:Y:S01]  /*8870*/  @!P4 LOP3.LUT R17, R12, 0xfffffffe, RZ, 0xc0, !PT ;  /* 0xfffffffe0c11c812 */ /* 0x004fe200078ec0ff */
[--C-:B------:R-:W-:Y:S01]  /*8880*/  @!P2 IMAD.WIDE R12, R13, 0x4, R4.reuse ;  /* 0x000000040d0ca825 */ /* 0x100fe200078e0204 */
[----:B------:R-:W-:Y:S02]  /*8890*/  @!P5 LOP3.LUT R21, R2, 0xfffffffe, RZ, 0xc0, !PT ;  /* 0xfffffffe0215d812 */ /* 0x000fe400078ec0ff */
[----:B------:R-:W-:Y:S01]  /*88a0*/  @!P6 LOP3.LUT R19, R10, 0xfffffffe, RZ, 0xc0, !PT ;  /* 0xfffffffe0a13e812 */ /* 0x000fe200078ec0ff */
[----:B------:R-:W-:-:S04]  /*88b0*/  @!P0 IMAD.WIDE R2, R3, 0x4, R4 ;  /* 0x0000000403028825 */ /* 0x000fc800078e0204 */
[--C-:B------:R-:W-:Y:S01]  /*88c0*/  @!P1 IMAD.WIDE R10, R11, 0x4, R4.reuse ;  /* 0x000000040b0a9825 */ /* 0x100fe200078e0204 */
[----:B------:R0:W-:Y:S03]  /*88d0*/  @!P0 ST.E.64 desc[UR6][R2.64], R124 ;  /* 0x0000007c02008985 */ /* 0x0001e6000c101b06 */
        /* <DEDUP_REMOVED lines=9> */
[----:B------:R0:W-:Y:S02]  /*8970*/  @!P6 ST.E.64 desc[UR6][R4.64], R148 ;  /* 0x000000940400e985 */ /* 0x0001e4000c101b06 */
.L_x_199:
[----:B------:R-:W-:Y:S05]  /*8980*/  BSYNC B0 ;  /* 0x0000000000007941 */ /* 0x000fea0003800000 */
.L_x_198:
[----:B------:R-:W-:Y:S01]  /*8990*/  ISETP.GE.AND P0, PT, R9, R8, PT ;  /* 0x000000080900720c */ /* 0x000fe20003f06270 */
[----:B0--3--:R2:W3:Y:S04]  /*89a0*/  SHFL.IDX PT, R3, R7, 0x1, 0x1c1f ;  /* 0x003c1f0007037f89 */ /* 0x0094e800000e0000 */
[----:B------:R2:W0:Y:S08]  /*89b0*/  SHFL.IDX PT, R2, R6, 0x1, 0x1c1f ;  /* 0x003c1f0006027f89 */ /* 0x00043000000e0000 */
[----:B--2---:R-:W-:Y:S05]  /*89c0*/  @P0 BRA `(.L_x_173) ;  /* 0x0000005800ec0947 */ /* 0x004fea0003800000 */
[C---:B----4-:R-:W-:Y:S01]  /*89d0*/  VIADD R4, R0.reuse, 0x8 ;  /* 0x0000000800047836 */ /* 0x050fe20000000000 */
[----:B------:R-:W-:Y:S01]  /*89e0*/  ULDC UR4, c[0x0][0xbc8] ;  /* 0x0002f20000047ab9 */ /* 0x000fe20000000800 */
[C---:B-1----:R-:W-:Y:S01]  /*89f0*/  VIADD R5, R0.reuse, 0x10 ;  /* 0x0000001000057836 */ /* 0x042fe20000000000 */
        /* <DEDUP_REMOVED lines=9> */
[----:B------:R-:W-:Y:S01]  /*8a90*/  ULDC.64 UR6, c[0x0][0x208] ;  /* 0x0000820000067ab9 */ /* 0x000fe20000000a00 */
[C---:B------:R-:W-:Y:S01]  /*8aa0*/  IADD3 R14, R0.reuse, 0x38, RZ ;  /* 0x00000038000e7810 */ /* 0x040fe20007ffe0ff */
[----:B------:R-:W-:-:S02]  /*8ab0*/  VIADD R15, R0, 0x40 ;  /* 0x00000040000f7836 */ /* 0x000fc40000000000 */
[----:B------:R-:W-:Y:S02]  /*8ac0*/  VIADD R16, R0, 0x48 ;  /* 0x0000004800107836 */ /* 0x000fe40000000000 */
[----:B------:R-:W-:Y:S01]  /*8ad0*/  @!P1 LEA.HI R4, R4, R4, RZ, 0x1 ;  /* 0x0000000404049211 */ /* 0x000fe200078f08ff */
[C---:B------:R-:W-:Y:S01]  /*8ae0*/  VIADD R19, R0.reuse, 0x50 ;  /* 0x0000005000137836 */ /* 0x040fe20000000000 */
[----:B------:R-:W-:Y:S01]  /*8af0*/  @!P2 LEA.HI R5, R5, R5, RZ, 0x1 ;  /* 0x000000050505a211 */ /* 0x000fe200078f08ff */
[----:B------:R-:W-:Y:S01]  /*8b00*/  VIADD R20, R0, 0x58 ;  /* 0x0000005800147836 */ /* 0x000fe20000000000 */
[----:B------:R-:W-:Y:S01]  /*8b10*/  @!P1 LOP3.LUT R7, R4, 0xfffffffe, RZ, 0xc0, !PT ;  /* 0xfffffffe04079812 */ /* 0x000fe200078ec0ff */
[C---:B------:R-:W-:Y:S01]  /*8b20*/  VIADD R21, R0.reuse, 0x80 ;  /* 0x0000008000157836 */ /* 0x040fe20000000000 */
[----:B------:R-:W-:Y:S01]  /*8b30*/  @!P2 LOP3.LUT R9, R5, 0xfffffffe, RZ, 0xc0, !PT ;  /* 0xfffffffe0509a812 */ /* 0x000fe200078ec0ff */
[----:B0--3--:R-:W-:Y:S01]  /*8b40*/  @!P0 IMAD.WIDE R4, R0, 0x4, R2 ;  /* 0x0000000400048825 */ /* 0x009fe200078e0202 */
[----:B------:R-:W-:-:S02]  /*8b50*/  ISETP.GE.AND P3, PT, R15, UR4, PT ;  /* 0x000000040f007c0c */ /* 0x000fc4000bf66270 */
[----:B------:R-:W-:Y:S01]  /*8b60*/  ISETP.GE.AND P4, PT, R16, UR4, PT ;  /* 0x0000000410007c0c */ /* 0x000fe2000bf86270 */
[--C-:B------:R-:W-:Y:S01]  /*8b70*/  @!P1 IMAD.WIDE R6, R7, 0x4, R2.reuse ;  /* 0x0000000407069825 */ /* 0x100fe200078e0202 */
[----:B------:R0:W-:Y:S01]  /*8b80*/  @!P0 ST.E.64 desc[UR6][R4.64], R26 ;  /* 0x0000001a04008985 */ /* 0x0001e2000c101b06 */
[----:B------:R-:W-:Y:S02]  /*8b90*/  ISETP.GE.AND P0, PT, R12, UR4, PT ;  /* 0x000000040c007c0c */ /* 0x000fe4000bf06270 */
[----:B------:R-:W-:Y:S01]  /*8ba0*/  @!P2 IMAD.WIDE R8, R9, 0x4, R2 ;  /* 0x000000040908a825 */ /* 0x000fe200078e0202 */
[----:B------:R1:W-:Y:S01]  /*8bb0*/  @!P1 ST.E.64 desc[UR6][R6.64], R30 ;  /* 0x0000001e06009985 */ /* 0x0003e2000c101b06 */
[----:B------:R-:W-:Y:S02]  /*8bc0*/  ISETP.GE.AND P1, PT, R13, UR4, PT ;  /* 0x000000040d007c0c */ /* 0x000fe4000bf26270 */
[----:B------:R-:W-:Y:S01]  /*8bd0*/  @!P5 LEA.HI R10, R10, R10, RZ, 0x1 ;  /* 0x0000000a0a0ad211 */ /* 0x000fe200078f08ff */
[----:B------:R2:W-:Y:S01]  /*8be0*/  @!P2 ST.E.64 desc[UR6][R8.64], R34 ;  /* 0x000000220800a985 */ /* 0x0005e2000c101b06 */
[----:B------:R-:W-:-:S02]  /*8bf0*/  ISETP.GE.AND P2, PT, R14, UR4, PT ;  /* 0x000000040e007c0c */ /* 0x000fc4000bf46270 */
[----:B------:R-:W-:Y:S02]  /*8c00*/  @!P6 LEA.HI R11, R11, R11, RZ, 0x1 ;  /* 0x0000000b0b0be211 */ /* 0x000fe400078f08ff */
[----:B------:R-:W-:Y:S02]  /*8c10*/  @!P3 LEA.HI R15, R15, R15, RZ, 0x1 ;  /* 0x0000000f0f0fb211 */ /* 0x000fe400078f08ff */
[----:B0-----:R-:W-:Y:S02]  /*8c20*/  @!P5 LOP3.LUT R5, R10, 0xfffffffe, RZ, 0xc0, !PT ;  /* 0xfffffffe0a05d812 */ /* 0x001fe400078ec0ff */
[----:B------:R-:W-:Y:S02]  /*8c30*/  @!P0 LEA.HI R12, R12, R12, RZ, 0x1 ;  /* 0x0000000c0c0c8211 */ /* 0x000fe400078f08ff */
[----:B-1----:R-:W-:Y:S01]  /*8c40*/  @!P6 LOP3.LUT R7, R11, 0xfffffffe, RZ, 0xc0, !PT ;  /* 0xfffffffe0b07e812 */ /* 0x002fe200078ec0ff */
[----:B------:R-:W-:Y:S01]  /*8c50*/  @!P5 IMAD.WIDE R4, R5, 0x4, R2 ;  /* 0x000000040504d825 */ /* 0x000fe200078e0202 */
[----:B------:R-:W-:-:S02]  /*8c60*/  @!P1 LEA.HI R13, R13, R13, RZ, 0x1 ;  /* 0x0000000d0d0d9211 */ /* 0x000fc400078f08ff */
[----:B------:R-:W-:Y:S01]  /*8c70*/  @!P2 LEA.HI R14, R14, R14, RZ, 0x1 ;  /* 0x0000000e0e0ea211 */ /* 0x000fe200078f08ff */
[----:B------:R-:W-:Y:S01]  /*8c80*/  @!P6 IMAD.WIDE R6, R7, 0x4, R2 ;  /* 0x000000040706e825 */ /* 0x000fe200078e0202 */
[----:B------:R-:W-:Y:S01]  /*8c90*/  @!P4 LEA.HI R16, R16, R16, RZ, 0x1 ;  /* 0x000000101010c211 */ /* 0x000fe200078f08ff */
[----:B------:R0:W-:Y:S01]  /*8ca0*/  @!P5 ST.E.64 desc[UR6][R4.64], R38 ;  /* 0x000000260400d985 */ /* 0x0001e2000c101b06 */
[----:B--2---:R-:W-:Y:S02]  /*8cb0*/  @!P0 LOP3.LUT R9, R12, 0xfffffffe, RZ, 0xc0, !PT ;  /* 0xfffffffe0c098812 */ /* 0x004fe400078ec0ff */
[----:B------:R-:W-:Y:S01]  /*8cc0*/  @!P1 LOP3.LUT R13, R13, 0xfffffffe, RZ, 0xc0, !PT ;  /* 0xfffffffe0d0d9812 */ /* 0x000fe200078ec0ff */
[----:B------:R1:W-:Y:S01]  /*8cd0*/  @!P6 ST.E.64 desc[UR6][R6.64], R42 ;  /* 0x0000002a0600e985 */ /* 0x0003e2000c101b06 */
[----:B------:R-:W-:Y:S01]  /*8ce0*/  @!P2 LOP3.LUT R11, R14, 0xfffffffe, RZ, 0xc0, !PT ;  /* 0xfffffffe0e0ba812 */ /* 0x000fe200078ec0ff */
[----:B------:R-:W-:Y:S01]  /*8cf0*/  VIADD R14, R0, 0x60 ;  /* 0x00000060000e7836 */ /* 0x000fe20000000000 */
[----:B------:R-:W-:-:S02]  /*8d00*/  @!P3 LOP3.LUT R15, R15, 0xfffffffe, RZ, 0xc0, !PT ;  /* 0xfffffffe0f0fb812 */ /* 0x000fc400078ec0ff */
[----:B------:R-:W-:Y:S01]  /*8d10*/  @!P4 LOP3.LUT R17, R16, 0xfffffffe, RZ, 0xc0, !PT ;  /* 0xfffffffe1011c812 */ /* 0x000fe200078ec0ff */
[----:B------:R-:W-:Y:S01]  /*8d20*/  VIADD R16, R0, 0x70 ;  /* 0x0000007000107836 */ /* 0x000fe20000000000 */
[----:B------:R-:W-:Y:S02]  /*8d30*/  ISETP.GE.AND P5, PT, R19, UR4, PT ;  /* 0x0000000413007c0c */ /* 0x000fe4000bfa6270 */
[----:B------:R-:W-:Y:S01]  /*8d40*/  ISETP.GE.AND P6, PT, R20, UR4, PT ;  /* 0x0000000414007c0c */ /* 0x000fe2000bfc6270 */
        /* <DEDUP_REMOVED lines=19> */
[----:B0-----:R-:W-:Y:S01]  /*8e80*/  @!P5 LOP3.LUT R5, R19, 0xfffffffe, RZ, 0xc0, !PT ;  /* 0xfffffffe1305d812 */ /* 0x001fe200078ec0ff */
[----:B------:R-:W-:Y:S01]  /*8e90*/  VIADD R19, R0, 0x88 ;  /* 0x0000008800137836 */ /* 0x000fe20000000000 */
        /* <DEDUP_REMOVED lines=14> */
[C---:B------:R-:W-:Y:S01]  /*8f80*/  VIADD R16, R0.reuse, 0xa8 ;  /* 0x000000a800107836 */ /* 0x040fe20000000000 */
        /* <DEDUP_REMOVED lines=14> */
[----:B------:R-:W-:-:S02]  /*9070*/  @!P6 LEA.HI R19, R19, R19, RZ, 0x1 ;  /* 0x000000131313e211 */ /* 0x000fc400078f08ff */
[----:B------:R-:W-:Y:S01]  /*9080*/  @!P0 IMAD.WIDE R12, R13, 0x4, R2 ;  /* 0x000000040d0c8825 */ /* 0x000fe200078e0202 */
[----:B------:R-:W-:Y:S01]  /*9090*/  @!P1 ST.E.64 desc[UR6][R10.64], R86 ;  /* 0x000000560a009985 */ /* 0x000fe2000c101b06 */
[----:B------:R-:W-:Y:S02]  /*90a0*/  @!P5 LEA.HI R20, R20, R20, RZ, 0x1 ;  /* 0x000000141414d211 */ /* 0x000fe400078f08ff */
[----:B------:R-:W-:Y:S01]  /*90b0*/  VIADD R15, R0, 0xa0 ;  /* 0x000000a0000f7836 */ /* 0x000fe20000000000 */
[----:B------:R-:W-:Y:S01]  /*90c0*/  @!P0 ST.E.64 desc[UR6][R12.64], R90 ;  /* 0x0000005a0c008985 */ /* 0x000fe2000c101b06 */
[----:B------:R-:W-:Y:S01]  /*90d0*/  ISETP.GE.AND P0, PT, R14, UR4, PT ;  /* 0x000000040e007c0c */ /* 0x000fe2000bf06270 */
[C---:B------:R-:W-:Y:S01]  /*90e0*/  VIADD R17, R0.reuse, 0xb0 ;  /* 0x000000b000117836 */ /* 0x040fe20000000000 */
[----:B0-----:R-:W-:Y:S01]  /*90f0*/  @!P6 LOP3.LUT R5, R19, 0xfffffffe, RZ, 0xc0, !PT ;  /* 0xfffffffe1305e812 */ /* 0x001fe200078ec0ff */
[----:B------:R-:W-:Y:S01]  /*9100*/  VIADD R19, R0, 0xc0 ;  /* 0x000000c000137836 */ /* 0x000fe20000000000 */
[----:B------:R-:W-:-:S02]  /*9110*/  ISETP.GE.AND P4, PT, R15, UR4, PT ;  /* 0x000000040f007c0c */ /* 0x000fc4000bf86270 */
[----:B------:R-:W-:Y:S01]  /*9120*/  ISETP.GE.AND P2, PT, R17, UR4, PT ;  /* 0x0000000411007c0c */ /* 0x000fe2000bf46270 */
[--C-:B------:R-:W-:Y:S01]  /*9130*/  @!P6 IMAD.WIDE R4, R5, 0x4, R2.reuse ;  /* 0x000000040504e825 */ /* 0x100fe200078e0202 */
[----:B------:R-:W-:Y:S02]  /*9140*/  ISETP.GE.AND P1, PT, R21, UR4, PT ;  /* 0x0000000415007c0c */ /* 0x000fe4000bf26270 */
[----:B-1----:R-:W-:Y:S01]  /*9150*/  @!P5 LOP3.LUT R7, R20, 0xfffffffe, RZ, 0xc0, !PT ;  /* 0xfffffffe1407d812 */ /* 0x002fe200078ec0ff */
[----:B------:R-:W-:Y:S01]  /*9160*/  VIADD R20, R0, 0xc8 ;  /* 0x000000c800147836 */ /* 0x000fe20000000000 */
[----:B------:R0:W-:Y:S01]  /*9170*/  @!P6 ST.E.64 desc[UR6][R4.64], R94 ;  /* 0x0000005e0400e985 */ /* 0x0001e2000c101b06 */
[----:B------:R-:W-:Y:S02]  /*9180*/  @!P0 LEA.HI R14, R14, R14, RZ, 0x1 ;  /* 0x0000000e0e0e8211 */ /* 0x000fe400078f08ff */
[----:B------:R-:W-:Y:S01]  /*9190*/  @!P5 IMAD.WIDE R6, R7, 0x4, R2 ;  /* 0x000000040706d825 */ /* 0x000fe200078e0202 */
[----:B------:R-:W-:-:S02]  /*91a0*/  @!P3 LEA.HI R16, R16, R16, RZ, 0x1 ;  /* 0x000000101010b211 */ /* 0x000fc400078f08ff */
[----:B--2---:R-:W-:Y:S01]  /*91b0*/  @!P0 LOP3.LUT R9, R14, 0xfffffffe, RZ, 0xc0, !PT ;  /* 0xfffffffe0e098812 */ /* 0x004fe200078ec0ff */
[----:B------:R-:W-:Y:S01]  /*91c0*/  VIADD R14, R0, 0xd0 ;  /* 0x000000d0000e7836 */ /* 0x000fe20000000000 */
[----:B------:R-:W-:Y:S01]  /*91d0*/  @!P4 LEA.HI R15, R15, R15, RZ, 0x1 ;  /* 0x0000000f0f0fc211 */ /* 0x000fe200078f08ff */
[----:B------:R1:W-:Y:S01]  /*91e0*/  @!P5 ST.E.64 desc[UR6][R6.64], R98 ;  /* 0x000000620600d985 */ /* 0x0003e2000c101b06 */
[----:B------:R-:W-:Y:S02]  /*91f0*/  ISETP.GE.AND P5, PT, R19, UR4, PT ;  /* 0x0000000413007c0c */ /* 0x000fe4000bfa6270 */
[----:B------:R-:W-:Y:S01]  /*9200*/  @!P2 LEA.HI R17, R17, R17, RZ, 0x1 ;  /* 0x000000111111a211 */ /* 0x000fe200078f08ff */
[----:B0-----:R-:W-:Y:S01]  /*9210*/  @!P0 IMAD.WIDE R4, R9, 0x4, R2 ;  /* 0x0000000409048825 */ /* 0x001fe200078e0202 */
[----:B------:R-:W-:Y:S02]  /*9220*/  @!P1 LEA.HI R21, R21, R21, RZ, 0x1 ;  /* 0x0000001515159211 */ /* 0x000fe400078f08ff */
[----:B------:R-:W-:-:S02]  /*9230*/  @!P4 LOP3.LUT R15, R15, 0xfffffffe, RZ, 0xc0, !PT ;  /* 0xfffffffe0f0fc812 */ /* 0x000fc400078ec0ff */
[----:B------:R-:W-:Y:S01]  /*9240*/  @!P3 LOP3.LUT R11, R16, 0xfffffffe, RZ, 0xc0, !PT ;  /* 0xfffffffe100bb812 */ /* 0x000fe200078ec0ff */
[----:B------:R0:W-:Y:S01]  /*9250*/  @!P0 ST.E.64 desc[UR6][R4.64], R102 ;  /* 0x0000006604008985 */ /* 0x0001e2000c101b06 */
[----:B------:R-:W-:Y:S01]  /*9260*/  @!P2 LOP3.LUT R17, R17, 0xfffffffe, RZ, 0xc0, !PT ;  /* 0xfffffffe1111a812 */ /* 0x000fe200078ec0ff */
[----:B------:R-:W-:Y:S01]  /*9270*/  VIADD R16, R0, 0xe0 ;  /* 0x000000e000107836 */ /* 0x000fe20000000000 */
[----:B------:R-:W-:Y:S01]  /*9280*/  ISETP.GE.AND P6, PT, R20, UR4, PT ;  /* 0x0000000414007c0c */ /* 0x000fe2000bfc6270 */
[--C-:B-1----:R-:W-:Y:S01]  /*9290*/  @!P4 IMAD.WIDE R6, R15, 0x4, R2.reuse ;  /* 0x000000040f06c825 */ /* 0x102fe200078e0202 */
[----:B------:R-:W-:Y:S02]  /*92a0*/  @!P1 LOP3.LUT R13, R21, 0xfffffffe, RZ, 0xc0, !PT ;  /* 0xfffffffe150d9812 */ /* 0x000fe400078ec0ff */
[----:B------:R-:W-:Y:S01]  /*92b0*/  ISETP.GE.AND P0, PT, R14, UR4, PT ;  /* 0x000000040e007c0c */ /* 0x000fe2000bf06270 */
[----:B------:R-:W-:Y:S01]  /*92c0*/  @!P3 IMAD.WIDE R8, R11, 0x4, R2 ;  /* 0x000000040b08b825 */ /* 0x000fe200078e0202 */
[----:B------:R1:W-:Y:S01]  /*92d0*/  @!P4 ST.E.64 desc[UR6][R6.64], R106 ;  /* 0x0000006a0600c985 */ /* 0x0003e2000c101b06 */
[----:B------:R-:W-:-:S02]  /*92e0*/  @!P5 LEA.HI R19, R19, R19, RZ, 0x1 ;  /* 0x000000131313d211 */ /* 0x000fc400078f08ff */
[--C-:B------:R-:W-:Y:S01]  /*92f0*/  @!P2 IMAD.WIDE R10, R17, 0x4, R2.reuse ;  /* 0x00000004110aa825 */ /* 0x100fe200078e0202 */
[----:B------:R2:W-:Y:S01]  /*9300*/  @!P3 ST.E.64 desc[UR6][R8.64], R110 ;  /* 0x0000006e0800b985 */ /* 0x0005e2000c101b06 */
[----:B------:R-:W-:Y:S02]  /*9310*/  IADD3 R17, R0, 0xe8, RZ ;  /* 0x000000e800117810 */ /* 0x000fe40007ffe0ff */
[----:B------:R-:W-:Y:S01]  /*9320*/  @!P1 IMAD.WIDE R12, R13, 0x4, R2 ;  /* 0x000000040d0c9825 */ /* 0x000fe200078e0202 */
[----:B------:R-:W-:Y:S01]  /*9330*/  @!P2 ST.E.64 desc[UR6][R10.64], R114 ;  /* 0x000000720a00a985 */ /* 0x000fe2000c101b06 */
[----:B------:R-:W-:Y:S02]  /*9340*/  ISETP.GE.AND P2, PT, R16, UR4, PT ;  /* 0x0000000410007c0c */ /* 0x000fe4000bf46270 */
[C---:B------:R-:W-:Y:S01]  /*9350*/  VIADD R15, R0.reuse, 0xd8 ;  /* 0x000000d8000f7836 */ /* 0x040fe20000000000 */
[----:B------:R-:W-:Y:S01]  /*9360*/  @!P1 ST.E.64 desc[UR6][R12.64], R118 ;  /* 0x000000760c009985 */ /* 0x000fe2000c101b06 */
[C---:B------:R-:W-:Y:S01]  /*9370*/  VIADD R21, R0.reuse, 0xf0 ;  /* 0x000000f000157836 */ /* 0x040fe20000000000 */
[----:B0-----:R-:W-:Y:S01]  /*9380*/  @!P5 LOP3.LUT R5, R19, 0xfffffffe, RZ, 0xc0, !PT ;  /* 0xfffffffe1305d812 */ /* 0x001fe200078ec0ff */
[----:B------:R-:W-:Y:S01]  /*9390*/  VIADD R0, R0, 0xf8 ;  /* 0x000000f800007836 */ /* 0x000fe20000000000 */
[----:B------:R-:W-:-:S02]  /*93a0*/  ISETP.GE.AND P1, PT, R15, UR4, PT ;  /* 0x000000040f007c0c */ /* 0x000fc4000bf26270 */
[----:B------:R-:W-:Y:S01]  /*93b0*/  @!P6 LEA.HI R20, R20, R20, RZ, 0x1 ;  /* 0x000000141414e211 */ /* 0x000fe200078f08ff */
[----:B------:R-:W-:Y:S01]  /*93c0*/  @!P5 IMAD.WIDE R4, R5, 0x4, R2 ;  /* 0x000000040504d825 */ /* 0x000fe200078e0202 */
[----:B------:R-:W-:Y:S02]  /*93d0*/  ISETP.GE.AND P3, PT, R17, UR4, PT ;  /* 0x0000000411007c0c */ /* 0x000fe4000bf66270 */
[----:B------:R-:W-:Y:S02]  /*93e0*/  ISETP.GE.AND P4, PT, R21, UR4, PT ;  /* 0x0000000415007c0c */ /* 0x000fe4000bf86270 */
[----:B------:R-:W-:Y:S01]  /*93f0*/  @!P0 LEA.HI R14, R14, R14, RZ, 0x1 ;  /* 0x0000000e0e0e8211 */ /* 0x000fe200078f08ff */
[----:B------:R0:W-:Y:S01]  /*9400*/  @!P5 ST.E.64 desc[UR6][R4.64], R122 ;  /* 0x0000007a0400d985 */ /* 0x0001e2000c101b06 */
[----:B-1----:R-:W-:Y:S02]  /*9410*/  @!P6 LOP3.LUT R7, R20, 0xfffffffe, RZ, 0xc0, !PT ;  /* 0xfffffffe1407e812 */ /* 0x002fe400078ec0ff */
[----:B--2---:R-:W-:-:S02]  /*9420*/  @!P0 LOP3.LUT R9, R14, 0xfffffffe, RZ, 0xc0, !PT ;  /* 0xfffffffe0e098812 */ /* 0x004fc400078ec0ff */
[----:B------:R-:W-:Y:S01]  /*9430*/  @!P1 LEA.HI R15, R15, R15, RZ, 0x1 ;  /* 0x0000000f0f0f9211 */ /* 0x000fe200078f08ff */
[--C-:B------:R-:W-:Y:S01]  /*9440*/  @!P6 IMAD.WIDE R6, R7, 0x4, R2.reuse ;  /* 0x000000040706e825 */ /* 0x100fe200078e0202 */
[----:B------:R-:W-:Y:S02]  /*9450*/  @!P2 LEA.HI R16, R16, R16, RZ, 0x1 ;  /* 0x000000101010a211 */ /* 0x000fe400078f08ff */
[----:B------:R-:W-:Y:S02]  /*9460*/  @!P3 LEA.HI R17, R17, R17, RZ, 0x1 ;  /* 0x000000111111b211 */ /* 0x000fe400078f08ff */
[----:B------:R1:W-:Y:S01]  /*9470*/  @!P6 ST.E.64 desc[UR6][R6.64], R126 ;  /* 0x0000007e0600e985 */ /* 0x0003e2000c101b06 */
[----:B------:R-:W-:Y:S01]  /*9480*/  @!P4 LEA.HI R21, R21, R21, RZ, 0x1 ;  /* 0x000000151515c211 */ /* 0x000fe200078f08ff */
[----:B0-----:R-:W-:Y:S01]  /*9490*/  @!P0 IMAD.WIDE R4, R9, 0x4, R2 ;  /* 0x0000000409048825 */ /* 0x001fe200078e0202 */
[----:B------:R-:W-:Y:S02]  /*94a0*/  @!P1 LOP3.LUT R15, R15, 0xfffffffe, RZ, 0xc0, !PT ;  /* 0xfffffffe0f0f9812 */ /* 0x000fe400078ec0ff */
[----:B------:R-:W-:-:S02]  /*94b0*/  @!P2 LOP3.LUT R11, R16, 0xfffffffe, RZ, 0xc0, !PT ;  /* 0xfffffffe100ba812 */ /* 0x000fc400078ec0ff */
[----:B------:R2:W-:Y:S01]  /*94c0*/  @!P0 ST.E.64 desc[UR6][R4.64], R130 ;  /* 0x0000008204008985 */ /* 0x0005e2000c101b06 */
[----:B------:R-:W-:Y:S02]  /*94d0*/  ISETP.GE.AND P0, PT, R0, UR4, PT ;  /* 0x0000000400007c0c */ /* 0x000fe4000bf06270 */
[----:B------:R-:W-:Y:S01]  /*94e0*/  @!P3 LOP3.LUT R17, R17, 0xfffffffe, RZ, 0xc0, !PT ;  /* 0xfffffffe1111b812 */ /* 0x000fe200078ec0ff */
[----:B------:R-:W-:Y:S01]  /*94f0*/  @!P2 IMAD.WIDE R8, R11, 0x4, R2 ;  /* 0x000000040b08a825 */ /* 0x000fe200078e0202 */
[----:B------:R-:W-:-:S03]  /*9500*/  @!P4 LOP3.LUT R13, R21, 0xfffffffe, RZ, 0xc0, !PT ;  /* 0xfffffffe150dc812 */ /* 0x000fc600078ec0ff */
[----:B-1----:R-:W-:-:S04]  /*9510*/  @!P1 IMAD.WIDE R6, R15, 0x4, R2 ;  /* 0x000000040f069825 */ /* 0x002fc800078e0202 */
[--C-:B------:R-:W-:Y:S01]  /*9520*/  @!P3 IMAD.WIDE R10, R17, 0x4, R2.reuse ;  /* 0x00000004110ab825 */ /* 0x100fe200078e0202 */
[----:B------:R2:W-:Y:S03]  /*9530*/  @!P1 ST.E.64 desc[UR6][R6.64], R134 ;  /* 0x0000008606009985 */ /* 0x0005e6000c101b06 */
[----:B------:R-:W-:Y:S01]  /*9540*/  @!P4 IMAD.WIDE R12, R13, 0x4, R2 ;  /* 0x000000040d0cc825 */ /* 0x000fe200078e0202 */
[----:B------:R2:W-:Y:S04]  /*9550*/  @!P2 ST.E.64 desc[UR6][R8.64], R138 ;  /* 0x0000008a0800a985 */ /* 0x0005e8000c101b06 */
[----:B------:R2:W-:Y:S04]  /*9560*/  @!P3 ST.E.64 desc[UR6][R10.64], R142 ;  /* 0x0000008e0a00b985 */ /* 0x0005e8000c101b06 */
[----:B------:R2:W-:Y:S01]  /*9570*/  @!P4 ST.E.64 desc[UR6][R12.64], R146 ;  /* 0x000000920c00c985 */ /* 0x0005e2000c101b06 */
[----:B------:R-:W-:Y:S05]  /*9580*/  @P0 BRA `(.L_x_173) ;  /* 0x0000004c00fc0947 */ /* 0x000fea0003800000 */
[----:B------:R-:W-:Y:S01]  /*9590*/  LEA.HI R0, R0, R0, RZ, 0x1 ;  /* 0x0000000000007211 */ /* 0x000fe200078f08ff */
[----:B------:R-:W-:-:S03]  /*95a0*/  ULDC.64 UR4, c[0x0][0x208] ;  /* 0x0000820000047ab9 */ /* 0x000fc60000000a00 */
[----:B--2---:R-:W-:-:S05]  /*95b0*/  LOP3.LUT R5, R0, 0xfffffffe, RZ, 0xc0, !PT ;  /* 0xfffffffe00057812 */ /* 0x004fca00078ec0ff */
[----:B------:R-:W-:-:S05]  /*95c0*/  IMAD.WIDE R2, R5, 0x4, R2 ;  /* 0x0000000405027825 */ /* 0x000fca00078e0202 */
[----:B------:R0:W-:Y:S01]  /*95d0*/  ST.E.64 desc[UR4][R2.64], R150 ;  /* 0x0000009602007985 */ /* 0x0001e2000c101b04 */
[----:B------:R-:W-:Y:S05]  /*95e0*/  BRA `(.L_x_173) ;  /* 0x0000004c00e47947 */ /* 0x000fea0003800000 */
.L_x_197:
[----:B------:R-:W0:Y:S02]  /*95f0*/  S2R R0, SR_TID.X ;  /* 0x0000000000007919 */ /* 0x000e240000002100 */
[----:B0-----:R-:W-:-:S05]  /*9600*/  VIADD R2, R0, 0xffffff80 ;  /* 0xffffff8000027836 */ /* 0x001fca0000000000 */
[----:B------:R-:W-:-:S13]  /*9610*/  ISETP.GT.AND P0, PT, R2, 0x7f, PT ;  /* 0x0000007f0200780c */ /* 0x000fda0003f04270 */
[----:B------:R-:W-:Y:S05]  /*9620*/  @P0 BRA `(.L_x_173) ;  /* 0x0000004c00d40947 */ /* 0x000fea0003800000 */
[----:B------:R-:W0:Y:S01]  /*9630*/  S2R R3, SR_CTAID.X ;  /* 0x0000000000037919 */ /* 0x000e220000002500 */
[----:B------:R-:W2:Y:S01]  /*9640*/  LDC R6, c[0x0][0xce8] ;  /* 0x00033a00ff067b82 */ /* 0x000ea20000000800 */
[----:B------:R-:W-:Y:S01]  /*9650*/  ULDC UR4, c[0x0][0xb88] ;  /* 0x0002e20000047ab9 */ /* 0x000fe20000000800 */
[----:B0-----:R-:W-:Y:S02]  /*9660*/  IMAD R0, R3, 0x80, R0 ;  /* 0x0000008003007824 */ /* 0x001fe400078e0200 */
[----:B--2---:R-:W-:Y:S02]  /*9670*/  IMAD R3, R6, UR4, RZ ;  /* 0x0000000406037c24 */ /* 0x004fe4000f8e02ff */
[----:B------:R-:W-:-:S05]  /*9680*/  VIADD R0, R0, 0xffffff80 ;  /* 0xffffff8000007836 */ /* 0x000fca0000000000 */
[----:B------:R-:W-:-:S13]  /*9690*/  ISETP.GE.AND P0, PT, R0, R3, PT ;  /* 0x000000030000720c */ /* 0x000fda0003f06270 */
[----:B------:R-:W-:Y:S05]  /*96a0*/  @P0 BRA `(.L_x_173) ;  /* 0x0000004c00b40947 */ /* 0x000fea0003800000 */
[----:B------:R-:W-:Y:S01]  /*96b0*/  ISETP.NE.AND P0, PT, R6, 0x1, PT ;  /* 0x000000010600780c */ /* 0x000fe20003f05270 */
[----:B------:R-:W0:Y:S01]  /*96c0*/  S2UR UR7, SR_CTAID.Z ;  /* 0x00000000000779c3 */ /* 0x000e220000002700 */
[----:B------:R-:W-:Y:S01]  /*96d0*/  R2UR UR11, R18 ;  /* 0x00000000120b72ca */ /* 0x000fe200000e0000 */
[----:B------:R-:W-:Y:S01]  /*96e0*/  ULDC.64 UR8, c[0x0][0xcd0] ;  /* 0x0003340000087ab9 */ /* 0x000fe20000000a00 */
[----:B------:R-:W-:Y:S01]  /*96f0*/  IMAD.MOV.U32 R5, RZ, RZ, R0 ;  /* 0x000000ffff057224 */ /* 0x000fe200078e0000 */
[----:B------:R-:W-:-:S04]  /*9700*/  ULDC.64 UR12, c[0x0][0x208] ;  /* 0x00008200000c7ab9 */ /* 0x000fc80000000a00 */
[----:B------:R-:W2:Y:S06]  /*9710*/  LDC.64 R10, c[0x0][0xcd8] ;  /* 0x00033600ff0a7b82 */ /* 0x000eac0000000a00 */
[----:B------:R-:W-:Y:S02]  /*9720*/  USHF.R.S32.HI UR6, URZ, 0x1f, UR11 ;  /* 0x0000001f3f067899 */ /* 0x000fe4000801140b */
[----:B------:R-:W3:Y:S01]  /*9730*/  @P0 LDC R7, c[0x0][0xcec] ;  /* 0x00033b00ff070b82 */ /* 0x000ee20000000800 */
[----:B------:R-:W-:Y:S02]  /*9740*/  UIMAD.WIDE.U32 UR4, UR11, UR8, URZ ;  /* 0x000000080b0472a5 */ /* 0x000fe4000f8e003f */
[----:B------:R-:W-:-:S04]  /*9750*/  UIMAD UR6, UR6, UR8, URZ ;  /* 0x00000008060672a4 */ /* 0x000fc8000f8e023f */
[----:B------:R-:W-:Y:S01]  /*9760*/  UIMAD UR6, UR11, UR9, UR6 ;  /* 0x000000090b0672a4 */ /* 0x000fe2000f8e0206 */
[----:B------:R-:W4:Y:S01]  /*9770*/  @P0 LDC R9, c[0x0][0xcf0] ;  /* 0x00033c00ff090b82 */ /* 0x000f220000000800 */
[----:B0-----:R-:W-:Y:S01]  /*9780*/  USHF.R.S32.HI UR8, URZ, 0x1f, UR7 ;  /* 0x0000001f3f087899 */ /* 0x001fe20008011407 */
[----:B------:R-:W-:Y:S01]  /*9790*/  IMAD.U32 R3, RZ, RZ, UR5 ;  /* 0x00000005ff037e24 */ /* 0x000fe2000f8e00ff */
[----:B------:R-:W-:Y:S01]  /*97a0*/  UIADD3 UR6, UR5, UR6, URZ ;  /* 0x0000000605067290 */ /* 0x000fe2000fffe03f */
[----:B------:R-:W-:Y:S02]  /*97b0*/  IMAD.U32 R2, RZ, RZ, UR4 ;  /* 0x00000004ff027e24 */ /* 0x000fe4000f8e00ff */
[----:B------:R-:W-:Y:S02]  /*97c0*/  ULDC.64 UR4, c[0x0][0xce0] ;  /* 0x0003380000047ab9 */ /* 0x000fe40000000a00 */
[----:B------:R-:W0:Y:S01]  /*97d0*/  S2UR UR10, SR_CTAID.Y ;  /* 0x00000000000a79c3 */ /* 0x000e220000002600 */
[----:B------:R-:W-:-:S02]  /*97e0*/  IMAD.U32 R3, RZ, RZ, UR6 ;  /* 0x00000006ff037e24 */ /* 0x000fc4000f8e00ff */
[C---:B--2---:R-:W-:Y:S02]  /*97f0*/  IMAD R12, R10.reuse, UR8, RZ ;  /* 0x000000080a0c7c24 */ /* 0x044fe4000f8e02ff */
[----:B------:R-:W-:-:S03]  /*9800*/  IMAD.WIDE.U32 R2, R10, UR7, R2 ;  /* 0x000000070a027c25 */ /* 0x000fc6000f8e0002 */
[----:B------:R-:W0:Y:S01]  /*9810*/  LDC R8, c[0x0][0xd50] ;  /* 0x00035400ff087b82 */ /* 0x000e220000000800 */
[----:B---3--:R-:W-:-:S04]  /*9820*/  @P0 IMAD.HI.U32 R4, R0, R7, RZ ;  /* 0x0000000700040227 */ /* 0x008fc800078e00ff */
[----:B------:R-:W-:Y:S02]  /*9830*/  IMAD R7, RZ, RZ, -UR11 ;  /* 0x8000000bff077e24 */ /* 0x000fe4000f8e02ff */
[----:B------:R-:W-:Y:S01]  /*9840*/  IMAD R11, R11, UR7, R12 ;  /* 0x000000070b0b7c24 */ /* 0x000fe2000f8e020c */
[----:B----4-:R-:W-:-:S03]  /*9850*/  @P0 SHF.R.U32.HI R5, RZ, R9, R4 ;  /* 0x00000009ff050219 */ /* 0x010fc60000011604 */
[----:B------:R-:W-:Y:S02]  /*9860*/  IMAD.IADD R3, R11, 0x1, R3 ;  /* 0x000000010b037824 */ /* 0x000fe400078e0203 */
[----:B0-----:R-:W-:Y:S01]  /*9870*/  IMAD R9, R8, R7, UR10 ;  /* 0x0000000a08097e24 */ /* 0x001fe2000f8e0207 */
[----:B------:R-:W-:-:S03]  /*9880*/  IADD3 R7, -R5, RZ, RZ ;  /* 0x000000ff05077210 */ /* 0x000fc60007ffe1ff */
        /* <DEDUP_REMOVED lines=13> */
[----:B------:R-:W-:-:S03]  /*9960*/  ULDC.64 UR4, c[0x0][0xca8] ;  /* 0x00032a0000047ab9 */ /* 0x000fc60000000a00 */
[----:B------:R-:W-:Y:S01]  /*9970*/  IMAD.IADD R3, R3, 0x1, R5 ;  /* 0x0000000103037824 */ /* 0x000fe200078e0205 */
[----:B------:R-:W-:-:S04]  /*9980*/  LEA R4, P0, R2, UR4, 0x2 ;  /* 0x0000000402047c11 */ /* 0x000fc8000f8010ff */
[----:B------:R-:W-:Y:S01]  /*9990*/  LEA.HI.X R5, R2, UR5, R3, 0x2, P0 ;  /* 0x0000000502057c11 */ /* 0x000fe200080f1403 */
[----:B------:R-:W-:-:S05]  /*99a0*/  IMAD.MOV.U32 R3, RZ, RZ, -0x800000 ;  /* 0xff800000ff037424 */ /* 0x000fca00078e00ff */
[----:B------:R0:W-:Y:S01]  /*99b0*/  STG.E desc[UR12][R4.64], R3 ;  /* 0x0000000304007986 */ /* 0x0001e2000c10190c */
[----:B------:R-:W-:Y:S05]  /*99c0*/  BRA `(.L_x_173) ;  /* 0x0000004800ec7947 */ /* 0x000fea0003800000 */
.L_x_171:
[----:B------:R-:W-:-:S08]  /*99d0*/  NOP ;  /* 0x0000000000007918 */ /* 0x000fd00000000000 */
[----:B0-----:R-:W0:-:S00]  /*99e0*/  USETMAXREG.DEALLOC.CTAPOOL 0x18 ;  /* 0x00000018000079c8 */ /* 0x001e0000080e0500 */
[----:B0-----:R-:W-:-:S06]  /*99f0*/  LOP3.LUT R0, R0, 0x3, RZ, 0xc0, !PT ;  /* 0x0000000300007812 */ /* 0x001fcc00078ec0ff */
[----:B------:R-:W0:Y:S01]  /*9a00*/  S2UR UR6, SR_CTAID.Y ;  /* 0x00000000000679c3 */ /* 0x000e220000002600 */
[----:B------:R-:W1:Y:S07]  /*9a10*/  SHFL.IDX PT, R0, R0, RZ, 0x1f ;  /* 0x00001fff00007589 */ /* 0x000e6e00000e0000 */
[----:B------:R-:W2:Y:S01]  /*9a20*/  S2UR UR45, SR_CTAID.Z ;  /* 0x00000000002d79c3 */ /* 0x000ea20000002700 */
[----:B-1----:R-:W-:-:S13]  /*9a30*/  ISETP.NE.AND P0, PT, R0, RZ, PT ;  /* 0x000000ff0000720c */ /* 0x002fda0003f05270 */
[----:B0-2---:R-:W-:Y:S05]  /*9a40*/  @!P0 BRA `(.L_x_200) ;  /* 0x0000000000288947 */ /* 0x005fea0003800000 */
        /* <DEDUP_REMOVED lines=10> */
.L_x_200:
[----:B------:R-:W-:Y:S01]  /*9af0*/  ULDC UR7, c[0x0][0xd50] ;  /* 0x0003540000077ab9 */ /* 0x000fe20000000800 */
[----:B------:R-:W-:Y:S01]  /*9b00*/  UMOV UR36, UR6 ;  /* 0x0000000600247c82 */ /* 0x000fe20008000000 */
[----:B------:R-:W-:-:S11]  /*9b10*/  UISETP.NE.AND UP0, UPT, UR7, 0x1, UPT ;  /* 0x000000010700788c */ /* 0x000fd6000bf05270 */
[----:B------:R-:W-:Y:S01]  /*9b20*/  @UP0 ULDC UR4, c[0x0][0xd54] ;  /* 0x0003550000040ab9 */ /* 0x000fe20000000800 */
[----:B------:R-:W-:Y:S01]  /*9b30*/  @UP0 ULDC UR8, c[0x0][0xd58] ;  /* 0x0003560000080ab9 */ /* 0x000fe20000000800 */
[----:B------:R-:W-:-:S04]  /*9b40*/  UIMAD.WIDE.U32 UR4, UR6, UR4, URZ ;  /* 0x00000004060472a5 */ /* 0x000fc8000f8e003f */
[----:B------:R-:W-:-:S12]  /*9b50*/  @UP0 USHF.R.U32.HI UR36, URZ, UR8, UR5 ;  /* 0x000000083f240299 */ /* 0x000fd80008011605 */
.L_x_201:
[----:B------:R-:W-:Y:S01]  /*9b60*/  ISETP.LE.AND P0, PT, RZ, UR45, PT ;  /* 0x0000002dff007c0c */ /* 0x000fe2000bf03270 */
        /* <DEDUP_REMOVED lines=37> */
[----:B------:R-:W-:-:S02]  /*9dc0*/  IABS R2, R4 ;  /* 0x0000000400027213 */ /* 0x000fc40000000000 */
[----:B------:R-:W-:Y:S02]  /*9dd0*/  MOV R4, R5 ;  /* 0x0000000500047202 */ /* 0x000fe40000000f00 */
        /* <DEDUP_REMOVED lines=19> */
.L_x_203:
[----:B------:R-:W-:Y:S01]  /*9f10*/  UIMAD UR39, UR44, UR42, URZ ;  /* 0x0000002a2c2772a4 */ /* 0x000fe2000f8e023f */
[----:B------:R-:W-:Y:S02]  /*9f20*/  IMAD.U32 R2, RZ, RZ, UR41 ;  /* 0x00000029ff027e24 */ /* 0x000fe4000f8e00ff */
[----:B------:R-:W-:Y:S02]  /*9f30*/  IMAD.MOV.U32 R6, RZ, RZ, RZ ;  /* 0x000000ffff067224 */ /* 0x000fe400078e00ff */
[----:B------:R-:W-:Y:S02]  /*9f40*/  IMAD.MOV.U32 R7, RZ, RZ, 0x1 ;  /* 0x00000001ff077424 */ /* 0x000fe400078e00ff */
[----:B------:R-:W-:-:S05]  /*9f50*/  IMAD.U32 R3, RZ, RZ, UR39 ;  /* 0x00000027ff037e24 */ /* 0x000fca000f8e00ff */
[----:B------:R-:W-:-:S04]  /*9f60*/  VIADDMNMX R2, R3, UR42, R2, PT ;  /* 0x0000002a03027c46 */ /* 0x000fc8000b800102 */
[----:B------:R-:W-:-:S13]  /*9f70*/  R2UR UR40, R2 ;  /* 0x00000000022872ca */ /* 0x000fda00000e0000 */
[----:B------:R-:W-:-:S06]  /*9f80*/  UISETP.GT.AND UP0, UPT, UR40, UR39, UPT ;  /* 0x000000272800728c */ /* 0x000fcc000bf04270 */
[----:B------:R-:W-:-:S13]  /*9f90*/  PLOP3.LUT P0, PT, PT, PT, UP0, 0x80, 0x0 ;  /* 0x000000000000781c */ /* 0x000fda0003f0f008 */
[----:B------:R-:W-:Y:S05]  /*9fa0*/  @!P0 BRA `(.L_x_202) ;  /* 0x0000004000ac8947 */ /* 0x000fea0003800000 */
        /* <DEDUP_REMOVED lines=12> */
[----:B------:R-:W-:Y:S01]  /*a070*/  MOV R8, 0x70 ;  /* 0x0000007000087802 */ /* 0x000fe20000000f00 */
[----:B------:R-:W0:Y:S01]  /*a080*/  LDC.64 R2, c[0x4][R2] ;  /* 0x0100000002027b82 */ /* 0x000e220000000a00 */
[----:B------:R-:W-:Y:S02]  /*a090*/  IMAD.U32 R5, RZ, RZ, UR7 ;  /* 0x00000007ff057e24 */ /* 0x000fe4000f8e00ff */
[----:B------:R-:W-:Y:S02]  /*a0a0*/  IMAD.U32 R6, RZ, RZ, UR8 ;  /* 0x00000008ff067e24 */ /* 0x000fe4000f8e00ff */
[----:B------:R-:W-:-:S02]  /*a0b0*/  IMAD.U32 R7, RZ, RZ, UR9 ;  /* 0x00000009ff077e24 */ /* 0x000fc4000f8e00ff */
[----:B------:R-:W-:Y:S02]  /*a0c0*/  IMAD.U32 R10, RZ, RZ, UR4 ;  /* 0x00000004ff0a7e24 */ /* 0x000fe4000f8e00ff */
[----:B------:R-:W-:Y:S02]  /*a0d0*/  IMAD.U32 R11, RZ, RZ, UR5 ;  /* 0x00000005ff0b7e24 */ /* 0x000fe4000f8e00ff */
[----:B------:R-:W-:Y:S02]  /*a0e0*/  IMAD.MOV.U32 R12, RZ, RZ, 0x1 ;  /* 0x00000001ff0c7424 */ /* 0x000fe400078e00ff */
[----:B------:R-:W-:-:S07]  /*a0f0*/  IMAD.MOV.U32 R13, RZ, RZ, RZ ;  /* 0x000000ffff0d7224 */ /* 0x000fce00078e00ff */
[----:B------:R-:W-:-:S07]  /*a100*/  LEPC R20, `(.L_x_204) ;  /* 0x000000001014794e */ /* 0x000fce0000000000 */
[----:B0-----:R-:W-:Y:S05]  /*a110*/  CALL.ABS.NOINC R2 ;  /* 0x0000000002007343 */ /* 0x001fea0003c00000 */
.L_x_204:
        /* <DEDUP_REMOVED lines=10> */
[----:B------:R-:W-:Y:S01]  /*a1c0*/  MOV R13, RZ ;  /* 0x000000ff000d7202 */ /* 0x000fe20000000f00 */
[----:B------:R-:W-:Y:S02]  /*a1d0*/  IMAD.U32 R5, RZ, RZ, UR7 ;  /* 0x00000007ff057e24 */ /* 0x000fe4000f8e00ff */
[----:B------:R-:W-:Y:S02]  /*a1e0*/  IMAD.U32 R6, RZ, RZ, UR8 ;  /* 0x00000008ff067e24 */ /* 0x000fe4000f8e00ff */
[----:B------:R-:W-:-:S02]  /*a1f0*/  IMAD.U32 R7, RZ, RZ, UR9 ;  /* 0x00000009ff077e24 */ /* 0x000fc4000f8e00ff */
[----:B------:R-:W-:Y:S02]  /*a200*/  IMAD.U32 R10, RZ, RZ, UR4 ;  /* 0x00000004ff0a7e24 */ /* 0x000fe4000f8e00ff */
[----:B------:R-:W-:Y:S02]  /*a210*/  IMAD.U32 R11, RZ, RZ, UR5 ;  /* 0x00000005ff0b7e24 */ /* 0x000fe4000f8e00ff */
[----:B------:R-:W-:Y:S02]  /*a220*/  IMAD.MOV.U32 R8, RZ, RZ, 0x70 ;  /* 0x00000070ff087424 */ /* 0x000fe400078e00ff */
[----:B0-----:R-:W-:-:S07]  /*a230*/  IMAD.MOV.U32 R12, RZ, RZ, 0x1 ;  /* 0x00000001ff0c7424 */ /* 0x001fce00078e00ff */
[----:B------:R-:W-:-:S07]  /*a240*/  LEPC R20, `(.L_x_206) ;  /* 0x000000001014794e */ /* 0x000fce0000000000 */
[----:B-1----:R-:W-:Y:S05]  /*a250*/  CALL.ABS.NOINC R2 ;  /* 0x0000000002007343 */ /* 0x002fea0003c00000 */
.L_x_206:
[----:B------:R0:W1:Y:S01]  /*a260*/  LDC.64 R2, c[0x4][R16] ;  /* 0x0100000010027b82 */ /* 0x0000620000000a00 */
[----:B------:R-:W-:Y:S01]  /*a270*/  ULDC.64 UR6, c[0x4][0x98] ;  /* 0x0100260000067ab9 */ /* 0x000fe20000000a00 */
[----:B------:R-:W-:Y:S01]  /*a280*/  ULDC.64 UR8, c[0x4][0xa0] ;  /* 0x0100280000087ab9 */ /* 0x000fe20000000a00 */
[----:B------:R-:W-:Y:S01]  /*a290*/  ULDC.64 UR4, c[0x4][0x18] ;  /* 0x0100060000047ab9 */ /* 0x000fe20000000a00 */
[----:B------:R-:W-:Y:S02]  /*a2a0*/  IMAD.U32 R4, RZ, RZ, UR6 ;  /* 0x00000006ff047e24 */ /* 0x000fe4000f8e00ff */
[----:B------:R-:W-:Y:S02]  /*a2b0*/  IMAD.U32 R5, RZ, RZ, UR7 ;  /* 0x00000007ff057e24 */ /* 0x000fe4000f8e00ff */
[----:B------:R-:W-:Y:S02]  /*a2c0*/  IMAD.U32 R6, RZ, RZ, UR8 ;  /* 0x00000008ff067e24 */ /* 0x000fe4000f8e00ff */
[----:B------:R-:W-:-:S02]  /*a2d0*/  IMAD.U32 R7, RZ, RZ, UR9 ;  /* 0x00000009ff077e24 */ /* 0x000fc4000f8e00ff */
[----:B------:R-:W-:Y:S02]  /*a2e0*/  IMAD.U32 R10, RZ, RZ, UR4 ;  /* 0x00000004ff0a7e24 */ /* 0x000fe4000f8e00ff */
[----:B------:R-:W-:Y:S02]  /*a2f0*/  IMAD.U32 R11, RZ, RZ, UR5 ;  /* 0x00000005ff0b7e24 */ /* 0x000fe4000f8e00ff */
[----:B------:R-:W-:Y:S02]  /*a300*/  IMAD.MOV.U32 R8, RZ, RZ, 0x70 ;  /* 0x00000070ff087424 */ /* 0x000fe400078e00ff */
[----:B------:R-:W-:Y:S02]  /*a310*/  IMAD.MOV.U32 R12, RZ, RZ, 0x1 ;  /* 0x00000001ff0c7424 */ /* 0x000fe400078e00ff */
[----:B0-----:R-:W-:-:S07]  /*a320*/  IMAD.MOV.U32 R13, RZ, RZ, RZ ;  /* 0x000000ffff0d7224 */ /* 0x001fce00078e00ff */
[----:B------:R-:W-:-:S07]  /*a330*/  LEPC R20, `(.L_x_205) ;  /* 0x000000001014794e */ /* 0x000fce0000000000 */
[----:B-1----:R-:W-:Y:S05]  /*a340*/  CALL.ABS.NOINC R2 ;  /* 0x0000000002007343 */ /* 0x002fea0003c00000 */
.L_x_205:
[----:B------:R-:W-:Y:S01]  /*a350*/  ULDC.64 UR4, c[0x0][0xaf0] ;  /* 0x0002bc0000047ab9 */ /* 0x000fe20000000a00 */
[----:B------:R-:W-:Y:S01]  /*a360*/  IMAD.U32 R18, RZ, RZ, UR45 ;  /* 0x0000002dff127e24 */ /* 0x000fe2000f8e00ff */
[----:B------:R-:W-:Y:S01]  /*a370*/  UISETP.NE.U32.AND UP0, UPT, UR4, URZ, UPT ;  /* 0x0000003f0400728c */ /* 0x000fe2000bf05070 */
[----:B------:R-:W0:Y:S01]  /*a380*/  LDC.64 R4, c[0x0][0x418] ;  /* 0x00010600ff047b82 */ /* 0x000e220000000a00 */
[----:B------:R-:W-:Y:S02]  /*a390*/  ULDC.64 UR6, c[0x0][0x208] ;  /* 0x0000820000067ab9 */ /* 0x000fe40000000a00 */
[----:B------:R-:W-:-:S06]  /*a3a0*/  UISETP.NE.AND.EX UP0, UPT, UR5, URZ, UPT, UP0 ;  /* 0x0000003f0500728c */ /* 0x000fcc000bf05300 */
[----:B------:R-:W-:-:S05]  /*a3b0*/  PLOP3.LUT P0, PT, PT, PT, UP0, 0x80, 0x0 ;  /* 0x000000000000781c */ /* 0x000fca0003f0f008 */
[----:B------:R-:W-:Y:S02]  /*a3c0*/  @UP0 ULDC.64 UR4, c[0x0][0xaf0] ;  /* 0x0002bc0000040ab9 */ /* 0x000fe40000000a00 */
[----:B------:R-:W-:-:S06]  /*a3d0*/  @UP0 UIMAD.WIDE UR4, UR45, 0x4, UR4 ;  /* 0x000000042d0408a5 */ /* 0x000fcc000f8e0204 */
[----:B------:R-:W-:Y:S01]  /*a3e0*/  MOV R2, UR4 ;  /* 0x0000000400027c02 */ /* 0x000fe20008000f00 */
[----:B------:R-:W-:-:S05]  /*a3f0*/  IMAD.U32 R3, RZ, RZ, UR5 ;  /* 0x00000005ff037e24 */ /* 0x000fca000f8e00ff */
[----:B------:R-:W2:Y:S01]  /*a400*/  @P0 LDG.E R18, desc[UR6][R2.64] ;  /* 0x0000000602120981 */ /* 0x000ea2000c1e1900 */
[----:B0-----:R-:W-:Y:S01]  /*a410*/  ISETP.NE.U32.AND P0, PT, R4, RZ, PT ;  /* 0x000000ff0400720c */ /* 0x001fe20003f05070 */
[----:B------:R-:W-:Y:S01]  /*a420*/  UMOV UR4, 0xffffffff ;  /* 0xffffffff00047882 */ /* 0x000fe20000000000 */
[----:B------:R-:W-:Y:S01]  /*a430*/  IMAD.U32 R0, RZ, RZ, UR40 ;  /* 0x00000028ff007e24 */ /* 0x000fe2000f8e00ff */
[----:B------:R-:W0:Y:S01]  /*a440*/  S2R R16, SR_TID.X ;  /* 0x0000000000107919 */ /* 0x000e220000002100 */
[----:B------:R-:W-:Y:S02]  /*a450*/  ISETP.NE.AND.EX P1, PT, R5, RZ, PT, P0 ;  /* 0x000000ff0500720c */ /* 0x000fe40003f25300 */
[----:B------:R-:W-:Y:S01]  /*a460*/  LOP3.LUT R17, R17, 0xfffffffe, RZ, 0xc0, !PT ;  /* 0xfffffffe11117812 */ /* 0x000fe200078ec0ff */
[----:B------:R-:W-:-:S10]  /*a470*/  VIADD R0, R0, 0xffffffff ;  /* 0xffffffff00007836 */ /* 0x000fd40000000000 */
[----:B------:R-:W-:Y:S02]  /*a480*/  @P1 LOP3.LUT R17, R17, 0x1, RZ, 0xfc, !PT ;  /* 0x0000000111111812 */ /* 0x000fe400078efcff */
[----:B0-----:R-:W-:-:S04]  /*a490*/  SHF.R.U32.HI R6, RZ, 0x5, R16 ;  /* 0x00000005ff067819 */ /* 0x001fc80000011610 */
[----:B------:R-:W-:Y:S02]  /*a4a0*/  LOP3.LUT R6, R6, 0x3, RZ, 0xc0, !PT ;  /* 0x0000000306067812 */ /* 0x000fe400078ec0ff */
[----:B--2---:R-:W-:Y:S02]  /*a4b0*/  SHF.R.S32.HI R19, RZ, 0x1f, R18 ;  /* 0x0000001fff137819 */ /* 0x004fe40000011412 */
[----:B------:R-:W-:Y:S01]  /*a4c0*/  SEL R16, R18, RZ, !P1 ;  /* 0x000000ff12107207 */ /* 0x000fe20004800000 */
[----:B------:R-:W-:Y:S06]  /*a4d0*/  BRA.DIV UR4, `(.L_x_207) ;  /* 0x0000004204d87947 */ /* 0x000fec000b800000 */
[----:B------:R0:W1:Y:S02]  /*a4e0*/  SHFL.IDX PT, R14, R6, RZ, 0x1f ;  /* 0x00001fff060e7589 */ /* 0x00006400000e0000 */
.L_x_291:
[----:B------:R2:W-:Y:S01]  /*a4f0*/  STL [R1+0x8], R0 ;  /* 0x0000080001007387 */ /* 0x0005e20000100800 */
[----:B-1----:R-:W-:Y:S02]  /*a500*/  ISETP.NE.AND P0, PT, R14, RZ, PT ;  /* 0x000000ff0e00720c */ /* 0x002fe40003f05270 */
[----:B------:R-:W-:Y:S02]  /*a510*/  PLOP3.LUT P2, PT, PT, PT, PT, 0x8, 0x0 ;  /* 0x000000000000781c */ /* 0x000fe40003f4e170 */
[----:B------:R-:W-:-:S11]  /*a520*/  LOP3.LUT R17, R17, 0xfffffffd, RZ, 0xc0, !PT ;  /* 0xfffffffd11117812 */ /* 0x000fd600078ec0ff */
[----:B------:R-:W-:Y:S01]  /*a530*/  @P2 LOP3.LUT R17, R17, 0x2, RZ, 0xfc, !PT ;  /* 0x0000000211112812 */ /* 0x000fe200078efcff */
[----:B--2---:R-:W-:Y:S06]  /*a540*/  @P0 BRA `(.L_x_208) ;  /* 0x0000000000ec0947 */ /* 0x004fec0003800000 */
[----:B------:R-:W-:-:S03]  /*a550*/  UMOV UR4, 0xffffffff ;  /* 0xffffffff00047882 */ /* 0x000fc60000000000 */
[----:B------:R-:W-:Y:S05]  /*a560*/  BRA.DIV UR4, `(.L_x_209) ;  /* 0x0000004204d47947 */ /* 0x000fea000b800000 */
[----:B------:R-:W-:-:S13]  /*a570*/  ELECT P6, URZ, PT ;  /* 0x00000000003f782f */ /* 0x000fda00038c0000 */
.L_x_294:
[----:B------:R-:W-:Y:S05]  /*a580*/  @!P6 BRA `(.L_x_208) ;  /* 0x0000000000dce947 */ /* 0x000fea0003800000 */
[----:B------:R-:W-:Y:S01]  /*a590*/  IMAD.MOV.U32 R16, RZ, RZ, R18 ;  /* 0x000000ffff107224 */ /* 0x000fe200078e0012 */
[----:B------:R-:W-:Y:S06]  /*a5a0*/  @!P1 BRA `(.L_x_210) ;  /* 0x0000000000549947 */ /* 0x000fec0003800000 */
[----:B0-----:R-:W-:Y:S01]  /*a5b0*/  IMAD.MOV.U32 R6, RZ, RZ, R0 ;  /* 0x000000ffff067224 */ /* 0x001fe200078e0000 */
[----:B------:R-:W-:Y:S01]  /*a5c0*/  ULDC.64 UR4, c[0x0][0x428] ;  /* 0x00010a0000047ab9 */ /* 0x000fe20000000a00 */
[----:B------:R-:W0:Y:S01]  /*a5d0*/  LDC R0, c[0x0][0x43c] ;  /* 0x00010f00ff007b82 */ /* 0x000e220000000800 */
[----:B------:R-:W-:Y:S01]  /*a5e0*/  IMAD R9, R19, UR4, RZ ;  /* 0x0000000413097c24 */ /* 0x000fe2000f8e02ff */
[----:B------:R-:W-:Y:S01]  /*a5f0*/  ULDC.64 UR6, c[0x0][0x208] ;  /* 0x0000820000067ab9 */ /* 0x000fe20000000a00 */
[----:B------:R-:W-:Y:S02]  /*a600*/  IMAD.MOV.U32 R7, RZ, RZ, R6 ;  /* 0x000000ffff077224 */ /* 0x000fe400078e0006 */
        /* <DEDUP_REMOVED lines=15> */
.L_x_210:
[----:B------:R-:W-:Y:S01]  /*a700*/  IMAD.MOV.U32 R0, RZ, RZ, 0x1 ;  /* 0x00000001ff007424 */ /* 0x000fe200078e00ff */
[----:B01----:R-:W0:Y:S04]  /*a710*/  S2R R6, SR_TID.X ;  /* 0x0000000000067919 */ /* 0x003e280000002100 */
[----:B------:R-:W-:-:S04]  /*a720*/  SHF.L.U32 R0, R0, 0x1f, RZ ;  /* 0x0000001f00007819 */ /* 0x000fc800000006ff */
[----:B------:R-:W1:Y:S01]  /*a730*/  SYNCS.PHASECHK.TRANS64.TRYWAIT P0, [UR38+0x32440], R0 ;  /* 0x03244000ff0075a7 */ /* 0x000e620008000166 */
[----:B0-----:R-:W-:-:S04]  /*a740*/  LOP3.LUT R2, R6, 0x7f, RZ, 0xc0, !PT ;  /* 0x0000007f06027812 */ /* 0x001fc800078ec0ff */
[----:B------:R-:W-:Y:S01]  /*a750*/  ISETP.NE.AND P1, PT, R2, RZ, PT ;  /* 0x000000ff0200720c */ /* 0x000fe20003f25270 */
[----:B-1----:R-:W-:-:S12]  /*a760*/  @!P0 BRA `(.L_x_211) ;  /* 0x0000004000748947 */ /* 0x002fd80003800000 */
.L_x_295:
[----:B------:R-:W-:Y:S05]  /*a770*/  @P1 BRA `(.L_x_212) ;  /* 0x0000000000181947 */ /* 0x000fea0003800000 */
[----:B------:R-:W1:Y:S01]  /*a780*/  S2R R2, SR_TID.X ;  /* 0x0000000000027919 */ /* 0x000e620000002100 */
[----:B0-----:R-:W-:-:S04]  /*a790*/  MOV R0, 0x3000 ;  /* 0x0000300000007802 */ /* 0x001fc80000000f00 */
[----:B------:R2:W-:Y:S01]  /*a7a0*/  SYNCS.ARRIVE.TRANS64 RZ, [UR38+0x32430], R0 ;  /* 0x03243000ffff79a7 */ /* 0x0005e20008000026 */
[----:B-1----:R-:W-:-:S13]  /*a7b0*/  LOP3.LUT P0, RZ, R2, 0x1f, RZ, 0xc0, !PT ;  /* 0x0000001f02ff7812 */ /* 0x002fda000780c0ff */
[----:B--2---:R-:W-:Y:S05]  /*a7c0*/  @!P0 BRA `(.L_x_212) ;  /* 0x0000000000048947 */ /* 0x004fea0003800000 */
[----:B------:R-:W-:Y:S01]  /*a7d0*/  BPT.TRAP 0x1 ;  /* 0x000000040000795c */ /* 0x000fe20000300000 */
.L_x_212:
[----:B0-----:R-:W2:Y:S01]  /*a7e0*/  LDL R0, [R1+0x8] ;  /* 0x0000080001007983 */ /* 0x001ea20000100800 */
[----:B------:R-:W-:Y:S01]  /*a7f0*/  ULDC.64 UR4, c[0x0][0x198] ;  /* 0x0000660000047ab9 */ /* 0x000fe20000000a00 */
[----:B-----5:R-:W-:Y:S01]  /*a800*/  R2UR UR13, R16 ;  /* 0x00000000100d72ca */ /* 0x020fe200000e0000 */
[----:B------:R-:W-:Y:S01]  /*a810*/  UIADD3 UR4, UP0, UR4, 0x370, URZ ;  /* 0x0000037004047890 */ /* 0x000fe2000ff1e03f */
[----:B------:R-:W-:Y:S01]  /*a820*/  PLOP3.LUT P0, PT, PT, PT, PT, 0x80, 0x0 ;  /* 0x000000000000781c */ /* 0x000fe20003f0f070 */
[----:B------:R-:W-:Y:S01]  /*a830*/  UIADD3 UR8, UR38, 0x1c400, URZ ;  /* 0x0001c40026087890 */ /* 0x000fe2000fffe03f */
[----:B------:R-:W-:Y:S01]  /*a840*/  LOP3.LUT R17, R17, 0xfffffffd, RZ, 0xc0, !PT ;  /* 0xfffffffd11117812 */ /* 0x000fe200078ec0ff */
[----:B------:R-:W-:Y:S02]  /*a850*/  UIADD3 UR9, UR38, 0x32430, URZ ;  /* 0x0003243026097890 */ /* 0x000fe4000fffe03f */
[----:B------:R-:W-:Y:S01]  /*a860*/  UIADD3.X UR5, URZ, UR5, URZ, UP0, !UPT ;  /* 0x000000053f057290 */ /* 0x000fe200087fe43f */
[----:B------:R-:W-:Y:S01]  /*a870*/  UMOV UR6, 0x0 ;  /* 0x0000000000067882 */ /* 0x000fe20000000000 */
[----:B------:R-:W-:Y:S01]  /*a880*/  UMOV UR7, 0x14f00000 ;  /* 0x14f0000000077882 */ /* 0x000fe20000000000 */
[----:B------:R-:W-:Y:S01]  /*a890*/  UMOV UR10, URZ ;  /* 0x0000003f000a7c82 */ /* 0x000fe20008000000 */
[----:B------:R-:W-:-:S04]  /*a8a0*/  UMOV UR12, UR36 ;  /* 0x00000024000c7c82 */ /* 0x000fc80008000000 */
[----:B------:R-:W-:Y:S02]  /*a8b0*/  @P0 LOP3.LUT R17, R17, 0x2, RZ, 0xfc, !PT ;  /* 0x0000000211110812 */ /* 0x000fe400078efcff */
[----:B--2---:R-:W-:-:S13]  /*a8c0*/  R2UR UR11, R0 ;  /* 0x00000000000b72ca */ /* 0x004fda00000e0000 */
[----:B------:R-:W-:-:S09]  /*a8d0*/  UIMAD UR11, UR11, 0x60, URZ ;  /* 0x000000600b0b78a4 */ /* 0x000fd2000f8e023f */
[----:B------:R1:W-:Y:S02]  /*a8e0*/  UTMALDG.4D [UR8], [UR4], desc[UR6] ;  /* 0x00000608040075b4 */ /* 0x0003e40008019000 */
[----:B-1----:R-:W-:Y:S01]  /*a8f0*/  NOP ;  /* 0x0000000000007918 */ /* 0x002fe20000000000 */
.L_x_208:
[----:B------:R-:W-:Y:S05]  /*a900*/  WARPSYNC.ALL ;  /* 0x0000000000007948 */ /* 0x000fea0003800000 */
[----:B------:R-:W-:Y:S01]  /*a910*/  UIADD3 UR4, UR38, 0x18400, URZ ;  /* 0x0001840026047890 */ /* 0x000fe2000fffe03f */
[----:B------:R-:W-:Y:S01]  /*a920*/  BAR.SYNC.DEFER_BLOCKING 0x8, 0x180 ;  /* 0x0206000000007b1d */ /* 0x000fe20000010000 */
[----:B------:R-:W-:Y:S02]  /*a930*/  USHF.R.S32.HI UR43, URZ, 0x1f, UR36 ;  /* 0x0000001f3f2b7899 */ /* 0x000fe40008011424 */
[----:B------:R-:W-:Y:S02]  /*a940*/  ULOP3.LUT UP0, URZ, UR4, 0x3ff, URZ, 0xc0, !UPT ;  /* 0x000003ff043f7892 */ /* 0x000fe4000f80c03f */
[----:B------:R-:W-:-:S04]  /*a950*/  USHF.R.S32.HI UR46, URZ, 0x1f, UR45 ;  /* 0x0000001f3f2e7899 */ /* 0x000fc8000801142d */
[----:B------:R-:W-:-:S13]  /*a960*/  PLOP3.LUT P0, PT, PT, PT, UP0, 0x80, 0x0 ;  /* 0x000000000000781c */ /* 0x000fda0003f0f008 */
[----:B------:R-:W-:Y:S05]  /*a970*/  @!P0 BRA `(.L_x_213) ;  /* 0x0000000000408947 */ /* 0x000fea0003800000 */
[----:B------:R-:W-:Y:S01]  /*a980*/  MOV R2, 0x0 ;  /* 0x0000000000027802 */ /* 0x000fe20000000f00 */
[----:B------:R-:W-:Y:S01]  /*a990*/  ULDC.64 UR6, c[0x4][0x98] ;  /* 0x0100260000067ab9 */ /* 0x000fe20000000a00 */
[----:B------:R-:W-:Y:S01]  /*a9a0*/  ULDC.64 UR8, c[0x4][0xa0] ;  /* 0x0100280000087ab9 */ /* 0x000fe20000000a00 */
[----:B------:R-:W-:Y:S01]  /*a9b0*/  ULDC.64 UR4, c[0x4][0x20] ;  /* 0x0100080000047ab9 */ /* 0x000fe20000000a00 */
[----:B------:R-:W-:Y:S02]  /*a9c0*/  IMAD.U32 R4, RZ, RZ, UR6 ;  /* 0x00000006ff047e24 */ /* 0x000fe4000f8e00ff */
[----:B------:R-:W1:Y:S01]  /*a9d0*/  LDC.64 R2, c[0x4][R2] ;  /* 0x0100000002027b82 */ /* 0x000e620000000a00 */
[----:B------:R-:W-:Y:S02]  /*a9e0*/  IMAD.U32 R5, RZ, RZ, UR7 ;  /* 0x00000007ff057e24 */ /* 0x000fe4000f8e00ff */
[----:B0-----:R-:W-:Y:S02]  /*a9f0*/  IMAD.U32 R6, RZ, RZ, UR8 ;  /* 0x00000008ff067e24 */ /* 0x001fe4000f8e00ff */
[----:B------:R-:W-:-:S02]  /*aa00*/  IMAD.U32 R7, RZ, RZ, UR9 ;  /* 0x00000009ff077e24 */ /* 0x000fc4000f8e00ff */
[----:B------:R-:W-:Y:S02]  /*aa10*/  IMAD.U32 R10, RZ, RZ, UR4 ;  /* 0x00000004ff0a7e24 */ /* 0x000fe4000f8e00ff */
[----:B------:R-:W-:Y:S02]  /*aa20*/  IMAD.U32 R11, RZ, RZ, UR5 ;  /* 0x00000005ff0b7e24 */ /* 0x000fe4000f8e00ff */
[----:B------:R-:W-:Y:S02]  /*aa30*/  IMAD.MOV.U32 R8, RZ, RZ, 0x70 ;  /* 0x00000070ff087424 */ /* 0x000fe400078e00ff */
[----:B------:R-:W-:Y:S02]  /*aa40*/  IMAD.MOV.U32 R12, RZ, RZ, 0x1 ;  /* 0x00000001ff0c7424 */ /* 0x000fe400078e00ff */
[----:B------:R-:W-:-:S07]  /*aa50*/  IMAD.MOV.U32 R13, RZ, RZ, RZ ;  /* 0x000000ffff0d7224 */ /* 0x000fce00078e00ff */
[----:B------:R-:W-:-:S07]  /*aa60*/  LEPC R20, `(.L_x_213) ;  /* 0x000000001014794e */ /* 0x000fce0000000000 */
[----:B-1----:R-:W-:Y:S05]  /*aa70*/  CALL.ABS.NOINC R2 ;  /* 0x0000000002007343 */ /* 0x002fea0003c00000 */
.L_x_213:
[----:B------:R-:W1:Y:S01]  /*aa80*/  LDC R7, c[0x0][0x448] ;  /* 0x00011200ff077b82 */ /* 0x000e620000000800 */
[----:B------:R-:W2:Y:S01]  /*aa90*/  S2R R3, SR_TID.X ;  /* 0x0000000000037919 */ /* 0x000ea20000002100 */
[----:B------:R-:W-:Y:S02]  /*aaa0*/  ULDC.64 UR8, c[0x0][0x2d8] ;  /* 0x0000b60000087ab9 */ /* 0x000fe40000000a00 */
[----:B------:R-:W-:Y:S01]  /*aab0*/  UIMAD UR6, UR43, UR8, URZ ;  /* 0x000000082b0672a4 */ /* 0x000fe2000f8e023f */
[----:B------:R-:W3:Y:S01]  /*aac0*/  S2R R12, SR_CTAID.X ;  /* 0x00000000000c7919 */ /* 0x000ee20000002500 */
[----:B------:R-:W-:Y:S02]  /*aad0*/  UIMAD.WIDE.U32 UR4, UR36, UR8, URZ ;  /* 0x00000008240472a5 */ /* 0x000fe4000f8e003f */
[----:B------:R-:W-:-:S03]  /*aae0*/  UIMAD UR6, UR36, UR9, UR6 ;  /* 0x00000009240672a4 */ /* 0x000fc6000f8e0206 */
[----:B------:R-:W-:Y:S01]  /*aaf0*/  ULDC.64 UR8, c[0x0][0x2e0] ;  /* 0x0000b80000087ab9 */ /* 0x000fe20000000a00 */
[----:B------:R-:W-:Y:S02]  /*ab00*/  UIADD3 UR5, UR5, UR6, URZ ;  /* 0x0000000605057290 */ /* 0x000fe4000fffe03f */
[----:B------:R-:W-:Y:S02]  /*ab10*/  UIMAD UR7, UR46, UR8, URZ ;  /* 0x000000082e0772a4 */ /* 0x000fe4000f8e023f */
[----:B------:R-:W-:Y:S02]  /*ab20*/  UIMAD.WIDE.U32 UR4, UR45, UR8, UR4 ;  /* 0x000000082d0472a5 */ /* 0x000fe4000f8e0004 */
[----:B------:R-:W-:-:S04]  /*ab30*/  UIMAD UR6, UR45, UR9, UR7 ;  /* 0x000000092d0672a4 */ /* 0x000fc8000f8e0207 */
[----:B------:R-:W-:Y:S01]  /*ab40*/  IMAD.U32 R4, RZ, RZ, UR4 ;  /* 0x00000004ff047e24 */ /* 0x000fe2000f8e00ff */
[----:B------:R-:W-:Y:S01]  /*ab50*/  UIADD3 UR6, UR5, UR6, URZ ;  /* 0x0000000605067290 */ /* 0x000fe2000fffe03f */
[----:B-1----:R-:W-:Y:S02]  /*ab60*/  ISETP.NE.AND P0, PT, R7, 0x1, PT ;  /* 0x000000010700780c */ /* 0x002fe40003f05270 */
[----:B------:R-:W-:Y:S01]  /*ab70*/  IMAD.MOV.U32 R2, RZ, RZ, R4 ;  /* 0x000000ffff027224 */ /* 0x000fe200078e0004 */
[C---:B--2---:R-:W-:Y:S01]  /*ab80*/  LOP3.LUT R10, R3.reuse, 0x7f, RZ, 0xc0, !PT ;  /* 0x0000007f030a7812 */ /* 0x044fe200078ec0ff */
[----:B------:R-:W-:-:S09]  /*ab90*/  IMAD.SHL.U32 R3, R3, 0x10, RZ ;  /* 0x0000001003037824 */ /* 0x000fd200078e00ff */
[----:B------:R-:W1:Y:S01]  /*aba0*/  @P0 LDC R0, c[0x0][0x44c] ;  /* 0x00011300ff000b82 */ /* 0x000e620000000800 */
[----:B0-----:R-:W-:-:S04]  /*abb0*/  SHF.R.U32.HI R6, RZ, 0x3, R10 ;  /* 0x00000003ff067819 */ /* 0x001fc8000001160a */
[----:B------:R-:W-:-:S03]  /*abc0*/  LOP3.LUT R3, R6, 0x70, R3, 0xf8, !PT ;  /* 0x0000007006037812 */ /* 0x000fc600078ef803 */
[----:B------:R-:W0:Y:S01]  /*abd0*/  @P0 LDC R5, c[0x0][0x450] ;  /* 0x00011400ff050b82 */ /* 0x000e220000000800 */
[----:B---3--:R-:W-:Y:S01]  /*abe0*/  LEA R8, R12, R3, 0x7 ;  /* 0x000000030c087211 */ /* 0x008fe200078e38ff */
[----:B------:R-:W-:-:S04]  /*abf0*/  IMAD.U32 R3, RZ, RZ, UR6 ;  /* 0x00000006ff037e24 */ /* 0x000fc8000f8e00ff */
[----:B------:R-:W-:Y:S02]  /*ac00*/  IMAD.MOV.U32 R9, RZ, RZ, R8 ;  /* 0x000000ffff097224 */ /* 0x000fe400078e0008 */
[----:B-1----:R-:W-:-:S05]  /*ac10*/  @P0 IMAD.HI.U32 R0, R8, R0, RZ ;  /* 0x0000000008000227 */ /* 0x002fca00078e00ff */
[----:B0-----:R-:W-:Y:S01]  /*ac20*/  @P0 SHF.R.U32.HI R9, RZ, R5, R0 ;  /* 0x00000005ff090219 */ /* 0x001fe20000011600 */
[----:B------:R-:W-:Y:S01]  /*ac30*/  IMAD.U32 R5, RZ, RZ, UR5 ;  /* 0x00000005ff057e24 */ /* 0x000fe2000f8e00ff */
[----:B------:R-:W-:Y:S02]  /*ac40*/  ULDC.64 UR4, c[0x0][0x2d0] ;  /* 0x0000b40000047ab9 */ /* 0x000fe40000000a00 */
[--C-:B------:R-:W-:Y:S01]  /*ac50*/  SHF.R.S32.HI R0, RZ, 0x1f, R9.reuse ;  /* 0x0000001fff007819 */ /* 0x100fe20000011409 */
[----:B------:R-:W-:Y:S02]  /*ac60*/  IMAD.MOV R4, RZ, RZ, -R9 ;  /* 0x000000ffff047224 */ /* 0x000fe400078e0a09 */
[----:B------:R-:W-:-:S04]  /*ac70*/  IMAD.WIDE.U32 R2, R9, UR4, R2 ;  /* 0x0000000409027c25 */ /* 0x000fc8000f8e0002 */
[----:B------:R-:W-:Y:S02]  /*ac80*/  IMAD R0, R0, UR4, RZ ;  /* 0x0000000400007c24 */ /* 0x000fe4000f8e02ff */
[----:B------:R-:W-:Y:S02]  /*ac90*/  IMAD R5, R7, R4, R8 ;  /* 0x0000000407057224 */ /* 0x000fe400078e0208 */
[----:B------:R-:W-:Y:S01]  /*aca0*/  IMAD R11, R9, UR5, R0 ;  /* 0x00000005090b7c24 */ /* 0x000fe2000f8e0200 */
[----:B------:R-:W-:Y:S02]  /*acb0*/  ULDC.64 UR4, c[0x0][0x2c8] ;  /* 0x0000b20000047ab9 */ /* 0x000fe40000000a00 */
[----:B------:R-:W-:Y:S01]  /*acc0*/  SHF.R.S32.HI R0, RZ, 0x1f, R5 ;  /* 0x0000001fff007819 */ /* 0x000fe20000011405 */
[----:B------:R-:W-:-:S04]  /*acd0*/  IMAD.IADD R3, R3, 0x1, R11 ;  /* 0x0000000103037824 */ /* 0x000fc800078e020b */
[----:B------:R-:W-:Y:S02]  /*ace0*/  IMAD R0, R0, UR4, RZ ;  /* 0x0000000400007c24 */ /* 0x000fe4000f8e02ff */
[----:B------:R-:W-:-:S04]  /*acf0*/  IMAD.WIDE.U32 R2, R5, UR4, R2 ;  /* 0x0000000405027c25 */ /* 0x000fc8000f8e0002 */
[----:B------:R-:W-:Y:S01]  /*ad00*/  IMAD R9, R5, UR5, R0 ;  /* 0x0000000505097c24 */ /* 0x000fe2000f8e0200 */
[----:B------:R-:W-:Y:S02]  /*ad10*/  ULDC.64 UR4, c[0x0][0x280] ;  /* 0x0000a00000047ab9 */ /* 0x000fe40000000a00 */
[C---:B------:R-:W-:Y:S01]  /*ad20*/  LEA R0, P0, R2.reuse, UR4, 0x1 ;  /* 0x0000000402007c11 */ /* 0x040fe2000f8008ff */
[----:B------:R-:W-:Y:S01]  /*ad30*/  IMAD.IADD R3, R3, 0x1, R9 ;  /* 0x0000000103037824 */ /* 0x000fe200078e0209 */
[----:B------:R-:W-:Y:S01]  /*ad40*/  ULDC UR4, c[0x0][0x2b8] ;  /* 0x0000ae0000047ab9 */ /* 0x000fe20000000800 */
[----:B------:R-:W0:Y:S03]  /*ad50*/  S2R R9, SR_TID.X ;  /* 0x0000000000097919 */ /* 0x000e260000002100 */
[----:B------:R-:W-:Y:S01]  /*ad60*/  LEA.HI.X R3, R2, UR5, R3, 0x1, P0 ;  /* 0x0000000502037c11 */ /* 0x000fe200080f0c03 */
[----:B0-----:R-:W-:-:S05]  /*ad70*/  IMAD.SHL.U32 R2, R9, 0x8, RZ ;  /* 0x0000000809027824 */ /* 0x001fca00078e00ff */
[C---:B------:R-:W-:Y:S02]  /*ad80*/  LOP3.LUT R8, R2.reuse, 0x38, RZ, 0xc0, !PT ;  /* 0x0000003802087812 */ /* 0x040fe400078ec0ff */
[----:B------:R-:W-:Y:S02]  /*ad90*/  LOP3.LUT R2, R2, 0x1f8, RZ, 0xc0, !PT ;  /* 0x000001f802027812 */ /* 0x000fe400078ec0ff */
[----:B------:R-:W-:Y:S01]  /*ada0*/  ISETP.GE.AND P0, PT, R8, UR4, PT ;  /* 0x0000000408007c0c */ /* 0x000fe2000bf06270 */
[----:B------:R-:W-:Y:S01]  /*adb0*/  UMOV UR4, 0xffffffff ;  /* 0xffffffff00047882 */ /* 0x000fe20000000000 */
[----:B------:R-:W-:Y:S01]  /*adc0*/  LOP3.LUT R5, R2, 0x38, R9, 0x78, !PT ;  /* 0x0000003802057812 */ /* 0x000fe200078e7809 */
[----:B------:R-:W-:-:S05]  /*add0*/  IMAD.SHL.U32 R2, R10, 0x8, RZ ;  /* 0x000000080a027824 */ /* 0x000fca00078e00ff */
[----:B------:R-:W-:-:S05]  /*ade0*/  LOP3.LUT R10, R5, 0x200, R2, 0xf8, !PT ;  /* 0x00000200050a7812 */ /* 0x000fca00078ef802 */
[----:B------:R0:W-:Y:S01]  /*adf0*/  STL [R1], R10 ;  /* 0x0000000a01007387 */ /* 0x0001e20000100800 */
[----:B------:R-:W-:Y:S05]  /*ae00*/  BRA.DIV UR4, `(.L_x_214) ;  /* 0x0000003a04e47947 */ /* 0x000fea000b800000 */
[----:B------:R-:W1:Y:S01]  /*ae10*/  S2R R4, SR_CTAID.X ;  /* 0x0000000000047919 */ /* 0x000e620000002500 */
[----:B------:R-:W-:Y:S01]  /*ae20*/  ULDC UR4, c[0x0][0x288] ;  /* 0x0000a20000047ab9 */ /* 0x000fe20000000800 */
[----:B------:R-:W-:Y:S01]  /*ae30*/  ULDC.64 UR6, c[0x0][0x208] ;  /* 0x0000820000067ab9 */ /* 0x000fe20000000a00 */
[----:B------:R-:W-:Y:S01]  /*ae40*/  IMAD R2, R7, UR4, RZ ;  /* 0x0000000407027c24 */ /* 0x000fe2000f8e02ff */
[----:B------:R-:W2:Y:S01]  /*ae50*/  S2R R8, SR_TID.X ;  /* 0x0000000000087919 */ /* 0x000ea20000002100 */
[----:B------:R-:W3:Y:S04]  /*ae60*/  SHFL.IDX PT, R5, R0, RZ, 0x181f ;  /* 0x00181fff00057589 */ /* 0x000ee800000e0000 */
[----:B------:R-:W-:Y:S04]  /*ae70*/  SHFL.IDX PT, R7, R0, 0x1, 0x181f ;  /* 0x00381f0000077f89 */ /* 0x000fe800000e0000 */
[----:B------:R-:W-:Y:S01]  /*ae80*/  SHFL.IDX PT, R14, R0, 0x2, 0x181f ;  /* 0x00581f00000e7f89 */ /* 0x000fe200000e0000 */
[----:B-1----:R-:W-:-:S03]  /*ae90*/  LEA R12, R4, R6, 0x7 ;  /* 0x00000006040c7211 */ /* 0x002fc600078e38ff */
[----:B------:R-:W1:Y:S01]  /*aea0*/  SHFL.IDX PT, R4, R3, RZ, 0x181f ;  /* 0x00181fff03047589 */ /* 0x000e6200000e0000 */
[-C--:B------:R-:W-:Y:S01]  /*aeb0*/  ISETP.GE.AND P1, PT, R12, R2.reuse, PT ;  /* 0x000000020c00720c */ /* 0x080fe20003f26270 */
[----:B--2---:R-:W-:Y:S02]  /*aec0*/  IMAD.SHL.U32 R11, R8, 0x8, RZ ;  /* 0x00000008080b7824 */ /* 0x004fe400078e00ff */
[----:B------:R-:W2:Y:S01]  /*aed0*/  SHFL.IDX PT, R6, R3, 0x1, 0x181f ;  /* 0x00381f0003067f89 */ /* 0x000ea200000e0000 */
[C---:B------:R-:W-:Y:S02]  /*aee0*/  VIADD R8, R12.reuse, 0x10 ;  /* 0x000000100c087836 */ /* 0x040fe40000000000 */
[----:B------:R-:W-:Y:S01]  /*aef0*/  VIADD R13, R12, 0x20 ;  /* 0x000000200c0d7836 */ /* 0x000fe20000000000 */
[----:B------:R-:W-:Y:S01]  /*af00*/  LOP3.LUT R11, R11, 0x38, RZ, 0xc0, !PT ;  /* 0x000000380b0b7812 */ /* 0x000fe200078ec0ff */
[----:B------:R-:W-:Y:S01]  /*af10*/  STL [R1+0x4], R12 ;  /* 0x0000040c01007387 */ /* 0x000fe20000100800 */
[----:B------:R-:W-:-:S03]  /*af20*/  ISETP.GE.AND P2, PT, R8, R2, PT ;  /* 0x000000020800720c */ /* 0x000fc60003f46270 */
[----:B------:R4:W-:Y:S01]  /*af30*/  STL [R1+0xc], R8 ;  /* 0x00000c0801007387 */ /* 0x0009e20000100800 */
[----:B---3--:R-:W-:-:S03]  /*af40*/  @!P1 LEA R5, P3, R11, R5, 0x1 ;  /* 0x000000050b059211 */ /* 0x008fc600078608ff */
[----:B------:R-:W-:Y:S01]  /*af50*/  STL [R1+0x10], R13 ;  /* 0x0000100d01007387 */ /* 0x000fe20000100800 */
[----:B----4-:R-:W-:Y:S01]  /*af60*/  @!P1 LEA R8, R10, UR38, 0x1 ;  /* 0x000000260a089c11 */ /* 0x010fe2000f8e08ff */
[----:B-1----:R-:W-:-:S04]  /*af70*/  @!P1 IMAD.X R4, RZ, RZ, R4, P3 ;  /* 0x000000ffff049224 */ /* 0x002fc800018e0604 */
[----:B------:R-:W-:Y:S02]  /*af80*/  @!P2 LEA R9, R10, UR38, 0x1 ;  /* 0x000000260a09ac11 */ /* 0x000fe4000f8e08ff */
[----:B------:R-:W-:-:S04]  /*af90*/  @!P1 LOP3.LUT R5, R5, R4, RZ, 0x3c, !PT ;  /* 0x0000000405059212 */ /* 0x000fc800078e3cff */
[----:B------:R-:W-:-:S04]  /*afa0*/  @!P1 LOP3.LUT R4, R5, R4, RZ, 0x3c, !PT ;  /* 0x0000000405049212 */ /* 0x000fc800078e3cff */
[----:B------:R-:W-:-:S05]  /*afb0*/  @!P1 LOP3.LUT R5, R5, R4, RZ, 0x3c, !PT ;  /* 0x0000000405059212 */ /* 0x000fca00078e3cff */
[----:B------:R1:W-:Y:S02]  /*afc0*/  @!P1 LDGSTS.E.BYPASS.LTC128B.128 [R8+0x18400], desc[UR6][R4.64], !P0 ;  /* 0x1840000004089fae */ /* 0x0003e4000c101d46 */
[----:B-1----:R-:W-:Y:S01]  /*afd0*/  @!P2 LEA R4, P1, R11, R7, 0x1 ;  /* 0x000000070b04a211 */ /* 0x002fe200078208ff */
[----:B------:R-:W-:-:S04]  /*afe0*/  VIADD R8, R12, 0x30 ;  /* 0x000000300c087836 */ /* 0x000fc80000000000 */
[----:B--2---:R-:W-:Y:S01]  /*aff0*/  @!P2 IMAD.X R5, RZ, RZ, R6, P1 ;  /* 0x000000ffff05a224 */ /* 0x004fe200008e0606 */
[----:B------:R-:W-:Y:S01]  /*b000*/  ISETP.GE.AND P1, PT, R13, R2, PT ;  /* 0x000000020d00720c */ /* 0x000fe20003f26270 */
[----:B------:R-:W-:Y:S04]  /*b010*/  STL [R1+0x14], R8 ;  /* 0x0000140801007387 */ /* 0x000fe80000100800 */
[----:B------:R1:W-:Y:S08]  /*b020*/  @!P2 LDGSTS.E.BYPASS.LTC128B.128 [R9+0x18c00], desc[UR6][R4.64], !P0 ;  /* 0x18c000000409afae */ /* 0x0003f0000c101d46 */
[----:B------:R-:W-:-:S02]  /*b030*/  @!P1 LEA R6, P2, R11, R14, 0x1 ;  /* 0x0000000e0b069211 */ /* 0x000fc400078408ff */
[----:B------:R-:W-:Y:S01]  /*b040*/  @!P1 LEA R7, R10, UR38, 0x1 ;  /* 0x000000260a079c11 */ /* 0x000fe2000f8e08ff */
[----:B------:R-:W-:Y:S04]  /*b050*/  SHFL.IDX PT, R14, R0, 0x3, 0x181f ;  /* 0x00781f00000e7f89 */ /* 0x000fe800000e0000 */
[----:B-1----:R-:W1:Y:S02]  /*b060*/  SHFL.IDX PT, R4, R3, 0x2, 0x181f ;  /* 0x00581f0003047f89 */ /* 0x002e6400000e0000 */
[----:B-1----:R-:W-:Y:S02]  /*b070*/  @!P1 IMAD.X R5, RZ, RZ, R4, P2 ;  /* 0x000000ffff059224 */ /* 0x002fe400010e0604 */
[----:B------:R-:W-:-:S05]  /*b080*/  @!P1 IMAD.MOV.U32 R4, RZ, RZ, R6 ;  /* 0x000000ffff049224 */ /* 0x000fca00078e0006 */
[----:B------:R1:W-:Y:S01]  /*b090*/  @!P1 LDGSTS.E.BYPASS.LTC128B.128 [R7+0x19400], desc[UR6][R4.64], !P0 ;  /* 0x1940000004079fae */ /* 0x0003e2000c101d46 */
[----:B------:R-:W-:-:S03]  /*b0a0*/  ISETP.GE.AND P1, PT, R8, R2, PT ;  /* 0x000000020800720c */ /* 0x000fc60003f26270 */
[----:B-1----:R-:W1:Y:S01]  /*b0b0*/  SHFL.IDX PT, R4, R3, 0x3, 0x181f ;  /* 0x00781f0003047f89 */ /* 0x002e6200000e0000 */
[----:B------:R-:W-:-:S09]  /*b0c0*/  VIADD R7, R12, 0x40 ;  /* 0x000000400c077836 */ /* 0x000fd20000000000 */
[----:B------:R-:W-:Y:S02]  /*b0d0*/  @!P1 LEA R5, P2, R11, R14, 0x1 ;  /* 0x0000000e0b059211 */ /* 0x000fe400078408ff */
[----:B------:R-:W-:Y:S01]  /*b0e0*/  @!P1 LEA R6, R10, UR38, 0x1 ;  /* 0x000000260a069c11 */ /* 0x000fe2000f8e08ff */
[----:B------:R2:W-:Y:S02]  /*b0f0*/  STL [R1+0x18], R7 ;  /* 0x0000180701007387 */ /* 0x0005e40000100800 */
[----:B-1----:R-:W-:-:S05]  /*b100*/  @!P1 IMAD.X R4, RZ, RZ, R4, P2 ;  /* 0x000000ffff049224 */ /* 0x002fca00010e0604 */
[----:B------:R-:W-:-:S04]  /*b110*/  @!P1 LOP3.LUT R5, R5, R4, RZ, 0x3c, !PT ;  /* 0x0000000405059212 */ /* 0x000fc800078e3cff */
[----:B------:R-:W-:-:S04]  /*b120*/  @!P1 LOP3.LUT R4, R5, R4, RZ, 0x3c, !PT ;  /* 0x0000000405049212 */ /* 0x000fc800078e3cff */
[----:B------:R-:W-:-:S05]  /*b130*/  @!P1 LOP3.LUT R5, R5, R4, RZ, 0x3c, !PT ;  /* 0x0000000405059212 */ /* 0x000fca00078e3cff */
[----:B------:R1:W-:Y:S01]  /*b140*/  @!P1 LDGSTS.E.BYPASS.LTC128B.128 [R6+0x19c00], desc[UR6][R4.64], !P0 ;  /* 0x19c0000004069fae */ /* 0x0003e2000c101d46 */
[----:B------:R-:W-:Y:S01]  /*b150*/  ISETP.GE.AND P1, PT, R7, R2, PT ;  /* 0x000000020700720c */ /* 0x000fe20003f26270 */
[----:B--2---:R-:W-:-:S05]  /*b160*/  VIADD R7, R12, 0x50 ;  /* 0x000000500c077836 */ /* 0x004fca0000000000 */
[----:B------:R-:W-:Y:S04]  /*b170*/  STL [R1+0x1c], R7 ;  /* 0x00001c0701007387 */ /* 0x000fe80000100800 */
[----:B-1----:R-:W1:Y:S03]  /*b180*/  SHFL.IDX PT, R5, R0, 0x4, 0x181f ;  /* 0x00981f0000057f89 */ /* 0x002e6600000e0000 */
[----:B------:R-:W-:Y:S01]  /*b190*/  @!P1 LEA R6, R10, UR38, 0x1 ;  /* 0x000000260a069c11 */ /* 0x000fe2000f8e08ff */
[----:B------:R-:W2:Y:S01]  /*b1a0*/  SHFL.IDX PT, R4, R3, 0x4, 0x181f ;  /* 0x00981f0003047f89 */ /* 0x000ea200000e0000 */
[----:B-1----:R-:W-:-:S04]  /*b1b0*/  @!P1 LEA R5, P2, R11, R5, 0x1 ;  /* 0x000000050b059211 */ /* 0x002fc800078408ff */
[----:B--2---:R-:W-:-:S04]  /*b1c0*/  @!P1 IADD3.X R4, RZ, R4, RZ, P2, !PT ;  /* 0x00000004ff049210 */ /* 0x004fc800017fe4ff */
[----:B------:R-:W-:-:S04]  /*b1d0*/  @!P1 LOP3.LUT R5, R5, R4, RZ, 0x3c, !PT ;  /* 0x0000000405059212 */ /* 0x000fc800078e3cff */
[----:B------:R-:W-:-:S04]  /*b1e0*/  @!P1 LOP3.LUT R4, R5, R4, RZ, 0x3c, !PT ;  /* 0x0000000405049212 */ /* 0x000fc800078e3cff */
[----:B------:R-:W-:-:S05]  /*b1f0*/  @!P1 LOP3.LUT R5, R5, R4, RZ, 0x3c, !PT ;  /* 0x0000000405059212 */ /* 0x000fca00078e3cff */
[----:B------:R1:W-:Y:S01]  /*b200*/  @!P1 LDGSTS.E.BYPASS.LTC128B.128 [R6+0x1a400], desc[UR6][R4.64], !P0 ;  /* 0x1a40000004069fae */ /* 0x0003e2000c101d46 */
[----:B------:R-:W-:Y:S01]  /*b210*/  ISETP.GE.AND P1, PT, R7, R2, PT ;  /* 0x000000020700720c */ /* 0x000fe20003f26270 */
[----:B------:R-:W-:-:S05]  /*b220*/  VIADD R7, R12, 0x60 ;  /* 0x000000600c077836 */ /* 0x000fca0000000000 */
[----:B------:R-:W-:Y:S04]  /*b230*/  STL [R1+0x20], R7 ;  /* 0x0000200701007387 */ /* 0x000fe80000100800 */
[----:B-1----:R-:W1:Y:S03]  /*b240*/  SHFL.IDX PT, R5, R0, 0x5, 0x181f ;  /* 0x00b81f0000057f89 */ /* 0x002e6600000e0000 */
[----:B------:R-:W-:Y:S01]  /*b250*/  @!P1 LEA R6, R10, UR38, 0x1 ;  /* 0x000000260a069c11 */ /* 0x000fe2000f8e08ff */
[----:B------:R-:W2:Y:S01]  /*b260*/  SHFL.IDX PT, R4, R3, 0x5, 0x181f ;  /* 0x00b81f0003047f89 */ /* 0x000ea200000e0000 */
[----:B-1----:R-:W-:-:S05]  /*b270*/  @!P1 LEA R5, P2, R11, R5, 0x1 ;  /* 0x000000050b059211 */ /* 0x002fca00078408ff */
[----:B--2---:R-:W-:-:S05]  /*b280*/  @!P1 IMAD.X R4, RZ, RZ, R4, P2 ;  /* 0x000000ffff049224 */ /* 0x004fca00010e0604 */
[----:B------:R-:W-:-:S04]  /*b290*/  @!P1 LOP3.LUT R5, R5, R4, RZ, 0x3c, !PT ;  /* 0x0000000405059212 */ /* 0x000fc800078e3cff */
[----:B------:R-:W-:-:S04]  /*b2a0*/  @!P1 LOP3.LUT R4, R5, R4, RZ, 0x3c, !PT ;  /* 0x0000000405049212 */ /* 0x000fc800078e3cff */
[----:B------:R-:W-:-:S05]  /*b2b0*/  @!P1 LOP3.LUT R5, R5, R4, RZ, 0x3c, !PT ;  /* 0x0000000405059212 */ /* 0x000fca00078e3cff */
[----:B------:R1:W-:Y:S01]  /*b2c0*/  @!P1 LDGSTS.E.BYPASS.LTC128B.128 [R6+0x1ac00], desc[UR6][R4.64], !P0 ;  /* 0x1ac0000004069fae */ /* 0x0003e2000c101d46 */
[----:B------:R-:W-:-:S03]  /*b2d0*/  ISETP.GE.AND P1, PT, R7, R2, PT ;  /* 0x000000020700720c */ /* 0x000fc60003f26270 */
[----:B-1----:R-:W1:Y:S10]  /*b2e0*/  SHFL.IDX PT, R5, R0, 0x6, 0x181f ;  /* 0x00d81f0000057f89 */ /* 0x002e7400000e0000 */
[----:B------:R-:W-:Y:S01]  /*b2f0*/  @!P1 LEA R6, R10, UR38, 0x1 ;  /* 0x000000260a069c11 */ /* 0x000fe2000f8e08ff */
[----:B------:R-:W2:Y:S04]  /*b300*/  SHFL.IDX PT, R4, R3, 0x6, 0x181f ;  /* 0x00d81f0003047f89 */ /* 0x000ea800000e0000 */
[----:B------:R-:W3:Y:S04]  /*b310*/  SHFL.IDX PT, R3, R3, 0x7, 0x181f ;  /* 0x00f81f0003037f89 */ /* 0x000ee800000e0000 */
[----:B------:R-:W4:Y:S01]  /*b320*/  SHFL.IDX PT, R0, R0, 0x7, 0x181f ;  /* 0x00f81f0000007f89 */ /* 0x000f2200000e0000 */
[----:B-1----:R-:W-:-:S05]  /*b330*/  @!P1 LEA R5, P2, R11, R5, 0x1 ;  /* 0x000000050b059211 */ /* 0x002fca00078408ff */
[----:B--2---:R-:W-:-:S05]  /*b340*/  @!P1 IMAD.X R4, RZ, RZ, R4, P2 ;  /* 0x000000ffff049224 */ /* 0x004fca00010e0604 */
[----:B------:R-:W-:-:S04]  /*b350*/  @!P1 LOP3.LUT R5, R5, R4, RZ, 0x3c, !PT ;  /* 0x0000000405059212 */ /* 0x000fc800078e3cff */
[----:B------:R-:W-:-:S04]  /*b360*/  @!P1 LOP3.LUT R4, R5, R4, RZ, 0x3c, !PT ;  /* 0x0000000405049212 */ /* 0x000fc800078e3cff */
[----:B------:R-:W-:-:S05]  /*b370*/  @!P1 LOP3.LUT R5, R5, R4, RZ, 0x3c, !PT ;  /* 0x0000000405059212 */ /* 0x000fca00078e3cff */
[----:B---34-:R1:W-:Y:S02]  /*b380*/  @!P1 LDGSTS.E.BYPASS.LTC128B.128 [R6+0x1b400], desc[UR6][R4.64], !P0 ;  /* 0x1b40000004069fae */ /* 0x0183e4000c101d46 */
.L_x_312:
[----:B-1----:R-:W2:Y:S01]  /*b390*/  LDL R5, [R1+0x4] ;  /* 0x0000040001057983 */ /* 0x002ea20000100800 */
[----:B------:R-:W-:Y:S01]  /*b3a0*/  ULDC.64 UR4, c[0x0][0x208] ;  /* 0x0000820000047ab9 */ /* 0x000fe20000000a00 */
[----:B------:R-:W1:Y:S02]  /*b3b0*/  S2R R4, SR_TID.X ;  /* 0x0000000000047919 */ /* 0x000e640000002100 */
[----:B-1----:R-:W-:-:S05]  /*b3c0*/  IMAD.SHL.U32 R4, R4, 0x8, RZ ;  /* 0x0000000804047824 */ /* 0x002fca00078e00ff */
[----:B------:R-:W-:Y:S01]  /*b3d0*/  LOP3.LUT R4, R4, 0x38, RZ, 0xc0, !PT ;  /* 0x0000003804047812 */ /* 0x000fe200078ec0ff */
[----:B--2---:R-:W-:-:S05]  /*b3e0*/  VIADD R5, R5, 0x70 ;  /* 0x0000007005057836 */ /* 0x004fca0000000000 */
[----:B------:R-:W-:Y:S01]  /*b3f0*/  ISETP.GE.AND P1, PT, R5, R2, PT ;  /* 0x000000020500720c */ /* 0x000fe20003f26270 */
[----:B------:R1:W-:-:S12]  /*b400*/  STL [R1+0x24], R5 ;  /* 0x0000240501007387 */ /* 0x0003d80000100800 */
[----:B------:R-:W-:Y:S02]  /*b410*/  @!P1 LEA R2, P2, R4, R0, 0x1 ;  /* 0x0000000004029211 */ /* 0x000fe400078408ff */
[----:B------:R-:W-:-:S03]  /*b420*/  @!P1 LEA R0, R10, UR38, 0x1 ;  /* 0x000000260a009c11 */ /* 0x000fc6000f8e08ff */
[----:B------:R-:W-:-:S05]  /*b430*/  @!P1 IMAD.X R3, RZ, RZ, R3, P2 ;  /* 0x000000ffff039224 */ /* 0x000fca00010e0603 */
[----:B------:R-:W-:Y:S01]  /*b440*/  @!PT LDS RZ, [RZ] ;  /* 0x00000000fffff984 */ /* 0x000fe20000000800 */
[----:B------:R-:W-:Y:S01]  /*b450*/  @!PT LDS RZ, [RZ] ;  /* 0x00000000fffff984 */ /* 0x000fe20000000800 */
[----:B------:R-:W-:Y:S01]  /*b460*/  @!PT LDS RZ, [RZ] ;  /* 0x00000000fffff984 */ /* 0x000fe20000000800 */
[----:B------:R2:W-:Y:S01]  /*b470*/  @!P1 LDGSTS.E.BYPASS.LTC128B.128 [R0+0x1bc00], desc[UR4][R2.64], !P0 ;  /* 0x1bc0000002009fae */ /* 0x0005e2000c101d44 */
[----:B------:R-:W-:Y:S01]  /*b480*/  NOP ;  /* 0x0000000000007918 */ /* 0x000fe20000000000 */
[----:B------:R-:W-:Y:S02]  /*b490*/  SYNCS.ARRIVE.TRANS64.RED.A0T1 RZ, [UR38+0x32400], RZ ;  /* 0x032400ffffff79a7 */ /* 0x000fe40008200426 */
[----:B------:R-:W-:Y:S01]  /*b4a0*/  ARRIVES.LDGSTSBAR.64.TRANSCNT [UR38+0x32400] ;  /* 0x03240000ff0079b0 */ /* 0x000fe20008000aa6 */
[----:B--2---:R-:W2:Y:S01]  /*b4b0*/  LDC.64 R2, c[0x0][0x3d8] ;  /* 0x0000f600ff027b82 */ /* 0x004ea20000000a00 */
[----:B------:R-:W-:Y:S01]  /*b4c0*/  NOP ;  /* 0x0000000000007918 */ /* 0x000fe20000000000 */
[C---:B--2---:R-:W-:Y:S01]  /*b4d0*/  IMAD R0, R2.reuse, UR43, RZ ;  /* 0x0000002b02007c24 */ /* 0x044fe2000f8e02ff */
[----:B------:R-:W-:Y:S01]  /*b4e0*/  UIADD3 UR4, UR38, 0x22400, URZ ;  /* 0x0002240026047890 */ /* 0x000fe2000fffe03f */
[----:B-1----:R-:W-:Y:S01]  /*b4f0*/  IMAD.WIDE.U32 R4, R2, UR36, RZ ;  /* 0x0000002402047c25 */ /* 0x002fe2000f8e00ff */
[----:B------:R-:W-:Y:S02]  /*b500*/  SYNCS.ARRIVE.TRANS64.A1T0 RZ, [UR38+0x32400], RZ ;  /* 0x032400ffffff79a7 */ /* 0x000fe40008100026 */
[----:B------:R-:W-:Y:S01]  /*b510*/  ULOP3.LUT UP0, URZ, UR4, 0x3ff, URZ, 0xc0, !UPT ;  /* 0x000003ff043f7892 */ /* 0x000fe2000f80c03f */
[----:B------:R-:W-:Y:S01]  /*b520*/  IMAD R3, R3, UR36, R0 ;  /* 0x0000002403037c24 */ /* 0x000fe2000f8e0200 */
[----:B------:R1:W-:Y:S03]  /*b530*/  STL.64 [R1+0x28], R4 ;  /* 0x0000280401007387 */ /* 0x0003e60000100a00 */
[----:B------:R-:W-:Y:S01]  /*b540*/  IMAD.IADD R0, R5, 0x1, R3 ;  /* 0x0000000105007824 */ /* 0x000fe200078e0203 */
[----:B------:R-:W-:-:S04]  /*b550*/  PLOP3.LUT P0, PT, PT, PT, UP0, 0x80, 0x0 ;  /* 0x000000000000781c */ /* 0x000fc80003f0f008 */
[----:B------:R1:W-:Y:S09]  /*b560*/  STL [R1+0x34], R0 ;  /* 0x0000340001007387 */ /* 0x0003f20000100800 */
[----:B------:R-:W-:Y:S05]  /*b570*/  @!P0 BRA `(.L_x_215) ;  /* 0x0000000000408947 */ /* 0x000fea0003800000 */
[----:B------:R-:W-:Y:S01]  /*b580*/  MOV R2, 0x0 ;  /* 0x0000000000027802 */ /* 0x000fe20000000f00 */
[----:B------:R-:W-:Y:S01]  /*b590*/  ULDC.64 UR6, c[0x4][0x98] ;  /* 0x0100260000067ab9 */ /* 0x000fe20000000a00 */
[----:B------:R-:W-:Y:S01]  /*b5a0*/  ULDC.64 UR8, c[0x4][0xa0] ;  /* 0x0100280000087ab9 */ /* 0x000fe20000000a00 */
[----:B------:R-:W-:Y:S01]  /*b5b0*/  ULDC.64 UR4, c[0x4][0x28] ;  /* 0x01000a0000047ab9 */ /* 0x000fe20000000a00 */
[----:B-1----:R-:W-:Y:S01]  /*b5c0*/  IMAD.U32 R4, RZ, RZ, UR6 ;  /* 0x00000006ff047e24 */ /* 0x002fe2000f8e00ff */
[----:B------:R-:W-:Y:S01]  /*b5d0*/  MOV R6, UR8 ;  /* 0x0000000800067c02 */ /* 0x000fe20008000f00 */
[----:B------:R-:W1:Y:S01]  /*b5e0*/  LDC.64 R2, c[0x4][R2] ;  /* 0x0100000002027b82 */ /* 0x000e620000000a00 */
[----:B------:R-:W-:Y:S02]  /*b5f0*/  IMAD.U32 R5, RZ, RZ, UR7 ;  /* 0x00000007ff057e24 */ /* 0x000fe4000f8e00ff */
[----:B------:R-:W-:Y:S02]  /*b600*/  IMAD.U32 R7, RZ, RZ, UR9 ;  /* 0x00000009ff077e24 */ /* 0x000fe4000f8e00ff */
[----:B0-----:R-:W-:-:S02]  /*b610*/  IMAD.U32 R10, RZ, RZ, UR4 ;  /* 0x00000004ff0a7e24 */ /* 0x001fc4000f8e00ff */
[----:B------:R-:W-:Y:S02]  /*b620*/  IMAD.U32 R11, RZ, RZ, UR5 ;  /* 0x00000005ff0b7e24 */ /* 0x000fe4000f8e00ff */
[----:B------:R-:W-:Y:S02]  /*b630*/  IMAD.MOV.U32 R8, RZ, RZ, 0x70 ;  /* 0x00000070ff087424 */ /* 0x000fe400078e00ff */
[----:B------:R-:W-:Y:S02]  /*b640*/  IMAD.MOV.U32 R12, RZ, RZ, 0x1 ;  /* 0x00000001ff0c7424 */ /* 0x000fe400078e00ff */
[----:B------:R-:W-:-:S07]  /*b650*/  IMAD.MOV.U32 R13, RZ, RZ, RZ ;  /* 0x000000ffff0d7224 */ /* 0x000fce00078e00ff */
[----:B------:R-:W-:-:S07]  /*b660*/  LEPC R20, `(.L_x_215) ;  /* 0x000000001014794e */ /* 0x000fce0000000000 */
[----:B-1----:R-:W-:Y:S05]  /*b670*/  CALL.ABS.NOINC R2 ;  /* 0x0000000002007343 */ /* 0x002fea0003c00000 */
.L_x_215:
[----:B-1----:R-:W2:Y:S01]  /*b680*/  LDL.LU.64 R4, [R1+0x28] ;  /* 0x0000280001047983 */ /* 0x002ea20000300a00 */
[----:B------:R-:W1:Y:S01]  /*b690*/  LDC R6, c[0x0][0x448] ;  /* 0x00011200ff067b82 */ /* 0x000e620000000800 */
[----:B------:R-:W-:Y:S02]  /*b6a0*/  ULDC.64 UR8, c[0x0][0x3e0] ;  /* 0x0000f80000087ab9 */ /* 0x000fe40000000a00 */
[----:B------:R-:W3:Y:S01]  /*b6b0*/  LDL.LU R2, [R1+0x34] ;  /* 0x0000340001027983 */ /* 0x000ee20000300800 */
[----:B------:R-:W-:Y:S01]  /*b6c0*/  UIMAD UR6, UR46, UR8, URZ ;  /* 0x000000082e0672a4 */ /* 0x000fe2000f8e023f */
[----:B------:R-:W4:Y:S03]  /*b6d0*/  S2R R3, SR_TID.X ;  /* 0x0000000000037919 */ /* 0x000f260000002100 */
[----:B------:R-:W-:Y:S01]  /*b6e0*/  UIMAD UR6, UR45, UR9, UR6 ;  /* 0x000000092d0672a4 */ /* 0x000fe2000f8e0206 */
[----:B-1----:R-:W-:-:S02]  /*b6f0*/  ISETP.NE.AND P0, PT, R6, 0x1, PT ;  /* 0x000000010600780c */ /* 0x002fc40003f05270 */
[C---:B----4-:R-:W-:Y:S01]  /*b700*/  LOP3.LUT R0, R3.reuse, 0x7f, RZ, 0xc0, !PT ;  /* 0x0000007f03007812 */ /* 0x050fe200078ec0ff */
[----:B------:R-:W-:-:S10]  /*b710*/  IMAD.SHL.U32 R15, R3, 0x10, RZ ;  /* 0x00000010030f7824 */ /* 0x000fd400078e00ff */
[----:B------:R-:W1:Y:S01]  /*b720*/  @P0 LDC R3, c[0x0][0x44c] ;  /* 0x00011300ff030b82 */ /* 0x000e620000000800 */
[----:B--2---:R-:W-:Y:S02]  /*b730*/  R2UR UR5, R5 ;  /* 0x00000000050572ca */ /* 0x004fe400000e0000 */
[----:B------:R-:W-:Y:S01]  /*b740*/  R2UR UR4, R4 ;  /* 0x00000000040472ca */ /* 0x000fe200000e0000 */
[----:B------:R-:W2:Y:S01]  /*b750*/  S2R R5, SR_TID.X ;  /* 0x0000000000057919 */ /* 0x000ea20000002100 */
[----:B---3--:R-:W-:Y:S02]  /*b760*/  R2UR UR5, R2 ;  /* 0x00000000020572ca */ /* 0x008fe400000e0000 */
[----:B------:R-:W-:Y:S01]  /*b770*/  SHF.R.U32.HI R4, RZ, 0x3, R0 ;  /* 0x00000003ff047819 */ /* 0x000fe20000011600 */
[----:B------:R-:W3:Y:S01]  /*b780*/  S2R R2, SR_CTAID.X ;  /* 0x0000000000027919 */ /* 0x000ee20000002500 */
[----:B------:R-:W4:Y:S02]  /*b790*/  @P0 LDC R0, c[0x0][0x450] ;  /* 0x00011400ff000b82 */ /* 0x000f240000000800 */
[----:B------:R-:W-:-:S07]  /*b7a0*/  LOP3.LUT R4, R4, 0x70, R15, 0xf8, !PT ;  /* 0x0000007004047812 */ /* 0x000fce00078ef80f */
[----:B------:R-:W-:-:S03]  /*b7b0*/  UIMAD.WIDE.U32 UR4, UR45, UR8, UR4 ;  /* 0x000000082d0472a5 */ /* 0x000fc6000f8e0004 */
[----:B------:R-:W-:Y:S01]  /*b7c0*/  ULDC.64 UR8, c[0x0][0x3d0] ;  /* 0x0000f40000087ab9 */ /* 0x000fe20000000a00 */
[----:B------:R-:W-:Y:S01]  /*b7d0*/  UIADD3 UR5, UR5, UR6, URZ ;  /* 0x0000000605057290 */ /* 0x000fe2000fffe03f */
[----:B--2---:R-:W-:Y:S02]  /*b7e0*/  IMAD.SHL.U32 R8, R5, 0x8, RZ ;  /* 0x0000000805087824 */ /* 0x004fe400078e00ff */
[----:B---3--:R-:W-:-:S03]  /*b7f0*/  IMAD R4, R2, 0x80, R4 ;  /* 0x0000008002047824 */ /* 0x008fc600078e0204 */
[----:B------:R-:W-:Y:S01]  /*b800*/  LOP3.LUT R8, R8, 0x38, RZ, 0xc0, !PT ;  /* 0x0000003808087812 */ /* 0x000fe200078ec0ff */
[----:B-1----:R-:W-:-:S04]  /*b810*/  @P0 IMAD.HI.U32 R3, R4, R3, RZ ;  /* 0x0000000304030227 */ /* 0x002fc800078e00ff */
[----:B------:R-:W-:Y:S01]  /*b820*/  IMAD.MOV.U32 R2, RZ, RZ, R4 ;  /* 0x000000ffff027224 */ /* 0x000fe200078e0004 */
[----:B----4-:R-:W-:Y:S02]  /*b830*/  @P0 SHF.R.U32.HI R2, RZ, R0, R3 ;  /* 0x00000000ff020219 */ /* 0x010fe40000011603 */
[----:B------:R-:W-:-:S03]  /*b840*/  MOV R3, UR8 ;  /* 0x0000000800037c02 */ /* 0x000fc60008000f00 */
[----:B------:R-:W-:-:S04]  /*b850*/  IMAD.MOV R0, RZ, RZ, -R2 ;  /* 0x000000ffff007224 */ /* 0x000fc800078e0a02 */
[----:B------:R-:W-:Y:S01]  /*b860*/  IMAD R0, R6, R0, R4 ;  /* 0x0000000006007224 */ /* 0x000fe200078e0204 */
[----:B------:R-:W-:-:S05]  /*b870*/  SHF.R.S32.HI R4, RZ, 0x1f, R2 ;  /* 0x0000001fff047819 */ /* 0x000fca0000011402 */
[----:B------:R-:W-:-:S04]  /*b880*/  IMAD R4, R4, UR8, RZ ;  /* 0x0000000804047c24 */ /* 0x000fc8000f8e02ff */
[C---:B------:R-:W-:Y:S02]  /*b890*/  IMAD R4, R2.reuse, UR9, R4 ;  /* 0x0000000902047c24 */ /* 0x040fe4000f8e0204 */
[----:B------:R-:W-:Y:S01]  /*b8a0*/  IMAD.WIDE.U32 R2, R2, R3, UR4 ;  /* 0x0000000402027e25 */ /* 0x000fe2000f8e0003 */
[----:B------:R-:W-:-:S03]  /*b8b0*/  ULDC.64 UR4, c[0x0][0x3c8] ;  /* 0x0000f20000047ab9 */ /* 0x000fc60000000a00 */
[----:B------:R-:W-:Y:S01]  /*b8c0*/  IMAD.IADD R3, R3, 0x1, R4 ;  /* 0x0000000103037824 */ /* 0x000fe200078e0204 */
[----:B------:R-:W-:Y:S01]  /*b8d0*/  SHF.R.S32.HI R4, RZ, 0x1f, R0 ;  /* 0x0000001fff047819 */ /* 0x000fe20000011400 */
[----:B------:R-:W-:-:S04]  /*b8e0*/  IMAD.WIDE.U32 R2, R0, UR4, R2 ;  /* 0x0000000400027c25 */ /* 0x000fc8000f8e0002 */
[----:B------:R-:W-:-:S04]  /*b8f0*/  IMAD R4, R4, UR4, RZ ;  /* 0x0000000404047c24 */ /* 0x000fc8000f8e02ff */
[----:B------:R-:W-:Y:S01]  /*b900*/  IMAD R4, R0, UR5, R4 ;  /* 0x0000000500047c24 */ /* 0x000fe2000f8e0204 */
[----:B------:R-:W-:Y:S01]  /*b910*/  ULDC.64 UR4, c[0x0][0x390] ;  /* 0x0000e40000047ab9 */ /* 0x000fe20000000a00 */
[----:B------:R-:W-:Y:S02]  /*b920*/  LOP3.LUT R0, R8, 0x40, RZ, 0xfc, !PT ;  /* 0x0000004008007812 */ /* 0x000fe400078efcff */
[----:B------:R-:W-:Y:S01]  /*b930*/  IMAD.IADD R4, R3, 0x1, R4 ;  /* 0x0000000103047824 */ /* 0x000fe200078e0204 */
[----:B------:R-:W-:Y:S01]  /*b940*/  LEA R5, P0, R2, UR4, 0x1 ;  /* 0x0000000402057c11 */ /* 0x000fe2000f8008ff */
[----:B------:R-:W-:Y:S02]  /*b950*/  ULDC UR4, c[0x0][0x3b8] ;  /* 0x0000ee0000047ab9 */ /* 0x000fe40000000800 */
[----:B------:R-:W-:Y:S02]  /*b960*/  ISETP.GE.AND P3, PT, R8, UR4, PT ;  /* 0x0000000408007c0c */ /* 0x000fe4000bf66270 */
[----:B------:R-:W-:-:S02]  /*b970*/  LEA.HI.X R4, R2, UR5, R4, 0x1, P0 ;  /* 0x0000000502047c11 */ /* 0x000fc400080f0c04 */
[----:B------:R-:W-:Y:S02]  /*b980*/  ISETP.GE.AND P0, PT, R0, UR4, PT ;  /* 0x0000000400007c0c */ /* 0x000fe4000bf06270 */
[----:B------:R-:W-:-:S04]  /*b990*/  LOP3.LUT R0, R8, 0x80, RZ, 0xfc, !PT ;  /* 0x0000008008007812 */ /* 0x000fc800078efcff */
[----:B------:R-:W-:Y:S02]  /*b9a0*/  ISETP.GE.AND P1, PT, R0, UR4, PT ;  /* 0x0000000400007c0c */ /* 0x000fe4000bf26270 */
[----:B------:R-:W-:-:S04]  /*b9b0*/  LOP3.LUT R0, R8, 0xc0, RZ, 0xfc, !PT ;  /* 0x000000c008007812 */ /* 0x000fc800078efcff */
[----:B------:R-:W-:Y:S01]  /*b9c0*/  ISETP.GE.AND P2, PT, R0, UR4, PT ;  /* 0x0000000400007c0c */ /* 0x000fe2000bf46270 */
[----:B------:R-:W-:-:S03]  /*b9d0*/  UMOV UR4, 0xffffffff ;  /* 0xffffffff00047882 */ /* 0x000fc60000000000 */
[----:B------:R-:W-:Y:S09]  /*b9e0*/  BRA.DIV UR4, `(.L_x_216) ;  /* 0x0000003a04e47947 */ /* 0x000ff2000b800000 */
[----:B------:R-:W2:Y:S01]  /*b9f0*/  LDL.LU R3, [R1+0x4] ;  /* 0x0000040001037983 */ /* 0x000ea20000300800 */
[----:B------:R-:W-:-:S03]  /*ba00*/  ULDC UR4, c[0x0][0x288] ;  /* 0x0000a20000047ab9 */ /* 0x000fc60000000800 */
[----:B------:R-:W3:Y:S01]  /*ba10*/  LDL.LU R2, [R1+0xc] ;  /* 0x00000c0001027983 */ /* 0x000ee20000300800 */
[----:B------:R-:W-:-:S03]  /*ba20*/  IMAD R0, R6, UR4, RZ ;  /* 0x0000000406007c24 */ /* 0x000fc6000f8e02ff */
[----:B------:R-:W4:Y:S01]  /*ba30*/  LDL.LU R13, [R1+0x10] ;  /* 0x00001000010d7983 */ /* 0x000f220000300800 */
[----:B0-----:R-:W0:Y:S01]  /*ba40*/  S2R R10, SR_TID.X ;  /* 0x00000000000a7919 */ /* 0x001e220000002100 */
[----:B------:R-:W1:Y:S02]  /*ba50*/  S2R R7, SR_TID.X ;  /* 0x0000000000077919 */ /* 0x000e640000002100 */
[----:B------:R-:W5:Y:S01]  /*ba60*/  LDL.LU R8, [R1+0x14] ;  /* 0x0000140001087983 */ /* 0x000f620000300800 */
[----:B0-----:R-:W-:Y:S01]  /*ba70*/  LOP3.LUT R10, R10, 0x7f, RZ, 0xc0, !PT ;  /* 0x0000007f0a0a7812 */ /* 0x001fe200078ec0ff */
[----:B-1----:R-:W-:-:S04]  /*ba80*/  IMAD.SHL.U32 R12, R7, 0x8, RZ ;  /* 0x00000008070c7824 */ /* 0x002fc800078e00ff */
[----:B------:R-:W-:Y:S02]  /*ba90*/  IMAD.SHL.U32 R11, R10, 0x8, RZ ;  /* 0x000000080a0b7824 */ /* 0x000fe400078e00ff */
[----:B------:R-:W-:Y:S01]  /*baa0*/  IMAD.SHL.U32 R10, R7, 0x8, RZ ;  /* 0x00000008070a7824 */ /* 0x000fe200078e00ff */
[----:B------:R-:W-:-:S04]  /*bab0*/  LOP3.LUT R12, R12, 0x38, RZ, 0xc0, !PT ;  /* 0x000000380c0c7812 */ /* 0x000fc800078ec0ff */
[----:B------:R-:W-:-:S04]  /*bac0*/  LOP3.LUT R10, R10, 0x1f8, RZ, 0xc0, !PT ;  /* 0x000001f80a0a7812 */ /* 0x000fc800078ec0ff */
[----:B------:R-:W-:Y:S02]  /*bad0*/  LOP3.LUT R10, R10, 0x38, R7, 0x78, !PT ;  /* 0x000000380a0a7812 */ /* 0x000fe400078e7807 */
[----:B------:R-:W5:Y:S02]  /*bae0*/  LDL.LU R7, [R1+0x18] ;  /* 0x0000180001077983 */ /* 0x000f640000300800 */
[----:B------:R-:W-:Y:S01]  /*baf0*/  LOP3.LUT R10, R10, 0x200, R11, 0xf8, !PT ;  /* 0x000002000a0a7812 */ /* 0x000fe200078ef80b */
[----:B------:R-:W-:Y:S01]  /*bb00*/  ULDC.64 UR6, c[0x0][0x208] ;  /* 0x0000820000067ab9 */ /* 0x000fe20000000a00 */
[----:B------:R-:W-:Y:S04]  /*bb10*/  SHFL.IDX PT, R6, R4, 0x1, 0x181f ;  /* 0x00381f0004067f89 */ /* 0x000fe800000e0000 */
[----:B------:R-:W5:Y:S01]  /*bb20*/  LDL.LU R15, [R1+0x1c] ;  /* 0x00001c00010f7983 */ /* 0x000f620000300800 */
[----:B--2---:R-:W-:-:S03]  /*bb30*/  ISETP.GE.AND P5, PT, R3, R0, PT ;  /* 0x000000000300720c */ /* 0x004fc60003fa6270 */
[----:B------:R-:W0:Y:S01]  /*bb40*/  SHFL.IDX PT, R3, R5, RZ, 0x181f ;  /* 0x00181fff05037589 */ /* 0x000e2200000e0000 */
[----:B---3--:R-:W-:-:S03]  /*bb50*/  ISETP.GE.AND P4, PT, R2, R0, PT ;  /* 0x000000000200720c */ /* 0x008fc60003f86270 */
[----:B------:R-:W1:Y:S06]  /*bb60*/  SHFL.IDX PT, R2, R4, RZ, 0x181f ;  /* 0x00181fff04027589 */ /* 0x000e6c00000e0000 */
[----:B0-----:R-:W-:-:S05]  /*bb70*/  @!P5 LEA R3, P6, R12, R3, 0x1 ;  /* 0x000000030c03d211 */ /* 0x001fca00078c08ff */
[----:B-1----:R-:W-:-:S05]  /*bb80*/  @!P5 IMAD.X R2, RZ, RZ, R2, P6 ;  /* 0x000000ffff02d224 */ /* 0x002fca00030e0602 */
[----:B------:R-:W-:-:S04]  /*bb90*/  @!P5 LOP3.LUT R3, R3, R2, RZ, 0x3c, !PT ;  /* 0x000000020303d212 */ /* 0x000fc800078e3cff */
[C---:B------:R-:W-:Y:S02]  /*bba0*/  @!P5 LOP3.LUT R2, R3.reuse, R2, RZ, 0x3c, !PT ;  /* 0x000000020302d212 */ /* 0x040fe400078e3cff */
[----:B------:R-:W-:Y:S02]  /*bbb0*/  @!P5 LEA R21, R10, UR38, 0x1 ;  /* 0x000000260a15dc11 */ /* 0x000fe4000f8e08ff */
[----:B------:R-:W-:-:S05]  /*bbc0*/  @!P5 LOP3.LUT R3, R3, R2, RZ, 0x3c, !PT ;  /* 0x000000020303d212 */ /* 0x000fca00078e3cff */
[----:B------:R-:W-:Y:S04]  /*bbd0*/  @!P5 LDGSTS.E.BYPASS.LTC128B.128 [R21+0x22400], desc[UR6][R2.64], !P3 ;  /* 0x224000000215dfae */ /* 0x000fe8000d901d46 */
[----:B------:R-:W-:Y:S04]  /*bbe0*/  @!P5 LDGSTS.E.BYPASS.LTC128B.128 [R21+0x26400], desc[UR6][R2.64+0x80], !P0 ;  /* 0x264000800215dfae */ /* 0x000fe8000c101d46 */
[----:B------:R-:W-:Y:S04]  /*bbf0*/  @!P5 LDGSTS.E.BYPASS.LTC128B.128 [R21+0x2a400], desc[UR6][R2.64+0x100], !P1 ;  /* 0x2a4001000215dfae */ /* 0x000fe8000c901d46 */
[----:B------:R0:W-:Y:S04]  /*bc00*/  @!P5 LDGSTS.E.BYPASS.LTC128B.128 [R21+0x2e400], desc[UR6][R2.64+0x180], !P2 ;  /* 0x2e4001800215dfae */ /* 0x0001e8000d101d46 */
[----:B0-----:R-:W0:Y:S01]  /*bc10*/  SHFL.IDX PT, R2, R5, 0x1, 0x181f ;  /* 0x00381f0005027f89 */ /* 0x001e2200000e0000 */
[----:B------:R-:W-:-:S02]  /*bc20*/  @!P4 LEA R9, R10, UR38, 0x1 ;  /* 0x000000260a09cc11 */ /* 0x000fc4000f8e08ff */
[----:B0-----:R-:W-:-:S05]  /*bc30*/  @!P4 LEA R2, P6, R12, R2, 0x1 ;  /* 0x000000020c02c211 */ /* 0x001fca00078c08ff */
[----:B------:R-:W-:-:S05]  /*bc40*/  @!P4 IMAD.X R3, RZ, RZ, R6, P6 ;  /* 0x000000ffff03c224 */ /* 0x000fca00030e0606 */
[----:B------:R-:W-:Y:S04]  /*bc50*/  @!P4 LDGSTS.E.BYPASS.LTC128B.128 [R9+0x22c00], desc[UR6][R2.64], !P3 ;  /* 0x22c000000209cfae */ /* 0x000fe8000d901d46 */
[----:B------:R-:W-:Y:S04]  /*bc60*/  @!P4 LDGSTS.E.BYPASS.LTC128B.128 [R9+0x26c00], desc[UR6][R2.64+0x80], !P0 ;  /* 0x26c000800209cfae */ /* 0x000fe8000c101d46 */
[----:B------:R-:W-:Y:S04]  /*bc70*/  @!P4 LDGSTS.E.BYPASS.LTC128B.128 [R9+0x2ac00], desc[UR6][R2.64+0x100], !P1 ;  /* 0x2ac001000209cfae */ /* 0x000fe8000c901d46 */
[----:B------:R0:W-:Y:S01]  /*bc80*/  @!P4 LDGSTS.E.BYPASS.LTC128B.128 [R9+0x2ec00], desc[UR6][R2.64+0x180], !P2 ;  /* 0x2ec001800209cfae */ /* 0x0001e2000d101d46 */
[----:B----4-:R-:W-:-:S03]  /*bc90*/  ISETP.GE.AND P4, PT, R13, R0, PT ;  /* 0x000000000d00720c */ /* 0x010fc60003f86270 */
[----:B------:R-:W2:Y:S04]  /*bca0*/  LDL.LU R13, [R1+0x20] ;  /* 0x00002000010d7983 */ /* 0x000ea80000300800 */
[----:B0-----:R-:W0:Y:S04]  /*bcb0*/  SHFL.IDX PT, R2, R5, 0x2, 0x181f ;  /* 0x00581f0005027f89 */ /* 0x001e2800000e0000 */
[----:B------:R-:W1:Y:S02]  /*bcc0*/  SHFL.IDX PT, R6, R4, 0x2, 0x181f ;  /* 0x00581f0004067f89 */ /* 0x000e6400000e0000 */
[----:B------:R-:W-:-:S02]  /*bcd0*/  @!P4 LEA R21, R10, UR38, 0x1 ;  /* 0x000000260a15cc11 */ /* 0x000fc4000f8e08ff */
[----:B------:R-:W3:Y:S01]  /*bce0*/  SHFL.IDX PT, R14, R5, 0x3, 0x181f ;  /* 0x00781f00050e7f89 */ /* 0x000ee200000e0000 */
[----:B0-----:R-:W-:-:S05]  /*bcf0*/  @!P4 LEA R2, P6, R12, R2, 0x1 ;  /* 0x000000020c02c211 */ /* 0x001fca00078c08ff */
[----:B-1----:R-:W-:Y:S02]  /*bd00*/  @!P4 IMAD.X R3, RZ, RZ, R6, P6 ;  /* 0x000000ffff03c224 */ /* 0x002fe400030e0606 */
[----:B------:R-:W0:Y:S04]  /*bd10*/  SHFL.IDX PT, R6, R4, 0x3, 0x181f ;  /* 0x00781f0004067f89 */ /* 0x000e2800000e0000 */
[----:B------:R-:W-:Y:S04]  /*bd20*/  @!P4 LDGSTS.E.BYPASS.LTC128B.128 [R21+0x23400], desc[UR6][R2.64], !P3 ;  /* 0x234000000215cfae */ /* 0x000fe8000d901d46 */
[----:B------:R-:W-:Y:S04]  /*bd30*/  @!P4 LDGSTS.E.BYPASS.LTC128B.128 [R21+0x27400], desc[UR6][R2.64+0x80], !P0 ;  /* 0x274000800215cfae */ /* 0x000fe8000c101d46 */
[----:B------:R-:W-:Y:S04]  /*bd40*/  @!P4 LDGSTS.E.BYPASS.LTC128B.128 [R21+0x2b400], desc[UR6][R2.64+0x100], !P1 ;  /* 0x2b4001000215cfae */ /* 0x000fe8000c901d46 */
[----:B------:R3:W-:Y:S01]  /*bd50*/  @!P4 LDGSTS.E.BYPASS.LTC128B.128 [R21+0x2f400], desc[UR6][R2.64+0x180], !P2 ;  /* 0x2f4001800215cfae */ /* 0x0007e2000d101d46 */
[----:B-----5:R-:W-:-:S13]  /*bd60*/  ISETP.GE.AND P4, PT, R8, R0, PT ;  /* 0x000000000800720c */ /* 0x020fda0003f86270 */
[----:B---3--:R-:W-:Y:S02]  /*bd70*/  @!P4 LEA R2, P6, R12, R14, 0x1 ;  /* 0x0000000e0c02c211 */ /* 0x008fe400078c08ff */
[----:B------:R-:W1:Y:S01]  /*bd80*/  SHFL.IDX PT, R14, R5, 0x4, 0x181f ;  /* 0x00981f00050e7f89 */ /* 0x000e6200000e0000 */
[----:B------:R-:W-:Y:S02]  /*bd90*/  @!P4 LEA R9, R10, UR38, 0x1 ;  /* 0x000000260a09cc11 */ /* 0x000fe4000f8e08ff */
[----:B0-----:R-:W-:Y:S02]  /*bda0*/  @!P4 IMAD.X R3, RZ, RZ, R6, P6 ;  /* 0x000000ffff03c224 */ /* 0x001fe400030e0606 */
[----:B------:R-:W0:Y:S04]  /*bdb0*/  SHFL.IDX PT, R6, R4, 0x4, 0x181f ;  /* 0x00981f0004067f89 */ /* 0x000e2800000e0000 */
[----:B------:R-:W-:Y:S04]  /*bdc0*/  @!P4 LDGSTS.E.BYPASS.LTC128B.128 [R9+0x23c00], desc[UR6][R2.64], !P3 ;  /* 0x23c000000209cfae */ /* 0x000fe8000d901d46 */
[----:B------:R-:W-:Y:S04]  /*bdd0*/  @!P4 LDGSTS.E.BYPASS.LTC128B.128 [R9+0x27c00], desc[UR6][R2.64+0x80], !P0 ;  /* 0x27c000800209cfae */ /* 0x000fe8000c101d46 */
[----:B------:R-:W-:Y:S04]  /*bde0*/  @!P4 LDGSTS.E.BYPASS.LTC128B.128 [R9+0x2bc00], desc[UR6][R2.64+0x100], !P1 ;  /* 0x2bc001000209cfae */ /* 0x000fe8000c901d46 */
[----:B------:R3:W-:Y:S01]  /*bdf0*/  @!P4 LDGSTS.E.BYPASS.LTC128B.128 [R9+0x2fc00], desc[UR6][R2.64+0x180], !P2 ;  /* 0x2fc001800209cfae */ /* 0x0007e2000d101d46 */
[----:B------:R-:W-:-:S13]  /*be00*/  ISETP.GE.AND P4, PT, R7, R0, PT ;  /* 0x000000000700720c */ /* 0x000fda0003f86270 */
[----:B-1----:R-:W-:-:S04]  /*be10*/  @!P4 LEA R8, P6, R12, R14, 0x1 ;  /* 0x0000000e0c08c211 */ /* 0x002fc800078c08ff */
[----:B0-----:R-:W-:Y:S01]  /*be20*/  @!P4 IADD3.X R21, RZ, R6, RZ, P6, !PT ;  /* 0x00000006ff15c210 */ /* 0x001fe200037fe4ff */
[----:B------:R-:W0:Y:S01]  /*be30*/  SHFL.IDX PT, R14, R5, 0x5, 0x181f ;  /* 0x00b81f00050e7f89 */ /* 0x000e2200000e0000 */
[----:B------:R-:W-:Y:S01]  /*be40*/  @!P4 LEA R7, R10, UR38, 0x1 ;  /* 0x000000260a07cc11 */ /* 0x000fe2000f8e08ff */
[----:B---3--:R-:W-:Y:S02]  /*be50*/  @!P4 IMAD.MOV.U32 R2, RZ, RZ, R8 ;  /* 0x000000ffff02c224 */ /* 0x008fe400078e0008 */
[----:B------:R-:W-:Y:S01]  /*be60*/  @!P4 IMAD.MOV.U32 R3, RZ, RZ, R21 ;  /* 0x000000ffff03c224 */ /* 0x000fe200078e0015 */
[----:B------:R-:W1:Y:S04]  /*be70*/  SHFL.IDX PT, R6, R4, 0x5, 0x181f ;  /* 0x00b81f0004067f89 */ /* 0x000e6800000e0000 */
[----:B------:R-:W-:Y:S04]  /*be80*/  @!P4 LDGSTS.E.BYPASS.LTC128B.128 [R7+0x24400], desc[UR6][R2.64], !P3 ;  /* 0x244000000207cfae */ /* 0x000fe8000d901d46 */
[----:B------:R-:W-:Y:S04]  /*be90*/  @!P4 LDGSTS.E.BYPASS.LTC128B.128 [R7+0x28400], desc[UR6][R2.64+0x80], !P0 ;  /* 0x284000800207cfae */ /* 0x000fe8000c101d46 */
[----:B------:R-:W-:Y:S04]  /*bea0*/  @!P4 LDGSTS.E.BYPASS.LTC128B.128 [R7+0x2c400], desc[UR6][R2.64+0x100], !P1 ;  /* 0x2c4001000207cfae */ /* 0x000fe8000c901d46 */
[----:B------:R3:W-:Y:S01]  /*beb0*/  @!P4 LDGSTS.E.BYPASS.LTC128B.128 [R7+0x30400], desc[UR6][R2.64+0x180], !P2 ;  /* 0x304001800207cfae */ /* 0x0007e2000d101d46 */
[----:B------:R-:W-:-:S13]  /*bec0*/  ISETP.GE.AND P4, PT, R15, R0, PT ;  /* 0x000000000f00720c */ /* 0x000fda0003f86270 */
[----:B0-----:R-:W-:-:S05]  /*bed0*/  @!P4 LEA R14, P6, R12, R14, 0x1 ;  /* 0x0000000e0c0ec211 */ /* 0x001fca00078c08ff */
[----:B-1----:R-:W-:Y:S02]  /*bee0*/  @!P4 IMAD.X R9, RZ, RZ, R6, P6 ;  /* 0x000000ffff09c224 */ /* 0x002fe400030e0606 */
[----:B---3--:R-:W-:Y:S02]  /*bef0*/  @!P4 IMAD.MOV.U32 R2, RZ, RZ, R14 ;  /* 0x000000ffff02c224 */ /* 0x008fe400078e000e */
[----:B------:R-:W0:Y:S01]  /*bf00*/  SHFL.IDX PT, R14, R5, 0x6, 0x181f ;  /* 0x00d81f00050e7f89 */ /* 0x000e2200000e0000 */
[----:B------:R-:W-:Y:S01]  /*bf10*/  @!P4 LEA R21, R10, UR38, 0x1 ;  /* 0x000000260a15cc11 */ /* 0x000fe2000f8e08ff */
[----:B------:R-:W-:Y:S02]  /*bf20*/  @!P4 IMAD.MOV.U32 R3, RZ, RZ, R9 ;  /* 0x000000ffff03c224 */ /* 0x000fe400078e0009 */
[----:B------:R-:W1:Y:S04]  /*bf30*/  SHFL.IDX PT, R6, R4, 0x6, 0x181f ;  /* 0x00d81f0004067f89 */ /* 0x000e6800000e0000 */
[----:B------:R-:W-:Y:S04]  /*bf40*/  @!P4 LDGSTS.E.BYPASS.LTC128B.128 [R21+0x24c00], desc[UR6][R2.64], !P3 ;  /* 0x24c000000215cfae */ /* 0x000fe8000d901d46 */
[----:B------:R-:W-:Y:S04]  /*bf50*/  @!P4 LDGSTS.E.BYPASS.LTC128B.128 [R21+0x28c00], desc[UR6][R2.64+0x80], !P0 ;  /* 0x28c000800215cfae */ /* 0x000fe8000c101d46 */
[----:B------:R-:W-:Y:S04]  /*bf60*/  @!P4 LDGSTS.E.BYPASS.LTC128B.128 [R21+0x2cc00], desc[UR6][R2.64+0x100], !P1 ;  /* 0x2cc001000215cfae */ /* 0x000fe8000c901d46 */
[----:B------:R3:W-:Y:S01]  /*bf70*/  @!P4 LDGSTS.E.BYPASS.LTC128B.128 [R21+0x30c00], desc[UR6][R2.64+0x180], !P2 ;  /* 0x30c001800215cfae */ /* 0x0007e2000d101d46 */
[----:B--2---:R-:W-:-:S13]  /*bf80*/  ISETP.GE.AND P4, PT, R13, R0, PT ;  /* 0x000000000d00720c */ /* 0x004fda0003f86270 */
[----:B0-----:R-:W-:-:S05]  /*bf90*/  @!P4 LEA R14, P6, R12, R14, 0x1 ;  /* 0x0000000e0c0ec211 */ /* 0x001fca00078c08ff */
[----:B-1----:R-:W-:Y:S01]  /*bfa0*/  @!P4 IMAD.X R7, RZ, RZ, R6, P6 ;  /* 0x000000ffff07c224 */ /* 0x002fe200030e0606 */
[----:B------:R-:W-:Y:S01]  /*bfb0*/  @!P4 LEA R9, R10, UR38, 0x1 ;  /* 0x000000260a09cc11 */ /* 0x000fe2000f8e08ff */
[----:B---3--:R-:W-:Y:S02]  /*bfc0*/  @!P4 IMAD.MOV.U32 R2, RZ, RZ, R14 ;  /* 0x000000ffff02c224 */ /* 0x008fe400078e000e */
[----:B------:R-:W-:Y:S01]  /*bfd0*/  @!P4 IMAD.MOV.U32 R3, RZ, RZ, R7 ;  /* 0x000000ffff03c224 */ /* 0x000fe200078e0007 */
[----:B------:R0:W1:Y:S04]  /*bfe0*/  SHFL.IDX PT, R6, R4, 0x7, 0x181f ;  /* 0x00f81f0004067f89 */ /* 0x00006800000e0000 */
[----:B------:R0:W-:Y:S04]  /*bff0*/  @!P4 LDGSTS.E.BYPASS.LTC128B.128 [R9+0x25400], desc[UR6][R2.64], !P3 ;  /* 0x254000000209cfae */ /* 0x0001e8000d901d46 */
[----:B------:R0:W-:Y:S04]  /*c000*/  @!P4 LDGSTS.E.BYPASS.LTC128B.128 [R9+0x29400], desc[UR6][R2.64+0x80], !P0 ;  /* 0x294000800209cfae */ /* 0x0001e8000c101d46 */
[----:B------:R0:W-:Y:S04]  /*c010*/  @!P4 LDGSTS.E.BYPASS.LTC128B.128 [R9+0x2d400], desc[UR6][R2.64+0x100], !P1 ;  /* 0x2d4001000209cfae */ /* 0x0001e8000c901d46 */
[----:B------:R0:W-:Y:S04]  /*c020*/  @!P4 LDGSTS.E.BYPASS.LTC128B.128 [R9+0x31400], desc[UR6][R2.64+0x180], !P2 ;  /* 0x314001800209cfae */ /* 0x0001e8000d101d46 */
[----:B------:R0:W2:Y:S02]  /*c030*/  SHFL.IDX PT, R14, R5, 0x7, 0x181f ;  /* 0x00f81f00050e7f89 */ /* 0x0000a400000e0000 */
.L_x_330:
[----:B------:R-:W3:Y:S01]  /*c040*/  LDL.LU R10, [R1+0x24] ;  /* 0x00002400010a7983 */ /* 0x000ee20000300800 */
[----:B------:R-:W-:Y:S01]  /*c050*/  BSSY B0, `(.L_x_217) ;  /* 0x0000018000007945 */ /* 0x000fe20003800000 */
[----:B---3--:R-:W-:-:S13]  /*c060*/  ISETP.GE.AND P4, PT, R10, R0, PT ;  /* 0x000000000a00720c */ /* 0x008fda0003f86270 */
[----:B------:R-:W-:Y:S05]  /*c070*/  @P4 BRA `(.L_x_218) ;  /* 0x0000000000544947 */ /* 0x000fea0003800000 */
[----:B------:R-:W3:Y:S01]  /*c080*/  S2R R10, SR_TID.X ;  /* 0x00000000000a7919 */ /* 0x000ee20000002100 */
[----:B------:R-:W-:Y:S01]  /*c090*/  ULDC.64 UR4, c[0x0][0x208] ;  /* 0x0000820000047ab9 */ /* 0x000fe20000000a00 */
[----:B0-----:R-:W0:Y:S01]  /*c0a0*/  S2R R3, SR_TID.X ;  /* 0x0000000000037919 */ /* 0x001e220000002100 */
[----:B---3--:R-:W-:Y:S02]  /*c0b0*/  LOP3.LUT R10, R10, 0x7f, RZ, 0xc0, !PT ;  /* 0x0000007f0a0a7812 */ /* 0x008fe400078ec0ff */
[----:B0-----:R-:W-:-:S03]  /*c0c0*/  SHF.L.U32 R2, R3, 0x3, RZ ;  /* 0x0000000303027819 */ /* 0x001fc600000006ff */
[----:B------:R-:W-:Y:S02]  /*c0d0*/  IMAD.SHL.U32 R4, R10, 0x8, RZ ;  /* 0x000000080a047824 */ /* 0x000fe400078e00ff */
[----:B------:R-:W-:Y:S01]  /*c0e0*/  IMAD.SHL.U32 R10, R3, 0x8, RZ ;  /* 0x00000008030a7824 */ /* 0x000fe200078e00ff */
[----:B------:R-:W-:-:S04]  /*c0f0*/  LOP3.LUT R2, R2, 0x38, RZ, 0xc0, !PT ;  /* 0x0000003802027812 */ /* 0x000fc800078ec0ff */
[----:B------:R-:W-:Y:S02]  /*c100*/  LOP3.LUT R10, R10, 0x1f8, RZ, 0xc0, !PT ;  /* 0x000001f80a0a7812 */ /* 0x000fe400078ec0ff */
[----:B--2---:R-:W-:Y:S02]  /*c110*/  LEA R2, P4, R2, R14, 0x1 ;  /* 0x0000000e02027211 */ /* 0x004fe400078808ff */
[----:B------:R-:W-:-:S03]  /*c120*/  LOP3.LUT R10, R10, 0x38, R3, 0x78, !PT ;  /* 0x000000380a0a7812 */ /* 0x000fc600078e7803 */
[----:B-1----:R-:W-:Y:S01]  /*c130*/  IMAD.X R3, RZ, RZ, R6, P4 ;  /* 0x000000ffff037224 */ /* 0x002fe200020e0606 */
[----:B------:R-:W-:-:S04]  /*c140*/  LOP3.LUT R10, R10, 0x200, R4, 0xf8, !PT ;  /* 0x000002000a0a7812 */ /* 0x000fc800078ef804 */
[----:B------:R-:W-:-:S05]  /*c150*/  LEA R5, R10, UR38, 0x1 ;  /* 0x000000260a057c11 */ /* 0x000fca000f8e08ff */
[----:B------:R-:W-:Y:S01]  /*c160*/  @!PT LDS RZ, [RZ] ;  /* 0x00000000fffff984 */ /* 0x000fe20000000800 */
[----:B------:R-:W-:Y:S01]  /*c170*/  @!PT LDS RZ, [RZ] ;  /* 0x00000000fffff984 */ /* 0x000fe20000000800 */
[----:B------:R-:W-:Y:S01]  /*c180*/  @!PT LDS RZ, [RZ] ;  /* 0x00000000fffff984 */ /* 0x000fe20000000800 */
[----:B------:R3:W-:Y:S04]  /*c190*/  LDGSTS.E.BYPASS.LTC128B.128 [R5+0x25c00], desc[UR4][R2.64], !P3 ;  /* 0x25c0000002057fae */ /* 0x0007e8000d901d44 */
[----:B------:R3:W-:Y:S04]  /*c1a0*/  LDGSTS.E.BYPASS.LTC128B.128 [R5+0x29c00], desc[UR4][R2.64+0x80], !P0 ;  /* 0x29c0008002057fae */ /* 0x0007e8000c101d44 */
[----:B------:R3:W-:Y:S04]  /*c1b0*/  LDGSTS.E.BYPASS.LTC128B.128 [R5+0x2dc00], desc[UR4][R2.64+0x100], !P1 ;  /* 0x2dc0010002057fae */ /* 0x0007e8000c901d44 */
[----:B------:R3:W-:Y:S02]  /*c1c0*/  LDGSTS.E.BYPASS.LTC128B.128 [R5+0x31c00], desc[UR4][R2.64+0x180], !P2 ;  /* 0x31c0018002057fae */ /* 0x0007e4000d101d44 */
.L_x_218:
[----:B------:R-:W-:Y:S05]  /*c1d0*/  BSYNC B0 ;  /* 0x0000000000007941 */ /* 0x000fea0003800000 */
.L_x_217:
[----:B------:R-:W-:Y:S01]  /*c1e0*/  NOP ;  /* 0x0000000000007918 */ /* 0x000fe20000000000 */
[----:B------:R-:W-:Y:S01]  /*c1f0*/  SYNCS.ARRIVE.TRANS64.RED.A0T1 RZ, [UR38+0x32410], RZ ;  /* 0x032410ffffff79a7 */ /* 0x000fe20008200426 */
[----:B0--3--:R-:W-:Y:S01]  /*c200*/  IMAD.MOV.U32 R2, RZ, RZ, 0x1 ;  /* 0x00000001ff027424 */ /* 0x009fe200078e00ff */
[----:B------:R-:W-:Y:S04]  /*c210*/  ARRIVES.LDGSTSBAR.64.TRANSCNT [UR38+0x32410] ;  /* 0x03241000ff0079b0 */ /* 0x000fe80008000aa6 */
[----:B------:R-:W-:Y:S01]  /*c220*/  SHF.L.U32 R2, R2, 0x1f, RZ ;  /* 0x0000001f02027819 */ /* 0x000fe200000006ff */
[----:B------:R-:W-:Y:S01]  /*c230*/  NOP ;  /* 0x0000000000007918 */ /* 0x000fe20000000000 */
[----:B------:R-:W-:Y:S02]  /*c240*/  SYNCS.ARRIVE.TRANS64.A1T0 RZ, [UR38+0x32410], RZ ;  /* 0x032410ffffff79a7 */ /* 0x000fe40008100026 */
[----:B------:R-:W0:Y:S02]  /*c250*/  SYNCS.PHASECHK.TRANS64.TRYWAIT P0, [UR38+0x32420], R2 ;  /* 0x03242002ff0075a7 */ /* 0x000e240008000166 */
[----:B0-----:R-:W-:Y:S05]  /*c260*/  @!P0 BRA `(.L_x_219) ;  /* 0x0000004000288947 */ /* 0x001fea0003800000 */
.L_x_331:
[----:B------:R-:W-:Y:S01]  /*c270*/  LOP3.LUT P0, RZ, R17, 0x2, RZ, 0xc0, !PT ;  /* 0x0000000211ff7812 */ /* 0x000fe2000780c0ff */
[----:B------:R-:W-:Y:S01]  /*c280*/  BSSY B0, `(.L_x_220) ;  /* 0x000004b000007945 */ /* 0x000fe20003800000 */
[----:B------:R-:W-:-:S11]  /*c290*/  IMAD.MOV.U32 R0, RZ, RZ, 0x1 ;  /* 0x00000001ff007424 */ /* 0x000fd600078e00ff */
[----:B------:R-:W-:Y:S05]  /*c2a0*/  @!P0 BRA `(.L_x_221) ;  /* 0x0000000400208947 */ /* 0x000fea0003800000 */
[----:B------:R-:W3:Y:S01]  /*c2b0*/  SYNCS.PHASECHK.TRANS64.TRYWAIT P0, [UR38+0x32460], R2 ;  /* 0x03246002ff0075a7 */ /* 0x000ee20008000166 */
[----:B0-----:R-:W0:Y:S02]  /*c2c0*/  S2R R3, SR_TID.X ;  /* 0x0000000000037919 */ /* 0x001e240000002100 */
[----:B0-----:R-:W-:-:S04]  /*c2d0*/  LOP3.LUT R3, R3, 0x7f, RZ, 0xc0, !PT ;  /* 0x0000007f03037812 */ /* 0x001fc800078ec0ff */
[----:B------:R-:W-:Y:S01]  /*c2e0*/  ISETP.NE.AND P1, PT, R3, RZ, PT ;  /* 0x000000ff0300720c */ /* 0x000fe20003f25270 */
[----:B---3--:R-:W-:-:S12]  /*c2f0*/  @!P0 BRA `(.L_x_222) ;  /* 0x00000040001c8947 */ /* 0x008fd80003800000 */
.L_x_332:
[----:B------:R-:W-:Y:S04]  /*c300*/  BSSY B1, `(.L_x_223) ;  /* 0x0000008000017945 */ /* 0x000fe80003800000 */
[----:B------:R-:W-:Y:S05]  /*c310*/  @P1 BRA `(.L_x_224) ;  /* 0x0000000000181947 */ /* 0x000fea0003800000 */
[----:B0-----:R-:W0:Y:S01]  /*c320*/  S2R R3, SR_TID.X ;  /* 0x0000000000037919 */ /* 0x001e220000002100 */
[----:B------:R-:W-:-:S04]  /*c330*/  IMAD.MOV.U32 R2, RZ, RZ, 0xc000 ;  /* 0x0000c000ff027424 */ /* 0x000fc800078e00ff */
[----:B------:R3:W-:Y:S01]  /*c340*/  SYNCS.ARRIVE.TRANS64 RZ, [UR38+0x32450], R2 ;  /* 0x03245002ffff79a7 */ /* 0x0007e20008000026 */
[----:B0-----:R-:W-:-:S13]  /*c350*/  LOP3.LUT P0, RZ, R3, 0x1f, RZ, 0xc0, !PT ;  /* 0x0000001f03ff7812 */ /* 0x001fda000780c0ff */
[----:B---3--:R-:W-:Y:S05]  /*c360*/  @!P0 BRA `(.L_x_224) ;  /* 0x0000000000048947 */ /* 0x008fea0003800000 */
[----:B------:R-:W-:Y:S01]  /*c370*/  BPT.TRAP 0x1 ;  /* 0x000000040000795c */ /* 0x000fe20000300000 */
.L_x_224:
[----:B------:R-:W-:Y:S05]  /*c380*/  BSYNC B1 ;  /* 0x0000000000017941 */ /* 0x000fea0003800000 */
.L_x_223:
[----:B0-----:R-:W3:Y:S01]  /*c390*/  LDL.LU R2, [R1+0x8] ;  /* 0x0000080001027983 */ /* 0x001ee20000300800 */
        /* <DEDUP_REMOVED lines=9> */
[----:B---3--:R-:W-:-:S08]  /*c430*/  IMAD R2, R2, 0x60, RZ ;  /* 0x0000006002027824 */ /* 0x008fd000078e02ff */
.L_x_225:
        /* <DEDUP_REMOVED lines=8> */
[----:B------:R-:W-:Y:S01]  /*c4c0*/  PLOP3.LUT P0, PT, PT, PT, PT, 0x80, 0x0 ;  /* 0x000000000000781c */ /* 0x000fe20003f0f070 */
[----:B------:R-:W-:Y:S01]  /*c4d0*/  UIADD3 UR8, UR38, 0x3400, URZ ;  /* 0x0000340026087890 */ /* 0x000fe2000fffe03f */
[----:B------:R-:W-:Y:S01]  /*c4e0*/  UMOV UR6, 0x0 ;  /* 0x0000000000067882 */ /* 0x000fe20000000000 */
[----:B------:R-:W-:Y:S01]  /*c4f0*/  UMOV UR7, 0x14f00000 ;  /* 0x14f0000000077882 */ /* 0x000fe20000000000 */
[----:B------:R-:W-:-:S09]  /*c500*/  UMOV UR10, 0x40 ;  /* 0x00000040000a7882 */ /* 0x000fd20000000000 */
.L_x_226:
        /* <DEDUP_REMOVED lines=13> */
.L_x_227:
        /* <DEDUP_REMOVED lines=13> */
.L_x_228:
[----:B------:R-:W-:-:S13]  /*c6b0*/  @P0 ELECT P1, URZ, PT ;  /* 0x00000000003f082f */ /* 0x000fda0003820000 */
[----:B------:R-:W-:Y:S01]  /*c6c0*/  @P1 R2UR UR13, R16 ;  /* 0x00000000100d12ca */ /* 0x000fe200000e0000 */
[----:B------:R-:W-:Y:S01]  /*c6d0*/  UMOV UR12, UR36 ;  /* 0x00000024000c7c82 */ /* 0x000fe20008000000 */
[----:B------:R-:W-:Y:S02]  /*c6e0*/  @P1 R2UR UR11, R2 ;  /* 0x00000000020b12ca */ /* 0x000fe400000e0000 */
[----:B------:R-:W-:Y:S02]  /*c6f0*/  @P1 PLOP3.LUT P0, PT, P1, PT, PT, 0x8, 0x0 ;  /* 0x000000000000181c */ /* 0x000fe40000f0e170 */
[----:B------:R-:W-:-:S09]  /*c700*/  PLOP3.LUT P1, PT, PT, PT, PT, 0x8, 0x0 ;  /* 0x000000000000781c */ /* 0x000fd20003f2e170 */
[----:B------:R3:W-:Y:S02]  /*c710*/  UTMALDG.4D [UR8], [UR4], desc[UR6] ;  /* 0x00000608040075b4 */ /* 0x0007e40008019000 */
[----:B---3--:R-:W-:Y:S05]  /*c720*/  @P0 BRA.U.ANY `(.L_x_228) ;  /* 0xfffffffd00e00947 */ /* 0x008fea000393ffff */
.L_x_221:
[----:B------:R-:W-:Y:S05]  /*c730*/  BSYNC B0 ;  /* 0x0000000000007941 */ /* 0x000fea0003800000 */
.L_x_220:
[----:B------:R-:W-:Y:S01]  /*c740*/  UIADD3 UR6, UR40, -0x2, URZ ;  /* 0xfffffffe28067890 */ /* 0x000fe2000fffe03f */
[----:B------:R-:W-:Y:S02]  /*c750*/  IMAD.MOV.U32 R7, RZ, RZ, RZ ;  /* 0x000000ffff077224 */ /* 0x000fe400078e00ff */
[----:B-1----:R-:W-:Y:S01]  /*c760*/  IMAD.MOV.U32 R6, RZ, RZ, 0x1 ;  /* 0x00000001ff067424 */ /* 0x002fe200078e00ff */
[----:B------:R-:W-:-:S06]  /*c770*/  UISETP.GE.AND UP0, UPT, UR6, UR39, UPT ;  /* 0x000000270600728c */ /* 0x000fcc000bf06270 */
[----:B------:R-:W-:-:S13]  /*c780*/  PLOP3.LUT P0, PT, PT, PT, UP0, 0x80, 0x0 ;  /* 0x000000000000781c */ /* 0x000fda0003f0f008 */
[----:B------:R-:W-:Y:S05]  /*c790*/  @!P0 BRA `(.L_x_202) ;  /* 0x0000001800b08947 */ /* 0x000fea0003800000 */
[----:B------:R-:W-:Y:S01]  /*c7a0*/  UIADD3 UR4, UR44, 0x1, URZ ;  /* 0x000000012c047890 */ /* 0x000fe2000fffe03f */
[----:B------:R-:W-:Y:S01]  /*c7b0*/  LOP3.LUT R0, RZ, UR39, RZ, 0x33, !PT ;  /* 0x00000027ff007c12 */ /* 0x000fe2000f8e33ff */
[----:B------:R-:W1:Y:S01]  /*c7c0*/  S2R R4, SR_TID.X ;  /* 0x0000000000047919 */ /* 0x000e620000002100 */
[----:B------:R-:W-:Y:S01]  /*c7d0*/  IMAD.U32 R8, RZ, RZ, UR6 ;  /* 0x00000006ff087e24 */ /* 0x000fe2000f8e00ff */
[----:B------:R-:W-:Y:S01]  /*c7e0*/  UIMAD UR4, UR4, UR42, URZ ;  /* 0x0000002a040472a4 */ /* 0x000fe2000f8e023f */
[----:B------:R-:W-:-:S03]  /*c7f0*/  IMAD.MOV.U32 R6, RZ, RZ, 0x1 ;  /* 0x00000001ff067424 */ /* 0x000fc600078e00ff */
[----:B------:R-:W-:-:S04]  /*c800*/  UISETP.LT.AND UP0, UPT, UR41, UR4, UPT ;  /* 0x000000042900728c */ /* 0x000fc8000bf01270 */
[----:B------:R-:W-:-:S06]  /*c810*/  USEL UR4, UR41, UR4, UP0 ;  /* 0x0000000429047287 */ /* 0x000fcc0008000000 */
[----:B0-----:R-:W-:-:S05]  /*c820*/  IMAD R3, RZ, RZ, -UR4 ;  /* 0x80000004ff037e24 */ /* 0x001fca000f8e02ff */
[----:B------:R-:W-:-:S04]  /*c830*/  VIADDMNMX R0, R3, 0x1, R0, !PT ;  /* 0x0000000103007846 */ /* 0x000fc80007800100 */
[----:B------:R-:W-:Y:S02]  /*c840*/  R2UR UR5, R0 ;  /* 0x00000000000572ca */ /* 0x000fe400000e0000 */
[----:B------:R-:W-:Y:S02]  /*c850*/  LOP3.LUT R0, RZ, UR4, RZ, 0x33, !PT ;  /* 0x00000004ff007c12 */ /* 0x000fe4000f8e33ff */
[----:B-1----:R-:W-:-:S09]  /*c860*/  LOP3.LUT R10, R4, 0x1f, RZ, 0xc0, !PT ;  /* 0x0000001f040a7812 */ /* 0x002fd200078ec0ff */
        /* <DEDUP_REMOVED lines=12> */
.L_x_262:
[----:B------:R-:W-:Y:S01]  /*c930*/  LOP3.LUT P0, RZ, R17, 0x2, RZ, 0xc0, !PT ;  /* 0x0000000211ff7812 */ /* 0x000fe2000780c0ff */
[----:B------:R-:W-:Y:S01]  /*c940*/  VIADD R9, R9, 0xfffffffe ;  /* 0xfffffffe09097836 */ /* 0x000fe20000000000 */
[----:B------:R-:W-:Y:S04]  /*c950*/  BSSY B1, `(.L_x_230) ;  /* 0x0000082000017945 */ /* 0x000fe80003800000 */
[----:B------:R-:W-:-:S07]  /*c960*/  ISETP.NE.AND P1, PT, R9, RZ, PT ;  /* 0x000000ff0900720c */ /* 0x000fce0003f25270 */
[----:B------:R-:W-:Y:S06]  /*c970*/  @!P0 BRA `(.L_x_231) ;  /* 0x0000000400fc8947 */ /* 0x000fec0003800000 */
[----:B------:R-:W-:Y:S01]  /*c980*/  LOP3.LUT P0, RZ, R17, 0x1, RZ, 0xc0, !PT ;  /* 0x0000000111ff7812 */ /* 0x000fe2000780c0ff */
[----:B------:R-:W-:-:S12]  /*c990*/  IMAD.MOV.U32 R13, RZ, RZ, R8 ;  /* 0x000000ffff0d7224 */ /* 0x000fd800078e0008 */
[----:B------:R-:W-:Y:S05]  /*c9a0*/  @!P0 BRA `(.L_x_232) ;  /* 0x0000000000508947 */ /* 0x000fea0003800000 */
[----:B------:R-:W0:Y:S01]  /*c9b0*/  LDC R13, c[0x0][0x43c] ;  /* 0x00010f00ff0d7b82 */ /* 0x000e220000000800 */
[----:B------:R-:W-:Y:S01]  /*c9c0*/  IMAD.MOV.U32 R12, RZ, RZ, R8 ;  /* 0x000000ffff0c7224 */ /* 0x000fe200078e0008 */
[----:B------:R-:W-:Y:S01]  /*c9d0*/  ULDC.64 UR4, c[0x0][0x428] ;  /* 0x00010a0000047ab9 */ /* 0x000fe20000000a00 */
[----:B------:R-:W-:Y:S01]  /*c9e0*/  ULDC.64 UR6, c[0x0][0x208] ;  /* 0x0000820000067ab9 */ /* 0x000fe20000000a00 */
        /* <DEDUP_REMOVED lines=16> */
.L_x_232:
[----:B------:R-:W1:Y:S01]  /*caf0*/  S2R R2, SR_TID.X ;  /* 0x0000000000027919 */ /* 0x000e620000002100 */
[----:B------:R-:W-:Y:S01]  /*cb00*/  BSSY B2, `(.L_x_233) ;  /* 0x0000006000027945 */ /* 0x000fe20003800000 */
[----:B-1----:R-:W-:Y:S02]  /*cb10*/  LOP3.LUT R3, R2, 0x7f, RZ, 0xc0, !PT ;  /* 0x0000007f02037812 */ /* 0x002fe400078ec0ff */
[----:B------:R-:W-:Y:S02]  /*cb20*/  SHF.L.U32 R2, R0, 0x1f, RZ ;  /* 0x0000001f00027819 */ /* 0x000fe400000006ff */
[----:B------:R-:W-:Y:S02]  /*cb30*/  ISETP.NE.AND P2, PT, R3, RZ, PT ;  /* 0x000000ff0300720c */ /* 0x000fe40003f45270 */
[----:B------:R-:W1:Y:S02]  /*cb40*/  SYNCS.PHASECHK.TRANS64.TRYWAIT P0, [UR38+0x32448], R2 ;  /* 0x03244802ff0075a7 */ /* 0x000e640008000166 */
[----:B-1----:R-:W-:Y:S09]  /*cb50*/  @!P0 BRA `(.L_x_234) ;  /* 0x00000038001c8947 */ /* 0x002ff20003800000 */
.L_x_333:
[----:B------:R-:W-:Y:S05]  /*cb60*/  BSYNC B2 ;  /* 0x0000000000027941 */ /* 0x000fea0003800000 */
.L_x_233:
[----:B------:R-:W-:Y:S04]  /*cb70*/  BSSY B2, `(.L_x_235) ;  /* 0x0000007000027945 */ /* 0x000fe80003800000 */
[----:B------:R-:W-:Y:S05]  /*cb80*/  @P2 BRA `(.L_x_236) ;  /* 0x0000000000142947 */ /* 0x000fea0003800000 */
[----:B------:R-:W-:Y:S01]  /*cb90*/  ISETP.NE.AND P0, PT, R10, RZ, PT ;  /* 0x000000ff0a00720c */ /* 0x000fe20003f05270 */
[----:B-1----:R-:W-:-:S04]  /*cba0*/  IMAD.MOV.U32 R3, RZ, RZ, 0x3000 ;  /* 0x00003000ff037424 */ /* 0x002fc800078e00ff */
[----:B------:R3:W-:Y:S08]  /*cbb0*/  SYNCS.ARRIVE.TRANS64 RZ, [UR38+0x32438], R3 ;  /* 0x03243803ffff79a7 */ /* 0x0007f00008000026 */
[----:B---3--:R-:W-:Y:S05]  /*cbc0*/  @!P0 BRA `(.L_x_236) ;  /* 0x0000000000048947 */ /* 0x008fea0003800000 */
[----:B------:R-:W-:Y:S01]  /*cbd0*/  BPT.TRAP 0x1 ;  /* 0x000000040000795c */ /* 0x000fe20000300000 */
.L_x_236:
[----:B------:R-:W-:Y:S05]  /*cbe0*/  BSYNC B2 ;  /* 0x0000000000027941 */ /* 0x000fea0003800000 */
.L_x_235:
        /* <DEDUP_REMOVED lines=11> */
.L_x_237:
        /* <DEDUP_REMOVED lines=10> */
.L_x_334:
[----:B------:R-:W-:Y:S05]  /*cd40*/  BSYNC B2 ;  /* 0x0000000000027941 */ /* 0x000fea0003800000 */
.L_x_238:
[----:B------:R-:W-:Y:S01]  /*cd50*/  BSSY B2, `(.L_x_240) ;  /* 0x0000009000027945 */ /* 0x000fe20003800000 */
[----:B01----:R-:W-:Y:S01]  /*cd60*/  MOV R2, 0x0 ;  /* 0x0000000000027802 */ /* 0x003fe20000000f00 */
[----:B------:R-:W-:Y:S02]  /*cd70*/  IMAD.MOV.U32 R3, RZ, RZ, 0x14f00000 ;  /* 0x14f00000ff037424 */ /* 0x000fe400078e00ff */
[----:B------:R-:W-:Y:S05]  /*cd80*/  @P2 BRA `(.L_x_241) ;  /* 0x0000000000142947 */ /* 0x000fea0003800000 */
[----:B------:R-:W-:Y:S01]  /*cd90*/  ISETP.NE.AND P0, PT, R10, RZ, PT ;  /* 0x000000ff0a00720c */ /* 0x000fe20003f05270 */
[----:B------:R-:W-:-:S04]  /*cda0*/  IMAD.MOV.U32 R12, RZ, RZ, 0xc000 ;  /* 0x0000c000ff0c7424 */ /* 0x000fc800078e00ff */
[----:B------:R0:W-:Y:S08]  /*cdb0*/  SYNCS.ARRIVE.TRANS64 RZ, [UR38+0x32458], R12 ;  /* 0x0324580cffff79a7 */ /* 0x0001f00008000026 */
[----:B0-----:R-:W-:Y:S05]  /*cdc0*/  @!P0 BRA `(.L_x_241) ;  /* 0x0000000000048947 */ /* 0x001fea0003800000 */
[----:B------:R-:W-:Y:S01]  /*cdd0*/  BPT.TRAP 0x1 ;  /* 0x000000040000795c */ /* 0x000fe20000300000 */
.L_x_241:
[----:B------:R-:W-:Y:S05]  /*cde0*/  BSYNC B2 ;  /* 0x0000000000027941 */ /* 0x000fea0003800000 */
.L_x_240:
        /* <DEDUP_REMOVED lines=9> */
.L_x_242:
        /* <DEDUP_REMOVED lines=13> */
.L_x_243:
        /* <DEDUP_REMOVED lines=13> */
.L_x_244:
        /* <DEDUP_REMOVED lines=13> */
.L_x_245:
        /* <DEDUP_REMOVED lines=8> */
.L_x_231:
[----:B------:R-:W-:Y:S05]  /*d170*/  BSYNC B1 ;  /* 0x0000000000017941 */ /* 0x000fea0003800000 */
.L_x_230:
[----:B------:R-:W-:Y:S01]  /*d180*/  LOP3.LUT P3, RZ, R17, 0x2, RZ, 0xc0, !PT ;  /* 0x0000000211ff7812 */ /* 0x000fe2000786c0ff */
[----:B------:R-:W-:Y:S01]  /*d190*/  BSSY B1, `(.L_x_246) ;  /* 0x0000083000017945 */ /* 0x000fe20003800000 */
[----:B------:R-:W-:-:S11]  /*d1a0*/  LOP3.LUT R0, R0, 0x1, RZ, 0x3c, !PT ;  /* 0x0000000100007812 */ /* 0x000fd600078e3cff */
[----:B------:R-:W-:Y:S05]  /*d1b0*/  @!P3 BRA `(.L_x_247) ;  /* 0x000000080000b947 */ /* 0x000fea0003800000 */
[----:B------:R-:W-:Y:S01]  /*d1c0*/  LOP3.LUT P3, RZ, R17, 0x1, RZ, 0xc0, !PT ;  /* 0x0000000111ff7812 */ /* 0x000fe2000786c0ff */
[----:B------:R-:W-:-:S12]  /*d1d0*/  VIADD R12, R8, 0xffffffff ;  /* 0xffffffff080c7836 */ /* 0x000fd80000000000 */
[----:B------:R-:W-:Y:S05]  /*d1e0*/  @!P3 BRA `(.L_x_248) ;  /* 0x000000000050b947 */ /* 0x000fea0003800000 */
[----:B--2---:R-:W0:Y:S01]  /*d1f0*/  LDC R14, c[0x0][0x43c] ;  /* 0x00010f00ff0e7b82 */ /* 0x004e220000000800 */
        /* <DEDUP_REMOVED lines=19> */
.L_x_248:
[----:B------:R-:W1:Y:S01]  /*d330*/  S2R R2, SR_TID.X ;  /* 0x0000000000027919 */ /* 0x000e620000002100 */
[----:B------:R-:W-:Y:S01]  /*d340*/  BSSY B2, `(.L_x_249) ;  /* 0x0000006000027945 */ /* 0x000fe20003800000 */
[----:B-1----:R-:W-:Y:S02]  /*d350*/  LOP3.LUT R3, R2, 0x7f, RZ, 0xc0, !PT ;  /* 0x0000007f02037812 */ /* 0x002fe400078ec0ff */
[----:B------:R-:W-:Y:S02]  /*d360*/  SHF.L.U32 R2, R0, 0x1f, RZ ;  /* 0x0000001f00027819 */ /* 0x000fe400000006ff */
[----:B------:R-:W-:Y:S02]  /*d370*/  ISETP.NE.AND P2, PT, R3, RZ, PT ;  /* 0x000000ff0300720c */ /* 0x000fe40003f45270 */
[----:B------:R-:W1:Y:S02]  /*d380*/  SYNCS.PHASECHK.TRANS64.TRYWAIT P0, [UR38+0x32440], R2 ;  /* 0x03244002ff0075a7 */ /* 0x000e640008000166 */
[----:B-1----:R-:W-:Y:S09]  /*d390*/  @!P0 BRA `(.L_x_250) ;  /* 0x00000030003c8947 */ /* 0x002ff20003800000 */
.L_x_335:
[----:B------:R-:W-:Y:S05]  /*d3a0*/  BSYNC B2 ;  /* 0x0000000000027941 */ /* 0x000fea0003800000 */
.L_x_249:
[----:B------:R-:W-:Y:S04]  /*d3b0*/  BSSY B2, `(.L_x_251) ;  /* 0x0000007000027945 */ /* 0x000fe80003800000 */
[----:B------:R-:W-:Y:S05]  /*d3c0*/  @P2 BRA `(.L_x_252) ;  /* 0x0000000000142947 */ /* 0x000fea0003800000 */
[----:B------:R-:W-:Y:S01]  /*d3d0*/  ISETP.NE.AND P0, PT, R10, RZ, PT ;  /* 0x000000ff0a00720c */ /* 0x000fe20003f05270 */
[----:B-1----:R-:W-:-:S04]  /*d3e0*/  IMAD.MOV.U32 R3, RZ, RZ, 0x3000 ;  /* 0x00003000ff037424 */ /* 0x002fc800078e00ff */
[----:B------:R3:W-:Y:S08]  /*d3f0*/  SYNCS.ARRIVE.TRANS64 RZ, [UR38+0x32430], R3 ;  /* 0x03243003ffff79a7 */ /* 0x0007f00008000026 */
[----:B---3--:R-:W-:Y:S05]  /*d400*/  @!P0 BRA `(.L_x_252) ;  /* 0x0000000000048947 */ /* 0x008fea0003800000 */
[----:B------:R-:W-:Y:S01]  /*d410*/  BPT.TRAP 0x1 ;  /* 0x000000040000795c */ /* 0x000fe20000300000 */
.L_x_252:
[----:B------:R-:W-:Y:S05]  /*d420*/  BSYNC B2 ;  /* 0x0000000000027941 */ /* 0x000fea0003800000 */
.L_x_251:
        /* <DEDUP_REMOVED lines=11> */
.L_x_253:
        /* <DEDUP_REMOVED lines=11> */
.L_x_336:
[----:B------:R-:W-:Y:S05]  /*d590*/  BSYNC B2 ;  /* 0x0000000000027941 */ /* 0x000fea0003800000 */
.L_x_254:
        /* <DEDUP_REMOVED lines=9> */
.L_x_257:
[----:B------:R-:W-:Y:S05]  /*d630*/  BSYNC B2 ;  /* 0x0000000000027941 */ /* 0x000fea0003800000 */
.L_x_256:
        /* <DEDUP_REMOVED lines=9> */
.L_x_258:
        /* <DEDUP_REMOVED lines=13> */
.L_x_259:
        /* <DEDUP_REMOVED lines=13> */
.L_x_260:
        /* <DEDUP_REMOVED lines=13> */
.L_x_261:
        /* <DEDUP_REMOVED lines=8> */
.L_x_247:
[----:B------:R-:W-:Y:S05]  /*d9c0*/  BSYNC B1 ;  /* 0x0000000000017941 */ /* 0x000fea0003800000 */
.L_x_246:
[----:B------:R-:W-:Y:S01]  /*d9d0*/  VIADD R8, R8, 0xfffffffe ;  /* 0xfffffffe08087836 */ /* 0x000fe20000000000 */
[----:B------:R-:W-:Y:S06]  /*d9e0*/  @P1 BRA `(.L_x_262) ;  /* 0xffffffec00d01947 */ /* 0x000fec000383ffff */
[----:B------:R-:W-:Y:S05]  /*d9f0*/  BSYNC B0 ;  /* 0x0000000000007941 */ /* 0x000fea0003800000 */
.L_x_229:
[----:B------:R-:W-:-:S13]  /*da00*/  ISETP.NE.AND P0, PT, R11, RZ, PT ;  /* 0x000000ff0b00720c */ /* 0x000fda0003f05270 */
[----:B------:R-:W-:Y:S05]  /*da10*/  @!P0 BRA `(.L_x_202) ;  /* 0x0000000800108947 */ /* 0x000fea0003800000 */
[----:B------:R-:W-:Y:S01]  /*da20*/  LOP3.LUT P1, RZ, R17, 0x2, RZ, 0xc0, !PT ;  /* 0x0000000211ff7812 */ /* 0x000fe2000782c0ff */
[----:B------:R-:W-:-:S12]  /*da30*/  BSSY B0, `(.L_x_263) ;  /* 0x0000080000007945 */ /* 0x000fd80003800000 */
[----:B------:R-:W-:Y:S05]  /*da40*/  @!P1 BRA `(.L_x_264) ;  /* 0x0000000400f89947 */ /* 0x000fea0003800000 */
[----:B------:R-:W-:-:S13]  /*da50*/  LOP3.LUT P1, RZ, R17, 0x1, RZ, 0xc0, !PT ;  /* 0x0000000111ff7812 */ /* 0x000fda000782c0ff */
[----:B------:R-:W-:Y:S05]  /*da60*/  @!P1 BRA `(.L_x_265) ;  /* 0x00000000004c9947 */ /* 0x000fea0003800000 */
[----:B------:R-:W0:Y:S01]  /*da70*/  LDC R5, c[0x0][0x43c] ;  /* 0x00010f00ff057b82 */ /* 0x000e220000000800 */
[----:B------:R-:W-:Y:S01]  /*da80*/  ULDC.64 UR4, c[0x0][0x428] ;  /* 0x00010a0000047ab9 */ /* 0x000fe20000000a00 */
[----:B------:R-:W-:Y:S01]  /*da90*/  ULDC.64 UR6, c[0x0][0x208] ;  /* 0x0000820000067ab9 */ /* 0x000fe20000000a00 */
[----:B------:R-:W-:-:S04]  /*daa0*/  IMAD R19, R19, UR4, RZ ;  /* 0x0000000413137c24 */ /* 0x000fc8000f8e02ff */
[----:B------:R-:W-:Y:S01]  /*dab0*/  IMAD R7, R18, UR5, R19 ;  /* 0x0000000512077c24 */ /* 0x000fe2000f8e0213 */
[----:B0-----:R-:W-:-:S13]  /*dac0*/  ISETP.NE.AND P0, PT, R5, 0x1, PT ;  /* 0x000000010500780c */ /* 0x001fda0003f05270 */
[----:B------:R-:W0:Y:S02]  /*dad0*/  @P0 LDC.64 R2, c[0x0][0x440] ;  /* 0x00011000ff020b82 */ /* 0x000e240000000a00 */
[----:B0-----:R-:W-:-:S04]  /*dae0*/  @P0 IMAD.HI.U32 R4, R8, R2, RZ ;  /* 0x0000000208040227 */ /* 0x001fc800078e00ff */
[----:B------:R-:W-:Y:S01]  /*daf0*/  IMAD.MOV.U32 R2, RZ, RZ, R8 ;  /* 0x000000ffff027224 */ /* 0x000fe200078e0008 */
[----:B------:R-:W-:-:S04]  /*db00*/  @P0 SHF.R.U32.HI R2, RZ, R3, R4 ;  /* 0x00000003ff020219 */ /* 0x000fc80000011604 */
[----:B------:R-:W-:-:S03]  /*db10*/  SHF.R.S32.HI R3, RZ, 0x1f, R2 ;  /* 0x0000001fff037819 */ /* 0x000fc60000011402 */
        /* <DEDUP_REMOVED lines=8> */
.L_x_265:
[----:B------:R-:W1:Y:S01]  /*dba0*/  S2R R2, SR_TID.X ;  /* 0x0000000000027919 */ /* 0x000e620000002100 */
[----:B------:R-:W-:Y:S01]  /*dbb0*/  BSSY B1, `(.L_x_266) ;  /* 0x0000006000017945 */ /* 0x000fe20003800000 */
[----:B-1----:R-:W-:Y:S02]  /*dbc0*/  LOP3.LUT R3, R2, 0x7f, RZ, 0xc0, !PT ;  /* 0x0000007f02037812 */ /* 0x002fe400078ec0ff */
[----:B------:R-:W-:Y:S02]  /*dbd0*/  SHF.L.U32 R2, R0, 0x1f, RZ ;  /* 0x0000001f00027819 */ /* 0x000fe400000006ff */
[----:B------:R-:W-:Y:S02]  /*dbe0*/  ISETP.NE.AND P1, PT, R3, RZ, PT ;  /* 0x000000ff0300720c */ /* 0x000fe40003f25270 */
[----:B------:R-:W1:Y:S02]  /*dbf0*/  SYNCS.PHASECHK.TRANS64.TRYWAIT P0, [UR38+0x32448], R2 ;  /* 0x03244802ff0075a7 */ /* 0x000e640008000166 */
[----:B-1----:R-:W-:Y:S09]  /*dc00*/  @!P0 BRA `(.L_x_267) ;  /* 0x0000002800508947 */ /* 0x002ff20003800000 */
.L_x_337:
[----:B------:R-:W-:Y:S05]  /*dc10*/  BSYNC B1 ;  /* 0x0000000000017941 */ /* 0x000fea0003800000 */
.L_x_266:
[----:B------:R-:W-:Y:S04]  /*dc20*/  BSSY B1, `(.L_x_268) ;  /* 0x0000007000017945 */ /* 0x000fe80003800000 */
[----:B------:R-:W-:Y:S05]  /*dc30*/  @P1 BRA `(.L_x_269) ;  /* 0x0000000000141947 */ /* 0x000fea0003800000 */
[----:B------:R-:W-:Y:S01]  /*dc40*/  ISETP.NE.AND P0, PT, R10, RZ, PT ;  /* 0x000000ff0a00720c */ /* 0x000fe20003f05270 */
[----:B-1----:R-:W-:-:S04]  /*dc50*/  IMAD.MOV.U32 R3, RZ, RZ, 0x3000 ;  /* 0x00003000ff037424 */ /* 0x002fc800078e00ff */
[----:B------:R3:W-:Y:S08]  /*dc60*/  SYNCS.ARRIVE.TRANS64 RZ, [UR38+0x32438], R3 ;  /* 0x03243803ffff79a7 */ /* 0x0007f00008000026 */
[----:B---3--:R-:W-:Y:S05]  /*dc70*/  @!P0 BRA `(.L_x_269) ;  /* 0x0000000000048947 */ /* 0x008fea0003800000 */
[----:B------:R-:W-:Y:S01]  /*dc80*/  BPT.TRAP 0x1 ;  /* 0x000000040000795c */ /* 0x000fe20000300000 */
.L_x_269:
[----:B------:R-:W-:Y:S05]  /*dc90*/  BSYNC B1 ;  /* 0x0000000000017941 */ /* 0x000fea0003800000 */
.L_x_268:
        /* <DEDUP_REMOVED lines=11> */
.L_x_270:
[----:B------:R-:W-:-:S13]  /*dd50*/  @P0 ELECT P2, URZ, PT ;  /* 0x00000000003f082f */ /* 0x000fda0003840000 */
[----:B-----5:R-:W-:Y:S01]  /*dd60*/  @P2 R2UR UR13, R16 ;  /* 0x00000000100d22ca */ /* 0x020fe200000e0000 */
[----:B------:R-:W-:Y:S01]  /*dd70*/  UMOV UR12, UR36 ;  /* 0x00000024000c7c82 */ /* 0x000fe20008000000 */
[----:B------:R-:W-:Y:S02]  /*dd80*/  @P2 R2UR UR11, R8 ;  /* 0x00000000080b22ca */ /* 0x000fe400000e0000 */
[----:B------:R-:W-:Y:S02]  /*dd90*/  @P2 PLOP3.LUT P0, PT, P2, PT, PT, 0x8, 0x0 ;  /* 0x000000000000281c */ /* 0x000fe4000170e170 */
[----:B------:R-:W-:-:S09]  /*dda0*/  PLOP3.LUT P2, PT, PT, PT, PT, 0x8, 0x0 ;  /* 0x000000000000781c */ /* 0x000fd20003f4e170 */
[----:B------:R3:W-:Y:S02]  /*ddb0*/  UTMALDG.4D [UR8], [UR4], desc[UR6] ;  /* 0x00000608040075b4 */ /* 0x0007e40008019000 */
[----:B---3--:R-:W-:Y:S05]  /*ddc0*/  @P0 BRA.U.ANY `(.L_x_270) ;  /* 0xfffffffd00e00947 */ /* 0x008fea000393ffff */
[----:B------:R-:W3:Y:S01]  /*ddd0*/  SYNCS.PHASECHK.TRANS64.TRYWAIT P0, [UR38+0x32468], R2 ;  /* 0x03246802ff0075a7 */ /* 0x000ee20008000166 */
[----:B------:R-:W-:Y:S04]  /*dde0*/  BSSY B1, `(.L_x_271) ;  /* 0x0000002000017945 */ /* 0x000fe80003800000 */
[----:B---3--:R-:W-:Y:S05]  /*ddf0*/  @!P0 BRA `(.L_x_272) ;  /* 0x0000002400ec8947 */ /* 0x008fea0003800000 */
.L_x_338:
[----:B------:R-:W-:Y:S05]  /*de00*/  BSYNC B1 ;  /* 0x0000000000017941 */ /* 0x000fea0003800000 */
.L_x_271:
[----:B------:R-:W-:Y:S01]  /*de10*/  BSSY B1, `(.L_x_273) ;  /* 0x0000009000017945 */ /* 0x000fe20003800000 */
[----:B-1----:R-:W-:Y:S02]  /*de20*/  IMAD.MOV.U32 R2, RZ, RZ, 0x0 ;  /* 0x00000000ff027424 */ /* 0x002fe400078e00ff */
[----:B------:R-:W-:Y:S01]  /*de30*/  IMAD.MOV.U32 R3, RZ, RZ, 0x14f00000 ;  /* 0x14f00000ff037424 */ /* 0x000fe200078e00ff */
[----:B------:R-:W-:Y:S06]  /*de40*/  @P1 BRA `(.L_x_274) ;  /* 0x0000000000141947 */ /* 0x000fec0003800000 */
[----:B------:R-:W-:Y:S01]  /*de50*/  ISETP.NE.AND P0, PT, R10, RZ, PT ;  /* 0x000000ff0a00720c */ /* 0x000fe20003f05270 */
[----:B------:R-:W-:-:S04]  /*de60*/  IMAD.MOV.U32 R5, RZ, RZ, 0xc000 ;  /* 0x0000c000ff057424 */ /* 0x000fc800078e00ff */
[----:B------:R1:W-:Y:S08]  /*de70*/  SYNCS.ARRIVE.TRANS64 RZ, [UR38+0x32458], R5 ;  /* 0x03245805ffff79a7 */ /* 0x0003f00008000026 */
[----:B-1----:R-:W-:Y:S05]  /*de80*/  @!P0 BRA `(.L_x_274) ;  /* 0x0000000000048947 */ /* 0x002fea0003800000 */
[----:B------:R-:W-:Y:S01]  /*de90*/  BPT.TRAP 0x1 ;  /* 0x000000040000795c */ /* 0x000fe20000300000 */
.L_x_274:
[----:B------:R-:W-:Y:S05]  /*dea0*/  BSYNC B1 ;  /* 0x0000000000017941 */ /* 0x000fea0003800000 */
.L_x_273:
        /* <DEDUP_REMOVED lines=9> */
.L_x_275:
        /* <DEDUP_REMOVED lines=13> */
.L_x_276:
        /* <DEDUP_REMOVED lines=13> */
.L_x_277:
        /* <DEDUP_REMOVED lines=13> */
.L_x_278:
        /* <DEDUP_REMOVED lines=8> */
.L_x_264:
[----:B------:R-:W-:Y:S05]  /*e230*/  BSYNC B0 ;  /* 0x0000000000007941 */ /* 0x000fea0003800000 */
.L_x_263:
[----:B------:R-:W-:Y:S02]  /*e240*/  LOP3.LUT R0, R0, 0x1, RZ, 0x3c, !PT ;  /* 0x0000000100007812 */ /* 0x000fe400078e3cff */
[----:B------:R-:W-:-:S07]  /*e250*/  CS2R R6, SRZ ;  /* 0x0000000000067805 */ /* 0x000fce000001ff00 */
.L_x_202:
[----:B0-----:R-:W0:Y:S01]  /*e260*/  S2R R3, SR_CgaCtaId ;  /* 0x0000000000037919 */ /* 0x001e220000008800 */
[----:B------:R-:W-:Y:S02]  /*e270*/  MOV R2, 0x400 ;  /* 0x0000040000027802 */ /* 0x000fe40000000f00 */
[----:B------:R-:W-:Y:S02]  /*e280*/  SHF.L.U32 R7, R7, 0x1f, RZ ;  /* 0x0000001f07077819 */ /* 0x000fe400000006ff */
[----:B0-----:R-:W-:-:S04]  /*e290*/  LEA R2, R3, R2, 0x18 ;  /* 0x0000000203027211 */ /* 0x001fc800078ec0ff */
[----:B------:R-:W0:Y:S02]  /*e2a0*/  SYNCS.PHASECHK.TRANS64.TRYWAIT P0, [R2+URZ+0x32420], R7 ;  /* 0x03242007020075a7 */ /* 0x000e24000800017f */
[----:B0-----:R-:W-:Y:S05]  /*e2b0*/  @!P0 BRA `(.L_x_279) ;  /* 0x0000002000d48947 */ /* 0x001fea0003800000 */
.L_x_339:
[----:B------:R-:W-:-:S03]  /*e2c0*/  UMOV UR4, 0xffffffff ;  /* 0xffffffff00047882 */ /* 0x000fc60000000000 */
[----:B------:R-:W-:Y:S05]  /*e2d0*/  BRA.DIV UR4, `(.L_x_280) ;  /* 0x0000002204e07947 */ /* 0x000fea000b800000 */
[----:B------:R-:W1:Y:S02]  /*e2e0*/  S2R R3, SR_TID.X ;  /* 0x0000000000037919 */ /* 0x000e640000002100 */
[----:B-1----:R-:W-:-:S04]  /*e2f0*/  SHF.R.U32.HI R3, RZ, 0x5, R3 ;  /* 0x00000005ff037819 */ /* 0x002fc80000011603 */
[----:B------:R-:W-:-:S05]  /*e300*/  LOP3.LUT R3, R3, 0x3, RZ, 0xc0, !PT ;  /* 0x0000000303037812 */ /* 0x000fca00078ec0ff */
[----:B--2---:R1:W2:Y:S02]  /*e310*/  SHFL.IDX PT, R14, R3, RZ, 0x1f ;  /* 0x00001fff030e7589 */ /* 0x0042a400000e0000 */
.L_x_342:
[----:B--2---:R-:W-:-:S13]  /*e320*/  ISETP.NE.AND P0, PT, R14, RZ, PT ;  /* 0x000000ff0e00720c */ /* 0x004fda0003f05270 */
[----:B------:R-:W-:Y:S05]  /*e330*/  @P0 BRA `(.L_x_173) ;  /* 0x0000000000900947 */ /* 0x000fea0003800000 */
[----:B------:R-:W-:-:S03]  /*e340*/  UMOV UR4, 0xffffffff ;  /* 0xffffffff00047882 */ /* 0x000fc60000000000 */
[----:B------:R-:W-:Y:S05]  /*e350*/  BRA.DIV UR4, `(.L_x_281) ;  /* 0x0000002204f47947 */ /* 0x000fea000b800000 */
[----:B------:R-:W-:-:S13]  /*e360*/  ELECT P6, URZ, PT ;  /* 0x00000000003f782f */ /* 0x000fda00038c0000 */
.L_x_345:
[----:B------:R-:W-:Y:S05]  /*e370*/  @!P6 BRA `(.L_x_173) ;  /* 0x000000000080e947 */ /* 0x000fea0003800000 */
[----:B-1----:R-:W2:Y:S02]  /*e380*/  LDL R3, [R1+0x30] ;  /* 0x0000300001037983 */ /* 0x002ea40000100800 */
[----:B--2---:R-:W-:-:S13]  /*e390*/  R2UR UR4, R3 ;  /* 0x00000000030472ca */ /* 0x004fda00000e0000 */
[----:B------:R-:W-:-:S06]  /*e3a0*/  ULOP3.LUT UR4, UR4, 0x2, URZ, 0xfc, !UPT ;  /* 0x0000000204047892 */ /* 0x000fcc000f8efc3f */
[----:B------:R-:W-:-:S04]  /*e3b0*/  MOV R3, UR4 ;  /* 0x0000000400037c02 */ /* 0x000fc80008000f00 */
[----:B------:R-:W-:-:S13]  /*e3c0*/  ISETP.NE.AND P2, PT, R3, 0x3, PT ;  /* 0x000000030300780c */ /* 0x000fda0003f45270 */
[----:B------:R-:W-:Y:S05]  /*e3d0*/  @!P2 BRA `(.L_x_282) ;  /* 0x000000000004a947 */ /* 0x000fea0003800000 */
[----:B------:R-:W-:Y:S01]  /*e3e0*/  BPT.TRAP 0x1 ;  /* 0x000000040000795c */ /* 0x000fe20000300000 */
.L_x_282:
[----:B------:R-:W-:Y:S01]  /*e3f0*/  VIADD R8, R2, 0x32440 ;  /* 0x0003244002087836 */ /* 0x000fe20000000000 */
[----:B------:R-:W-:Y:S01]  /*e400*/  SHF.L.U32 R4, R0, 0x1f, RZ ;  /* 0x0000001f00047819 */ /* 0x000fe200000006ff */
[C---:B------:R-:W-:Y:S02]  /*e410*/  VIADD R3, R6.reuse, 0x1 ;  /* 0x0000000106037836 */ /* 0x040fe40000000000 */
[----:B0-----:R-:W-:-:S03]  /*e420*/  IMAD R7, R6, 0x8, R8 ;  /* 0x0000000806077824 */ /* 0x001fc600078e0208 */
[C---:B------:R-:W-:Y:S01]  /*e430*/  ISETP.NE.AND P1, PT, R3.reuse, 0x2, PT ;  /* 0x000000020300780c */ /* 0x040fe20003f25270 */
[----:B------:R-:W0:Y:S03]  /*e440*/  SYNCS.PHASECHK.TRANS64.TRYWAIT P0, [R7+URZ], R4 ;  /* 0x00000004070075a7 */ /* 0x000e26000800017f */
[----:B------:R-:W-:Y:S02]  /*e450*/  SEL R5, RZ, 0x1, P1 ;  /* 0x00000001ff057807 */ /* 0x000fe40000800000 */
[----:B------:R-:W-:Y:S02]  /*e460*/  SEL R3, R3, RZ, P1 ;  /* 0x000000ff03037207 */ /* 0x000fe40000800000 */
[----:B------:R-:W-:-:S03]  /*e470*/  LOP3.LUT R0, R0, R5, RZ, 0x3c, !PT ;  /* 0x0000000500007212 */ /* 0x000fc600078e3cff */
[----:B------:R-:W-:Y:S01]  /*e480*/  IMAD R5, R3, 0x8, R8 ;  /* 0x0000000803057824 */ /* 0x000fe200078e0208 */
[----:B------:R-:W-:Y:S01]  /*e490*/  SHF.L.U32 R0, R0, 0x1f, RZ ;  /* 0x0000001f00007819 */ /* 0x000fe200000006ff */
[----:B0-----:R-:W-:Y:S06]  /*e4a0*/  @!P0 BRA `(.L_x_283) ;  /* 0x0000002000c08947 */ /* 0x001fec0003800000 */
.L_x_346:
[----:B------:R-:W1:Y:S02]  /*e4b0*/  SYNCS.PHASECHK.TRANS64.TRYWAIT P0, [R5+URZ], R0 ;  /* 0x00000000050075a7 */ /* 0x000e64000800017f */
[----:B-1----:R-:W-:Y:S05]  /*e4c0*/  @!P0 BRA `(.L_x_284) ;  /* 0x0000002000cc8947 */ /* 0x002fea0003800000 */
.L_x_347:
[----:B------:R-:W-:Y:S05]  /*e4d0*/  @!P2 BRA `(.L_x_285) ;  /* 0x000000000004a947 */ /* 0x000fea0003800000 */
[----:B------:R-:W-:Y:S01]  /*e4e0*/  BPT.TRAP 0x1 ;  /* 0x000000040000795c */ /* 0x000fe20000300000 */
.L_x_285:
[----:B------:R-:W-:-:S04]  /*e4f0*/  VIADD R2, R2, 0x32460 ;  /* 0x0003246002027836 */ /* 0x000fc80000000000 */
[----:B-1----:R-:W-:-:S04]  /*e500*/  IMAD R5, R6, 0x8, R2 ;  /* 0x0000000806057824 */ /* 0x002fc800078e0202 */
[----:B------:R-:W1:Y:S02]  /*e510*/  SYNCS.PHASECHK.TRANS64.TRYWAIT P0, [R5+URZ], R4 ;  /* 0x00000004050075a7 */ /* 0x000e64000800017f */
[----:B-1----:R-:W-:Y:S05]  /*e520*/  @!P0 BRA `(.L_x_286) ;  /* 0x0000002000c88947 */ /* 0x002fea0003800000 */
.L_x_348:
[----:B------:R-:W-:-:S07]  /*e530*/  IMAD R3, R3, 0x8, R2 ;  /* 0x0000000803037824 */ /* 0x000fce00078e0202 */
.L_x_287:
[----:B--2---:R2:W3:Y:S02]  /*e540*/  SYNCS.PHASECHK.TRANS64.TRYWAIT P0, [R3+URZ], R0 ;  /* 0x00000000030075a7 */ /* 0x0044e4000800017f */
[----:B---3--:R-:W-:Y:S05]  /*e550*/  @!P0 NANOSLEEP.SYNCS 0x989680 ;  /* 0x009896800000895d */ /* 0x008fea0003900000 */
[----:B------:R-:W3:Y:S02]  /*e560*/  @!P0 SYNCS.PHASECHK.TRANS64 P0, [R3+URZ], R0 ;  /* 0x00000000030085a7 */ /* 0x000ee4000800007f */
[----:B---3--:R-:W-:Y:S05]  /*e570*/  @!P0 BRA `(.L_x_287) ;  /* 0xfffffffc00f08947 */ /* 0x008fea000383ffff */
.L_x_173:
[----:B------:R-:W-:Y:S05]  /*e580*/  BSYNC B6 ;  /* 0x0000000000067941 */ /* 0x000fea0003800000 */
.L_x_170:
[----:B------:R-:W-:Y:S05]  /*e590*/  EXIT ;  /* 0x000000000000794d */ /* 0x000fea0003800000 */
.L_x_177:
[----:B------:R-:W-:-:S13]  /*e5a0*/  R2UR UR4, R16 ;  /* 0x00000000100472ca */ /* 0x000fda00000e0000 */
[----:B0-----:R-:W-:-:S04]  /*e5b0*/  IMAD.U32 R3, RZ, RZ, UR4 ;  /* 0x00000004ff037e24 */ /* 0x001fc8000f8e00ff */
[----:B------:R0:W1:Y:S03]  /*e5c0*/  SYNCS.PHASECHK.TRANS64.TRYWAIT P0, [R3+URZ+0x32400], R10 ;  /* 0x0324000a030075a7 */ /* 0x000066000800017f */
[----:B-1----:R-:W-:Y:S05]  /*e5d0*/  @!P0 NANOSLEEP.SYNCS 0x989680 ;  /* 0x009896800000895d */ /* 0x002fea0003900000 */
[----:B------:R-:W1:Y:S02]  /*e5e0*/  @!P0 SYNCS.PHASECHK.TRANS64 P0, [R3+URZ+0x32400], R10 ;  /* 0x0324000a030085a7 */ /* 0x000e64000800007f */
[----:B-1----:R-:W-:Y:S05]  /*e5f0*/  @!P0 BRA `(.L_x_177) ;  /* 0xfffffffc00e88947 */ /* 0x002fea000383ffff */
[----:B------:R-:W-:Y:S05]  /*e600*/  BRA `(.L_x_288) ;  /* 0xffffff2c00d47947 */ /* 0x000fea000383ffff */
.L_x_181:
[----:B------:R-:W-:-:S13]  /*e610*/  R2UR UR4, R16 ;  /* 0x00000000100472ca */ /* 0x000fda00000e0000 */
[----:B0-----:R-:W-:-:S04]  /*e620*/  IMAD.U32 R3, RZ, RZ, UR4 ;  /* 0x00000004ff037e24 */ /* 0x001fc8000f8e00ff */
[----:B------:R0:W2:Y:S03]  /*e630*/  SYNCS.PHASECHK.TRANS64.TRYWAIT P1, [R3+URZ+0x32430], R10 ;  /* 0x0324300a030075a7 */ /* 0x0000a6000802017f */
[----:B--2---:R-:W-:Y:S05]  /*e640*/  @!P1 NANOSLEEP.SYNCS 0x989680 ;  /* 0x009896800000995d */ /* 0x004fea0003900000 */
[----:B------:R-:W2:Y:S02]  /*e650*/  @!P1 SYNCS.PHASECHK.TRANS64 P1, [R3+URZ+0x32430], R10 ;  /* 0x0324300a030095a7 */ /* 0x000ea4000802007f */
[----:B--2---:R-:W-:Y:S05]  /*e660*/  @!P1 BRA `(.L_x_181) ;  /* 0xfffffffc00e89947 */ /* 0x004fea000383ffff */
[----:B------:R-:W-:Y:S05]  /*e670*/  BRA `(.L_x_180) ;  /* 0xffffff2c00fc7947 */ /* 0x000fea000383ffff */
.L_x_182:
[----:B------:R-:W-:-:S13]  /*e680*/  R2UR UR4, R16 ;  /* 0x00000000100472ca */ /* 0x000fda00000e0000 */
[----:B0-----:R-:W-:-:S04]  /*e690*/  IMAD.U32 R11, RZ, RZ, UR4 ;  /* 0x00000004ff0b7e24 */ /* 0x001fc8000f8e00ff */
[----:B------:R0:W2:Y:S03]  /*e6a0*/  SYNCS.PHASECHK.TRANS64.TRYWAIT P1, [R11+URZ+0x32410], R10 ;  /* 0x0324100a0b0075a7 */ /* 0x0000a6000802017f */
[----:B--2---:R-:W-:Y:S05]  /*e6b0*/  @!P1 NANOSLEEP.SYNCS 0x989680 ;  /* 0x009896800000995d */ /* 0x004fea0003900000 */
[----:B------:R-:W2:Y:S02]  /*e6c0*/  @!P1 SYNCS.PHASECHK.TRANS64 P1, [R11+URZ+0x32410], R10 ;  /* 0x0324100a0b0095a7 */ /* 0x000ea4000802007f */
[----:B--2---:R-:W-:Y:S05]  /*e6d0*/  @!P1 BRA `(.L_x_182) ;  /* 0xfffffffc00e89947 */ /* 0x004fea000383ffff */
[----:B------:R-:W-:Y:S05]  /*e6e0*/  BRA `(.L_x_289) ;  /* 0xffffff3000c07947 */ /* 0x000fea000383ffff */
.L_x_186:
[----:B------:R-:W-:-:S13]  /*e6f0*/  R2UR UR4, R16 ;  /* 0x00000000100472ca */ /* 0x000fda00000e0000 */
[----:B0-----:R-:W-:-:S04]  /*e700*/  MOV R11, UR4 ;  /* 0x00000004000b7c02 */ /* 0x001fc80008000f00 */
[----:B------:R0:W3:Y:S03]  /*e710*/  SYNCS.PHASECHK.TRANS64.TRYWAIT P1, [R11+URZ+0x32450], R10 ;  /* 0x0324500a0b0075a7 */ /* 0x0000e6000802017f */
[----:B---3--:R-:W-:Y:S05]  /*e720*/  @!P1 NANOSLEEP.SYNCS 0x989680 ;  /* 0x009896800000995d */ /* 0x008fea0003900000 */
[----:B------:R-:W3:Y:S02]  /*e730*/  @!P1 SYNCS.PHASECHK.TRANS64 P1, [R11+URZ+0x32450], R10 ;  /* 0x0324500a0b0095a7 */ /* 0x000ee4000802007f */
[----:B---3--:R-:W-:Y:S05]  /*e740*/  @!P1 BRA `(.L_x_186) ;  /* 0xfffffffc00e89947 */ /* 0x008fea000383ffff */
[----:B------:R-:W-:Y:S05]  /*e750*/  BRA `(.L_x_185) ;  /* 0xffffff3000cc7947 */ /* 0x000fea000383ffff */
.L_x_191:
[----:B------:R-:W-:-:S13]  /*e760*/  R2UR UR6, R212 ;  /* 0x00000000d40672ca */ /* 0x000fda00000e0000 */
[----:B--2---:R-:W-:-:S04]  /*e770*/  IMAD.U32 R153, RZ, RZ, UR6 ;  /* 0x00000006ff997e24 */ /* 0x004fc8000f8e00ff */
[----:B------:R2:W3:Y:S03]  /*e780*/  SYNCS.PHASECHK.TRANS64.TRYWAIT P3, [R153+URZ+0x32430], R200 ;  /* 0x032430c8990075a7 */ /* 0x0004e6000806017f */
[----:B---3--:R-:W-:Y:S05]  /*e790*/  @!P3 NANOSLEEP.SYNCS 0x989680 ;  /* 0x009896800000b95d */ /* 0x008fea0003900000 */
[----:B------:R-:W3:Y:S02]  /*e7a0*/  @!P3 SYNCS.PHASECHK.TRANS64 P3, [R153+URZ+0x32430], R200 ;  /* 0x032430c89900b5a7 */ /* 0x000ee4000806007f */
[----:B---3--:R-:W-:Y:S05]  /*e7b0*/  @!P3 BRA `(.L_x_191) ;  /* 0xfffffffc00e8b947 */ /* 0x008fea000383ffff */
[----:B------:R-:W-:Y:S05]  /*e7c0*/  BRA `(.L_x_190) ;  /* 0xffffff58006c7947 */ /* 0x000fea000383ffff */
.L_x_195:
[----:B------:R-:W-:-:S13]  /*e7d0*/  R2UR UR6, R212 ;  /* 0x00000000d40672ca */ /* 0x000fda00000e0000 */
[----:B--2---:R-:W-:-:S04]  /*e7e0*/  IMAD.U32 R201, RZ, RZ, UR6 ;  /* 0x00000006ffc97e24 */ /* 0x004fc8000f8e00ff */
[----:B------:R2:W3:Y:S03]  /*e7f0*/  SYNCS.PHASECHK.TRANS64.TRYWAIT P3, [R201+URZ+0x32450], R200 ;  /* 0x032450c8c90075a7 */ /* 0x0004e6000806017f */
[----:B---3--:R-:W-:Y:S05]  /*e800*/  @!P3 NANOSLEEP.SYNCS 0x989680 ;  /* 0x009896800000b95d */ /* 0x008fea0003900000 */
[----:B------:R-:W3:Y:S02]  /*e810*/  @!P3 SYNCS.PHASECHK.TRANS64 P3, [R201+URZ+0x32450], R200 ;  /* 0x032450c8c900b5a7 */ /* 0x000ee4000806007f */
[----:B---3--:R-:W-:Y:S05]  /*e820*/  @!P3 BRA `(.L_x_195) ;  /* 0xfffffffc00e8b947 */ /* 0x008fea000383ffff */
[----:B------:R-:W-:Y:S05]  /*e830*/  BRA `(.L_x_194) ;  /* 0xffffff5c003c7947 */ /* 0x000fea000383ffff */
.L_x_207:
[----:B------:R-:W-:Y:S02]  /*e840*/  IMAD.MOV.U32 R13, RZ, RZ, R6 ;  /* 0x000000ffff0d7224 */ /* 0x000fe400078e0006 */
[----:B------:R-:W-:Y:S02]  /*e850*/  IMAD.MOV.U32 R12, RZ, RZ, RZ ;  /* 0x000000ffff0c7224 */ /* 0x000fe400078e00ff */
[----:B------:R-:W-:Y:S02]  /*e860*/  IMAD.MOV.U32 R11, RZ, RZ, 0x1f ;  /* 0x0000001fff0b7424 */ /* 0x000fe400078e00ff */
[----:B------:R-:W-:-:S07]  /*e870*/  IMAD.MOV.U32 R15, RZ, RZ, -0x1 ;  /* 0xffffffffff0f7424 */ /* 0x000fce00078e00ff */
[----:B------:R-:W-:Y:S05]  /*e880*/  WARPSYNC.COLLECTIVE R15, `(.L_x_290) ;  /* 0x000000000f087348 */ /* 0x000fea0003c00000 */
[----:B------:R0:W1:Y:S02]  /*e890*/  SHFL.IDX P6, R14, R13, R12, R11 ;  /* 0x0000000c0d0e7389 */ /* 0x00006400000c000b */
[----:B01----:R-:W-:Y:S01]  /*e8a0*/  ENDCOLLECTIVE ;  /* 0x000000000000791b */ /* 0x003fe20003800000 */
.L_x_290:
[----:B------:R-:W-:Y:S05]  /*e8b0*/  BRA `(.L_x_291) ;  /* 0xffffffbc000c7947 */ /* 0x000fea000383ffff */
.L_x_209:
[----:B------:R-:W-:Y:S01]  /*e8c0*/  BSSY B0, `(.L_x_292) ;  /* 0x0000006000007945 */ /* 0x000fe20003800000 */
[----:B------:R-:W-:-:S07]  /*e8d0*/  IMAD.MOV.U32 R15, RZ, RZ, -0x1 ;  /* 0xffffffffff0f7424 */ /* 0x000fce00078e00ff */
[----:B0-----:R-:W-:Y:S05]  /*e8e0*/  WARPSYNC.COLLECTIVE R15, `(.L_x_293) ;  /* 0x000000000f0c7348 */ /* 0x001fea0003c00000 */
[----:B------:R-:W-:Y:S02]  /*e8f0*/  ELECT P6, UR62, PT ;  /* 0x00000000003e782f */ /* 0x000fe400038c0000 */
[----:B------:R-:W-:Y:S01]  /*e900*/  MOV R14, UR62 ;  /* 0x0000003e000e7c02 */ /* 0x000fe20008000f00 */
[----:B0-----:R-:W-:Y:S10]  /*e910*/  ENDCOLLECTIVE ;  /* 0x000000000000791b */ /* 0x001ff40003800000 */
.L_x_293:
[----:B------:R-:W-:Y:S05]  /*e920*/  BSYNC B0 ;  /* 0x0000000000007941 */ /* 0x000fea0003800000 */
.L_x_292:
[----:B------:R-:W-:Y:S05]  /*e930*/  BRA `(.L_x_294) ;  /* 0xffffffbc00107947 */ /* 0x000fea000383ffff */
.L_x_211:
[----:B0-----:R-:W-:-:S04]  /*e940*/  IMAD.U32 R3, RZ, RZ, UR38 ;  /* 0x00000026ff037e24 */ /* 0x001fc8000f8e00ff */
[----:B------:R0:W1:Y:S03]  /*e950*/  SYNCS.PHASECHK.TRANS64.TRYWAIT P0, [R3+URZ+0x32440], R0 ;  /* 0x03244000030075a7 */ /* 0x000066000800017f */
[----:B-1----:R-:W-:Y:S05]  /*e960*/  @!P0 NANOSLEEP.SYNCS 0x989680 ;  /* 0x009896800000895d */ /* 0x002fea0003900000 */
[----:B------:R-:W1:Y:S02]  /*e970*/  @!P0 SYNCS.PHASECHK.TRANS64 P0, [R3+URZ+0x32440], R0 ;  /* 0x03244000030085a7 */ /* 0x000e64000800007f */
[----:B-1----:R-:W-:Y:S05]  /*e980*/  @!P0 BRA `(.L_x_211) ;  /* 0xfffffffc00ec8947 */ /* 0x002fea000383ffff */
[----:B------:R-:W-:Y:S05]  /*e990*/  BRA `(.L_x_295) ;  /* 0xffffffbc00747947 */ /* 0x000fea000383ffff */
.L_x_214:
[----:B------:R-:W-:Y:S01]  /*e9a0*/  IMAD R6, R12, 0x80, R6 ;  /* 0x000000800c067824 */ /* 0x000fe200078e0206 */
[----:B------:R-:W-:Y:S01]  /*e9b0*/  MOV R12, RZ ;  /* 0x000000ff000c7202 */ /* 0x000fe20000000f00 */
[----:B------:R-:W-:Y:S02]  /*e9c0*/  IMAD.MOV.U32 R13, RZ, RZ, R3 ;  /* 0x000000ffff0d7224 */ /* 0x000fe400078e0003 */
[----:B------:R-:W-:Y:S01]  /*e9d0*/  IMAD.MOV.U32 R11, RZ, RZ, 0x181f ;  /* 0x0000181fff0b7424 */ /* 0x000fe200078e00ff */
[----:B------:R1:W-:Y:S01]  /*e9e0*/  STL [R1+0x4], R6 ;  /* 0x0000040601007387 */ /* 0x0003e20000100800 */
[----:B------:R-:W-:-:S07]  /*e9f0*/  IMAD.MOV.U32 R15, RZ, RZ, -0x1 ;  /* 0xffffffffff0f7424 */ /* 0x000fce00078e00ff */
[----:B01----:R-:W-:Y:S05]  /*ea00*/  WARPSYNC.COLLECTIVE R15, `(.L_x_296) ;  /* 0x000000000f087348 */ /* 0x003fea0003c00000 */
[----:B------:R2:W3:Y:S02]  /*ea10*/  SHFL.IDX P6, R14, R13, R12, R11 ;  /* 0x0000000c0d0e7389 */ /* 0x0004e400000c000b */
[----:B0123--:R-:W-:Y:S01]  /*ea20*/  ENDCOLLECTIVE ;  /* 0x000000000000791b */ /* 0x00ffe20003800000 */
.L_x_296:
[----:B------:R-:W-:Y:S02]  /*ea30*/  IMAD.MOV.U32 R13, RZ, RZ, R0 ;  /* 0x000000ffff0d7224 */ /* 0x000fe400078e0000 */
[----:B------:R-:W-:-:S07]  /*ea40*/  IMAD.MOV.U32 R4, RZ, RZ, R14 ;  /* 0x000000ffff047224 */ /* 0x000fce00078e000e */
[----:B------:R-:W-:Y:S05]  /*ea50*/  WARPSYNC.COLLECTIVE R15, `(.L_x_297) ;  /* 0x000000000f087348 */ /* 0x000fea0003c00000 */
[----:B------:R0:W1:Y:S02]  /*ea60*/  SHFL.IDX P6, R14, R13, R12, R11 ;  /* 0x0000000c0d0e7389 */ /* 0x00006400000c000b */
[----:B01----:R-:W-:Y:S01]  /*ea70*/  ENDCOLLECTIVE ;  /* 0x000000000000791b */ /* 0x003fe20003800000 */
.L_x_297:
[----:B------:R-:W-:Y:S01]  /*ea80*/  ULDC UR4, c[0x0][0x288] ;  /* 0x0000a20000047ab9 */ /* 0x000fe20000000800 */
[----:B------:R-:W-:Y:S01]  /*ea90*/  ULDC.64 UR6, c[0x0][0x208] ;  /* 0x0000820000067ab9 */ /* 0x000fe20000000a00 */
[----:B------:R-:W-:Y:S02]  /*eaa0*/  IMAD R2, R7, UR4, RZ ;  /* 0x0000000407027c24 */ /* 0x000fe4000f8e02ff */
[----:B------:R-:W-:-:S05]  /*eab0*/  IMAD.MOV.U32 R7, RZ, RZ, R6 ;  /* 0x000000ffff077224 */ /* 0x000fca00078e0006 */
[----:B------:R-:W-:Y:S01]  /*eac0*/  ISETP.GE.AND P1, PT, R7, R2, PT ;  /* 0x000000020700720c */ /* 0x000fe20003f26270 */
[----:B------:R-:W-:Y:S02]  /*ead0*/  IMAD.MOV.U32 R13, RZ, RZ, R3 ;  /* 0x000000ffff0d7224 */ /* 0x000fe400078e0003 */
[----:B------:R-:W-:Y:S02]  /*eae0*/  IMAD.MOV.U32 R12, RZ, RZ, 0x1 ;  /* 0x00000001ff0c7424 */ /* 0x000fe400078e00ff */
[----:B------:R-:W-:-:S08]  /*eaf0*/  IMAD.MOV.U32 R5, RZ, RZ, R14 ;  /* 0x000000ffff057224 */ /* 0x000fd000078e000e */
[----:B------:R-:W-:Y:S02]  /*eb00*/  @!P1 LEA R5, P3, R8, R5, 0x1 ;  /* 0x0000000508059211 */ /* 0x000fe400078608ff */
[----:B------:R-:W-:-:S03]  /*eb10*/  @!P1 LEA R8, R10, UR38, 0x1 ;  /* 0x000000260a089c11 */ /* 0x000fc6000f8e08ff */
[----:B------:R-:W-:-:S05]  /*eb20*/  @!P1 IMAD.X R4, RZ, RZ, R4, P3 ;  /* 0x000000ffff049224 */ /* 0x000fca00018e0604 */
[----:B------:R-:W-:-:S04]  /*eb30*/  @!P1 LOP3.LUT R5, R5, R4, RZ, 0x3c, !PT ;  /* 0x0000000405059212 */ /* 0x000fc800078e3cff */
[----:B------:R-:W-:-:S04]  /*eb40*/  @!P1 LOP3.LUT R4, R5, R4, RZ, 0x3c, !PT ;  /* 0x0000000405049212 */ /* 0x000fc800078e3cff */
[----:B------:R-:W-:-:S05]  /*eb50*/  @!P1 LOP3.LUT R5, R5, R4, RZ, 0x3c, !PT ;  /* 0x0000000405059212 */ /* 0x000fca00078e3cff */
[----:B------:R-:W-:Y:S01]  /*eb60*/  @!PT LDS RZ, [RZ] ;  /* 0x00000000fffff984 */ /* 0x000fe20000000800 */
[----:B------:R-:W-:Y:S01]  /*eb70*/  @!PT LDS RZ, [RZ] ;  /* 0x00000000fffff984 */ /* 0x000fe20000000800 */
[----:B------:R-:W-:Y:S01]  /*eb80*/  @!PT LDS RZ, [RZ] ;  /* 0x00000000fffff984 */ /* 0x000fe20000000800 */
[----:B------:R0:W-:Y:S02]  /*eb90*/  @!P1 LDGSTS.E.BYPASS.LTC128B.128 [R8+0x18400], desc[UR6][R4.64], !P0 ;  /* 0x1840000004089fae */ /* 0x0001e4000c101d46 */
[----:B0-----:R-:W-:Y:S05]  /*eba0*/  WARPSYNC.COLLECTIVE R15, `(.L_x_298) ;  /* 0x000000000f087348 */ /* 0x001fea0003c00000 */
[----:B------:R1:W2:Y:S02]  /*ebb0*/  SHFL.IDX P6, R14, R13, R12, R11 ;  /* 0x0000000c0d0e7389 */ /* 0x0002a400000c000b */
[----:B012---:R-:W-:Y:S01]  /*ebc0*/  ENDCOLLECTIVE ;  /* 0x000000000000791b */ /* 0x007fe20003800000 */
.L_x_298:
[----:B------:R-:W-:-:S05]  /*ebd0*/  IMAD.SHL.U32 R8, R9, 0x8, RZ ;  /* 0x0000000809087824 */ /* 0x000fca00078e00ff */
[----:B------:R-:W-:Y:S02]  /*ebe0*/  LOP3.LUT R8, R8, 0x38, RZ, 0xc0, !PT ;  /* 0x0000003808087812 */ /* 0x000fe400078ec0ff */
[----:B------:R-:W-:Y:S01]  /*ebf0*/  MOV R13, R0 ;  /* 0x00000000000d7202 */ /* 0x000fe20000000f00 */
[----:B------:R-:W-:-:S07]  /*ec00*/  IMAD.MOV.U32 R6, RZ, RZ, R14 ;  /* 0x000000ffff067224 */ /* 0x000fce00078e000e */
[----:B------:R-:W-:Y:S05]  /*ec10*/  WARPSYNC.COLLECTIVE R15, `(.L_x_299) ;  /* 0x000000000f087348 */ /* 0x000fea0003c00000 */
[----:B------:R0:W1:Y:S02]  /*ec20*/  SHFL.IDX P6, R14, R13, R12, R11 ;  /* 0x0000000c0d0e7389 */ /* 0x00006400000c000b */
[----:B01----:R-:W-:Y:S01]  /*ec30*/  ENDCOLLECTIVE ;  /* 0x000000000000791b */ /* 0x003fe20003800000 */
.L_x_299:
[----:B------:R-:W-:Y:S01]  /*ec40*/  ULDC.64 UR4, c[0x0][0x208] ;  /* 0x0000820000047ab9 */ /* 0x000fe20000000a00 */
[----:B------:R-:W-:Y:S02]  /*ec50*/  IMAD.MOV.U32 R15, RZ, RZ, R7 ;  /* 0x000000ffff0f7224 */ /* 0x000fe400078e0007 */
[----:B------:R-:W-:Y:S02]  /*ec60*/  IMAD.MOV.U32 R13, RZ, RZ, R3 ;  /* 0x000000ffff0d7224 */ /* 0x000fe400078e0003 */
[----:B------:R-:W-:Y:S02]  /*ec70*/  VIADD R4, R15, 0x10 ;  /* 0x000000100f047836 */ /* 0x000fe40000000000 */
[----:B------:R-:W-:-:S03]  /*ec80*/  IMAD.MOV.U32 R12, RZ, RZ, 0x2 ;  /* 0x00000002ff0c7424 */ /* 0x000fc600078e00ff */
[----:B------:R-:W-:Y:S01]  /*ec90*/  ISETP.GE.AND P2, PT, R4, R2, PT ;  /* 0x000000020400720c */ /* 0x000fe20003f46270 */
[----:B------:R-:W-:Y:S01]  /*eca0*/  IMAD.MOV.U32 R7, RZ, RZ, R14 ;  /* 0x000000ffff077224 */ /* 0x000fe200078e000e */
[----:B------:R0:W-:Y:S11]  /*ecb0*/  STL [R1+0xc], R4 ;  /* 0x00000c0401007387 */ /* 0x0001f60000100800 */
[----:B0-----:R-:W-:-:S02]  /*ecc0*/  @!P2 LEA R4, P1, R8, R7, 0x1 ;  /* 0x000000070804a211 */ /* 0x001fc400078208ff */
[----:B------:R-:W-:-:S03]  /*ecd0*/  @!P2 LEA R9, R10, UR38, 0x1 ;  /* 0x000000260a09ac11 */ /* 0x000fc6000f8e08ff */
[----:B------:R-:W-:-:S05]  /*ece0*/  @!P2 IMAD.X R5, RZ, RZ, R6, P1 ;  /* 0x000000ffff05a224 */ /* 0x000fca00008e0606 */
[----:B------:R-:W-:Y:S01]  /*ecf0*/  @!PT LDS RZ, [RZ] ;  /* 0x00000000fffff984 */ /* 0x000fe20000000800 */
[----:B------:R-:W-:Y:S01]  /*ed00*/  @!PT LDS RZ, [RZ] ;  /* 0x00000000fffff984 */ /* 0x000fe20000000800 */
[----:B------:R-:W-:Y:S01]  /*ed10*/  @!PT LDS RZ, [RZ] ;  /* 0x00000000fffff984 */ /* 0x000fe20000000800 */
[----:B------:R0:W-:Y:S02]  /*ed20*/  @!P2 LDGSTS.E.BYPASS.LTC128B.128 [R9+0x18c00], desc[UR4][R4.64], !P0 ;  /* 0x18c000000409afae */ /* 0x0001e4000c101d44 */
[----:B0-----:R-:W-:Y:S02]  /*ed30*/  IMAD.MOV.U32 R9, RZ, RZ, R15 ;  /* 0x000000ffff097224 */ /* 0x001fe400078e000f */
[----:B------:R-:W-:Y:S02]  /*ed40*/  IMAD.MOV.U32 R15, RZ, RZ, -0x1 ;  /* 0xffffffffff0f7424 */ /* 0x000fe400078e00ff */
[----:B------:R-:W-:-:S07]  /*ed50*/  VIADD R5, R9, 0x20 ;  /* 0x0000002009057836 */ /* 0x000fce0000000000 */
[----:B------:R-:W-:Y:S05]  /*ed60*/  WARPSYNC.COLLECTIVE R15, `(.L_x_300) ;  /* 0x000000000f087348 */ /* 0x000fea0003c00000 */
[----:B------:R0:W1:Y:S02]  /*ed70*/  SHFL.IDX P6, R14, R13, R12, R11 ;  /* 0x0000000c0d0e7389 */ /* 0x00006400000c000b */
[----:B01----:R-:W-:Y:S01]  /*ed80*/  ENDCOLLECTIVE ;  /* 0x000000000000791b */ /* 0x003fe20003800000 */
.L_x_300:
[----:B------:R-:W-:Y:S01]  /*ed90*/  ISETP.GE.AND P1, PT, R5, R2, PT ;  /* 0x000000020500720c */ /* 0x000fe20003f26270 */
[----:B------:R0:W-:Y:S01]  /*eda0*/  STL [R1+0x10], R5 ;  /* 0x0000100501007387 */ /* 0x0001e20000100800 */
[----:B------:R-:W-:-:S11]  /*edb0*/  MOV R13, R0 ;  /* 0x00000000000d7202 */ /* 0x000fd60000000f00 */
[----:B------:R-:W-:Y:S01]  /*edc0*/  @!P1 LEA R7, R10, UR38, 0x1 ;  /* 0x000000260a079c11 */ /* 0x000fe2000f8e08ff */
[----:B0-----:R-:W-:-:S07]  /*edd0*/  IMAD.MOV.U32 R4, RZ, RZ, R14 ;  /* 0x000000ffff047224 */ /* 0x001fce00078e000e */
[----:B------:R-:W-:Y:S05]  /*ede0*/  WARPSYNC.COLLECTIVE R15, `(.L_x_301) ;  /* 0x000000000f087348 */ /* 0x000fea0003c00000 */
[----:B------:R0:W1:Y:S02]  /*edf0*/  SHFL.IDX P6, R14, R13, R12, R11 ;  /* 0x0000000c0d0e7389 */ /* 0x00006400000c000b */
[----:B01----:R-:W-:Y:S01]  /*ee00*/  ENDCOLLECTIVE ;  /* 0x000000000000791b */ /* 0x003fe20003800000 */
.L_x_301:
[----:B------:R-:W-:Y:S01]  /*ee10*/  ULDC.64 UR4, c[0x0][0x208] ;  /* 0x0000820000047ab9 */ /* 0x000fe20000000a00 */
[----:B------:R-:W-:Y:S02]  /*ee20*/  IMAD.MOV.U32 R13, RZ, RZ, R3 ;  /* 0x000000ffff0d7224 */ /* 0x000fe400078e0003 */
[----:B------:R-:W-:Y:S01]  /*ee30*/  IMAD.MOV.U32 R12, RZ, RZ, 0x3 ;  /* 0x00000003ff0c7424 */ /* 0x000fe200078e00ff */
[----:B------:R-:W-:-:S05]  /*ee40*/  @!P1 LEA R6, P2, R8, R14, 0x1 ;  /* 0x0000000e08069211 */ /* 0x000fca00078408ff */
[----:B------:R-:W-:Y:S02]  /*ee50*/  @!P1 IMAD.X R5, RZ, RZ, R4, P2 ;  /* 0x000000ffff059224 */ /* 0x000fe400010e0604 */
[----:B------:R-:W-:Y:S02]  /*ee60*/  @!P1 IMAD.MOV.U32 R4, RZ, RZ, R6 ;  /* 0x000000ffff049224 */ /* 0x000fe400078e0006 */
[----:B------:R-:W-:-:S03]  /*ee70*/  VIADD R6, R9, 0x30 ;  /* 0x0000003009067836 */ /* 0x000fc60000000000 */
[----:B------:R-:W-:Y:S01]  /*ee80*/  @!PT LDS RZ, [RZ] ;  /* 0x00000000fffff984 */ /* 0x000fe20000000800 */
[----:B------:R-:W-:Y:S01]  /*ee90*/  @!PT LDS RZ, [RZ] ;  /* 0x00000000fffff984 */ /* 0x000fe20000000800 */
[----:B------:R-:W-:Y:S01]  /*eea0*/  @!PT LDS RZ, [RZ] ;  /* 0x00000000fffff984 */ /* 0x000fe20000000800 */
[----:B------:R0:W-:Y:S02]  /*eeb0*/  @!P1 LDGSTS.E.BYPASS.LTC128B.128 [R7+0x19400], desc[UR4][R4.64], !P0 ;  /* 0x1940000004079fae */ /* 0x0001e4000c101d44 */
[----:B------:R-:W-:-:S13]  /*eec0*/  ISETP.GE.AND P1, PT, R6, R2, PT ;  /* 0x000000020600720c */ /* 0x000fda0003f26270 */
[----:B0-----:R-:W-:Y:S05]  /*eed0*/  WARPSYNC.COLLECTIVE R15, `(.L_x_302) ;  /* 0x000000000f087348 */ /* 0x001fea0003c00000 */
[----:B------:R1:W2:Y:S02]  /*eee0*/  SHFL.IDX P6, R14, R13, R12, R11 ;  /* 0x0000000c0d0e7389 */ /* 0x0002a400000c000b */
[----:B012---:R-:W-:Y:S01]  /*eef0*/  ENDCOLLECTIVE ;  /* 0x000000000000791b */ /* 0x007fe20003800000 */
.L_x_302:
[----:B------:R0:W-:Y:S01]  /*ef00*/  STL [R1+0x14], R6 ;  /* 0x0000140601007387 */ /* 0x0001e20000100800 */
[----:B------:R-:W-:-:S05]  /*ef10*/  VIADD R7, R9, 0x40 ;  /* 0x0000004009077836 */ /* 0x000fca0000000000 */
[----:B------:R1:W-:Y:S01]  /*ef20*/  STL [R1+0x18], R7 ;  /* 0x0000180701007387 */ /* 0x0003e20000100800 */
[----:B------:R-:W-:Y:S01]  /*ef30*/  IMAD.MOV.U32 R13, RZ, RZ, R0 ;  /* 0x000000ffff0d7224 */ /* 0x000fe200078e0000 */
[----:B0-----:R-:W-:Y:S01]  /*ef40*/  @!P1 LEA R6, R10, UR38, 0x1 ;  /* 0x000000260a069c11 */ /* 0x001fe2000f8e08ff */
[----:B------:R-:W-:-:S07]  /*ef50*/  IMAD.MOV.U32 R4, RZ, RZ, R14 ;  /* 0x000000ffff047224 */ /* 0x000fce00078e000e */
[----:B-1----:R-:W-:Y:S05]  /*ef60*/  WARPSYNC.COLLECTIVE R15, `(.L_x_303) ;  /* 0x000000000f087348 */ /* 0x002fea0003c00000 */
[----:B------:R0:W2:Y:S02]  /*ef70*/  SHFL.IDX P6, R14, R13, R12, R11 ;  /* 0x0000000c0d0e7389 */ /* 0x0000a400000c000b */
[----:B012---:R-:W-:Y:S01]  /*ef80*/  ENDCOLLECTIVE ;  /* 0x000000000000791b */ /* 0x007fe20003800000 */
.L_x_303:
[----:B------:R-:W-:Y:S01]  /*ef90*/  ULDC.64 UR4, c[0x0][0x208] ;  /* 0x0000820000047ab9 */ /* 0x000fe20000000a00 */
[----:B------:R-:W-:Y:S01]  /*efa0*/  IMAD.MOV.U32 R13, RZ, RZ, R3 ;  /* 0x000000ffff0d7224 */ /* 0x000fe200078e0003 */
[----:B------:R-:W-:Y:S02]  /*efb0*/  MOV R12, 0x4 ;  /* 0x00000004000c7802 */ /* 0x000fe40000000f00 */
[----:B------:R-:W-:-:S05]  /*efc0*/  @!P1 LEA R5, P2, R8, R14, 0x1 ;  /* 0x0000000e08059211 */ /* 0x000fca00078408ff */
[----:B------:R-:W-:-:S05]  /*efd0*/  @!P1 IMAD.X R4, RZ, RZ, R4, P2 ;  /* 0x000000ffff049224 */ /* 0x000fca00010e0604 */
[----:B------:R-:W-:-:S04]  /*efe0*/  @!P1 LOP3.LUT R5, R5, R4, RZ, 0x3c, !PT ;  /* 0x0000000405059212 */ /* 0x000fc800078e3cff */
[----:B------:R-:W-:-:S04]  /*eff0*/  @!P1 LOP3.LUT R4, R5, R4, RZ, 0x3c, !PT ;  /* 0x0000000405049212 */ /* 0x000fc800078e3cff */
[----:B------:R-:W-:-:S05]  /*f000*/  @!P1 LOP3.LUT R5, R5, R4, RZ, 0x3c, !PT ;  /* 0x0000000405059212 */ /* 0x000fca00078e3cff */
[----:B------:R-:W-:Y:S01]  /*f010*/  @!PT LDS RZ, [RZ] ;  /* 0x00000000fffff984 */ /* 0x000fe20000000800 */
[----:B------:R-:W-:Y:S01]  /*f020*/  @!PT LDS RZ, [RZ] ;  /* 0x00000000fffff984 */ /* 0x000fe20000000800 */
[----:B------:R-:W-:Y:S01]  /*f030*/  @!PT LDS RZ, [RZ] ;  /* 0x00000000fffff984 */ /* 0x000fe20000000800 */
[----:B------:R0:W-:Y:S01]  /*f040*/  @!P1 LDGSTS.E.BYPASS.LTC128B.128 [R6+0x19c00], desc[UR4][R4.64], !P0 ;  /* 0x19c0000004069fae */ /* 0x0001e2000c101d44 */
[----:B------:R-:W-:Y:S02]  /*f050*/  ISETP.GE.AND P1, PT, R7, R2, PT ;  /* 0x000000020700720c */ /* 0x000fe40003f26270 */
[----:B------:R-:W-:-:S11]  /*f060*/  IADD3 R7, R9, 0x50, RZ ;  /* 0x0000005009077810 */ /* 0x000fd60007ffe0ff */
[----:B0-----:R-:W-:Y:S05]  /*f070*/  WARPSYNC.COLLECTIVE R15, `(.L_x_304) ;  /* 0x000000000f087348 */ /* 0x001fea0003c00000 */
[----:B------:R1:W2:Y:S02]  /*f080*/  SHFL.IDX P6, R14, R13, R12, R11 ;  /* 0x0000000c0d0e7389 */ /* 0x0002a400000c000b */
[----:B012---:R-:W-:Y:S01]  /*f090*/  ENDCOLLECTIVE ;  /* 0x000000000000791b */ /* 0x007fe20003800000 */
.L_x_304:
[----:B------:R0:W-:Y:S01]  /*f0a0*/  STL [R1+0x1c], R7 ;  /* 0x00001c0701007387 */ /* 0x0001e20000100800 */
[----:B------:R-:W-:Y:S01]  /*f0b0*/  @!P1 LEA R6, R10, UR38, 0x1 ;  /* 0x000000260a069c11 */ /* 0x000fe2000f8e08ff */
[----:B------:R-:W-:Y:S02]  /*f0c0*/  IMAD.MOV.U32 R13, RZ, RZ, R0 ;  /* 0x000000ffff0d7224 */ /* 0x000fe400078e0000 */
[----:B------:R-:W-:-:S07]  /*f0d0*/  IMAD.MOV.U32 R4, RZ, RZ, R14 ;  /* 0x000000ffff047224 */ /* 0x000fce00078e000e */
[----:B0-----:R-:W-:Y:S05]  /*f0e0*/  WARPSYNC.COLLECTIVE R15, `(.L_x_305) ;  /* 0x000000000f087348 */ /* 0x001fea0003c00000 */
[----:B------:R1:W2:Y:S02]  /*f0f0*/  SHFL.IDX P6, R14, R13, R12, R11 ;  /* 0x0000000c0d0e7389 */ /* 0x0002a400000c000b */
[----:B012---:R-:W-:Y:S01]  /*f100*/  ENDCOLLECTIVE ;  /* 0x000000000000791b */ /* 0x007fe20003800000 */
.L_x_305:
[----:B------:R-:W-:Y:S01]  /*f110*/  ULDC.64 UR4, c[0x0][0x208] ;  /* 0x0000820000047ab9 */ /* 0x000fe20000000a00 */
[----:B------:R-:W-:Y:S02]  /*f120*/  IMAD.MOV.U32 R13, RZ, RZ, R3 ;  /* 0x000000ffff0d7224 */ /* 0x000fe400078e0003 */
[----:B------:R-:W-:Y:S02]  /*f130*/  IMAD.MOV.U32 R12, RZ, RZ, 0x5 ;  /* 0x00000005ff0c7424 */ /* 0x000fe400078e00ff */
[----:B------:R-:W-:-:S05]  /*f140*/  IMAD.MOV.U32 R5, RZ, RZ, R14 ;  /* 0x000000ffff057224 */ /* 0x000fca00078e000e */
        /* <DEDUP_REMOVED lines=9> */
[----:B------:R-:W-:Y:S01]  /*f1e0*/  ISETP.GE.AND P1, PT, R7, R2, PT ;  /* 0x000000020700720c */ /* 0x000fe20003f26270 */
[----:B------:R-:W-:-:S12]  /*f1f0*/  VIADD R7, R9, 0x60 ;  /* 0x0000006009077836 */ /* 0x000fd80000000000 */
[----:B0-----:R-:W-:Y:S05]  /*f200*/  WARPSYNC.COLLECTIVE R15, `(.L_x_306) ;  /* 0x000000000f087348 */ /* 0x001fea0003c00000 */
[----:B------:R1:W2:Y:S02]  /*f210*/  SHFL.IDX P6, R14, R13, R12, R11 ;  /* 0x0000000c0d0e7389 */ /* 0x0002a400000c000b */
[----:B012---:R-:W-:Y:S01]  /*f220*/  ENDCOLLECTIVE ;  /* 0x000000000000791b */ /* 0x007fe20003800000 */
.L_x_306:
[----:B------:R0:W-:Y:S01]  /*f230*/  STL [R1+0x20], R7 ;  /* 0x0000200701007387 */ /* 0x0001e20000100800 */
[----:B------:R-:W-:Y:S01]  /*f240*/  @!P1 LEA R6, R10, UR38, 0x1 ;  /* 0x000000260a069c11 */ /* 0x000fe2000f8e08ff */
[----:B------:R-:W-:Y:S02]  /*f250*/  IMAD.MOV.U32 R13, RZ, RZ, R0 ;  /* 0x000000ffff0d7224 */ /* 0x000fe400078e0000 */
[----:B------:R-:W-:-:S07]  /*f260*/  IMAD.MOV.U32 R4, RZ, RZ, R14 ;  /* 0x000000ffff047224 */ /* 0x000fce00078e000e */
[----:B0-----:R-:W-:Y:S05]  /*f270*/  WARPSYNC.COLLECTIVE R15, `(.L_x_307) ;  /* 0x000000000f087348 */ /* 0x001fea0003c00000 */
[----:B------:R1:W2:Y:S02]  /*f280*/  SHFL.IDX P6, R14, R13, R12, R11 ;  /* 0x0000000c0d0e7389 */ /* 0x0002a400000c000b */
[----:B012---:R-:W-:Y:S01]  /*f290*/  ENDCOLLECTIVE ;  /* 0x000000000000791b */ /* 0x007fe20003800000 */
.L_x_307:
        /* <DEDUP_REMOVED lines=13> */
[----:B------:R-:W-:-:S13]  /*f370*/  ISETP.GE.AND P1, PT, R7, R2, PT ;  /* 0x000000020700720c */ /* 0x000fda0003f26270 */
[----:B0-----:R-:W-:Y:S05]  /*f380*/  WARPSYNC.COLLECTIVE R15, `(.L_x_308) ;  /* 0x000000000f087348 */ /* 0x001fea0003c00000 */
[----:B------:R1:W2:Y:S02]  /*f390*/  SHFL.IDX P6, R14, R13, R12, R11 ;  /* 0x0000000c0d0e7389 */ /* 0x0002a400000c000b */
[----:B012---:R-:W-:Y:S01]  /*f3a0*/  ENDCOLLECTIVE ;  /* 0x000000000000791b */ /* 0x007fe20003800000 */
.L_x_308:
[----:B------:R-:W-:Y:S01]  /*f3b0*/  @!P1 LEA R6, R10, UR38, 0x1 ;  /* 0x000000260a069c11 */ /* 0x000fe2000f8e08ff */
[----:B------:R-:W-:Y:S02]  /*f3c0*/  IMAD.MOV.U32 R13, RZ, RZ, R0 ;  /* 0x000000ffff0d7224 */ /* 0x000fe400078e0000 */
[----:B------:R-:W-:-:S07]  /*f3d0*/  IMAD.MOV.U32 R4, RZ, RZ, R14 ;  /* 0x000000ffff047224 */ /* 0x000fce00078e000e */
[----:B------:R-:W-:Y:S05]  /*f3e0*/  WARPSYNC.COLLECTIVE R15, `(.L_x_309) ;  /* 0x000000000f087348 */ /* 0x000fea0003c00000 */
[----:B------:R0:W1:Y:S02]  /*f3f0*/  SHFL.IDX P6, R14, R13, R12, R11 ;  /* 0x0000000c0d0e7389 */ /* 0x00006400000c000b */
[----:B01----:R-:W-:Y:S01]  /*f400*/  ENDCOLLECTIVE ;  /* 0x000000000000791b */ /* 0x003fe20003800000 */
.L_x_309:
        /* <DEDUP_REMOVED lines=16> */
.L_x_310:
[----:B------:R-:W-:Y:S01]  /*f510*/  IMAD.MOV.U32 R13, RZ, RZ, R0 ;  /* 0x000000ffff0d7224 */ /* 0x000fe200078e0000 */
[----:B------:R-:W-:-:S07]  /*f520*/  MOV R3, R14 ;  /* 0x0000000e00037202 */ /* 0x000fce0000000f00 */
[----:B------:R-:W-:Y:S05]  /*f530*/  WARPSYNC.COLLECTIVE R15, `(.L_x_311) ;  /* 0x000000000f087348 */ /* 0x000fea0003c00000 */
[----:B------:R0:W1:Y:S02]  /*f540*/  SHFL.IDX P6, R14, R13, R12, R11 ;  /* 0x0000000c0d0e7389 */ /* 0x00006400000c000b */
[----:B01----:R-:W-:Y:S01]  /*f550*/  ENDCOLLECTIVE ;  /* 0x000000000000791b */ /* 0x003fe20003800000 */
.L_x_311:
[----:B------:R-:W-:Y:S01]  /*f560*/  IMAD.MOV.U32 R0, RZ, RZ, R14 ;  /* 0x000000ffff007224 */ /* 0x000fe200078e000e */
[----:B------:R-:W-:Y:S06]  /*f570*/  BRA `(.L_x_312) ;  /* 0xffffffbc00847947 */ /* 0x000fec000383ffff */
.L_x_216:
[----:B------:R-:W-:Y:S01]  /*f580*/  BSSY B0, `(.L_x_313) ;  /* 0x0000008000007945 */ /* 0x000fe20003800000 */
[----:B------:R-:W-:Y:S02]  /*f590*/  IMAD.MOV.U32 R13, RZ, RZ, R4 ;  /* 0x000000ffff0d7224 */ /* 0x000fe400078e0004 */
[----:B------:R-:W-:Y:S02]  /*f5a0*/  IMAD.MOV.U32 R12, RZ, RZ, RZ ;  /* 0x000000ffff0c7224 */ /* 0x000fe400078e00ff */
[----:B------:R-:W-:Y:S02]  /*f5b0*/  IMAD.MOV.U32 R11, RZ, RZ, 0x181f ;  /* 0x0000181fff0b7424 */ /* 0x000fe400078e00ff */
[----:B------:R-:W-:-:S07]  /*f5c0*/  IMAD.MOV.U32 R15, RZ, RZ, -0x1 ;  /* 0xffffffffff0f7424 */ /* 0x000fce00078e00ff */
[----:B0-----:R-:W-:Y:S05]  /*f5d0*/  WARPSYNC.COLLECTIVE R15, `(.L_x_314) ;  /* 0x000000000f087348 */ /* 0x001fea0003c00000 */
[----:B------:R1:W2:Y:S02]  /*f5e0*/  SHFL.IDX P6, R14, R13, R12, R11 ;  /* 0x0000000c0d0e7389 */ /* 0x0002a400000c000b */
[----:B012---:R-:W-:Y:S01]  /*f5f0*/  ENDCOLLECTIVE ;  /* 0x000000000000791b */ /* 0x007fe20003800000 */
.L_x_314:
[----:B------:R-:W-:Y:S05]  /*f600*/  BSYNC B0 ;  /* 0x0000000000007941 */ /* 0x000fea0003800000 */
.L_x_313:
[----:B------:R-:W-:Y:S01]  /*f610*/  IMAD.MOV.U32 R13, RZ, RZ, R5 ;  /* 0x000000ffff0d7224 */ /* 0x000fe200078e0005 */
[----:B------:R-:W-:Y:S01]  /*f620*/  MOV R15, 0xffffffff ;  /* 0xffffffff000f7802 */ /* 0x000fe20000000f00 */
[----:B------:R-:W-:Y:S01]  /*f630*/  IMAD.MOV.U32 R12, RZ, RZ, RZ ;  /* 0x000000ffff0c7224 */ /* 0x000fe200078e00ff */
[----:B------:R0:W5:Y:S01]  /*f640*/  LDL.LU R9, [R1+0x1c] ;  /* 0x00001c0001097983 */ /* 0x0001620000300800 */
[----:B------:R-:W-:Y:S02]  /*f650*/  IMAD.MOV.U32 R11, RZ, RZ, 0x181f ;  /* 0x0000181fff0b7424 */ /* 0x000fe400078e00ff */
[----:B------:R-:W-:Y:S01]  /*f660*/  IMAD.MOV.U32 R2, RZ, RZ, R14 ;  /* 0x000000ffff027224 */ /* 0x000fe200078e000e */
[----:B------:R0:W5:Y:S04]  /*f670*/  LDL.LU R7, [R1+0x20] ;  /* 0x0000200001077983 */ /* 0x0001680000300800 */
[----:B------:R0:W5:Y:S02]  /*f680*/  LDL R10, [R1] ;  /* 0x00000000010a7983 */ /* 0x0001640000100800 */
[----:B0----5:R-:W-:Y:S05]  /*f690*/  WARPSYNC.COLLECTIVE R15, `(.L_x_315) ;  /* 0x000000000f087348 */ /* 0x021fea0003c00000 */
[----:B------:R1:W2:Y:S02]  /*f6a0*/  SHFL.IDX P6, R14, R13, R12, R11 ;  /* 0x0000000c0d0e7389 */ /* 0x0002a400000c000b */
[----:B012--5:R-:W-:Y:S01]  /*f6b0*/  ENDCOLLECTIVE ;  /* 0x000000000000791b */ /* 0x027fe20003800000 */
.L_x_315:
[----:B------:R-:W-:Y:S01]  /*f6c0*/  ULDC UR4, c[0x0][0x288] ;  /* 0x0000a20000047ab9 */ /* 0x000fe20000000800 */
[----:B------:R-:W2:Y:S04]  /*f6d0*/  LDL.LU R13, [R1+0xc] ;  /* 0x00000c00010d7983 */ /* 0x000ea80000300800 */
[----:B------:R-:W3:Y:S04]  /*f6e0*/  LDL.LU R12, [R1+0x10] ;  /* 0x00001000010c7983 */ /* 0x000ee80000300800 */
[----:B------:R-:W4:Y:S04]  /*f6f0*/  LDL.LU R11, [R1+0x14] ;  /* 0x00001400010b7983 */ /* 0x000f280000300800 */
[----:B------:R-:W5:Y:S01]  /*f700*/  LDL.LU R15, [R1+0x18] ;  /* 0x00001800010f7983 */ /* 0x000f620000300800 */
[----:B------:R-:W-:-:S03]  /*f710*/  IMAD.MOV.U32 R3, RZ, RZ, R14 ;  /* 0x000000ffff037224 */ /* 0x000fc600078e000e */
[----:B------:R-:W5:Y:S01]  /*f720*/  LDL.LU R14, [R1+0x4] ;  /* 0x00000400010e7983 */ /* 0x000f620000300800 */
[----:B------:R-:W-:Y:S01]  /*f730*/  IMAD R0, R6, UR4, RZ ;  /* 0x0000000406007c24 */ /* 0x000fe2000f8e02ff */
[----:B------:R-:W-:Y:S01]  /*f740*/  LOP3.LUT R17, R17, 0xffffffbf, RZ, 0xc0, !PT ;  /* 0xffffffbf11117812 */ /* 0x000fe200078ec0ff */
[----:B------:R-:W-:-:S03]  /*f750*/  ULDC.64 UR6, c[0x0][0x208] ;  /* 0x0000820000067ab9 */ /* 0x000fc60000000a00 */
[-C--:B--2---:R-:W-:Y:S01]  /*f760*/  ISETP.GE.AND P6, PT, R13, R0.reuse, PT ;  /* 0x000000000d00720c */ /* 0x084fe20003fc6270 */
[----:B------:R-:W-:Y:S01]  /*f770*/  IMAD.MOV.U32 R13, RZ, RZ, R4 ;  /* 0x000000ffff0d7224 */ /* 0x000fe200078e0004 */
[----:B---3--:R-:W-:Y:S01]  /*f780*/  ISETP.GE.AND P5, PT, R12, R0, PT ;  /* 0x000000000c00720c */ /* 0x008fe20003fa6270 */
[----:B------:R-:W-:-:S10]  /*f790*/  IMAD.MOV.U32 R12, RZ, RZ, 0x1 ;  /* 0x00000001ff0c7424 */ /* 0x000fd400078e00ff */
[----:B------:R-:W-:Y:S02]  /*f7a0*/  @P6 LOP3.LUT R17, R17, 0x40, RZ, 0xfc, !PT ;  /* 0x0000004011116812 */ /* 0x000fe400078efcff */
[-C--:B----4-:R-:W-:Y:S01]  /*f7b0*/  ISETP.GE.AND P6, PT, R11, R0.reuse, PT ;  /* 0x000000000b00720c */ /* 0x090fe20003fc6270 */
[----:B------:R-:W-:Y:S01]  /*f7c0*/  IMAD.MOV.U32 R11, RZ, RZ, 0x181f ;  /* 0x0000181fff0b7424 */ /* 0x000fe200078e00ff */
[----:B------:R-:W-:Y:S02]  /*f7d0*/  LOP3.LUT R17, R17, 0xffffffdf, RZ, 0xc0, !PT ;  /* 0xffffffdf11117812 */ /* 0x000fe400078ec0ff */
[-C--:B-----5:R-:W-:Y:S02]  /*f7e0*/  ISETP.GE.AND P4, PT, R14, R0.reuse, PT ;  /* 0x000000000e00720c */ /* 0x0a0fe40003f86270 */
[----:B------:R-:W-:Y:S02]  /*f7f0*/  @P5 LOP3.LUT R17, R17, 0x20, RZ, 0xfc, !PT ;  /* 0x0000002011115812 */ /* 0x000fe400078efcff */
[----:B------:R-:W-:Y:S01]  /*f800*/  ISETP.GE.AND P5, PT, R15, R0, PT ;  /* 0x000000000f00720c */ /* 0x000fe20003fa6270 */
[----:B------:R-:W-:Y:S01]  /*f810*/  IMAD.MOV.U32 R15, RZ, RZ, -0x1 ;  /* 0xffffffffff0f7424 */ /* 0x000fe200078e00ff */
[----:B------:R-:W-:-:S04]  /*f820*/  LOP3.LUT R17, R17, 0xffffffef, RZ, 0xc0, !PT ;  /* 0xffffffef11117812 */ /* 0x000fc800078ec0ff */
[----:B------:R-:W-:Y:S02]  /*f830*/  @P6 LOP3.LUT R17, R17, 0x10, RZ, 0xfc, !PT ;  /* 0x0000001011116812 */ /* 0x000fe400078efcff */
[-C--:B------:R-:W-:Y:S02]  /*f840*/  ISETP.GE.AND P6, PT, R9, R0.reuse, PT ;  /* 0x000000000900720c */ /* 0x080fe40003fc6270 */
[----:B------:R-:W-:Y:S02]  /*f850*/  LOP3.LUT R17, R17, 0xfffffff7, RZ, 0xc0, !PT ;  /* 0xfffffff711117812 */ /* 0x000fe400078ec0ff */
[----:B------:R-:W-:Y:S02]  /*f860*/  @!P4 LEA R21, R10, UR38, 0x1 ;  /* 0x000000260a15cc11 */ /* 0x000fe4000f8e08ff */
[----:B------:R-:W-:Y:S02]  /*f870*/  @P5 LOP3.LUT R17, R17, 0x8, RZ, 0xfc, !PT ;  /* 0x0000000811115812 */ /* 0x000fe400078efcff */
[----:B------:R-:W-:-:S02]  /*f880*/  ISETP.GE.AND P5, PT, R7, R0, PT ;  /* 0x000000000700720c */ /* 0x000fc40003fa6270 */
[----:B------:R-:W-:Y:S02]  /*f890*/  LOP3.LUT R17, R17, 0xfffffffb, RZ, 0xc0, !PT ;  /* 0xfffffffb11117812 */ /* 0x000fe400078ec0ff */
[----:B------:R-:W-:Y:S02]  /*f8a0*/  P2R R7, PR, RZ, 0x20 ;  /* 0x00000020ff077803 */ /* 0x000fe40000000000 */
[----:B------:R-:W-:Y:S02]  /*f8b0*/  @P6 LOP3.LUT R17, R17, 0x4, RZ, 0xfc, !PT ;  /* 0x0000000411116812 */ /* 0x000fe400078efcff */
[----:B------:R-:W-:Y:S02]  /*f8c0*/  @!P4 LEA R3, P6, R8, R3, 0x1 ;  /* 0x000000030803c211 */ /* 0x000fe400078c08ff */
[----:B------:R-:W-:-:S03]  /*f8d0*/  LOP3.LUT P5, RZ, R17, 0x20, RZ, 0xc0, !PT ;  /* 0x0000002011ff7812 */ /* 0x000fc600078ac0ff */
[----:B------:R-:W-:-:S05]  /*f8e0*/  @!P4 IMAD.X R2, RZ, RZ, R2, P6 ;  /* 0x000000ffff02c224 */ /* 0x000fca00030e0602 */
[----:B------:R-:W-:-:S04]  /*f8f0*/  @!P4 LOP3.LUT R3, R3, R2, RZ, 0x3c, !PT ;  /* 0x000000020303c212 */ /* 0x000fc800078e3cff */
[----:B------:R-:W-:-:S04]  /*f900*/  @!P4 LOP3.LUT R2, R3, R2, RZ, 0x3c, !PT ;  /* 0x000000020302c212 */ /* 0x000fc800078e3cff */
[----:B------:R-:W-:-:S05]  /*f910*/  @!P4 LOP3.LUT R3, R3, R2, RZ, 0x3c, !PT ;  /* 0x000000020303c212 */ /* 0x000fca00078e3cff */
[----:B------:R-:W-:Y:S01]  /*f920*/  @!PT LDS RZ, [RZ] ;  /* 0x00000000fffff984 */ /* 0x000fe20000000800 */
[----:B------:R-:W-:Y:S01]  /*f930*/  @!PT LDS RZ, [RZ] ;  /* 0x00000000fffff984 */ /* 0x000fe20000000800 */
[----:B------:R-:W-:Y:S01]  /*f940*/  @!PT LDS RZ, [RZ] ;  /* 0x00000000fffff984 */ /* 0x000fe20000000800 */
[----:B------:R0:W-:Y:S04]  /*f950*/  @!P4 LDGSTS.E.BYPASS.LTC128B.128 [R21+0x22400], desc[UR6][R2.64], !P3 ;  /* 0x224000000215cfae */ /* 0x0001e8000d901d46 */
[----:B------:R0:W-:Y:S04]  /*f960*/  @!P4 LDGSTS.E.BYPASS.LTC128B.128 [R21+0x26400], desc[UR6][R2.64+0x80], !P0 ;  /* 0x264000800215cfae */ /* 0x0001e8000c101d46 */
[----:B------:R0:W-:Y:S04]  /*f970*/  @!P4 LDGSTS.E.BYPASS.LTC128B.128 [R21+0x2a400], desc[UR6][R2.64+0x100], !P1 ;  /* 0x2a4001000215cfae */ /* 0x0001e8000c901d46 */
[----:B------:R0:W-:Y:S01]  /*f980*/  @!P4 LDGSTS.E.BYPASS.LTC128B.128 [R21+0x2e400], desc[UR6][R2.64+0x180], !P2 ;  /* 0x2e4001800215cfae */ /* 0x0001e2000d101d46 */
[----:B------:R-:W-:-:S13]  /*f990*/  LOP3.LUT P4, RZ, R17, 0x40, RZ, 0xc0, !PT ;  /* 0x0000004011ff7812 */ /* 0x000fda000788c0ff */
[----:B0-----:R-:W-:Y:S05]  /*f9a0*/  WARPSYNC.COLLECTIVE R15, `(.L_x_316) ;  /* 0x000000000f087348 */ /* 0x001fea0003c00000 */
[----:B------:R1:W2:Y:S02]  /*f9b0*/  SHFL.IDX P6, R14, R13, R12, R11 ;  /* 0x0000000c0d0e7389 */ /* 0x0002a400000c000b */
[----:B012---:R-:W-:Y:S01]  /*f9c0*/  ENDCOLLECTIVE ;  /* 0x000000000000791b */ /* 0x007fe20003800000 */
.L_x_316:
[C---:B------:R-:W-:Y:S02]  /*f9d0*/  @!P5 LEA R21, R10.reuse, UR38, 0x1 ;  /* 0x000000260a15dc11 */ /* 0x040fe4000f8e08ff */
[----:B------:R-:W-:Y:S01]  /*f9e0*/  @!P4 LEA R9, R10, UR38, 0x1 ;  /* 0x000000260a09cc11 */ /* 0x000fe2000f8e08ff */
[----:B------:R-:W-:Y:S02]  /*f9f0*/  IMAD.MOV.U32 R13, RZ, RZ, R5 ;  /* 0x000000ffff0d7224 */ /* 0x000fe400078e0005 */
[----:B------:R-:W-:-:S07]  /*fa00*/  IMAD.MOV.U32 R6, RZ, RZ, R14 ;  /* 0x000000ffff067224 */ /* 0x000fce00078e000e */
[----:B------:R-:W-:Y:S05]  /*fa10*/  WARPSYNC.COLLECTIVE R15, `(.L_x_317) ;  /* 0x000000000f087348 */ /* 0x000fea0003c00000 */
[----:B------:R0:W1:Y:S02]  /*fa20*/  SHFL.IDX P6, R14, R13, R12, R11 ;  /* 0x0000000c0d0e7389 */ /* 0x00006400000c000b */
[----:B01----:R-:W-:Y:S01]  /*fa30*/  ENDCOLLECTIVE ;  /* 0x000000000000791b */ /* 0x003fe20003800000 */
.L_x_317:
[----:B------:R-:W-:Y:S01]  /*fa40*/  ULDC.64 UR4, c[0x0][0x208] ;  /* 0x0000820000047ab9 */ /* 0x000fe20000000a00 */
[----:B------:R-:W-:Y:S01]  /*fa50*/  MOV R13, R4 ;  /* 0x00000004000d7202 */ /* 0x000fe20000000f00 */
[----:B------:R-:W-:Y:S02]  /*fa60*/  IMAD.MOV.U32 R12, RZ, RZ, 0x2 ;  /* 0x00000002ff0c7424 */ /* 0x000fe400078e00ff */
[----:B------:R-:W-:-:S05]  /*fa70*/  IMAD.MOV.U32 R2, RZ, RZ, R14 ;  /* 0x000000ffff027224 */ /* 0x000fca00078e000e */
[----:B------:R-:W-:-:S05]  /*fa80*/  @!P4 LEA R2, P6, R8, R2, 0x1 ;  /* 0x000000020802c211 */ /* 0x000fca00078c08ff */
[----:B------:R-:W-:-:S05]  /*fa90*/  @!P4 IMAD.X R3, RZ, RZ, R6, P6 ;  /* 0x000000ffff03c224 */ /* 0x000fca00030e0606 */
        /* <DEDUP_REMOVED lines=11> */
.L_x_318:
[----:B------:R-:W-:Y:S01]  /*fb50*/  @!P4 LEA R9, R10, UR38, 0x1 ;  /* 0x000000260a09cc11 */ /* 0x000fe2000f8e08ff */
[----:B------:R-:W-:Y:S02]  /*fb60*/  IMAD.MOV.U32 R13, RZ, RZ, R5 ;  /* 0x000000ffff0d7224 */ /* 0x000fe400078e0005 */
[----:B------:R-:W-:-:S07]  /*fb70*/  IMAD.MOV.U32 R6, RZ, RZ, R14 ;  /* 0x000000ffff067224 */ /* 0x000fce00078e000e */
[----:B------:R-:W-:Y:S05]  /*fb80*/  WARPSYNC.COLLECTIVE R15, `(.L_x_319) ;  /* 0x000000000f087348 */ /* 0x000fea0003c00000 */
[----:B------:R0:W1:Y:S02]  /*fb90*/  SHFL.IDX P6, R14, R13, R12, R11 ;  /* 0x0000000c0d0e7389 */ /* 0x00006400000c000b */
[----:B01----:R-:W-:Y:S01]  /*fba0*/  ENDCOLLECTIVE ;  /* 0x000000000000791b */ /* 0x003fe20003800000 */
.L_x_319:
[----:B------:R-:W-:Y:S01]  /*fbb0*/  ULDC.64 UR4, c[0x0][0x208] ;  /* 0x0000820000047ab9 */ /* 0x000fe20000000a00 */
[----:B------:R-:W-:Y:S02]  /*fbc0*/  IMAD.MOV.U32 R13, RZ, RZ, R4 ;  /* 0x000000ffff0d7224 */ /* 0x000fe400078e0004 */
        /* <DEDUP_REMOVED lines=15> */
.L_x_320:
[----:B------:R-:W-:Y:S02]  /*fcc0*/  IMAD.MOV.U32 R13, RZ, RZ, R5 ;  /* 0x000000ffff0d7224 */ /* 0x000fe400078e0005 */
[----:B------:R-:W-:-:S07]  /*fcd0*/  IMAD.MOV.U32 R6, RZ, RZ, R14 ;  /* 0x000000ffff067224 */ /* 0x000fce00078e000e */
[----:B------:R-:W-:Y:S05]  /*fce0*/  WARPSYNC.COLLECTIVE R15, `(.L_x_321) ;  /* 0x000000000f087348 */ /* 0x000fea0003c00000 */
[----:B------:R0:W1:Y:S02]  /*fcf0*/  SHFL.IDX P6, R14, R13, R12, R11 ;  /* 0x0000000c0d0e7389 */ /* 0x00006400000c000b */
[----:B01----:R-:W-:Y:S01]  /*fd00*/  ENDCOLLECTIVE ;  /* 0x000000000000791b */ /* 0x003fe20003800000 */
.L_x_321:
[----:B------:R-:W-:Y:S01]  /*fd10*/  ULDC.64 UR4, c[0x0][0x208] ;  /* 0x0000820000047ab9 */ /* 0x000fe20000000a00 */
[----:B------:R-:W-:Y:S01]  /*fd20*/  MOV R13, R4 ;  /* 0x00000004000d7202 */ /* 0x000fe20000000f00 */
[----:B------:R-:W-:Y:S01]  /*fd30*/  IMAD.MOV.U32 R12, RZ, RZ, 0x4 ;  /* 0x00000004ff0c7424 */ /* 0x000fe200078e00ff */
        /* <DEDUP_REMOVED lines=13> */
.L_x_322:
[----:B------:R-:W0:Y:S01]  /*fe10*/  S2R R9, SR_TID.X ;  /* 0x0000000000097919 */ /* 0x000e220000002100 */
[----:B------:R-:W-:Y:S02]  /*fe20*/  IMAD.MOV.U32 R13, RZ, RZ, R5 ;  /* 0x000000ffff0d7224 */ /* 0x000fe400078e0005 */
[----:B------:R-:W-:-:S07]  /*fe30*/  IMAD.MOV.U32 R6, RZ, RZ, R14 ;  /* 0x000000ffff067224 */ /* 0x000fce00078e000e */
[----:B0-----:R-:W-:Y:S05]  /*fe40*/  WARPSYNC.COLLECTIVE R15, `(.L_x_323) ;  /* 0x000000000f087348 */ /* 0x001fea0003c00000 */
[----:B------:R1:W2:Y:S02]  /*fe50*/  SHFL.IDX P6, R14, R13, R12, R11 ;  /* 0x0000000c0d0e7389 */ /* 0x0002a400000c000b */
[----:B012---:R-:W-:Y:S01]  /*fe60*/  ENDCOLLECTIVE ;  /* 0x000000000000791b */ /* 0x007fe20003800000 */
.L_x_323:
[----:B------:R-:W-:Y:S01]  /*fe70*/  ULDC.64 UR4, c[0x0][0x208] ;  /* 0x0000820000047ab9 */ /* 0x000fe20000000a00 */
[----:B------:R-:W-:Y:S02]  /*fe80*/  IMAD.MOV.U32 R13, RZ, RZ, R4 ;  /* 0x000000ffff0d7224 */ /* 0x000fe400078e0004 */
[----:B------:R-:W-:Y:S01]  /*fe90*/  IMAD.MOV.U32 R12, RZ, RZ, 0x5 ;  /* 0x00000005ff0c7424 */ /* 0x000fe200078e00ff */
[----:B------:R-:W-:-:S05]  /*fea0*/  @!P5 LEA R8, P6, R8, R14, 0x1 ;  /* 0x0000000e0808d211 */ /* 0x000fca00078c08ff */
[----:B------:R-:W-:Y:S01]  /*feb0*/  @!P5 IMAD.X R21, RZ, RZ, R6, P6 ;  /* 0x000000ffff15d224 */ /* 0x000fe200030e0606 */
[----:B------:R-:W-:Y:S02]  /*fec0*/  LOP3.LUT P6, RZ, R17, 0x8, RZ, 0xc0, !PT ;  /* 0x0000000811ff7812 */ /* 0x000fe400078cc0ff */
[----:B------:R-:W-:-:S11]  /*fed0*/  ISETP.NE.AND P5, PT, R7, RZ, PT ;  /* 0x000000ff0700720c */ /* 0x000fd60003fa5270 */
[C---:B------:R-:W-:Y:S01]  /*fee0*/  @!P6 LEA R7, R10.reuse, UR38, 0x1 ;  /* 0x000000260a07ec11 */ /* 0x040fe2000f8e08ff */
[----:B------:R-:W-:Y:S02]  /*fef0*/  @!P6 IMAD.MOV.U32 R2, RZ, RZ, R8 ;  /* 0x000000ffff02e224 */ /* 0x000fe400078e0008 */
[----:B------:R-:W-:Y:S01]  /*ff00*/  @!P6 IMAD.MOV.U32 R3, RZ, RZ, R21 ;  /* 0x000000ffff03e224 */ /* 0x000fe200078e0015 */
[----:B------:R-:W-:Y:S01]  /*ff10*/  @!P4 LEA R21, R10, UR38, 0x1 ;  /* 0x000000260a15cc11 */ /* 0x000fe2000f8e08ff */
[----:B------:R-:W-:-:S03]  /*ff20*/  IMAD.SHL.U32 R8, R9, 0x8, RZ ;  /* 0x0000000809087824 */ /* 0x000fc600078e00ff */
[----:B------:R-:W-:Y:S01]  /*ff30*/  @!PT LDS RZ, [RZ] ;  /* 0x00000000fffff984 */ /* 0x000fe20000000800 */
[----:B------:R-:W-:Y:S01]  /*ff40*/  @!PT LDS RZ, [RZ] ;  /* 0x00000000fffff984 */ /* 0x000fe20000000800 */
[----:B------:R-:W-:Y:S01]  /*ff50*/  @!PT LDS RZ, [RZ] ;  /* 0x00000000fffff984 */ /* 0x000fe20000000800 */
[----:B------:R0:W-:Y:S02]  /*ff60*/  @!P6 LDGSTS.E.BYPASS.LTC128B.128 [R7+0x24400], desc[UR4][R2.64], !P3 ;  /* 0x244000000207efae */ /* 0x0001e4000d901d44 */
[----:B------:R-:W-:Y:S02]  /*ff70*/  LOP3.LUT R8, R8, 0x38, RZ, 0xc0, !PT ;  /* 0x0000003808087812 */ /* 0x000fe400078ec0ff */
[----:B------:R0:W-:Y:S04]  /*ff80*/  @!P6 LDGSTS.E.BYPASS.LTC128B.128 [R7+0x28400], desc[UR4][R2.64+0x80], !P0 ;  /* 0x284000800207efae */ /* 0x0001e8000c101d44 */
[----:B------:R0:W-:Y:S04]  /*ff90*/  @!P6 LDGSTS.E.BYPASS.LTC128B.128 [R7+0x2c400], desc[UR4][R2.64+0x100], !P1 ;  /* 0x2c4001000207efae */ /* 0x0001e8000c901d44 */
[----:B------:R0:W-:Y:S02]  /*ffa0*/  @!P6 LDGSTS.E.BYPASS.LTC128B.128 [R7+0x30400], desc[UR4][R2.64+0x180], !P2 ;  /* 0x304001800207efae */ /* 0x0001e4000d101d44 */
[----:B0-----:R-:W-:Y:S05]  /*ffb0*/  WARPSYNC.COLLECTIVE R15, `(.L_x_324) ;  /* 0x000000000f087348 */ /* 0x001fea0003c00000 */
[----:B------:R1:W2:Y:S02]  /*ffc0*/  SHFL.IDX P6, R14, R13, R12, R11 ;  /* 0x0000000c0d0e7389 */ /* 0x0002a400000c000b */
[----:B012---:R-:W-:Y:S01]  /*ffd0*/  ENDCOLLECTIVE ;  /* 0x000000000000791b */ /* 0x007fe20003800000 */
.L_x_324:
[----:B------:R-:W-:Y:S01]  /*ffe0*/  MOV R13, R5 ;  /* 0x00000005000d7202 */ /* 0x000fe20000000f00 */
[----:B------:R-:W-:-:S07]  /*fff0*/  IMAD.MOV.U32 R6, RZ, RZ, R14 ;  /* 0x000000ffff067224 */ /* 0x000fce00078e000e */
[----:B------:R-:W-:Y:S05]  /*10000*/  WARPSYNC.COLLECTIVE R15, `(.L_x_325) ;  /* 0x000000000f087348 */ /* 0x000fea0003c00000 */
[----:B------:R0:W1:Y:S02]  /*10010*/  SHFL.IDX P6, R14, R13, R12, R11 ;  /* 0x0000000c0d0e7389 */ /* 0x00006400000c000b */
[----:B01----:R-:W-:Y:S01]  /*10020*/  ENDCOLLECTIVE ;  /* 0x000000000000791b */ /* 0x003fe20003800000 */
.L_x_325:
[----:B------:R-:W-:Y:S01]  /*10030*/  ULDC.64 UR4, c[0x0][0x208] ;  /* 0x0000820000047ab9 */ /* 0x000fe20000000a00 */
[----:B------:R-:W-:Y:S02]  /*10040*/  IMAD.MOV.U32 R13, RZ, RZ, R4 ;  /* 0x000000ffff0d7224 */ /* 0x000fe400078e0004 */
[----:B------:R-:W-:Y:S01]  /*10050*/  IMAD.MOV.U32 R12, RZ, RZ, 0x6 ;  /* 0x00000006ff0c7424 */ /* 0x000fe200078e00ff */
[----:B------:R-:W-:-:S05]  /*10060*/  @!P4 LEA R14, P6, R8, R14, 0x1 ;  /* 0x0000000e080ec211 */ /* 0x000fca00078c08ff */
[----:B------:R-:W-:Y:S02]  /*10070*/  @!P4 IMAD.X R9, RZ, RZ, R6, P6 ;  /* 0x000000ffff09c224 */ /* 0x000fe400030e0606 */
[----:B------:R-:W-:Y:S02]  /*10080*/  @!P4 IMAD.MOV.U32 R2, RZ, RZ, R14 ;  /* 0x000000ffff02c224 */ /* 0x000fe400078e000e */
[----:B------:R-:W-:Y:S01]  /*10090*/  @!P4 IMAD.MOV.U32 R3, RZ, RZ, R9 ;  /* 0x000000ffff03c224 */ /* 0x000fe200078e0009 */
[----:B------:R-:W-:-:S04]  /*100a0*/  @!P5 LEA R9, R10, UR38, 0x1 ;  /* 0x000000260a09dc11 */ /* 0x000fc8000f8e08ff */
[----:B------:R-:W-:Y:S01]  /*100b0*/  @!PT LDS RZ, [RZ] ;  /* 0x00000000fffff984 */ /* 0x000fe20000000800 */
[----:B------:R-:W-:Y:S01]  /*100c0*/  @!PT LDS RZ, [RZ] ;  /* 0x00000000fffff984 */ /* 0x000fe20000000800 */
[----:B------:R-:W-:Y:S01]  /*100d0*/  @!PT LDS RZ, [RZ] ;  /* 0x00000000fffff984 */ /* 0x000fe20000000800 */
[----:B------:R0:W-:Y:S04]  /*100e0*/  @!P4 LDGSTS.E.BYPASS.LTC128B.128 [R21+0x24c00], desc[UR4][R2.64], !P3 ;  /* 0x24c000000215cfae */ /* 0x0001e8000d901d44 */
[----:B------:R0:W-:Y:S04]  /*100f0*/  @!P4 LDGSTS.E.BYPASS.LTC128B.128 [R21+0x28c00], desc[UR4][R2.64+0x80], !P0 ;  /* 0x28c000800215cfae */ /* 0x0001e8000c101d44 */
[----:B------:R0:W-:Y:S04]  /*10100*/  @!P4 LDGSTS.E.BYPASS.LTC128B.128 [R21+0x2cc00], desc[UR4][R2.64+0x100], !P1 ;  /* 0x2cc001000215cfae */ /* 0x0001e8000c901d44 */
[----:B------:R0:W-:Y:S02]  /*10110*/  @!P4 LDGSTS.E.BYPASS.LTC128B.128 [R21+0x30c00], desc[UR4][R2.64+0x180], !P2 ;  /* 0x30c001800215cfae */ /* 0x0001e4000d101d44 */
[----:B0-----:R-:W-:Y:S05]  /*10120*/  WARPSYNC.COLLECTIVE R15, `(.L_x_326) ;  /* 0x000000000f087348 */ /* 0x001fea0003c00000 */
[----:B------:R1:W2:Y:S02]  /*10130*/  SHFL.IDX P6, R14, R13, R12, R11 ;  /* 0x0000000c0d0e7389 */ /* 0x0002a400000c000b */
[----:B012---:R-:W-:Y:S01]  /*10140*/  ENDCOLLECTIVE ;  /* 0x000000000000791b */ /* 0x007fe20003800000 */
.L_x_326:
[----:B------:R-:W-:Y:S02]  /*10150*/  IMAD.MOV.U32 R13, RZ, RZ, R5 ;  /* 0x000000ffff0d7224 */ /* 0x000fe400078e0005 */
[----:B------:R-:W-:-:S07]  /*10160*/  IMAD.MOV.U32 R6, RZ, RZ, R14 ;  /* 0x000000ffff067224 */ /* 0x000fce00078e000e */
[----:B------:R-:W-:Y:S05]  /*10170*/  WARPSYNC.COLLECTIVE R15, `(.L_x_327) ;  /* 0x000000000f087348 */ /* 0x000fea0003c00000 */
[----:B------:R0:W1:Y:S02]  /*10180*/  SHFL.IDX P6, R14, R13, R12, R11 ;  /* 0x0000000c0d0e7389 */ /* 0x00006400000c000b */
[----:B01----:R-:W-:Y:S01]  /*10190*/  ENDCOLLECTIVE ;  /* 0x000000000000791b */ /* 0x003fe20003800000 */
.L_x_327:
[----:B------:R-:W-:Y:S01]  /*101a0*/  ULDC.64 UR4, c[0x0][0x208] ;  /* 0x0000820000047ab9 */ /* 0x000fe20000000a00 */
[----:B------:R-:W-:Y:S02]  /*101b0*/  IMAD.MOV.U32 R13, RZ, RZ, R4 ;  /* 0x000000ffff0d7224 */ /* 0x000fe400078e0004 */
[----:B------:R-:W-:Y:S01]  /*101c0*/  IMAD.MOV.U32 R12, RZ, RZ, 0x7 ;  /* 0x00000007ff0c7424 */ /* 0x000fe200078e00ff */
[----:B------:R-:W-:-:S04]  /*101d0*/  @!P5 LEA R14, P6, R8, R14, 0x1 ;  /* 0x0000000e080ed211 */ /* 0x000fc800078c08ff */
[----:B------:R-:W-:Y:S01]  /*101e0*/  @!P5 MOV R2, R14 ;  /* 0x0000000e0002d202 */ /* 0x000fe20000000f00 */
[----:B------:R-:W-:-:S04]  /*101f0*/  @!P5 IMAD.X R7, RZ, RZ, R6, P6 ;  /* 0x000000ffff07d224 */ /* 0x000fc800030e0606 */
[----:B------:R-:W-:-:S05]  /*10200*/  @!P5 IMAD.MOV.U32 R3, RZ, RZ, R7 ;  /* 0x000000ffff03d224 */ /* 0x000fca00078e0007 */
        /* <DEDUP_REMOVED lines=10> */
.L_x_328:
[----:B------:R-:W-:Y:S02]  /*102b0*/  IMAD.MOV.U32 R13, RZ, RZ, R5 ;  /* 0x000000ffff0d7224 */ /* 0x000fe400078e0005 */
[----:B------:R-:W-:-:S07]  /*102c0*/  IMAD.MOV.U32 R6, RZ, RZ, R14 ;  /* 0x000000ffff067224 */ /* 0x000fce00078e000e */
[----:B------:R-:W-:Y:S05]  /*102d0*/  WARPSYNC.COLLECTIVE R15, `(.L_x_329) ;  /* 0x000000000f087348 */ /* 0x000fea0003c00000 */
[----:B------:R0:W1:Y:S02]  /*102e0*/  SHFL.IDX P6, R14, R13, R12, R11 ;  /* 0x0000000c0d0e7389 */ /* 0x00006400000c000b */
[----:B01----:R-:W-:Y:S01]  /*102f0*/  ENDCOLLECTIVE ;  /* 0x000000000000791b */ /* 0x003fe20003800000 */
.L_x_329:
[----:B------:R-:W-:Y:S05]  /*10300*/  BRA `(.L_x_330) ;  /* 0xffffffbc004c7947 */ /* 0x000fea000383ffff */
.L_x_219:
[----:B0-----:R-:W-:-:S04]  /*10310*/  IMAD.U32 R3, RZ, RZ, UR38 ;  /* 0x00000026ff037e24 */ /* 0x001fc8000f8e00ff */
[----:B------:R0:W3:Y:S03]  /*10320*/  SYNCS.PHASECHK.TRANS64.TRYWAIT P0, [R3+URZ+0x32420], R2 ;  /* 0x03242002030075a7 */ /* 0x0000e6000800017f */
[----:B---3--:R-:W-:Y:S05]  /*10330*/  @!P0 NANOSLEEP.SYNCS 0x989680 ;  /* 0x009896800000895d */ /* 0x008fea0003900000 */
[----:B------:R-:W3:Y:S02]  /*10340*/  @!P0 SYNCS.PHASECHK.TRANS64 P0, [R3+URZ+0x32420], R2 ;  /* 0x03242002030085a7 */ /* 0x000ee4000800007f */
[----:B---3--:R-:W-:Y:S05]  /*10350*/  @!P0 BRA `(.L_x_219) ;  /* 0xfffffffc00ec8947 */ /* 0x008fea000383ffff */
[----:B------:R-:W-:Y:S05]  /*10360*/  BRA `(.L_x_331) ;  /* 0xffffffbc00c07947 */ /* 0x000fea000383ffff */
.L_x_222:
[----:B0-----:R-:W-:-:S04]  /*10370*/  IMAD.U32 R3, RZ, RZ, UR38 ;  /* 0x00000026ff037e24 */ /* 0x001fc8000f8e00ff */
[----:B------:R0:W3:Y:S03]  /*10380*/  SYNCS.PHASECHK.TRANS64.TRYWAIT P0, [R3+URZ+0x32460], R2 ;  /* 0x03246002030075a7 */ /* 0x0000e6000800017f */
[----:B---3--:R-:W-:Y:S05]  /*10390*/  @!P0 NANOSLEEP.SYNCS 0x989680 ;  /* 0x009896800000895d */ /* 0x008fea0003900000 */
[----:B------:R-:W3:Y:S02]  /*103a0*/  @!P0 SYNCS.PHASECHK.TRANS64 P0, [R3+URZ+0x32460], R2 ;  /* 0x03246002030085a7 */ /* 0x000ee4000800007f */
[----:B---3--:R-:W-:Y:S05]  /*103b0*/  @!P0 BRA `(.L_x_222) ;  /* 0xfffffffc00ec8947 */ /* 0x008fea000383ffff */
[----:B------:R-:W-:Y:S05]  /*103c0*/  BRA `(.L_x_332) ;  /* 0xffffffbc00cc7947 */ /* 0x000fea000383ffff */
.L_x_234:
[----:B-1----:R-:W-:-:S04]  /*103d0*/  IMAD.U32 R3, RZ, RZ, UR38 ;  /* 0x00000026ff037e24 */ /* 0x002fc8000f8e00ff */
[----:B------:R1:W3:Y:S03]  /*103e0*/  SYNCS.PHASECHK.TRANS64.TRYWAIT P0, [R3+URZ+0x32448], R2 ;  /* 0x03244802030075a7 */ /* 0x0002e6000800017f */
[----:B---3--:R-:W-:Y:S05]  /*103f0*/  @!P0 NANOSLEEP.SYNCS 0x989680 ;  /* 0x009896800000895d */ /* 0x008fea0003900000 */
[----:B------:R-:W3:Y:S02]  /*10400*/  @!P0 SYNCS.PHASECHK.TRANS64 P0, [R3+URZ+0x32448], R2 ;  /* 0x03244802030085a7 */ /* 0x000ee4000800007f */
[----:B---3--:R-:W-:Y:S05]  /*10410*/  @!P0 BRA `(.L_x_234) ;  /* 0xfffffffc00ec8947 */ /* 0x008fea000383ffff */
[----:B------:R-:W-:Y:S05]  /*10420*/  BRA `(.L_x_333) ;  /* 0xffffffc400cc7947 */ /* 0x000fea000383ffff */
.L_x_239:
[----:B01----:R-:W-:-:S04]  /*10430*/  IMAD.U32 R3, RZ, RZ, UR38 ;  /* 0x00000026ff037e24 */ /* 0x003fc8000f8e00ff */
[----:B------:R0:W1:Y:S03]  /*10440*/  SYNCS.PHASECHK.TRANS64.TRYWAIT P0, [R3+URZ+0x32468], R2 ;  /* 0x03246802030075a7 */ /* 0x000066000800017f */
[----:B-1----:R-:W-:Y:S05]  /*10450*/  @!P0 NANOSLEEP.SYNCS 0x989680 ;  /* 0x009896800000895d */ /* 0x002fea0003900000 */
[----:B------:R-:W1:Y:S02]  /*10460*/  @!P0 SYNCS.PHASECHK.TRANS64 P0, [R3+URZ+0x32468], R2 ;  /* 0x03246802030085a7 */ /* 0x000e64000800007f */
[----:B-1----:R-:W-:Y:S05]  /*10470*/  @!P0 BRA `(.L_x_239) ;  /* 0xfffffffc00ec8947 */ /* 0x002fea000383ffff */
[----:B------:R-:W-:Y:S05]  /*10480*/  BRA `(.L_x_334) ;  /* 0xffffffc8002c7947 */ /* 0x000fea000383ffff */
.L_x_250:
[----:B-1----:R-:W-:-:S04]  /*10490*/  MOV R3, UR38 ;  /* 0x0000002600037c02 */ /* 0x002fc80008000f00 */
[----:B------:R1:W3:Y:S03]  /*104a0*/  SYNCS.PHASECHK.TRANS64.TRYWAIT P0, [R3+URZ+0x32440], R2 ;  /* 0x03244002030075a7 */ /* 0x0002e6000800017f */
[----:B---3--:R-:W-:Y:S05]  /*104b0*/  @!P0 NANOSLEEP.SYNCS 0x989680 ;  /* 0x009896800000895d */ /* 0x008fea0003900000 */
[----:B------:R-:W3:Y:S02]  /*104c0*/  @!P0 SYNCS.PHASECHK.TRANS64 P0, [R3+URZ+0x32440], R2 ;  /* 0x03244002030085a7 */ /* 0x000ee4000800007f */
[----:B---3--:R-:W-:Y:S05]  /*104d0*/  @!P0 BRA `(.L_x_250) ;  /* 0xfffffffc00ec8947 */ /* 0x008fea000383ffff */
[----:B------:R-:W-:Y:S05]  /*104e0*/  BRA `(.L_x_335) ;  /* 0xffffffcc00ac7947 */ /* 0x000fea000383ffff */
.L_x_255:
[----:B01----:R-:W-:-:S04]  /*104f0*/  IMAD.U32 R3, RZ, RZ, UR38 ;  /* 0x00000026ff037e24 */ /* 0x003fc8000f8e00ff */
[----:B------:R0:W1:Y:S03]  /*10500*/  SYNCS.PHASECHK.TRANS64.TRYWAIT P0, [R3+URZ+0x32460], R2 ;  /* 0x03246002030075a7 */ /* 0x000066000800017f */
[----:B-1----:R-:W-:Y:S05]  /*10510*/  @!P0 NANOSLEEP.SYNCS 0x989680 ;  /* 0x009896800000895d */ /* 0x002fea0003900000 */
[----:B------:R-:W1:Y:S02]  /*10520*/  @!P0 SYNCS.PHASECHK.TRANS64 P0, [R3+URZ+0x32460], R2 ;  /* 0x03246002030085a7 */ /* 0x000e64000800007f */
[----:B-1----:R-:W-:Y:S05]  /*10530*/  @!P0 BRA `(.L_x_255) ;  /* 0xfffffffc00ec8947 */ /* 0x002fea000383ffff */
[----:B------:R-:W-:Y:S05]  /*10540*/  BRA `(.L_x_336) ;  /* 0xffffffd000107947 */ /* 0x000fea000383ffff */
.L_x_267:
[----:B-1----:R-:W-:-:S04]  /*10550*/  IMAD.U32 R3, RZ, RZ, UR38 ;  /* 0x00000026ff037e24 */ /* 0x002fc8000f8e00ff */
[----:B------:R1:W3:Y:S03]  /*10560*/  SYNCS.PHASECHK.TRANS64.TRYWAIT P0, [R3+URZ+0x32448], R2 ;  /* 0x03244802030075a7 */ /* 0x0002e6000800017f */
[----:B---3--:R-:W-:Y:S05]  /*10570*/  @!P0 NANOSLEEP.SYNCS 0x989680 ;  /* 0x009896800000895d */ /* 0x008fea0003900000 */
[----:B------:R-:W3:Y:S02]  /*10580*/  @!P0 SYNCS.PHASECHK.TRANS64 P0, [R3+URZ+0x32448], R2 ;  /* 0x03244802030085a7 */ /* 0x000ee4000800007f */
[----:B---3--:R-:W-:Y:S05]  /*10590*/  @!P0 BRA `(.L_x_267) ;  /* 0xfffffffc00ec8947 */ /* 0x008fea000383ffff */
[----:B------:R-:W-:Y:S05]  /*105a0*/  BRA `(.L_x_337) ;  /* 0xffffffd400987947 */ /* 0x000fea000383ffff */
.L_x_272:
[----:B-1----:R-:W-:-:S04]  /*105b0*/  IMAD.U32 R3, RZ, RZ, UR38 ;  /* 0x00000026ff037e24 */ /* 0x002fc8000f8e00ff */
[----:B------:R1:W3:Y:S03]  /*105c0*/  SYNCS.PHASECHK.TRANS64.TRYWAIT P0, [R3+URZ+0x32468], R2 ;  /* 0x03246802030075a7 */ /* 0x0002e6000800017f */
[----:B---3--:R-:W-:Y:S05]  /*105d0*/  @!P0 NANOSLEEP.SYNCS 0x989680 ;  /* 0x009896800000895d */ /* 0x008fea0003900000 */
[----:B------:R-:W3:Y:S02]  /*105e0*/  @!P0 SYNCS.PHASECHK.TRANS64 P0, [R3+URZ+0x32468], R2 ;  /* 0x03246802030085a7 */ /* 0x000ee4000800007f */
[----:B---3--:R-:W-:Y:S05]  /*105f0*/  @!P0 BRA `(.L_x_272) ;  /* 0xfffffffc00ec8947 */ /* 0x008fea000383ffff */
[----:B------:R-:W-:Y:S05]  /*10600*/  BRA `(.L_x_338) ;  /* 0xffffffd400fc7947 */ /* 0x000fea000383ffff */
.L_x_279:
[----:B0-----:R0:W1:Y:S02]  /*10610*/  SYNCS.PHASECHK.TRANS64.TRYWAIT P0, [R2+URZ+0x32420], R7 ;  /* 0x03242007020075a7 */ /* 0x001064000800017f */
[----:B-1----:R-:W-:Y:S05]  /*10620*/  @!P0 NANOSLEEP.SYNCS 0x989680 ;  /* 0x009896800000895d */ /* 0x002fea0003900000 */
[----:B------:R-:W1:Y:S02]  /*10630*/  @!P0 SYNCS.PHASECHK.TRANS64 P0, [R2+URZ+0x32420], R7 ;  /* 0x03242007020085a7 */ /* 0x000e64000800007f */
[----:B-1----:R-:W-:Y:S05]  /*10640*/  @!P0 BRA `(.L_x_279) ;  /* 0xfffffffc00f08947 */ /* 0x002fea000383ffff */
[----:B------:R-:W-:Y:S05]  /*10650*/  BRA `(.L_x_339) ;  /* 0xffffffdc00187947 */ /* 0x000fea000383ffff */
.L_x_280:
[----:B------:R-:W1:Y:S01]  /*10660*/  S2R R3, SR_TID.X ;  /* 0x0000000000037919 */ /* 0x000e620000002100 */
[----:B------:R-:W-:Y:S01]  /*10670*/  BSSY B0, `(.L_x_340) ;  /* 0x000000a000007945 */ /* 0x000fe20003800000 */
[----:B------:R-:W-:Y:S02]  /*10680*/  IMAD.MOV.U32 R12, RZ, RZ, RZ ;  /* 0x000000ffff0c7224 */ /* 0x000fe400078e00ff */
[----:B------:R-:W-:Y:S02]  /*10690*/  IMAD.MOV.U32 R11, RZ, RZ, 0x1f ;  /* 0x0000001fff0b7424 */ /* 0x000fe400078e00ff */
[----:B------:R-:W-:Y:S01]  /*106a0*/  IMAD.MOV.U32 R15, RZ, RZ, -0x1 ;  /* 0xffffffffff0f7424 */ /* 0x000fe200078e00ff */
[----:B-1----:R-:W-:-:S04]  /*106b0*/  SHF.R.U32.HI R3, RZ, 0x5, R3 ;  /* 0x00000005ff037819 */ /* 0x002fc80000011603 */
[----:B------:R-:W-:-:S05]  /*106c0*/  LOP3.LUT R3, R3, 0x3, RZ, 0xc0, !PT ;  /* 0x0000000303037812 */ /* 0x000fca00078ec0ff */
[----:B------:R-:W-:-:S07]  /*106d0*/  IMAD.MOV.U32 R13, RZ, RZ, R3 ;  /* 0x000000ffff0d7224 */ /* 0x000fce00078e0003 */
[----:B0-2---:R-:W-:Y:S05]  /*106e0*/  WARPSYNC.COLLECTIVE R15, `(.L_x_341) ;  /* 0x000000000f087348 */ /* 0x005fea0003c00000 */
[----:B--2---:R1:W2:Y:S02]  /*106f0*/  SHFL.IDX P6, R14, R13, R12, R11 ;  /* 0x0000000c0d0e7389 */ /* 0x0042a400000c000b */
[----:B012---:R-:W-:Y:S01]  /*10700*/  ENDCOLLECTIVE ;  /* 0x000000000000791b */ /* 0x007fe20003800000 */
.L_x_341:
[----:B------:R-:W-:Y:S05]  /*10710*/  BSYNC B0 ;  /* 0x0000000000007941 */ /* 0x000fea0003800000 */
.L_x_340:
[----:B------:R-:W-:Y:S05]  /*10720*/  BRA `(.L_x_342) ;  /* 0xffffffd800fc7947 */ /* 0x000fea000383ffff */
.L_x_281:
[----:B------:R-:W-:Y:S01]  /*10730*/  BSSY B0, `(.L_x_343) ;  /* 0x0000006000007945 */ /* 0x000fe20003800000 */
[----:B------:R-:W-:-:S07]  /*10740*/  IMAD.MOV.U32 R15, RZ, RZ, -0x1 ;  /* 0xffffffffff0f7424 */ /* 0x000fce00078e00ff */
[----:B01----:R-:W-:Y:S05]  /*10750*/  WARPSYNC.COLLECTIVE R15, `(.L_x_344) ;  /* 0x000000000f0c7348 */ /* 0x003fea0003c00000 */
[----:B------:R-:W-:Y:S02]  /*10760*/  ELECT P6, UR62, PT ;  /* 0x00000000003e782f */ /* 0x000fe400038c0000 */
[----:B------:R-:W-:Y:S01]  /*10770*/  MOV R14, UR62 ;  /* 0x0000003e000e7c02 */ /* 0x000fe20008000f00 */
[----:B01----:R-:W-:Y:S10]  /*10780*/  ENDCOLLECTIVE ;  /* 0x000000000000791b */ /* 0x003ff40003800000 */
.L_x_344:
[----:B------:R-:W-:Y:S05]  /*10790*/  BSYNC B0 ;  /* 0x0000000000007941 */ /* 0x000fea0003800000 */
.L_x_343:
[----:B------:R-:W-:Y:S05]  /*107a0*/  BRA `(.L_x_345) ;  /* 0xffffffd800f07947 */ /* 0x000fea000383ffff */
.L_x_283:
[----:B0-----:R0:W1:Y:S02]  /*107b0*/  SYNCS.PHASECHK.TRANS64.TRYWAIT P0, [R7+URZ], R4 ;  /* 0x00000004070075a7 */ /* 0x001064000800017f */
[----:B-1----:R-:W-:Y:S05]  /*107c0*/  @!P0 NANOSLEEP.SYNCS 0x989680 ;  /* 0x009896800000895d */ /* 0x002fea0003900000 */
[----:B------:R-:W1:Y:S02]  /*107d0*/  @!P0 SYNCS.PHASECHK.TRANS64 P0, [R7+URZ], R4 ;  /* 0x00000004070085a7 */ /* 0x000e64000800007f */
[----:B-1----:R-:W-:Y:S05]  /*107e0*/  @!P0 BRA `(.L_x_283) ;  /* 0xfffffffc00f08947 */ /* 0x002fea000383ffff */
[----:B------:R-:W-:Y:S05]  /*107f0*/  BRA `(.L_x_346) ;  /* 0xffffffdc002c7947 */ /* 0x000fea000383ffff */
.L_x_284:
[----:B-1----:R1:W2:Y:S02]  /*10800*/  SYNCS.PHASECHK.TRANS64.TRYWAIT P0, [R5+URZ], R0 ;  /* 0x00000000050075a7 */ /* 0x0022a4000800017f */
[----:B--2---:R-:W-:Y:S05]  /*10810*/  @!P0 NANOSLEEP.SYNCS 0x989680 ;  /* 0x009896800000895d */ /* 0x004fea0003900000 */
[----:B------:R-:W2:Y:S02]  /*10820*/  @!P0 SYNCS.PHASECHK.TRANS64 P0, [R5+URZ], R0 ;  /* 0x00000000050085a7 */ /* 0x000ea4000800007f */
[----:B--2---:R-:W-:Y:S05]  /*10830*/  @!P0 BRA `(.L_x_284) ;  /* 0xfffffffc00f08947 */ /* 0x004fea000383ffff */
[----:B------:R-:W-:Y:S05]  /*10840*/  BRA `(.L_x_347) ;  /* 0xffffffdc00207947 */ /* 0x000fea000383ffff */
.L_x_286:
[----:B-1----:R1:W2:Y:S02]  /*10850*/  SYNCS.PHASECHK.TRANS64.TRYWAIT P0, [R5+URZ], R4 ;  /* 0x00000004050075a7 */ /* 0x0022a4000800017f */
[----:B--2---:R-:W-:Y:S05]  /*10860*/  @!P0 NANOSLEEP.SYNCS 0x989680 ;  /* 0x009896800000895d */ /* 0x004fea0003900000 */
[----:B------:R-:W2:Y:S02]  /*10870*/  @!P0 SYNCS.PHASECHK.TRANS64 P0, [R5+URZ], R4 ;  /* 0x00000004050085a7 */ /* 0x000ea4000800007f */
[----:B--2---:R-:W-:Y:S05]  /*10880*/  @!P0 BRA `(.L_x_286) ;  /* 0xfffffffc00f08947 */ /* 0x004fea000383ffff */
[----:B------:R-:W-:Y:S05]  /*10890*/  BRA `(.L_x_348) ;  /* 0xffffffdc00247947 */ /* 0x000fea000383ffff */
.L_x_349:
        /* <DEDUP_REMOVED lines=14> */
.L_x_6129:


//--------------------- .text._ZN7cutlass13device_kernelIN5flash11enable_sm90INS1_16FlashAttnFwdSm90INS1_25CollectiveMainloopFwdSm90ILi2EN4cute5tupleIJNS5_1CILi1EEES8_S8_EEENS6_IJNS7_ILi128EEENS7_ILi96EEENS7_ILi64EEEEEELi256ENS_6half_tEfNS_4arch4Sm90ELb0ELb0ELb1ELb1ELb0ELb0ELb0ELb1ELb0ELb1ELb1ELb0EEENS1_21CollectiveEpilogueFwdINS6_IJSA_NS7_ILi256EEESB_EEES9_SE_SG_Li256ELb1ELb1ELb1ELb0EEENS1_36VarlenDynamicPersistentTileSchedulerILi128ELi96ELi256ELi128ELb1ELb1ELb1ELb0ELb1ELb1EEEEEEEEEvNT_6ParamsE --------------------------
	.section	.text._ZN7cutlass13device_kernelIN5flash11enable_sm90INS1_16FlashAttnFwdSm90INS1_25CollectiveMainloopFwdSm90ILi2EN4cute5tupleIJNS5_1CILi1EEES8_S8_EEENS6_IJNS7_ILi128EEENS7_ILi96EEENS7_ILi64EEEEEELi256ENS_6half_tEfNS_4arch4Sm90ELb0ELb0ELb1ELb1ELb0ELb0ELb0ELb1ELb0ELb1ELb1ELb0EEENS1_21CollectiveEpilogueFwdINS6_IJSA_NS7_ILi256EEESB_EEES9_SE_SG_Li256ELb1ELb1ELb1ELb0EEENS1_36VarlenDynamicPersistentTileSchedulerILi128ELi96ELi256ELi128ELb1ELb1ELb1ELb0ELb1ELb1EEEEEEEEEvNT_6ParamsE,"ax",@progbits
	.align	128
.text._ZN7cutlass13device_kernelIN5flash11enable_sm90INS1_16FlashAttnFwdSm90INS1_25CollectiveMainloopFwdSm90ILi2EN4cute5tupleIJNS5_1CILi1EEES8_S8_EEENS6_IJNS7_ILi128EEENS7_ILi96EEENS7_ILi64EEEEEELi256ENS_6half_tEfNS_4arch4Sm90ELb0ELb0ELb1ELb1ELb0ELb0ELb0ELb1ELb0ELb1ELb1ELb0EEENS1_21CollectiveEpilogueFwdINS6_IJSA_NS7_ILi256EEESB_EEES9_SE_SG_Li256ELb1ELb1ELb1ELb0EEENS1_36VarlenDynamicPersistentTileSchedulerILi128ELi96ELi256ELi128ELb1ELb1ELb1ELb0ELb1ELb1EEEEEEEEEvNT_6ParamsE:
        .type           _ZN7cutlass13device_kernelIN5flash11enable_sm90INS1_16FlashAttnFwdSm90INS1_25CollectiveMainloopFwdSm90ILi2EN4cute5tupleIJNS5_1CILi1EEES8_S8_EEENS6_IJNS7_ILi128EEENS7_ILi96EEENS7_ILi64EEEEEELi256ENS_6half_tEfNS_4arch4Sm90ELb0ELb0ELb1ELb1ELb0ELb0ELb0ELb1ELb0ELb1ELb1ELb0EEENS1_21CollectiveEpilogueFwdINS6_IJSA_NS7_ILi256EEESB_EEES9_SE_SG_Li256ELb1ELb1ELb1ELb0EEENS1_36VarlenDynamicPersistentTileSchedulerILi128ELi96ELi256ELi128ELb1ELb1ELb1ELb0ELb1ELb1EEEEEEEEEvNT_6ParamsE,@function
        .size           _ZN7cutlass13device_kernelIN5flash11enable_sm90INS1_16FlashAttnFwdSm90INS1_25CollectiveMainloopFwdSm90ILi2EN4cute5tupleIJNS5_1CILi1EEES8_S8_EEENS6_IJNS7_ILi128EEENS7_ILi96EEENS7_ILi64EEEEEELi256ENS_6half_tEfNS_4arch4Sm90ELb0ELb0ELb1ELb1ELb0ELb0ELb0ELb1ELb0ELb1ELb1ELb0EEENS1_21CollectiveEpilogueFwdINS6_IJSA_NS7_ILi256EEESB_EEES9_SE_SG_Li256ELb1ELb1ELb1ELb0EEENS1_36VarlenDynamicPersistentTileSchedulerILi128ELi96ELi256ELi128ELb1ELb1ELb1ELb0ELb1ELb1EEEEEEEEEvNT_6ParamsE,(.L_x_6130 - _ZN7cutlass13device_kernelIN5flash11enable_sm90INS1_16FlashAttnFwdSm90INS1_25CollectiveMainloopFwdSm90ILi2EN4cute5tupleIJNS5_1CILi1EEES8_S8_EEENS6_IJNS7_ILi128EEENS7_ILi96EEENS7_ILi64EEEEEELi256ENS_6half_tEfNS_4arch4Sm90ELb0ELb0ELb1ELb1ELb0ELb0ELb0ELb1ELb0ELb1ELb1ELb0EEENS1_21CollectiveEpilogueFwdINS6_IJSA_NS7_ILi256EEESB_EEES9_SE_SG_Li256ELb1ELb1ELb1ELb0EEENS1_36VarlenDynamicPersistentTileSchedulerILi128ELi96ELi256ELi128ELb1ELb1ELb1ELb0ELb1ELb1EEEEEEEEEvNT_6ParamsE)
        .other          _ZN7cutlass13device_kernelIN5flash11enable_sm90INS1_16FlashAttnFwdSm90INS1_25CollectiveMainloopFwdSm90ILi2EN4cute5tupleIJNS5_1CILi1EEES8_S8_EEENS6_IJNS7_ILi128EEENS7_ILi96EEENS7_ILi64EEEEEELi256ENS_6half_tEfNS_4arch4Sm90ELb0ELb0ELb1ELb1ELb0ELb0ELb0ELb1ELb0ELb1ELb1ELb0EEENS1_21CollectiveEpilogueFwdINS6_IJSA_NS7_ILi256EEESB_EEES9_SE_SG_Li256ELb1ELb1ELb1ELb0EEENS1_36VarlenDynamicPersistentTileSchedulerILi128ELi96ELi256ELi128ELb1ELb1ELb1ELb0ELb1ELb1EEEEEEEEEvNT_6ParamsE,@"STO_CUDA_ENTRY STV_DEFAULT"
_ZN7cutlass13device_kernelIN5flash11enable_sm90INS1_16FlashAttnFwdSm90INS1_25CollectiveMainloopFwdSm90ILi2EN4cute5tupleIJNS5_1CILi1EEES8_S8_EEENS6_IJNS7_ILi128EEENS7_ILi96EEENS7_ILi64EEEEEELi256ENS_6half_tEfNS_4arch4Sm90ELb0ELb0ELb1ELb1ELb0ELb0ELb0ELb1ELb0ELb1ELb1ELb0EEENS1_21CollectiveEpilogueFwdINS6_IJSA_NS7_ILi256EEESB_EEES9_SE_SG_Li256ELb1ELb1ELb1ELb0EEENS1_36VarlenDynamicPersistentTileSchedulerILi128ELi96ELi256ELi128ELb1ELb1ELb1ELb0ELb1ELb1EEEEEEEEEvNT_6ParamsE:
        /* <DEDUP_REMOVED lines=18> */
.L_x_351:
[----:B------:R-:W-:Y:S05]  /*0120*/  BSYNC B0 ;  /* 0x0000000000007941 */ /* 0x000fea0003800000 */
.L_x_350:
        /* <DEDUP_REMOVED lines=41> */
.L_x_352:
        /* <DEDUP_REMOVED lines=22> */
.L_x_353:
        /* <DEDUP_REMOVED lines=18> */
.L_x_354:
        /* <DEDUP_REMOVED lines=22> */
.L_x_355:
        /* <DEDUP_REMOVED lines=22> */
.L_x_356:
[----:B------:R-:W-:Y:S01]  /*0900*/  PLOP3.LUT P0, PT, PT, PT, UP0, 0x80, 0x0 ;  /* 0x000000000000781c */ /* 0x000fe20003f0f008 */
[----:B------:R-:W-:Y:S01]  /*0910*/  UMOV UR36, 0x1 ;  /* 0x0000000100247882 */ /* 0x000fe20000000000 */
[----:B------:R-:W-:Y:S01]  /*0920*/  NOP ;  /* 0x0000000000007918 */ /* 0x000fe20000000000 */
[----:B------:R-:W-:Y:S01]  /*0930*/  USEL UR36, UR36, 0x2, !UP0 ;  /* 0x0000000224247887 */ /* 0x000fe2000c000000 */
[----:B------:R-:W-:Y:S01]  /*0940*/  ULDC.64 UR40, c[0x0][0x208] ;  /* 0x0000820000287ab9 */ /* 0x000fe20000000a00 */
[----:B012-4-:R-:W-:Y:S08]  /*0950*/  BAR.SYNC.DEFER_BLOCKING 0x0 ;  /* 0x0000000000007b1d */ /* 0x017ff00000010000 */
[----:B------:R-:W-:Y:S05]  /*0960*/  @!P0 BRA `(.L_x_357) ;  /* 0x000000a800e88947 */ /* 0x000fea0003800000 */
.L_x_358:
[----:B------:R-:W-:-:S08]  /*0970*/  NOP ;  /* 0x0000000000007918 */ /* 0x000fd00000000000 */
[----:B------:R-:W0:Y:S02]  /*0980*/  USETMAXREG.TRY_ALLOC.CTAPOOL UP0, 0xf0 ;  /* 0x000000f0000079c8 */ /* 0x000e240008000600 */
[----:B0-----:R-:W-:-:S13]  /*0990*/  PLOP3.LUT P0, PT, PT, PT, UP0, 0x80, 0x0 ;  /* 0x000000000000781c */ /* 0x001fda0003f0f008 */
[----:B------:R-:W-:Y:S05]  /*09a0*/  @!P0 BRA `(.L_x_358) ;  /* 0xfffffffc00f08947 */ /* 0x000fea000383ffff */
[----:B------:R-:W-:Y:S01]  /*09b0*/  SHF.R.U32.HI R0, RZ, 0x7, R6 ;  /* 0x00000007ff007819 */ /* 0x000fe20000011606 */
[----:B------:R-:W0:Y:S08]  /*09c0*/  S2UR UR5, SR_CgaCtaId ;  /* 0x00000000000579c3 */ /* 0x000e300000008800 */
[----:B------:R-:W-:Y:S06]  /*09d0*/  BAR.ARV 0x8, 0x180 ;  /* 0x0206000000007b1d */ /* 0x000fec0000002000 */
[----:B------:R-:W-:Y:S01]  /*09e0*/  ISETP.NE.AND P0, PT, R0, 0x1, PT ;  /* 0x000000010000780c */ /* 0x000fe20003f05270 */
[----:B------:R-:W-:-:S12]  /*09f0*/  UMOV UR4, 0x400 ;  /* 0x0000040000047882 */ /* 0x000fd80000000000 */
[----:B------:R-:W-:Y:S06]  /*0a00*/  @!P0 BAR.ARV 0x9, 0x100 ;  /* 0x0244000000008b1d */ /* 0x000fec0000002000 */
[----:B0-----:R-:W-:Y:S02]  /*0a10*/  ULEA UR4, UR5, UR4, 0x18 ;  /* 0x0000000405047291 */ /* 0x001fe4000f8ec03f */
[----:B------:R-:W-:Y:S07]  /*0a20*/  BAR.SYNC.DEFER_BLOCKING 0x5, 0x180 ;  /* 0x0146000000007b1d */ /* 0x000fee0000010000 */
[----:B------:R-:W0:Y:S01]  /*0a30*/  LDS.128 R8, [UR4+0x228d0] ;  /* 0x0228d004ff087984 */ /* 0x000e220008000c00 */
[----:B------:R-:W-:Y:S01]  /*0a40*/  ULDC UR4, c[0x0][0xc3c] ;  /* 0x00030f0000047ab9 */ /* 0x000fe20000000800 */
[----:B------:R-:W-:Y:S06]  /*0a50*/  BAR.ARV 0x4, 0x180 ;  /* 0x0106000000007b1d */ /* 0x000fec0000002000 */
[----:B0-----:R-:W-:-:S13]  /*0a60*/  ISETP.GE.AND P0, PT, R11, UR4, PT ;  /* 0x000000040b007c0c */ /* 0x001fda000bf06270 */
[----:B------:R-:W-:Y:S05]  /*0a70*/  @P0 EXIT ;  /* 0x000000000000094d */ /* 0x000fea0003800000 */
[----:B------:R-:W-:Y:S01]  /*0a80*/  VIADD R6, R6, 0xffffff80 ;  /* 0xffffff8006067836 */ /* 0x000fe20000000000 */
[----:B------:R-:W-:Y:S01]  /*0a90*/  R2UR UR5, R9 ;  /* 0x00000000090572ca */ /* 0x000fe200000e0000 */
[----:B------:R-:W-:Y:S01]  /*0aa0*/  ULOP3.LUT UR49, UR36, 0x1, URZ, 0xfc, !UPT ;  /* 0x0000000124317892 */ /* 0x000fe2000f8efc3f */
[----:B------:R-:W-:Y:S01]  /*0ab0*/  R2UR UR6, R10 ;  /* 0x000000000a0672ca */ /* 0x000fe200000e0000 */
[----:B------:R-:W-:Y:S01]  /*0ac0*/  UMOV UR48, URZ ;  /* 0x0000003f00307c82 */ /* 0x000fe20008000000 */
[----:B------:R-:W-:Y:S01]  /*0ad0*/  SHF.R.S32.HI R3, RZ, 0x1f, R6 ;  /* 0x0000001fff037819 */ /* 0x000fe20000011406 */
[----:B------:R-:W-:Y:S01]  /*0ae0*/  UMOV UR47, URZ ;  /* 0x0000003f002f7c82 */ /* 0x000fe20008000000 */
[----:B------:R-:W-:Y:S01]  /*0af0*/  R2UR UR7, R11 ;  /* 0x000000000b0772ca */ /* 0x000fe200000e0000 */
[----:B------:R-:W-:Y:S01]  /*0b00*/  UMOV UR37, URZ ;  /* 0x0000003f00257c82 */ /* 0x000fe20008000000 */
[CC--:B------:R-:W-:Y:S02]  /*0b10*/  LEA.HI R0, R3.reuse, R6.reuse, RZ, 0x7 ;  /* 0x0000000603007211 */ /* 0x0c0fe400078f38ff */
[----:B------:R-:W-:-:S02]  /*0b20*/  LEA.HI R2, R3, R6, RZ, 0x5 ;  /* 0x0000000603027211 */ /* 0x000fc400078f28ff */
[----:B------:R-:W-:Y:S02]  /*0b30*/  LOP3.LUT R5, R0, 0xffffff80, RZ, 0xc0, !PT ;  /* 0xffffff8000057812 */ /* 0x000fe400078ec0ff */
[CC--:B------:R-:W-:Y:S01]  /*0b40*/  LEA.HI R4, R3.reuse, R6.reuse, RZ, 0x2 ;  /* 0x0000000603047211 */ /* 0x0c0fe200078f10ff */
[----:B------:R-:W-:Y:S01]  /*0b50*/  IMAD.SHL.U32 R7, R2, 0x20, RZ ;  /* 0x0000002002077824 */ /* 0x000fe200078e00ff */
[----:B------:R-:W-:Y:S01]  /*0b60*/  LEA.HI R3, R3, R6, RZ, 0x4 ;  /* 0x0000000603037211 */ /* 0x000fe200078f20ff */
[----:B------:R-:W-:Y:S01]  /*0b70*/  IMAD.IADD R222, R6, 0x1, -R5 ;  /* 0x0000000106de7824 */ /* 0x000fe200078e0a05 */
[----:B------:R-:W-:Y:S02]  /*0b80*/  LOP3.LUT R13, R4, 0xfffffffc, RZ, 0xc0, !PT ;  /* 0xfffffffc040d7812 */ /* 0x000fe400078ec0ff */
[----:B------:R-:W-:Y:S02]  /*0b90*/  SHF.R.S32.HI R2, RZ, 0x4, R3 ;  /* 0x00000004ff027819 */ /* 0x000fe40000011403 */
[----:B------:R-:W-:Y:S01]  /*0ba0*/  SHF.R.S32.HI R9, RZ, 0x1f, R222 ;  /* 0x0000001fff097819 */ /* 0x000fe200000114de */
[----:B------:R-:W-:Y:S01]  /*0bb0*/  IMAD.IADD R13, R6, 0x1, -R13 ;  /* 0x00000001060d7824 */ /* 0x000fe200078e0a0d */
[----:B------:R-:W-:-:S02]  /*0bc0*/  LOP3.LUT R5, R3, 0x3fffff0, RZ, 0xc0, !PT ;  /* 0x03fffff003057812 */ /* 0x000fc400078ec0ff */
[----:B------:R-:W-:Y:S02]  /*0bd0*/  LEA.HI R8, R9, R222, RZ, 0x2 ;  /* 0x000000de09087211 */ /* 0x000fe400078f10ff */
[----:B------:R-:W-:Y:S01]  /*0be0*/  LEA.HI R4, R3, R2, RZ, 0x1 ;  /* 0x0000000203047211 */ /* 0x000fe200078f08ff */
[----:B------:R-:W-:Y:S01]  /*0bf0*/  IMAD.IADD R5, R6, 0x1, -R5 ;  /* 0x0000000106057824 */ /* 0x000fe200078e0a05 */
[--C-:B------:R-:W-:Y:S02]  /*0c00*/  SHF.R.S32.HI R10, RZ, 0x2, R8.reuse ;  /* 0x00000002ff0a7819 */ /* 0x100fe40000011408 */
[----:B------:R-:W-:Y:S02]  /*0c10*/  SHF.R.S32.HI R11, RZ, 0x1f, R8 ;  /* 0x0000001fff0b7819 */ /* 0x000fe40000011408 */
[----:B------:R-:W-:Y:S02]  /*0c20*/  SHF.R.S32.HI R3, RZ, 0x7, R0 ;  /* 0x00000007ff037819 */ /* 0x000fe40000011400 */
[----:B------:R-:W-:-:S02]  /*0c30*/  LEA.HI R11, R11, R10, RZ, 0x3 ;  /* 0x0000000a0b0b7211 */ /* 0x000fc400078f18ff */
[----:B------:R-:W-:Y:S02]  /*0c40*/  LOP3.LUT R6, R7, 0xfffffc00, RZ, 0xc0, !PT ;  /* 0xfffffc0007067812 */ /* 0x000fe400078ec0ff */
[----:B------:R-:W-:Y:S02]  /*0c50*/  LOP3.LUT R7, R4, 0x1ffffffe, RZ, 0xc0, !PT ;  /* 0x1ffffffe04077812 */ /* 0x000fe400078ec0ff */
[----:B------:R-:W-:Y:S01]  /*0c60*/  LOP3.LUT R11, R11, 0xfffffff8, RZ, 0xc0, !PT ;  /* 0xfffffff80b0b7812 */ /* 0x000fe200078ec0ff */
[----:B------:R-:W-:Y:S01]  /*0c70*/  IMAD R6, R5, 0x40, R6 ;  /* 0x0000004005067824 */ /* 0x000fe200078e0206 */
[----:B------:R-:W-:Y:S01]  /*0c80*/  LEA.HI R0, R0, R3, RZ, 0x1 ;  /* 0x0000000300007211 */ /* 0x000fe200078f08ff */
[----:B------:R-:W-:Y:S01]  /*0c90*/  IMAD.IADD R7, R2, 0x1, -R7 ;  /* 0x0000000102077824 */ /* 0x000fe200078e0a07 */
[----:B------:R-:W-:Y:S01]  /*0ca0*/  LEA.HI R9, R9, R222, RZ, 0x5 ;  /* 0x000000de09097211 */ /* 0x000fe200078f28ff */
[----:B------:R-:W-:Y:S01]  /*0cb0*/  IMAD.IADD R10, R10, 0x1, -R11 ;  /* 0x000000010a0a7824 */ /* 0x000fe200078e0a0b */
[----:B------:R-:W-:-:S02]  /*0cc0*/  LOP3.LUT R0, R0, 0x3fffffe, RZ, 0xc0, !PT ;  /* 0x03fffffe00007812 */ /* 0x000fc400078ec0ff */
[----:B------:R-:W-:Y:S02]  /*0cd0*/  SHF.R.S32.HI R9, RZ, 0x5, R9 ;  /* 0x00000005ff097819 */ /* 0x000fe40000011409 */
[----:B------:R-:W-:Y:S01]  /*0ce0*/  LEA.HI R2, R13, R13, RZ, 0x1 ;  /* 0x0000000d0d027211 */ /* 0x000fe200078f08ff */
[----:B------:R-:W-:Y:S01]  /*0cf0*/  IMAD.IADD R0, R3, 0x1, -R0 ;  /* 0x0000000103007824 */ /* 0x000fe200078e0a00 */
[----:B------:R-:W-:Y:S01]  /*0d00*/  LOP3.LUT R5, R8, 0x7ffffffc, RZ, 0xc0, !PT ;  /* 0x7ffffffc08057812 */ /* 0x000fe200078ec0ff */
[----:B------:R-:W-:Y:S01]  /*0d10*/  IMAD R9, R9, 0x10, R10 ;  /* 0x0000001009097824 */ /* 0x000fe200078e020a */
[----:B------:R-:W-:Y:S01]  /*0d20*/  LOP3.LUT R2, R2, 0x1ffffffe, RZ, 0xc0, !PT ;  /* 0x1ffffffe02027812 */ /* 0x000fe200078ec0ff */
[----:B------:R-:W-:Y:S02]  /*0d30*/  IMAD R3, R7, 0x8, R6 ;  /* 0x0000000807037824 */ /* 0x000fe400078e0206 */
[----:B------:R-:W-:Y:S02]  /*0d40*/  IMAD R0, R0, 0x40, R9 ;  /* 0x0000004000007824 */ /* 0x000fe400078e0209 */
[----:B------:R-:W-:Y:S01]  /*0d50*/  IMAD.IADD R13, R13, 0x1, -R2 ;  /* 0x000000010d0d7824 */ /* 0x000fe200078e0a02 */
[----:B------:R-:W-:Y:S01]  /*0d60*/  STL [R1+0x38], R3 ;  /* 0x0000380301007387 */ /* 0x000fe20000100800 */
[----:B------:R-:W-:-:S03]  /*0d70*/  IMAD.IADD R5, R222, 0x1, -R5 ;  /* 0x00000001de057824 */ /* 0x000fc600078e0a05 */
[----:B------:R0:W-:Y:S01]  /*0d80*/  STL [R1+0x30], R0 ;  /* 0x0000300001007387 */ /* 0x0001e20000100800 */
[----:B------:R-:W-:-:S04]  /*0d90*/  IMAD.SHL.U32 R2, R5, 0x2, RZ ;  /* 0x0000000205027824 */ /* 0x000fc800078e00ff */
[C---:B------:R-:W-:Y:S02]  /*0da0*/  VIADD R221, R2.reuse, 0x8 ;  /* 0x0000000802dd7836 */ /* 0x040fe40000000000 */
[C---:B------:R-:W-:Y:S02]  /*0db0*/  VIADD R220, R2.reuse, 0x10 ;  /* 0x0000001002dc7836 */ /* 0x040fe40000000000 */
[C---:B------:R-:W-:Y:S01]  /*0dc0*/  VIADD R219, R2.reuse, 0x18 ;  /* 0x0000001802db7836 */ /* 0x040fe20000000000 */
[----:B------:R-:W-:Y:S01]  /*0dd0*/  SHF.R.S32.HI R5, RZ, 0x1f, R221 ;  /* 0x0000001fff057819 */ /* 0x000fe200000114dd */
[----:B0-----:R-:W-:Y:S01]  /*0de0*/  IMAD R0, R13, 0x8, R0 ;  /* 0x000000080d007824 */ /* 0x001fe200078e0200 */
[----:B------:R-:W-:Y:S01]  /*0df0*/  SHF.R.S32.HI R4, RZ, 0x1f, R220 ;  /* 0x0000001fff047819 */ /* 0x000fe200000114dc */
[C---:B------:R-:W-:Y:S01]  /*0e00*/  VIADD R218, R2.reuse, 0x20 ;  /* 0x0000002002da7836 */ /* 0x040fe20000000000 */
[----:B------:R-:W-:Y:S01]  /*0e10*/  SHF.R.S32.HI R3, RZ, 0x1f, R219 ;  /* 0x0000001fff037819 */ /* 0x000fe200000114db */
[C---:B------:R-:W-:Y:S01]  /*0e20*/  VIADD R217, R2.reuse, 0x28 ;  /* 0x0000002802d97836 */ /* 0x040fe20000000000 */
[----:B------:R0:W-:Y:S01]  /*0e30*/  STL [R1+0x34], R0 ;  /* 0x0000340001007387 */ /* 0x0001e20000100800 */
[C---:B------:R-:W-:Y:S01]  /*0e40*/  VIADD R216, R2.reuse, 0x30 ;  /* 0x0000003002d87836 */ /* 0x040fe20000000000 */
[----:B------:R-:W-:Y:S01]  /*0e50*/  SHF.R.S32.HI R5, RZ, 0x1f, R218 ;  /* 0x0000001fff057819 */ /* 0x000fe200000114da */
        /* <DEDUP_REMOVED lines=42> */
[----:B------:R-:W-:Y:S01]  /*1100*/  VIADD R16, R2, 0xe0 ;  /* 0x000000e002107836 */ /* 0x000fe20000000000 */
[----:B------:R-:W-:-:S02]  /*1110*/  SHF.R.S32.HI R224, RZ, 0x1f, R18 ;  /* 0x0000001fffe07819 */ /* 0x000fc40000011412 */
[----:B0-----:R-:W-:-:S07]  /*1120*/  SHF.R.S32.HI R223, RZ, 0x1f, R17 ;  /* 0x0000001fffdf7819 */ /* 0x001fce0000011411 */
.L_x_404:
[----:B------:R-:W-:Y:S01]  /*1130*/  ULDC.64 UR8, c[0x0][0xc88] ;  /* 0x0003220000087ab9 */ /* 0x000fe20000000a00 */
[----:B------:R-:W-:Y:S01]  /*1140*/  ULDC.64 UR10, c[0x0][0xa20] ;  /* 0x00028800000a7ab9 */ /* 0x000fe20000000a00 */
[----:B------:R-:W-:Y:S01]  /*1150*/  UIMAD.WIDE UR8, UR7, 0x4, UR8 ;  /* 0x00000004070878a5 */ /* 0x000fe2000f8e0208 */
[----:B------:R-:W-:-:S05]  /*1160*/  ULDC UR4, c[0x0][0x424] ;  /* 0x0001090000047ab9 */ /* 0x000fca0000000800 */
[----:B012---:R-:W-:Y:S02]  /*1170*/  IMAD.U32 R4, RZ, RZ, UR8 ;  /* 0x00000008ff047e24 */ /* 0x007fe4000f8e00ff */
[----:B---3--:R-:W-:Y:S01]  /*1180*/  IMAD.U32 R5, RZ, RZ, UR9 ;  /* 0x00000009ff057e24 */ /* 0x008fe2000f8e00ff */
[----:B------:R-:W-:-:S04]  /*1190*/  ULDC.64 UR8, c[0x0][0xa28] ;  /* 0x00028a0000087ab9 */ /* 0x000fc80000000a00 */
[----:B------:R-:W2:Y:S01]  /*11a0*/  LDG.E R4, desc[UR40][R4.64] ;  /* 0x0000002804047981 */ /* 0x000ea2000c1e1900 */
[----:B------:R-:W-:Y:S02]  /*11b0*/  UISETP.NE.U32.AND UP0, UPT, UR8, URZ, UPT ;  /* 0x0000003f0800728c */ /* 0x000fe4000bf05070 */
[----:B------:R-:W-:Y:S02]  /*11c0*/  UISETP.NE.U32.AND UP1, UPT, UR10, URZ, UPT ;  /* 0x0000003f0a00728c */ /* 0x000fe4000bf25070 */
[----:B------:R-:W-:Y:S02]  /*11d0*/  UISETP.NE.AND.EX UP0, UPT, UR9, URZ, UPT, UP0 ;  /* 0x0000003f0900728c */ /* 0x000fe4000bf05300 */
[----:B------:R-:W-:-:S04]  /*11e0*/  UISETP.NE.AND.EX UP1, UPT, UR11, URZ, UPT, UP1 ;  /* 0x0000003f0b00728c */ /* 0x000fc8000bf25310 */
[----:B------:R-:W-:Y:S02]  /*11f0*/  PLOP3.LUT P0, PT, PT, PT, UP0, 0x80, 0x0 ;  /* 0x000000000000781c */ /* 0x000fe40003f0f008 */
[----:B------:R-:W-:Y:S02]  /*1200*/  PLOP3.LUT P1, PT, PT, PT, UP1, 0x80, 0x0 ;  /* 0x000000000000781c */ /* 0x000fe40003f2f018 */
[----:B--2---:R-:W-:-:S13]  /*1210*/  R2UR UR46, R4 ;  /* 0x00000000042e72ca */ /* 0x004fda00000e0000 */
[----:B------:R-:W-:Y:S02]  /*1220*/  USHF.R.S32.HI UR45, URZ, 0x1f, UR46 ;  /* 0x0000001f3f2d7899 */ /* 0x000fe4000801142e */
[----:B------:R-:W-:-:S04]  /*1230*/  @UP0 ULEA UR8, UP2, UR46, UR8, 0x2 ;  /* 0x000000082e080291 */ /* 0x000fc8000f84103f */
[----:B------:R-:W-:Y:S02]  /*1240*/  @UP0 ULEA.HI.X UR9, UR46, UR9, UR45, 0x2, UP2 ;  /* 0x000000092e090291 */ /* 0x000fe400090f142d */
[----:B------:R-:W-:Y:S01]  /*1250*/  @UP1 ULEA UR10, UP0, UR46, UR10, 0x2 ;  /* 0x0000000a2e0a1291 */ /* 0x000fe2000f80103f */
[----:B------:R-:W-:-:S03]  /*1260*/  IMAD.U32 R4, RZ, RZ, UR8 ;  /* 0x00000008ff047e24 */ /* 0x000fc6000f8e00ff */
[----:B------:R-:W-:Y:S01]  /*1270*/  @UP1 ULEA.HI.X UR11, UR46, UR11, UR45, 0x2, UP0 ;  /* 0x0000000b2e0b1291 */ /* 0x000fe200080f142d */
[----:B------:R-:W-:Y:S01]  /*1280*/  IMAD.U32 R5, RZ, RZ, UR9 ;  /* 0x00000009ff057e24 */ /* 0x000fe2000f8e00ff */
[----:B------:R-:W-:Y:S01]  /*1290*/  ULDC.64 UR8, c[0x0][0x418] ;  /* 0x0001060000087ab9 */ /* 0x000fe20000000a00 */
[----:B----4-:R-:W-:-:S03]  /*12a0*/  IMAD.U32 R6, RZ, RZ, UR10 ;  /* 0x0000000aff067e24 */ /* 0x010fc6000f8e00ff */
[----:B------:R-:W-:Y:S01]  /*12b0*/  IMAD.U32 R7, RZ, RZ, UR11 ;  /* 0x0000000bff077e24 */ /* 0x000fe2000f8e00ff */
[----:B------:R-:W2:Y:S04]  /*12c0*/  @P0 LDG.E R4, desc[UR40][R4.64] ;  /* 0x0000002804040981 */ /* 0x000ea8000c1e1900 */
[----:B------:R-:W3:Y:S01]  /*12d0*/  @P1 LDG.E R6, desc[UR40][R6.64] ;  /* 0x0000002806061981 */ /* 0x000ee2000c1e1900 */
[----:B------:R-:W-:Y:S01]  /*12e0*/  UISETP.NE.U32.AND UP0, UPT, UR8, URZ, UPT ;  /* 0x0000003f0800728c */ /* 0x000fe2000bf05070 */
[----:B------:R-:W-:Y:S01]  /*12f0*/  UMOV UR44, UR5 ;  /* 0x00000005002c7c82 */ /* 0x000fe20008000000 */
[----:B------:R-:W-:Y:S02]  /*1300*/  ULDC UR5, c[0x0][0x2f0] ;  /* 0x0000bc0000057ab9 */ /* 0x000fe40000000800 */
[----:B------:R-:W-:Y:S01]  /*1310*/  UISETP.NE.AND.EX UP0, UPT, UR9, URZ, UPT, UP0 ;  /* 0x0000003f0900728c */ /* 0x000fe2000bf05300 */
[----:B------:R-:W-:Y:S01]  /*1320*/  UMOV UR51, URZ ;  /* 0x0000003f00337c82 */ /* 0x000fe20008000000 */
[----:B------:R-:W-:-:S02]  /*1330*/  ULOP3.LUT UR43, UR6, 0xffff, URZ, 0xc0, !UPT ;  /* 0x0000ffff062b7892 */ /* 0x000fc4000f8ec03f */
[----:B------:R-:W-:Y:S02]  /*1340*/  USEL UR4, UR4, 0x1, UP0 ;  /* 0x0000000104047887 */ /* 0x000fe40008000000 */
[----:B------:R-:W-:Y:S02]  /*1350*/  ULOP3.LUT UR7, UR6, 0xff0000, URZ, 0xc0, !UPT ;  /* 0x00ff000006077892 */ /* 0x000fe4000f8ec03f */
[----:B------:R-:W-:Y:S02]  /*1360*/  UIMAD UR4, UR4, UR5, URZ ;  /* 0x00000005040472a4 */ /* 0x000fe4000f8e023f */
[----:B------:R-:W-:Y:S01]  /*1370*/  ULOP3.LUT UR6, UR6, 0xff000000, URZ, 0xc0, !UPT ;  /* 0xff00000006067892 */ /* 0x000fe2000f8ec03f */
[----:B--2---:R-:W-:-:S04]  /*1380*/  @P0 R2UR UR51, R4 ;  /* 0x00000000043302ca */ /* 0x004fc800000e0000 */
[----:B---3--:R-:W-:Y:S01]  /*1390*/  @P1 R2UR UR4, R6 ;  /* 0x00000000060412ca */ /* 0x008fe200000e0000 */
[----:B-----5:R-:W-:-:S14]  /*13a0*/  @P1 BRA `(.L_x_359) ;  /* 0x0000000000341947 */ /* 0x020fdc0003800000 */
[----:B------:R-:W-:Y:S02]  /*13b0*/  ULDC.64 UR8, c[0x0][0xa08] ;  /* 0x0002820000087ab9 */ /* 0x000fe40000000a00 */
[----:B------:R-:W-:-:S04]  /*13c0*/  ISETP.NE.U32.AND P0, PT, RZ, UR8, PT ;  /* 0x00000008ff007c0c */ /* 0x000fc8000bf05070 */
[----:B------:R-:W-:-:S13]  /*13d0*/  ISETP.NE.AND.EX P0, PT, RZ, UR9, PT, P0 ;  /* 0x00000009ff007c0c */ /* 0x000fda000bf05300 */
[----:B------:R-:W-:Y:S05]  /*13e0*/  @!P0 BRA `(.L_x_359) ;  /* 0x0000000000248947 */ /* 0x000fea0003800000 */
[----:B------:R-:W-:Y:S02]  /*13f0*/  ULDC.64 UR4, c[0x0][0xa08] ;  /* 0x0002820000047ab9 */ /* 0x000fe40000000a00 */
[----:B------:R-:W-:-:S06]  /*1400*/  UIMAD.WIDE UR4, UR46, 0x4, UR4 ;  /* 0x000000042e0478a5 */ /* 0x000fcc000f8e0204 */
[----:B------:R-:W-:Y:S02]  /*1410*/  IMAD.U32 R4, RZ, RZ, UR4 ;  /* 0x00000004ff047e24 */ /* 0x000fe4000f8e00ff */
[----:B------:R-:W-:-:S05]  /*1420*/  IMAD.U32 R5, RZ, RZ, UR5 ;  /* 0x00000005ff057e24 */ /* 0x000fca000f8e00ff */
[----:B------:R-:W2:Y:S04]  /*1430*/  LDG.E R3, desc[UR40][R4.64] ;  /* 0x0000002804037981 */ /* 0x000ea8000c1e1900 */
[----:B------:R-:W3:Y:S01]  /*1440*/  LDG.E R0, desc[UR40][R4.64+0x4] ;  /* 0x0000042804007981 */ /* 0x000ee2000c1e1900 */
[----:B--2---:R-:W-:Y:S02]  /*1450*/  R2UR UR4, R3 ;  /* 0x00000000030472ca */ /* 0x004fe400000e0000 */
[----:B---3--:R-:W-:-:S13]  /*1460*/  R2UR UR5, R0 ;  /* 0x00000000000572ca */ /* 0x008fda00000e0000 */
[----:B------:R-:W-:-:S12]  /*1470*/  UIADD3 UR4, -UR4, UR5, URZ ;  /* 0x0000000504047290 */ /* 0x000fd8000fffe13f */
.L_x_359:
[----:B------:R-:W-:Y:S02]  /*1480*/  UIADD3 UR51, -UR51, UR4, URZ ;  /* 0x0000000433337290 */ /* 0x000fe4000fffe13f */
[----:B------:R-:W-:Y:S02]  /*1490*/  USHF.R.U32.HI UR6, URZ, 0x8, UR6 ;  /* 0x000000083f067899 */ /* 0x000fe40008011606 */
[----:B------:R-:W-:Y:S02]  /*14a0*/  UISETP.GE.AND UP0, UPT, UR51, 0x1, UPT ;  /* 0x000000013300788c */ /* 0x000fe4000bf06270 */
[----:B------:R-:W-:Y:S02]  /*14b0*/  UIADD3 UR4, UR51, 0x5f, URZ ;  /* 0x0000005f33047890 */ /* 0x000fe4000fffe03f */
[----:B------:R-:W-:Y:S02]  /*14c0*/  ULEA.HI UR7, UR7, UR6, URZ, 0x10 ;  /* 0x0000000607077291 */ /* 0x000fe4000f8f803f */
[----:B------:R-:W-:Y:S01]  /*14d0*/  PLOP3.LUT P0, PT, PT, PT, UP0, 0x80, 0x0 ;  /* 0x000000000000781c */ /* 0x000fe20003f0f008 */
[----:B------:R-:W-:-:S02]  /*14e0*/  UIMAD.WIDE UR4, UR4, 0x2aaaaaab, URZ ;  /* 0x2aaaaaab040478a5 */ /* 0x000fc4000f8e023f */
[----:B------:R-:W-:Y:S02]  /*14f0*/  ULOP3.LUT UR42, UR7, 0xff, URZ, 0xc0, !UPT ;  /* 0x000000ff072a7892 */ /* 0x000fe4000f8ec03f */
[----:B------:R-:W-:Y:S02]  /*1500*/  USHF.R.U32.HI UR6, URZ, 0x1f, UR5 ;  /* 0x0000001f3f067899 */ /* 0x000fe40008011605 */
[----:B------:R-:W-:Y:S01]  /*1510*/  USHF.R.U32.HI UR39, URZ, 0x10, UR7 ;  /* 0x000000103f277899 */ /* 0x000fe20008011607 */
[----:B------:R-:W-:Y:S01]  /*1520*/  UMOV UR4, URZ ;  /* 0x0000003f00047c82 */ /* 0x000fe20008000000 */
[----:B------:R-:W-:-:S04]  /*1530*/  ULEA.HI.SX32 UR9, UR5, UR6, 0x1c ;  /* 0x0000000605097291 */ /* 0x000fc8000f8fe23f */
[----:B------:R-:W-:Y:S08]  /*1540*/  @!P0 BRA `(.L_x_360) ;  /* 0x0000000000908947 */ /* 0x000ff00003800000 */
[----:B------:R-:W-:Y:S01]  /*1550*/  UISETP.NE.AND UP0, UPT, UR39, URZ, UPT ;  /* 0x0000003f2700728c */ /* 0x000fe2000bf05270 */
[----:B------:R-:W-:-:S03]  /*1560*/  ULDC UR4, c[0x0][0x9f0] ;  /* 0x00027c0000047ab9 */ /* 0x000fc60000000800 */
[----:B------:R-:W-:-:S03]  /*1570*/  USEL UR10, UR39, UR4, UP0 ;  /* 0x00000004270a7287 */ /* 0x000fc60008000000 */
[----:B------:R-:W-:Y:S01]  /*1580*/  UMOV UR4, URZ ;  /* 0x0000003f00047c82 */ /* 0x000fe20008000000 */
[----:B------:R-:W-:Y:S02]  /*1590*/  UIADD3 UR6, UR9, -0x1, UR10 ;  /* 0xffffffff09067890 */ /* 0x000fe4000fffe00a */
[----:B------:R-:W-:-:S04]  /*15a0*/  IMAD.U32 R4, RZ, RZ, UR10 ;  /* 0x0000000aff047e24 */ /* 0x000fc8000f8e00ff */
[----:B------:R-:W-:Y:S01]  /*15b0*/  IMAD.U32 R5, RZ, RZ, UR6 ;  /* 0x00000006ff057e24 */ /* 0x000fe2000f8e00ff */
[-C--:B------:R-:W-:Y:S01]  /*15c0*/  IABS R0, R4.reuse ;  /* 0x0000000400007213 */ /* 0x080fe20000000000 */
[----:B------:R-:W-:Y:S01]  /*15d0*/  ULOP3.LUT UR6, UR6, UR10, URZ, 0x3c, !UPT ;  /* 0x0000000a06067292 */ /* 0x000fe2000f8e3c3f */
[----:B------:R-:W-:Y:S02]  /*15e0*/  IABS R6, R4 ;  /* 0x0000000400067213 */ /* 0x000fe40000000000 */
[----:B------:R-:W-:Y:S02]  /*15f0*/  R2UR UR11, R0 ;  /* 0x00000000000b72ca */ /* 0x000fe400000e0000 */
[----:B------:R-:W-:-:S05]  /*1600*/  IABS R5, R5 ;  /* 0x0000000500057213 */ /* 0x000fca0000000000 */
[----:B------:R-:W-:-:S05]  /*1610*/  IMAD.MOV.U32 R4, RZ, RZ, R5 ;  /* 0x000000ffff047224 */ /* 0x000fca00078e0005 */
[----:B------:R-:W-:Y:S01]  /*1620*/  R2UR UR8, R4 ;  /* 0x00000000040872ca */ /* 0x000fe200000e0000 */
        /* <DEDUP_REMOVED lines=22> */
.L_x_360:
[----:B------:R-:W-:Y:S01]  /*1790*/  UIMAD UR38, UR42, UR4, URZ ;  /* 0x000000042a2672a4 */ /* 0x000fe2000f8e023f */
[----:B------:R-:W-:Y:S01]  /*17a0*/  IMAD.U32 R0, RZ, RZ, UR9 ;  /* 0x00000009ff007e24 */ /* 0x000fe2000f8e00ff */
[----:B------:R-:W-:Y:S01]  /*17b0*/  PLOP3.LUT P0, PT, PT, PT, PT, 0x80, 0x0 ;  /* 0x000000000000781c */ /* 0x000fe20003f0f070 */
[----:B------:R-:W-:Y:S01]  /*17c0*/  IMAD.U32 R3, RZ, RZ, UR4 ;  /* 0x00000004ff037e24 */ /* 0x000fe2000f8e00ff */
[----:B------:R-:W-:Y:S01]  /*17d0*/  CS2R R150, SRZ ;  /* 0x0000000000967805 */ /* 0x000fe2000001ff00 */
[----:B------:R-:W-:Y:S01]  /*17e0*/  IMAD.MOV.U32 R6, RZ, RZ, RZ ;  /* 0x000000ffff067224 */ /* 0x000fe200078e00ff */
[----:B------:R-:W-:Y:S01]  /*17f0*/  CS2R R148, SRZ ;  /* 0x0000000000947805 */ /* 0x000fe2000001ff00 */
[----:B------:R-:W-:Y:S01]  /*1800*/  IMAD.MOV.U32 R5, RZ, RZ, RZ ;  /* 0x000000ffff057224 */ /* 0x000fe200078e00ff */
[----:B------:R-:W-:Y:S02]  /*1810*/  VIADDMNMX R0, R3, UR38, R0, PT ;  /* 0x0000002603007c46 */ /* 0x000fe4000b800100 */
[----:B------:R-:W-:-:S02]  /*1820*/  CS2R R146, SRZ ;  /* 0x0000000000927805 */ /* 0x000fc4000001ff00 */
[----:B------:R-:W-:Y:S02]  /*1830*/  CS2R R144, SRZ ;  /* 0x0000000000907805 */ /* 0x000fe4000001ff00 */
[----:B------:R-:W-:Y:S02]  /*1840*/  CS2R R142, SRZ ;  /* 0x00000000008e7805 */ /* 0x000fe4000001ff00 */
[----:B------:R-:W-:Y:S02]  /*1850*/  R2UR UR50, R0 ;  /* 0x00000000003272ca */ /* 0x000fe400000e0000 */
        /* <DEDUP_REMOVED lines=11> */
[----:B------:R-:W-:Y:S01]  /*1910*/  CS2R R118, SRZ ;  /* 0x0000000000767805 */ /* 0x000fe2000001ff00 */
[----:B------:R-:W-:Y:S01]  /*1920*/  UISETP.GT.AND UP0, UPT, UR50, UR38, UPT ;  /* 0x000000263200728c */ /* 0x000fe2000bf04270 */
[----:B------:R-:W-:Y:S02]  /*1930*/  CS2R R116, SRZ ;  /* 0x0000000000747805 */ /* 0x000fe4000001ff00 */
[----:B------:R-:W-:Y:S02]  /*1940*/  CS2R R114, SRZ ;  /* 0x0000000000727805 */ /* 0x000fe4000001ff00 */
[----:B------:R-:W-:-:S02]  /*1950*/  CS2R R112, SRZ ;  /* 0x0000000000707805 */ /* 0x000fc4000001ff00 */
[----:B------:R-:W-:Y:S02]  /*1960*/  CS2R R110, SRZ ;  /* 0x00000000006e7805 */ /* 0x000fe4000001ff00 */
[----:B------:R-:W-:Y:S02]  /*1970*/  CS2R R108, SRZ ;  /* 0x00000000006c7805 */ /* 0x000fe4000001ff00 */
[----:B------:R-:W-:Y:S02]  /*1980*/  PLOP3.LUT P1, PT, PT, PT, UP0, 0x80, 0x0 ;  /* 0x000000000000781c */ /* 0x000fe40003f2f008 */
        /* <DEDUP_REMOVED lines=42> */
[----:B------:R-:W-:Y:S06]  /*1c30*/  @!P1 BRA `(.L_x_361) ;  /* 0x0000005000449947 */ /* 0x000fec0003800000 */
[----:B------:R-:W0:Y:S01]  /*1c40*/  S2R R0, SR_TID.X ;  /* 0x0000000000007919 */ /* 0x000e220000002100 */
[----:B------:R-:W1:Y:S01]  /*1c50*/  S2UR UR7, SR_CgaCtaId ;  /* 0x00000000000779c3 */ /* 0x000e620000008800 */
[----:B------:R-:W-:Y:S02]  /*1c60*/  UMOV UR6, 0x400 ;  /* 0x0000040000067882 */ /* 0x000fe40000000000 */
[----:B-1----:R-:W-:-:S04]  /*1c70*/  ULEA UR6, UR7, UR6, 0x18 ;  /* 0x0000000607067291 */ /* 0x002fc8000f8ec03f */
[----:B------:R-:W-:Y:S01]  /*1c80*/  UIADD3 UR6, UR6, 0x18400, URZ ;  /* 0x0001840006067890 */ /* 0x000fe2000fffe03f */
[----:B0-----:R-:W-:-:S03]  /*1c90*/  VIADD R0, R0, 0xffffff80 ;  /* 0xffffff8000007836 */ /* 0x001fc60000000000 */
[----:B------:R-:W-:Y:S02]  /*1ca0*/  ULOP3.LUT UP0, URZ, UR6, 0x1bf, URZ, 0xc0, !UPT ;  /* 0x000001bf063f7892 */ /* 0x000fe4000f80c03f */
[----:B------:R-:W-:-:S04]  /*1cb0*/  SHF.R.S32.HI R3, RZ, 0x1f, R0 ;  /* 0x0000001fff037819 */ /* 0x000fc80000011400 */
[----:B------:R-:W-:Y:S02]  /*1cc0*/  PLOP3.LUT P0, PT, PT, PT, UP0, 0x80, 0x0 ;  /* 0x000000000000781c */ /* 0x000fe40003f0f008 */
[----:B------:R-:W-:-:S04]  /*1cd0*/  LEA.HI R3, R3, R0, RZ, 0x7 ;  /* 0x0000000003037211 */ /* 0x000fc800078f38ff */
[----:B------:R-:W-:-:S06]  /*1ce0*/  SHF.R.S32.HI R3, RZ, 0x7, R3 ;  /* 0x00000007ff037819 */ /* 0x000fcc0000011403 */
[----:B------:R-:W0:Y:S02]  /*1cf0*/  SHFL.IDX PT, R3, R3, RZ, 0x1f ;  /* 0x00001fff03037589 */ /* 0x000e2400000e0000 */
[----:B0-----:R-:W-:-:S13]  /*1d00*/  R2UR UR4, R3 ;  /* 0x00000000030472ca */ /* 0x001fda00000e0000 */
        /* <DEDUP_REMOVED lines=23> */
.L_x_362:
[----:B------:R-:W0:Y:S01]  /*1e80*/  S2R R3, SR_CgaCtaId ;  /* 0x0000000000037919 */ /* 0x000e220000008800 */
[----:B------:R-:W-:Y:S01]  /*1e90*/  ULEA.HI UR4, UR48, UR48, URZ, 0x1 ;  /* 0x0000003030047291 */ /* 0x000fe2000f8f083f */
[----:B------:R-:W-:Y:S01]  /*1ea0*/  MOV R6, 0x400 ;  /* 0x0000040000067802 */ /* 0x000fe20000000f00 */
[----:B------:R-:W1:Y:S02]  /*1eb0*/  S2R R20, SR_TID.X ;  /* 0x0000000000147919 */ /* 0x000e640000002100 */
[----:B------:R-:W-:-:S04]  /*1ec0*/  ULOP3.LUT UR4, UR4, 0xfffffffe, URZ, 0xc0, !UPT ;  /* 0xfffffffe04047892 */ /* 0x000fc8000f8ec03f */
[----:B------:R-:W-:-:S06]  /*1ed0*/  UIADD3 UR4, UR48, -UR4, URZ ;  /* 0x8000000430047290 */ /* 0x000fcc000fffe03f */
[----:B------:R-:W-:Y:S01]  /*1ee0*/  IMAD.U32 R0, RZ, RZ, UR4 ;  /* 0x00000004ff007e24 */ /* 0x000fe2000f8e00ff */
[----:B0-----:R-:W-:-:S04]  /*1ef0*/  LEA R6, R3, R6, 0x18 ;  /* 0x0000000603067211 */ /* 0x001fc800078ec0ff */
[----:B------:R-:W-:Y:S02]  /*1f00*/  SHF.L.U32 R3, R0, 0x1f, RZ ;  /* 0x0000001f00037819 */ /* 0x000fe400000006ff */
[----:B-1----:R-:W-:Y:S02]  /*1f10*/  SHF.R.U32.HI R20, RZ, 0x7, R20 ;  /* 0x00000007ff147819 */ /* 0x002fe40000011614 */
[----:B------:R-:W0:Y:S03]  /*1f20*/  SYNCS.PHASECHK.TRANS64.TRYWAIT P0, [R6+URZ+0x22800], R3 ;  /* 0x02280003060075a7 */ /* 0x000e26000800017f */
[----:B------:R-:W-:Y:S01]  /*1f30*/  VIADD R7, R20, 0x8 ;  /* 0x0000000814077836 */ /* 0x000fe20000000000 */
[----:B0-----:R-:W-:Y:S06]  /*1f40*/  @!P0 BRA `(.L_x_363) ;  /* 0x000000f800a48947 */ /* 0x001fec0003800000 */
.L_x_527:
[----:B------:R-:W-:Y:S01]  /*1f50*/  IMAD.U32 R0, RZ, RZ, UR49 ;  /* 0x00000031ff007e24 */ /* 0x000fe2000f8e00ff */
[----:B------:R-:W-:Y:S05]  /*1f60*/  WARPSYNC.ALL ;  /* 0x0000000000007948 */ /* 0x000fea0003800000 */
[----:B------:R1:W-:Y:S01]  /*1f70*/  BAR.SYNC.DEFER_BLOCKING R7, 0x100 ;  /* 0x000400070000751d */ /* 0x0003e20000010000 */
[----:B------:R-:W-:-:S13]  /*1f80*/  ISETP.NE.AND P0, PT, R0, 0x3, PT ;  /* 0x000000030000780c */ /* 0x000fda0003f05270 */
[----:B-1----:R-:W-:Y:S05]  /*1f90*/  @!P0 BRA `(.L_x_364) ;  /* 0x0000000000048947 */ /* 0x002fea0003800000 */
[----:B------:R-:W-:Y:S01]  /*1fa0*/  BPT.TRAP 0x1 ;  /* 0x000000040000795c */ /* 0x000fe20000300000 */
.L_x_364:
[----:B------:R-:W-:Y:S01]  /*1fb0*/  R2UR UR22, R6 ;  /* 0x00000000061672ca */ /* 0x000fe200000e0000 */
[----:B------:R-:W-:-:S05]  /*1fc0*/  IMAD.U32 R8, RZ, RZ, UR47 ;  /* 0x0000002fff087e24 */ /* 0x000fca000f8e00ff */
[----:B------:R-:W-:-:S07]  /*1fd0*/  SHF.L.U32 R8, R8, 0x1f, RZ ;  /* 0x0000001f08087819 */ /* 0x000fce00000006ff */
[----:B------:R-:W-:-:S09]  /*1fe0*/  ULEA UR22, UR37, UR22, 0x3 ;  /* 0x0000001625167291 */ /* 0x000fd2000f8e183f */
[----:B------:R1:W2:Y:S01]  /*1ff0*/  SYNCS.PHASECHK.TRANS64.TRYWAIT P1, [UR22+0x22830], R8 ;  /* 0x02283008ff0075a7 */ /* 0x0002a20008020156 */
[----:B------:R-:W-:Y:S05]  /*2000*/  @!P0 BRA `(.L_x_365) ;  /* 0x0000000000048947 */ /* 0x000fea0003800000 */
[----:B------:R-:W-:Y:S01]  /*2010*/  BPT.TRAP 0x1 ;  /* 0x000000040000795c */ /* 0x000fe20000300000 */
.L_x_365:
[----:B--2---:R-:W-:Y:S05]  /*2020*/  @P1 BRA `(.L_x_366) ;  /* 0x0000000000081947 */ /* 0x004fea0003800000 */
[----:B------:R-:W2:Y:S02]  /*2030*/  SYNCS.PHASECHK.TRANS64.TRYWAIT P1, [UR22+0x22830], R8 ;  /* 0x02283008ff0075a7 */ /* 0x000ea40008020156 */
[----:B--2---:R-:W-:Y:S05]  /*2040*/  @!P1 BRA `(.L_x_367) ;  /* 0x000000f800789947 */ /* 0x004fea0003800000 */
.L_x_366:
[----:B------:R-:W-:Y:S01]  /*2050*/  R2UR UR4, R6 ;  /* 0x00000000060472ca */ /* 0x000fe200000e0000 */
[----:B------:R-:W-:Y:S01]  /*2060*/  ULOP3.LUT UR16, UR52, 0x10000, URZ, 0xfc, !UPT ;  /* 0x0001000034107892 */ /* 0x000fe2000f8efc3f */
[----:B------:R-:W-:Y:S01]  /*2070*/  WARPGROUP.ARRIVE ;  /* 0x00000000000079c5 */ /* 0x000fe20000000000 */
[----:B------:R-:W-:Y:S01]  /*2080*/  UMOV UR17, 0x40000040 ;  /* 0x4000004000117882 */ /* 0x000fe20000000000 */
[----:B------:R-:W-:Y:S01]  /*2090*/  UMOV UR19, 0x40000040 ;  /* 0x4000004000137882 */ /* 0x000fe20000000000 */
[----:B------:R-:W-:Y:S01]  /*20a0*/  UMOV UR5, 0x40000040 ;  /* 0x4000004000057882 */ /* 0x000fe20000000000 */
[----:B------:R-:W-:Y:S01]  /*20b0*/  UMOV UR7, 0x40000040 ;  /* 0x4000004000077882 */ /* 0x000fe20000000000 */
[----:B------:R-:W-:Y:S01]  /*20c0*/  UIADD3 UR8, UR16, 0x4, URZ ;  /* 0x0000000410087890 */ /* 0x000fe2000fffe03f */
[----:B------:R-:W-:Y:S01]  /*20d0*/  P2R R72, PR, RZ, 0x1 ;  /* 0x00000001ff487803 */ /* 0x000fe20000000000 */
[----:B------:R-:W-:Y:S01]  /*20e0*/  UMOV UR9, 0x40000040 ;  /* 0x4000004000097882 */ /* 0x000fe20000000000 */
[----:B------:R-:W-:Y:S01]  /*20f0*/  UMOV UR11, 0x40000040 ;  /* 0x40000040000b7882 */ /* 0x000fe20000000000 */
[----:B------:R-:W-:Y:S01]  /*2100*/  UIADD3 UR12, UR16, 0x6, URZ ;  /* 0x00000006100c7890 */ /* 0x000fe2000fffe03f */
[----:B------:R-:W2:Y:S01]  /*2110*/  S2R R73, SR_TID.X ;  /* 0x0000000000497919 */ /* 0x000ea20000002100 */
[----:B------:R-:W-:Y:S01]  /*2120*/  UIADD3 UR4, UR4, 0x1c400, URZ ;  /* 0x0001c40004047890 */ /* 0x000fe2000fffe03f */
[----:B------:R-:W-:Y:S01]  /*2130*/  UMOV UR13, 0x40000040 ;  /* 0x40000040000d7882 */ /* 0x000fe20000000000 */
[----:B------:R-:W-:-:S02]  /*2140*/  UMOV UR15, 0x40000040 ;  /* 0x40000040000f7882 */ /* 0x000fc40000000000 */
[----:B------:R-:W-:Y:S02]  /*2150*/  USHF.R.U32.HI UR4, URZ, 0x4, UR4 ;  /* 0x000000043f047899 */ /* 0x000fe40008011604 */
[----:B------:R-:W-:Y:S02]  /*2160*/  UIMAD UR51, UR50, -0x60, UR51 ;  /* 0xffffffa0323378a4 */ /* 0x000fe4000f8e0233 */
[----:B------:R-:W-:-:S04]  /*2170*/  ULOP3.LUT UR4, UR4, 0x3fff, URZ, 0xc0, !UPT ;  /* 0x00003fff04047892 */ /* 0x000fc8000f8ec03f */
[----:B------:R-:W-:Y:S01]  /*2180*/  ULOP3.LUT UR20, UR4, 0x10000, URZ, 0xfc, !UPT ;  /* 0x0001000004147892 */ /* 0x000fe2000f8efc3f */
[----:B0-----:R-:W-:Y:S01]  /*2190*/  IMAD.U32 R3, RZ, RZ, UR51 ;  /* 0x00000033ff037e24 */ /* 0x001fe2000f8e00ff */
[----:B------:R-:W-:Y:S02]  /*21a0*/  UIADD3 UR4, UR16, 0x2, URZ ;  /* 0x0000000210047890 */ /* 0x000fe4000fffe03f */
[----:B------:R-:W-:Y:S02]  /*21b0*/  UIMAD UR18, UR37, 0x300, UR20 ;  /* 0x00000300251278a4 */ /* 0x000fe4000f8e0214 */
[----:B------:R-:W-:Y:S02]  /*21c0*/  IADD3 R0, -R2, 0x60, R3 ;  /* 0x0000006002007810 */ /* 0x000fe40007ffe103 */
[----:B------:R-:W-:Y:S02]  /*21d0*/  UIADD3 UR6, UR18, 0x2, URZ ;  /* 0x0000000212067890 */ /* 0x000fe4000fffe03f */
[----:B------:R-:W-:Y:S01]  /*21e0*/  UIADD3 UR10, UR18, 0x4, URZ ;  /* 0x00000004120a7890 */ /* 0x000fe2000fffe03f */
[----:B------:R-:W-:Y:S01]  /*21f0*/  ISETP.GT.AND P6, PT, R0, RZ, PT ;  /* 0x000000ff0000720c */ /* 0x000fe20003fc4270 */
[----:B------:R-:W-:-:S02]  /*2200*/  UIADD3 UR14, UR18, 0x6, URZ ;  /* 0x00000006120e7890 */ /* 0x000fc4000fffe03f */
[----:B------:R-:W-:Y:S01]  /*2210*/  HGMMA.64x96x16.F32 R24, gdesc[UR16], RZ, !UPT, gsb0 ;  /* 0x01600000101879f0 */ /* 0x000fe2000c0008ff */
[C---:B------:R-:W-:Y:S02]  /*2220*/  ISETP.GT.AND P5, PT, R0.reuse, 0x1, PT ;  /* 0x000000010000780c */ /* 0x040fe40003fa4270 */
[C---:B------:R-:W-:Y:S02]  /*2230*/  ISETP.GT.AND P4, PT, R0.reuse, 0x8, PT ;  /* 0x000000080000780c */ /* 0x040fe40003f84270 */
[C---:B------:R-:W-:Y:S02]  /*2240*/  ISETP.GT.AND P3, PT, R0.reuse, 0x9, PT ;  /* 0x000000090000780c */ /* 0x040fe40003f64270 */
[C---:B------:R-:W-:Y:S02]  /*2250*/  ISETP.GT.AND P1, PT, R0.reuse, 0x10, PT ;  /* 0x000000100000780c */ /* 0x040fe40003f24270 */
[----:B------:R-:W-:Y:S02]  /*2260*/  ISETP.GT.AND P2, PT, R0, 0x11, PT ;  /* 0x000000110000780c */ /* 0x000fe40003f44270 */
[----:B--2---:R-:W-:Y:S01]  /*2270*/  LOP3.LUT R73, R73, 0x7f, RZ, 0xc0, !PT ;  /* 0x0000007f49497812 */ /* 0x004fe200078ec0ff */
[----:B------:R-:W-:-:S02]  /*2280*/  WARPGROUP.DEPBAR.LE gsb0, 0x0 ;  /* 0x00008000000079c5 */ /* 0x000fc40000010000 */
[----:B------:R-:W-:-:S06]  /*2290*/  WARPGROUP.ARRIVE ;  /* 0x00000000000079c5 */ /* 0x000fcc0000000000 */
[----:B------:R-:W-:Y:S01]  /*22a0*/  HGMMA.64x96x16.F32 R24, gdesc[UR4], R24, gsb0 ;  /* 0x01600000041879f0 */ /* 0x000fe20008000818 */
[----:B------:R-:W-:Y:S02]  /*22b0*/  ULDC UR6, c[0x0][0x9d8] ;  /* 0x0002760000067ab9 */ /* 0x000fe40000000800 */
[----:B------:R-:W-:Y:S02]  /*22c0*/  WARPGROUP.DEPBAR.LE gsb0, 0x0 ;  /* 0x00008000000079c5 */ /* 0x000fe40000010000 */
[----:B------:R-:W-:-:S06]  /*22d0*/  WARPGROUP.ARRIVE ;  /* 0x00000000000079c5 */ /* 0x000fcc0000000000 */
[----:B------:R-:W-:Y:S01]  /*22e0*/  HGMMA.64x96x16.F32 R24, gdesc[UR8], R24, gsb0 ;  /* 0x01600000081879f0 */ /* 0x000fe20008000818 */
[----:B------:R-:W-:Y:S02]  /*22f0*/  ULDC UR10, c[0x0][0x988] ;  /* 0x00026200000a7ab9 */ /* 0x000fe40000000800 */
        /* <DEDUP_REMOVED lines=18> */
[----:B------:R-:W-:Y:S01]  /*2420*/  MUFU.TANH R25, R25 ;  /* 0x0000001900197308 */ /* 0x000fe20000002400 */
        /* <DEDUP_REMOVED lines=8> */
[----:B0-----:R-:W-:Y:S01]  /*24b0*/  FSEL R3, R24, -INF , P6 ;  /* 0xff80000018037808 */ /* 0x001fe20003000000 */
        /* <DEDUP_REMOVED lines=32> */
[----:B------:R-:W-:-:S06]  /*26c0*/  FMUL.FTZ R71, R71, UR6 ;  /* 0x0000000647477c20 */ /* 0x000fcc0008410000 */
[----:B------:R0:W3:Y:S01]  /*26d0*/  MUFU.TANH R11, R34 ;  /* 0x00000022000b7308 */ /* 0x0000e20000002400 */
[----:B--2---:R-:W-:Y:S02]  /*26e0*/  FSEL R4, R4, -INF , P6 ;  /* 0xff80000004047808 */ /* 0x004fe40003000000 */
[----:B------:R-:W-:-:S05]  /*26f0*/  ISETP.GT.AND P6, PT, R0, 0x18, PT ;  /* 0x000000180000780c */ /* 0x000fca0003fc4270 */
[----:B------:R-:W2:Y:S01]  /*2700*/  MUFU.TANH R5, R27 ;  /* 0x0000001b00057308 */ /* 0x000ea20000002400 */
[----:B0-----:R-:W-:-:S04]  /*2710*/  FSEL R34, R25, -INF , P5 ;  /* 0xff80000019227808 */ /* 0x001fc80002800000 */
[----:B------:R-:W-:-:S03]  /*2720*/  FMNMX.FTZ R24, R3, R34, !PT ;  /* 0x0000002203187209 */ /* 0x000fc60007810000 */
[----:B------:R0:W4:Y:S01]  /*2730*/  MUFU.TANH R12, R35 ;  /* 0x00000023000c7308 */ /* 0x0001220000002400 */
[----:B---3--:R-:W-:Y:S02]  /*2740*/  FSEL R11, R11, -INF , P1 ;  /* 0xff8000000b0b7808 */ /* 0x008fe40000800000 */
[----:B------:R-:W-:-:S05]  /*2750*/  ISETP.GT.AND P1, PT, R0, 0x28, PT ;  /* 0x000000280000780c */ /* 0x000fca0003f24270 */
[----:B------:R-:W3:Y:S01]  /*2760*/  MUFU.TANH R36, R36 ;  /* 0x0000002400247308 */ /* 0x000ee20000002400 */
[----:B0-----:R-:W-:Y:S02]  /*2770*/  FSEL R35, R28, -INF , P4 ;  /* 0xff8000001c237808 */ /* 0x001fe40002000000 */
[----:B--2---:R-:W-:Y:S02]  /*2780*/  FSEL R5, R5, -INF , P5 ;  /* 0xff80000005057808 */ /* 0x004fe40002800000 */
[----:B------:R-:W-:Y:S02]  /*2790*/  FMNMX.FTZ R25, R35, R24, !PT ;  /* 0x0000001823197209 */ /* 0x000fe40007810000 */
[----:B------:R-:W-:Y:S01]  /*27a0*/  ISETP.GT.AND P5, PT, R0, 0x19, PT ;  /* 0x000000190000780c */ /* 0x000fe20003fa4270 */
[----:B------:R-:W0:Y:S01]  /*27b0*/  MUFU.TANH R9, R30 ;  /* 0x0000001e00097308 */ /* 0x000e220000002400 */
[----:B----4-:R-:W-:-:S07]  /*27c0*/  FSEL R12, R12, -INF , P2 ;  /* 0xff8000000c0c7808 */ /* 0x010fce0001000000 */
[----:B------:R-:W2:Y:S01]  /*27d0*/  MUFU.TANH R37, R37 ;  /* 0x0000002500257308 */ /* 0x000ea20000002400 */
[----:B---3--:R-:W-:-:S07]  /*27e0*/  FSEL R36, R36, -INF , P6 ;  /* 0xff80000024247808 */ /* 0x008fce0003000000 */
[----:B------:R3:W4:Y:S01]  /*27f0*/  MUFU.TANH R13, R38 ;  /* 0x00000026000d7308 */ /* 0x0007220000002400 */
[----:B0-----:R-:W-:Y:S02]  /*2800*/  FSEL R9, R9, -INF , P4 ;  /* 0xff80000009097808 */ /* 0x001fe40002000000 */
[----:B------:R-:W-:-:S05]  /*2810*/  ISETP.GT.AND P4, PT, R0, 0x20, PT ;  /* 0x000000200000780c */ /* 0x000fca0003f84270 */
[----:B------:R-:W0:Y:S01]  /*2820*/  MUFU.TANH R10, R31 ;  /* 0x0000001f000a7308 */ /* 0x000e220000002400 */
[----:B---3--:R-:W-:Y:S02]  /*2830*/  FSEL R38, R29, -INF , P3 ;  /* 0xff8000001d267808 */ /* 0x008fe40001800000 */
[----:B--2---:R-:W-:Y:S02]  /*2840*/  FSEL R37, R37, -INF , P5 ;  /* 0xff80000025257808 */ /* 0x004fe40002800000 */
[----:B------:R-:W-:-:S03]  /*2850*/  FMNMX.FTZ R25, R38, R25, !PT ;  /* 0x0000001926197209 */ /* 0x000fc60007810000 */
[----:B------:R-:W2:Y:S01]  /*2860*/  MUFU.TANH R40, R40 ;  /* 0x0000002800287308 */ /* 0x000ea20000002400 */
[----:B------:R-:W-:Y:S02]  /*2870*/  FMNMX.FTZ R24, R32, R25, !PT ;  /* 0x0000001920187209 */ /* 0x000fe40007810000 */
[----:B----4-:R-:W-:Y:S02]  /*2880*/  FSEL R13, R13, -INF , P6 ;  /* 0xff8000000d0d7808 */ /* 0x010fe40003000000 */
[----:B------:R-:W-:-:S03]  /*2890*/  ISETP.GT.AND P6, PT, R0, 0x30, PT ;  /* 0x000000300000780c */ /* 0x000fc60003fc4270 */
[----:B------:R3:W4:Y:S01]  /*28a0*/  MUFU.TANH R14, R39 ;  /* 0x00000027000e7308 */ /* 0x0007220000002400 */
[----:B0-----:R-:W-:Y:S02]  /*28b0*/  FSEL R10, R10, -INF , P3 ;  /* 0xff8000000a0a7808 */ /* 0x001fe40001800000 */
[----:B------:R-:W-:-:S05]  /*28c0*/  ISETP.GT.AND P3, PT, R0, 0x21, PT ;  /* 0x000000210000780c */ /* 0x000fca0003f64270 */
[----:B------:R-:W0:Y:S01]  /*28d0*/  MUFU.TANH R41, R41 ;  /* 0x0000002900297308 */ /* 0x000e220000002400 */
[----:B---3--:R-:W-:Y:S02]  /*28e0*/  FSEL R39, R33, -INF , P2 ;  /* 0xff80000021277808 */ /* 0x008fe40001000000 */
[----:B--2---:R-:W-:Y:S02]  /*28f0*/  FSEL R40, R40, -INF , P4 ;  /* 0xff80000028287808 */ /* 0x004fe40002000000 */
[----:B------:R-:W-:Y:S02]  /*2900*/  FMNMX.FTZ R25, R39, R24, !PT ;  /* 0x0000001827197209 */ /* 0x000fe40007810000 */
[----:B------:R-:W-:Y:S01]  /*2910*/  ISETP.GT.AND P2, PT, R0, 0x29, PT ;  /* 0x000000290000780c */ /* 0x000fe20003f44270 */
[----:B------:R-:W2:Y:S01]  /*2920*/  MUFU.TANH R44, R44 ;  /* 0x0000002c002c7308 */ /* 0x000ea20000002400 */
[----:B------:R-:W-:Y:S02]  /*2930*/  FMNMX.FTZ R24, R36, R25, !PT ;  /* 0x0000001924187209 */ /* 0x000fe40007810000 */
[----:B----4-:R-:W-:-:S02]  /*2940*/  FSEL R14, R14, -INF , P5 ;  /* 0xff8000000e0e7808 */ /* 0x010fc40002800000 */
[----:B------:R-:W-:Y:S02]  /*2950*/  FMNMX.FTZ R25, R37, R24, !PT ;  /* 0x0000001825197209 */ /* 0x000fe40007810000 */
[----:B------:R-:W-:Y:S01]  /*2960*/  ISETP.GT.AND P5, PT, R0, 0x31, PT ;  /* 0x000000310000780c */ /* 0x000fe20003fa4270 */
[----:B------:R-:W3:Y:S01]  /*2970*/  MUFU.TANH R45, R45 ;  /* 0x0000002d002d7308 */ /* 0x000ee20000002400 */
[----:B0-----:R-:W-:Y:S02]  /*2980*/  FSEL R41, R41, -INF , P3 ;  /* 0xff80000029297808 */ /* 0x001fe40001800000 */
[----:B------:R-:W-:-:S04]  /*2990*/  FMNMX.FTZ R24, R40, R25, !PT ;  /* 0x0000001928187209 */ /* 0x000fc80007810000 */
[----:B------:R-:W-:Y:S01]  /*29a0*/  FMNMX.FTZ R25, R41, R24, !PT ;  /* 0x0000001829197209 */ /* 0x000fe20007810000 */
[----:B------:R-:W0:Y:S01]  /*29b0*/  MUFU.TANH R48, R48 ;  /* 0x0000003000307308 */ /* 0x000e220000002400 */
[----:B--2---:R-:W-:-:S04]  /*29c0*/  FSEL R44, R44, -INF , P1 ;  /* 0xff8000002c2c7808 */ /* 0x004fc80000800000 */
[----:B------:R-:W-:-:S03]  /*29d0*/  FMNMX.FTZ R28, R44, R25, !PT ;  /* 0x000000192c1c7209 */ /* 0x000fc60007810000 */
[----:B------:R-:W2:Y:S01]  /*29e0*/  MUFU.TANH R15, R42 ;  /* 0x0000002a000f7308 */ /* 0x000ea20000002400 */
[----:B---3--:R-:W-:-:S04]  /*29f0*/  FSEL R45, R45, -INF , P2 ;  /* 0xff8000002d2d7808 */ /* 0x008fc80001000000 */
[----:B------:R-:W-:-:S03]  /*2a00*/  FMNMX.FTZ R25, R45, R28, !PT ;  /* 0x0000001c2d197209 */ /* 0x000fc60007810000 */
        /* <DEDUP_REMOVED lines=64> */
[----:B0-----:R-:W-:-:S04]  /*2e10*/  FSEL R69, R69, -INF , P1 ;  /* 0xff80000045457808 */ /* 0x001fc80000800000 */
[----:B------:R-:W-:-:S03]  /*2e20*/  FMNMX.FTZ R31, R69, R0, !PT ;  /* 0x00000000451f7209 */ /* 0x000fc60007810000 */
[----:B------:R-:W0:Y:S01]  /*2e30*/  MUFU.TANH R66, R66 ;  /* 0x0000004200427308 */ /* 0x000e220000002400 */
[----:B--2---:R-:W-:Y:S01]  /*2e40*/  FSEL R62, R62, -INF , P6 ;  /* 0xff8000003e3e7808 */ /* 0x004fe20003000000 */
[----:B------:R-:W2:Y:S06]  /*2e50*/  SHFL.BFLY PT, R0, R31, 0x2, 0x1f ;  /* 0x0c401f001f007f89 */ /* 0x000eac00000e0000 */
[----:B------:R-:W4:Y:S01]  /*2e60*/  MUFU.TANH R67, R67 ;  /* 0x0000004300437308 */ /* 0x000f220000002400 */
[----:B---3--:R-:W-:-:S07]  /*2e70*/  FSEL R63, R63, -INF , P5 ;  /* 0xff8000003f3f7808 */ /* 0x008fce0002800000 */
[----:B------:R-:W3:Y:S01]  /*2e80*/  MUFU.TANH R70, R70 ;  /* 0x0000004600467308 */ /* 0x000ee20000002400 */
[----:B0-----:R-:W-:-:S07]  /*2e90*/  FSEL R66, R66, -INF , P4 ;  /* 0xff80000042427808 */ /* 0x001fce0002000000 */
[----:B------:R-:W0:Y:S01]  /*2ea0*/  MUFU.TANH R71, R71 ;  /* 0x0000004700477308 */ /* 0x000e220000002400 */
[----:B----4-:R-:W-:Y:S02]  /*2eb0*/  FSEL R67, R67, -INF , P3 ;  /* 0xff80000043437808 */ /* 0x010fe40001800000 */
[----:B--2---:R-:W-:-:S05]  /*2ec0*/  FMNMX.FTZ R33, R31, R0, !PT ;  /* 0x000000001f217209 */ /* 0x004fca0007810000 */
[----:B------:R-:W2:Y:S01]  /*2ed0*/  SHFL.BFLY PT, R0, R33, 0x1, 0x1f ;  /* 0x0c201f0021007f89 */ /* 0x000ea200000e0000 */
[----:B---3--:R-:W-:Y:S02]  /*2ee0*/  FSEL R70, R70, -INF , P2 ;  /* 0xff80000046467808 */ /* 0x008fe40001000000 */
[----:B0-----:R-:W-:Y:S02]  /*2ef0*/  FSEL R71, R71, -INF , P1 ;  /* 0xff80000047477808 */ /* 0x001fe40000800000 */
[----:B--2---:R-:W-:-:S04]  /*2f00*/  FMNMX.FTZ R0, R33, R0, !PT ;  /* 0x0000000021007209 */ /* 0x004fc80007810000 */
        /* <DEDUP_REMOVED lines=11> */
[--C-:B------:R-:W-:Y:S01]  /*2fc0*/  FFMA.FTZ R31, R34, UR10, -R43.reuse ;  /* 0x0000000a221f7c23 */ /* 0x100fe2000801082b */
[----:B------:R-:W-:Y:S01]  /*2fd0*/  MUFU.EX2 R152, R152 ;  /* 0x0000009800987308 */ /* 0x000fe20000000800 */
        /* <DEDUP_REMOVED lines=12> */
[----:B------:R-:W-:Y:S01]  /*30a0*/  IMAD.U32 R40, RZ, RZ, UR22 ;  /* 0x00000016ff287e24 */ /* 0x000fe2000f8e00ff */
        /* <DEDUP_REMOVED lines=17> */
[----:B------:R-:W-:Y:S01]  /*31c0*/  FFMA.FTZ R43, R69, UR10, -R43 ;  /* 0x0000000a452b7c23 */ /* 0x000fe2000801082b */
[----:B------:R-:W-:Y:S02]  /*31d0*/  MUFU.EX2 R156, R156 ;  /* 0x0000009c009c7308 */ /* 0x000fe40000000800 */
[----:B------:R-:W-:-:S04]  /*31e0*/  FMNMX.FTZ R3, R25, R32, !PT ;  /* 0x0000002019037209 */ /* 0x000fc80007810000 */
[----:B------:R-:W-:Y:S02]  /*31f0*/  FMNMX.FTZ R32, R26, R3, !PT ;  /* 0x000000031a207209 */ /* 0x000fe40007810000 */
        /* <DEDUP_REMOVED lines=15> */
[----:B------:R-:W-:Y:S03]  /*32f0*/  MUFU.EX2 R44, R44 ;  /* 0x0000002c002c7308 */ /* 0x000fe60000000800 */
[----:B------:R-:W0:Y:S05]  /*3300*/  SHFL.BFLY PT, R3, R32, 0x2, 0x1f ;  /* 0x0c401f0020037f89 */ /* 0x000e2a00000e0000 */
[----:B------:R-:W2:Y:S08]  /*3310*/  MUFU.EX2 R45, R45 ;  /* 0x0000002d002d7308 */ /* 0x000eb00000000800 */
[----:B------:R-:W-:Y:S08]  /*3320*/  MUFU.EX2 R48, R48 ;  /* 0x0000003000307308 */ /* 0x000ff00000000800 */
[----:B------:R-:W3:Y:S01]  /*3330*/  MUFU.EX2 R49, R49 ;  /* 0x0000003100317308 */ /* 0x000ee20000000800 */
[----:B--2---:R-:W-:-:S02]  /*3340*/  F2FP.F16.F32.PACK_AB R162, R45, R44 ;  /* 0x0000002c2da2723e */ /* 0x004fc400000000ff */
[----:B0-----:R-:W-:-:S05]  /*3350*/  FMNMX.FTZ R34, R32, R3, !PT ;  /* 0x0000000320227209 */ /* 0x001fca0007810000 */
[----:B------:R-:W0:Y:S01]  /*3360*/  SHFL.BFLY PT, R3, R34, 0x1, 0x1f ;  /* 0x0c201f0022037f89 */ /* 0x000e2200000e0000 */
[----:B------:R-:W-:Y:S08]  /*3370*/  MUFU.EX2 R52, R52 ;  /* 0x0000003400347308 */ /* 0x000ff00000000800 */
[----:B------:R-:W2:Y:S01]  /*3380*/  MUFU.EX2 R53, R53 ;  /* 0x0000003500357308 */ /* 0x000ea20000000800 */
[----:B---3--:R-:W-:-:S07]  /*3390*/  F2FP.F16.F32.PACK_AB R164, R49, R48 ;  /* 0x0000003031a4723e */ /* 0x008fce00000000ff */
[----:B------:R-:W-:Y:S01]  /*33a0*/  MUFU.EX2 R56, R56 ;  /* 0x0000003800387308 */ /* 0x000fe20000000800 */
[----:B0-----:R-:W-:-:S07]  /*33b0*/  FMNMX.FTZ R3, R34, R3, !PT ;  /* 0x0000000322037209 */ /* 0x001fce0007810000 */
[----:B------:R-:W-:Y:S01]  /*33c0*/  MUFU.EX2 R57, R57 ;  /* 0x0000003900397308 */ /* 0x000fe20000000800 */
[----:B--2---:R-:W-:Y:S02]  /*33d0*/  F2FP.F16.F32.PACK_AB R166, R53, R52 ;  /* 0x0000003435a6723e */ /* 0x004fe400000000ff */
[C---:B------:R-:W-:Y:S01]  /*33e0*/  FSETP.NEU.FTZ.AND P1, PT, R3.reuse, -INF , PT ;  /* 0xff8000000300780b */ /* 0x040fe20003f3d000 */
[----:B------:R-:W-:-:S04]  /*33f0*/  FMUL.FTZ R32, R3, UR10 ;  /* 0x0000000a03207c20 */ /* 0x000fc80008410000 */
[----:B------:R-:W-:Y:S01]  /*3400*/  MUFU.EX2 R60, R60 ;  /* 0x0000003c003c7308 */ /* 0x000fe20000000800 */
[----:B------:R-:W-:Y:S02]  /*3410*/  FSEL R32, R32, RZ, P1 ;  /* 0x000000ff20207208 */ /* 0x000fe40000800000 */
[----:B------:R-:W-:Y:S02]  /*3420*/  ISETP.NE.AND P1, PT, R73, RZ, PT ;  /* 0x000000ff4900720c */ /* 0x000fe40003f25270 */
[----:B------:R-:W0:Y:S01]  /*3430*/  S2R R73, SR_TID.X ;  /* 0x0000000000497919 */ /* 0x000e220000002100 */
        /* <DEDUP_REMOVED lines=12> */
[----:B------:R2:W3:Y:S01]  /*3500*/  MUFU.EX2 R34, R5 ;  /* 0x0000000500227308 */ /* 0x0004e20000000800 */
[--C-:B------:R-:W-:Y:S01]  /*3510*/  FFMA.FTZ R24, R24, UR10, -R32.reuse ;  /* 0x0000000a18187c23 */ /* 0x100fe20008010820 */
[--C-:B------:R-:W-:Y:S01]  /*3520*/  FFMA.FTZ R25, R25, UR10, -R32.reuse ;  /* 0x0000000a19197c23 */ /* 0x100fe20008010820 */
[--C-:B------:R-:W-:Y:S01]  /*3530*/  FFMA.FTZ R26, R26, UR10, -R32.reuse ;  /* 0x0000000a1a1a7c23 */ /* 0x100fe20008010820 */
[--C-:B------:R-:W-:Y:S01]  /*3540*/  FFMA.FTZ R27, R27, UR10, -R32.reuse ;  /* 0x0000000a1b1b7c23 */ /* 0x100fe20008010820 */
[--C-:B------:R-:W-:Y:S01]  /*3550*/  FFMA.FTZ R28, R28, UR10, -R32.reuse ;  /* 0x0000000a1c1c7c23 */ /* 0x100fe20008010820 */
[--C-:B------:R-:W-:Y:S01]  /*3560*/  FFMA.FTZ R29, R29, UR10, -R32.reuse ;  /* 0x0000000a1d1d7c23 */ /* 0x100fe20008010820 */
[--C-:B------:R-:W-:Y:S01]  /*3570*/  FFMA.FTZ R30, R30, UR10, -R32.reuse ;  /* 0x0000000a1e1e7c23 */ /* 0x100fe20008010820 */
[----:B------:R-:W-:Y:S01]  /*3580*/  MUFU.EX2 R9, R9 ;  /* 0x0000000900097308 */ /* 0x000fe20000000800 */
[----:B--2---:R-:W-:Y:S01]  /*3590*/  FADD.FTZ R5, R152, R31 ;  /* 0x0000001f98057221 */ /* 0x004fe20000010000 */
[--C-:B------:R-:W-:Y:S01]  /*35a0*/  FFMA.FTZ R62, R62, UR10, -R32.reuse ;  /* 0x0000000a3e3e7c23 */ /* 0x100fe20008010820 */
[--C-:B------:R-:W-:Y:S01]  /*35b0*/  FFMA.FTZ R63, R63, UR10, -R32.reuse ;  /* 0x0000000a3f3f7c23 */ /* 0x100fe20008010820 */
[----:B------:R-:W-:Y:S01]  /*35c0*/  F2FP.F16.F32.PACK_AB R152, R31, R152 ;  /* 0x000000981f98723e */ /* 0x000fe200000000ff */
[----:B------:R-:W-:Y:S01]  /*35d0*/  FADD.FTZ R4, R154, R5 ;  /* 0x000000059a047221 */ /* 0x000fe20000010000 */
[--C-:B------:R-:W-:Y:S01]  /*35e0*/  FFMA.FTZ R66, R66, UR10, -R32.reuse ;  /* 0x0000000a42427c23 */ /* 0x100fe20008010820 */
[----:B------:R-:W-:Y:S01]  /*35f0*/  FFMA.FTZ R67, R67, UR10, -R32 ;  /* 0x0000000a43437c23 */ /* 0x000fe20008010820 */
[----:B------:R-:W2:Y:S01]  /*3600*/  MUFU.EX2 R10, R10 ;  /* 0x0000000a000a7308 */ /* 0x000ea20000000800 */
[----:B------:R-:W-:Y:S01]  /*3610*/  FADD.FTZ R5, R33, R4 ;  /* 0x0000000421057221 */ /* 0x000fe20000010000 */
[----:B---3--:R-:W-:Y:S01]  /*3620*/  FADD.FTZ R4, R153, R34 ;  /* 0x0000002299047221 */ /* 0x008fe20000010000 */
[----:B0-----:R-:W-:Y:S01]  /*3630*/  SHF.R.U32.HI R73, RZ, 0x7, R73 ;  /* 0x00000007ff497819 */ /* 0x001fe20000011649 */
[--C-:B------:R-:W-:Y:S01]  /*3640*/  FFMA.FTZ R70, R70, UR10, -R32.reuse ;  /* 0x0000000a46467c23 */ /* 0x100fe20008010820 */
[----:B------:R-:W-:Y:S01]  /*3650*/  FFMA.FTZ R32, R71, UR10, -R32 ;  /* 0x0000000a47207c23 */ /* 0x000fe20008010820 */
[----:B------:R-:W-:-:S02]  /*3660*/  F2FP.F16.F32.PACK_AB R154, R33, R154 ;  /* 0x0000009a219a723e */ /* 0x000fc400000000ff */
[----:B------:R-:W0:Y:S01]  /*3670*/  MUFU.EX2 R11, R11 ;  /* 0x0000000b000b7308 */ /* 0x000e220000000800 */
[----:B------:R-:W-:Y:S02]  /*3680*/  F2FP.F16.F32.PACK_AB R168, R57, R56 ;  /* 0x0000003839a8723e */ /* 0x000fe400000000ff */
[----:B------:R-:W-:-:S05]  /*3690*/  F2FP.F16.F32.PACK_AB R153, R34, R153 ;  /* 0x000000992299723e */ /* 0x000fca00000000ff */
[----:B------:R3:W4:Y:S01]  /*36a0*/  MUFU.EX2 R36, R12 ;  /* 0x0000000c00247308 */ /* 0x0007220000000800 */
[----:B--2---:R-:W-:-:S07]  /*36b0*/  F2FP.F16.F32.PACK_AB R155, R10, R9 ;  /* 0x000000090a9b723e */ /* 0x004fce00000000ff */
[----:B------:R-:W2:Y:S01]  /*36c0*/  MUFU.EX2 R13, R13 ;  /* 0x0000000d000d7308 */ /* 0x000ea20000000800 */
[----:B---3--:R-:W-:Y:S01]  /*36d0*/  FADD.FTZ R12, R156, R5 ;  /* 0x000000059c0c7221 */ /* 0x008fe20000010000 */
[----:B------:R-:W-:Y:S01]  /*36e0*/  FADD.FTZ R5, R9, R4 ;  /* 0x0000000409057221 */ /* 0x000fe20000010000 */
[C---:B------:R-:W-:Y:S02]  /*36f0*/  F2FP.F16.F32.PACK_AB R156, R35.reuse, R156 ;  /* 0x0000009c239c723e */ /* 0x040fe400000000ff */
[----:B------:R-:W-:Y:S01]  /*3700*/  FADD.FTZ R39, R35, R12 ;  /* 0x0000000c23277221 */ /* 0x000fe20000010000 */
[----:B------:R-:W-:Y:S01]  /*3710*/  FADD.FTZ R38, R10, R5 ;  /* 0x000000050a267221 */ /* 0x000fe20000010000 */
[----:B------:R-:W-:Y:S01]  /*3720*/  IADD3 R12, -R73, 0xb, RZ ;  /* 0x0000000b490c7810 */ /* 0x000fe20007ffe1ff */
[----:B------:R-:W3:Y:S01]  /*3730*/  MUFU.EX2 R14, R14 ;  /* 0x0000000e000e7308 */ /* 0x000ee20000000800 */
[----:B------:R-:W-:Y:S01]  /*3740*/  FADD.FTZ R4, R158, R39 ;  /* 0x000000279e047221 */ /* 0x000fe20000010000 */
[----:B0-----:R-:W-:Y:S01]  /*3750*/  FADD.FTZ R5, R11, R38 ;  /* 0x000000260b057221 */ /* 0x001fe20000010000 */
[----:B------:R-:W-:-:S02]  /*3760*/  F2FP.F16.F32.PACK_AB R158, R37, R158 ;  /* 0x0000009e259e723e */ /* 0x000fc400000000ff */
[----:B------:R-:W-:Y:S01]  /*3770*/  FADD.FTZ R39, R37, R4 ;  /* 0x0000000425277221 */ /* 0x000fe20000010000 */
[----:B------:R-:W-:Y:S02]  /*3780*/  @!P1 VIADD R4, R40, 0x22840 ;  /* 0x0002284028049836 */ /* 0x000fe40000000000 */
[----:B----4-:R-:W-:Y:S01]  /*3790*/  FADD.FTZ R38, R36, R5 ;  /* 0x0000000524267221 */ /* 0x010fe20000010000 */
[----:B------:R-:W0:Y:S01]  /*37a0*/  MUFU.EX2 R15, R15 ;  /* 0x0000000f000f7308 */ /* 0x000e220000000800 */
[----:B------:R-:W-:Y:S01]  /*37b0*/  FADD.FTZ R40, R160, R39 ;  /* 0x00000027a0287221 */ /* 0x000fe20000010000 */
[----:B------:R-:W-:Y:S01]  /*37c0*/  F2FP.F16.F32.PACK_AB R160, R41, R160 ;  /* 0x000000a029a0723e */ /* 0x000fe200000000ff */
[----:B--2---:R-:W-:Y:S01]  /*37d0*/  FADD.FTZ R5, R13, R38 ;  /* 0x000000260d057221 */ /* 0x004fe20000010000 */
[----:B------:R-:W-:Y:S01]  /*37e0*/  @!P1 PRMT R4, RZ, 0x654, R4 ;  /* 0x00000654ff049816 */ /* 0x000fe20000000004 */
[----:B------:R-:W-:Y:S01]  /*37f0*/  FADD.FTZ R39, R41, R40 ;  /* 0x0000002829277221 */ /* 0x000fe20000010000 */
[----:B------:R2:W-:Y:S06]  /*3800*/  BAR.ARV R12, 0x100 ;  /* 0x0004000c0000751d */ /* 0x0005ec0000002000 */
[----:B------:R-:W4:Y:S01]  /*3810*/  MUFU.EX2 R20, R20 ;  /* 0x0000001400147308 */ /* 0x000f220000000800 */
[----:B------:R-:W-:Y:S01]  /*3820*/  FADD.FTZ R40, R44, R39 ;  /* 0x000000272c287221 */ /* 0x000fe20000010000 */
[----:B---3--:R-:W-:Y:S01]  /*3830*/  FADD.FTZ R38, R14, R5 ;  /* 0x000000050e267221 */ /* 0x008fe20000010000 */
[----:B------:R4:W-:Y:S01]  /*3840*/  @!P1 SYNCS.ARRIVE.TRANS64.RED.A1T0 RZ, [R4+URZ], RZ ;  /* 0x000000ff04ff99a7 */ /* 0x0009e2000810043f */
[----:B------:R-:W-:Y:S01]  /*3850*/  F2FP.F16.F32.PACK_AB R157, R36, R11 ;  /* 0x0000000b249d723e */ /* 0x000fe200000000ff */
[----:B------:R-:W-:Y:S01]  /*3860*/  FADD.FTZ R39, R45, R40 ;  /* 0x000000282d277221 */ /* 0x000fe20000010000 */
[----:B0-----:R-:W-:Y:S01]  /*3870*/  FADD.FTZ R5, R15, R38 ;  /* 0x000000260f057221 */ /* 0x001fe20000010000 */
[----:B------:R-:W-:Y:S01]  /*3880*/  F2FP.F16.F32.PACK_AB R159, R14, R13 ;  /* 0x0000000d0e9f723e */ /* 0x000fe200000000ff */
[----:B------:R-:W0:Y:S01]  /*3890*/  MUFU.EX2 R21, R21 ;  /* 0x0000001500157308 */ /* 0x000e220000000800 */
[----:B------:R-:W-:-:S04]  /*38a0*/  FADD.FTZ R38, R48, R39 ;  /* 0x0000002730267221 */ /* 0x000fc80000010000 */
[----:B------:R-:W-:-:S03]  /*38b0*/  FADD.FTZ R39, R49, R38 ;  /* 0x0000002631277221 */ /* 0x000fc60000010000 */
[----:B------:R-:W3:Y:S01]  /*38c0*/  MUFU.EX2 R24, R24 ;  /* 0x0000001800187308 */ /* 0x000ee20000000800 */
[----:B----4-:R-:W-:Y:S01]  /*38d0*/  FADD.FTZ R4, R20, R5 ;  /* 0x0000000514047221 */ /* 0x010fe20000010000 */
[----:B------:R-:W-:Y:S01]  /*38e0*/  FADD.FTZ R38, R52, R39 ;  /* 0x0000002734267221 */ /* 0x000fe20000010000 */
[----:B------:R-:W-:-:S03]  /*38f0*/  F2FP.F16.F32.PACK_AB R161, R20, R15 ;  /* 0x0000000f14a1723e */ /* 0x000fc600000000ff */
[----:B------:R-:W-:Y:S02]  /*3900*/  FADD.FTZ R39, R53, R38 ;  /* 0x0000002635277221 */ /* 0x000fe40000010000 */
[----:B------:R-:W4:Y:S01]  /*3910*/  MUFU.EX2 R25, R25 ;  /* 0x0000001900197308 */ /* 0x000f220000000800 */
[----:B0-----:R-:W-:Y:S01]  /*3920*/  FADD.FTZ R5, R21, R4 ;  /* 0x0000000415057221 */ /* 0x001fe20000010000 */
[----:B------:R-:W-:-:S04]  /*3930*/  FADD.FTZ R38, R56, R39 ;  /* 0x0000002738267221 */ /* 0x000fc80000010000 */
[----:B------:R-:W-:Y:S02]  /*3940*/  FADD.FTZ R31, R57, R38 ;  /* 0x00000026391f7221 */ /* 0x000fe40000010000 */
[----:B------:R-:W0:Y:S01]  /*3950*/  MUFU.EX2 R26, R26 ;  /* 0x0000001a001a7308 */ /* 0x000e220000000800 */
[----:B---3--:R-:W-:Y:S01]  /*3960*/  FADD.FTZ R4, R24, R5 ;  /* 0x0000000518047221 */ /* 0x008fe20000010000 */
[----:B------:R-:W-:Y:S01]  /*3970*/  FADD.FTZ R38, R60, R31 ;  /* 0x0000001f3c267221 */ /* 0x000fe20000010000 */
[----:B------:R-:W-:-:S05]  /*3980*/  F2FP.F16.F32.PACK_AB R163, R24, R21 ;  /* 0x0000001518a3723e */ /* 0x000fca00000000ff */
[----:B------:R-:W3:Y:S01]  /*3990*/  MUFU.EX2 R27, R27 ;  /* 0x0000001b001b7308 */ /* 0x000ee20000000800 */
[----:B----4-:R-:W-:-:S07]  /*39a0*/  FADD.FTZ R5, R25, R4 ;  /* 0x0000000419057221 */ /* 0x010fce0000010000 */
[----:B------:R-:W4:Y:S01]  /*39b0*/  MUFU.EX2 R28, R28 ;  /* 0x0000001c001c7308 */ /* 0x000f220000000800 */
[C---:B0-----:R-:W-:Y:S01]  /*39c0*/  FADD.FTZ R4, R26.reuse, R5 ;  /* 0x000000051a047221 */ /* 0x041fe20000010000 */
[----:B------:R-:W-:-:S06]  /*39d0*/  F2FP.F16.F32.PACK_AB R165, R26, R25 ;  /* 0x000000191aa5723e */ /* 0x000fcc00000000ff */
[----:B------:R-:W0:Y:S01]  /*39e0*/  MUFU.EX2 R61, R61 ;  /* 0x0000003d003d7308 */ /* 0x000e220000000800 */
[----:B---3--:R-:W-:-:S07]  /*39f0*/  FADD.FTZ R5, R27, R4 ;  /* 0x000000041b057221 */ /* 0x008fce0000010000 */
[----:B------:R-:W3:Y:S01]  /*3a00*/  MUFU.EX2 R29, R29 ;  /* 0x0000001d001d7308 */ /* 0x000ee20000000800 */
[C---:B----4-:R-:W-:Y:S01]  /*3a10*/  FADD.FTZ R4, R28.reuse, R5 ;  /* 0x000000051c047221 */ /* 0x050fe20000010000 */
[----:B------:R-:W-:-:S06]  /*3a20*/  F2FP.F16.F32.PACK_AB R167, R28, R27 ;  /* 0x0000001b1ca7723e */ /* 0x000fcc00000000ff */
[----:B------:R-:W4:Y:S01]  /*3a30*/  MUFU.EX2 R64, R64 ;  /* 0x0000004000407308 */ /* 0x000f220000000800 */
[C---:B0-----:R-:W-:Y:S01]  /*3a40*/  FADD.FTZ R31, R61.reuse, R38 ;  /* 0x000000263d1f7221 */ /* 0x041fe20000010000 */
[----:B------:R-:W-:-:S06]  /*3a50*/  F2FP.F16.F32.PACK_AB R170, R61, R60 ;  /* 0x0000003c3daa723e */ /* 0x000fcc00000000ff */
[----:B------:R-:W0:Y:S01]  /*3a60*/  MUFU.EX2 R30, R30 ;  /* 0x0000001e001e7308 */ /* 0x000e220000000800 */
[----:B---3--:R-:W-:-:S07]  /*3a70*/  FADD.FTZ R5, R29, R4 ;  /* 0x000000041d057221 */ /* 0x008fce0000010000 */
[----:B------:R-:W3:Y:S01]  /*3a80*/  MUFU.EX2 R65, R65 ;  /* 0x0000004100417308 */ /* 0x000ee20000000800 */
[----:B----4-:R-:W-:-:S07]  /*3a90*/  FADD.FTZ R4, R64, R31 ;  /* 0x0000001f40047221 */ /* 0x010fce0000010000 */
[----:B------:R-:W4:Y:S01]  /*3aa0*/  MUFU.EX2 R62, R62 ;  /* 0x0000003e003e7308 */ /* 0x000f220000000800 */
[C---:B0-----:R-:W-:Y:S01]  /*3ab0*/  FADD.FTZ R5, R30.reuse, R5 ;  /* 0x000000051e057221 */ /* 0x041fe20000010000 */
[----:B------:R-:W-:-:S06]  /*3ac0*/  F2FP.F16.F32.PACK_AB R169, R30, R29 ;  /* 0x0000001d1ea9723e */ /* 0x000fcc00000000ff */
[----:B------:R-:W0:Y:S01]  /*3ad0*/  MUFU.EX2 R63, R63 ;  /* 0x0000003f003f7308 */ /* 0x000e220000000800 */
[C---:B---3--:R-:W-:Y:S01]  /*3ae0*/  FADD.FTZ R31, R65.reuse, R4 ;  /* 0x00000004411f7221 */ /* 0x048fe20000010000 */
[----:B------:R-:W-:-:S06]  /*3af0*/  F2FP.F16.F32.PACK_AB R172, R65, R64 ;  /* 0x0000004041ac723e */ /* 0x000fcc00000000ff */
        /* <DEDUP_REMOVED lines=11> */
[----:B0-----:R-:W-:-:S07]  /*3bb0*/  FADD.FTZ R10, R70, R5 ;  /* 0x00000005460a7221 */ /* 0x001fce0000010000 */
[----:B------:R-:W0:Y:S01]  /*3bc0*/  MUFU.EX2 R43, R43 ;  /* 0x0000002b002b7308 */ /* 0x000e220000000800 */
[----:B---3--:R-:W-:Y:S01]  /*3bd0*/  FADD.FTZ R38, R68, R31 ;  /* 0x0000001f44267221 */ /* 0x008fe20000010000 */
[C---:B----4-:R-:W-:Y:S01]  /*3be0*/  FADD.FTZ R5, R175.reuse, R10 ;  /* 0x0000000aaf057221 */ /* 0x050fe20000010000 */
[----:B------:R-:W-:Y:S02]  /*3bf0*/  F2FP.F16.F32.PACK_AB R175, R175, R70 ;  /* 0x00000046afaf723e */ /* 0x000fe400000000ff */
[C---:B0-----:R-:W-:Y:S01]  /*3c00*/  FADD.FTZ R4, R43.reuse, R38 ;  /* 0x000000262b047221 */ /* 0x041fe20000010000 */
[----:B------:R-:W-:Y:S01]  /*3c10*/  F2FP.F16.F32.PACK_AB R174, R43, R68 ;  /* 0x000000442bae723e */ /* 0x000fe200000000ff */
[----:B--2---:R-:W-:Y:S06]  /*3c20*/  @!P0 BRA `(.L_x_368) ;  /* 0x0000000000048947 */ /* 0x004fec0003800000 */
[----:B------:R-:W-:Y:S01]  /*3c30*/  BPT.TRAP 0x1 ;  /* 0x000000040000795c */ /* 0x000fe20000300000 */
.L_x_368:
[----:B------:R0:W2:Y:S01]  /*3c40*/  SYNCS.PHASECHK.TRANS64.TRYWAIT P2, [UR22+0x22850], R8 ;  /* 0x02285008ff0075a7 */ /* 0x0000a20008040156 */
[----:B------:R-:W-:Y:S05]  /*3c50*/  @!P0 BRA `(.L_x_369) ;  /* 0x0000000000048947 */ /* 0x000fea0003800000 */
[----:B------:R-:W-:Y:S01]  /*3c60*/  BPT.TRAP 0x1 ;  /* 0x000000040000795c */ /* 0x000fe20000300000 */
.L_x_369:
[----:B--2---:R-:W-:Y:S05]  /*3c70*/  @P2 BRA `(.L_x_370) ;  /* 0x0000000000082947 */ /* 0x004fea0003800000 */
[----:B------:R-:W2:Y:S02]  /*3c80*/  SYNCS.PHASECHK.TRANS64.TRYWAIT P2, [UR22+0x22850], R8 ;  /* 0x02285008ff0075a7 */ /* 0x000ea40008040156 */
[----:B--2---:R-:W-:Y:S05]  /*3c90*/  @!P2 BRA `(.L_x_371) ;  /* 0x000000dc007ca947 */ /* 0x004fea0003800000 */
.L_x_370:
[----:B------:R-:W-:Y:S01]  /*3ca0*/  R2UR UR6, R6 ;  /* 0x00000000060672ca */ /* 0x000fe200000e0000 */
[----:B------:R3:W-:Y:S06]  /*3cb0*/  BAR.SYNC.DEFER_BLOCKING R7, 0x100 ;  /* 0x000400070000751d */ /* 0x0007ec0000010000 */
[----:B------:R-:W-:Y:S01]  /*3cc0*/  UMOV UR7, 0x40000040 ;  /* 0x4000004000077882 */ /* 0x000fe20000000000 */
[----:B------:R-:W-:-:S05]  /*3cd0*/  VOTEU.ALL UP0, P1 ;  /* 0x00000000003f7886 */ /* 0x000fca0000800000 */
[----:B------:R-:W-:Y:S02]  /*3ce0*/  UIADD3 UR6, UR6, 0x400, URZ ;  /* 0x0000040006067890 */ /* 0x000fe4000fffe03f */
[----:B------:R-:W-:Y:S02]  /*3cf0*/  @!UP0 UIADD3 UR22, UR22, 0x22860, URZ ;  /* 0x0002286016168890 */ /* 0x000fe4000fffe03f */
[----:B------:R-:W-:Y:S02]  /*3d00*/  USHF.R.U32.HI UR6, URZ, 0x4, UR6 ;  /* 0x000000043f067899 */ /* 0x000fe40008011606 */
[----:B------:R-:W-:Y:S02]  /*3d10*/  @!UP0 UPRMT UR22, URZ, 0x654, UR22 ;  /* 0x000006543f168896 */ /* 0x000fe40008000016 */
[----:B------:R-:W-:-:S04]  /*3d20*/  ULOP3.LUT UR6, UR6, 0x3fff, URZ, 0xc0, !UPT ;  /* 0x00003fff06067892 */ /* 0x000fc8000f8ec03f */
[----:B------:R-:W-:Y:S01]  /*3d30*/  ULOP3.LUT UR21, UR6, 0x3000000, URZ, 0xfc, !UPT ;  /* 0x0300000006157892 */ /* 0x000fe2000f8efc3f */
[----:B------:R-:W-:-:S03]  /*3d40*/  WARPGROUP.ARRIVE ;  /* 0x00000000000079c5 */ /* 0x000fc60000000000 */
[----:B------:R-:W-:-:S07]  /*3d50*/  UIMAD UR11, UR37, 0xc00, UR21 ;  /* 0x00000c00250b78a4 */ /* 0x000fce000f8e0215 */
[----:B------:R-:W-:Y:S02]  /*3d60*/  UMOV UR6, UR11 ;  /* 0x0000000b00067c82 */ /* 0x000fe40008000000 */
[----:B------:R-:W-:Y:S01]  /*3d70*/  HGMMA.64x256x16.F32 R24, R152, gdesc[UR4].tnspB, RZ, !UPT, gsb0 ;  /* 0x43e0000498187df0 */ /* 0x000fe2000c0008ff */
        /* <DEDUP_REMOVED lines=29> */
[----:B------:R-:W-:Y:S03]  /*3f50*/  HGMMA.64x256x16.F32 R24, R172, gdesc[UR4].tnspB, R24, gsb0 ;  /* 0x43e00004ac187df0 */ /* 0x000fe60008000818 */
[----:B------:R-:W-:Y:S02]  /*3f60*/  WARPGROUP.DEPBAR.LE gsb0, 0x0 ;  /* 0x00008000000079c5 */ /* 0x000fe40000010000 */
[----:B------:R-:W-:Y:S01]  /*3f70*/  @!P1 SYNCS.ARRIVE.TRANS64.RED.A1T0 RZ, [UR22], RZ ;  /* 0x000000ffffff99a7 */ /* 0x000fe20008100416 */
[----:B------:R-:W-:-:S04]  /*3f80*/  UIADD3 UR22, UR50, -0x2, URZ ;  /* 0xfffffffe32167890 */ /* 0x000fc8000fffe03f */
[----:B------:R-:W-:-:S06]  /*3f90*/  UISETP.GE.AND UP0, UPT, UR22, UR38, UPT ;  /* 0x000000261600728c */ /* 0x000fcc000bf06270 */
[----:B------:R-:W-:-:S13]  /*3fa0*/  PLOP3.LUT P2, PT, PT, PT, UP0, 0x80, 0x0 ;  /* 0x000000000000781c */ /* 0x000fda0003f4f008 */
[----:B---3--:R-:W-:Y:S05]  /*3fb0*/  @!P2 BRA `(.L_x_372) ;  /* 0x0000002000d8a947 */ /* 0x008fea0003800000 */
[----:B------:R-:W-:Y:S01]  /*3fc0*/  IMAD.MOV.U32 R7, RZ, RZ, R3 ;  /* 0x000000ffff077224 */ /* 0x000fe200078e0003 */
[----:B------:R-:W-:Y:S01]  /*3fd0*/  ULDC UR24, c[0x0][0x9d8] ;  /* 0x0002760000187ab9 */ /* 0x000fe20000000800 */
[----:B012---:R-:W-:Y:S01]  /*3fe0*/  IMAD.MOV.U32 R8, RZ, RZ, R0 ;  /* 0x000000ffff087224 */ /* 0x007fe200078e0000 */
[----:B------:R-:W-:-:S06]  /*3ff0*/  ULDC UR23, c[0x0][0x988] ;  /* 0x0002620000177ab9 */ /* 0x000fcc0000000800 */
.L_x_381:
[----:B------:R-:W-:Y:S01]  /*4000*/  UIADD3 UR37, UR37, 0x1, URZ ;  /* 0x0000000125257890 */ /* 0x000fe2000fffe03f */
[----:B------:R-:W-:Y:S01]  /*4010*/  UMOV UR6, UR22 ;  /* 0x0000001600067c82 */ /* 0x000fe20008000000 */
[----:B------:R-:W-:Y:S02]  /*4020*/  UIADD3 UR22, UR22, -0x1, URZ ;  /* 0xffffffff16167890 */ /* 0x000fe4000fffe03f */
[----:B------:R-:W-:-:S04]  /*4030*/  UISETP.NE.AND UP0, UPT, UR37, 0x2, UPT ;  /* 0x000000022500788c */ /* 0x000fc8000bf05270 */
[----:B------:R-:W-:Y:S02]  /*4040*/  USEL UR7, URZ, 0x1, UP0 ;  /* 0x000000013f077887 */ /* 0x000fe40008000000 */
[----:B------:R-:W-:Y:S02]  /*4050*/  USEL UR37, UR37, URZ, UP0 ;  /* 0x0000003f25257287 */ /* 0x000fe40008000000 */
[----:B------:R-:W-:Y:S02]  /*4060*/  ULOP3.LUT UR47, UR47, UR7, URZ, 0x3c, !UPT ;  /* 0x000000072f2f7292 */ /* 0x000fe4000f8e3c3f */
[----:B------:R-:W-:Y:S01]  /*4070*/  UISETP.GT.AND UP0, UPT, UR6, UR38, UPT ;  /* 0x000000260600728c */ /* 0x000fe2000bf04270 */
[----:B---3--:R-:W-:Y:S10]  /*4080*/  @!P0 BRA `(.L_x_373) ;  /* 0x0000000000048947 */ /* 0x008ff40003800000 */
[----:B------:R-:W-:Y:S01]  /*4090*/  BPT.TRAP 0x1 ;  /* 0x000000040000795c */ /* 0x000fe20000300000 */
.L_x_373:
[----:B------:R-:W0:Y:S01]  /*40a0*/  S2UR UR7, SR_CgaCtaId ;  /* 0x00000000000779c3 */ /* 0x000e220000008800 */
[----:B------:R-:W-:Y:S01]  /*40b0*/  UMOV UR6, 0x400 ;  /* 0x0000040000067882 */ /* 0x000fe20000000000 */
[----:B------:R-:W-:-:S05]  /*40c0*/  IMAD.U32 R6, RZ, RZ, UR47 ;  /* 0x0000002fff067e24 */ /* 0x000fca000f8e00ff */
[----:B------:R-:W-:Y:S01]  /*40d0*/  SHF.L.U32 R6, R6, 0x1f, RZ ;  /* 0x0000001f06067819 */ /* 0x000fe200000006ff */
[----:B0-----:R-:W-:-:S04]  /*40e0*/  ULEA UR6, UR7, UR6, 0x18 ;  /* 0x0000000607067291 */ /* 0x001fc8000f8ec03f */
[----:B------:R-:W-:-:S09]  /*40f0*/  ULEA UR25, UR37, UR6, 0x3 ;  /* 0x0000000625197291 */ /* 0x000fd2000f8e183f */
[----:B------:R0:W1:Y:S01]  /*4100*/  SYNCS.PHASECHK.TRANS64.TRYWAIT P2, [UR25+0x22830], R6 ;  /* 0x02283006ff0075a7 */ /* 0x0000620008040159 */
[----:B------:R-:W-:Y:S05]  /*4110*/  @!P0 BRA `(.L_x_374) ;  /* 0x0000000000048947 */ /* 0x000fea0003800000 */
[----:B------:R-:W-:Y:S01]  /*4120*/  BPT.TRAP 0x1 ;  /* 0x000000040000795c */ /* 0x000fe20000300000 */
.L_x_374:
[----:B-1----:R-:W-:Y:S05]  /*4130*/  @P2 BRA `(.L_x_375) ;  /* 0x0000000000082947 */ /* 0x002fea0003800000 */
[----:B------:R-:W1:Y:S02]  /*4140*/  SYNCS.PHASECHK.TRANS64.TRYWAIT P2, [UR25+0x22830], R6 ;  /* 0x02283006ff0075a7 */ /* 0x000e640008040159 */
[----:B-1----:R-:W-:Y:S05]  /*4150*/  @!P2 BRA `(.L_x_376) ;  /* 0x000000d80064a947 */ /* 0x002fea0003800000 */
.L_x_375:
        /* <DEDUP_REMOVED lines=15> */
[----:B------:R-:W-:Y:S01]  /*4250*/  HGMMA.64x96x16.F32 R152, gdesc[UR8], R152, gsb0 ;  /* 0x01600000089879f0 */ /* 0x000fe20008000898 */
[----:B------:R-:W-:Y:S02]  /*4260*/  UMOV UR10, UR23 ;  /* 0x00000017000a7c82 */ /* 0x000fe40008000000 */
[----:B------:R-:W-:Y:S02]  /*4270*/  WARPGROUP.DEPBAR.LE gsb0, 0x0 ;  /* 0x00008000000079c5 */ /* 0x000fe40000010000 */
[----:B------:R-:W-:-:S06]  /*4280*/  WARPGROUP.ARRIVE ;  /* 0x00000000000079c5 */ /* 0x000fcc0000000000 */
[----:B------:R-:W-:Y:S03]  /*4290*/  HGMMA.64x96x16.F32 R152, gdesc[UR12], R152, gsb0 ;  /* 0x016000000c9879f0 */ /* 0x000fe60008000898 */
[----:B------:R-:W-:Y:S02]  /*42a0*/  WARPGROUP.DEPBAR.LE gsb0, 0x0 ;  /* 0x00008000000079c5 */ /* 0x000fe40000010000 */
[----:B-1----:R-:W-:Y:S01]  /*42b0*/  FMUL.FTZ R3, R152, UR24 ;  /* 0x0000001898037c20 */ /* 0x002fe20008410000 */
        /* <DEDUP_REMOVED lines=38> */
[----:B---3--:R-:W-:Y:S01]  /*4520*/  FMNMX.FTZ R0, R10, R0, !PT ;  /* 0x000000000a007209 */ /* 0x008fe20007810000 */
[----:B------:R-:W-:Y:S01]  /*4530*/  FMUL.FTZ R184, R194, UR24 ;  /* 0x00000018c2b87c20 */ /* 0x000fe20008410000 */
[----:B------:R-:W-:Y:S01]  /*4540*/  FMUL.FTZ R185, R195, UR24 ;  /* 0x00000018c3b97c20 */ /* 0x000fe20008410000 */
[----:B------:R-:W3:Y:S04]  /*4550*/  S2R R196, SR_TID.X ;  /* 0x0000000000c47919 */ /* 0x000ee80000002100 */
[----:B------:R-:W4:Y:S01]  /*4560*/  MUFU.TANH R13, R13 ;  /* 0x0000000d000d7308 */ /* 0x000f220000002400 */
[----:B-1----:R-:W-:-:S07]  /*4570*/  FMNMX.FTZ R0, R11, R0, !PT ;  /* 0x000000000b007209 */ /* 0x002fce0007810000 */
[----:B------:R-:W1:Y:S01]  /*4580*/  MUFU.TANH R14, R14 ;  /* 0x0000000e000e7308 */ /* 0x000e620000002400 */
[----:B--2---:R-:W-:-:S07]  /*4590*/  FMNMX.FTZ R0, R12, R0, !PT ;  /* 0x000000000c007209 */ /* 0x004fce0007810000 */
[----:B------:R-:W2:Y:S01]  /*45a0*/  MUFU.TANH R15, R15 ;  /* 0x0000000f000f7308 */ /* 0x000ea20000002400 */
[----:B----4-:R-:W-:-:S07]  /*45b0*/  FMNMX.FTZ R0, R13, R0, !PT ;  /* 0x000000000d007209 */ /* 0x010fce0007810000 */
[----:B------:R-:W4:Y:S01]  /*45c0*/  MUFU.TANH R20, R20 ;  /* 0x0000001400147308 */ /* 0x000f220000002400 */
[----:B-1----:R-:W-:Y:S02]  /*45d0*/  FMNMX.FTZ R0, R14, R0, !PT ;  /* 0x000000000e007209 */ /* 0x002fe40007810000 */
[----:B---3--:R-:W-:-:S05]  /*45e0*/  SHF.R.U32.HI R196, RZ, 0x7, R196 ;  /* 0x00000007ffc47819 */ /* 0x008fca00000116c4 */
[----:B------:R-:W1:Y:S01]  /*45f0*/  MUFU.TANH R21, R21 ;  /* 0x0000001500157308 */ /* 0x000e620000002400 */
[----:B--2---:R-:W-:-:S07]  /*4600*/  FMNMX.FTZ R0, R15, R0, !PT ;  /* 0x000000000f007209 */ /* 0x004fce0007810000 */
[----:B------:R-:W2:Y:S01]  /*4610*/  MUFU.TANH R152, R152 ;  /* 0x0000009800987308 */ /* 0x000ea20000002400 */
[----:B----4-:R-:W-:-:S07]  /*4620*/  FMNMX.FTZ R0, R20, R0, !PT ;  /* 0x0000000014007209 */ /* 0x010fce0007810000 */
[----:B------:R-:W3:Y:S01]  /*4630*/  MUFU.TANH R153, R153 ;  /* 0x0000009900997308 */ /* 0x000ee20000002400 */
[----:B-1----:R-:W-:-:S07]  /*4640*/  FMNMX.FTZ R0, R21, R0, !PT ;  /* 0x0000000015007209 */ /* 0x002fce0007810000 */
[----:B------:R-:W1:Y:S01]  /*4650*/  MUFU.TANH R156, R156 ;  /* 0x0000009c009c7308 */ /* 0x000e620000002400 */
[----:B--2---:R-:W-:-:S07]  /*4660*/  FMNMX.FTZ R0, R152, R0, !PT ;  /* 0x0000000098007209 */ /* 0x004fce0007810000 */
[----:B------:R-:W2:Y:S01]  /*4670*/  MUFU.TANH R157, R157 ;  /* 0x0000009d009d7308 */ /* 0x000ea20000002400 */
[----:B---3--:R-:W-:-:S07]  /*4680*/  FMNMX.FTZ R0, R153, R0, !PT ;  /* 0x0000000099007209 */ /* 0x008fce0007810000 */
        /* <DEDUP_REMOVED lines=20> */
[----:B------:R-:W-:Y:S01]  /*47d0*/  MUFU.TANH R176, R176 ;  /* 0x000000b000b07308 */ /* 0x000fe20000002400 */
[----:B--2---:R-:W-:-:S07]  /*47e0*/  FMNMX.FTZ R0, R177, R0, !PT ;  /* 0x00000000b1007209 */ /* 0x004fce0007810000 */
[----:B------:R-:W-:Y:S01]  /*47f0*/  MUFU.TANH R155, R155 ;  /* 0x0000009b009b7308 */ /* 0x000fe20000002400 */
[----:B---3--:R-:W-:-:S05]  /*4800*/  FMNMX.FTZ R0, R180, R0, !PT ;  /* 0x00000000b4007209 */ /* 0x008fca0007810000 */
[----:B------:R-:W1:Y:S02]  /*4810*/  SHFL.BFLY PT, R181, R0, 0x2, 0x1f ;  /* 0x0c401f0000b57f89 */ /* 0x000e6400000e0000 */
[----:B------:R-:W-:Y:S08]  /*4820*/  MUFU.TANH R158, R158 ;  /* 0x0000009e009e7308 */ /* 0x000ff00000002400 */
[----:B------:R-:W-:Y:S08]  /*4830*/  MUFU.TANH R159, R159 ;  /* 0x0000009f009f7308 */ /* 0x000ff00000002400 */
[----:B------:R-:W-:Y:S01]  /*4840*/  MUFU.TANH R162, R162 ;  /* 0x000000a200a27308 */ /* 0x000fe20000002400 */
[----:B-1----:R-:W-:-:S07]  /*4850*/  FMNMX.FTZ R0, R0, R181, !PT ;  /* 0x000000b500007209 */ /* 0x002fce0007810000 */
[----:B------:R-:W-:Y:S01]  /*4860*/  MUFU.TANH R163, R163 ;  /* 0x000000a300a37308 */ /* 0x000fe20000002400 */
[----:B------:R-:W1:Y:S07]  /*4870*/  SHFL.BFLY PT, R154, R0, 0x1, 0x1f ;  /* 0x0c201f00009a7f89 */ /* 0x000e6e00000e0000 */
[----:B------:R-:W-:Y:S08]  /*4880*/  MUFU.TANH R166, R166 ;  /* 0x000000a600a67308 */ /* 0x000ff00000002400 */
[----:B------:R-:W-:Y:S08]  /*4890*/  MUFU.TANH R184, R184 ;  /* 0x000000b800b87308 */ /* 0x000ff00000002400 */
[----:B------:R-:W-:Y:S01]  /*48a0*/  MUFU.TANH R185, R185 ;  /* 0x000000b900b97308 */ /* 0x000fe20000002400 */
[----:B-1----:R-:W-:-:S05]  /*48b0*/  FMNMX.FTZ R0, R0, R154, !PT ;  /* 0x0000009a00007209 */ /* 0x002fca0007810000 */
[C---:B------:R-:W-:Y:S01]  /*48c0*/  FADD.FTZ R181, -R0.reuse, R8 ;  /* 0x0000000800b57221 */ /* 0x040fe20000010100 */
[----:B------:R-:W-:Y:S01]  /*48d0*/  FMUL.FTZ R154, R0, UR10 ;  /* 0x0000000a009a7c20 */ /* 0x000fe20008410000 */
[----:B------:R1:W-:Y:S02]  /*48e0*/  MUFU.TANH R8, R167 ;  /* 0x000000a700087308 */ /* 0x0003e40000002400 */
[----:B------:R-:W-:Y:S01]  /*48f0*/  FMUL.FTZ R181, R181, UR10 ;  /* 0x0000000ab5b57c20 */ /* 0x000fe20008410000 */
[--C-:B------:R-:W-:Y:S01]  /*4900*/  FFMA.FTZ R3, R3, UR10, -R154.reuse ;  /* 0x0000000a03037c23 */ /* 0x100fe2000801089a */
[--C-:B------:R-:W-:Y:S01]  /*4910*/  FFMA.FTZ R9, R9, UR10, -R154.reuse ;  /* 0x0000000a09097c23 */ /* 0x100fe2000801089a */
[--C-:B------:R-:W-:Y:S01]  /*4920*/  FFMA.FTZ R10, R10, UR10, -R154.reuse ;  /* 0x0000000a0a0a7c23 */ /* 0x100fe2000801089a */
[--C-:B------:R-:W-:Y:S01]  /*4930*/  FFMA.FTZ R11, R11, UR10, -R154.reuse ;  /* 0x0000000a0b0b7c23 */ /* 0x100fe2000801089a */
[--C-:B------:R-:W-:Y:S01]  /*4940*/  FFMA.FTZ R12, R12, UR10, -R154.reuse ;  /* 0x0000000a0c0c7c23 */ /* 0x100fe2000801089a */
[----:B------:R-:W2:Y:S01]  /*4950*/  MUFU.EX2 R181, R181 ;  /* 0x000000b500b57308 */ /* 0x000ea20000000800 */
[--C-:B-1----:R-:W-:Y:S01]  /*4960*/  FFMA.FTZ R167, R152, UR10, -R154.reuse ;  /* 0x0000000a98a77c23 */ /* 0x102fe2000801089a */
        /* <DEDUP_REMOVED lines=10> */
[--C-:B------:R-:W-:Y:S01]  /*4a10*/  FFMA.FTZ R161, R161, UR10, -R154.reuse ;  /* 0x0000000aa1a17c23 */ /* 0x100fe2000801089a */
[--C-:B------:R-:W-:Y:S01]  /*4a20*/  FFMA.FTZ R164, R164, UR10, -R154.reuse ;  /* 0x0000000aa4a47c23 */ /* 0x100fe2000801089a */
[--C-:B------:R-:W-:Y:S01]  /*4a30*/  FFMA.FTZ R165, R165, UR10, -R154.reuse ;  /* 0x0000000aa5a57c23 */ /* 0x100fe2000801089a */
[--C-:B------:R-:W-:Y:S01]  /*4a40*/  FFMA.FTZ R168, R168, UR10, -R154.reuse ;  /* 0x0000000aa8a87c23 */ /* 0x100fe2000801089a */
[----:B------:R-:W3:Y:S01]  /*4a50*/  MUFU.EX2 R152, R9 ;  /* 0x0000000900987308 */ /* 0x000ee20000000800 */
[-C--:B--2---:R-:W-:Y:S01]  /*4a60*/  FMUL.FTZ R24, R24, R181.reuse ;  /* 0x000000b518187220 */ /* 0x084fe20000410000 */
        /* <DEDUP_REMOVED lines=63> */
[----:B-1----:R-:W-:Y:S01]  /*4e60*/  FFMA.FTZ R181, R181, R4, R3 ;  /* 0x00000004b5b57223 */ /* 0x002fe20000010003 */
[--C-:B------:R-:W-:Y:S01]  /*4e70*/  FFMA.FTZ R169, R169, UR10, -R154.reuse ;  /* 0x0000000aa9a97c23 */ /* 0x100fe2000801089a */
[--C-:B------:R-:W-:Y:S01]  /*4e80*/  FFMA.FTZ R172, R172, UR10, -R154.reuse ;  /* 0x0000000aacac7c23 */ /* 0x100fe2000801089a */
[--C-:B------:R-:W-:Y:S01]  /*4e90*/  FFMA.FTZ R173, R173, UR10, -R154.reuse ;  /* 0x0000000aadad7c23 */ /* 0x100fe2000801089a */
[--C-:B------:R-:W-:Y:S01]  /*4ea0*/  FFMA.FTZ R177, R177, UR10, -R154.reuse ;  /* 0x0000000ab1b17c23 */ /* 0x100fe2000801089a */
[----:B------:R-:W-:Y:S01]  /*4eb0*/  FFMA.FTZ R180, R180, UR10, -R154 ;  /* 0x0000000ab4b47c23 */ /* 0x000fe2000801089a */
[C---:B---3--:R-:W-:Y:S01]  /*4ec0*/  FADD.FTZ R181, R152.reuse, R181 ;  /* 0x000000b598b57221 */ /* 0x048fe20000010000 */
[----:B------:R1:W2:Y:S01]  /*4ed0*/  MUFU.EX2 R154, R10 ;  /* 0x0000000a009a7308 */ /* 0x0002a20000000800 */
[----:B------:R-:W-:Y:S01]  /*4ee0*/  F2FP.F16.F32.PACK_AB R152, R152, R3 ;  /* 0x000000039898723e */ /* 0x000fe200000000ff */
[----:B------:R-:W-:Y:S01]  /*4ef0*/  FMUL.FTZ R9, R171, UR24 ;  /* 0x00000018ab097c20 */ /* 0x000fe20008410000 */
[----:B------:R-:W-:Y:S01]  /*4f00*/  FMUL.FTZ R4, R170, UR24 ;  /* 0x00000018aa047c20 */ /* 0x000fe20008410000 */
[----:B------:R-:W-:Y:S01]  /*4f10*/  FMUL.FTZ R170, R174, UR24 ;  /* 0x00000018aeaa7c20 */ /* 0x000fe20008410000 */
[----:B------:R-:W-:Y:S01]  /*4f20*/  FMUL.FTZ R174, R179, UR24 ;  /* 0x00000018b3ae7c20 */ /* 0x000fe20008410000 */
[----:B------:R-:W-:Y:S01]  /*4f30*/  FMUL.FTZ R179, R186, UR24 ;  /* 0x00000018bab37c20 */ /* 0x000fe20008410000 */
[----:B------:R-:W-:Y:S01]  /*4f40*/  FMUL.FTZ R186, R198, UR24 ;  /* 0x00000018c6ba7c20 */ /* 0x000fe20008410000 */
[----:B------:R3:W4:Y:S01]  /*4f50*/  MUFU.EX2 R3, R11 ;  /* 0x0000000b00037308 */ /* 0x0007220000000800 */
[----:B-1----:R-:W-:Y:S01]  /*4f60*/  FMUL.FTZ R10, R175, UR24 ;  /* 0x00000018af0a7c20 */ /* 0x002fe20008410000 */
[----:B------:R-:W-:Y:S01]  /*4f70*/  FMUL.FTZ R175, R182, UR24 ;  /* 0x00000018b6af7c20 */ /* 0x000fe20008410000 */
[----:B------:R-:W-:-:S05]  /*4f80*/  FMUL.FTZ R182, R190, UR24 ;  /* 0x00000018beb67c20 */ /* 0x000fca0008410000 */
[----:B------:R-:W1:Y:S01]  /*4f90*/  MUFU.TANH R4, R4 ;  /* 0x0000000400047308 */ /* 0x000e620000002400 */
[----:B--2---:R-:W-:Y:S01]  /*4fa0*/  FADD.FTZ R171, R154, R181 ;  /* 0x000000b59aab7221 */ /* 0x004fe20000010000 */
[----:B---3--:R-:W-:Y:S01]  /*4fb0*/  FMUL.FTZ R11, R178, UR24 ;  /* 0x00000018b20b7c20 */ /* 0x008fe20008410000 */
[----:B------:R-:W-:Y:S01]  /*4fc0*/  FMUL.FTZ R178, R183, UR24 ;  /* 0x00000018b7b27c20 */ /* 0x000fe20008410000 */
[----:B------:R-:W-:Y:S01]  /*4fd0*/  FMUL.FTZ R181, R187, UR24 ;  /* 0x00000018bbb57c20 */ /* 0x000fe20008410000 */
[----:B------:R-:W-:Y:S01]  /*4fe0*/  FMUL.FTZ R183, R191, UR24 ;  /* 0x00000018bfb77c20 */ /* 0x000fe20008410000 */
[----:B------:R-:W-:Y:S02]  /*4ff0*/  FMUL.FTZ R187, R199, UR24 ;  /* 0x00000018c7bb7c20 */ /* 0x000fe40008410000 */
[----:B------:R-:W2:Y:S01]  /*5000*/  MUFU.TANH R9, R9 ;  /* 0x0000000900097308 */ /* 0x000ea20000002400 */
[C---:B----4-:R-:W-:Y:S01]  /*5010*/  FADD.FTZ R171, R3.reuse, R171 ;  /* 0x000000ab03ab7221 */ /* 0x050fe20000010000 */
[----:B------:R-:W-:-:S02]  /*5020*/  F2FP.F16.F32.PACK_AB R154, R3, R154 ;  /* 0x0000009a039a723e */ /* 0x000fc400000000ff */
[----:B------:R-:W-:-:S04]  /*5030*/  FMNMX.FTZ R3, R176, R7, !PT ;  /* 0x00000007b0037209 */ /* 0x000fc80007810000 */
[----:B------:R-:W-:Y:S01]  /*5040*/  FMNMX.FTZ R3, R155, R3, !PT ;  /* 0x000000039b037209 */ /* 0x000fe20007810000 */
[----:B------:R-:W3:Y:S03]  /*5050*/  MUFU.TANH R170, R170 ;  /* 0x000000aa00aa7308 */ /* 0x000ee60000002400 */
[----:B------:R-:W-:-:S04]  /*5060*/  FMNMX.FTZ R3, R158, R3, !PT ;  /* 0x000000039e037209 */ /* 0x000fc80007810000 */
[----:B------:R-:W-:Y:S01]  /*5070*/  FMNMX.FTZ R3, R159, R3, !PT ;  /* 0x000000039f037209 */ /* 0x000fe20007810000 */
[----:B------:R-:W4:Y:S03]  /*5080*/  MUFU.TANH R10, R10 ;  /* 0x0000000a000a7308 */ /* 0x000f260000002400 */
[----:B------:R-:W-:-:S04]  /*5090*/  FMNMX.FTZ R3, R162, R3, !PT ;  /* 0x00000003a2037209 */ /* 0x000fc80007810000 */
[----:B------:R-:W-:Y:S01]  /*50a0*/  FMNMX.FTZ R3, R163, R3, !PT ;  /* 0x00000003a3037209 */ /* 0x000fe20007810000 */
[----:B------:R-:W5:Y:S03]  /*50b0*/  MUFU.TANH R11, R11 ;  /* 0x0000000b000b7308 */ /* 0x000f660000002400 */
[----:B------:R-:W-:-:S04]  /*50c0*/  FMNMX.FTZ R3, R166, R3, !PT ;  /* 0x00000003a6037209 */ /* 0x000fc80007810000 */
[----:B------:R-:W-:Y:S01]  /*50d0*/  FMNMX.FTZ R3, R8, R3, !PT ;  /* 0x0000000308037209 */ /* 0x000fe20007810000 */
[----:B------:R-:W0:Y:S03]  /*50e0*/  MUFU.TANH R174, R174 ;  /* 0x000000ae00ae7308 */ /* 0x000e260000002400 */
[----:B-1----:R-:W-:-:S04]  /*50f0*/  FMNMX.FTZ R3, R4, R3, !PT ;  /* 0x0000000304037209 */ /* 0x002fc80007810000 */
[----:B--2---:R-:W-:Y:S01]  /*5100*/  FMNMX.FTZ R3, R9, R3, !PT ;  /* 0x0000000309037209 */ /* 0x004fe20007810000 */
[----:B------:R-:W1:Y:S03]  /*5110*/  MUFU.TANH R175, R175 ;  /* 0x000000af00af7308 */ /* 0x000e660000002400 */
[----:B---3--:R-:W-:-:S04]  /*5120*/  FMNMX.FTZ R3, R170, R3, !PT ;  /* 0x00000003aa037209 */ /* 0x008fc80007810000 */
[----:B----4-:R-:W-:Y:S01]  /*5130*/  FMNMX.FTZ R3, R10, R3, !PT ;  /* 0x000000030a037209 */ /* 0x010fe20007810000 */
[----:B------:R-:W2:Y:S03]  /*5140*/  MUFU.TANH R178, R178 ;  /* 0x000000b200b27308 */ /* 0x000ea60000002400 */
[----:B-----5:R-:W-:-:S04]  /*5150*/  FMNMX.FTZ R3, R11, R3, !PT ;  /* 0x000000030b037209 */ /* 0x020fc80007810000 */
[----:B0-----:R-:W-:Y:S01]  /*5160*/  FMNMX.FTZ R3, R174, R3, !PT ;  /* 0x00000003ae037209 */ /* 0x001fe20007810000 */
[----:B------:R-:W0:Y:S03]  /*5170*/  MUFU.TANH R179, R179 ;  /* 0x000000b300b37308 */ /* 0x000e260000002400 */
[----:B-1----:R-:W-:-:S05]  /*5180*/  FMNMX.FTZ R3, R175, R3, !PT ;  /* 0x00000003af037209 */ /* 0x002fca0007810000 */
        /* <DEDUP_REMOVED lines=9> */
[----:B0-----:R-:W-:-:S04]  /*5220*/  FMNMX.FTZ R3, R183, R3, !PT ;  /* 0x00000003b7037209 */ /* 0x001fc80007810000 */
[----:B------:R-:W-:-:S03]  /*5230*/  FMNMX.FTZ R3, R184, R3, !PT ;  /* 0x00000003b8037209 */ /* 0x000fc60007810000 */
[----:B------:R-:W0:Y:S01]  /*5240*/  MUFU.EX2 R12, R12 ;  /* 0x0000000c000c7308 */ /* 0x000e220000000800 */
[----:B------:R-:W-:-:S04]  /*5250*/  FMNMX.FTZ R3, R185, R3, !PT ;  /* 0x00000003b9037209 */ /* 0x000fc80007810000 */
[----:B-1----:R-:W-:-:S03]  /*5260*/  FMNMX.FTZ R3, R186, R3, !PT ;  /* 0x00000003ba037209 */ /* 0x002fc60007810000 */
[----:B------:R-:W1:Y:S01]  /*5270*/  MUFU.EX2 R13, R13 ;  /* 0x0000000d000d7308 */ /* 0x000e620000000800 */
[----:B--2---:R-:W-:-:S05]  /*5280*/  FMNMX.FTZ R3, R187, R3, !PT ;  /* 0x00000003bb037209 */ /* 0x004fca0007810000 */
[----:B------:R-:W2:Y:S02]  /*5290*/  SHFL.BFLY PT, R188, R3, 0x2, 0x1f ;  /* 0x0c401f0003bc7f89 */ /* 0x000ea400000e0000 */
[----:B------:R-:W-:Y:S08]  /*52a0*/  MUFU.EX2 R14, R14 ;  /* 0x0000000e000e7308 */ /* 0x000ff00000000800 */
[----:B------:R-:W-:Y:S08]  /*52b0*/  MUFU.EX2 R15, R15 ;  /* 0x0000000f000f7308 */ /* 0x000ff00000000800 */
[----:B------:R-:W-:Y:S01]  /*52c0*/  MUFU.EX2 R189, R160 ;  /* 0x000000a000bd7308 */ /* 0x000fe20000000800 */
[----:B--2---:R-:W-:-:S07]  /*52d0*/  FMNMX.FTZ R3, R3, R188, !PT ;  /* 0x000000bc03037209 */ /* 0x004fce0007810000 */
[----:B------:R2:W-:Y:S01]  /*52e0*/  MUFU.EX2 R188, R156 ;  /* 0x0000009c00bc7308 */ /* 0x0005e20000000800 */
[----:B------:R-:W3:Y:S07]  /*52f0*/  SHFL.BFLY PT, R192, R3, 0x1, 0x1f ;  /* 0x0c201f0003c07f89 */ /* 0x000eee00000e0000 */
[----:B------:R-:W-:Y:S08]  /*5300*/  MUFU.EX2 R20, R20 ;  /* 0x0000001400147308 */ /* 0x000ff00000000800 */
[----:B------:R-:W-:Y:S08]  /*5310*/  MUFU.EX2 R21, R21 ;  /* 0x0000001500157308 */ /* 0x000ff00000000800 */
[----:B------:R-:W-:Y:S01]  /*5320*/  MUFU.EX2 R167, R167 ;  /* 0x000000a700a77308 */ /* 0x000fe20000000800 */
[----:B---3--:R-:W-:-:S05]  /*5330*/  FMNMX.FTZ R3, R3, R192, !PT ;  /* 0x000000c003037209 */ /* 0x008fca0007810000 */
[C---:B--2---:R-:W-:Y:S01]  /*5340*/  FADD.FTZ R156, -R3.reuse, R7 ;  /* 0x00000007039c7221 */ /* 0x044fe20000010100 */
[----:B------:R-:W-:Y:S01]  /*5350*/  FMUL.FTZ R7, R3, UR10 ;  /* 0x0000000a03077c20 */ /* 0x000fe20008410000 */
[----:B------:R-:W-:Y:S02]  /*5360*/  MUFU.EX2 R153, R153 ;  /* 0x0000009900997308 */ /* 0x000fe40000000800 */
[----:B------:R-:W-:Y:S01]  /*5370*/  FMUL.FTZ R156, R156, UR10 ;  /* 0x0000000a9c9c7c20 */ /* 0x000fe20008410000 */
[--C-:B------:R-:W-:Y:S01]  /*5380*/  FFMA.FTZ R176, R176, UR10, -R7.reuse ;  /* 0x0000000ab0b07c23 */ /* 0x100fe20008010807 */
[--C-:B------:R-:W-:Y:S01]  /*5390*/  FFMA.FTZ R155, R155, UR10, -R7.reuse ;  /* 0x0000000a9b9b7c23 */ /* 0x100fe20008010807 */
[--C-:B------:R-:W-:Y:S01]  /*53a0*/  FFMA.FTZ R160, R8, UR10, -R7.reuse ;  /* 0x0000000a08a07c23 */ /* 0x100fe20008010807 */
[--C-:B------:R-:W-:Y:S01]  /*53b0*/  FFMA.FTZ R4, R4, UR10, -R7.reuse ;  /* 0x0000000a04047c23 */ /* 0x100fe20008010807 */
[--C-:B------:R-:W-:Y:S01]  /*53c0*/  FFMA.FTZ R158, R158, UR10, -R7.reuse ;  /* 0x0000000a9e9e7c23 */ /* 0x100fe20008010807 */
[----:B------:R0:W2:Y:S01]  /*53d0*/  MUFU.EX2 R8, R156 ;  /* 0x0000009c00087308 */ /* 0x0000a20000000800 */
[--C-:B------:R-:W-:Y:S01]  /*53e0*/  FFMA.FTZ R159, R159, UR10, -R7.reuse ;  /* 0x0000000a9f9f7c23 */ /* 0x100fe20008010807 */
[--C-:B------:R-:W-:Y:S01]  /*53f0*/  FFMA.FTZ R162, R162, UR10, -R7.reuse ;  /* 0x0000000aa2a27c23 */ /* 0x100fe20008010807 */
[--C-:B------:R-:W-:Y:S01]  /*5400*/  FFMA.FTZ R163, R163, UR10, -R7.reuse ;  /* 0x0000000aa3a37c23 */ /* 0x100fe20008010807 */
[--C-:B------:R-:W-:Y:S01]  /*5410*/  FFMA.FTZ R166, R166, UR10, -R7.reuse ;  /* 0x0000000aa6a67c23 */ /* 0x100fe20008010807 */
[--C-:B------:R-:W-:Y:S01]  /*5420*/  FFMA.FTZ R9, R9, UR10, -R7.reuse ;  /* 0x0000000a09097c23 */ /* 0x100fe20008010807 */
[--C-:B------:R-:W-:Y:S01]  /*5430*/  FFMA.FTZ R170, R170, UR10, -R7.reuse ;  /* 0x0000000aaaaa7c23 */ /* 0x100fe20008010807 */
[----:B------:R-:W-:Y:S01]  /*5440*/  FFMA.FTZ R10, R10, UR10, -R7 ;  /* 0x0000000a0a0a7c23 */ /* 0x000fe20008010807 */
[----:B------:R-:W3:Y:S01]  /*5450*/  MUFU.EX2 R176, R176 ;  /* 0x000000b000b07308 */ /* 0x000ee20000000800 */
[----:B0-----:R-:W-:Y:S01]  /*5460*/  FADD.FTZ R156, R12, R171 ;  /* 0x000000ab0c9c7221 */ /* 0x001fe20000010000 */
[--C-:B------:R-:W-:Y:S01]  /*5470*/  FFMA.FTZ R11, R11, UR10, -R7.reuse ;  /* 0x0000000a0b0b7c23 */ /* 0x100fe20008010807 */
[--C-:B------:R-:W-:Y:S01]  /*5480*/  FFMA.FTZ R174, R174, UR10, -R7.reuse ;  /* 0x0000000aaeae7c23 */ /* 0x100fe20008010807 */
[--C-:B------:R-:W-:Y:S01]  /*5490*/  FFMA.FTZ R175, R175, UR10, -R7.reuse ;  /* 0x0000000aafaf7c23 */ /* 0x100fe20008010807 */
[----:B-1----:R-:W-:Y:S01]  /*54a0*/  FADD.FTZ R156, R13, R156 ;  /* 0x0000009c0d9c7221 */ /* 0x002fe20000010000 */
[--C-:B------:R-:W-:Y:S01]  /*54b0*/  FFMA.FTZ R178, R178, UR10, -R7.reuse ;  /* 0x0000000ab2b27c23 */ /* 0x100fe20008010807 */
[--C-:B------:R-:W-:Y:S01]  /*54c0*/  FFMA.FTZ R179, R179, UR10, -R7.reuse ;  /* 0x0000000ab3b37c23 */ /* 0x100fe20008010807 */
[----:B------:R-:W0:Y:S01]  /*54d0*/  MUFU.EX2 R155, R155 ;  /* 0x0000009b009b7308 */ /* 0x000e220000000800 */
[--C-:B------:R-:W-:Y:S01]  /*54e0*/  FFMA.FTZ R181, R181, UR10, -R7.reuse ;  /* 0x0000000ab5b57c23 */ /* 0x100fe20008010807 */
[--C-:B------:R-:W-:Y:S01]  /*54f0*/  FFMA.FTZ R182, R182, UR10, -R7.reuse ;  /* 0x0000000ab6b67c23 */ /* 0x100fe20008010807 */
[--C-:B------:R-:W-:Y:S01]  /*5500*/  FFMA.FTZ R183, R183, UR10, -R7.reuse ;  /* 0x0000000ab7b77c23 */ /* 0x100fe20008010807 */
[--C-:B------:R-:W-:Y:S01]  /*5510*/  FFMA.FTZ R184, R184, UR10, -R7.reuse ;  /* 0x0000000ab8b87c23 */ /* 0x100fe20008010807 */
[--C-:B------:R-:W-:Y:S01]  /*5520*/  FFMA.FTZ R185, R185, UR10, -R7.reuse ;  /* 0x0000000ab9b97c23 */ /* 0x100fe20008010807 */
[--C-:B------:R-:W-:Y:S01]  /*5530*/  FFMA.FTZ R186, R186, UR10, -R7.reuse ;  /* 0x0000000ababa7c23 */ /* 0x100fe20008010807 */
[----:B------:R-:W-:Y:S01]  /*5540*/  FFMA.FTZ R7, R187, UR10, -R7 ;  /* 0x0000000abb077c23 */ /* 0x000fe20008010807 */
[----:B------:R1:W-:Y:S01]  /*5550*/  MUFU.EX2 R171, R4 ;  /* 0x0000000400ab7308 */ /* 0x0003e20000000800 */
[-C--:B--2---:R-:W-:Y:S01]  /*5560*/  FMUL.FTZ R26, R26, R8.reuse ;  /* 0x000000081a1a7220 */ /* 0x084fe20000410000 */
[-C--:B------:R-:W-:Y:S01]  /*5570*/  FMUL.FTZ R27, R27, R8.reuse ;  /* 0x000000081b1b7220 */ /* 0x080fe20000410000 */
[-C--:B------:R-:W-:Y:S01]  /*5580*/  FMUL.FTZ R30, R30, R8.reuse ;  /* 0x000000081e1e7220 */ /* 0x080fe20000410000 */
[-C--:B------:R-:W-:Y:S01]  /*5590*/  FMUL.FTZ R31, R31, R8.reuse ;  /* 0x000000081f1f7220 */ /* 0x080fe20000410000 */
[-C--:B------:R-:W-:Y:S01]  /*55a0*/  FMUL.FTZ R34, R34, R8.reuse ;  /* 0x0000000822227220 */ /* 0x080fe20000410000 */
[-C--:B------:R-:W-:Y:S01]  /*55b0*/  FMUL.FTZ R35, R35, R8.reuse ;  /* 0x0000000823237220 */ /* 0x080fe20000410000 */
[----:B------:R-:W-:Y:S01]  /*55c0*/  FMUL.FTZ R38, R38, R8 ;  /* 0x0000000826267220 */ /* 0x000fe20000410000 */
[----:B------:R2:W4:Y:S01]  /*55d0*/  MUFU.EX2 R187, R158 ;  /* 0x0000009e00bb7308 */ /* 0x0005220000000800 */
[----:B-1----:R-:W-:Y:S01]  /*55e0*/  FADD.FTZ R4, R14, R156 ;  /* 0x0000009c0e047221 */ /* 0x002fe20000010000 */
[----:B------:R-:W-:Y:S01]  /*55f0*/  F2FP.F16.F32.PACK_AB R156, R13, R12 ;  /* 0x0000000c0d9c723e */ /* 0x000fe200000000ff */
[-C--:B------:R-:W-:Y:S01]  /*5600*/  FMUL.FTZ R39, R39, R8.reuse ;  /* 0x0000000827277220 */ /* 0x080fe20000410000 */
[----:B------:R-:W-:Y:S01]  /*5610*/  IADD3 R12, -R196, 0xb, RZ ;  /* 0x0000000bc40c7810 */ /* 0x000fe20007ffe1ff */
[----:B------:R-:W-:Y:S01]  /*5620*/  FADD.FTZ R4, R15, R4 ;  /* 0x000000040f047221 */ /* 0x000fe20000010000 */
[-C--:B------:R-:W-:Y:S01]  /*5630*/  FMUL.FTZ R42, R42, R8.reuse ;  /* 0x000000082a2a7220 */ /* 0x080fe20000410000 */
[----:B------:R-:W-:Y:S01]  /*5640*/  FMUL.FTZ R43, R43, R8 ;  /* 0x000000082b2b7220 */ /* 0x000fe20000410000 */
[----:B------:R-:W1:Y:S01]  /*5650*/  MUFU.EX2 R159, R159 ;  /* 0x0000009f009f7308 */ /* 0x000e620000000800 */
[----:B------:R-:W-:Y:S01]  /*5660*/  FADD.FTZ R4, R20, R4 ;  /* 0x0000000414047221 */ /* 0x000fe20000010000 */
[----:B--2---:R-:W-:Y:S01]  /*5670*/  F2FP.F16.F32.PACK_AB R158, R15, R14 ;  /* 0x0000000e0f9e723e */ /* 0x004fe200000000ff */
[-C--:B------:R-:W-:Y:S01]  /*5680*/  FMUL.FTZ R46, R46, R8.reuse ;  /* 0x000000082e2e7220 */ /* 0x080fe20000410000 */
[-C--:B------:R-:W-:Y:S01]  /*5690*/  FMUL.FTZ R47, R47, R8.reuse ;  /* 0x000000082f2f7220 */ /* 0x080fe20000410000 */
[----:B------:R-:W-:Y:S01]  /*56a0*/  FADD.FTZ R4, R21, R4 ;  /* 0x0000000415047221 */ /* 0x000fe20000010000 */
[-C--:B------:R-:W-:Y:S01]  /*56b0*/  FMUL.FTZ R50, R50, R8.reuse ;  /* 0x0000000832327220 */ /* 0x080fe20000410000 */
[-C--:B------:R-:W-:Y:S01]  /*56c0*/  FMUL.FTZ R51, R51, R8.reuse ;  /* 0x0000000833337220 */ /* 0x080fe20000410000 */
[----:B------:R2:W-:Y:S01]  /*56d0*/  MUFU.EX2 R194, R160 ;  /* 0x000000a000c27308 */ /* 0x0005e20000000800 */
[----:B------:R-:W-:Y:S01]  /*56e0*/  FADD.FTZ R4, R167, R4 ;  /* 0x00000004a7047221 */ /* 0x000fe20000010000 */
[-C--:B------:R-:W-:Y:S01]  /*56f0*/  FMUL.FTZ R54, R54, R8.reuse ;  /* 0x0000000836367220 */ /* 0x080fe20000410000 */
[-C--:B------:R-:W-:Y:S01]  /*5700*/  FMUL.FTZ R55, R55, R8.reuse ;  /* 0x0000000837377220 */ /* 0x080fe20000410000 */
[-C--:B------:R-:W-:Y:S01]  /*5710*/  FMUL.FTZ R58, R58, R8.reuse ;  /* 0x000000083a3a7220 */ /* 0x080fe20000410000 */
[----:B------:R-:W-:Y:S01]  /*5720*/  FADD.FTZ R4, R153, R4 ;  /* 0x0000000499047221 */ /* 0x000fe20000010000 */
[-C--:B------:R-:W-:Y:S01]  /*5730*/  FMUL.FTZ R59, R59, R8.reuse ;  /* 0x000000083b3b7220 */ /* 0x080fe20000410000 */
[----:B------:R-:W-:Y:S01]  /*5740*/  FMUL.FTZ R62, R62, R8 ;  /* 0x000000083e3e7220 */ /* 0x000fe20000410000 */
[----:B------:R5:W1:Y:S01]  /*5750*/  MUFU.EX2 R192, R162 ;  /* 0x000000a200c07308 */ /* 0x000a620000000800 */
[----:B--2---:R-:W-:Y:S01]  /*5760*/  F2FP.F16.F32.PACK_AB R160, R21, R20 ;  /* 0x0000001415a0723e */ /* 0x004fe200000000ff */
[----:B---3--:R-:W-:Y:S01]  /*5770*/  FFMA.FTZ R20, R8, R5, R176 ;  /* 0x0000000508147223 */ /* 0x008fe200000100b0 */
[----:B------:R-:W-:Y:S01]  /*5780*/  FADD.FTZ R4, R188, R4 ;  /* 0x00000004bc047221 */ /* 0x000fe20000010000 */
[-C--:B------:R-:W-:Y:S01]  /*5790*/  FMUL.FTZ R63, R63, R8.reuse ;  /* 0x000000083f3f7220 */ /* 0x080fe20000410000 */
[-C--:B------:R-:W-:Y:S01]  /*57a0*/  FMUL.FTZ R66, R66, R8.reuse ;  /* 0x0000000842427220 */ /* 0x080fe20000410000 */
[----:B0-----:R-:W-:Y:S01]  /*57b0*/  FADD.FTZ R20, R155, R20 ;  /* 0x000000149b147221 */ /* 0x001fe20000010000 */
[-C--:B------:R-:W-:Y:S01]  /*57c0*/  FMUL.FTZ R67, R67, R8.reuse ;  /* 0x0000000843437220 */ /* 0x080fe20000410000 */
[----:B------:R-:W0:Y:S01]  /*57d0*/  MUFU.EX2 R163, R163 ;  /* 0x000000a300a37308 */ /* 0x000e220000000800 */
[----:B-----5:R-:W-:Y:S01]  /*57e0*/  F2FP.F16.F32.PACK_AB R162, R153, R167 ;  /* 0x000000a799a2723e */ /* 0x020fe200000000ff */
[----:B----4-:R-:W-:Y:S01]  /*57f0*/  FADD.FTZ R20, R187, R20 ;  /* 0x00000014bb147221 */ /* 0x010fe20000010000 */
[-C--:B------:R-:W-:Y:S01]  /*5800*/  FMUL.FTZ R70, R70, R8.reuse ;  /* 0x0000000846467220 */ /* 0x080fe20000410000 */
[-C--:B------:R-:W-:Y:S01]  /*5810*/  FMUL.FTZ R71, R71, R8.reuse ;  /* 0x0000000847477220 */ /* 0x080fe20000410000 */
[-C--:B------:R-:W-:Y:S01]  /*5820*/  FMUL.FTZ R74, R74, R8.reuse ;  /* 0x000000084a4a7220 */ /* 0x080fe20000410000 */
[----:B-1----:R-:W-:Y:S01]  /*5830*/  FADD.FTZ R5, R159, R20 ;  /* 0x000000149f057221 */ /* 0x002fe20000010000 */
[-C--:B------:R-:W-:Y:S01]  /*5840*/  FMUL.FTZ R75, R75, R8.reuse ;  /* 0x000000084b4b7220 */ /* 0x080fe20000410000 */
[----:B------:R-:W1:Y:S01]  /*5850*/  MUFU.EX2 R193, R166 ;  /* 0x000000a600c17308 */ /* 0x000e620000000800 */
[-C--:B------:R-:W-:Y:S01]  /*5860*/  FMUL.FTZ R78, R78, R8.reuse ;  /* 0x000000084e4e7220 */ /* 0x080fe20000410000 */
[----:B------:R-:W-:Y:S01]  /*5870*/  FADD.FTZ R20, R192, R5 ;  /* 0x00000005c0147221 */ /* 0x000fe20000010000 */
[-C--:B------:R-:W-:Y:S01]  /*5880*/  FMUL.FTZ R79, R79, R8.reuse ;  /* 0x000000084f4f7220 */ /* 0x080fe20000410000 */
[-C--:B------:R-:W-:Y:S01]  /*5890*/  FMUL.FTZ R82, R82, R8.reuse ;  /* 0x0000000852527220 */ /* 0x080fe20000410000 */
[-C--:B------:R-:W-:Y:S01]  /*58a0*/  FMUL.FTZ R83, R83, R8.reuse ;  /* 0x0000000853537220 */ /* 0x080fe20000410000 */
[-C--:B------:R-:W-:Y:S01]  /*58b0*/  FMUL.FTZ R86, R86, R8.reuse ;  /* 0x0000000856567220 */ /* 0x080fe20000410000 */
[-C--:B------:R-:W-:Y:S01]  /*58c0*/  FMUL.FTZ R87, R87, R8.reuse ;  /* 0x0000000857577220 */ /* 0x080fe20000410000 */
[----:B------:R-:W2:Y:S01]  /*58d0*/  MUFU.EX2 R157, R157 ;  /* 0x0000009d009d7308 */ /* 0x000ea20000000800 */
        /* <DEDUP_REMOVED lines=8> */
[----:B-1----:R-:W-:Y:S01]  /*5960*/  FADD.FTZ R5, R193, R20 ;  /* 0x00000014c1057221 */ /* 0x002fe20000010000 */
[-C--:B------:R-:W-:Y:S01]  /*5970*/  FMUL.FTZ R102, R102, R8.reuse ;  /* 0x0000000866667220 */ /* 0x080fe20000410000 */
[-C--:B------:R-:W-:Y:S01]  /*5980*/  FMUL.FTZ R103, R103, R8.reuse ;  /* 0x0000000867677220 */ /* 0x080fe20000410000 */
[-C--:B------:R-:W-:Y:S01]  /*5990*/  FMUL.FTZ R106, R106, R8.reuse ;  /* 0x000000086a6a7220 */ /* 0x080fe20000410000 */
[----:B------:R-:W-:Y:S01]  /*59a0*/  FADD.FTZ R20, R194, R5 ;  /* 0x00000005c2147221 */ /* 0x000fe20000010000 */
[-C--:B------:R-:W-:Y:S01]  /*59b0*/  FMUL.FTZ R107, R107, R8.reuse ;  /* 0x000000086b6b7220 */ /* 0x080fe20000410000 */
[-C--:B------:R-:W-:Y:S01]  /*59c0*/  FMUL.FTZ R110, R110, R8.reuse ;  /* 0x000000086e6e7220 */ /* 0x080fe20000410000 */
[----:B------:R1:W3:Y:S01]  /*59d0*/  MUFU.EX2 R13, R9 ;  /* 0x00000009000d7308 */ /* 0x0002e20000000800 */
[----:B--2---:R-:W-:Y:S01]  /*59e0*/  FADD.FTZ R4, R157, R4 ;  /* 0x000000049d047221 */ /* 0x004fe20000010000 */
[----:B------:R-:W-:Y:S01]  /*59f0*/  FADD.FTZ R20, R171, R20 ;  /* 0x00000014ab147221 */ /* 0x000fe20000010000 */
[-C--:B------:R-:W-:Y:S01]  /*5a00*/  FMUL.FTZ R111, R111, R8.reuse ;  /* 0x000000086f6f7220 */ /* 0x080fe20000410000 */
[-C--:B------:R-:W-:Y:S01]  /*5a10*/  FMUL.FTZ R114, R114, R8.reuse ;  /* 0x0000000872727220 */ /* 0x080fe20000410000 */
[----:B------:R-:W-:Y:S01]  /*5a20*/  FADD.FTZ R4, R189, R4 ;  /* 0x00000004bd047221 */ /* 0x000fe20000010000 */
[-C--:B------:R-:W-:Y:S01]  /*5a30*/  FMUL.FTZ R115, R115, R8.reuse ;  /* 0x0000000873737220 */ /* 0x080fe20000410000 */
[----:B------:R-:W-:Y:S01]  /*5a40*/  FMUL.FTZ R118, R118, R8 ;  /* 0x0000000876767220 */ /* 0x000fe20000410000 */
[----:B------:R-:W2:Y:S01]  /*5a50*/  MUFU.EX2 R190, R164 ;  /* 0x000000a400be7308 */ /* 0x000ea20000000800 */
[----:B-1----:R-:W-:-:S02]  /*5a60*/  IMAD.U32 R9, RZ, RZ, UR25 ;  /* 0x00000019ff097e24 */ /* 0x002fc4000f8e00ff */
[----:B0-----:R-:W-:Y:S01]  /*5a70*/  FADD.FTZ R4, R161, R4 ;  /* 0x00000004a1047221 */ /* 0x001fe20000010000 */
[-C--:B------:R-:W-:Y:S01]  /*5a80*/  FMUL.FTZ R119, R119, R8.reuse ;  /* 0x0000000877777220 */ /* 0x080fe20000410000 */
[-C--:B------:R-:W-:Y:S01]  /*5a90*/  FMUL.FTZ R122, R122, R8.reuse ;  /* 0x000000087a7a7220 */ /* 0x080fe20000410000 */
[----:B------:R-:W-:Y:S02]  /*5aa0*/  @!P1 VIADD R15, R9, 0x22840 ;  /* 0x00022840090f9836 */ /* 0x000fe40000000000 */
[-C--:B------:R-:W-:Y:S01]  /*5ab0*/  FMUL.FTZ R123, R123, R8.reuse ;  /* 0x000000087b7b7220 */ /* 0x080fe20000410000 */
[-C--:B------:R-:W-:Y:S01]  /*5ac0*/  FMUL.FTZ R126, R126, R8.reuse ;  /* 0x000000087e7e7220 */ /* 0x080fe20000410000 */
[----:B------:R-:W0:Y:S01]  /*5ad0*/  MUFU.EX2 R14, R170 ;  /* 0x000000aa000e7308 */ /* 0x000e220000000800 */
[----:B---3--:R-:W-:Y:S01]  /*5ae0*/  FADD.FTZ R5, R13, R20 ;  /* 0x000000140d057221 */ /* 0x008fe20000010000 */
[----:B------:R-:W-:Y:S01]  /*5af0*/  @!P1 PRMT R15, RZ, 0x654, R15 ;  /* 0x00000654ff0f9816 */ /* 0x000fe2000000000f */
[----:B------:R1:W-:Y:S06]  /*5b00*/  BAR.ARV R12, 0x100 ;  /* 0x0004000c0000751d */ /* 0x0003ec0000002000 */
[----:B------:R-:W3:Y:S01]  /*5b10*/  MUFU.EX2 R165, R165 ;  /* 0x000000a500a57308 */ /* 0x000ee20000000800 */
[----:B------:R4:W-:Y:S01]  /*5b20*/  @!P1 SYNCS.ARRIVE.TRANS64.RED.A1T0 RZ, [R15+URZ], RZ ;  /* 0x000000ff0fff99a7 */ /* 0x0009e2000810043f */
[----:B--2---:R-:W-:Y:S01]  /*5b30*/  FADD.FTZ R4, R190, R4 ;  /* 0x00000004be047221 */ /* 0x004fe20000010000 */
        /* <DEDUP_REMOVED lines=13> */
[----:B------:R0:W5:Y:S01]  /*5c10*/  MUFU.EX2 R191, R168 ;  /* 0x000000a800bf7308 */ /* 0x0001620000000800 */
[----:B---3--:R-:W-:Y:S01]  /*5c20*/  FADD.FTZ R4, R165, R4 ;  /* 0x00000004a5047221 */ /* 0x008fe20000010000 */
[-C--:B------:R-:W-:Y:S01]  /*5c30*/  FMUL.FTZ R150, R150, R8.reuse ;  /* 0x0000000896967220 */ /* 0x080fe20000410000 */
[----:B------:R-:W-:Y:S01]  /*5c40*/  FMUL.FTZ R151, R151, R8 ;  /* 0x0000000897977220 */ /* 0x000fe20000410000 */
[----:B------:R-:W-:-:S02]  /*5c50*/  F2FP.F16.F32.PACK_AB R164, R157, R188 ;  /* 0x000000bc9da4723e */ /* 0x000fc400000000ff */
[----:B------:R-:W-:Y:S02]  /*5c60*/  F2FP.F16.F32.PACK_AB R166, R161, R189 ;  /* 0x000000bda1a6723e */ /* 0x000fe400000000ff */
[----:B------:R-:W3:Y:S01]  /*5c70*/  MUFU.EX2 R11, R11 ;  /* 0x0000000b000b7308 */ /* 0x000ee20000000800 */
[----:B--2---:R-:W-:Y:S01]  /*5c80*/  FADD.FTZ R8, R10, R5 ;  /* 0x000000050a087221 */ /* 0x004fe20000010000 */
[----:B------:R-:W-:Y:S02]  /*5c90*/  F2FP.F16.F32.PACK_AB R153, R155, R176 ;  /* 0x000000b09b99723e */ /* 0x000fe400000000ff */
[----:B0-----:R-:W-:Y:S02]  /*5ca0*/  F2FP.F16.F32.PACK_AB R168, R165, R190 ;  /* 0x000000bea5a8723e */ /* 0x001fe400000000ff */
[----:B------:R-:W-:Y:S02]  /*5cb0*/  F2FP.F16.F32.PACK_AB R155, R159, R187 ;  /* 0x000000bb9f9b723e */ /* 0x000fe400000000ff */
[----:B------:R-:W0:Y:S01]  /*5cc0*/  MUFU.EX2 R169, R169 ;  /* 0x000000a900a97308 */ /* 0x000e220000000800 */
[----:B-----5:R-:W-:Y:S01]  /*5cd0*/  FADD.FTZ R4, R191, R4 ;  /* 0x00000004bf047221 */ /* 0x020fe20000010000 */
[----:B------:R-:W-:-:S02]  /*5ce0*/  F2FP.F16.F32.PACK_AB R157, R163, R192 ;  /* 0x000000c0a39d723e */ /* 0x000fc400000000ff */
[----:B------:R-:W-:Y:S02]  /*5cf0*/  F2FP.F16.F32.PACK_AB R161, R13, R171 ;  /* 0x000000ab0da1723e */ /* 0x000fe400000000ff */
[----:B------:R-:W-:Y:S02]  /*5d00*/  F2FP.F16.F32.PACK_AB R159, R194, R193 ;  /* 0x000000c1c29f723e */ /* 0x000fe400000000ff */
[----:B----4-:R-:W2:Y:S01]  /*5d10*/  MUFU.EX2 R15, R174 ;  /* 0x000000ae000f7308 */ /* 0x010ea20000000800 */
[----:B---3--:R-:W-:Y:S01]  /*5d20*/  FADD.FTZ R8, R11, R8 ;  /* 0x000000080b087221 */ /* 0x008fe20000010000 */
[----:B------:R-:W-:-:S06]  /*5d30*/  F2FP.F16.F32.PACK_AB R163, R10, R14 ;  /* 0x0000000e0aa3723e */ /* 0x000fcc00000000ff */
[----:B------:R-:W3:Y:S01]  /*5d40*/  MUFU.EX2 R167, R175 ;  /* 0x000000af00a77308 */ /* 0x000ee20000000800 */
[C---:B0-----:R-:W-:Y:S01]  /*5d50*/  FADD.FTZ R4, R169.reuse, R4 ;  /* 0x00000004a9047221 */ /* 0x041fe20000010000 */
[----:B------:R-:W-:-:S06]  /*5d60*/  F2FP.F16.F32.PACK_AB R170, R169, R191 ;  /* 0x000000bfa9aa723e */ /* 0x000fcc00000000ff */
[----:B------:R-:W0:Y:S01]  /*5d70*/  MUFU.EX2 R172, R172 ;  /* 0x000000ac00ac7308 */ /* 0x000e220000000800 */
[C---:B--2---:R-:W-:Y:S01]  /*5d80*/  FADD.FTZ R8, R15.reuse, R8 ;  /* 0x000000080f087221 */ /* 0x044fe20000010000 */
[----:B------:R-:W-:-:S06]  /*5d90*/  F2FP.F16.F32.PACK_AB R165, R15, R11 ;  /* 0x0000000b0fa5723e */ /* 0x000fcc00000000ff */
        /* <DEDUP_REMOVED lines=9> */
[----:B------:R-:W-:-:S06]  /*5e30*/  F2FP.F16.F32.PACK_AB R172, R173, R172 ;  /* 0x000000acadac723e */ /* 0x000fcc00000000ff */
[----:B------:R-:W3:Y:S01]  /*5e40*/  MUFU.EX2 R182, R182 ;  /* 0x000000b600b67308 */ /* 0x000ee20000000800 */
[----:B0-----:R-:W-:-:S07]  /*5e50*/  FADD.FTZ R8, R179, R8 ;  /* 0x00000008b3087221 */ /* 0x001fce0000010000 */
[----:B------:R-:W0:Y:S01]  /*5e60*/  MUFU.EX2 R183, R183 ;  /* 0x000000b700b77308 */ /* 0x000e220000000800 */
[C---:B--2---:R-:W-:Y:S01]  /*5e70*/  FADD.FTZ R5, R169.reuse, R8 ;  /* 0x00000008a9057221 */ /* 0x044fe20000010000 */
[----:B------:R-:W-:-:S06]  /*5e80*/  F2FP.F16.F32.PACK_AB R169, R169, R179 ;  /* 0x000000b3a9a9723e */ /* 0x000fcc00000000ff */
[----:B------:R-:W2:Y:S01]  /*5e90*/  MUFU.EX2 R173, R184 ;  /* 0x000000b800ad7308 */ /* 0x000ea20000000800 */
[----:B---3--:R-:W-:-:S07]  /*5ea0*/  FADD.FTZ R20, R182, R5 ;  /* 0x00000005b6147221 */ /* 0x008fce0000010000 */
[----:B------:R-:W3:Y:S01]  /*5eb0*/  MUFU.EX2 R185, R185 ;  /* 0x000000b900b97308 */ /* 0x000ee20000000800 */
[C---:B0-----:R-:W-:Y:S01]  /*5ec0*/  FADD.FTZ R20, R183.reuse, R20 ;  /* 0x00000014b7147221 */ /* 0x041fe20000010000 */
[----:B------:R-:W-:-:S06]  /*5ed0*/  F2FP.F16.F32.PACK_AB R171, R183, R182 ;  /* 0x000000b6b7ab723e */ /* 0x000fcc00000000ff */
[----:B------:R-:W0:Y:S01]  /*5ee0*/  MUFU.EX2 R177, R177 ;  /* 0x000000b100b17308 */ /* 0x000e220000000800 */
[----:B--2---:R-:W-:-:S07]  /*5ef0*/  FADD.FTZ R20, R173, R20 ;  /* 0x00000014ad147221 */ /* 0x004fce0000010000 */
[----:B------:R-:W2:Y:S01]  /*5f00*/  MUFU.EX2 R175, R186 ;  /* 0x000000ba00af7308 */ /* 0x000ea20000000800 */
[C---:B---3--:R-:W-:Y:S01]  /*5f10*/  FADD.FTZ R20, R185.reuse, R20 ;  /* 0x00000014b9147221 */ /* 0x048fe20000010000 */
[----:B------:R-:W-:-:S06]  /*5f20*/  F2FP.F16.F32.PACK_AB R173, R185, R173 ;  /* 0x000000adb9ad723e */ /* 0x000fcc00000000ff */
[----:B------:R-:W3:Y:S01]  /*5f30*/  MUFU.EX2 R180, R180 ;  /* 0x000000b400b47308 */ /* 0x000ee20000000800 */
[----:B0-----:R-:W-:-:S07]  /*5f40*/  FADD.FTZ R21, R177, R4 ;  /* 0x00000004b1157221 */ /* 0x001fce0000010000 */
[----:B------:R-:W0:Y:S01]  /*5f50*/  MUFU.EX2 R8, R7 ;  /* 0x0000000700087308 */ /* 0x000e220000000800 */
[----:B--2---:R-:W-:Y:S01]  /*5f60*/  FADD.FTZ R5, R175, R20 ;  /* 0x00000014af057221 */ /* 0x004fe20000010000 */
[C---:B---3--:R-:W-:Y:S01]  /*5f70*/  FADD.FTZ R4, R180.reuse, R21 ;  /* 0x00000015b4047221 */ /* 0x048fe20000010000 */
[----:B------:R-:W-:Y:S02]  /*5f80*/  F2FP.F16.F32.PACK_AB R174, R180, R177 ;  /* 0x000000b1b4ae723e */ /* 0x000fe400000000ff */
[C---:B0-----:R-:W-:Y:S01]  /*5f90*/  FADD.FTZ R5, R8.reuse, R5 ;  /* 0x0000000508057221 */ /* 0x041fe20000010000 */
[----:B------:R-:W-:Y:S01]  /*5fa0*/  F2FP.F16.F32.PACK_AB R175, R8, R175 ;  /* 0x000000af08af723e */ /* 0x000fe200000000ff */
[----:B-1----:R-:W-:Y:S06]  /*5fb0*/  @!P0 BRA `(.L_x_377) ;  /* 0x0000000000048947 */ /* 0x002fec0003800000 */
[----:B------:R-:W-:Y:S01]  /*5fc0*/  BPT.TRAP 0x1 ;  /* 0x000000040000795c */ /* 0x000fe20000300000 */
.L_x_377:
[----:B------:R0:W1:Y:S01]  /*5fd0*/  SYNCS.PHASECHK.TRANS64.TRYWAIT P2, [UR25+0x22850], R6 ;  /* 0x02285006ff0075a7 */ /* 0x0000620008040159 */
[----:B------:R-:W-:Y:S05]  /*5fe0*/  @!P0 BRA `(.L_x_378) ;  /* 0x0000000000048947 */ /* 0x000fea0003800000 */
[----:B------:R-:W-:Y:S01]  /*5ff0*/  BPT.TRAP 0x1 ;  /* 0x000000040000795c */ /* 0x000fe20000300000 */
.L_x_378:
[----:B-1----:R-:W-:Y:S05]  /*6000*/  @P2 BRA `(.L_x_379) ;  /* 0x0000000000082947 */ /* 0x002fea0003800000 */
[----:B------:R-:W1:Y:S02]  /*6010*/  SYNCS.PHASECHK.TRANS64.TRYWAIT P2, [UR25+0x22850], R6 ;  /* 0x02285006ff0075a7 */ /* 0x000e640008040159 */
[----:B-1----:R-:W-:Y:S05]  /*6020*/  @!P2 BRA `(.L_x_380) ;  /* 0x000000b800c8a947 */ /* 0x002fea0003800000 */
.L_x_379:
[----:B------:R-:W2:Y:S01]  /*6030*/  S2R R7, SR_TID.X ;  /* 0x0000000000077919 */ /* 0x000ea20000002100 */
[----:B------:R-:W-:Y:S01]  /*6040*/  UIMAD UR11, UR37, 0xc00, UR21 ;  /* 0x00000c00250b78a4 */ /* 0x000fe2000f8e0215 */
[----:B------:R-:W-:Y:S01]  /*6050*/  PLOP3.LUT P2, PT, PT, PT, UP0, 0x80, 0x0 ;  /* 0x000000000000781c */ /* 0x000fe20003f4f008 */
[----:B------:R-:W-:Y:S01]  /*6060*/  UMOV UR7, 0x40000040 ;  /* 0x4000004000077882 */ /* 0x000fe20000000000 */
[----:B-1----:R-:W-:Y:S02]  /*6070*/  @!P1 VIADD R9, R9, 0x22860 ;  /* 0x0002286009099836 */ /* 0x002fe40000000000 */
[----:B------:R-:W-:Y:S02]  /*6080*/  IMAD.MOV.U32 R8, RZ, RZ, R0 ;  /* 0x000000ffff087224 */ /* 0x000fe400078e0000 */
[----:B------:R-:W-:Y:S01]  /*6090*/  UMOV UR6, UR11 ;  /* 0x0000000b00067c82 */ /* 0x000fe20008000000 */
[----:B------:R-:W-:Y:S02]  /*60a0*/  @!P1 PRMT R9, RZ, 0x654, R9 ;  /* 0x00000654ff099816 */ /* 0x000fe40000000009 */
[----:B--2---:R-:W-:-:S05]  /*60b0*/  SHF.R.U32.HI R7, RZ, 0x7, R7 ;  /* 0x00000007ff077819 */ /* 0x004fca0000011607 */
[----:B0-----:R-:W-:Y:S02]  /*60c0*/  VIADD R6, R7, 0x8 ;  /* 0x0000000807067836 */ /* 0x001fe40000000000 */
[----:B------:R-:W-:-:S03]  /*60d0*/  IMAD.MOV.U32 R7, RZ, RZ, R3 ;  /* 0x000000ffff077224 */ /* 0x000fc600078e0003 */
[----:B------:R3:W-:Y:S06]  /*60e0*/  BAR.SYNC.DEFER_BLOCKING R6, 0x100 ;  /* 0x000400060000751d */ /* 0x0007ec0000010000 */
[----:B------:R-:W-:-:S06]  /*60f0*/  WARPGROUP.ARRIVE ;  /* 0x00000000000079c5 */ /* 0x000fcc0000000000 */
        /* <DEDUP_REMOVED lines=32> */
[----:B------:R3:W-:Y:S01]  /*6300*/  @!P1 SYNCS.ARRIVE.TRANS64.RED.A1T0 RZ, [R9+URZ], RZ ;  /* 0x000000ff09ff99a7 */ /* 0x0007e2000810043f */
[----:B------:R-:W-:Y:S05]  /*6310*/  @P2 BRA `(.L_x_381) ;  /* 0xffffffdc00382947 */ /* 0x000fea000383ffff */
.L_x_372:
[----:B------:R-:W4:Y:S01]  /*6320*/  SHFL.BFLY PT, R7, R4, 0x2, 0x1f ;  /* 0x0c401f0004077f89 */ /* 0x000f2200000e0000 */
[----:B------:R-:W-:Y:S01]  /*6330*/  UIADD3 UR37, UR37, 0x1, URZ ;  /* 0x0000000125257890 */ /* 0x000fe2000fffe03f */
[----:B------:R0:W-:Y:S06]  /*6340*/  BAR.ARV R12, 0x100 ;  /* 0x0004000c0000751d */ /* 0x0001ec0000002000 */
[----:B------:R-:W-:Y:S02]  /*6350*/  UISETP.NE.AND UP0, UPT, UR37, 0x2, UPT ;  /* 0x000000022500788c */ /* 0x000fe4000bf05270 */
[----:B------:R-:W-:Y:S06]  /*6360*/  BAR.ARV 0x8, 0x180 ;  /* 0x0206000000007b1d */ /* 0x000fec0000002000 */
[----:B------:R-:W-:Y:S01]  /*6370*/  USEL UR4, URZ, 0x1, UP0 ;  /* 0x000000013f047887 */ /* 0x000fe20008000000 */
[----:B------:R-:W-:Y:S01]  /*6380*/  PLOP3.LUT P0, PT, PT, PT, PT, 0x8, 0x0 ;  /* 0x000000000000781c */ /* 0x000fe20003f0e170 */
[----:B012---:R-:W0:Y:S01]  /*6390*/  SHFL.BFLY PT, R8, R5, 0x2, 0x1f ;  /* 0x0c401f0005087f89 */ /* 0x007e2200000e0000 */
[----:B------:R-:W-:-:S02]  /*63a0*/  UIADD3 UR48, UR48, 0x1, URZ ;  /* 0x0000000130307890 */ /* 0x000fc4000fffe03f */
[----:B------:R-:W-:Y:S01]  /*63b0*/  USEL UR37, UR37, URZ, UP0 ;  /* 0x0000003f25257287 */ /* 0x000fe20008000000 */
[----:B----4-:R-:W-:Y:S01]  /*63c0*/  FADD.FTZ R7, R7, R4 ;  /* 0x0000000407077221 */ /* 0x010fe20000010000 */
[----:B------:R-:W-:Y:S01]  /*63d0*/  IMAD.MOV.U32 R4, RZ, RZ, RZ ;  /* 0x000000ffff047224 */ /* 0x000fe200078e00ff */
[----:B------:R-:W-:-:S03]  /*63e0*/  ULOP3.LUT UR47, UR47, UR4, URZ, 0x3c, !UPT ;  /* 0x000000042f2f7292 */ /* 0x000fc6000f8e3c3f */
[----:B---3--:R-:W1:Y:S01]  /*63f0*/  SHFL.BFLY PT, R6, R7, 0x1, 0x1f ;  /* 0x0c201f0007067f89 */ /* 0x008e6200000e0000 */
[----:B0-----:R-:W-:-:S05]  /*6400*/  FADD.FTZ R8, R8, R5 ;  /* 0x0000000508087221 */ /* 0x001fca0000010000 */
[----:B------:R-:W0:Y:S01]  /*6410*/  SHFL.BFLY PT, R9, R8, 0x1, 0x1f ;  /* 0x0c201f0008097f89 */ /* 0x000e2200000e0000 */
[----:B-1----:R-:W-:Y:S01]  /*6420*/  FADD.FTZ R10, R7, R6 ;  /* 0x00000006070a7221 */ /* 0x002fe20000010000 */
[----:B------:R-:W-:Y:S02]  /*6430*/  IMAD.MOV.U32 R6, RZ, RZ, RZ ;  /* 0x000000ffff067224 */ /* 0x000fe400078e00ff */
[----:B------:R-:W-:Y:S02]  /*6440*/  IMAD.U32 R7, RZ, RZ, UR10 ;  /* 0x0000000aff077e24 */ /* 0x000fe4000f8e00ff */
[----:B------:R-:W-:-:S13]  /*6450*/  FSETP.NE.FTZ.AND P1, PT, R10, RZ, PT ;  /* 0x000000ff0a00720b */ /* 0x000fda0003f35000 */
[----:B------:R-:W1:Y:S01]  /*6460*/  @P1 MUFU.RCP R6, R10 ;  /* 0x0000000a00061308 */ /* 0x000e620000001000 */
[----:B------:R-:W-:Y:S01]  /*6470*/  @P1 FMUL.FTZ R7, R7, 0.69314718246459960938 ;  /* 0x3f31721807071820 */ /* 0x000fe20000410000 */
[----:B0-----:R-:W-:Y:S01]  /*6480*/  FADD.FTZ R5, R8, R9 ;  /* 0x0000000908057221 */ /* 0x001fe20000010000 */
[----:B------:R-:W-:-:S04]  /*6490*/  IMAD.U32 R8, RZ, RZ, UR10 ;  /* 0x0000000aff087e24 */ /* 0x000fc8000f8e00ff */
[----:B------:R-:W-:Y:S01]  /*64a0*/  FSETP.NE.FTZ.AND P2, PT, R5, RZ, PT ;  /* 0x000000ff0500720b */ /* 0x000fe20003f55000 */
[----:B------:R-:W0:Y:S01]  /*64b0*/  @P1 MUFU.LG2 R9, R10 ;  /* 0x0000000a00091308 */ /* 0x000e220000000c00 */
[-C--:B-1----:R-:W-:Y:S01]  /*64c0*/  FMUL.FTZ R24, R24, R6.reuse ;  /* 0x0000000618187220 */ /* 0x082fe20000410000 */
[-C--:B------:R-:W-:Y:S01]  /*64d0*/  FMUL.FTZ R25, R25, R6.reuse ;  /* 0x0000000619197220 */ /* 0x080fe20000410000 */
[----:B------:R-:W-:-:S09]  /*64e0*/  FMUL.FTZ R28, R28, R6 ;  /* 0x000000061c1c7220 */ /* 0x000fd20000410000 */
[----:B------:R-:W1:Y:S01]  /*64f0*/  @P2 MUFU.LG2 R10, R5 ;  /* 0x00000005000a2308 */ /* 0x000e620000000c00 */
[----:B------:R-:W-:Y:S01]  /*6500*/  @P2 FMUL.FTZ R8, R8, 0.69314718246459960938 ;  /* 0x3f31721808082820 */ /* 0x000fe20000410000 */
[-C--:B------:R-:W-:Y:S01]  /*6510*/  FMUL.FTZ R29, R29, R6.reuse ;  /* 0x000000061d1d7220 */ /* 0x080fe20000410000 */
[-C--:B------:R-:W-:Y:S01]  /*6520*/  FMUL.FTZ R32, R32, R6.reuse ;  /* 0x0000000620207220 */ /* 0x080fe20000410000 */
[-C--:B------:R-:W-:Y:S01]  /*6530*/  FMUL.FTZ R33, R33, R6.reuse ;  /* 0x0000000621217220 */ /* 0x080fe20000410000 */
[----:B0-----:R-:W-:Y:S01]  /*6540*/  @P1 FMUL.FTZ R9, R9, 0.69314718246459960938 ;  /* 0x3f31721809091820 */ /* 0x001fe20000410000 */
[-C--:B------:R-:W-:Y:S01]  /*6550*/  FMUL.FTZ R36, R36, R6.reuse ;  /* 0x0000000624247220 */ /* 0x080fe20000410000 */
[-C--:B------:R-:W-:Y:S01]  /*6560*/  FMUL.FTZ R37, R37, R6.reuse ;  /* 0x0000000625257220 */ /* 0x080fe20000410000 */
[----:B------:R0:W2:Y:S01]  /*6570*/  @P2 MUFU.RCP R4, R5 ;  /* 0x0000000500042308 */ /* 0x0000a20000001000 */
        /* <DEDUP_REMOVED lines=8> */
[----:B-1----:R-:W-:Y:S01]  /*6600*/  @P2 FMUL.FTZ R10, R10, 0.69314718246459960938 ;  /* 0x3f3172180a0a2820 */ /* 0x002fe20000410000 */
        /* <DEDUP_REMOVED lines=48> */
[----:B0-----:R-:W-:-:S02]  /*6910*/  IMAD.MOV.U32 R5, RZ, RZ, -0x800000 ;  /* 0xff800000ff057424 */ /* 0x001fc400078e00ff */
[-C--:B--2---:R-:W-:Y:S01]  /*6920*/  FMUL.FTZ R26, R26, R4.reuse ;  /* 0x000000041a1a7220 */ /* 0x084fe20000410000 */
[----:B------:R-:W-:Y:S02]  /*6930*/  IMAD.MOV.U32 R6, RZ, RZ, -0x800000 ;  /* 0xff800000ff067424 */ /* 0x000fe400078e00ff */
        /* <DEDUP_REMOVED lines=64> */
[----:B------:R-:W-:-:S07]  /*6d40*/  @P2 FFMA.FTZ R6, R8, R3, R10 ;  /* 0x0000000308062223 */ /* 0x000fce000001000a */
.L_x_361:
[----:B------:R-:W0:Y:S08]  /*6d50*/  S2UR UR4, SR_CgaCtaId ;  /* 0x00000000000479c3 */ /* 0x000e300000008800 */
[----:B------:R-:W-:Y:S06]  /*6d60*/  BAR.SYNC.DEFER_BLOCKING 0x5, 0x180 ;  /* 0x0146000000007b1d */ /* 0x000fec0000010000 */
[----:B------:R-:W-:Y:S01]  /*6d70*/  UMOV UR8, 0x400 ;  /* 0x0000040000087882 */ /* 0x000fe20000000000 */
[----:B------:R-:W-:Y:S01]  /*6d80*/  BSSY B0, `(.L_x_382) ;  /* 0x0000473000007945 */ /* 0x000fe20003800000 */
[----:B0-----:R-:W-:-:S09]  /*6d90*/  ULEA UR8, UR4, UR8, 0x18 ;  /* 0x0000000804087291 */ /* 0x001fd2000f8ec03f */
[----:B------:R-:W0:Y:S02]  /*6da0*/  LDS.128 R8, [UR8+0x228d0] ;  /* 0x0228d008ff087984 */ /* 0x000e240008000c00 */
[----:B0-----:R-:W-:Y:S02]  /*6db0*/  R2UR UR5, R9 ;  /* 0x00000000090572ca */ /* 0x001fe400000e0000 */
[----:B------:R-:W-:Y:S02]  /*6dc0*/  R2UR UR6, R10 ;  /* 0x000000000a0672ca */ /* 0x000fe400000e0000 */
[----:B------:R-:W-:Y:S01]  /*6dd0*/  R2UR UR7, R11 ;  /* 0x000000000b0772ca */ /* 0x000fe200000e0000 */
[----:B------:R-:W-:Y:S06]  /*6de0*/  BAR.ARV 0x4, 0x180 ;  /* 0x0106000000007b1d */ /* 0x000fec0000002000 */
[----:B------:R-:W-:Y:S08]  /*6df0*/  @P0 BRA `(.L_x_383) ;  /* 0x0000003400d00947 */ /* 0x000ff00003800000 */
[----:B------:R-:W2:Y:S01]  /*6e00*/  LDL R0, [R1+0x38] ;  /* 0x0000380001007983 */ /* 0x000ea20000100800 */
[----:B------:R-:W0:Y:S01]  /*6e10*/  S2UR UR4, SR_SWINHI ;  /* 0x00000000000479c3 */ /* 0x000e220000002f00 */
[----:B------:R-:W-:Y:S01]  /*6e20*/  IMAD.MOV.U32 R20, RZ, RZ, 0x2 ;  /* 0x00000002ff147424 */ /* 0x000fe200078e00ff */
[----:B------:R-:W-:Y:S01]  /*6e30*/  F2FP.F16.F32.PACK_AB R10, R29, R28 ;  /* 0x0000001c1d0a723e */ /* 0x000fe200000000ff */
[----:B------:R-:W-:Y:S01]  /*6e40*/  ULDC.64 UR14, c[0x0][0xc00] ;  /* 0x00030000000e7ab9 */ /* 0x000fe20000000a00 */
[----:B------:R-:W-:Y:S01]  /*6e50*/  F2FP.F16.F32.PACK_AB R11, R31, R30 ;  /* 0x0000001e1f0b723e */ /* 0x000fe200000000ff */
[----:B------:R-:W-:Y:S01]  /*6e60*/  USHF.L.U64.HI UR16, UR46, 0x2, UR45 ;  /* 0x000000022e107899 */ /* 0x000fe2000801022d */
[----:B------:R-:W3:Y:S01]  /*6e70*/  LDL R179, [R1+0x34] ;  /* 0x0000340001b37983 */ /* 0x000ee20000100800 */
[----:B------:R-:W-:Y:S01]  /*6e80*/  ULDC UR20, c[0x0][0xbe8] ;  /* 0x0002fa0000147ab9 */ /* 0x000fe20000000800 */
[----:B------:R-:W-:Y:S01]  /*6e90*/  UMOV UR10, UR8 ;  /* 0x00000008000a7c82 */ /* 0x000fe20008000000 */
[----:B0-----:R-:W-:Y:S01]  /*6ea0*/  UMOV UR11, UR4 ;  /* 0x00000004000b7c82 */ /* 0x001fe20008000000 */
[----:B------:R-:W-:-:S04]  /*6eb0*/  USHF.L.U32 UR4, UR46, 0x2, URZ ;  /* 0x000000022e047899 */ /* 0x000fc8000800063f */
[----:B------:R-:W-:-:S04]  /*6ec0*/  UIADD3 UR9, UP0, UR4, UR14, URZ ;  /* 0x0000000e04097290 */ /* 0x000fc8000ff1e03f */
[----:B------:R-:W-:Y:S01]  /*6ed0*/  UIADD3.X UR12, UR16, UR15, URZ, UP0, !UPT ;  /* 0x0000000f100c7290 */ /* 0x000fe200087fe43f */
[----:B------:R-:W-:Y:S01]  /*6ee0*/  BAR.SYNC.DEFER_BLOCKING 0x1, 0x100 ;  /* 0x0044000000007b1d */ /* 0x000fe20000010000 */
[----:B--2---:R-:W-:-:S03]  /*6ef0*/  IMAD.WIDE R20, R0, R20, UR10 ;  /* 0x0000000a00147e25 */ /* 0x004fc6000f8e0214 */
[C---:B------:R-:W-:Y:S02]  /*6f00*/  IADD3 R13, P1, R20.reuse, 0x20, RZ ;  /* 0x00000020140d7810 */ /* 0x040fe40007f3e0ff */
[C---:B------:R-:W-:Y:S02]  /*6f10*/  IADD3 R15, P0, R20.reuse, 0x40, RZ ;  /* 0x00000040140f7810 */ /* 0x040fe40007f1e0ff */
[----:B------:R-:W-:Y:S02]  /*6f20*/  IADD3 R157, P6, R20, 0x4020, RZ ;  /* 0x00004020149d7810 */ /* 0x000fe40007fde0ff */
[----:B------:R-:W-:Y:S02]  /*6f30*/  LOP3.LUT R12, R13, 0x380, RZ, 0xc0, !PT ;  /* 0x000003800d0c7812 */ /* 0x000fe400078ec0ff */
[----:B------:R-:W-:Y:S02]  /*6f40*/  LOP3.LUT R14, R15, 0x380, RZ, 0xc0, !PT ;  /* 0x000003800f0e7812 */ /* 0x000fe400078ec0ff */
[----:B------:R-:W-:-:S02]  /*6f50*/  LOP3.LUT R156, R157, 0x380, RZ, 0xc0, !PT ;  /* 0x000003809d9c7812 */ /* 0x000fc400078ec0ff */
[----:B------:R-:W-:Y:S02]  /*6f60*/  LOP3.LUT R9, R20, 0x380, RZ, 0xc0, !PT ;  /* 0x0000038014097812 */ /* 0x000fe400078ec0ff */
[----:B------:R-:W-:Y:S02]  /*6f70*/  SHF.R.U64 R12, R12, 0x3, RZ ;  /* 0x000000030c0c7819 */ /* 0x000fe400000012ff */
[----:B------:R-:W-:Y:S02]  /*6f80*/  SHF.R.U64 R14, R14, 0x3, RZ ;  /* 0x000000030e0e7819 */ /* 0x000fe400000012ff */
[----:B------:R-:W-:Y:S02]  /*6f90*/  SHF.R.U64 R156, R156, 0x3, RZ ;  /* 0x000000039c9c7819 */ /* 0x000fe400000012ff */
[----:B------:R-:W-:Y:S02]  /*6fa0*/  IADD3 R159, P5, R20, 0x4040, RZ ;  /* 0x00004040149f7810 */ /* 0x000fe40007fbe0ff */
[----:B------:R-:W-:-:S02]  /*6fb0*/  SHF.R.U64 R9, R9, 0x3, RZ ;  /* 0x0000000309097819 */ /* 0x000fc400000012ff */
[----:B------:R-:W-:Y:S01]  /*6fc0*/  LOP3.LUT R12, R12, R13, RZ, 0x3c, !PT ;  /* 0x0000000d0c0c7212 */ /* 0x000fe200078e3cff */
[--C-:B------:R-:W-:Y:S01]  /*6fd0*/  IMAD.X R13, RZ, RZ, R21.reuse, P1 ;  /* 0x000000ffff0d7224 */ /* 0x100fe200008e0615 */
[----:B------:R-:W-:Y:S01]  /*6fe0*/  LOP3.LUT R14, R14, R15, RZ, 0x3c, !PT ;  /* 0x0000000f0e0e7212 */ /* 0x000fe200078e3cff */
[--C-:B------:R-:W-:Y:S01]  /*6ff0*/  IMAD.X R15, RZ, RZ, R21.reuse, P0 ;  /* 0x000000ffff0f7224 */ /* 0x100fe200000e0615 */
[----:B------:R-:W-:Y:S02]  /*7000*/  IADD3 R163, P2, R20, 0x4060, RZ ;  /* 0x0000406014a37810 */ /* 0x000fe40007f5e0ff */
[----:B------:R-:W-:Y:S01]  /*7010*/  LOP3.LUT R156, R156, R157, RZ, 0x3c, !PT ;  /* 0x0000009d9c9c7212 */ /* 0x000fe200078e3cff */
[----:B------:R-:W-:Y:S01]  /*7020*/  IMAD.X R157, RZ, RZ, R21, P6 ;  /* 0x000000ffff9d7224 */ /* 0x000fe200030e0615 */
[----:B------:R-:W-:Y:S02]  /*7030*/  IADD3 R165, P1, R20, 0x8000, RZ ;  /* 0x0000800014a57810 */ /* 0x000fe40007f3e0ff */
[----:B------:R-:W-:-:S02]  /*7040*/  LOP3.LUT R158, R159, 0x380, RZ, 0xc0, !PT ;  /* 0x000003809f9e7812 */ /* 0x000fc400078ec0ff */
[C---:B------:R-:W-:Y:S02]  /*7050*/  IADD3 R167, P0, R20.reuse, 0x8020, RZ ;  /* 0x0000802014a77810 */ /* 0x040fe40007f1e0ff */
[----:B------:R-:W-:Y:S01]  /*7060*/  LOP3.LUT R8, R9, R20, RZ, 0x3c, !PT ;  /* 0x0000001409087212 */ /* 0x000fe200078e3cff */
[----:B------:R-:W-:Y:S01]  /*7070*/  IMAD.MOV.U32 R9, RZ, RZ, R21 ;  /* 0x000000ffff097224 */ /* 0x000fe200078e0015 */
[C---:B------:R-:W-:Y:S02]  /*7080*/  IADD3 R4, P6, R20.reuse, 0xc000, RZ ;  /* 0x0000c00014047810 */ /* 0x040fe40007fde0ff */
[C---:B------:R-:W-:Y:S02]  /*7090*/  IADD3 R153, P4, R20.reuse, 0x60, RZ ;  /* 0x0000006014997810 */ /* 0x040fe40007f9e0ff */
[----:B------:R-:W-:Y:S02]  /*70a0*/  IADD3 R155, P3, R20, 0x4000, RZ ;  /* 0x00004000149b7810 */ /* 0x000fe40007f7e0ff */
[----:B------:R-:W-:-:S02]  /*70b0*/  LOP3.LUT R162, R163, 0x380, RZ, 0xc0, !PT ;  /* 0x00000380a3a27812 */ /* 0x000fc400078ec0ff */
[----:B------:R-:W-:Y:S02]  /*70c0*/  LOP3.LUT R164, R165, 0x380, RZ, 0xc0, !PT ;  /* 0x00000380a5a47812 */ /* 0x000fe400078ec0ff */
[----:B------:R-:W-:Y:S02]  /*70d0*/  SHF.R.U64 R158, R158, 0x3, RZ ;  /* 0x000000039e9e7819 */ /* 0x000fe400000012ff */
[----:B------:R-:W-:Y:S02]  /*70e0*/  LOP3.LUT R166, R167, 0x380, RZ, 0xc0, !PT ;  /* 0x00000380a7a67812 */ /* 0x000fe400078ec0ff */
[----:B------:R-:W-:Y:S02]  /*70f0*/  LOP3.LUT R3, R4, 0x380, RZ, 0xc0, !PT ;  /* 0x0000038004037812 */ /* 0x000fe400078ec0ff */
[----:B------:R-:W-:Y:S02]  /*7100*/  LOP3.LUT R152, R153, 0x380, RZ, 0xc0, !PT ;  /* 0x0000038099987812 */ /* 0x000fe400078ec0ff */
[----:B------:R-:W-:-:S02]  /*7110*/  LOP3.LUT R154, R155, 0x380, RZ, 0xc0, !PT ;  /* 0x000003809b9a7812 */ /* 0x000fc400078ec0ff */
[----:B------:R-:W-:Y:S02]  /*7120*/  SHF.R.U64 R162, R162, 0x3, RZ ;  /* 0x00000003a2a27819 */ /* 0x000fe400000012ff */
[----:B------:R-:W-:Y:S02]  /*7130*/  MOV R0, R8 ;  /* 0x0000000800007202 */ /* 0x000fe40000000f00 */
[----:B------:R-:W-:Y:S02]  /*7140*/  SHF.R.U64 R164, R164, 0x3, RZ ;  /* 0x00000003a4a47819 */ /* 0x000fe400000012ff */
[----:B------:R-:W-:Y:S02]  /*7150*/  F2FP.F16.F32.PACK_AB R8, R25, R24 ;  /* 0x000000181908723e */ /* 0x000fe400000000ff */
[----:B------:R-:W-:Y:S02]  /*7160*/  F2FP.F16.F32.PACK_AB R9, R27, R26 ;  /* 0x0000001a1b09723e */ /* 0x000fe400000000ff */
[----:B------:R-:W-:Y:S01]  /*7170*/  LOP3.LUT R158, R158, R159, RZ, 0x3c, !PT ;  /* 0x0000009f9e9e7212 */ /* 0x000fe200078e3cff */
[----:B------:R-:W-:Y:S01]  /*7180*/  IMAD.X R159, RZ, RZ, R21, P5 ;  /* 0x000000ffff9f7224 */ /* 0x000fe200028e0615 */
[----:B------:R-:W-:-:S02]  /*7190*/  SHF.R.U64 R166, R166, 0x3, RZ ;  /* 0x00000003a6a67819 */ /* 0x000fc400000012ff */
[----:B------:R-:W-:Y:S02]  /*71a0*/  SHF.R.U64 R3, R3, 0x3, RZ ;  /* 0x0000000303037819 */ /* 0x000fe400000012ff */
[----:B------:R-:W-:Y:S02]  /*71b0*/  SHF.R.U64 R152, R152, 0x3, RZ ;  /* 0x0000000398987819 */ /* 0x000fe400000012ff */
[----:B------:R-:W-:Y:S02]  /*71c0*/  SHF.R.U64 R154, R154, 0x3, RZ ;  /* 0x000000039a9a7819 */ /* 0x000fe400000012ff */
[----:B------:R-:W-:Y:S01]  /*71d0*/  LOP3.LUT R162, R162, R163, RZ, 0x3c, !PT ;  /* 0x000000a3a2a27212 */ /* 0x000fe200078e3cff */
[--C-:B------:R-:W-:Y:S01]  /*71e0*/  IMAD.X R163, RZ, RZ, R21.reuse, P2 ;  /* 0x000000ffffa37224 */ /* 0x100fe200010e0615 */
[----:B------:R-:W-:Y:S01]  /*71f0*/  IADD3 R7, P5, R20, 0xc020, RZ ;  /* 0x0000c02014077810 */ /* 0x000fe20007fbe0ff */
[----:B------:R0:W-:Y:S01]  /*7200*/  STSM.16.M88.4 [R0], R8 ;  /* 0x0000000800007844 */ /* 0x0001e20000000200 */
[----:B------:R-:W-:Y:S01]  /*7210*/  LOP3.LUT R164, R164, R165, RZ, 0x3c, !PT ;  /* 0x000000a5a4a47212 */ /* 0x000fe200078e3cff */
[----:B------:R-:W-:Y:S01]  /*7220*/  IMAD.X R165, RZ, RZ, R21, P1 ;  /* 0x000000ffffa57224 */ /* 0x000fe200008e0615 */
[----:B------:R-:W-:-:S02]  /*7230*/  LOP3.LUT R166, R166, R167, RZ, 0x3c, !PT ;  /* 0x000000a7a6a67212 */ /* 0x000fc400078e3cff */
[C---:B------:R-:W-:Y:S02]  /*7240*/  IADD3 R161, P2, R20.reuse, 0xc040, RZ ;  /* 0x0000c04014a17810 */ /* 0x040fe40007f5e0ff */
[----:B------:R-:W-:Y:S02]  /*7250*/  IADD3 R167, P1, R20, 0xc060, RZ ;  /* 0x0000c06014a77810 */ /* 0x000fe40007f3e0ff */
[----:B------:R-:W-:Y:S01]  /*7260*/  LOP3.LUT R152, R152, R153, RZ, 0x3c, !PT ;  /* 0x0000009998987212 */ /* 0x000fe200078e3cff */
[--C-:B------:R-:W-:Y:S01]  /*7270*/  IMAD.X R153, RZ, RZ, R21.reuse, P4 ;  /* 0x000000ffff997224 */ /* 0x100fe200020e0615 */
[----:B------:R-:W-:Y:S01]  /*7280*/  LOP3.LUT R154, R154, R155, RZ, 0x3c, !PT ;  /* 0x0000009b9a9a7212 */ /* 0x000fe200078e3cff */
[----:B------:R-:W-:Y:S01]  /*7290*/  IMAD.X R155, RZ, RZ, R21, P3 ;  /* 0x000000ffff9b7224 */ /* 0x000fe200018e0615 */
[----:B------:R-:W-:Y:S02]  /*72a0*/  IADD3 R169, P4, R20, 0x8040, RZ ;  /* 0x0000804014a97810 */ /* 0x000fe40007f9e0ff */
[----:B0-----:R-:W-:-:S02]  /*72b0*/  LOP3.LUT R8, R3, R4, RZ, 0x3c, !PT ;  /* 0x0000000403087212 */ /* 0x001fc400078e3cff */
[----:B------:R-:W-:Y:S02]  /*72c0*/  LOP3.LUT R3, R7, 0x380, RZ, 0xc0, !PT ;  /* 0x0000038007037812 */ /* 0x000fe400078ec0ff */
[----:B------:R-:W-:Y:S02]  /*72d0*/  IADD3 R171, P3, R20, 0x8060, RZ ;  /* 0x0000806014ab7810 */ /* 0x000fe40007f7e0ff */
[----:B------:R-:W-:Y:S02]  /*72e0*/  LOP3.LUT R160, R161, 0x380, RZ, 0xc0, !PT ;  /* 0x00000380a1a07812 */ /* 0x000fe400078ec0ff */
[----:B------:R-:W-:Y:S02]  /*72f0*/  LOP3.LUT R20, R167, 0x380, RZ, 0xc0, !PT ;  /* 0x00000380a7147812 */ /* 0x000fe400078ec0ff */
[----:B------:R-:W-:Y:S01]  /*7300*/  SHF.R.U64 R10, R3, 0x3, RZ ;  /* 0x00000003030a7819 */ /* 0x000fe200000012ff */
[--C-:B------:R-:W-:Y:S01]  /*7310*/  IMAD.X R9, RZ, RZ, R21.reuse, P6 ;  /* 0x000000ffff097224 */ /* 0x100fe200030e0615 */
[----:B------:R-:W-:Y:S01]  /*7320*/  SHF.R.U64 R160, R160, 0x3, RZ ;  /* 0x00000003a0a07819 */ /* 0x000fe200000012ff */
[----:B------:R-:W-:Y:S01]  /*7330*/  IMAD.X R11, RZ, RZ, R21, P5 ;  /* 0x000000ffff0b7224 */ /* 0x000fe200028e0615 */
[----:B------:R-:W-:-:S02]  /*7340*/  LOP3.LUT R168, R169, 0x380, RZ, 0xc0, !PT ;  /* 0x00000380a9a87812 */ /* 0x000fc400078ec0ff */
[----:B------:R-:W-:Y:S02]  /*7350*/  SHF.R.U64 R20, R20, 0x3, RZ ;  /* 0x0000000314147819 */ /* 0x000fe400000012ff */
[----:B------:R-:W-:Y:S02]  /*7360*/  MOV R173, R156 ;  /* 0x0000009c00ad7202 */ /* 0x000fe40000000f00 */
[----:B------:R-:W-:Y:S02]  /*7370*/  MOV R174, R158 ;  /* 0x0000009e00ae7202 */ /* 0x000fe40000000f00 */
[----:B------:R-:W-:Y:S02]  /*7380*/  LOP3.LUT R10, R10, R7, RZ, 0x3c, !PT ;  /* 0x000000070a0a7212 */ /* 0x000fe400078e3cff */
[----:B------:R-:W-:Y:S02]  /*7390*/  MOV R12, R12 ;  /* 0x0000000c000c7202 */ /* 0x000fe40000000f00 */
[----:B------:R-:W-:-:S02]  /*73a0*/  F2FP.F16.F32.PACK_AB R156, R33, R32 ;  /* 0x00000020219c723e */ /* 0x000fc400000000ff */
[----:B------:R-:W-:Y:S02]  /*73b0*/  F2FP.F16.F32.PACK_AB R157, R35, R34 ;  /* 0x00000022239d723e */ /* 0x000fe400000000ff */
[----:B------:R-:W-:Y:S02]  /*73c0*/  F2FP.F16.F32.PACK_AB R158, R37, R36 ;  /* 0x00000024259e723e */ /* 0x000fe400000000ff */
[----:B------:R-:W-:Y:S02]  /*73d0*/  F2FP.F16.F32.PACK_AB R159, R39, R38 ;  /* 0x00000026279f723e */ /* 0x000fe400000000ff */
[----:B------:R-:W-:Y:S02]  /*73e0*/  LOP3.LUT R170, R171, 0x380, RZ, 0xc0, !PT ;  /* 0x00000380abaa7812 */ /* 0x000fe400078ec0ff */
[----:B------:R-:W-:Y:S01]  /*73f0*/  LOP3.LUT R160, R160, R161, RZ, 0x3c, !PT ;  /* 0x000000a1a0a07212 */ /* 0x000fe200078e3cff */
[----:B------:R-:W-:Y:S01]  /*7400*/  IMAD.X R161, RZ, RZ, R21, P2 ;  /* 0x000000ffffa17224 */ /* 0x000fe200010e0615 */
[----:B------:R-:W-:-:S02]  /*7410*/  SHF.R.U64 R168, R168, 0x3, RZ ;  /* 0x00000003a8a87819 */ /* 0x000fc400000012ff */
[----:B------:R-:W-:Y:S01]  /*7420*/  LOP3.LUT R20, R20, R167, RZ, 0x3c, !PT ;  /* 0x000000a714147212 */ /* 0x000fe200078e3cff */
[----:B------:R-:W-:Y:S01]  /*7430*/  IMAD.X R167, RZ, RZ, R21, P0 ;  /* 0x000000ffffa77224 */ /* 0x000fe200000e0615 */
[----:B------:R-:W-:Y:S01]  /*7440*/  MOV R0, R8 ;  /* 0x0000000800007202 */ /* 0x000fe20000000f00 */
[----:B------:R0:W-:Y:S01]  /*7450*/  STSM.16.M88.4 [R12], R156 ;  /* 0x0000009c0c007844 */ /* 0x0001e20000000200 */
[----:B------:R-:W-:Y:S02]  /*7460*/  MOV R3, R10 ;  /* 0x0000000a00037202 */ /* 0x000fe40000000f00 */
[----:B------:R-:W-:Y:S02]  /*7470*/  SHF.R.U64 R170, R170, 0x3, RZ ;  /* 0x00000003aaaa7819 */ /* 0x000fe400000012ff */
[----:B------:R-:W-:Y:S02]  /*7480*/  MOV R176, R14 ;  /* 0x0000000e00b07202 */ /* 0x000fe40000000f00 */
[----:B------:R-:W-:-:S02]  /*7490*/  F2FP.F16.F32.PACK_AB R8, R41, R40 ;  /* 0x000000282908723e */ /* 0x000fc400000000ff */
[----:B------:R-:W-:Y:S02]  /*74a0*/  F2FP.F16.F32.PACK_AB R9, R43, R42 ;  /* 0x0000002a2b09723e */ /* 0x000fe400000000ff */
[----:B------:R-:W-:Y:S02]  /*74b0*/  F2FP.F16.F32.PACK_AB R10, R45, R44 ;  /* 0x0000002c2d0a723e */ /* 0x000fe400000000ff */
[----:B------:R-:W-:Y:S02]  /*74c0*/  F2FP.F16.F32.PACK_AB R11, R47, R46 ;  /* 0x0000002e2f0b723e */ /* 0x000fe400000000ff */
[----:B------:R-:W-:Y:S02]  /*74d0*/  MOV R177, R152 ;  /* 0x0000009800b17202 */ /* 0x000fe40000000f00 */
[----:B------:R-:W-:Y:S02]  /*74e0*/  MOV R178, R154 ;  /* 0x0000009a00b27202 */ /* 0x000fe40000000f00 */
[----:B0-----:R-:W-:-:S02]  /*74f0*/  F2FP.F16.F32.PACK_AB R12, R49, R48 ;  /* 0x00000030310c723e */ /* 0x001fc400000000ff */
[----:B------:R-:W-:Y:S02]  /*7500*/  F2FP.F16.F32.PACK_AB R13, R51, R50 ;  /* 0x00000032330d723e */ /* 0x000fe400000000ff */
[----:B------:R-:W-:Y:S02]  /*7510*/  F2FP.F16.F32.PACK_AB R14, R53, R52 ;  /* 0x00000034350e723e */ /* 0x000fe400000000ff */
[----:B------:R-:W-:Y:S02]  /*7520*/  F2FP.F16.F32.PACK_AB R15, R55, R54 ;  /* 0x00000036370f723e */ /* 0x000fe400000000ff */
[----:B------:R-:W-:Y:S01]  /*7530*/  LOP3.LUT R168, R168, R169, RZ, 0x3c, !PT ;  /* 0x000000a9a8a87212 */ /* 0x000fe200078e3cff */
[----:B------:R-:W-:Y:S01]  /*7540*/  IMAD.X R169, RZ, RZ, R21, P4 ;  /* 0x000000ffffa97224 */ /* 0x000fe200020e0615 */
[----:B------:R-:W-:Y:S02]  /*7550*/  F2FP.F16.F32.PACK_AB R152, R57, R56 ;  /* 0x000000383998723e */ /* 0x000fe400000000ff */
[----:B------:R-:W-:-:S02]  /*7560*/  F2FP.F16.F32.PACK_AB R153, R59, R58 ;  /* 0x0000003a3b99723e */ /* 0x000fc400000000ff */
[----:B------:R-:W-:Y:S02]  /*7570*/  F2FP.F16.F32.PACK_AB R154, R61, R60 ;  /* 0x0000003c3d9a723e */ /* 0x000fe400000000ff */
[----:B------:R-:W-:Y:S02]  /*7580*/  F2FP.F16.F32.PACK_AB R155, R63, R62 ;  /* 0x0000003e3f9b723e */ /* 0x000fe400000000ff */
[----:B------:R-:W-:Y:S02]  /*7590*/  MOV R175, R162 ;  /* 0x000000a200af7202 */ /* 0x000fe40000000f00 */
[----:B------:R-:W-:Y:S02]  /*75a0*/  MOV R4, R160 ;  /* 0x000000a000047202 */ /* 0x000fe40000000f00 */
[----:B------:R-:W-:Y:S02]  /*75b0*/  F2FP.F16.F32.PACK_AB R156, R65, R64 ;  /* 0x00000040419c723e */ /* 0x000fe400000000ff */
[----:B------:R-:W-:-:S02]  /*75c0*/  F2FP.F16.F32.PACK_AB R157, R67, R66 ;  /* 0x00000042439d723e */ /* 0x000fc400000000ff */
[----:B------:R-:W-:Y:S02]  /*75d0*/  F2FP.F16.F32.PACK_AB R158, R69, R68 ;  /* 0x00000044459e723e */ /* 0x000fe400000000ff */
[----:B------:R-:W-:Y:S01]  /*75e0*/  F2FP.F16.F32.PACK_AB R159, R71, R70 ;  /* 0x00000046479f723e */ /* 0x000fe200000000ff */
[----:B------:R0:W-:Y:S01]  /*75f0*/  STSM.16.M88.4 [R176], R8 ;  /* 0x00000008b0007844 */ /* 0x0001e20000000200 */
[----:B------:R-:W-:Y:S01]  /*7600*/  LOP3.LUT R170, R170, R171, RZ, 0x3c, !PT ;  /* 0x000000abaaaa7212 */ /* 0x000fe200078e3cff */
[----:B------:R-:W-:Y:S01]  /*7610*/  IMAD.X R171, RZ, RZ, R21, P3 ;  /* 0x000000ffffab7224 */ /* 0x000fe200018e0615 */
[----:B------:R-:W-:Y:S02]  /*7620*/  MOV R7, R164 ;  /* 0x000000a400077202 */ /* 0x000fe40000000f00 */
[----:B------:R-:W-:Y:S02]  /*7630*/  MOV R172, R166 ;  /* 0x000000a600ac7202 */ /* 0x000fe40000000f00 */
[----:B------:R-:W-:-:S02]  /*7640*/  F2FP.F16.F32.PACK_AB R160, R73, R72 ;  /* 0x0000004849a0723e */ /* 0x000fc400000000ff */
[----:B------:R-:W-:Y:S02]  /*7650*/  F2FP.F16.F32.PACK_AB R161, R75, R74 ;  /* 0x0000004a4ba1723e */ /* 0x000fe400000000ff */
[----:B------:R-:W-:Y:S02]  /*7660*/  F2FP.F16.F32.PACK_AB R162, R77, R76 ;  /* 0x0000004c4da2723e */ /* 0x000fe400000000ff */
[----:B------:R-:W-:Y:S01]  /*7670*/  F2FP.F16.F32.PACK_AB R163, R79, R78 ;  /* 0x0000004e4fa3723e */ /* 0x000fe200000000ff */
[----:B------:R1:W-:Y:S01]  /*7680*/  STSM.16.M88.4 [R177], R12 ;  /* 0x0000000cb1007844 */ /* 0x0003e20000000200 */
[----:B------:R-:W-:Y:S02]  /*7690*/  F2FP.F16.F32.PACK_AB R164, R81, R80 ;  /* 0x0000005051a4723e */ /* 0x000fe400000000ff */
[----:B------:R-:W-:Y:S02]  /*76a0*/  F2FP.F16.F32.PACK_AB R165, R83, R82 ;  /* 0x0000005253a5723e */ /* 0x000fe400000000ff */
[----:B------:R-:W-:-:S02]  /*76b0*/  F2FP.F16.F32.PACK_AB R166, R85, R84 ;  /* 0x0000005455a6723e */ /* 0x000fc400000000ff */
[----:B------:R-:W-:Y:S01]  /*76c0*/  F2FP.F16.F32.PACK_AB R167, R87, R86 ;  /* 0x0000005657a7723e */ /* 0x000fe200000000ff */
[----:B------:R2:W-:Y:S01]  /*76d0*/  STSM.16.M88.4 [R178], R152 ;  /* 0x00000098b2007844 */ /* 0x0005e20000000200 */
[----:B0-----:R-:W-:Y:S02]  /*76e0*/  F2FP.F16.F32.PACK_AB R8, R89, R88 ;  /* 0x000000585908723e */ /* 0x001fe400000000ff */
[----:B------:R-:W-:Y:S02]  /*76f0*/  F2FP.F16.F32.PACK_AB R9, R91, R90 ;  /* 0x0000005a5b09723e */ /* 0x000fe400000000ff */
[----:B------:R-:W-:Y:S02]  /*7700*/  F2FP.F16.F32.PACK_AB R10, R93, R92 ;  /* 0x0000005c5d0a723e */ /* 0x000fe400000000ff */
[----:B------:R-:W-:Y:S01]  /*7710*/  F2FP.F16.F32.PACK_AB R11, R95, R94 ;  /* 0x0000005e5f0b723e */ /* 0x000fe200000000ff */
[----:B------:R0:W-:Y:S01]  /*7720*/  STSM.16.M88.4 [R173], R156 ;  /* 0x0000009cad007844 */ /* 0x0001e20000000200 */
[----:B-1----:R-:W-:-:S02]  /*7730*/  F2FP.F16.F32.PACK_AB R12, R97, R96 ;  /* 0x00000060610c723e */ /* 0x002fc400000000ff */
[----:B------:R-:W-:Y:S02]  /*7740*/  F2FP.F16.F32.PACK_AB R13, R99, R98 ;  /* 0x00000062630d723e */ /* 0x000fe400000000ff */
[----:B------:R-:W-:Y:S02]  /*7750*/  F2FP.F16.F32.PACK_AB R14, R101, R100 ;  /* 0x00000064650e723e */ /* 0x000fe400000000ff */
[----:B------:R-:W-:Y:S01]  /*7760*/  F2FP.F16.F32.PACK_AB R15, R103, R102 ;  /* 0x00000066670f723e */ /* 0x000fe200000000ff */
[----:B------:R-:W-:Y:S01]  /*7770*/  IMAD.X R21, RZ, RZ, R21, P1 ;  /* 0x000000ffff157224 */ /* 0x000fe200008e0615 */
[----:B------:R-:W-:Y:S01]  /*7780*/  MOV R168, R168 ;  /* 0x000000a800a87202 */ /* 0x000fe20000000f00 */
[----:B------:R1:W-:Y:S01]  /*7790*/  STSM.16.M88.4 [R174], R160 ;  /* 0x000000a0ae007844 */ /* 0x0003e20000000200 */
[----:B--2---:R-:W-:Y:S02]  /*77a0*/  F2FP.F16.F32.PACK_AB R152, R105, R104 ;  /* 0x000000686998723e */ /* 0x004fe400000000ff */
[----:B------:R-:W-:-:S02]  /*77b0*/  F2FP.F16.F32.PACK_AB R153, R107, R106 ;  /* 0x0000006a6b99723e */ /* 0x000fc400000000ff */
[----:B------:R-:W-:Y:S02]  /*77c0*/  F2FP.F16.F32.PACK_AB R154, R109, R108 ;  /* 0x0000006c6d9a723e */ /* 0x000fe400000000ff */
[----:B------:R-:W-:Y:S01]  /*77d0*/  F2FP.F16.F32.PACK_AB R155, R111, R110 ;  /* 0x0000006e6f9b723e */ /* 0x000fe200000000ff */
[----:B------:R-:W-:Y:S01]  /*77e0*/  STSM.16.M88.4 [R175], R164 ;  /* 0x000000a4af007844 */ /* 0x000fe20000000200 */
[----:B------:R-:W-:Y:S02]  /*77f0*/  MOV R170, R170 ;  /* 0x000000aa00aa7202 */ /* 0x000fe40000000f00 */
[----:B0-----:R-:W-:Y:S01]  /*7800*/  F2FP.F16.F32.PACK_AB R156, R113, R112 ;  /* 0x00000070719c723e */ /* 0x001fe200000000ff */
[----:B------:R0:W-:Y:S01]  /*7810*/  STSM.16.M88.4 [R7], R8 ;  /* 0x0000000807007844 */ /* 0x0001e20000000200 */
[----:B------:R-:W-:Y:S02]  /*7820*/  F2FP.F16.F32.PACK_AB R157, R115, R114 ;  /* 0x00000072739d723e */ /* 0x000fe400000000ff */
[----:B------:R-:W-:-:S02]  /*7830*/  F2FP.F16.F32.PACK_AB R158, R117, R116 ;  /* 0x00000074759e723e */ /* 0x000fc400000000ff */
[----:B------:R-:W-:Y:S01]  /*7840*/  F2FP.F16.F32.PACK_AB R159, R119, R118 ;  /* 0x00000076779f723e */ /* 0x000fe200000000ff */
[----:B------:R2:W-:Y:S01]  /*7850*/  STSM.16.M88.4 [R172], R12 ;  /* 0x0000000cac007844 */ /* 0x0005e20000000200 */
[----:B-1----:R-:W-:Y:S02]  /*7860*/  F2FP.F16.F32.PACK_AB R160, R121, R120 ;  /* 0x0000007879a0723e */ /* 0x002fe400000000ff */
[----:B------:R-:W-:Y:S02]  /*7870*/  F2FP.F16.F32.PACK_AB R161, R123, R122 ;  /* 0x0000007a7ba1723e */ /* 0x000fe400000000ff */
[----:B------:R-:W-:Y:S02]  /*7880*/  F2FP.F16.F32.PACK_AB R162, R125, R124 ;  /* 0x0000007c7da2723e */ /* 0x000fe400000000ff */
[----:B------:R-:W-:Y:S01]  /*7890*/  F2FP.F16.F32.PACK_AB R163, R127, R126 ;  /* 0x0000007e7fa3723e */ /* 0x000fe200000000ff */
[----:B------:R1:W-:Y:S01]  /*78a0*/  STSM.16.M88.4 [R168], R152 ;  /* 0x00000098a8007844 */ /* 0x0003e20000000200 */
[----:B0-----:R-:W-:-:S02]  /*78b0*/  F2FP.F16.F32.PACK_AB R8, R129, R128 ;  /* 0x000000808108723e */ /* 0x001fc400000000ff */
[----:B------:R-:W-:Y:S02]  /*78c0*/  F2FP.F16.F32.PACK_AB R9, R131, R130 ;  /* 0x000000828309723e */ /* 0x000fe400000000ff */
[----:B------:R-:W-:Y:S02]  /*78d0*/  F2FP.F16.F32.PACK_AB R10, R133, R132 ;  /* 0x00000084850a723e */ /* 0x000fe400000000ff */
[----:B------:R-:W-:Y:S02]  /*78e0*/  F2FP.F16.F32.PACK_AB R11, R135, R134 ;  /* 0x00000086870b723e */ /* 0x000fe400000000ff */
[----:B--2---:R-:W-:Y:S02]  /*78f0*/  F2FP.F16.F32.PACK_AB R12, R137, R136 ;  /* 0x00000088890c723e */ /* 0x004fe400000000ff */
[----:B------:R-:W-:Y:S02]  /*7900*/  F2FP.F16.F32.PACK_AB R13, R139, R138 ;  /* 0x0000008a8b0d723e */ /* 0x000fe400000000ff */
[----:B------:R-:W-:-:S02]  /*7910*/  F2FP.F16.F32.PACK_AB R14, R141, R140 ;  /* 0x0000008c8d0e723e */ /* 0x000fc400000000ff */
[----:B------:R-:W-:Y:S01]  /*7920*/  F2FP.F16.F32.PACK_AB R15, R143, R142 ;  /* 0x0000008e8f0f723e */ /* 0x000fe200000000ff */
[----:B------:R-:W-:Y:S01]  /*7930*/  STSM.16.M88.4 [R170], R156 ;  /* 0x0000009caa007844 */ /* 0x000fe20000000200 */
[----:B------:R-:W-:Y:S02]  /*7940*/  MOV R169, R20 ;  /* 0x0000001400a97202 */ /* 0x000fe40000000f00 */
[----:B-1----:R-:W-:Y:S02]  /*7950*/  F2FP.F16.F32.PACK_AB R152, R145, R144 ;  /* 0x000000909198723e */ /* 0x002fe400000000ff */
[----:B------:R-:W-:Y:S02]  /*7960*/  F2FP.F16.F32.PACK_AB R153, R147, R146 ;  /* 0x000000929399723e */ /* 0x000fe400000000ff */
[----:B------:R-:W-:Y:S02]  /*7970*/  F2FP.F16.F32.PACK_AB R154, R149, R148 ;  /* 0x00000094959a723e */ /* 0x000fe400000000ff */
[----:B------:R-:W-:Y:S01]  /*7980*/  F2FP.F16.F32.PACK_AB R155, R151, R150 ;  /* 0x00000096979b723e */ /* 0x000fe200000000ff */
[----:B------:R-:W-:Y:S04]  /*7990*/  STSM.16.M88.4 [R0], R160 ;  /* 0x000000a000007844 */ /* 0x000fe80000000200 */
[----:B------:R0:W-:Y:S04]  /*79a0*/  STSM.16.M88.4 [R3], R8 ;  /* 0x0000000803007844 */ /* 0x0001e80000000200 */
[----:B------:R1:W-:Y:S04]  /*79b0*/  STSM.16.M88.4 [R4], R12 ;  /* 0x0000000c04007844 */ /* 0x0003e80000000200 */
[----:B------:R2:W-:Y:S01]  /*79c0*/  STSM.16.M88.4 [R169], R152 ;  /* 0x00000098a9007844 */ /* 0x0005e20000000200 */
[----:B------:R-:W-:Y:S01]  /*79d0*/  BAR.SYNC.DEFER_BLOCKING 0x1, 0x100 ;  /* 0x0044000000007b1d */ /* 0x000fe20000010000 */
[----:B------:R-:W-:-:S04]  /*79e0*/  ISETP.NE.U32.AND P0, PT, RZ, UR14, PT ;  /* 0x0000000eff007c0c */ /* 0x000fc8000bf05070 */
[----:B------:R-:W-:Y:S01]  /*79f0*/  ISETP.NE.AND.EX P0, PT, RZ, UR15, PT, P0 ;  /* 0x0000000fff007c0c */ /* 0x000fe2000bf05300 */
[----:B------:R-:W-:Y:S02]  /*7a00*/  IMAD.U32 R20, RZ, RZ, UR9 ;  /* 0x00000009ff147e24 */ /* 0x000fe4000f8e00ff */
[----:B------:R-:W-:Y:S01]  /*7a10*/  IMAD.U32 R21, RZ, RZ, UR12 ;  /* 0x0000000cff157e24 */ /* 0x000fe2000f8e00ff */
[----:B------:R-:W-:Y:S02]  /*7a20*/  ULDC.64 UR12, c[0x0][0xc08] ;  /* 0x00030200000c7ab9 */ /* 0x000fe40000000a00 */
[----:B------:R-:W-:-:S07]  /*7a30*/  UISETP.NE.U32.AND UP0, UPT, UR12, URZ, UPT ;  /* 0x0000003f0c00728c */ /* 0x000fce000bf05070 */
[----:B------:R-:W4:Y:S01]  /*7a40*/  @P0 LDG.E R7, desc[UR40][R20.64] ;  /* 0x0000002814070981 */ /* 0x000f22000c1e1900 */
[----:B------:R-:W-:-:S06]  /*7a50*/  UISETP.NE.AND.EX UP0, UPT, UR13, URZ, UPT, UP0 ;  /* 0x0000003f0d00728c */ /* 0x000fcc000bf05300 */
[----:B------:R-:W-:-:S05]  /*7a60*/  PLOP3.LUT P4, PT, PT, PT, UP0, 0x80, 0x0 ;  /* 0x000000000000781c */ /* 0x000fca0003f8f008 */
[----:B------:R-:W-:-:S03]  /*7a70*/  @UP0 UIADD3 UR12, UP1, UR4, UR12, URZ ;  /* 0x0000000c040c0290 */ /* 0x000fc6000ff3e03f */
[----:B------:R-:W-:Y:S01]  /*7a80*/  ULDC UR4, c[0x0][0xad4] ;  /* 0x0002b50000047ab9 */ /* 0x000fe20000000800 */
[----:B------:R-:W-:Y:S02]  /*7a90*/  @UP0 UIADD3.X UR13, UR16, UR13, URZ, UP1, !UPT ;  /* 0x0000000d100d0290 */ /* 0x000fe40008ffe43f */
[----:B0-----:R-:W-:-:S04]  /*7aa0*/  IMAD.U32 R8, RZ, RZ, UR12 ;  /* 0x0000000cff087e24 */ /* 0x001fc8000f8e00ff */
[----:B------:R-:W-:-:S05]  /*7ab0*/  IMAD.U32 R9, RZ, RZ, UR13 ;  /* 0x0000000dff097e24 */ /* 0x000fca000f8e00ff */
[----:B------:R0:W5:Y:S01]  /*7ac0*/  @P4 LDG.E R0, desc[UR40][R8.64] ;  /* 0x0000002808004981 */ /* 0x000162000c1e1900 */
[----:B------:R-:W-:Y:S02]  /*7ad0*/  UISETP.NE.AND UP0, UPT, UR39, URZ, UPT ;  /* 0x0000003f2700728c */ /* 0x000fe4000bf05270 */
[----:B------:R-:W-:Y:S02]  /*7ae0*/  UISETP.NE.AND UP1, UPT, UR20, 0x1, UPT ;  /* 0x000000011400788c */ /* 0x000fe4000bf25270 */
[----:B------:R-:W-:Y:S01]  /*7af0*/  USEL UR4, UR39, UR4, UP0 ;  /* 0x0000000427047287 */ /* 0x000fe20008000000 */
[----:B------:R-:W-:-:S03]  /*7b00*/  UMOV UR21, 0x9b8 ;  /* 0x000009b800157882 */ /* 0x000fc60000000000 */
[----:B------:R-:W-:Y:S01]  /*7b10*/  UISETP.GT.AND UP2, UPT, UR4, 0x1, UPT ;  /* 0x000000010400788c */ /* 0x000fe2000bf44270 */
[----:B------:R-:W-:Y:S01]  /*7b20*/  PLOP3.LUT P1, PT, PT, PT, UP1, 0x80, 0x0 ;  /* 0x000000000000781c */ /* 0x000fe20003f2f018 */
[----:B------:R-:W-:Y:S02]  /*7b30*/  UISETP.NE.U32.AND UP0, UPT, UR14, URZ, UPT ;  /* 0x0000003f0e00728c */ /* 0x000fe4000bf05070 */
[----:B------:R-:W-:Y:S01]  /*7b40*/  USEL UR21, UR21, 0x978, UP2 ;  /* 0x0000097815157887 */ /* 0x000fe20009000000 */
[----:B-1----:R-:W-:Y:S01]  /*7b50*/  IMAD.U32 R12, RZ, RZ, UR44 ;  /* 0x0000002cff0c7e24 */ /* 0x002fe2000f8e00ff */
[----:B------:R-:W-:Y:S01]  /*7b60*/  UISETP.NE.AND.EX UP0, UPT, UR15, URZ, UPT, UP0 ;  /* 0x0000003f0f00728c */ /* 0x000fe2000bf05300 */
[----:B------:R-:W-:Y:S02]  /*7b70*/  UMOV UR4, URZ ;  /* 0x0000003f00047c82 */ /* 0x000fe40008000000 */
[----:B---3--:R-:W-:Y:S01]  /*7b80*/  IMAD R12, R12, 0x80, R179 ;  /* 0x000000800c0c7824 */ /* 0x008fe200078e02b3 */
[----:B------:R-:W-:Y:S01]  /*7b90*/  USEL UR46, UR46, URZ, !UP0 ;  /* 0x0000003f2e2e7287 */ /* 0x000fe2000c000000 */
[----:B------:R-:W-:Y:S01]  /*7ba0*/  @UP1 ULDC UR23, c[0x0][0xbec] ;  /* 0x0002fb0000171ab9 */ /* 0x000fe20000000800 */
[----:B------:R-:W-:-:S02]  /*7bb0*/  USEL UR9, UR42, URZ, UP2 ;  /* 0x0000003f2a097287 */ /* 0x000fc40009000000 */
[----:B------:R-:W-:Y:S01]  /*7bc0*/  @P1 IMAD.HI.U32 R4, R12, UR23, RZ ;  /* 0x000000170c041c27 */ /* 0x000fe2000f8e00ff */
[----:B------:R-:W-:Y:S01]  /*7bd0*/  @UP1 ULDC UR26, c[0x0][0xbf0] ;  /* 0x0002fc00001a1ab9 */ /* 0x000fe20000000800 */
[----:B------:R-:W-:Y:S01]  /*7be0*/  ULDC.64 UR16, c[0x0][UR21+0x220] ;  /* 0x0000880015107abb */ /* 0x000fe20008000a00 */
[----:B------:R-:W-:Y:S01]  /*7bf0*/  USEL UR45, UR45, URZ, !UP0 ;  /* 0x0000003f2d2d7287 */ /* 0x000fe2000c000000 */
[----:B------:R-:W-:Y:S01]  /*7c00*/  ULDC.64 UR14, c[0x0][UR21+0x218] ;  /* 0x00008600150e7abb */ /* 0x000fe20008000a00 */
[----:B------:R-:W-:Y:S01]  /*7c10*/  ULDC.64 UR18, c[0x0][UR21+0x228] ;  /* 0x00008a0015127abb */ /* 0x000fe20008000a00 */
[----:B------:R-:W-:Y:S01]  /*7c20*/  UIMAD UR17, UR17, UR46, URZ ;  /* 0x0000002e111172a4 */ /* 0x000fe2000f8e023f */
[----:B------:R-:W-:Y:S01]  /*7c30*/  IMAD.MOV.U32 R3, RZ, RZ, R12 ;  /* 0x000000ffff037224 */ /* 0x000fe200078e000c */
[----:B------:R-:W-:Y:S02]  /*7c40*/  UIMAD.WIDE.U32 UR12, UR14, UR43, URZ ;  /* 0x0000002b0e0c72a5 */ /* 0x000fe4000f8e003f */
[----:B------:R-:W-:-:S02]  /*7c50*/  UIMAD UR22, UR15, UR43, URZ ;  /* 0x0000002b0f1672a4 */ /* 0x000fc4000f8e023f */
[----:B------:R-:W-:Y:S01]  /*7c60*/  UIMAD.WIDE.U32 UR24, UR18, UR9, URZ ;  /* 0x00000009121872a5 */ /* 0x000fe2000f8e003f */
[----:B------:R-:W-:Y:S01]  /*7c70*/  @P1 SHF.R.U32.HI R3, RZ, UR26, R4 ;  /* 0x0000001aff031c19 */ /* 0x000fe20008011604 */
[----:B------:R-:W-:Y:S02]  /*7c80*/  UIMAD UR9, UR19, UR9, URZ ;  /* 0x00000009130972a4 */ /* 0x000fe4000f8e023f */
[----:B------:R-:W-:Y:S02]  /*7c90*/  UIMAD.WIDE.U32 UR14, UR16, UR46, URZ ;  /* 0x0000002e100e72a5 */ /* 0x000fe4000f8e003f */
[----:B------:R-:W-:Y:S02]  /*7ca0*/  UIMAD UR17, UR16, UR45, UR17 ;  /* 0x0000002d101172a4 */ /* 0x000fe4000f8e0211 */
[----:B------:R-:W-:Y:S02]  /*7cb0*/  UIADD3 UR22, UR13, UR22, URZ ;  /* 0x000000160d167290 */ /* 0x000fe4000fffe03f */
[----:B------:R-:W-:Y:S01]  /*7cc0*/  UIADD3 UR13, UR25, UR9, URZ ;  /* 0x00000009190d7290 */ /* 0x000fe2000fffe03f */
[----:B0-----:R-:W-:Y:S01]  /*7cd0*/  IMAD.U32 R8, RZ, RZ, UR24 ;  /* 0x00000018ff087e24 */ /* 0x001fe2000f8e00ff */
[----:B------:R-:W-:Y:S01]  /*7ce0*/  UIADD3 UR9, UR15, UR17, URZ ;  /* 0x000000110f097290 */ /* 0x000fe2000fffe03f */
[----:B------:R-:W-:-:S03]  /*7cf0*/  SHF.R.S32.HI R4, RZ, 0x1f, R3 ;  /* 0x0000001fff047819 */ /* 0x000fc60000011403 */
[----:B------:R-:W-:Y:S01]  /*7d00*/  IMAD.U32 R9, RZ, RZ, UR13 ;  /* 0x0000000dff097e24 */ /* 0x000fe2000f8e00ff */
[----:B----4-:R-:W-:Y:S01]  /*7d10*/  @P0 R2UR UR4, R7 ;  /* 0x00000000070402ca */ /* 0x010fe200000e0000 */
[----:B------:R-:W-:-:S04]  /*7d20*/  IMAD.MOV R7, RZ, RZ, -R3 ;  /* 0x000000ffff077224 */ /* 0x000fc800078e0a03 */
[----:B------:R-:W-:-:S08]  /*7d30*/  IMAD R7, R7, UR20, R12 ;  /* 0x0000001407077c24 */ /* 0x000fd0000f8e020c */
[----:B------:R-:W-:Y:S02]  /*7d40*/  UIADD3 UR12, UP0, UP3, UR14, UR12, UR4 ;  /* 0x0000000c0e0c7290 */ /* 0x000fe4000fb1e004 */
[----:B------:R-:W-:Y:S01]  /*7d50*/  USHF.R.S32.HI UR16, URZ, 0x1f, UR4 ;  /* 0x0000001f3f107899 */ /* 0x000fe20008011404 */
[----:B------:R-:W-:Y:S01]  /*7d60*/  ULDC.64 UR14, c[0x0][0xba8] ;  /* 0x0002ea00000e7ab9 */ /* 0x000fe20000000a00 */
[----:B------:R-:W-:Y:S02]  /*7d70*/  @!UP2 ULDC UR14, c[0x0][0xb50] ;  /* 0x0002d400000eaab9 */ /* 0x000fe40000000800 */
[----:B------:R-:W-:Y:S01]  /*7d80*/  UIADD3.X UR9, UR9, UR22, UR16, UP0, UP3 ;  /* 0x0000001609097290 */ /* 0x000fe200087e6410 */
[----:B------:R-:W-:Y:S01]  /*7d90*/  IADD3 R8, P2, P3, R3, UR12, R8 ;  /* 0x0000000c03087c10 */ /* 0x000fe2000fb5e008 */
[----:B------:R-:W-:Y:S01]  /*7da0*/  ULDC.64 UR12, c[0x0][UR21+0x210] ;  /* 0x00008400150c7abb */ /* 0x000fe20008000a00 */
[----:B------:R-:W-:Y:S01]  /*7db0*/  SHF.R.S32.HI R3, RZ, 0x1f, R7 ;  /* 0x0000001fff037819 */ /* 0x000fe20000011407 */
[----:B------:R-:W-:Y:S01]  /*7dc0*/  IMAD R10, R7, UR13, RZ ;  /* 0x0000000d070a7c24 */ /* 0x000fe2000f8e02ff */
[----:B------:R-:W-:Y:S01]  /*7dd0*/  @!UP2 ULDC UR15, c[0x0][0xb54] ;  /* 0x0002d500000faab9 */ /* 0x000fe20000000800 */
[----:B------:R-:W-:-:S02]  /*7de0*/  IADD3.X R9, R4, UR9, R9, P2, P3 ;  /* 0x0000000904097c10 */ /* 0x000fc400097e6409 */
[----:B------:R-:W-:Y:S02]  /*7df0*/  IMAD R3, R3, UR12, R10 ;  /* 0x0000000c03037c24 */ /* 0x000fe4000f8e020a */
[----:B------:R-:W-:-:S04]  /*7e00*/  IMAD.WIDE.U32 R8, R7, UR12, R8 ;  /* 0x0000000c07087c25 */ /* 0x000fc8000f8e0008 */
[----:B------:R-:W-:Y:S01]  /*7e10*/  IMAD.IADD R3, R9, 0x1, R3 ;  /* 0x0000000109037824 */ /* 0x000fe200078e0203 */
[----:B------:R-:W-:Y:S01]  /*7e20*/  LEA R4, P2, R8, UR14, 0x2 ;  /* 0x0000000e08047c11 */ /* 0x000fe2000f8410ff */
[----:B------:R-:W-:Y:S01]  /*7e30*/  ULDC UR9, c[0x0][0xa88] ;  /* 0x0002a20000097ab9 */ /* 0x000fe20000000800 */
[----:B-----5:R-:W-:Y:S02]  /*7e40*/  @P4 R2UR UR9, R0 ;  /* 0x00000000000942ca */ /* 0x020fe400000e0000 */
[----:B------:R-:W-:Y:S01]  /*7e50*/  LEA.HI.X R3, R8, UR15, R3, 0x2, P2 ;  /* 0x0000000f08037c11 */ /* 0x000fe200090f1403 */
[----:B--2---:R-:W-:-:S12]  /*7e60*/  @P4 BRA `(.L_x_384) ;  /* 0x0000000000184947 */ /* 0x004fd80003800000 */
[----:B------:R-:W-:Y:S05]  /*7e70*/  @!P0 BRA `(.L_x_384) ;  /* 0x0000000000148947 */ /* 0x000fea0003800000 */
[----:B------:R-:W2:Y:S04]  /*7e80*/  LDG.E R7, desc[UR40][R20.64] ;  /* 0x0000002814077981 */ /* 0x000ea8000c1e1900 */
[----:B------:R-:W3:Y:S01]  /*7e90*/  LDG.E R0, desc[UR40][R20.64+0x4] ;  /* 0x0000042814007981 */ /* 0x000ee2000c1e1900 */
[----:B--2---:R-:W-:Y:S02]  /*7ea0*/  R2UR UR12, R7 ;  /* 0x00000000070c72ca */ /* 0x004fe400000e0000 */
[----:B---3--:R-:W-:-:S13]  /*7eb0*/  R2UR UR9, R0 ;  /* 0x00000000000972ca */ /* 0x008fda00000e0000 */
[----:B------:R-:W-:-:S12]  /*7ec0*/  UIADD3 UR9, -UR12, UR9, URZ ;  /* 0x000000090c097290 */ /* 0x000fd8000fffe13f */
.L_x_384:
[----:B------:R-:W2:Y:S01]  /*7ed0*/  LDL R0, [R1+0x30] ;  /* 0x0000300001007983 */ /* 0x000ea20000100800 */
[----:B------:R-:W-:Y:S01]  /*7ee0*/  IMAD.U32 R13, RZ, RZ, UR44 ;  /* 0x0000002cff0d7e24 */ /* 0x000fe2000f8e00ff */
[----:B------:R-:W-:Y:S01]  /*7ef0*/  UIMAD UR9, UR9, UR20, URZ ;  /* 0x00000014090972a4 */ /* 0x000fe2000f8e023f */
[----:B------:R-:W-:Y:S01]  /*7f00*/  LOP3.LUT P0, RZ, R222, 0x3, RZ, 0xc0, !PT ;  /* 0x00000003deff7812 */ /* 0x000fe2000780c0ff */
[----:B------:R-:W-:Y:S04]  /*7f10*/  SHFL.IDX PT, R8, R4, RZ, 0x1c1f ;  /* 0x001c1fff04087589 */ /* 0x000fe800000e0000 */
[----:B------:R-:W0:Y:S04]  /*7f20*/  SHFL.IDX PT, R9, R3, RZ, 0x1c1f ;  /* 0x001c1fff03097589 */ /* 0x000e2800000e0000 */
[----:B------:R-:W-:Y:S04]  /*7f30*/  SHFL.IDX PT, R10, R4, 0x1, 0x1c1f ;  /* 0x003c1f00040a7f89 */ /* 0x000fe800000e0000 */
[----:B------:R-:W1:Y:S01]  /*7f40*/  SHFL.IDX PT, R11, R3, 0x1, 0x1c1f ;  /* 0x003c1f00030b7f89 */ /* 0x000e6200000e0000 */
[----:B--2---:R-:W-:-:S04]  /*7f50*/  IMAD R13, R13, 0x80, R0 ;  /* 0x000000800d0d7824 */ /* 0x004fc800078e0200 */
[C---:B------:R-:W-:Y:S01]  /*7f60*/  VIADD R0, R13.reuse, 0x8 ;  /* 0x000000080d007836 */ /* 0x040fe20000000000 */
[----:B------:R-:W-:-:S04]  /*7f70*/  ISETP.GE.OR P2, PT, R13, UR9, P0 ;  /* 0x000000090d007c0c */ /* 0x000fc80008746670 */
[----:B------:R-:W-:-:S09]  /*7f80*/  ISETP.GE.OR P0, PT, R0, UR9, P0 ;  /* 0x0000000900007c0c */ /* 0x000fd20008706670 */
[----:B0-----:R0:W-:Y:S04]  /*7f90*/  @!P2 ST.E desc[UR40][R8.64], R5 ;  /* 0x000000050800a985 */ /* 0x0011e8000c101928 */
[----:B-1----:R0:W-:Y:S01]  /*7fa0*/  @!P0 ST.E desc[UR40][R10.64], R6 ;  /* 0x000000060a008985 */ /* 0x0021e2000c101928 */
[----:B------:R-:W-:-:S13]  /*7fb0*/  PLOP3.LUT P0, PT, PT, PT, UP2, 0x80, 0x0 ;  /* 0x000000000000781c */ /* 0x000fda0003f0f028 */
[----:B0-----:R-:W-:Y:S05]  /*7fc0*/  @P0 BRA `(.L_x_385) ;  /* 0x0000001000100947 */ /* 0x001fea0003800000 */
[----:B------:R-:W0:Y:S01]  /*7fd0*/  S2R R0, SR_TID.X ;  /* 0x0000000000007919 */ /* 0x000e220000002100 */
[----:B------:R-:W-:Y:S01]  /*7fe0*/  ULDC.64 UR14, c[0x0][0xaa0] ;  /* 0x0002a800000e7ab9 */ /* 0x000fe20000000a00 */
[----:B0-----:R-:W-:-:S05]  /*7ff0*/  VIADD R0, R0, 0xffffff80 ;  /* 0xffffff8000007836 */ /* 0x001fca0000000000 */
[----:B------:R-:W-:-:S04]  /*8000*/  SHF.R.S32.HI R3, RZ, 0x1f, R0 ;  /* 0x0000001fff037819 */ /* 0x000fc80000011400 */
[----:B------:R-:W-:-:S04]  /*8010*/  LEA.HI R3, R3, R0, RZ, 0x3 ;  /* 0x0000000003037211 */ /* 0x000fc800078f18ff */
[----:B------:R-:W-:Y:S02]  /*8020*/  LOP3.LUT R5, R3, 0xfffffff8, RZ, 0xc0, !PT ;  /* 0xfffffff803057812 */ /* 0x000fe400078ec0ff */
[----:B------:R-:W-:-:S03]  /*8030*/  SHF.R.S32.HI R81, RZ, 0x3, R3 ;  /* 0x00000003ff517819 */ /* 0x000fc60000011403 */
[----:B------:R-:W-:Y:S02]  /*8040*/  IMAD.IADD R20, R0, 0x1, -R5 ;  /* 0x0000000100147824 */ /* 0x000fe400078e0a05 */
[----:B------:R-:W-:Y:S02]  /*8050*/  IMAD.MOV.U32 R5, RZ, RZ, 0x2 ;  /* 0x00000002ff057424 */ /* 0x000fe400078e00ff */
[----:B------:R-:W-:-:S04]  /*8060*/  IMAD.SHL.U32 R0, R20, 0x8, RZ ;  /* 0x0000000814007824 */ /* 0x000fc800078e00ff */
[----:B------:R-:W-:-:S04]  /*8070*/  IMAD R4, R81, 0x40, R0 ;  /* 0x0000004051047824 */ /* 0x000fc800078e0200 */
[----:B------:R-:W-:-:S03]  /*8080*/  IMAD.WIDE R4, R4, R5, UR10 ;  /* 0x0000000a04047e25 */ /* 0x000fc6000f8e0205 */
[C---:B------:R-:W-:Y:S02]  /*8090*/  IADD3 R25, P2, R4.reuse, 0x3000, RZ ;  /* 0x0000300004197810 */ /* 0x040fe40007f5e0ff */
[C---:B------:R-:W-:Y:S02]  /*80a0*/  IADD3 R9, P4, R4.reuse, 0x1000, RZ ;  /* 0x0000100004097810 */ /* 0x040fe40007f9e0ff */
[----:B------:R-:W-:Y:S02]  /*80b0*/  LOP3.LUT R24, R25, 0x380, RZ, 0xc0, !PT ;  /* 0x0000038019187812 */ /* 0x000fe400078ec0ff */
[----:B------:R-:W-:Y:S02]  /*80c0*/  IADD3 R13, P3, R4, 0x2000, RZ ;  /* 0x00002000040d7810 */ /* 0x000fe40007f7e0ff */
[----:B------:R-:W-:Y:S01]  /*80d0*/  SHF.R.U64 R24, R24, 0x3, RZ ;  /* 0x0000000318187819 */ /* 0x000fe200000012ff */
[----:B------:R-:W-:Y:S01]  /*80e0*/  UIMAD UR12, UR16, UR14, URZ ;  /* 0x0000000e100c72a4 */ /* 0x000fe2000f8e023f */
[----:B------:R-:W-:-:S02]  /*80f0*/  LOP3.LUT R8, R9, 0x380, RZ, 0xc0, !PT ;  /* 0x0000038009087812 */ /* 0x000fc400078ec0ff */
[----:B------:R-:W-:Y:S01]  /*8100*/  LOP3.LUT R24, R24, R25, RZ, 0x3c, !PT ;  /* 0x0000001918187212 */ /* 0x000fe200078e3cff */
[--C-:B------:R-:W-:Y:S01]  /*8110*/  IMAD.X R25, RZ, RZ, R5.reuse, P2 ;  /* 0x000000ffff197224 */ /* 0x100fe200010e0605 */
[----:B------:R-:W-:Y:S02]  /*8120*/  IADD3 R49, P2, R4, 0x9000, RZ ;  /* 0x0000900004317810 */ /* 0x000fe40007f5e0ff */
[----:B------:R-:W-:Y:S02]  /*8130*/  LOP3.LUT R12, R13, 0x380, RZ, 0xc0, !PT ;  /* 0x000003800d0c7812 */ /* 0x000fe400078ec0ff */
[----:B------:R-:W-:Y:S01]  /*8140*/  LOP3.LUT R48, R49, 0x380, RZ, 0xc0, !PT ;  /* 0x0000038031307812 */ /* 0x000fe200078ec0ff */
[----:B------:R-:W-:Y:S01]  /*8150*/  UIMAD UR12, UR4, UR15, UR12 ;  /* 0x0000000f040c72a4 */ /* 0x000fe2000f8e020c */
[----:B------:R-:W-:Y:S01]  /*8160*/  SHF.R.U64 R8, R8, 0x3, RZ ;  /* 0x0000000308087819 */ /* 0x000fe200000012ff */
[----:B------:R-:W-:Y:S01]  /*8170*/  UIMAD.WIDE.U32 UR10, UR4, UR14, URZ ;  /* 0x0000000e040a72a5 */ /* 0x000fe2000f8e003f */
[----:B------:R-:W-:Y:S01]  /*8180*/  SHF.R.U64 R48, R48, 0x3, RZ ;  /* 0x0000000330307819 */ /* 0x000fe200000012ff */
[----:B------:R-:W-:Y:S01]  /*8190*/  IMAD.U32 R78, RZ, RZ, UR44 ;  /* 0x0000002cff4e7e24 */ /* 0x000fe2000f8e00ff */
[----:B------:R-:W-:Y:S01]  /*81a0*/  SHF.R.U64 R12, R12, 0x3, RZ ;  /* 0x000000030c0c7819 */ /* 0x000fe200000012ff */
[----:B------:R-:W5:Y:S01]  /*81b0*/  LD.E.128 R24, desc[UR40][R24.64] ;  /* 0x0000002818187980 */ /* 0x000f62000c101d00 */
[----:B------:R-:W-:Y:S01]  /*81c0*/  LOP3.LUT R48, R48, R49, RZ, 0x3c, !PT ;  /* 0x0000003130307212 */ /* 0x000fe200078e3cff */
[--C-:B------:R-:W-:Y:S01]  /*81d0*/  IMAD.X R49, RZ, RZ, R5.reuse, P2 ;  /* 0x000000ffff317224 */ /* 0x100fe200010e0605 */
[----:B------:R-:W-:Y:S01]  /*81e0*/  IADD3 R6, P2, R4, 0xf000, RZ ;  /* 0x0000f00004067810 */ /* 0x000fe20007f5e0ff */
[----:B------:R-:W-:Y:S01]  /*81f0*/  UIADD3 UR11, UR11, UR12, URZ ;  /* 0x0000000c0b0b7290 */ /* 0x000fe2000fffe03f */
[----:B------:R-:W-:Y:S01]  /*8200*/  LOP3.LUT R8, R8, R9, RZ, 0x3c, !PT ;  /* 0x0000000908087212 */ /* 0x000fe200078e3cff */
[--C-:B------:R-:W-:Y:S01]  /*8210*/  IMAD.X R9, RZ, RZ, R5.reuse, P4 ;  /* 0x000000ffff097224 */ /* 0x100fe200020e0605 */
[----:B------:R-:W-:Y:S01]  /*8220*/  LOP3.LUT R3, R6, 0x380, RZ, 0xc0, !PT ;  /* 0x0000038006037812 */ /* 0x000fe200078ec0ff */
[----:B------:R-:W-:Y:S01]  /*8230*/  ULDC.64 UR12, c[0x0][0xae8] ;  /* 0x0002ba00000c7ab9 */ /* 0x000fe20000000a00 */
[----:B------:R-:W-:Y:S01]  /*8240*/  LOP3.LUT R12, R12, R13, RZ, 0x3c, !PT ;  /* 0x0000000d0c0c7212 */ /* 0x000fe200078e3cff */
[----:B------:R-:W-:Y:S01]  /*8250*/  IMAD.X R13, RZ, RZ, R5, P3 ;  /* 0x000000ffff0d7224 */ /* 0x000fe200018e0605 */
[----:B------:R-:W-:Y:S01]  /*8260*/  SHF.R.U64 R3, R3, 0x3, RZ ;  /* 0x0000000303037819 */ /* 0x000fe200000012ff */
[----:B------:R-:W-:Y:S01]  /*8270*/  UIMAD.WIDE.U32 UR10, UR43, UR12, UR10 ;  /* 0x0000000c2b0a72a5 */ /* 0x000fe2000f8e000a */
[----:B------:R-:W-:-:S02]  /*8280*/  IADD3 R29, P0, R4, 0x4000, RZ ;  /* 0x00004000041d7810 */ /* 0x000fc40007f1e0ff */
[C---:B------:R-:W-:Y:S02]  /*8290*/  IADD3 R33, P6, R4.reuse, 0x5000, RZ ;  /* 0x0000500004217810 */ /* 0x040fe40007fde0ff */
[----:B------:R-:W-:Y:S01]  /*82a0*/  IADD3 R37, P5, R4, 0x6000, RZ ;  /* 0x0000600004257810 */ /* 0x000fe20007fbe0ff */
[----:B------:R-:W-:Y:S01]  /*82b0*/  USHF.R.S32.HI UR4, URZ, 0x1f, UR46 ;  /* 0x0000001f3f047899 */ /* 0x000fe2000801142e */
[----:B------:R-:W-:Y:S01]  /*82c0*/  LOP3.LUT R72, R3, R6, RZ, 0x3c, !PT ;  /* 0x0000000603487212 */ /* 0x000fe200078e3cff */
[----:B------:R-:W-:Y:S01]  /*82d0*/  IMAD R3, R20, 0x20, R81 ;  /* 0x0000002014037824 */ /* 0x000fe200078e0251 */
[C---:B------:R-:W-:Y:S01]  /*82e0*/  IADD3 R41, P4, R4.reuse, 0x7000, RZ ;  /* 0x0000700004297810 */ /* 0x040fe20007f9e0ff */
[----:B------:R-:W-:Y:S01]  /*82f0*/  @UP1 ULDC UR14, c[0x0][0xbec] ;  /* 0x0002fb00000e1ab9 */ /* 0x000fe20000000800 */
[----:B------:R-:W-:Y:S01]  /*8300*/  IADD3 R45, P3, R4, 0x8000, RZ ;  /* 0x00008000042d7810 */ /* 0x000fe20007f7e0ff */
[----:B------:R-:W-:Y:S01]  /*8310*/  IMAD R78, R78, 0x80, R3 ;  /* 0x000000804e4e7824 */ /* 0x000fe200078e0203 */
[----:B------:R-:W-:Y:S01]  /*8320*/  LOP3.LUT R28, R29, 0x380, RZ, 0xc0, !PT ;  /* 0x000003801d1c7812 */ /* 0x000fe200078ec0ff */
[----:B------:R-:W-:Y:S01]  /*8330*/  UIMAD UR11, UR43, UR13, UR11 ;  /* 0x0000000d2b0b72a4 */ /* 0x000fe2000f8e020b */
[----:B------:R-:W-:Y:S01]  /*8340*/  LOP3.LUT R32, R33, 0x380, RZ, 0xc0, !PT ;  /* 0x0000038021207812 */ /* 0x000fe200078ec0ff */
[----:B------:R-:W-:Y:S01]  /*8350*/  IMAD.X R73, RZ, RZ, R5, P2 ;  /* 0x000000ffff497224 */ /* 0x000fe200010e0605 */
[----:B------:R-:W-:Y:S01]  /*8360*/  LOP3.LUT R36, R37, 0x380, RZ, 0xc0, !PT ;  /* 0x0000038025247812 */ /* 0x000fe200078ec0ff */
[----:B------:R-:W-:Y:S01]  /*8370*/  ULDC.64 UR12, c[0x0][0xaf0] ;  /* 0x0002bc00000c7ab9 */ /* 0x000fe20000000a00 */
[----:B------:R-:W-:Y:S01]  /*8380*/  LOP3.LUT R40, R41, 0x380, RZ, 0xc0, !PT ;  /* 0x0000038029287812 */ /* 0x000fe200078ec0ff */
[----:B------:R-:W5:Y:S01]  /*8390*/  LD.E.128 R8, desc[UR40][R8.64] ;  /* 0x0000002808087980 */ /* 0x000f62000c101d00 */
[----:B------:R-:W-:Y:S01]  /*83a0*/  LOP3.LUT R44, R45, 0x380, RZ, 0xc0, !PT ;  /* 0x000003802d2c7812 */ /* 0x000fe200078ec0ff */
[----:B------:R-:W-:Y:S01]  /*83b0*/  UIMAD UR4, UR4, UR12, URZ ;  /* 0x0000000c040472a4 */ /* 0x000fe2000f8e023f */
[----:B------:R-:W-:Y:S01]  /*83c0*/  SHF.R.U64 R28, R28, 0x3, RZ ;  /* 0x000000031c1c7819 */ /* 0x000fe200000012ff */
[----:B------:R-:W-:Y:S01]  /*83d0*/  @P1 IMAD.HI.U32 R20, R78, UR14, RZ ;  /* 0x0000000e4e141c27 */ /* 0x000fe2000f8e00ff */
[----:B------:R-:W-:Y:S01]  /*83e0*/  SHF.R.U64 R32, R32, 0x3, RZ ;  /* 0x0000000320207819 */ /* 0x000fe200000012ff */
[----:B------:R-:W5:Y:S01]  /*83f0*/  LD.E.128 R12, desc[UR40][R12.64] ;  /* 0x000000280c0c7980 */ /* 0x000f62000c101d00 */
[----:B------:R-:W-:-:S02]  /*8400*/  SHF.R.U64 R36, R36, 0x3, RZ ;  /* 0x0000000324247819 */ /* 0x000fc400000012ff */
[----:B------:R-:W-:Y:S01]  /*8410*/  SHF.R.U64 R40, R40, 0x3, RZ ;  /* 0x0000000328287819 */ /* 0x000fe200000012ff */
[----:B------:R-:W-:Y:S01]  /*8420*/  IMAD.MOV.U32 R3, RZ, RZ, R78 ;  /* 0x000000ffff037224 */ /* 0x000fe200078e004e */
[----:B------:R-:W-:Y:S01]  /*8430*/  SHF.R.U64 R44, R44, 0x3, RZ ;  /* 0x000000032c2c7819 */ /* 0x000fe200000012ff */
[----:B------:R-:W-:Y:S01]  /*8440*/  UIMAD.WIDE.U32 UR10, UR46, UR12, UR10 ;  /* 0x0000000c2e0a72a5 */ /* 0x000fe2000f8e000a */
[----:B------:R-:W-:Y:S01]  /*8450*/  LOP3.LUT R28, R28, R29, RZ, 0x3c, !PT ;  /* 0x0000001d1c1c7212 */ /* 0x000fe200078e3cff */
[----:B------:R-:W-:Y:S01]  /*8460*/  UIMAD UR4, UR46, UR13, UR4 ;  /* 0x0000000d2e0472a4 */ /* 0x000fe2000f8e0204 */
[----:B------:R-:W-:Y:S01]  /*8470*/  LOP3.LUT R32, R32, R33, RZ, 0x3c, !PT ;  /* 0x0000002120207212 */ /* 0x000fe200078e3cff */
[----:B------:R-:W-:Y:S01]  /*8480*/  @UP1 ULDC UR12, c[0x0][0xbf0] ;  /* 0x0002fc00000c1ab9 */ /* 0x000fe20000000800 */
[----:B------:R-:W-:Y:S01]  /*8490*/  LOP3.LUT R36, R36, R37, RZ, 0x3c, !PT ;  /* 0x0000002524247212 */ /* 0x000fe200078e3cff */
[--C-:B------:R-:W-:Y:S01]  /*84a0*/  IMAD.X R29, RZ, RZ, R5.reuse, P0 ;  /* 0x000000ffff1d7224 */ /* 0x100fe200000e0605 */
[----:B------:R-:W-:Y:S01]  /*84b0*/  LOP3.LUT R40, R40, R41, RZ, 0x3c, !PT ;  /* 0x0000002928287212 */ /* 0x000fe200078e3cff */
[--C-:B------:R-:W-:Y:S01]  /*84c0*/  IMAD.X R33, RZ, RZ, R5.reuse, P6 ;  /* 0x000000ffff217224 */ /* 0x100fe200030e0605 */
[----:B------:R-:W-:Y:S01]  /*84d0*/  LOP3.LUT R44, R44, R45, RZ, 0x3c, !PT ;  /* 0x0000002d2c2c7212 */ /* 0x000fe200078e3cff */
[--C-:B------:R-:W-:Y:S01]  /*84e0*/  IMAD.X R37, RZ, RZ, R5.reuse, P5 ;  /* 0x000000ffff257224 */ /* 0x100fe200028e0605 */
[----:B------:R-:W-:Y:S01]  /*84f0*/  @P1 SHF.R.U32.HI R3, RZ, UR12, R20 ;  /* 0x0000000cff031c19 */ /* 0x000fe20008011614 */
[--C-:B------:R-:W-:Y:S01]  /*8500*/  IMAD.X R41, RZ, RZ, R5.reuse, P4 ;  /* 0x000000ffff297224 */ /* 0x100fe200020e0605 */
[C---:B------:R-:W-:Y:S01]  /*8510*/  IADD3 R53, P0, R4.reuse, 0xa000, RZ ;  /* 0x0000a00004357810 */ /* 0x040fe20007f1e0ff */
[----:B------:R-:W-:Y:S01]  /*8520*/  IMAD.X R45, RZ, RZ, R5, P3 ;  /* 0x000000ffff2d7224 */ /* 0x000fe200018e0605 */
[C---:B------:R-:W-:Y:S01]  /*8530*/  IADD3 R57, P6, R4.reuse, 0xb000, RZ ;  /* 0x0000b00004397810 */ /* 0x040fe20007fde0ff */
[----:B------:R-:W-:Y:S01]  /*8540*/  UIADD3 UR4, UR11, UR4, URZ ;  /* 0x000000040b047290 */ /* 0x000fe2000fffe03f */
[C---:B------:R-:W-:Y:S01]  /*8550*/  IADD3 R61, P5, R4.reuse, 0xc000, RZ ;  /* 0x0000c000043d7810 */ /* 0x040fe20007fbe0ff */
[--C-:B------:R-:W-:Y:S01]  /*8560*/  IMAD.MOV R77, RZ, RZ, -R3.reuse ;  /* 0x000000ffff4d7224 */ /* 0x100fe200078e0a03 */
[C---:B------:R-:W-:Y:S01]  /*8570*/  IADD3 R65, P4, R4.reuse, 0xd000, RZ ;  /* 0x0000d00004417810 */ /* 0x040fe20007f9e0ff */
[----:B------:R-:W-:Y:S01]  /*8580*/  IMAD.U32 R20, RZ, RZ, UR10 ;  /* 0x0000000aff147e24 */ /* 0x000fe2000f8e00ff */
[----:B------:R-:W-:Y:S01]  /*8590*/  IADD3 R69, P3, R4, 0xe000, RZ ;  /* 0x0000e00004457810 */ /* 0x000fe20007f7e0ff */
[----:B------:R-:W-:Y:S01]  /*85a0*/  IMAD.U32 R21, RZ, RZ, UR11 ;  /* 0x0000000bff157e24 */ /* 0x000fe2000f8e00ff */
[----:B------:R-:W-:Y:S01]  /*85b0*/  SHF.R.S32.HI R76, RZ, 0x1f, R3 ;  /* 0x0000001fff4c7819 */ /* 0x000fe20000011403 */
[----:B------:R-:W-:Y:S01]  /*85c0*/  ULDC.64 UR10, c[0x0][0xae0] ;  /* 0x0002b800000a7ab9 */ /* 0x000fe20000000a00 */
[----:B------:R-:W-:Y:S01]  /*85d0*/  LOP3.LUT R52, R53, 0x380, RZ, 0xc0, !PT ;  /* 0x0000038035347812 */ /* 0x000fe200078ec0ff */
[----:B------:R-:W5:Y:S01]  /*85e0*/  LD.E.128 R28, desc[UR40][R28.64] ;  /* 0x000000281c1c7980 */ /* 0x000f62000c101d00 */
[----:B------:R-:W-:-:S02]  /*85f0*/  LOP3.LUT R56, R57, 0x380, RZ, 0xc0, !PT ;  /* 0x0000038039387812 */ /* 0x000fc400078ec0ff */
[----:B------:R-:W-:Y:S01]  /*8600*/  LOP3.LUT R60, R61, 0x380, RZ, 0xc0, !PT ;  /* 0x000003803d3c7812 */ /* 0x000fe200078ec0ff */
[----:B------:R-:W5:Y:S01]  /*8610*/  LD.E.128 R32, desc[UR40][R32.64] ;  /* 0x0000002820207980 */ /* 0x000f62000c101d00 */
[----:B------:R-:W-:Y:S02]  /*8620*/  LOP3.LUT R64, R65, 0x380, RZ, 0xc0, !PT ;  /* 0x0000038041407812 */ /* 0x000fe400078ec0ff */
[----:B------:R-:W-:Y:S02]  /*8630*/  LOP3.LUT R68, R69, 0x380, RZ, 0xc0, !PT ;  /* 0x0000038045447812 */ /* 0x000fe400078ec0ff */
[----:B------:R-:W-:Y:S01]  /*8640*/  LOP3.LUT R7, R4, 0x380, RZ, 0xc0, !PT ;  /* 0x0000038004077812 */ /* 0x000fe200078ec0ff */
[----:B------:R-:W-:Y:S01]  /*8650*/  IMAD.U32 R21, RZ, RZ, UR4 ;  /* 0x00000004ff157e24 */ /* 0x000fe2000f8e00ff */
[----:B------:R-:W-:Y:S01]  /*8660*/  SHF.R.U64 R52, R52, 0x3, RZ ;  /* 0x0000000334347819 */ /* 0x000fe200000012ff */
[----:B------:R-:W-:Y:S01]  /*8670*/  IMAD R76, R76, UR10, RZ ;  /* 0x0000000a4c4c7c24 */ /* 0x000fe2000f8e02ff */
[----:B------:R-:W-:Y:S01]  /*8680*/  SHF.R.U64 R56, R56, 0x3, RZ ;  /* 0x0000000338387819 */ /* 0x000fe200000012ff */
[----:B------:R-:W-:Y:S01]  /*8690*/  IMAD R77, R77, UR20, R78 ;  /* 0x000000144d4d7c24 */ /* 0x000fe2000f8e024e */
[----:B------:R-:W-:Y:S01]  /*86a0*/  SHF.R.U64 R60, R60, 0x3, RZ ;  /* 0x000000033c3c7819 */ /* 0x000fe200000012ff */
[----:B------:R-:W5:Y:S01]  /*86b0*/  LD.E.128 R36, desc[UR40][R36.64] ;  /* 0x0000002824247980 */ /* 0x000f62000c101d00 */
[----:B------:R-:W-:-:S02]  /*86c0*/  SHF.R.U64 R64, R64, 0x3, RZ ;  /* 0x0000000340407819 */ /* 0x000fc400000012ff */
[----:B------:R-:W-:Y:S01]  /*86d0*/  SHF.R.U64 R68, R68, 0x3, RZ ;  /* 0x0000000344447819 */ /* 0x000fe200000012ff */
[----:B------:R-:W5:Y:S01]  /*86e0*/  LD.E.128 R40, desc[UR40][R40.64] ;  /* 0x0000002828287980 */ /* 0x000f62000c101d00 */
[----:B------:R-:W-:Y:S01]  /*86f0*/  SHF.R.U64 R7, R7, 0x3, RZ ;  /* 0x0000000307077819 */ /* 0x000fe200000012ff */
[C---:B------:R-:W-:Y:S01]  /*8700*/  IMAD.WIDE.U32 R20, R3.reuse, UR10, R20 ;  /* 0x0000000a03147c25 */ /* 0x040fe2000f8e0014 */
[----:B------:R-:W-:Y:S01]  /*8710*/  LOP3.LUT R52, R52, R53, RZ, 0x3c, !PT ;  /* 0x0000003534347212 */ /* 0x000fe200078e3cff */
[----:B------:R-:W5:Y:S01]  /*8720*/  LD.E.128 R44, desc[UR40][R44.64] ;  /* 0x000000282c2c7980 */ /* 0x000f62000c101d00 */
[----:B------:R-:W-:Y:S01]  /*8730*/  LOP3.LUT R56, R56, R57, RZ, 0x3c, !PT ;  /* 0x0000003938387212 */ /* 0x000fe200078e3cff */
[----:B------:R-:W-:Y:S01]  /*8740*/  IMAD R79, R3, UR11, R76 ;  /* 0x0000000b034f7c24 */ /* 0x000fe2000f8e024c */
[----:B------:R-:W-:Y:S01]  /*8750*/  LOP3.LUT R60, R60, R61, RZ, 0x3c, !PT ;  /* 0x0000003d3c3c7212 */ /* 0x000fe200078e3cff */
[--C-:B------:R-:W-:Y:S01]  /*8760*/  IMAD.X R53, RZ, RZ, R5.reuse, P0 ;  /* 0x000000ffff357224 */ /* 0x100fe200000e0605 */
[----:B------:R-:W-:Y:S01]  /*8770*/  LOP3.LUT R64, R64, R65, RZ, 0x3c, !PT ;  /* 0x0000004140407212 */ /* 0x000fe200078e3cff */
[--C-:B------:R-:W-:Y:S01]  /*8780*/  IMAD.X R57, RZ, RZ, R5.reuse, P6 ;  /* 0x000000ffff397224 */ /* 0x100fe200030e0605 */
[----:B------:R-:W-:Y:S01]  /*8790*/  LOP3.LUT R68, R68, R69, RZ, 0x3c, !PT ;  /* 0x0000004544447212 */ /* 0x000fe200078e3cff */
[--C-:B------:R-:W-:Y:S01]  /*87a0*/  IMAD.X R61, RZ, RZ, R5.reuse, P5 ;  /* 0x000000ffff3d7224 */ /* 0x100fe200028e0605 */
[----:B------:R-:W-:Y:S01]  /*87b0*/  LOP3.LUT R4, R7, R4, RZ, 0x3c, !PT ;  /* 0x0000000407047212 */ /* 0x000fe200078e3cff */
[----:B------:R-:W-:Y:S01]  /*87c0*/  IMAD.X R65, RZ, RZ, R5, P4 ;  /* 0x000000ffff417224 */ /* 0x000fe200020e0605 */
[----:B------:R-:W-:Y:S01]  /*87d0*/  SHF.R.S32.HI R3, RZ, 0x1f, R77 ;  /* 0x0000001fff037819 */ /* 0x000fe2000001144d */
[----:B------:R-:W-:Y:S01]  /*87e0*/  IMAD.X R69, RZ, RZ, R5, P3 ;  /* 0x000000ffff457224 */ /* 0x000fe200018e0605 */
[----:B------:R-:W-:Y:S01]  /*87f0*/  ULDC.64 UR10, c[0x0][0xad8] ;  /* 0x0002b600000a7ab9 */ /* 0x000fe20000000a00 */
[----:B------:R-:W-:Y:S01]  /*8800*/  IMAD.IADD R21, R21, 0x1, R79 ;  /* 0x0000000115157824 */ /* 0x000fe200078e024f */
[----:B------:R-:W5:Y:S01]  /*8810*/  LD.E.128 R4, desc[UR40][R4.64] ;  /* 0x0000002804047980 */ /* 0x000f62000c101d00 */
[----:B------:R-:W-:-:S03]  /*8820*/  IMAD R76, R3, UR10, RZ ;  /* 0x0000000a034c7c24 */ /* 0x000fc6000f8e02ff */
[----:B------:R-:W5:Y:S01]  /*8830*/  LD.E.128 R48, desc[UR40][R48.64] ;  /* 0x0000002830307980 */ /* 0x000f62000c101d00 */
[----:B------:R-:W-:-:S03]  /*8840*/  IMAD R3, R77, UR11, R76 ;  /* 0x0000000b4d037c24 */ /* 0x000fc6000f8e024c */
[----:B------:R-:W5:Y:S01]  /*8850*/  LD.E.128 R52, desc[UR40][R52.64] ;  /* 0x0000002834347980 */ /* 0x000f62000c101d00 */
[----:B------:R-:W-:Y:S01]  /*8860*/  IMAD.WIDE.U32 R20, R77, UR10, R20 ;  /* 0x0000000a4d147c25 */ /* 0x000fe2000f8e0014 */
[----:B------:R-:W-:Y:S02]  /*8870*/  ULDC.64 UR10, c[0x0][0xa80] ;  /* 0x0002a000000a7ab9 */ /* 0x000fe40000000a00 */
[----:B------:R-:W5:Y:S04]  /*8880*/  LD.E.128 R56, desc[UR40][R56.64] ;  /* 0x0000002838387980 */ /* 0x000f68000c101d00 */
[----:B------:R-:W5:Y:S04]  /*8890*/  LD.E.128 R60, desc[UR40][R60.64] ;  /* 0x000000283c3c7980 */ /* 0x000f68000c101d00 */
[----:B------:R-:W5:Y:S04]  /*88a0*/  LD.E.128 R64, desc[UR40][R64.64] ;  /* 0x0000002840407980 */ /* 0x000f68000c101d00 */
[----:B------:R-:W5:Y:S04]  /*88b0*/  LD.E.128 R68, desc[UR40][R68.64] ;  /* 0x0000002844447980 */ /* 0x000f68000c101d00 */
[----:B------:R-:W5:Y:S01]  /*88c0*/  LD.E.128 R72, desc[UR40][R72.64] ;  /* 0x0000002848487980 */ /* 0x000f62000c101d00 */
[----:B------:R-:W-:Y:S01]  /*88d0*/  IMAD.U32 R84, RZ, RZ, UR44 ;  /* 0x0000002cff547e24 */ /* 0x000fe2000f8e00ff */
[----:B------:R-:W-:Y:S01]  /*88e0*/  @!PT LDS RZ, [RZ] ;  /* 0x00000000fffff984 */ /* 0x000fe20000000800 */
[----:B------:R-:W-:Y:S01]  /*88f0*/  @!PT LDS RZ, [RZ] ;  /* 0x00000000fffff984 */ /* 0x000fe20000000800 */
[----:B------:R-:W-:Y:S01]  /*8900*/  @!PT LDS RZ, [RZ] ;  /* 0x00000000fffff984 */ /* 0x000fe20000000800 */
[----:B------:R-:W-:Y:S01]  /*8910*/  @!PT LDS RZ, [RZ] ;  /* 0x00000000fffff984 */ /* 0x000fe20000000800 */
[----:B------:R0:W-:Y:S06]  /*8920*/  MEMBAR.ALL.CTA ;  /* 0x0000000000007992 */ /* 0x0001ec0000008000 */
[----:B0-----:R-:W0:Y:S01]  /*8930*/  FENCE.VIEW.ASYNC.S ;  /* 0x00000000000073c6 */ /* 0x001e220000000000 */
[----:B------:R-:W-:Y:S01]  /*8940*/  IMAD.IADD R3, R21, 0x1, R3 ;  /* 0x0000000115037824 */ /* 0x000fe200078e0203 */
[----:B------:R-:W-:Y:S01]  /*8950*/  LEA R82, P2, R20, UR10, 0x1 ;  /* 0x0000000a14527c11 */ /* 0x000fe2000f8408ff */
[----:B------:R-:W-:Y:S01]  /*8960*/  IMAD R84, R84, 0x80, R81 ;  /* 0x0000008054547824 */ /* 0x000fe200078e0251 */
[----:B------:R-:W-:-:S02]  /*8970*/  UIADD3 UR8, UR8, 0x22820, URZ ;  /* 0x0002282008087890 */ /* 0x000fc4000fffe03f */
[----:B------:R-:W-:Y:S02]  /*8980*/  LEA.HI.X R83, R20, UR11, R3, 0x1, P2 ;  /* 0x0000000b14537c11 */ /* 0x000fe400090f0c03 */
[C---:B------:R-:W-:Y:S01]  /*8990*/  ISETP.GE.AND P2, PT, R84.reuse, UR9, PT ;  /* 0x0000000954007c0c */ /* 0x040fe2000bf46270 */
[----:B------:R-:W-:Y:S01]  /*89a0*/  UPRMT UR8, URZ, 0x654, UR8 ;  /* 0x000006543f087896 */ /* 0x000fe20008000008 */
[C---:B------:R-:W-:Y:S02]  /*89b0*/  VIADD R76, R84.reuse, 0x20 ;  /* 0x00000020544c7836 */ /* 0x040fe40000000000 */
[----:B------:R-:W-:Y:S02]  /*89c0*/  VIADD R77, R84, 0x40 ;  /* 0x00000040544d7836 */ /* 0x000fe40000000000 */
[C---:B------:R-:W-:Y:S02]  /*89d0*/  VIADD R86, R0.reuse, 0x40 ;  /* 0x0000004000567836 */ /* 0x040fe40000000000 */
[----:B------:R-:W-:-:S02]  /*89e0*/  VIADD R88, R0, 0x80 ;  /* 0x0000008000587836 */ /* 0x000fc40000000000 */
[----:B------:R-:W-:Y:S01]  /*89f0*/  VIADD R90, R0, 0xc0 ;  /* 0x000000c0005a7836 */ /* 0x000fe20000000000 */
[----:B0-----:R0:W1:Y:S01]  /*8a00*/  SHFL.IDX PT, R81, R82, RZ, 0x181f ;  /* 0x00181fff52517589 */ /* 0x00106200000e0000 */
[----:B------:R-:W-:Y:S03]  /*8a10*/  BSSY B1, `(.L_x_386) ;  /* 0x000001b000017945 */ /* 0x000fe60003800000 */
[----:B------:R0:W2:Y:S01]  /*8a20*/  SHFL.IDX PT, R3, R83, RZ, 0x181f ;  /* 0x00181fff53037589 */ /* 0x0000a200000e0000 */
[----:B------:R-:W-:Y:S01]  /*8a30*/  SYNCS.ARRIVE.TRANS64.RED.A1T0 RZ, [UR8], RZ ;  /* 0x000000ffffff79a7 */ /* 0x000fe20008100408 */
[----:B------:R-:W-:Y:S02]  /*8a40*/  ISETP.GE.AND P1, PT, R76, UR9, PT ;  /* 0x000000094c007c0c */ /* 0x000fe4000bf26270 */
[----:B------:R-:W-:Y:S02]  /*8a50*/  ISETP.GE.AND P0, PT, R77, UR9, PT ;  /* 0x000000094d007c0c */ /* 0x000fe4000bf06270 */
[----:B------:R-:W-:-:S02]  /*8a60*/  SHF.R.S32.HI R91, RZ, 0x1f, R0 ;  /* 0x0000001fff5b7819 */ /* 0x000fc40000011400 */
[----:B------:R-:W-:Y:S02]  /*8a70*/  SHF.R.S32.HI R85, RZ, 0x1f, R86 ;  /* 0x0000001fff557819 */ /* 0x000fe40000011456 */
[----:B------:R-:W-:Y:S02]  /*8a80*/  SHF.R.S32.HI R87, RZ, 0x1f, R88 ;  /* 0x0000001fff577819 */ /* 0x000fe40000011458 */
[----:B------:R-:W-:Y:S01]  /*8a90*/  SHF.R.S32.HI R89, RZ, 0x1f, R90 ;  /* 0x0000001fff597819 */ /* 0x000fe2000001145a */
[----:B0-----:R-:W-:Y:S06]  /*8aa0*/  @P2 BRA `(.L_x_387) ;  /* 0x0000000000442947 */ /* 0x001fec0003800000 */
[----:B------:R-:W-:Y:S02]  /*8ab0*/  ULDC UR4, c[0x0][0xac8] ;  /* 0x0002b20000047ab9 */ /* 0x000fe40000000800 */
[----:B------:R-:W-:Y:S02]  /*8ac0*/  ISETP.GE.AND P5, PT, R0, UR4, PT ;  /* 0x0000000400007c0c */ /* 0x000fe4000bfa6270 */
[----:B------:R-:W-:Y:S02]  /*8ad0*/  ISETP.GE.AND P4, PT, R86, UR4, PT ;  /* 0x0000000456007c0c */ /* 0x000fe4000bf86270 */
[----:B------:R-:W-:Y:S02]  /*8ae0*/  ISETP.GE.AND P3, PT, R88, UR4, PT ;  /* 0x0000000458007c0c */ /* 0x000fe4000bf66270 */
[----:B------:R-:W-:-:S07]  /*8af0*/  ISETP.GE.AND P2, PT, R90, UR4, PT ;  /* 0x000000045a007c0c */ /* 0x000fce000bf46270 */
[----:B-1----:R-:W-:-:S04]  /*8b00*/  @!P5 LEA R20, P6, R0, R81, 0x1 ;  /* 0x000000510014d211 */ /* 0x002fc800078c08ff */
[----:B--2---:R-:W-:Y:S02]  /*8b10*/  @!P5 LEA.HI.X R21, R0, R3, R91, 0x1, P6 ;  /* 0x000000030015d211 */ /* 0x004fe400030f0c5b */
[----:B------:R-:W-:-:S03]  /*8b20*/  @!P4 LEA R76, P6, R86, R81, 0x1 ;  /* 0x00000051564cc211 */ /* 0x000fc600078c08ff */
[----:B-----5:R0:W-:Y:S01]  /*8b30*/  @!P5 ST.E.128 desc[UR40][R20.64], R4 ;  /* 0x000000041400d985 */ /* 0x0201e2000c101d28 */
[----:B------:R-:W-:Y:S02]  /*8b40*/  @!P4 LEA.HI.X R77, R86, R3, R85, 0x1, P6 ;  /* 0x00000003564dc211 */ /* 0x000fe400030f0c55 */
[----:B------:R-:W-:-:S03]  /*8b50*/  @!P3 LEA R78, P6, R88, R81, 0x1 ;  /* 0x00000051584eb211 */ /* 0x000fc600078c08ff */
[----:B------:R0:W-:Y:S01]  /*8b60*/  @!P4 ST.E.128 desc[UR40][R76.64], R28 ;  /* 0x0000001c4c00c985 */ /* 0x0001e2000c101d28 */
[----:B------:R-:W-:Y:S02]  /*8b70*/  @!P3 LEA.HI.X R79, R88, R3, R87, 0x1, P6 ;  /* 0x00000003584fb211 */ /* 0x000fe400030f0c57 */
[----:B------:R-:W-:-:S03]  /*8b80*/  @!P2 LEA R80, P6, R90, R81, 0x1 ;  /* 0x000000515a50a211 */ /* 0x000fc600078c08ff */
[----:B------:R0:W-:Y:S01]  /*8b90*/  @!P3 ST.E.128 desc[UR40][R78.64], R44 ;  /* 0x0000002c4e00b985 */ /* 0x0001e2000c101d28 */
[----:B------:R-:W-:-:S05]  /*8ba0*/  @!P2 LEA.HI.X R81, R90, R3, R89, 0x1, P6 ;  /* 0x000000035a51a211 */ /* 0x000fca00030f0c59 */
[----:B------:R0:W-:Y:S04]  /*8bb0*/  @!P2 ST.E.128 desc[UR40][R80.64], R60 ;  /* 0x0000003c5000a985 */ /* 0x0001e8000c101d28 */
.L_x_387:
[----:B------:R-:W-:Y:S05]  /*8bc0*/  BSYNC B1 ;  /* 0x0000000000017941 */ /* 0x000fea0003800000 */
.L_x_386:
[----:B--2---:R2:W3:Y:S01]  /*8bd0*/  SHFL.IDX PT, R3, R83, 0x1, 0x181f ;  /* 0x00381f0053037f89 */ /* 0x0044e200000e0000 */
[----:B------:R-:W-:Y:S03]  /*8be0*/  BSSY B1, `(.L_x_388) ;  /* 0x0000014000017945 */ /* 0x000fe60003800000 */
[----:B0----5:R2:W0:Y:S01]  /*8bf0*/  SHFL.IDX PT, R29, R82, 0x1, 0x181f ;  /* 0x00381f00521d7f89 */ /* 0x02142200000e0000 */
[----:B------:R-:W-:Y:S05]  /*8c00*/  @P1 BRA `(.L_x_389) ;  /* 0x0000000000441947 */ /* 0x000fea0003800000 */
[----:B------:R-:W-:Y:S02]  /*8c10*/  ULDC UR4, c[0x0][0xac8] ;  /* 0x0002b20000047ab9 */ /* 0x000fe40000000800 */
[----:B------:R-:W-:Y:S02]  /*8c20*/  ISETP.GE.AND P4, PT, R0, UR4, PT ;  /* 0x0000000400007c0c */ /* 0x000fe4000bf86270 */
[----:B------:R-:W-:Y:S02]  /*8c30*/  ISETP.GE.AND P3, PT, R86, UR4, PT ;  /* 0x0000000456007c0c */ /* 0x000fe4000bf66270 */
[----:B------:R-:W-:Y:S02]  /*8c40*/  ISETP.GE.AND P2, PT, R88, UR4, PT ;  /* 0x0000000458007c0c */ /* 0x000fe4000bf46270 */
[----:B------:R-:W-:-:S07]  /*8c50*/  ISETP.GE.AND P1, PT, R90, UR4, PT ;  /* 0x000000045a007c0c */ /* 0x000fce000bf26270 */
[-C--:B0-----:R-:W-:Y:S02]  /*8c60*/  @!P4 LEA R4, P6, R0, R29.reuse, 0x1 ;  /* 0x0000001d0004c211 */ /* 0x081fe400078c08ff */
[----:B------:R-:W-:Y:S02]  /*8c70*/  @!P3 LEA R6, P5, R86, R29, 0x1 ;  /* 0x0000001d5606b211 */ /* 0x000fe400078a08ff */
[----:B---3--:R-:W-:Y:S02]  /*8c80*/  @!P4 LEA.HI.X R5, R0, R3, R91, 0x1, P6 ;  /* 0x000000030005c211 */ /* 0x008fe400030f0c5b */
[----:B------:R-:W-:Y:S02]  /*8c90*/  @!P2 LEA R20, P6, R88, R29, 0x1 ;  /* 0x0000001d5814a211 */ /* 0x000fe400078c08ff */
[----:B------:R-:W-:Y:S01]  /*8ca0*/  @!P3 LEA.HI.X R7, R86, R3, R85, 0x1, P5 ;  /* 0x000000035607b211 */ /* 0x000fe200028f0c55 */
[----:B------:R4:W-:Y:S01]  /*8cb0*/  @!P4 ST.E.128 desc[UR40][R4.64], R8 ;  /* 0x000000080400c985 */ /* 0x0009e2000c101d28 */
[----:B------:R-:W-:-:S02]  /*8cc0*/  @!P1 LEA R28, P5, R90, R29, 0x1 ;  /* 0x0000001d5a1c9211 */ /* 0x000fc400078a08ff */
[-C--:B------:R-:W-:Y:S01]  /*8cd0*/  @!P2 LEA.HI.X R21, R88, R3.reuse, R87, 0x1, P6 ;  /* 0x000000035815a211 */ /* 0x080fe200030f0c57 */
[----:B------:R4:W-:Y:S01]  /*8ce0*/  @!P3 ST.E.128 desc[UR40][R6.64], R32 ;  /* 0x000000200600b985 */ /* 0x0009e2000c101d28 */
[----:B------:R-:W-:-:S03]  /*8cf0*/  @!P1 LEA.HI.X R29, R90, R3, R89, 0x1, P5 ;  /* 0x000000035a1d9211 */ /* 0x000fc600028f0c59 */
[----:B------:R4:W-:Y:S04]  /*8d00*/  @!P2 ST.E.128 desc[UR40][R20.64], R48 ;  /* 0x000000301400a985 */ /* 0x0009e8000c101d28 */
[----:B------:R4:W-:Y:S02]  /*8d10*/  @!P1 ST.E.128 desc[UR40][R28.64], R64 ;  /* 0x000000401c009985 */ /* 0x0009e4000c101d28 */
.L_x_389:
[----:B------:R-:W-:Y:S05]  /*8d20*/  BSYNC B1 ;  /* 0x0000000000017941 */ /* 0x000fea0003800000 */
.L_x_388:
[----:B---3--:R3:W0:Y:S01]  /*8d30*/  SHFL.IDX PT, R3, R83, 0x2, 0x181f ;  /* 0x00581f0053037f89 */ /* 0x00862200000e0000 */
[----:B------:R-:W-:Y:S03]  /*8d40*/  BSSY B1, `(.L_x_390) ;  /* 0x0000014000017945 */ /* 0x000fe60003800000 */
[----:B----4-:R3:W4:Y:S01]  /*8d50*/  SHFL.IDX PT, R11, R82, 0x2, 0x181f ;  /* 0x00581f00520b7f89 */ /* 0x01072200000e0000 */
[----:B------:R-:W-:Y:S05]  /*8d60*/  @P0 BRA `(.L_x_391) ;  /* 0x0000000000440947 */ /* 0x000fea0003800000 */
[----:B------:R-:W-:Y:S02]  /*8d70*/  ULDC UR4, c[0x0][0xac8] ;  /* 0x0002b20000047ab9 */ /* 0x000fe40000000800 */
[----:B------:R-:W-:Y:S02]  /*8d80*/  ISETP.GE.AND P3, PT, R0, UR4, PT ;  /* 0x0000000400007c0c */ /* 0x000fe4000bf66270 */
[----:B------:R-:W-:Y:S02]  /*8d90*/  ISETP.GE.AND P2, PT, R86, UR4, PT ;  /* 0x0000000456007c0c */ /* 0x000fe4000bf46270 */
[----:B------:R-:W-:Y:S02]  /*8da0*/  ISETP.GE.AND P1, PT, R88, UR4, PT ;  /* 0x0000000458007c0c */ /* 0x000fe4000bf26270 */
[----:B------:R-:W-:-:S07]  /*8db0*/  ISETP.GE.AND P0, PT, R90, UR4, PT ;  /* 0x000000045a007c0c */ /* 0x000fce000bf06270 */
[-C--:B----4-:R-:W-:Y:S02]  /*8dc0*/  @!P3 LEA R4, P6, R0, R11.reuse, 0x1 ;  /* 0x0000000b0004b211 */ /* 0x090fe400078c08ff */
[-C--:B------:R-:W-:Y:S02]  /*8dd0*/  @!P2 LEA R6, P5, R86, R11.reuse, 0x1 ;  /* 0x0000000b5606a211 */ /* 0x080fe400078a08ff */
[----:B------:R-:W-:Y:S02]  /*8de0*/  @!P1 LEA R8, P4, R88, R11, 0x1 ;  /* 0x0000000b58089211 */ /* 0x000fe400078808ff */
[----:B0-----:R-:W-:Y:S02]  /*8df0*/  @!P3 LEA.HI.X R5, R0, R3, R91, 0x1, P6 ;  /* 0x000000030005b211 */ /* 0x001fe400030f0c5b */
[----:B------:R-:W-:Y:S02]  /*8e00*/  @!P0 LEA R10, P6, R90, R11, 0x1 ;  /* 0x0000000b5a0a8211 */ /* 0x000fe400078c08ff */
[-C--:B------:R-:W-:Y:S01]  /*8e10*/  @!P2 LEA.HI.X R7, R86, R3.reuse, R85, 0x1, P5 ;  /* 0x000000035607a211 */ /* 0x080fe200028f0c55 */
[----:B------:R0:W-:Y:S01]  /*8e20*/  @!P3 ST.E.128 desc[UR40][R4.64], R12 ;  /* 0x0000000c0400b985 */ /* 0x0001e2000c101d28 */
[----:B------:R-:W-:-:S02]  /*8e30*/  @!P1 LEA.HI.X R9, R88, R3, R87, 0x1, P4 ;  /* 0x0000000358099211 */ /* 0x000fc400020f0c57 */
[----:B------:R-:W-:Y:S01]  /*8e40*/  @!P0 LEA.HI.X R11, R90, R3, R89, 0x1, P6 ;  /* 0x000000035a0b8211 */ /* 0x000fe200030f0c59 */
[----:B------:R0:W-:Y:S04]  /*8e50*/  @!P2 ST.E.128 desc[UR40][R6.64], R36 ;  /* 0x000000240600a985 */ /* 0x0001e8000c101d28 */
[----:B------:R0:W-:Y:S04]  /*8e60*/  @!P1 ST.E.128 desc[UR40][R8.64], R52 ;  /* 0x0000003408009985 */ /* 0x0001e8000c101d28 */
[----:B------:R0:W-:Y:S02]  /*8e70*/  @!P0 ST.E.128 desc[UR40][R10.64], R68 ;  /* 0x000000440a008985 */ /* 0x0001e4000c101d28 */
.L_x_391:
[----:B------:R-:W-:Y:S05]  /*8e80*/  BSYNC B1 ;  /* 0x0000000000017941 */ /* 0x000fea0003800000 */
.L_x_390:
[----:B0-----:R-:W-:Y:S01]  /*8e90*/  VIADD R3, R84, 0x60 ;  /* 0x0000006054037836 */ /* 0x001fe20000000000 */
[----:B--23--:R-:W0:Y:S04]  /*8ea0*/  SHFL.IDX PT, R83, R83, 0x3, 0x181f ;  /* 0x00781f0053537f89 */ /* 0x00ce2800000e0000 */
[----:B------:R-:W-:Y:S01]  /*8eb0*/  ISETP.GE.AND P0, PT, R3, UR9, PT ;  /* 0x0000000903007c0c */ /* 0x000fe2000bf06270 */
[----:B----4-:R2:W3:-:S12]  /*8ec0*/  SHFL.IDX PT, R11, R82, 0x3, 0x181f ;  /* 0x00781f00520b7f89 */ /* 0x0104d800000e0000 */
[----:B--2---:R-:W-:Y:S05]  /*8ed0*/  @P0 BRA `(.L_x_392) ;  /* 0x0000002400740947 */ /* 0x004fea0003800000 */
[----:B------:R-:W-:Y:S02]  /*8ee0*/  ULDC UR4, c[0x0][0xac8] ;  /* 0x0002b20000047ab9 */ /* 0x000fe40000000800 */
[----:B------:R-:W-:Y:S02]  /*8ef0*/  ISETP.GE.AND P3, PT, R0, UR4, PT ;  /* 0x0000000400007c0c */ /* 0x000fe4000bf66270 */
[----:B------:R-:W-:Y:S02]  /*8f00*/  ISETP.GE.AND P4, PT, R86, UR4, PT ;  /* 0x0000000456007c0c */ /* 0x000fe4000bf86270 */
[----:B------:R-:W-:-:S09]  /*8f10*/  ISETP.GE.AND P5, PT, R88, UR4, PT ;  /* 0x0000000458007c0c */ /* 0x000fd2000bfa6270 */
[-C--:B---3--:R-:W-:Y:S02]  /*8f20*/  @!P3 LEA R4, P0, R0, R11.reuse, 0x1 ;  /* 0x0000000b0004b211 */ /* 0x088fe400078008ff */
[-C--:B------:R-:W-:Y:S02]  /*8f30*/  @!P4 LEA R6, P1, R86, R11.reuse, 0x1 ;  /* 0x0000000b5606c211 */ /* 0x080fe400078208ff */
[----:B------:R-:W-:Y:S02]  /*8f40*/  @!P5 LEA R8, P2, R88, R11, 0x1 ;  /* 0x0000000b5808d211 */ /* 0x000fe400078408ff */
[-C--:B0-----:R-:W-:Y:S02]  /*8f50*/  @!P3 LEA.HI.X R5, R0, R83.reuse, R91, 0x1, P0 ;  /* 0x000000530005b211 */ /* 0x081fe400000f0c5b */
[-C--:B------:R-:W-:Y:S02]  /*8f60*/  @!P4 LEA.HI.X R7, R86, R83.reuse, R85, 0x1, P1 ;  /* 0x000000535607c211 */ /* 0x080fe400008f0c55 */
[----:B------:R-:W-:Y:S01]  /*8f70*/  @!P5 LEA.HI.X R9, R88, R83, R87, 0x1, P2 ;  /* 0x000000535809d211 */ /* 0x000fe200010f0c57 */
[----:B------:R0:W-:Y:S01]  /*8f80*/  @!P3 ST.E.128 desc[UR40][R4.64], R24 ;  /* 0x000000180400b985 */ /* 0x0001e2000c101d28 */
[----:B------:R-:W-:-:S03]  /*8f90*/  ISETP.GE.AND P0, PT, R90, UR4, PT ;  /* 0x000000045a007c0c */ /* 0x000fc6000bf06270 */
[----:B------:R0:W-:Y:S04]  /*8fa0*/  @!P4 ST.E.128 desc[UR40][R6.64], R40 ;  /* 0x000000280600c985 */ /* 0x0001e8000c101d28 */
[----:B------:R0:W-:Y:S06]  /*8fb0*/  @!P5 ST.E.128 desc[UR40][R8.64], R56 ;  /* 0x000000380800d985 */ /* 0x0001ec000c101d28 */
[----:B------:R-:W-:Y:S05]  /*8fc0*/  @P0 BRA `(.L_x_392) ;  /* 0x0000002400380947 */ /* 0x000fea0003800000 */
[----:B0-----:R-:W-:-:S04]  /*8fd0*/  LEA R4, P0, R90, R11, 0x1 ;  /* 0x0000000b5a047211 */ /* 0x001fc800078008ff */
[----:B------:R-:W-:-:S05]  /*8fe0*/  LEA.HI.X R5, R90, R83, R89, 0x1, P0 ;  /* 0x000000535a057211 */ /* 0x000fca00000f0c59 */
[----:B------:R0:W-:Y:S01]  /*8ff0*/  ST.E.128 desc[UR40][R4.64], R72 ;  /* 0x0000004804007985 */ /* 0x0001e2000c101d28 */
[----:B------:R-:W-:Y:S05]  /*9000*/  BRA `(.L_x_392) ;  /* 0x0000002400287947 */ /* 0x000fea0003800000 */
.L_x_385:
[----:B------:R-:W-:Y:S01]  /*9010*/  ULDC.64 UR14, c[0x0][0xb08] ;  /* 0x0002c200000e7ab9 */ /* 0x000fe20000000a00 */
[----:B------:R-:W-:Y:S01]  /*9020*/  IMAD.MOV.U32 R3, RZ, RZ, R12 ;  /* 0x000000ffff037224 */ /* 0x000fe200078e000c */
[----:B------:R-:W-:Y:S01]  /*9030*/  UIMAD UR12, UR16, UR14, URZ ;  /* 0x0000000e100c72a4 */ /* 0x000fe2000f8e023f */
[----:B------:R-:W-:Y:S01]  /*9040*/  ISETP.GE.AND P0, PT, R13, UR9, PT ;  /* 0x000000090d007c0c */ /* 0x000fe2000bf06270 */
[----:B------:R-:W-:Y:S01]  /*9050*/  UIMAD.WIDE.U32 UR10, UR4, UR14, URZ ;  /* 0x0000000e040a72a5 */ /* 0x000fe2000f8e003f */
[----:B------:R-:W-:Y:S01]  /*9060*/  BSSY B1, `(.L_x_393) ;  /* 0x00000c0000017945 */ /* 0x000fe20003800000 */
[----:B------:R-:W-:Y:S01]  /*9070*/  UIMAD UR12, UR4, UR15, UR12 ;  /* 0x0000000f040c72a4 */ /* 0x000fe2000f8e020c */
[----:B------:R-:W-:Y:S01]  /*9080*/  SHF.R.S32.HI R152, RZ, 0x1f, R210 ;  /* 0x0000001fff987819 */ /* 0x000fe200000114d2 */
[----:B------:R-:W-:Y:S01]  /*9090*/  USHF.R.S32.HI UR4, URZ, 0x1f, UR46 ;  /* 0x0000001f3f047899 */ /* 0x000fe2000801142e */
[----:B------:R-:W-:Y:S01]  /*90a0*/  SHF.R.S32.HI R153, RZ, 0x1f, R211 ;  /* 0x0000001fff997819 */ /* 0x000fe200000114d3 */
[----:B------:R-:W-:Y:S01]  /*90b0*/  UIADD3 UR11, UR11, UR12, URZ ;  /* 0x0000000c0b0b7290 */ /* 0x000fe2000fffe03f */
[----:B------:R-:W-:Y:S01]  /*90c0*/  SHF.R.S32.HI R154, RZ, 0x1f, R212 ;  /* 0x0000001fff9a7819 */ /* 0x000fe200000114d4 */
[----:B------:R-:W-:Y:S01]  /*90d0*/  ULDC.64 UR14, c[0x0][0xb40] ;  /* 0x0002d000000e7ab9 */ /* 0x000fe20000000a00 */
[----:B------:R-:W-:Y:S01]  /*90e0*/  ULDC.64 UR12, c[0x0][0xb38] ;  /* 0x0002ce00000c7ab9 */ /* 0x000fe20000000a00 */
[----:B------:R-:W-:Y:S01]  /*90f0*/  UIMAD UR4, UR4, UR14, URZ ;  /* 0x0000000e040472a4 */ /* 0x000fe2000f8e023f */
[----:B------:R-:W-:Y:S01]  /*9100*/  SHF.R.S32.HI R155, RZ, 0x1f, R213 ;  /* 0x0000001fff9b7819 */ /* 0x000fe200000114d5 */
[----:B------:R-:W-:Y:S01]  /*9110*/  UIMAD.WIDE.U32 UR10, UR43, UR12, UR10 ;  /* 0x0000000c2b0a72a5 */ /* 0x000fe2000f8e000a */
[----:B------:R-:W-:Y:S01]  /*9120*/  SHF.R.S32.HI R156, RZ, 0x1f, R214 ;  /* 0x0000001fff9c7819 */ /* 0x000fe200000114d6 */
[----:B------:R-:W-:Y:S01]  /*9130*/  UIMAD UR4, UR46, UR15, UR4 ;  /* 0x0000000f2e0472a4 */ /* 0x000fe2000f8e0204 */
[----:B------:R-:W-:Y:S01]  /*9140*/  SHF.R.S32.HI R157, RZ, 0x1f, R215 ;  /* 0x0000001fff9d7819 */ /* 0x000fe200000114d7 */
[----:B------:R-:W-:Y:S01]  /*9150*/  UIMAD UR11, UR43, UR13, UR11 ;  /* 0x0000000d2b0b72a4 */ /* 0x000fe2000f8e020b */
[----:B------:R-:W-:Y:S01]  /*9160*/  SHF.R.S32.HI R158, RZ, 0x1f, R216 ;  /* 0x0000001fff9e7819 */ /* 0x000fe200000114d8 */
[----:B------:R-:W-:Y:S01]  /*9170*/  @UP1 ULDC UR12, c[0x0][0xbec] ;  /* 0x0002fb00000c1ab9 */ /* 0x000fe20000000800 */
[----:B------:R-:W-:Y:S01]  /*9180*/  UIADD3 UR8, UR8, 0x22820, URZ ;  /* 0x0002282008087890 */ /* 0x000fe2000fffe03f */
[----:B------:R-:W-:Y:S01]  /*9190*/  @P1 IMAD.HI.U32 R4, R12, UR12, RZ ;  /* 0x0000000c0c041c27 */ /* 0x000fe2000f8e00ff */
[----:B------:R-:W-:Y:S01]  /*91a0*/  UIMAD.WIDE.U32 UR10, UR46, UR14, UR10 ;  /* 0x0000000e2e0a72a5 */ /* 0x000fe2000f8e000a */
[----:B------:R-:W-:Y:S01]  /*91b0*/  SHF.R.S32.HI R159, RZ, 0x1f, R217 ;  /* 0x0000001fff9f7819 */ /* 0x000fe200000114d9 */
[----:B------:R-:W-:Y:S01]  /*91c0*/  ULDC.64 UR12, c[0x0][0xb48] ;  /* 0x0002d200000c7ab9 */ /* 0x000fe20000000a00 */
[----:B------:R-:W-:Y:S01]  /*91d0*/  UPRMT UR8, URZ, 0x654, UR8 ;  /* 0x000006543f087896 */ /* 0x000fe20008000008 */
[----:B------:R-:W-:Y:S01]  /*91e0*/  SHF.R.S32.HI R160, RZ, 0x1f, R218 ;  /* 0x0000001fffa07819 */ /* 0x000fe200000114da */
[----:B------:R-:W-:Y:S01]  /*91f0*/  UIADD3 UR11, UR11, UR4, URZ ;  /* 0x000000040b0b7290 */ /* 0x000fe2000fffe03f */
[----:B------:R-:W-:-:S02]  /*9200*/  SHF.R.S32.HI R161, RZ, 0x1f, R219 ;  /* 0x0000001fffa17819 */ /* 0x000fc400000114db */
[----:B------:R-:W-:Y:S01]  /*9210*/  @UP1 ULDC UR4, c[0x0][0xbf0] ;  /* 0x0002fc0000041ab9 */ /* 0x000fe20000000800 */
[----:B------:R-:W-:Y:S01]  /*9220*/  UIMAD.WIDE.U32 UR10, UR42, UR12, UR10 ;  /* 0x0000000c2a0a72a5 */ /* 0x000fe2000f8e000a */
[----:B------:R-:W-:Y:S02]  /*9230*/  @P1 SHF.R.U32.HI R3, RZ, UR4, R4 ;  /* 0x00000004ff031c19 */ /* 0x000fe40008011604 */
[----:B------:R-:W-:Y:S01]  /*9240*/  SYNCS.ARRIVE.TRANS64.RED.A1T0 RZ, [UR8], RZ ;  /* 0x000000ffffff79a7 */ /* 0x000fe20008100408 */
[----:B------:R-:W-:Y:S01]  /*9250*/  UIMAD UR42, UR42, UR13, UR11 ;  /* 0x0000000d2a2a72a4 */ /* 0x000fe2000f8e020b */
[--C-:B------:R-:W-:Y:S01]  /*9260*/  SHF.R.S32.HI R4, RZ, 0x1f, R3.reuse ;  /* 0x0000001fff047819 */ /* 0x100fe20000011403 */
[----:B------:R-:W-:Y:S01]  /*9270*/  IMAD.MOV R7, RZ, RZ, -R3 ;  /* 0x000000ffff077224 */ /* 0x000fe200078e0a03 */
[----:B------:R-:W-:Y:S01]  /*9280*/  ULDC.64 UR12, c[0x0][0xb30] ;  /* 0x0002cc00000c7ab9 */ /* 0x000fe20000000a00 */
[----:B------:R-:W-:Y:S01]  /*9290*/  IMAD.U32 R5, RZ, RZ, UR11 ;  /* 0x0000000bff057e24 */ /* 0x000fe2000f8e00ff */
[----:B------:R-:W-:Y:S01]  /*92a0*/  SHF.R.S32.HI R162, RZ, 0x1f, R220 ;  /* 0x0000001fffa27819 */ /* 0x000fe200000114dc */
[----:B------:R-:W-:Y:S01]  /*92b0*/  IMAD R7, R7, UR20, R12 ;  /* 0x0000001407077c24 */ /* 0x000fe2000f8e020c */
[----:B------:R-:W-:Y:S01]  /*92c0*/  SHF.R.S32.HI R163, RZ, 0x1f, R221 ;  /* 0x0000001fffa37819 */ /* 0x000fe200000114dd */
[----:B------:R-:W-:-:S02]  /*92d0*/  IMAD R6, R4, UR12, RZ ;  /* 0x0000000c04067c24 */ /* 0x000fc4000f8e02ff */
[----:B------:R-:W-:Y:S01]  /*92e0*/  IMAD.U32 R4, RZ, RZ, UR10 ;  /* 0x0000000aff047e24 */ /* 0x000fe2000f8e00ff */
[----:B------:R-:W-:Y:S01]  /*92f0*/  ULDC.64 UR10, c[0x0][0xb28] ;  /* 0x0002ca00000a7ab9 */ /* 0x000fe20000000a00 */
[----:B------:R-:W-:Y:S02]  /*9300*/  IMAD.U32 R5, RZ, RZ, UR42 ;  /* 0x0000002aff057e24 */ /* 0x000fe4000f8e00ff */
[C---:B------:R-:W-:Y:S01]  /*9310*/  IMAD R9, R3.reuse, UR13, R6 ;  /* 0x0000000d03097c24 */ /* 0x040fe2000f8e0206 */
[----:B------:R-:W-:Y:S01]  /*9320*/  SHF.R.S32.HI R6, RZ, 0x1f, R7 ;  /* 0x0000001fff067819 */ /* 0x000fe20000011407 */
[----:B------:R-:W-:-:S04]  /*9330*/  IMAD.WIDE.U32 R4, R3, UR12, R4 ;  /* 0x0000000c03047c25 */ /* 0x000fc8000f8e0004 */
[----:B------:R-:W-:Y:S02]  /*9340*/  IMAD R6, R6, UR10, RZ ;  /* 0x0000000a06067c24 */ /* 0x000fe4000f8e02ff */
[----:B------:R-:W-:Y:S02]  /*9350*/  IMAD.IADD R5, R5, 0x1, R9 ;  /* 0x0000000105057824 */ /* 0x000fe400078e0209 */
[C---:B------:R-:W-:Y:S02]  /*9360*/  IMAD R3, R7.reuse, UR11, R6 ;  /* 0x0000000b07037c24 */ /* 0x040fe4000f8e0206 */
[----:B------:R-:W-:Y:S01]  /*9370*/  IMAD.WIDE.U32 R4, R7, UR10, R4 ;  /* 0x0000000a07047c25 */ /* 0x000fe2000f8e0004 */
[----:B------:R-:W-:-:S03]  /*9380*/  ULDC.64 UR10, c[0x0][0xb00] ;  /* 0x0002c000000a7ab9 */ /* 0x000fc60000000a00 */
[----:B------:R-:W-:Y:S01]  /*9390*/  IMAD.IADD R5, R5, 0x1, R3 ;  /* 0x0000000105057824 */ /* 0x000fe200078e0203 */
[----:B------:R-:W-:-:S04]  /*93a0*/  LEA R3, P1, R4, UR10, 0x2 ;  /* 0x0000000a04037c11 */ /* 0x000fc8000f8210ff */
[----:B------:R-:W-:Y:S02]  /*93b0*/  LEA.HI.X R12, R4, UR11, R5, 0x2, P1 ;  /* 0x0000000b040c7c11 */ /* 0x000fe400088f1405 */
[----:B------:R0:W1:Y:S04]  /*93c0*/  SHFL.IDX PT, R4, R3, RZ, 0x1c1f ;  /* 0x001c1fff03047589 */ /* 0x00006800000e0000 */
[----:B------:R0:W2:Y:S01]  /*93d0*/  SHFL.IDX PT, R5, R12, RZ, 0x1c1f ;  /* 0x001c1fff0c057589 */ /* 0x0000a200000e0000 */
[----:B------:R-:W-:Y:S05]  /*93e0*/  @P0 BRA `(.L_x_394) ;  /* 0x00000008001c0947 */ /* 0x000fea0003800000 */
[----:B------:R-:W-:Y:S01]  /*93f0*/  ULDC UR4, c[0x0][0xac8] ;  /* 0x0002b20000047ab9 */ /* 0x000fe20000000800 */
[----:B------:R-:W-:Y:S01]  /*9400*/  VIADD R13, R2, 0xe8 ;  /* 0x000000e8020d7836 */ /* 0x000fe20000000000 */
[----:B------:R-:W-:Y:S02]  /*9410*/  ISETP.GE.AND P4, PT, R221, UR4, PT ;  /* 0x00000004dd007c0c */ /* 0x000fe4000bf86270 */
[----:B------:R-:W-:Y:S02]  /*9420*/  ISETP.GE.AND P3, PT, R220, UR4, PT ;  /* 0x00000004dc007c0c */ /* 0x000fe4000bf66270 */
[----:B------:R-:W-:Y:S02]  /*9430*/  ISETP.GE.AND P5, PT, R2, UR4, PT ;  /* 0x0000000402007c0c */ /* 0x000fe4000bfa6270 */
[----:B------:R-:W-:Y:S02]  /*9440*/  ISETP.GE.AND P1, PT, R218, UR4, PT ;  /* 0x00000004da007c0c */ /* 0x000fe4000bf26270 */
[----:B------:R-:W-:-:S05]  /*9450*/  ISETP.GE.AND P0, PT, R219, UR4, PT ;  /* 0x00000004db007c0c */ /* 0x000fca000bf06270 */
[CC--:B-1----:R-:W-:Y:S02]  /*9460*/  @!P4 LEA R6, P2, R221.reuse, R4.reuse, 0x2 ;  /* 0x00000004dd06c211 */ /* 0x0c2fe400078410ff */
[----:B------:R-:W-:Y:S02]  /*9470*/  @!P3 LEA R8, P6, R220, R4, 0x2 ;  /* 0x00000004dc08b211 */ /* 0x000fe400078c10ff */
[----:B--2---:R-:W-:Y:S01]  /*9480*/  @!P5 IMAD.WIDE R10, R2, 0x4, R4 ;  /* 0x00000004020ad825 */ /* 0x004fe200078e0204 */
[-C--:B------:R-:W-:Y:S02]  /*9490*/  @!P4 LEA.HI.X R7, R221, R5.reuse, R163, 0x2, P2 ;  /* 0x00000005dd07c211 */ /* 0x080fe400010f14a3 */
[----:B------:R-:W-:Y:S02]  /*94a0*/  ISETP.GE.AND P2, PT, R217, UR4, PT ;  /* 0x00000004d9007c0c */ /* 0x000fe4000bf46270 */
[----:B------:R-:W-:Y:S01]  /*94b0*/  @!P3 LEA.HI.X R9, R220, R5, R162, 0x2, P6 ;  /* 0x00000005dc09b211 */ /* 0x000fe200030f14a2 */
[----:B------:R-:W-:Y:S04]  /*94c0*/  @!P5 ST.E.64 desc[UR40][R10.64], R24 ;  /* 0x000000180a00d985 */ /* 0x000fe8000c101b28 */
[----:B------:R1:W-:Y:S01]  /*94d0*/  @!P4 ST.E.64 desc[UR40][R6.64], R28 ;  /* 0x0000001c0600c985 */ /* 0x0003e2000c101b28 */
[----:B------:R-:W-:-:S03]  /*94e0*/  ISETP.GE.AND P4, PT, R215, UR4, PT ;  /* 0x00000004d7007c0c */ /* 0x000fc6000bf86270 */
[----:B------:R2:W-:Y:S01]  /*94f0*/  @!P3 ST.E.64 desc[UR40][R8.64], R32 ;  /* 0x000000200800b985 */ /* 0x0005e2000c101b28 */
[----:B------:R-:W-:Y:S02]  /*9500*/  ISETP.GE.AND P3, PT, R216, UR4, PT ;  /* 0x00000004d8007c0c */ /* 0x000fe4000bf66270 */
[CC--:B-1----:R-:W-:Y:S01]  /*9510*/  @!P0 LEA R6, P6, R219.reuse, R4.reuse, 0x2 ;  /* 0x00000004db068211 */ /* 0x0c2fe200078c10ff */
[----:B------:R-:W-:Y:S01]  /*9520*/  VIADD R29, R2, 0xf0 ;  /* 0x000000f0021d7836 */ /* 0x000fe20000000000 */
[CC--:B--2---:R-:W-:Y:S02]  /*9530*/  @!P1 LEA R8, P5, R218.reuse, R4.reuse, 0x2 ;  /* 0x00000004da089211 */ /* 0x0c4fe400078a10ff */
[-C--:B------:R-:W-:Y:S02]  /*9540*/  @!P0 LEA.HI.X R7, R219, R5.reuse, R161, 0x2, P6 ;  /* 0x00000005db078211 */ /* 0x080fe400030f14a1 */
[----:B------:R-:W-:Y:S02]  /*9550*/  @!P1 LEA.HI.X R9, R218, R5, R160, 0x2, P5 ;  /* 0x00000005da099211 */ /* 0x000fe400028f14a0 */
[----:B------:R-:W-:Y:S01]  /*9560*/  ISETP.GE.AND P5, PT, R214, UR4, PT ;  /* 0x00000004d6007c0c */ /* 0x000fe2000bfa6270 */
[----:B------:R1:W-:Y:S01]  /*9570*/  @!P0 ST.E.64 desc[UR40][R6.64], R36 ;  /* 0x0000002406008985 */ /* 0x0003e2000c101b28 */
[----:B------:R-:W-:-:S02]  /*9580*/  @!P2 LEA R10, P6, R217, R4, 0x2 ;  /* 0x00000004d90aa211 */ /* 0x000fc400078c10ff */
[----:B------:R-:W-:Y:S01]  /*9590*/  ISETP.GE.AND P0, PT, R213, UR4, PT ;  /* 0x00000004d5007c0c */ /* 0x000fe2000bf06270 */
[----:B------:R2:W-:Y:S01]  /*95a0*/  @!P1 ST.E.64 desc[UR40][R8.64], R40 ;  /* 0x0000002808009985 */ /* 0x0005e2000c101b28 */
[----:B------:R-:W-:Y:S02]  /*95b0*/  @!P2 LEA.HI.X R11, R217, R5, R159, 0x2, P6 ;  /* 0x00000005d90ba211 */ /* 0x000fe400030f149f */
[----:B------:R-:W-:-:S03]  /*95c0*/  ISETP.GE.AND P1, PT, R212, UR4, PT ;  /* 0x00000004d4007c0c */ /* 0x000fc6000bf26270 */
[----:B------:R3:W-:Y:S01]  /*95d0*/  @!P2 ST.E.64 desc[UR40][R10.64], R44 ;  /* 0x0000002c0a00a985 */ /* 0x0007e2000c101b28 */
[CC--:B-1----:R-:W-:Y:S02]  /*95e0*/  @!P3 LEA R6, P6, R216.reuse, R4.reuse, 0x2 ;  /* 0x00000004d806b211 */ /* 0x0c2fe400078c10ff */
[CC--:B--2---:R-:W-:Y:S02]  /*95f0*/  @!P4 LEA R8, P2, R215.reuse, R4.reuse, 0x2 ;  /* 0x00000004d708c211 */ /* 0x0c4fe400078410ff */
[-C--:B------:R-:W-:Y:S02]  /*9600*/  @!P3 LEA.HI.X R7, R216, R5.reuse, R158, 0x2, P6 ;  /* 0x00000005d807b211 */ /* 0x080fe400030f149e */
[----:B------:R-:W-:Y:S02]  /*9610*/  @!P4 LEA.HI.X R9, R215, R5, R157, 0x2, P2 ;  /* 0x00000005d709c211 */ /* 0x000fe400010f149d */
[----:B---3--:R-:W-:Y:S01]  /*9620*/  @!P5 LEA R10, P6, R214, R4, 0x2 ;  /* 0x00000004d60ad211 */ /* 0x008fe200078c10ff */
[----:B------:R1:W-:Y:S01]  /*9630*/  @!P3 ST.E.64 desc[UR40][R6.64], R48 ;  /* 0x000000300600b985 */ /* 0x0003e2000c101b28 */
[----:B------:R-:W-:-:S02]  /*9640*/  ISETP.GE.AND P2, PT, R211, UR4, PT ;  /* 0x00000004d3007c0c */ /* 0x000fc4000bf46270 */
[----:B------:R-:W-:Y:S01]  /*9650*/  @!P5 LEA.HI.X R11, R214, R5, R156, 0x2, P6 ;  /* 0x00000005d60bd211 */ /* 0x000fe200030f149c */
[----:B------:R2:W-:Y:S01]  /*9660*/  @!P4 ST.E.64 desc[UR40][R8.64], R52 ;  /* 0x000000340800c985 */ /* 0x0005e2000c101b28 */
[----:B------:R-:W-:-:S03]  /*9670*/  ISETP.GE.AND P3, PT, R210, UR4, PT ;  /* 0x00000004d2007c0c */ /* 0x000fc6000bf66270 */
[----:B------:R3:W-:Y:S01]  /*9680*/  @!P5 ST.E.64 desc[UR40][R10.64], R56 ;  /* 0x000000380a00d985 */ /* 0x0007e2000c101b28 */
[CC--:B-1----:R-:W-:Y:S02]  /*9690*/  @!P0 LEA R6, P4, R213.reuse, R4.reuse, 0x2 ;  /* 0x00000004d5068211 */ /* 0x0c2fe400078810ff */
[C---:B--2---:R-:W-:Y:S02]  /*96a0*/  @!P1 LEA R8, P5, R212.reuse, R4, 0x2 ;  /* 0x00000004d4089211 */ /* 0x044fe400078a10ff */
[-C--:B------:R-:W-:Y:S02]  /*96b0*/  @!P0 LEA.HI.X R7, R213, R5.reuse, R155, 0x2, P4 ;  /* 0x00000005d5078211 */ /* 0x080fe400020f149b */
[----:B------:R-:W-:Y:S02]  /*96c0*/  ISETP.GE.AND P4, PT, R209, UR4, PT ;  /* 0x00000004d1007c0c */ /* 0x000fe4000bf86270 */
[----:B------:R-:W-:Y:S01]  /*96d0*/  @!P1 LEA.HI.X R9, R212, R5, R154, 0x2, P5 ;  /* 0x00000005d4099211 */ /* 0x000fe200028f149a */
[----:B------:R1:W-:Y:S01]  /*96e0*/  @!P0 ST.E.64 desc[UR40][R6.64], R60 ;  /* 0x0000003c06008985 */ /* 0x0003e2000c101b28 */
[----:B------:R-:W-:-:S02]  /*96f0*/  ISETP.GE.AND P5, PT, R208, UR4, PT ;  /* 0x00000004d0007c0c */ /* 0x000fc4000bfa6270 */
[C---:B---3--:R-:W-:Y:S01]  /*9700*/  @!P2 LEA R10, P6, R211.reuse, R4, 0x2 ;  /* 0x00000004d30aa211 */ /* 0x048fe200078c10ff */
[----:B------:R2:W-:Y:S01]  /*9710*/  @!P1 ST.E.64 desc[UR40][R8.64], R64 ;  /* 0x0000004008009985 */ /* 0x0005e2000c101b28 */
[----:B------:R-:W-:Y:S02]  /*9720*/  ISETP.GE.AND P1, PT, R206, UR4, PT ;  /* 0x00000004ce007c0c */ /* 0x000fe4000bf26270 */
[----:B------:R-:W-:Y:S02]  /*9730*/  @!P2 LEA.HI.X R11, R211, R5, R153, 0x2, P6 ;  /* 0x00000005d30ba211 */ /* 0x000fe400030f1499 */
[----:B------:R-:W-:-:S03]  /*9740*/  ISETP.GE.AND P0, PT, R207, UR4, PT ;  /* 0x00000004cf007c0c */ /* 0x000fc6000bf06270 */
[----:B------:R3:W-:Y:S01]  /*9750*/  @!P2 ST.E.64 desc[UR40][R10.64], R68 ;  /* 0x000000440a00a985 */ /* 0x0007e2000c101b28 */
[CC--:B-1----:R-:W-:Y:S02]  /*9760*/  @!P3 LEA R6, P6, R210.reuse, R4.reuse, 0x2 ;  /* 0x00000004d206b211 */ /* 0x0c2fe400078c10ff */
[CC--:B--2---:R-:W-:Y:S02]  /*9770*/  @!P4 LEA R8, P2, R209.reuse, R4.reuse, 0x2 ;  /* 0x00000004d108c211 */ /* 0x0c4fe400078410ff */
[-C--:B------:R-:W-:Y:S02]  /*9780*/  @!P3 LEA.HI.X R7, R210, R5.reuse, R152, 0x2, P6 ;  /* 0x00000005d207b211 */ /* 0x080fe400030f1498 */
[----:B------:R-:W-:Y:S02]  /*9790*/  @!P4 LEA.HI.X R9, R209, R5, R237, 0x2, P2 ;  /* 0x00000005d109c211 */ /* 0x000fe400010f14ed */
[----:B------:R-:W-:Y:S01]  /*97a0*/  ISETP.GE.AND P2, PT, R205, UR4, PT ;  /* 0x00000004cd007c0c */ /* 0x000fe2000bf46270 */
[----:B------:R-:W-:Y:S01]  /*97b0*/  @!P3 ST.E.64 desc[UR40][R6.64], R72 ;  /* 0x000000480600b985 */ /* 0x000fe2000c101b28 */
[----:B---3--:R-:W-:-:S02]  /*97c0*/  @!P5 LEA R10, P6, R208, R4, 0x2 ;  /* 0x00000004d00ad211 */ /* 0x008fc400078c10ff */
[-C--:B------:R-:W-:Y:S01]  /*97d0*/  @!P1 LEA R20, P3, R206, R4.reuse, 0x2 ;  /* 0x00000004ce149211 */ /* 0x080fe200078610ff */
[----:B------:R1:W-:Y:S01]  /*97e0*/  @!P4 ST.E.64 desc[UR40][R8.64], R76 ;  /* 0x0000004c0800c985 */ /* 0x0003e2000c101b28 */
[-C--:B------:R-:W-:Y:S02]  /*97f0*/  @!P5 LEA.HI.X R11, R208, R5.reuse, R236, 0x2, P6 ;  /* 0x00000005d00bd211 */ /* 0x080fe400030f14ec */
[----:B------:R-:W-:Y:S02]  /*9800*/  @!P0 LEA R14, P6, R207, R4, 0x2 ;  /* 0x00000004cf0e8211 */ /* 0x000fe400078c10ff */
[----:B------:R-:W-:Y:S01]  /*9810*/  ISETP.GE.AND P4, PT, R203, UR4, PT ;  /* 0x00000004cb007c0c */ /* 0x000fe2000bf86270 */
[----:B------:R2:W-:Y:S01]  /*9820*/  @!P5 ST.E.64 desc[UR40][R10.64], R80 ;  /* 0x000000500a00d985 */ /* 0x0005e2000c101b28 */
[----:B------:R-:W-:Y:S02]  /*9830*/  ISETP.GE.AND P5, PT, R204, UR4, PT ;  /* 0x00000004cc007c0c */ /* 0x000fe4000bfa6270 */
[----:B------:R-:W-:-:S02]  /*9840*/  @!P1 LEA.HI.X R21, R206, R5, R234, 0x2, P3 ;  /* 0x00000005ce159211 */ /* 0x000fc400018f14ea */
[----:B------:R-:W-:Y:S02]  /*9850*/  ISETP.GE.AND P3, PT, R202, UR4, PT ;  /* 0x00000004ca007c0c */ /* 0x000fe4000bf66270 */
[----:B------:R-:W-:Y:S02]  /*9860*/  @!P0 LEA.HI.X R15, R207, R5, R235, 0x2, P6 ;  /* 0x00000005cf0f8211 */ /* 0x000fe400030f14eb */
[----:B------:R-:W-:-:S03]  /*9870*/  @!P2 LEA R24, P6, R205, R4, 0x2 ;  /* 0x00000004cd18a211 */ /* 0x000fc600078c10ff */
[----:B------:R3:W-:Y:S01]  /*9880*/  @!P0 ST.E.64 desc[UR40][R14.64], R84 ;  /* 0x000000540e008985 */ /* 0x0007e2000c101b28 */
[-C--:B------:R-:W-:Y:S02]  /*9890*/  @!P2 LEA.HI.X R25, R205, R5.reuse, R233, 0x2, P6 ;  /* 0x00000005cd19a211 */ /* 0x080fe400030f14e9 */
[-C--:B-1----:R-:W-:Y:S01]  /*98a0*/  @!P4 LEA R8, P0, R203, R4.reuse, 0x2 ;  /* 0x00000004cb08c211 */ /* 0x082fe200078010ff */
[----:B------:R1:W-:Y:S01]  /*98b0*/  @!P1 ST.E.64 desc[UR40][R20.64], R88 ;  /* 0x0000005814009985 */ /* 0x0003e2000c101b28 */
[-C--:B------:R-:W-:Y:S02]  /*98c0*/  @!P5 LEA R6, P1, R204, R4.reuse, 0x2 ;  /* 0x00000004cc06d211 */ /* 0x080fe400078210ff */
[----:B--2---:R-:W-:Y:S01]  /*98d0*/  @!P3 LEA R10, P6, R202, R4, 0x2 ;  /* 0x00000004ca0ab211 */ /* 0x004fe200078c10ff */
[----:B------:R2:W-:Y:S01]  /*98e0*/  @!P2 ST.E.64 desc[UR40][R24.64], R92 ;  /* 0x0000005c1800a985 */ /* 0x0005e2000c101b28 */
[----:B------:R-:W-:Y:S02]  /*98f0*/  ISETP.GE.AND P2, PT, R201, UR4, PT ;  /* 0x00000004c9007c0c */ /* 0x000fe4000bf46270 */
[----:B------:R-:W-:-:S02]  /*9900*/  @!P5 LEA.HI.X R7, R204, R5, R232, 0x2, P1 ;  /* 0x00000005cc07d211 */ /* 0x000fc400008f14e8 */
[----:B------:R-:W-:Y:S02]  /*9910*/  ISETP.GE.AND P1, PT, R200, UR4, PT ;  /* 0x00000004c8007c0c */ /* 0x000fe4000bf26270 */
[-C--:B------:R-:W-:Y:S01]  /*9920*/  @!P4 LEA.HI.X R9, R203, R5.reuse, R231, 0x2, P0 ;  /* 0x00000005cb09c211 */ /* 0x080fe200000f14e7 */
[----:B------:R-:W-:Y:S01]  /*9930*/  @!P5 ST.E.64 desc[UR40][R6.64], R96 ;  /* 0x000000600600d985 */ /* 0x000fe2000c101b28 */
[----:B------:R-:W-:Y:S02]  /*9940*/  @!P3 LEA.HI.X R11, R202, R5, R230, 0x2, P6 ;  /* 0x00000005ca0bb211 */ /* 0x000fe400030f14e6 */
[----:B------:R-:W-:Y:S01]  /*9950*/  ISETP.GE.AND P0, PT, R23, UR4, PT ;  /* 0x0000000417007c0c */ /* 0x000fe2000bf06270 */
[----:B------:R4:W-:Y:S01]  /*9960*/  @!P4 ST.E.64 desc[UR40][R8.64], R100 ;  /* 0x000000640800c985 */ /* 0x0009e2000c101b28 */
[----:B------:R-:W-:Y:S02]  /*9970*/  ISETP.GE.AND P4, PT, R19, UR4, PT ;  /* 0x0000000413007c0c */ /* 0x000fe4000bf86270 */
[----:B---3--:R-:W-:Y:S01]  /*9980*/  @!P2 LEA R14, P6, R201, R4, 0x2 ;  /* 0x00000004c90ea211 */ /* 0x008fe200078c10ff */
[----:B------:R3:W-:Y:S01]  /*9990*/  @!P3 ST.E.64 desc[UR40][R10.64], R104 ;  /* 0x000000680a00b985 */ /* 0x0007e2000c101b28 */
[----:B------:R-:W-:-:S02]  /*99a0*/  ISETP.GE.AND P3, PT, R22, UR4, PT ;  /* 0x0000000416007c0c */ /* 0x000fc4000bf66270 */
[CC--:B-1----:R-:W-:Y:S02]  /*99b0*/  @!P1 LEA R20, P5, R200.reuse, R4.reuse, 0x2 ;  /* 0x00000004c8149211 */ /* 0x0c2fe400078a10ff */
[-C--:B------:R-:W-:Y:S02]  /*99c0*/  @!P2 LEA.HI.X R15, R201, R5.reuse, R229, 0x2, P6 ;  /* 0x00000005c90fa211 */ /* 0x080fe400030f14e5 */
[-C--:B------:R-:W-:Y:S02]  /*99d0*/  @!P1 LEA.HI.X R21, R200, R5.reuse, R228, 0x2, P5 ;  /* 0x00000005c8159211 */ /* 0x080fe400028f14e4 */
[-C--:B--2---:R-:W-:Y:S01]  /*99e0*/  @!P0 LEA R24, P6, R23, R4.reuse, 0x2 ;  /* 0x0000000417188211 */ /* 0x084fe200078c10ff */
[----:B------:R-:W-:Y:S01]  /*99f0*/  @!P2 ST.E.64 desc[UR40][R14.64], R108 ;  /* 0x0000006c0e00a985 */ /* 0x000fe2000c101b28 */
[-C--:B----4-:R-:W-:Y:S02]  /*9a00*/  @!P4 LEA R8, P5, R19, R4.reuse, 0x2 ;  /* 0x000000041308c211 */ /* 0x090fe400078a10ff */
[----:B------:R-:W-:Y:S01]  /*9a10*/  @!P0 LEA.HI.X R25, R23, R5, R227, 0x2, P6 ;  /* 0x0000000517198211 */ /* 0x000fe200030f14e3 */
[----:B------:R-:W-:Y:S01]  /*9a20*/  @!P1 ST.E.64 desc[UR40][R20.64], R112 ;  /* 0x0000007014009985 */ /* 0x000fe2000c101b28 */
[----:B------:R-:W-:-:S02]  /*9a30*/  @!P3 LEA R6, P1, R22, R4, 0x2 ;  /* 0x000000041606b211 */ /* 0x000fc400078210ff */
[----:B------:R-:W-:Y:S01]  /*9a40*/  ISETP.GE.AND P2, PT, R18, UR4, PT ;  /* 0x0000000412007c0c */ /* 0x000fe2000bf46270 */
[----:B------:R1:W-:Y:S01]  /*9a50*/  @!P0 ST.E.64 desc[UR40][R24.64], R116 ;  /* 0x0000007418008985 */ /* 0x0003e2000c101b28 */
[-C--:B------:R-:W-:Y:S02]  /*9a60*/  @!P3 LEA.HI.X R7, R22, R5.reuse, R226, 0x2, P1 ;  /* 0x000000051607b211 */ /* 0x080fe400008f14e2 */
[----:B------:R-:W-:Y:S02]  /*9a70*/  ISETP.GE.AND P1, PT, R17, UR4, PT ;  /* 0x0000000411007c0c */ /* 0x000fe4000bf26270 */
[----:B------:R-:W-:Y:S01]  /*9a80*/  @!P4 LEA.HI.X R9, R19, R5, R225, 0x2, P5 ;  /* 0x000000051309c211 */ /* 0x000fe200028f14e1 */
[----:B------:R2:W-:Y:S01]  /*9a90*/  @!P3 ST.E.64 desc[UR40][R6.64], R120 ;  /* 0x000000780600b985 */ /* 0x0005e2000c101b28 */
[----:B------:R-:W-:Y:S02]  /*9aa0*/  ISETP.GE.AND P0, PT, R16, UR4, PT ;  /* 0x0000000410007c0c */ /* 0x000fe4000bf06270 */
[----:B------:R-:W-:Y:S01]  /*9ab0*/  ISETP.GE.AND P3, PT, R29, UR4, PT ;  /* 0x000000041d007c0c */ /* 0x000fe2000bf66270 */
[----:B------:R4:W-:Y:S01]  /*9ac0*/  @!P4 ST.E.64 desc[UR40][R8.64], R124 ;  /* 0x0000007c0800c985 */ /* 0x0009e2000c101b28 */
[----:B------:R-:W-:-:S02]  /*9ad0*/  ISETP.GE.AND P4, PT, R13, UR4, PT ;  /* 0x000000040d007c0c */ /* 0x000fc4000bf86270 */
[-C--:B---3--:R-:W-:Y:S01]  /*9ae0*/  @!P2 LEA R10, P5, R18, R4.reuse, 0x2 ;  /* 0x00000004120aa211 */ /* 0x088fe200078a10ff */
[----:B-1----:R-:W-:Y:S01]  /*9af0*/  VIADD R25, R2, 0xf8 ;  /* 0x000000f802197836 */ /* 0x002fe20000000000 */
[----:B------:R-:W-:Y:S02]  /*9b00*/  SHF.R.S32.HI R21, RZ, 0x1f, R16 ;  /* 0x0000001fff157819 */ /* 0x000fe40000011410 */
[CC--:B------:R-:W-:Y:S02]  /*9b10*/  @!P1 LEA R14, P6, R17.reuse, R4.reuse, 0x2 ;  /* 0x00000004110e9211 */ /* 0x0c0fe400078c10ff */
[-C--:B------:R-:W-:Y:S02]  /*9b20*/  @!P2 LEA.HI.X R11, R18, R5.reuse, R224, 0x2, P5 ;  /* 0x00000005120ba211 */ /* 0x080fe400028f14e0 */
[----:B------:R-:W-:Y:S02]  /*9b30*/  @!P0 LEA R20, P5, R16, R4, 0x2 ;  /* 0x0000000410148211 */ /* 0x000fe400078a10ff */
[----:B------:R-:W-:Y:S01]  /*9b40*/  @!P1 LEA.HI.X R15, R17, R5, R223, 0x2, P6 ;  /* 0x00000005110f9211 */ /* 0x000fe200030f14df */
[----:B------:R3:W-:Y:S01]  /*9b50*/  @!P2 ST.E.64 desc[UR40][R10.64], R128 ;  /* 0x000000800a00a985 */ /* 0x0007e2000c101b28 */
[----:B------:R-:W-:-:S02]  /*9b60*/  ISETP.GE.AND P6, PT, R25, UR4, PT ;  /* 0x0000000419007c0c */ /* 0x000fc4000bfc6270 */
[-C--:B------:R-:W-:Y:S01]  /*9b70*/  @!P0 LEA.HI.X R21, R16, R5.reuse, R21, 0x2, P5 ;  /* 0x0000000510158211 */ /* 0x080fe200028f1415 */
[----:B------:R3:W-:Y:S01]  /*9b80*/  @!P1 ST.E.64 desc[UR40][R14.64], R132 ;  /* 0x000000840e009985 */ /* 0x0007e2000c101b28 */
[----:B--2---:R-:W-:Y:S02]  /*9b90*/  SHF.R.S32.HI R7, RZ, 0x1f, R13 ;  /* 0x0000001fff077819 */ /* 0x004fe4000001140d */
[CC--:B------:R-:W-:Y:S01]  /*9ba0*/  @!P4 LEA R6, P5, R13.reuse, R4.reuse, 0x2 ;  /* 0x000000040d06c211 */ /* 0x0c0fe200078a10ff */
[----:B------:R3:W-:Y:S01]  /*9bb0*/  @!P0 ST.E.64 desc[UR40][R20.64], R136 ;  /* 0x0000008814008985 */ /* 0x0007e2000c101b28 */
[----:B----4-:R-:W-:Y:S02]  /*9bc0*/  SHF.R.S32.HI R9, RZ, 0x1f, R29 ;  /* 0x0000001fff097819 */ /* 0x010fe4000001141d */
[----:B------:R-:W-:Y:S02]  /*9bd0*/  @!P4 LEA.HI.X R7, R13, R5, R7, 0x2, P5 ;  /* 0x000000050d07c211 */ /* 0x000fe400028f1407 */
[----:B------:R-:W-:-:S02]  /*9be0*/  @!P3 LEA R8, P5, R29, R4, 0x2 ;  /* 0x000000041d08b211 */ /* 0x000fc400078a10ff */
[----:B------:R-:W-:Y:S01]  /*9bf0*/  SHF.R.S32.HI R13, RZ, 0x1f, R25 ;  /* 0x0000001fff0d7819 */ /* 0x000fe20000011419 */
[----:B------:R3:W-:Y:S01]  /*9c00*/  @!P4 ST.E.64 desc[UR40][R6.64], R140 ;  /* 0x0000008c0600c985 */ /* 0x0007e2000c101b28 */
[----:B------:R-:W-:Y:S02]  /*9c10*/  @!P3 LEA.HI.X R9, R29, R5, R9, 0x2, P5 ;  /* 0x000000051d09b211 */ /* 0x000fe400028f1409 */
[----:B------:R-:W-:-:S03]  /*9c20*/  @!P6 LEA R4, P5, R25, R4, 0x2 ;  /* 0x000000041904e211 */ /* 0x000fc600078a10ff */
[----:B------:R3:W-:Y:S01]  /*9c30*/  @!P3 ST.E.64 desc[UR40][R8.64], R144 ;  /* 0x000000900800b985 */ /* 0x0007e2000c101b28 */
[----:B------:R-:W-:-:S05]  /*9c40*/  @!P6 LEA.HI.X R5, R25, R5, R13, 0x2, P5 ;  /* 0x000000051905e211 */ /* 0x000fca00028f140d */
[----:B------:R3:W-:Y:S04]  /*9c50*/  @!P6 ST.E.64 desc[UR40][R4.64], R148 ;  /* 0x000000940400e985 */ /* 0x0007e8000c101b28 */
.L_x_394:
[----:B------:R-:W-:Y:S05]  /*9c60*/  BSYNC B1 ;  /* 0x0000000000017941 */ /* 0x000fea0003800000 */
.L_x_393:
[----:B------:R-:W-:Y:S01]  /*9c70*/  ISETP.GE.AND P0, PT, R0, UR9, PT ;  /* 0x0000000900007c0c */ /* 0x000fe2000bf06270 */
[----:B--23--:R2:W3:Y:S04]  /*9c80*/  SHFL.IDX PT, R5, R12, 0x1, 0x1c1f ;  /* 0x003c1f000c057f89 */ /* 0x00c4e800000e0000 */
[----:B-1----:R2:W1:Y:S08]  /*9c90*/  SHFL.IDX PT, R4, R3, 0x1, 0x1c1f ;  /* 0x003c1f0003047f89 */ /* 0x00247000000e0000 */
[----:B--2---:R-:W-:Y:S05]  /*9ca0*/  @P0 BRA `(.L_x_392) ;  /* 0x0000001800000947 */ /* 0x004fea0003800000 */
[----:B------:R-:W-:Y:S01]  /*9cb0*/  ULDC UR4, c[0x0][0xac8] ;  /* 0x0002b20000047ab9 */ /* 0x000fe20000000800 */
[C---:B------:R-:W-:Y:S01]  /*9cc0*/  VIADD R25, R2.reuse, 0xe8 ;  /* 0x000000e802197836 */ /* 0x040fe20000000000 */
[----:B------:R-:W-:Y:S01]  /*9cd0*/  ISETP.GE.AND P5, PT, R221, UR4, PT ;  /* 0x00000004dd007c0c */ /* 0x000fe2000bfa6270 */
[C---:B0-----:R-:W-:Y:S01]  /*9ce0*/  VIADD R3, R2.reuse, 0xf0 ;  /* 0x000000f002037836 */ /* 0x041fe20000000000 */
[----:B------:R-:W-:Y:S02]  /*9cf0*/  ISETP.GE.AND P4, PT, R2, UR4, PT ;  /* 0x0000000402007c0c */ /* 0x000fe4000bf86270 */
[----:B------:R-:W-:Y:S02]  /*9d00*/  ISETP.GE.AND P2, PT, R220, UR4, PT ;  /* 0x00000004dc007c0c */ /* 0x000fe4000bf46270 */
[----:B------:R-:W-:Y:S02]  /*9d10*/  ISETP.GE.AND P1, PT, R219, UR4, PT ;  /* 0x00000004db007c0c */ /* 0x000fe4000bf26270 */
[----:B------:R-:W-:-:S02]  /*9d20*/  ISETP.GE.AND P0, PT, R218, UR4, PT ;  /* 0x00000004da007c0c */ /* 0x000fc4000bf06270 */
[----:B------:R-:W-:-:S03]  /*9d30*/  SHF.R.S32.HI R0, RZ, 0x1f, R25 ;  /* 0x0000001fff007819 */ /* 0x000fc60000011419 */
[CC--:B-1----:R-:W-:Y:S02]  /*9d40*/  @!P5 LEA R8, P3, R221.reuse, R4.reuse, 0x2 ;  /* 0x00000004dd08d211 */ /* 0x0c2fe400078610ff */
[----:B---3--:R-:W-:Y:S02]  /*9d50*/  @!P4 IMAD.WIDE R6, R2, 0x4, R4 ;  /* 0x000000040206c825 */ /* 0x008fe400078e0204 */
[-C--:B------:R-:W-:Y:S02]  /*9d60*/  @!P5 LEA.HI.X R9, R221, R5.reuse, R163, 0x2, P3 ;  /* 0x00000005dd09d211 */ /* 0x080fe400018f14a3 */
[CC--:B------:R-:W-:Y:S01]  /*9d70*/  @!P2 LEA R10, P6, R220.reuse, R4.reuse, 0x2 ;  /* 0x00000004dc0aa211 */ /* 0x0c0fe200078c10ff */
[----:B------:R0:W-:Y:S01]  /*9d80*/  @!P4 ST.E.64 desc[UR40][R6.64], R26 ;  /* 0x0000001a0600c985 */ /* 0x0001e2000c101b28 */
[----:B------:R-:W-:Y:S02]  /*9d90*/  ISETP.GE.AND P3, PT, R217, UR4, PT ;  /* 0x00000004d9007c0c */ /* 0x000fe4000bf66270 */
[----:B------:R-:W-:Y:S01]  /*9da0*/  @!P2 LEA.HI.X R11, R220, R5, R162, 0x2, P6 ;  /* 0x00000005dc0ba211 */ /* 0x000fe200030f14a2 */
[----:B------:R1:W-:Y:S01]  /*9db0*/  @!P5 ST.E.64 desc[UR40][R8.64], R30 ;  /* 0x0000001e0800d985 */ /* 0x0003e2000c101b28 */
[----:B------:R-:W-:-:S02]  /*9dc0*/  @!P1 LEA R12, P5, R219, R4, 0x2 ;  /* 0x00000004db0c9211 */ /* 0x000fc400078a10ff */
[----:B------:R-:W-:Y:S01]  /*9dd0*/  ISETP.GE.AND P4, PT, R216, UR4, PT ;  /* 0x00000004d8007c0c */ /* 0x000fe2000bf86270 */
[----:B------:R2:W-:Y:S01]  /*9de0*/  @!P2 ST.E.64 desc[UR40][R10.64], R34 ;  /* 0x000000220a00a985 */ /* 0x0005e2000c101b28 */
[CC--:B------:R-:W-:Y:S02]  /*9df0*/  @!P0 LEA R14, P6, R218.reuse, R4.reuse, 0x2 ;  /* 0x00000004da0e8211 */ /* 0x0c0fe400078c10ff */
[-C--:B------:R-:W-:Y:S02]  /*9e00*/  @!P1 LEA.HI.X R13, R219, R5.reuse, R161, 0x2, P5 ;  /* 0x00000005db0d9211 */ /* 0x080fe400028f14a1 */
[----:B------:R-:W-:Y:S02]  /*9e10*/  ISETP.GE.AND P5, PT, R215, UR4, PT ;  /* 0x00000004d7007c0c */ /* 0x000fe4000bfa6270 */
[----:B------:R-:W-:Y:S01]  /*9e20*/  @!P0 LEA.HI.X R15, R218, R5, R160, 0x2, P6 ;  /* 0x00000005da0f8211 */ /* 0x000fe200030f14a0 */
[----:B------:R3:W-:Y:S01]  /*9e30*/  @!P1 ST.E.64 desc[UR40][R12.64], R38 ;  /* 0x000000260c009985 */ /* 0x0007e2000c101b28 */
[----:B0-----:R-:W-:-:S02]  /*9e40*/  @!P3 LEA R6, P6, R217, R4, 0x2 ;  /* 0x00000004d906b211 */ /* 0x001fc400078c10ff */
[----:B------:R-:W-:Y:S01]  /*9e50*/  ISETP.GE.AND P1, PT, R213, UR4, PT ;  /* 0x00000004d5007c0c */ /* 0x000fe2000bf26270 */
[----:B------:R0:W-:Y:S01]  /*9e60*/  @!P0 ST.E.64 desc[UR40][R14.64], R42 ;  /* 0x0000002a0e008985 */ /* 0x0001e2000c101b28 */
[----:B------:R-:W-:Y:S02]  /*9e70*/  ISETP.GE.AND P0, PT, R214, UR4, PT ;  /* 0x00000004d6007c0c */ /* 0x000fe4000bf06270 */
[CC--:B-1----:R-:W-:Y:S02]  /*9e80*/  @!P4 LEA R8, P2, R216.reuse, R4.reuse, 0x2 ;  /* 0x00000004d808c211 */ /* 0x0c2fe400078410ff */
[-C--:B------:R-:W-:Y:S02]  /*9e90*/  @!P3 LEA.HI.X R7, R217, R5.reuse, R159, 0x2, P6 ;  /* 0x00000005d907b211 */ /* 0x080fe400030f149f */
[----:B------:R-:W-:Y:S02]  /*9ea0*/  @!P5 LEA R20, P6, R215, R4, 0x2 ;  /* 0x00000004d714d211 */ /* 0x000fe400078c10ff */
[----:B------:R-:W-:Y:S01]  /*9eb0*/  @!P4 LEA.HI.X R9, R216, R5, R158, 0x2, P2 ;  /* 0x00000005d809c211 */ /* 0x000fe200010f149e */
[----:B------:R1:W-:Y:S01]  /*9ec0*/  @!P3 ST.E.64 desc[UR40][R6.64], R46 ;  /* 0x0000002e0600b985 */ /* 0x0003e2000c101b28 */
[----:B------:R-:W-:-:S02]  /*9ed0*/  ISETP.GE.AND P2, PT, R212, UR4, PT ;  /* 0x00000004d4007c0c */ /* 0x000fc4000bf46270 */
[-C--:B------:R-:W-:Y:S01]  /*9ee0*/  @!P5 LEA.HI.X R21, R215, R5.reuse, R157, 0x2, P6 ;  /* 0x00000005d715d211 */ /* 0x080fe200030f149d */
[----:B------:R4:W-:Y:S01]  /*9ef0*/  @!P4 ST.E.64 desc[UR40][R8.64], R50 ;  /* 0x000000320800c985 */ /* 0x0009e2000c101b28 */
[CC--:B--2---:R-:W-:Y:S02]  /*9f00*/  @!P0 LEA R10, P4, R214.reuse, R4.reuse, 0x2 ;  /* 0x00000004d60a8211 */ /* 0x0c4fe400078810ff */
[----:B------:R-:W-:Y:S01]  /*9f10*/  ISETP.GE.AND P3, PT, R211, UR4, PT ;  /* 0x00000004d3007c0c */ /* 0x000fe2000bf66270 */
[----:B------:R2:W-:Y:S01]  /*9f20*/  @!P5 ST.E.64 desc[UR40][R20.64], R54 ;  /* 0x000000361400d985 */ /* 0x0005e2000c101b28 */
[----:B---3--:R-:W-:Y:S02]  /*9f30*/  @!P1 LEA R12, P5, R213, R4, 0x2 ;  /* 0x00000004d50c9211 */ /* 0x008fe400078a10ff */
[----:B------:R-:W-:Y:S02]  /*9f40*/  @!P0 LEA.HI.X R11, R214, R5, R156, 0x2, P4 ;  /* 0x00000005d60b8211 */ /* 0x000fe400020f149c */
[----:B------:R-:W-:-:S02]  /*9f50*/  ISETP.GE.AND P4, PT, R210, UR4, PT ;  /* 0x00000004d2007c0c */ /* 0x000fc4000bf86270 */
[-C--:B------:R-:W-:Y:S01]  /*9f60*/  @!P1 LEA.HI.X R13, R213, R5.reuse, R155, 0x2, P5 ;  /* 0x00000005d50d9211 */ /* 0x080fe200028f149b */
[----:B------:R-:W-:Y:S01]  /*9f70*/  @!P0 ST.E.64 desc[UR40][R10.64], R58 ;  /* 0x0000003a0a008985 */ /* 0x000fe2000c101b28 */
[----:B------:R-:W-:Y:S02]  /*9f80*/  ISETP.GE.AND P5, PT, R209, UR4, PT ;  /* 0x00000004d1007c0c */ /* 0x000fe4000bfa6270 */
[CC--:B0-----:R-:W-:Y:S01]  /*9f90*/  @!P2 LEA R14, P6, R212.reuse, R4.reuse, 0x2 ;  /* 0x00000004d40ea211 */ /* 0x0c1fe200078c10ff */
[----:B------:R0:W-:Y:S01]  /*9fa0*/  @!P1 ST.E.64 desc[UR40][R12.64], R62 ;  /* 0x0000003e0c009985 */ /* 0x0001e2000c101b28 */
[----:B------:R-:W-:Y:S02]  /*9fb0*/  ISETP.GE.AND P1, PT, R207, UR4, PT ;  /* 0x00000004cf007c0c */ /* 0x000fe4000bf26270 */
[----:B------:R-:W-:Y:S02]  /*9fc0*/  @!P2 LEA.HI.X R15, R212, R5, R154, 0x2, P6 ;  /* 0x00000005d40fa211 */ /* 0x000fe400030f149a */
[----:B-1----:R-:W-:-:S02]  /*9fd0*/  @!P3 LEA R6, P6, R211, R4, 0x2 ;  /* 0x00000004d306b211 */ /* 0x002fc400078c10ff */
[-C--:B----4-:R-:W-:Y:S01]  /*9fe0*/  @!P4 LEA R8, P0, R210, R4.reuse, 0x2 ;  /* 0x00000004d208c211 */ /* 0x090fe200078010ff */
[----:B------:R1:W-:Y:S01]  /*9ff0*/  @!P2 ST.E.64 desc[UR40][R14.64], R66 ;  /* 0x000000420e00a985 */ /* 0x0003e2000c101b28 */
[----:B------:R-:W-:Y:S02]  /*a000*/  ISETP.GE.AND P2, PT, R208, UR4, PT ;  /* 0x00000004d0007c0c */ /* 0x000fe4000bf46270 */
[-C--:B------:R-:W-:Y:S02]  /*a010*/  @!P3 LEA.HI.X R7, R211, R5.reuse, R153, 0x2, P6 ;  /* 0x00000005d307b211 */ /* 0x080fe400030f1499 */
[----:B--2---:R-:W-:Y:S02]  /*a020*/  @!P5 LEA R20, P6, R209, R4, 0x2 ;  /* 0x00000004d114d211 */ /* 0x004fe400078c10ff */
[----:B------:R-:W-:Y:S01]  /*a030*/  @!P4 LEA.HI.X R9, R210, R5, R152, 0x2, P0 ;  /* 0x00000005d209c211 */ /* 0x000fe200000f1498 */
[----:B------:R2:W-:Y:S01]  /*a040*/  @!P3 ST.E.64 desc[UR40][R6.64], R70 ;  /* 0x000000460600b985 */ /* 0x0005e2000c101b28 */
[----:B------:R-:W-:-:S02]  /*a050*/  ISETP.GE.AND P0, PT, R206, UR4, PT ;  /* 0x00000004ce007c0c */ /* 0x000fc4000bf06270 */
[-C--:B------:R-:W-:Y:S01]  /*a060*/  @!P5 LEA.HI.X R21, R209, R5.reuse, R237, 0x2, P6 ;  /* 0x00000005d115d211 */ /* 0x080fe200030f14ed */
[----:B------:R3:W-:Y:S01]  /*a070*/  @!P4 ST.E.64 desc[UR40][R8.64], R74 ;  /* 0x0000004a0800c985 */ /* 0x0007e2000c101b28 */
[-C--:B0-----:R-:W-:Y:S02]  /*a080*/  @!P1 LEA R12, P3, R207, R4.reuse, 0x2 ;  /* 0x00000004cf0c9211 */ /* 0x081fe400078610ff */
[----:B------:R-:W-:Y:S01]  /*a090*/  @!P2 LEA R10, P6, R208, R4, 0x2 ;  /* 0x00000004d00aa211 */ /* 0x000fe200078c10ff */
[----:B------:R0:W-:Y:S01]  /*a0a0*/  @!P5 ST.E.64 desc[UR40][R20.64], R78 ;  /* 0x0000004e1400d985 */ /* 0x0001e2000c101b28 */
[----:B------:R-:W-:Y:S02]  /*a0b0*/  ISETP.GE.AND P5, PT, R205, UR4, PT ;  /* 0x00000004cd007c0c */ /* 0x000fe4000bfa6270 */
[----:B------:R-:W-:Y:S02]  /*a0c0*/  ISETP.GE.AND P4, PT, R204, UR4, PT ;  /* 0x00000004cc007c0c */ /* 0x000fe4000bf86270 */
[----:B------:R-:W-:-:S02]  /*a0d0*/  @!P2 LEA.HI.X R11, R208, R5, R236, 0x2, P6 ;  /* 0x00000005d00ba211 */ /* 0x000fc400030f14ec */
[CC--:B-1----:R-:W-:Y:S02]  /*a0e0*/  @!P0 LEA R14, P6, R206.reuse, R4.reuse, 0x2 ;  /* 0x00000004ce0e8211 */ /* 0x0c2fe400078c10ff */
[-C--:B------:R-:W-:Y:S01]  /*a0f0*/  @!P1 LEA.HI.X R13, R207, R5.reuse, R235, 0x2, P3 ;  /* 0x00000005cf0d9211 */ /* 0x080fe200018f14eb */
[----:B------:R1:W-:Y:S01]  /*a100*/  @!P2 ST.E.64 desc[UR40][R10.64], R82 ;  /* 0x000000520a00a985 */ /* 0x0003e2000c101b28 */
[----:B------:R-:W-:Y:S02]  /*a110*/  ISETP.GE.AND P3, PT, R203, UR4, PT ;  /* 0x00000004cb007c0c */ /* 0x000fe4000bf66270 */
[----:B------:R-:W-:Y:S01]  /*a120*/  @!P0 LEA.HI.X R15, R206, R5, R234, 0x2, P6 ;  /* 0x00000005ce0f8211 */ /* 0x000fe200030f14ea */
[----:B------:R4:W-:Y:S01]  /*a130*/  @!P1 ST.E.64 desc[UR40][R12.64], R86 ;  /* 0x000000560c009985 */ /* 0x0009e2000c101b28 */
[-C--:B--2---:R-:W-:Y:S02]  /*a140*/  @!P5 LEA R6, P2, R205, R4.reuse, 0x2 ;  /* 0x00000004cd06d211 */ /* 0x084fe400078410ff */
[----:B---3--:R-:W-:Y:S01]  /*a150*/  @!P4 LEA R8, P1, R204, R4, 0x2 ;  /* 0x00000004cc08c211 */ /* 0x008fe200078210ff */
[----:B------:R2:W-:Y:S01]  /*a160*/  @!P0 ST.E.64 desc[UR40][R14.64], R90 ;  /* 0x0000005a0e008985 */ /* 0x0005e2000c101b28 */
[----:B------:R-:W-:-:S02]  /*a170*/  ISETP.GE.AND P0, PT, R202, UR4, PT ;  /* 0x00000004ca007c0c */ /* 0x000fc4000bf06270 */
[-C--:B------:R-:W-:Y:S02]  /*a180*/  @!P5 LEA.HI.X R7, R205, R5.reuse, R233, 0x2, P2 ;  /* 0x00000005cd07d211 */ /* 0x080fe400010f14e9 */
[----:B------:R-:W-:Y:S02]  /*a190*/  ISETP.GE.AND P2, PT, R201, UR4, PT ;  /* 0x00000004c9007c0c */ /* 0x000fe4000bf46270 */
[-C--:B------:R-:W-:Y:S01]  /*a1a0*/  @!P4 LEA.HI.X R9, R204, R5.reuse, R232, 0x2, P1 ;  /* 0x00000005cc09c211 */ /* 0x080fe200008f14e8 */
[----:B------:R3:W-:Y:S01]  /*a1b0*/  @!P5 ST.E.64 desc[UR40][R6.64], R94 ;  /* 0x0000005e0600d985 */ /* 0x0007e2000c101b28 */
[C---:B0-----:R-:W-:Y:S02]  /*a1c0*/  @!P3 LEA R20, P6, R203.reuse, R4, 0x2 ;  /* 0x00000004cb14b211 */ /* 0x041fe400078c10ff */
[----:B------:R-:W-:Y:S01]  /*a1d0*/  ISETP.GE.AND P1, PT, R200, UR4, PT ;  /* 0x00000004c8007c0c */ /* 0x000fe2000bf26270 */
[----:B------:R0:W-:Y:S01]  /*a1e0*/  @!P4 ST.E.64 desc[UR40][R8.64], R98 ;  /* 0x000000620800c985 */ /* 0x0001e2000c101b28 */
[----:B------:R-:W-:-:S02]  /*a1f0*/  @!P3 LEA.HI.X R21, R203, R5, R231, 0x2, P6 ;  /* 0x00000005cb15b211 */ /* 0x000fc400030f14e7 */
[----:B------:R-:W-:Y:S02]  /*a200*/  ISETP.GE.AND P4, PT, R23, UR4, PT ;  /* 0x0000000417007c0c */ /* 0x000fe4000bf86270 */
[-C--:B-1----:R-:W-:Y:S01]  /*a210*/  @!P0 LEA R10, P6, R202, R4.reuse, 0x2 ;  /* 0x00000004ca0a8211 */ /* 0x082fe200078c10ff */
[----:B------:R1:W-:Y:S01]  /*a220*/  @!P3 ST.E.64 desc[UR40][R20.64], R102 ;  /* 0x000000661400b985 */ /* 0x0003e2000c101b28 */
[----:B------:R-:W-:Y:S02]  /*a230*/  ISETP.GE.AND P5, PT, R22, UR4, PT ;  /* 0x0000000416007c0c */ /* 0x000fe4000bfa6270 */
[C---:B----4-:R-:W-:Y:S02]  /*a240*/  @!P2 LEA R12, P3, R201.reuse, R4, 0x2 ;  /* 0x00000004c90ca211 */ /* 0x050fe400078610ff */
[-C--:B------:R-:W-:Y:S02]  /*a250*/  @!P0 LEA.HI.X R11, R202, R5.reuse, R230, 0x2, P6 ;  /* 0x00000005ca0b8211 */ /* 0x080fe400030f14e6 */
[----:B------:R-:W-:-:S02]  /*a260*/  @!P2 LEA.HI.X R13, R201, R5, R229, 0x2, P3 ;  /* 0x00000005c90da211 */ /* 0x000fc400018f14e5 */
[----:B------:R-:W-:Y:S01]  /*a270*/  ISETP.GE.AND P3, PT, R19, UR4, PT ;  /* 0x0000000413007c0c */ /* 0x000fe2000bf66270 */
[----:B------:R4:W-:Y:S01]  /*a280*/  @!P0 ST.E.64 desc[UR40][R10.64], R106 ;  /* 0x0000006a0a008985 */ /* 0x0009e2000c101b28 */
[CC--:B--2---:R-:W-:Y:S02]  /*a290*/  @!P1 LEA R14, P6, R200.reuse, R4.reuse, 0x2 ;  /* 0x00000004c80e9211 */ /* 0x0c4fe400078c10ff */
[CC--:B---3--:R-:W-:Y:S01]  /*a2a0*/  @!P4 LEA R6, P0, R23.reuse, R4.reuse, 0x2 ;  /* 0x000000041706c211 */ /* 0x0c8fe200078010ff */
[----:B------:R2:W-:Y:S01]  /*a2b0*/  @!P2 ST.E.64 desc[UR40][R12.64], R110 ;  /* 0x0000006e0c00a985 */ /* 0x0005e2000c101b28 */
[-C--:B------:R-:W-:Y:S02]  /*a2c0*/  @!P1 LEA.HI.X R15, R200, R5.reuse, R228, 0x2, P6 ;  /* 0x00000005c80f9211 */ /* 0x080fe400030f14e4 */
[----:B0-----:R-:W-:Y:S02]  /*a2d0*/  @!P5 LEA R8, P6, R22, R4, 0x2 ;  /* 0x000000041608d211 */ /* 0x001fe400078c10ff */
[----:B------:R-:W-:Y:S01]  /*a2e0*/  @!P4 LEA.HI.X R7, R23, R5, R227, 0x2, P0 ;  /* 0x000000051707c211 */ /* 0x000fe200000f14e3 */
[----:B------:R-:W-:Y:S01]  /*a2f0*/  @!P1 ST.E.64 desc[UR40][R14.64], R114 ;  /* 0x000000720e009985 */ /* 0x000fe2000c101b28 */
[----:B------:R-:W-:-:S02]  /*a300*/  ISETP.GE.AND P0, PT, R18, UR4, PT ;  /* 0x0000000412007c0c */ /* 0x000fc4000bf06270 */
[-C--:B------:R-:W-:Y:S01]  /*a310*/  @!P5 LEA.HI.X R9, R22, R5.reuse, R226, 0x2, P6 ;  /* 0x000000051609d211 */ /* 0x080fe200030f14e2 */
[----:B------:R0:W-:Y:S01]  /*a320*/  @!P4 ST.E.64 desc[UR40][R6.64], R118 ;  /* 0x000000760600c985 */ /* 0x0001e2000c101b28 */
[----:B------:R-:W-:Y:S02]  /*a330*/  ISETP.GE.AND P1, PT, R25, UR4, PT ;  /* 0x0000000419007c0c */ /* 0x000fe4000bf26270 */
[----:B-1----:R-:W-:Y:S01]  /*a340*/  @!P3 LEA R20, P2, R19, R4, 0x2 ;  /* 0x000000041314b211 */ /* 0x002fe200078410ff */
[----:B------:R1:W-:Y:S01]  /*a350*/  @!P5 ST.E.64 desc[UR40][R8.64], R122 ;  /* 0x0000007a0800d985 */ /* 0x0003e2000c101b28 */
[----:B------:R-:W-:Y:S02]  /*a360*/  ISETP.GE.AND P4, PT, R17, UR4, PT ;  /* 0x0000000411007c0c */ /* 0x000fe4000bf86270 */
[----:B------:R-:W-:Y:S02]  /*a370*/  ISETP.GE.AND P5, PT, R16, UR4, PT ;  /* 0x0000000410007c0c */ /* 0x000fe4000bfa6270 */
[----:B------:R-:W-:-:S02]  /*a380*/  @!P3 LEA.HI.X R21, R19, R5, R225, 0x2, P2 ;  /* 0x000000051315b211 */ /* 0x000fc400010f14e1 */
[----:B------:R-:W-:Y:S02]  /*a390*/  ISETP.GE.AND P2, PT, R3, UR4, PT ;  /* 0x0000000403007c0c */ /* 0x000fe4000bf46270 */
[CC--:B----4-:R-:W-:Y:S01]  /*a3a0*/  @!P0 LEA R10, P6, R18.reuse, R4.reuse, 0x2 ;  /* 0x00000004120a8211 */ /* 0x0d0fe200078c10ff */
[----:B------:R4:W-:Y:S01]  /*a3b0*/  @!P3 ST.E.64 desc[UR40][R20.64], R126 ;  /* 0x0000007e1400b985 */ /* 0x0009e2000c101b28 */
[-C--:B--2---:R-:W-:Y:S02]  /*a3c0*/  @!P1 LEA R12, P3, R25, R4.reuse, 0x2 ;  /* 0x00000004190c9211 */ /* 0x084fe400078610ff */
[-C--:B------:R-:W-:Y:S02]  /*a3d0*/  @!P0 LEA.HI.X R11, R18, R5.reuse, R224, 0x2, P6 ;  /* 0x00000005120b8211 */ /* 0x080fe400030f14e0 */
[----:B0-----:R-:W-:Y:S02]  /*a3e0*/  @!P4 LEA R6, P6, R17, R4, 0x2 ;  /* 0x000000041106c211 */ /* 0x001fe400078c10ff */
[----:B------:R-:W-:Y:S01]  /*a3f0*/  @!P1 LEA.HI.X R13, R25, R5, R0, 0x2, P3 ;  /* 0x00000005190d9211 */ /* 0x000fe200018f1400 */
[----:B------:R4:W-:Y:S01]  /*a400*/  @!P0 ST.E.64 desc[UR40][R10.64], R130 ;  /* 0x000000820a008985 */ /* 0x0009e2000c101b28 */
[----:B------:R-:W-:-:S02]  /*a410*/  SHF.R.S32.HI R25, RZ, 0x1f, R16 ;  /* 0x0000001fff197819 */ /* 0x000fc40000011410 */
[CC--:B-1----:R-:W-:Y:S02]  /*a420*/  @!P5 LEA R8, P3, R16.reuse, R4.reuse, 0x2 ;  /* 0x000000041008d211 */ /* 0x0c2fe400078610ff */
[-C--:B------:R-:W-:Y:S02]  /*a430*/  @!P4 LEA.HI.X R7, R17, R5.reuse, R223, 0x2, P6 ;  /* 0x000000051107c211 */ /* 0x080fe400030f14df */
[----:B------:R-:W-:Y:S02]  /*a440*/  SHF.R.S32.HI R0, RZ, 0x1f, R3 ;  /* 0x0000001fff007819 */ /* 0x000fe40000011403 */
[C---:B------:R-:W-:Y:S01]  /*a450*/  @!P2 LEA R14, P6, R3.reuse, R4, 0x2 ;  /* 0x00000004030ea211 */ /* 0x040fe200078c10ff */
[----:B------:R4:W-:Y:S01]  /*a460*/  @!P4 ST.E.64 desc[UR40][R6.64], R134 ;  /* 0x000000860600c985 */ /* 0x0009e2000c101b28 */
[-C--:B------:R-:W-:Y:S02]  /*a470*/  @!P5 LEA.HI.X R9, R16, R5.reuse, R25, 0x2, P3 ;  /* 0x000000051009d211 */ /* 0x080fe400018f1419 */
[----:B------:R-:W-:Y:S01]  /*a480*/  @!P2 LEA.HI.X R15, R3, R5, R0, 0x2, P6 ;  /* 0x00000005030fa211 */ /* 0x000fe200030f1400 */
[----:B------:R-:W-:-:S02]  /*a490*/  VIADD R3, R2, 0xf8 ;  /* 0x000000f802037836 */ /* 0x000fc40000000000 */
[----:B------:R4:W-:Y:S03]  /*a4a0*/  @!P5 ST.E.64 desc[UR40][R8.64], R138 ;  /* 0x0000008a0800d985 */ /* 0x0009e6000c101b28 */
[----:B------:R-:W-:Y:S01]  /*a4b0*/  ISETP.GE.AND P0, PT, R3, UR4, PT ;  /* 0x0000000403007c0c */ /* 0x000fe2000bf06270 */
[----:B------:R4:W-:Y:S04]  /*a4c0*/  @!P1 ST.E.64 desc[UR40][R12.64], R142 ;  /* 0x0000008e0c009985 */ /* 0x0009e8000c101b28 */
[----:B------:R4:W-:Y:S08]  /*a4d0*/  @!P2 ST.E.64 desc[UR40][R14.64], R146 ;  /* 0x000000920e00a985 */ /* 0x0009f0000c101b28 */
[----:B------:R-:W-:Y:S05]  /*a4e0*/  @P0 BRA `(.L_x_392) ;  /* 0x0000000c00f00947 */ /* 0x000fea0003800000 */
[----:B------:R-:W-:Y:S02]  /*a4f0*/  LEA R4, P0, R3, R4, 0x2 ;  /* 0x0000000403047211 */ /* 0x000fe400078010ff */
[----:B------:R-:W-:-:S04]  /*a500*/  SHF.R.S32.HI R0, RZ, 0x1f, R3 ;  /* 0x0000001fff007819 */ /* 0x000fc80000011403 */
[----:B------:R-:W-:-:S05]  /*a510*/  LEA.HI.X R5, R3, R5, R0, 0x2, P0 ;  /* 0x0000000503057211 */ /* 0x000fca00000f1400 */
[----:B------:R2:W-:Y:S01]  /*a520*/  ST.E.64 desc[UR40][R4.64], R150 ;  /* 0x0000009604007985 */ /* 0x0005e2000c101b28 */
[----:B------:R-:W-:Y:S05]  /*a530*/  BRA `(.L_x_392) ;  /* 0x0000000c00dc7947 */ /* 0x000fea0003800000 */
.L_x_383:
[----:B------:R-:W-:Y:S02]  /*a540*/  ULDC.64 UR8, c[0x0][0xc00] ;  /* 0x0003000000087ab9 */ /* 0x000fe40000000a00 */
[----:B------:R-:W-:-:S04]  /*a550*/  UISETP.NE.U32.AND UP0, UPT, UR8, URZ, UPT ;  /* 0x0000003f0800728c */ /* 0x000fc8000bf05070 */
[----:B------:R-:W-:-:S03]  /*a560*/  UISETP.NE.AND.EX UP0, UPT, UR9, URZ, UPT, UP0 ;  /* 0x0000003f0900728c */ /* 0x000fc6000bf05300 */
[----:B------:R-:W-:Y:S02]  /*a570*/  ULDC.64 UR8, c[0x0][0xc00] ;  /* 0x0003000000087ab9 */ /* 0x000fe40000000a00 */
[----:B------:R-:W-:Y:S01]  /*a580*/  UIMAD.WIDE UR8, UR46, 0x4, UR8 ;  /* 0x000000042e0878a5 */ /* 0x000fe2000f8e0208 */
[----:B------:R-:W-:-:S05]  /*a590*/  PLOP3.LUT P1, PT, PT, PT, UP0, 0x80, 0x0 ;  /* 0x000000000000781c */ /* 0x000fca0003f2f008 */
[----:B------:R-:W-:Y:S02]  /*a5a0*/  IMAD.U32 R4, RZ, RZ, UR8 ;  /* 0x00000008ff047e24 */ /* 0x000fe4000f8e00ff */
[----:B------:R-:W-:Y:S01]  /*a5b0*/  IMAD.U32 R5, RZ, RZ, UR9 ;  /* 0x00000009ff057e24 */ /* 0x000fe2000f8e00ff */
[----:B------:R-:W-:Y:S02]  /*a5c0*/  ULDC.64 UR8, c[0x0][0xc08] ;  /* 0x0003020000087ab9 */ /* 0x000fe40000000a00 */
[----:B------:R-:W-:-:S03]  /*a5d0*/  UISETP.NE.U32.AND UP1, UPT, UR8, URZ, UPT ;  /* 0x0000003f0800728c */ /* 0x000fc6000bf25070 */
[----:B------:R-:W2:Y:S01]  /*a5e0*/  @P1 LDG.E R8, desc[UR40][R4.64] ;  /* 0x0000002804081981 */ /* 0x000ea2000c1e1900 */
[----:B------:R-:W-:Y:S01]  /*a5f0*/  UISETP.NE.AND.EX UP1, UPT, UR9, URZ, UPT, UP1 ;  /* 0x0000003f0900728c */ /* 0x000fe2000bf25310 */
[----:B------:R-:W-:Y:S02]  /*a600*/  ULDC UR4, c[0x0][0xa88] ;  /* 0x0002a20000047ab9 */ /* 0x000fe40000000800 */
[----:B------:R-:W-:-:S03]  /*a610*/  IMAD.U32 R0, RZ, RZ, UR4 ;  /* 0x00000004ff007e24 */ /* 0x000fc6000f8e00ff */
[----:B------:R-:W-:-:S05]  /*a620*/  PLOP3.LUT P2, PT, PT, PT, UP1, 0x80, 0x0 ;  /* 0x000000000000781c */ /* 0x000fca0003f4f018 */
[----:B------:R-:W-:Y:S02]  /*a630*/  @UP1 ULDC.64 UR8, c[0x0][0xc08] ;  /* 0x0003020000081ab9 */ /* 0x000fe40000000a00 */
[----:B------:R-:W-:-:S06]  /*a640*/  @UP1 UIMAD.WIDE UR8, UR46, 0x4, UR8 ;  /* 0x000000042e0818a5 */ /* 0x000fcc000f8e0208 */
[----:B------:R-:W-:Y:S02]  /*a650*/  IMAD.U32 R6, RZ, RZ, UR8 ;  /* 0x00000008ff067e24 */ /* 0x000fe4000f8e00ff */
[----:B------:R-:W-:-:S05]  /*a660*/  IMAD.U32 R7, RZ, RZ, UR9 ;  /* 0x00000009ff077e24 */ /* 0x000fca000f8e00ff */
[----:B------:R0:W5:Y:S01]  /*a670*/  @P2 LDG.E R0, desc[UR40][R6.64] ;  /* 0x0000002806002981 */ /* 0x000162000c1e1900 */
[----:B------:R-:W-:Y:S01]  /*a680*/  UMOV UR4, URZ ;  /* 0x0000003f00047c82 */ /* 0x000fe20008000000 */
[----:B------:R-:W-:Y:S01]  /*a690*/  UISETP.NE.AND UP1, UPT, UR39, URZ, UPT ;  /* 0x0000003f2700728c */ /* 0x000fe2000bf25270 */
[----:B------:R-:W1:Y:S10]  /*a6a0*/  S2R R3, SR_TID.X ;  /* 0x0000000000037919 */ /* 0x000e740000002100 */
[----:B------:R-:W-:Y:S01]  /*a6b0*/  @!UP1 ULDC UR39, c[0x0][0xad4] ;  /* 0x0002b50000279ab9 */ /* 0x000fe20000000800 */
[----:B--2---:R-:W-:Y:S01]  /*a6c0*/  @P1 R2UR UR4, R8 ;  /* 0x00000000080412ca */ /* 0x004fe200000e0000 */
[----:B-1----:R-:W-:-:S05]  /*a6d0*/  VIADD R8, R3, 0xffffff80 ;  /* 0xffffff8003087836 */ /* 0x002fca0000000000 */
[----:B------:R-:W-:-:S07]  /*a6e0*/  ISETP.GT.AND P0, PT, R8, 0x7f, PT ;  /* 0x0000007f0800780c */ /* 0x000fce0003f04270 */
[----:B------:R-:W-:Y:S01]  /*a6f0*/  USHF.R.S32.HI UR19, URZ, 0x1f, UR4 ;  /* 0x0000001f3f137899 */ /* 0x000fe20008011404 */
[----:B0-----:R-:W-:Y:S11]  /*a700*/  @P2 BRA `(.L_x_395) ;  /* 0x0000000000102947 */ /* 0x001ff60003800000 */
[----:B------:R-:W-:Y:S05]  /*a710*/  @!P1 BRA `(.L_x_395) ;  /* 0x00000000000c9947 */ /* 0x000fea0003800000 */
[----:B------:R-:W2:Y:S04]  /*a720*/  LDG.E R3, desc[UR40][R4.64] ;  /* 0x0000002804037981 */ /* 0x000ea8000c1e1900 */
[----:B-----5:R-:W2:Y:S02]  /*a730*/  LDG.E R0, desc[UR40][R4.64+0x4] ;  /* 0x0000042804007981 */ /* 0x020ea4000c1e1900 */
[----:B--2---:R-:W-:-:S07]  /*a740*/  IMAD.IADD R0, R0, 0x1, -R3 ;  /* 0x0000000100007824 */ /* 0x004fce00078e0a03 */
.L_x_395:
[----:B------:R-:W-:Y:S01]  /*a750*/  USEL UR46, UR46, URZ, !UP0 ;  /* 0x0000003f2e2e7287 */ /* 0x000fe2000c000000 */
[----:B------:R-:W-:Y:S01]  /*a760*/  BSSY B1, `(.L_x_396) ;  /* 0x0000039000017945 */ /* 0x000fe20003800000 */
[----:B------:R-:W-:-:S03]  /*a770*/  USEL UR45, UR45, URZ, !UP0 ;  /* 0x0000003f2d2d7287 */ /* 0x000fc6000c000000 */
[----:B------:R-:W-:Y:S09]  /*a780*/  @P0 BRA `(.L_x_397) ;  /* 0x0000000000d80947 */ /* 0x000ff20003800000 */
[----:B------:R-:W0:Y:S01]  /*a790*/  S2R R3, SR_TID.X ;  /* 0x0000000000037919 */ /* 0x000e220000002100 */
[----:B------:R-:W1:Y:S01]  /*a7a0*/  LDC R9, c[0x0][0xbe8] ;  /* 0x0002fa00ff097b82 */ /* 0x000e620000000800 */
[----:B------:R-:W-:-:S04]  /*a7b0*/  IMAD.U32 R4, RZ, RZ, UR44 ;  /* 0x0000002cff047e24 */ /* 0x000fc8000f8e00ff */
[----:B0-----:R-:W-:Y:S02]  /*a7c0*/  IMAD R3, R4, 0x80, R3 ;  /* 0x0000008004037824 */ /* 0x001fe400078e0203 */
[----:B-1---5:R-:W-:Y:S02]  /*a7d0*/  IMAD R4, R0, R9, RZ ;  /* 0x0000000900047224 */ /* 0x022fe400078e02ff */
[----:B------:R-:W-:-:S05]  /*a7e0*/  VIADD R6, R3, 0xffffff80 ;  /* 0xffffff8003067836 */ /* 0x000fca0000000000 */
[----:B------:R-:W-:-:S13]  /*a7f0*/  ISETP.GE.AND P0, PT, R6, R4, PT ;  /* 0x000000040600720c */ /* 0x000fda0003f06270 */
[----:B------:R-:W-:Y:S05]  /*a800*/  @P0 BRA `(.L_x_397) ;  /* 0x0000000000b80947 */ /* 0x000fea0003800000 */
[----:B------:R-:W-:Y:S01]  /*a810*/  ISETP.NE.AND P0, PT, R9, 0x1, PT ;  /* 0x000000010900780c */ /* 0x000fe20003f05270 */
[----:B------:R-:W-:Y:S01]  /*a820*/  UISETP.GT.AND UP0, UPT, UR39, 0x1, UPT ;  /* 0x000000012700788c */ /* 0x000fe2000bf04270 */
[----:B------:R-:W-:-:S03]  /*a830*/  UMOV UR17, 0x9b8 ;  /* 0x000009b800117882 */ /* 0x000fc60000000000 */
[----:B------:R-:W-:Y:S02]  /*a840*/  USEL UR17, UR17, 0x978, UP0 ;  /* 0x0000097811117887 */ /* 0x000fe40008000000 */
[----:B------:R-:W-:-:S06]  /*a850*/  USEL UR16, UR42, URZ, UP0 ;  /* 0x0000003f2a107287 */ /* 0x000fcc0008000000 */
[----:B------:R-:W0:Y:S04]  /*a860*/  @P0 LDC R3, c[0x0][0xbec] ;  /* 0x0002fb00ff030b82 */ /* 0x000e280000000800 */
[----:B------:R-:W-:Y:S01]  /*a870*/  ULDC.64 UR8, c[0x0][UR17+0x218] ;  /* 0x0000860011087abb */ /* 0x000fe20008000a00 */
[----:B------:R-:W-:Y:S01]  /*a880*/  ULDC.64 UR12, c[0x0][UR17+0x220] ;  /* 0x00008800110c7abb */ /* 0x000fe20008000a00 */
[----:B------:R-:W-:Y:S01]  /*a890*/  ULDC.64 UR14, c[0x0][UR17+0x228] ;  /* 0x00008a00110e7abb */ /* 0x000fe20008000a00 */
[----:B------:R-:W-:Y:S01]  /*a8a0*/  UIMAD.WIDE.U32 UR10, UR8, UR43, URZ ;  /* 0x0000002b080a72a5 */ /* 0x000fe2000f8e003f */
[----:B------:R-:W1:Y:S01]  /*a8b0*/  @P0 LDC R5, c[0x0][0xbf0] ;  /* 0x0002fc00ff050b82 */ /* 0x000e620000000800 */
[----:B------:R-:W-:Y:S02]  /*a8c0*/  UIMAD UR18, UR9, UR43, URZ ;  /* 0x0000002b091272a4 */ /* 0x000fe4000f8e023f */
[----:B------:R-:W-:-:S02]  /*a8d0*/  UIMAD UR13, UR13, UR46, URZ ;  /* 0x0000002e0d0d72a4 */ /* 0x000fc4000f8e023f */
[----:B------:R-:W-:Y:S02]  /*a8e0*/  UIMAD.WIDE.U32 UR20, UR14, UR16, URZ ;  /* 0x000000100e1472a5 */ /* 0x000fe4000f8e003f */
[----:B------:R-:W-:Y:S02]  /*a8f0*/  UIMAD.WIDE.U32 UR8, UR12, UR46, URZ ;  /* 0x0000002e0c0872a5 */ /* 0x000fe4000f8e003f */
[----:B------:R-:W-:Y:S02]  /*a900*/  UIMAD UR14, UR15, UR16, URZ ;  /* 0x000000100f0e72a4 */ /* 0x000fe4000f8e023f */
[----:B------:R-:W-:Y:S02]  /*a910*/  UIMAD UR13, UR12, UR45, UR13 ;  /* 0x0000002d0c0d72a4 */ /* 0x000fe4000f8e020d */
[----:B------:R-:W-:Y:S02]  /*a920*/  UIADD3 UR10, UP1, UP2, UR8, UR10, UR4 ;  /* 0x0000000a080a7290 */ /* 0x000fe4000fa3e004 */
[----:B------:R-:W-:Y:S01]  /*a930*/  UIADD3 UR14, UR21, UR14, URZ ;  /* 0x0000000e150e7290 */ /* 0x000fe2000fffe03f */
[----:B0-----:R-:W-:Y:S01]  /*a940*/  @P0 IMAD.HI.U32 R4, R6, R3, RZ ;  /* 0x0000000306040227 */ /* 0x001fe200078e00ff */
[----:B------:R-:W-:-:S02]  /*a950*/  UIADD3 UR18, UR11, UR18, URZ ;  /* 0x000000120b127290 */ /* 0x000fc4000fffe03f */
[----:B------:R-:W-:Y:S01]  /*a960*/  UIADD3 UR13, UR9, UR13, URZ ;  /* 0x0000000d090d7290 */ /* 0x000fe2000fffe03f */
[----:B------:R-:W-:Y:S02]  /*a970*/  IMAD.MOV.U32 R3, RZ, RZ, R6 ;  /* 0x000000ffff037224 */ /* 0x000fe400078e0006 */
[----:B------:R-:W-:Y:S01]  /*a980*/  IMAD.U32 R10, RZ, RZ, UR14 ;  /* 0x0000000eff0a7e24 */ /* 0x000fe2000f8e00ff */
[----:B------:R-:W-:Y:S01]  /*a990*/  ULDC.64 UR8, c[0x0][UR17+0x210] ;  /* 0x0000840011087abb */ /* 0x000fe20008000a00 */
[----:B-1----:R-:W-:Y:S01]  /*a9a0*/  @P0 SHF.R.U32.HI R3, RZ, R5, R4 ;  /* 0x00000005ff030219 */ /* 0x002fe20000011604 */
[----:B------:R-:W-:Y:S02]  /*a9b0*/  IMAD.U32 R4, RZ, RZ, UR20 ;  /* 0x00000014ff047e24 */ /* 0x000fe4000f8e00ff */
[----:B------:R-:W-:Y:S01]  /*a9c0*/  IMAD.U32 R5, RZ, RZ, UR21 ;  /* 0x00000015ff057e24 */ /* 0x000fe2000f8e00ff */
[--C-:B------:R-:W-:Y:S01]  /*a9d0*/  SHF.R.S32.HI R5, RZ, 0x1f, R3.reuse ;  /* 0x0000001fff057819 */ /* 0x100fe20000011403 */
[----:B------:R-:W-:Y:S01]  /*a9e0*/  IMAD.MOV R7, RZ, RZ, -R3 ;  /* 0x000000ffff077224 */ /* 0x000fe200078e0a03 */
[----:B------:R-:W-:Y:S01]  /*a9f0*/  IADD3 R4, P0, P1, R3, UR10, R4 ;  /* 0x0000000a03047c10 */ /* 0x000fe2000f91e004 */
[----:B------:R-:W-:-:S02]  /*aa00*/  UIADD3.X UR10, UR13, UR18, UR19, UP1, UP2 ;  /* 0x000000120d0a7290 */ /* 0x000fc40008fe4413 */
[----:B------:R-:W-:-:S04]  /*aa10*/  IMAD R7, R9, R7, R6 ;  /* 0x0000000709077224 */ /* 0x000fc800078e0206 */
[----:B------:R-:W-:Y:S01]  /*aa20*/  IADD3.X R5, R5, UR10, R10, P0, P1 ;  /* 0x0000000a05057c10 */ /* 0x000fe200087e240a */
[C---:B------:R-:W-:Y:S01]  /*aa30*/  IMAD R6, R7.reuse, UR9, RZ ;  /* 0x0000000907067c24 */ /* 0x040fe2000f8e02ff */
[----:B------:R-:W-:Y:S01]  /*aa40*/  SHF.R.S32.HI R3, RZ, 0x1f, R7 ;  /* 0x0000001fff037819 */ /* 0x000fe20000011407 */
[----:B------:R-:W-:Y:S01]  /*aa50*/  ULDC.64 UR10, c[0x0][0xba8] ;  /* 0x0002ea00000a7ab9 */ /* 0x000fe20000000a00 */
[----:B------:R-:W-:Y:S01]  /*aa60*/  @!UP0 ULDC UR10, c[0x0][0xb50] ;  /* 0x0002d400000a8ab9 */ /* 0x000fe20000000800 */
[----:B------:R-:W-:Y:S01]  /*aa70*/  IMAD.WIDE.U32 R4, R7, UR8, R4 ;  /* 0x0000000807047c25 */ /* 0x000fe2000f8e0004 */
[----:B------:R-:W-:-:S03]  /*aa80*/  @!UP0 ULDC UR11, c[0x0][0xb54] ;  /* 0x0002d500000b8ab9 */ /* 0x000fc60000000800 */
[----:B------:R-:W-:Y:S01]  /*aa90*/  IMAD R3, R3, UR8, R6 ;  /* 0x0000000803037c24 */ /* 0x000fe2000f8e0206 */
[----:B------:R-:W-:-:S03]  /*aaa0*/  LEA R6, P0, R4, UR10, 0x2 ;  /* 0x0000000a04067c11 */ /* 0x000fc6000f8010ff */
[----:B------:R-:W-:-:S05]  /*aab0*/  IMAD.IADD R3, R5, 0x1, R3 ;  /* 0x0000000105037824 */ /* 0x000fca00078e0203 */
[----:B------:R-:W-:Y:S01]  /*aac0*/  LEA.HI.X R7, R4, UR11, R3, 0x2, P0 ;  /* 0x0000000b04077c11 */ /* 0x000fe200080f1403 */
[----:B------:R-:W-:-:S05]  /*aad0*/  IMAD.MOV.U32 R3, RZ, RZ, -0x800000 ;  /* 0xff800000ff037424 */ /* 0x000fca00078e00ff */
[----:B------:R0:W-:Y:S02]  /*aae0*/  STG.E desc[UR40][R6.64], R3 ;  /* 0x0000000306007986 */ /* 0x0001e4000c101928 */
.L_x_397:
[----:B------:R-:W-:Y:S05]  /*aaf0*/  BSYNC B1 ;  /* 0x0000000000017941 */ /* 0x000fea0003800000 */
.L_x_396:
[----:B------:R-:W-:-:S06]  /*ab00*/  UISETP.GT.AND UP0, UPT, UR39, 0x1, UPT ;  /* 0x000000012700788c */ /* 0x000fcc000bf04270 */
[----:B------:R-:W-:-:S13]  /*ab10*/  PLOP3.LUT P0, PT, PT, PT, UP0, 0x80, 0x0 ;  /* 0x000000000000781c */ /* 0x000fda0003f0f008 */
[----:B------:R-:W-:Y:S05]  /*ab20*/  @P0 BRA `(.L_x_392) ;  /* 0x0000000800600947 */ /* 0x000fea0003800000 */
[----:B------:R-:W1:Y:S01]  /*ab30*/  LDC R11, c[0x0][0xbe8] ;  /* 0x0002fa00ff0b7b82 */ /* 0x000e620000000800 */
[----:B0-----:R-:W-:Y:S01]  /*ab40*/  SHF.R.S32.HI R3, RZ, 0x1f, R8 ;  /* 0x0000001fff037819 */ /* 0x001fe20000011408 */
[----:B------:R-:W-:Y:S01]  /*ab50*/  ULDC.64 UR10, c[0x0][0xaa0] ;  /* 0x0002a800000a7ab9 */ /* 0x000fe20000000a00 */
[----:B------:R-:W-:Y:S01]  /*ab60*/  BSSY B1, `(.L_x_398) ;  /* 0x0000052000017945 */ /* 0x000fe20003800000 */
[----:B------:R-:W-:Y:S01]  /*ab70*/  UIMAD.WIDE.U32 UR8, UR4, UR10, URZ ;  /* 0x0000000a040872a5 */ /* 0x000fe2000f8e003f */
[----:B------:R-:W-:Y:S01]  /*ab80*/  LEA.HI R3, R3, R8, RZ, 0x3 ;  /* 0x0000000803037211 */ /* 0x000fe200078f18ff */
[----:B------:R-:W-:-:S03]  /*ab90*/  UIMAD UR10, UR19, UR10, URZ ;  /* 0x0000000a130a72a4 */ /* 0x000fc6000f8e023f */
[----:B------:R-:W-:Y:S01]  /*aba0*/  LOP3.LUT R9, R3, 0xfffffff8, RZ, 0xc0, !PT ;  /* 0xfffffff803097812 */ /* 0x000fe200078ec0ff */
[----:B------:R-:W-:Y:S01]  /*abb0*/  UIMAD UR10, UR4, UR11, UR10 ;  /* 0x0000000b040a72a4 */ /* 0x000fe2000f8e020a */
[----:B------:R-:W-:-:S03]  /*abc0*/  SHF.R.S32.HI R13, RZ, 0x3, R3 ;  /* 0x00000003ff0d7819 */ /* 0x000fc60000011403 */
[----:B------:R-:W-:Y:S01]  /*abd0*/  IMAD.IADD R10, R8, 0x1, -R9 ;  /* 0x00000001080a7824 */ /* 0x000fe200078e0a09 */
[----:B------:R-:W-:Y:S01]  /*abe0*/  UIADD3 UR9, UR9, UR10, URZ ;  /* 0x0000000a09097290 */ /* 0x000fe2000fffe03f */
[----:B------:R-:W-:Y:S02]  /*abf0*/  IMAD.U32 R8, RZ, RZ, UR44 ;  /* 0x0000002cff087e24 */ /* 0x000fe4000f8e00ff */
[----:B------:R-:W-:Y:S01]  /*ac00*/  IMAD R3, R10, 0x20, R13 ;  /* 0x000000200a037824 */ /* 0x000fe200078e020d */
[----:B------:R-:W-:Y:S02]  /*ac10*/  ULDC.64 UR10, c[0x0][0xae8] ;  /* 0x0002ba00000a7ab9 */ /* 0x000fe40000000a00 */
[----:B------:R-:W-:Y:S01]  /*ac20*/  UIMAD.WIDE.U32 UR8, UR43, UR10, UR8 ;  /* 0x0000000a2b0872a5 */ /* 0x000fe2000f8e0008 */
[----:B------:R-:W-:Y:S01]  /*ac30*/  IMAD R8, R8, 0x80, R3 ;  /* 0x0000008008087824 */ /* 0x000fe200078e0203 */
[----:B-1----:R-:W-:Y:S02]  /*ac40*/  ISETP.NE.AND P0, PT, R11, 0x1, PT ;  /* 0x000000010b00780c */ /* 0x002fe40003f05270 */
[----:B------:R-:W-:Y:S01]  /*ac50*/  UIMAD UR9, UR43, UR11, UR9 ;  /* 0x0000000b2b0972a4 */ /* 0x000fe2000f8e0209 */
[----:B------:R-:W-:-:S02]  /*ac60*/  IMAD.MOV.U32 R3, RZ, RZ, R8 ;  /* 0x000000ffff037224 */ /* 0x000fc400078e0008 */
[----:B------:R-:W-:Y:S02]  /*ac70*/  ULDC.64 UR10, c[0x0][0xaf0] ;  /* 0x0002bc00000a7ab9 */ /* 0x000fe40000000a00 */
[----:B------:R-:W-:Y:S02]  /*ac80*/  UIMAD UR45, UR45, UR10, URZ ;  /* 0x0000000a2d2d72a4 */ /* 0x000fe4000f8e023f */
[----:B------:R-:W-:Y:S02]  /*ac90*/  UIMAD.WIDE.U32 UR8, UR46, UR10, UR8 ;  /* 0x0000000a2e0872a5 */ /* 0x000fe4000f8e0008 */
[----:B------:R-:W-:Y:S02]  /*aca0*/  UIMAD UR4, UR46, UR11, UR45 ;  /* 0x0000000b2e0472a4 */ /* 0x000fe4000f8e022d */
[----:B------:R-:W0:Y:S02]  /*acb0*/  @P0 LDC R5, c[0x0][0xbec] ;  /* 0x0002fb00ff050b82 */ /* 0x000e240000000800 */
[----:B------:R-:W-:Y:S01]  /*acc0*/  UIADD3 UR4, UR9, UR4, URZ ;  /* 0x0000000409047290 */ /* 0x000fe2000fffe03f */
[----:B------:R-:W-:-:S05]  /*acd0*/  ULDC.64 UR10, c[0x0][0xae0] ;  /* 0x0002b800000a7ab9 */ /* 0x000fca0000000a00 */
[----:B------:R-:W1:Y:S01]  /*ace0*/  @P0 LDC R7, c[0x0][0xbf0] ;  /* 0x0002fc00ff070b82 */ /* 0x000e620000000800 */
[----:B0-----:R-:W-:-:S04]  /*acf0*/  @P0 IMAD.HI.U32 R4, R8, R5, RZ ;  /* 0x0000000508040227 */ /* 0x001fc800078e00ff */
[----:B------:R-:W-:Y:S02]  /*ad00*/  IMAD.U32 R5, RZ, RZ, UR9 ;  /* 0x00000009ff057e24 */ /* 0x000fe4000f8e00ff */
[----:B------:R-:W-:Y:S01]  /*ad10*/  IMAD.U32 R5, RZ, RZ, UR4 ;  /* 0x00000004ff057e24 */ /* 0x000fe2000f8e00ff */
[----:B-1----:R-:W-:Y:S01]  /*ad20*/  @P0 SHF.R.U32.HI R3, RZ, R7, R4 ;  /* 0x00000007ff030219 */ /* 0x002fe20000011604 */
[----:B------:R-:W-:Y:S01]  /*ad30*/  IMAD.U32 R4, RZ, RZ, UR8 ;  /* 0x00000008ff047e24 */ /* 0x000fe2000f8e00ff */
[----:B------:R-:W-:Y:S02]  /*ad40*/  ULDC.64 UR8, c[0x0][0xad8] ;  /* 0x0002b60000087ab9 */ /* 0x000fe40000000a00 */
[--C-:B------:R-:W-:Y:S01]  /*ad50*/  SHF.R.S32.HI R6, RZ, 0x1f, R3.reuse ;  /* 0x0000001fff067819 */ /* 0x100fe20000011403 */
[----:B------:R-:W-:Y:S02]  /*ad60*/  IMAD.MOV R7, RZ, RZ, -R3 ;  /* 0x000000ffff077224 */ /* 0x000fe400078e0a03 */
[----:B------:R-:W-:-:S04]  /*ad70*/  IMAD.WIDE.U32 R4, R3, UR10, R4 ;  /* 0x0000000a03047c25 */ /* 0x000fc8000f8e0004 */
[----:B------:R-:W-:Y:S02]  /*ad80*/  IMAD R7, R11, R7, R8 ;  /* 0x000000070b077224 */ /* 0x000fe400078e0208 */
[----:B------:R-:W-:Y:S02]  /*ad90*/  IMAD R6, R6, UR10, RZ ;  /* 0x0000000a06067c24 */ /* 0x000fe4000f8e02ff */
[----:B------:R-:W-:Y:S02]  /*ada0*/  IMAD.U32 R8, RZ, RZ, UR44 ;  /* 0x0000002cff087e24 */ /* 0x000fe4000f8e00ff */
[----:B------:R-:W-:Y:S01]  /*adb0*/  IMAD R9, R3, UR11, R6 ;  /* 0x0000000b03097c24 */ /* 0x000fe2000f8e0206 */
[----:B------:R-:W-:Y:S01]  /*adc0*/  SHF.R.S32.HI R6, RZ, 0x1f, R7 ;  /* 0x0000001fff067819 */ /* 0x000fe20000011407 */
[----:B------:R-:W-:Y:S02]  /*add0*/  IMAD R8, R8, 0x80, R13 ;  /* 0x0000008008087824 */ /* 0x000fe400078e020d */
[----:B------:R-:W-:-:S02]  /*ade0*/  IMAD.IADD R5, R5, 0x1, R9 ;  /* 0x0000000105057824 */ /* 0x000fc400078e0209 */
[----:B------:R-:W-:Y:S02]  /*adf0*/  IMAD R6, R6, UR8, RZ ;  /* 0x0000000806067c24 */ /* 0x000fe4000f8e02ff */
[----:B------:R-:W-:-:S04]  /*ae00*/  IMAD.WIDE.U32 R4, R7, UR8, R4 ;  /* 0x0000000807047c25 */ /* 0x000fc8000f8e0004 */
[----:B------:R-:W-:Y:S01]  /*ae10*/  IMAD R9, R7, UR9, R6 ;  /* 0x0000000907097c24 */ /* 0x000fe2000f8e0206 */
[----:B------:R-:W-:Y:S01]  /*ae20*/  ULDC.64 UR8, c[0x0][0xa80] ;  /* 0x0002a00000087ab9 */ /* 0x000fe20000000a00 */
[----:B-----5:R-:W-:Y:S01]  /*ae30*/  IMAD R11, R0, R11, RZ ;  /* 0x0000000b000b7224 */ /* 0x020fe200078e02ff */
[----:B------:R-:W-:Y:S01]  /*ae40*/  LEA R6, P2, R4, UR8, 0x1 ;  /* 0x0000000804067c11 */ /* 0x000fe2000f8408ff */
[C---:B------:R-:W-:Y:S02]  /*ae50*/  VIADD R3, R8.reuse, 0x40 ;  /* 0x0000004008037836 */ /* 0x040fe40000000000 */
[----:B------:R-:W-:Y:S02]  /*ae60*/  IMAD.IADD R5, R5, 0x1, R9 ;  /* 0x0000000105057824 */ /* 0x000fe400078e0209 */
[----:B------:R-:W-:Y:S01]  /*ae70*/  VIADD R0, R8, 0x20 ;  /* 0x0000002008007836 */ /* 0x000fe20000000000 */
[----:B------:R-:W-:Y:S01]  /*ae80*/  ISETP.GE.AND P0, PT, R3, R11, PT ;  /* 0x0000000b0300720c */ /* 0x000fe20003f06270 */
[----:B------:R-:W-:Y:S01]  /*ae90*/  IMAD.SHL.U32 R7, R10, 0x8, RZ ;  /* 0x000000080a077824 */ /* 0x000fe200078e00ff */
[----:B------:R-:W-:-:S02]  /*aea0*/  LEA.HI.X R3, R4, UR9, R5, 0x1, P2 ;  /* 0x0000000904037c11 */ /* 0x000fc400090f0c05 */
[-C--:B------:R-:W-:Y:S01]  /*aeb0*/  ISETP.GE.AND P2, PT, R8, R11.reuse, PT ;  /* 0x0000000b0800720c */ /* 0x080fe20003f46270 */
[C---:B------:R-:W-:Y:S01]  /*aec0*/  VIADD R13, R7.reuse, 0xc0 ;  /* 0x000000c0070d7836 */ /* 0x040fe20000000000 */
[----:B------:R-:W-:Y:S01]  /*aed0*/  ISETP.GE.AND P1, PT, R0, R11, PT ;  /* 0x0000000b0000720c */ /* 0x000fe20003f26270 */
[C---:B------:R-:W-:Y:S01]  /*aee0*/  VIADD R15, R7.reuse, 0x40 ;  /* 0x00000040070f7836 */ /* 0x040fe20000000000 */
[----:B------:R0:W1:Y:S01]  /*aef0*/  SHFL.IDX PT, R4, R6, RZ, 0x181f ;  /* 0x00181fff06047589 */ /* 0x00006200000e0000 */
[----:B------:R-:W-:Y:S01]  /*af00*/  VIADD R9, R7, 0x80 ;  /* 0x0000008007097836 */ /* 0x000fe20000000000 */
[----:B------:R-:W-:Y:S02]  /*af10*/  SHF.R.S32.HI R14, RZ, 0x1f, R7 ;  /* 0x0000001fff0e7819 */ /* 0x000fe40000011407 */
[----:B------:R0:W2:Y:S01]  /*af20*/  SHFL.IDX PT, R0, R3, RZ, 0x181f ;  /* 0x00181fff03007589 */ /* 0x0000a200000e0000 */
[----:B------:R-:W-:Y:S02]  /*af30*/  SHF.R.S32.HI R10, RZ, 0x1f, R13 ;  /* 0x0000001fff0a7819 */ /* 0x000fe4000001140d */
[----:B------:R-:W-:-:S02]  /*af40*/  SHF.R.S32.HI R12, RZ, 0x1f, R15 ;  /* 0x0000001fff0c7819 */ /* 0x000fc4000001140f */
[----:B------:R-:W-:Y:S01]  /*af50*/  SHF.R.S32.HI R20, RZ, 0x1f, R9 ;  /* 0x0000001fff147819 */ /* 0x000fe20000011409 */
[----:B------:R-:W-:Y:S06]  /*af60*/  @P2 BRA `(.L_x_399) ;  /* 0x0000000000442947 */ /* 0x000fec0003800000 */
        /* <DEDUP_REMOVED lines=8> */
[----:B------:R3:W-:Y:S01]  /*aff0*/  @!P5 ST.E.128 desc[UR40][R24.64], RZ ;  /* 0x000000ff1800d985 */ /* 0x0007e2000c101d28 */
[----:B------:R-:W-:Y:S02]  /*b000*/  @!P4 LEA.HI.X R27, R15, R0, R12, 0x1, P6 ;  /* 0x000000000f1bc211 */ /* 0x000fe400030f0c0c */
[----:B------:R-:W-:-:S03]  /*b010*/  @!P3 LEA R28, P6, R9, R4, 0x1 ;  /* 0x00000004091cb211 */ /* 0x000fc600078c08ff */
[----:B------:R3:W-:Y:S01]  /*b020*/  @!P4 ST.E.128 desc[UR40][R26.64], RZ ;  /* 0x000000ff1a00c985 */ /* 0x0007e2000c101d28 */
[----:B------:R-:W-:Y:S02]  /*b030*/  @!P3 LEA.HI.X R29, R9, R0, R20, 0x1, P6 ;  /* 0x00000000091db211 */ /* 0x000fe400030f0c14 */
[----:B------:R-:W-:-:S03]  /*b040*/  @!P2 LEA R4, P6, R13, R4, 0x1 ;  /* 0x000000040d04a211 */ /* 0x000fc600078c08ff */
[----:B------:R3:W-:Y:S01]  /*b050*/  @!P3 ST.E.128 desc[UR40][R28.64], RZ ;  /* 0x000000ff1c00b985 */ /* 0x0007e2000c101d28 */
[----:B------:R-:W-:-:S05]  /*b060*/  @!P2 LEA.HI.X R5, R13, R0, R10, 0x1, P6 ;  /* 0x000000000d05a211 */ /* 0x000fca00030f0c0a */
[----:B------:R3:W-:Y:S04]  /*b070*/  @!P2 ST.E.128 desc[UR40][R4.64], RZ ;  /* 0x000000ff0400a985 */ /* 0x0007e8000c101d28 */
.L_x_399:
[----:B------:R-:W-:Y:S05]  /*b080*/  BSYNC B1 ;  /* 0x0000000000017941 */ /* 0x000fea0003800000 */
.L_x_398:
[----:B--2---:R2:W4:Y:S01]  /*b090*/  SHFL.IDX PT, R0, R3, 0x1, 0x181f ;  /* 0x00381f0003007f89 */ /* 0x00452200000e0000 */
[----:B------:R-:W-:Y:S03]  /*b0a0*/  BSSY B1, `(.L_x_400) ;  /* 0x0000014000017945 */ /* 0x000fe60003800000 */
[----:B-1-3--:R2:W1:Y:S01]  /*b0b0*/  SHFL.IDX PT, R4, R6, 0x1, 0x181f ;  /* 0x00381f0006047f89 */ /* 0x00a46200000e0000 */
[----:B------:R-:W-:Y:S05]  /*b0c0*/  @P1 BRA `(.L_x_401) ;  /* 0x0000000000441947 */ /* 0x000fea0003800000 */
[----:B------:R-:W-:Y:S02]  /*b0d0*/  ULDC UR4, c[0x0][0xac8] ;  /* 0x0002b20000047ab9 */ /* 0x000fe40000000800 */
[----:B------:R-:W-:Y:S02]  /*b0e0*/  ISETP.GE.AND P4, PT, R7, UR4, PT ;  /* 0x0000000407007c0c */ /* 0x000fe4000bf86270 */
[----:B------:R-:W-:Y:S02]  /*b0f0*/  ISETP.GE.AND P3, PT, R15, UR4, PT ;  /* 0x000000040f007c0c */ /* 0x000fe4000bf66270 */
[----:B------:R-:W-:Y:S02]  /*b100*/  ISETP.GE.AND P2, PT, R9, UR4, PT ;  /* 0x0000000409007c0c */ /* 0x000fe4000bf46270 */
[----:B------:R-:W-:-:S07]  /*b110*/  ISETP.GE.AND P1, PT, R13, UR4, PT ;  /* 0x000000040d007c0c */ /* 0x000fce000bf26270 */
[-C--:B-1----:R-:W-:Y:S02]  /*b120*/  @!P4 LEA R24, P6, R7, R4.reuse, 0x1 ;  /* 0x000000040718c211 */ /* 0x082fe400078c08ff */
[----:B------:R-:W-:Y:S02]  /*b130*/  @!P3 LEA R26, P5, R15, R4, 0x1 ;  /* 0x000000040f1ab211 */ /* 0x000fe400078a08ff */
[----:B----4-:R-:W-:Y:S02]  /*b140*/  @!P4 LEA.HI.X R25, R7, R0, R14, 0x1, P6 ;  /* 0x000000000719c211 */ /* 0x010fe400030f0c0e */
[----:B------:R-:W-:Y:S02]  /*b150*/  @!P2 LEA R28, P6, R9, R4, 0x1 ;  /* 0x00000004091ca211 */ /* 0x000fe400078c08ff */
[----:B------:R-:W-:Y:S01]  /*b160*/  @!P3 LEA.HI.X R27, R15, R0, R12, 0x1, P5 ;  /* 0x000000000f1bb211 */ /* 0x000fe200028f0c0c */
[----:B------:R3:W-:Y:S01]  /*b170*/  @!P4 ST.E.128 desc[UR40][R24.64], RZ ;  /* 0x000000ff1800c985 */ /* 0x0007e2000c101d28 */
[----:B------:R-:W-:-:S02]  /*b180*/  @!P1 LEA R4, P5, R13, R4, 0x1 ;  /* 0x000000040d049211 */ /* 0x000fc400078a08ff */
[-C--:B------:R-:W-:Y:S01]  /*b190*/  @!P2 LEA.HI.X R29, R9, R0.reuse, R20, 0x1, P6 ;  /* 0x00000000091da211 */ /* 0x080fe200030f0c14 */
[----:B------:R3:W-:Y:S01]  /*b1a0*/  @!P3 ST.E.128 desc[UR40][R26.64], RZ ;  /* 0x000000ff1a00b985 */ /* 0x0007e2000c101d28 */
[----:B------:R-:W-:-:S03]  /*b1b0*/  @!P1 LEA.HI.X R5, R13, R0, R10, 0x1, P5 ;  /* 0x000000000d059211 */ /* 0x000fc600028f0c0a */
[----:B------:R3:W-:Y:S04]  /*b1c0*/  @!P2 ST.E.128 desc[UR40][R28.64], RZ ;  /* 0x000000ff1c00a985 */ /* 0x0007e8000c101d28 */
[----:B------:R3:W-:Y:S02]  /*b1d0*/  @!P1 ST.E.128 desc[UR40][R4.64], RZ ;  /* 0x000000ff04009985 */ /* 0x0007e4000c101d28 */
.L_x_401:
[----:B------:R-:W-:Y:S05]  /*b1e0*/  BSYNC B1 ;  /* 0x0000000000017941 */ /* 0x000fea0003800000 */
.L_x_400:
[----:B----4-:R4:W0:Y:S01]  /*b1f0*/  SHFL.IDX PT, R0, R3, 0x2, 0x181f ;  /* 0x00581f0003007f89 */ /* 0x01082200000e0000 */
        /* <DEDUP_REMOVED lines=9> */
[-C--:B------:R-:W-:Y:S02]  /*b290*/  @!P2 LEA R26, P5, R15, R4.reuse, 0x1 ;  /* 0x000000040f1aa211 */ /* 0x080fe400078a08ff */
[----:B------:R-:W-:Y:S02]  /*b2a0*/  @!P1 LEA R28, P4, R9, R4, 0x1 ;  /* 0x00000004091c9211 */ /* 0x000fe400078808ff */
[----:B0-----:R-:W-:Y:S02]  /*b2b0*/  @!P3 LEA.HI.X R25, R7, R0, R14, 0x1, P6 ;  /* 0x000000000719b211 */ /* 0x001fe400030f0c0e */
[----:B------:R-:W-:Y:S02]  /*b2c0*/  @!P0 LEA R4, P6, R13, R4, 0x1 ;  /* 0x000000040d048211 */ /* 0x000fe400078c08ff */
[-C--:B------:R-:W-:Y:S01]  /*b2d0*/  @!P2 LEA.HI.X R27, R15, R0.reuse, R12, 0x1, P5 ;  /* 0x000000000f1ba211 */ /* 0x080fe200028f0c0c */
[----:B------:R3:W-:Y:S01]  /*b2e0*/  @!P3 ST.E.128 desc[UR40][R24.64], RZ ;  /* 0x000000ff1800b985 */ /* 0x0007e2000c101d28 */
[----:B------:R-:W-:-:S02]  /*b2f0*/  @!P1 LEA.HI.X R29, R9, R0, R20, 0x1, P4 ;  /* 0x00000000091d9211 */ /* 0x000fc400020f0c14 */
[----:B------:R-:W-:Y:S01]  /*b300*/  @!P0 LEA.HI.X R5, R13, R0, R10, 0x1, P6 ;  /* 0x000000000d058211 */ /* 0x000fe200030f0c0a */
[----:B------:R3:W-:Y:S04]  /*b310*/  @!P2 ST.E.128 desc[UR40][R26.64], RZ ;  /* 0x000000ff1a00a985 */ /* 0x0007e8000c101d28 */
[----:B------:R3:W-:Y:S04]  /*b320*/  @!P1 ST.E.128 desc[UR40][R28.64], RZ ;  /* 0x000000ff1c009985 */ /* 0x0007e8000c101d28 */
[----:B------:R3:W-:Y:S02]  /*b330*/  @!P0 ST.E.128 desc[UR40][R4.64], RZ ;  /* 0x000000ff04008985 */ /* 0x0007e4000c101d28 */
.L_x_403:
[----:B------:R-:W-:Y:S05]  /*b340*/  BSYNC B1 ;  /* 0x0000000000017941 */ /* 0x000fea0003800000 */
.L_x_402:
[----:B0-----:R-:W-:Y:S01]  /*b350*/  VIADD R0, R8, 0x60 ;  /* 0x0000006008007836 */ /* 0x001fe20000000000 */
[----:B--2-4-:R-:W0:Y:S04]  /*b360*/  SHFL.IDX PT, R3, R3, 0x3, 0x181f ;  /* 0x00781f0003037f89 */ /* 0x014e2800000e0000 */
[----:B------:R-:W-:Y:S01]  /*b370*/  ISETP.GE.AND P0, PT, R0, R11, PT ;  /* 0x0000000b0000720c */ /* 0x000fe20003f06270 */
[----:B-1-3--:R1:W2:-:S12]  /*b380*/  SHFL.IDX PT, R4, R6, 0x3, 0x181f ;  /* 0x00781f0006047f89 */ /* 0x00a29800000e0000 */
[----:B-1----:R-:W-:Y:S05]  /*b390*/  @P0 BRA `(.L_x_392) ;  /* 0x0000000000440947 */ /* 0x002fea0003800000 */
[----:B------:R-:W-:Y:S02]  /*b3a0*/  ULDC UR4, c[0x0][0xac8] ;  /* 0x0002b20000047ab9 */ /* 0x000fe40000000800 */
[----:B------:R-:W-:Y:S02]  /*b3b0*/  ISETP.GE.AND P3, PT, R7, UR4, PT ;  /* 0x0000000407007c0c */ /* 0x000fe4000bf66270 */
[----:B------:R-:W-:Y:S02]  /*b3c0*/  ISETP.GE.AND P2, PT, R15, UR4, PT ;  /* 0x000000040f007c0c */ /* 0x000fe4000bf46270 */
[----:B------:R-:W-:Y:S02]  /*b3d0*/  ISETP.GE.AND P1, PT, R9, UR4, PT ;  /* 0x0000000409007c0c */ /* 0x000fe4000bf26270 */
[----:B------:R-:W-:-:S07]  /*b3e0*/  ISETP.GE.AND P0, PT, R13, UR4, PT ;  /* 0x000000040d007c0c */ /* 0x000fce000bf06270 */
[----:B--2---:R-:W-:-:S04]  /*b3f0*/  @!P3 LEA R6, P4, R7, R4, 0x1 ;  /* 0x000000040706b211 */ /* 0x004fc800078808ff */
[-C--:B0-----:R-:W-:Y:S02]  /*b400*/  @!P3 LEA.HI.X R7, R7, R3.reuse, R14, 0x1, P4 ;  /* 0x000000030707b211 */ /* 0x081fe400020f0c0e */
[-C--:B------:R-:W-:Y:S02]  /*b410*/  @!P2 LEA R14, P4, R15, R4.reuse, 0x1 ;  /* 0x000000040f0ea211 */ /* 0x080fe400078808ff */
[-C--:B------:R-:W-:Y:S01]  /*b420*/  @!P1 LEA R8, P5, R9, R4.reuse, 0x1 ;  /* 0x0000000409089211 */ /* 0x080fe200078a08ff */
[----:B------:R0:W-:Y:S01]  /*b430*/  @!P3 ST.E.128 desc[UR40][R6.64], RZ ;  /* 0x000000ff0600b985 */ /* 0x0001e2000c101d28 */
[----:B------:R-:W-:Y:S02]  /*b440*/  @!P0 LEA R4, P6, R13, R4, 0x1 ;  /* 0x000000040d048211 */ /* 0x000fe400078c08ff */
[-C--:B------:R-:W-:Y:S02]  /*b450*/  @!P2 LEA.HI.X R15, R15, R3.reuse, R12, 0x1, P4 ;  /* 0x000000030f0fa211 */ /* 0x080fe400020f0c0c */
[----:B------:R-:W-:-:S02]  /*b460*/  @!P1 LEA.HI.X R9, R9, R3, R20, 0x1, P5 ;  /* 0x0000000309099211 */ /* 0x000fc400028f0c14 */
[----:B------:R-:W-:Y:S01]  /*b470*/  @!P0 LEA.HI.X R5, R13, R3, R10, 0x1, P6 ;  /* 0x000000030d058211 */ /* 0x000fe200030f0c0a */
[----:B------:R0:W-:Y:S04]  /*b480*/  @!P2 ST.E.128 desc[UR40][R14.64], RZ ;  /* 0x000000ff0e00a985 */ /* 0x0001e8000c101d28 */
[----:B------:R0:W-:Y:S04]  /*b490*/  @!P1 ST.E.128 desc[UR40][R8.64], RZ ;  /* 0x000000ff08009985 */ /* 0x0001e8000c101d28 */
[----:B------:R0:W-:Y:S02]  /*b4a0*/  @!P0 ST.E.128 desc[UR40][R4.64], RZ ;  /* 0x000000ff04008985 */ /* 0x0001e4000c101d28 */
.L_x_392:
[----:B------:R-:W-:Y:S05]  /*b4b0*/  BSYNC B0 ;  /* 0x0000000000007941 */ /* 0x000fea0003800000 */
.L_x_382:
[----:B------:R-:W-:Y:S02]  /*b4c0*/  ULDC UR4, c[0x0][0xc3c] ;  /* 0x00030f0000047ab9 */ /* 0x000fe40000000800 */
[----:B------:R-:W-:-:S06]  /*b4d0*/  UISETP.GE.AND UP0, UPT, UR7, UR4, UPT ;  /* 0x000000040700728c */ /* 0x000fcc000bf06270 */
[----:B------:R-:W-:-:S13]  /*b4e0*/  PLOP3.LUT P0, PT, PT, PT, UP0, 0x80, 0x0 ;  /* 0x000000000000781c */ /* 0x000fda0003f0f008 */
[----:B------:R-:W-:Y:S05]  /*b4f0*/  @!P0 BRA `(.L_x_404) ;  /* 0xffffff5c000c8947 */ /* 0x000fea000383ffff */
[----:B------:R-:W-:Y:S05]  /*b500*/  EXIT ;  /* 0x000000000000794d */ /* 0x000fea0003800000 */
.L_x_357:
[----:B------:R-:W-:-:S08]  /*b510*/  NOP ;  /* 0x0000000000007918 */ /* 0x000fd00000000000 */
[----:B------:R-:W0:-:S00]  /*b520*/  USETMAXREG.DEALLOC.CTAPOOL 0x18 ;  /* 0x00000018000079c8 */ /* 0x000e0000080e0500 */
[----:B0-----:R-:W-:Y:S01]  /*b530*/  LOP3.LUT R0, R0, 0x3, RZ, 0xc0, !PT ;  /* 0x0000000300007812 */ /* 0x001fe200078ec0ff */
[----:B------:R-:W-:-:S05]  /*b540*/  IMAD.MOV.U32 R7, RZ, RZ, RZ ;  /* 0x000000ffff077224 */ /* 0x000fca00078e00ff */
[----:B------:R-:W0:Y:S02]  /*b550*/  SHFL.IDX PT, R0, R0, RZ, 0x1f ;  /* 0x00001fff00007589 */ /* 0x000e2400000e0000 */
[----:B0-----:R-:W-:-:S04]  /*b560*/  ISETP.NE.AND P0, PT, R0, RZ, PT ;  /* 0x000000ff0000720c */ /* 0x001fc80003f05270 */
[----:B------:R-:W-:-:S05]  /*b570*/  P2R R0, PR, RZ, 0x1 ;  /* 0x00000001ff007803 */ /* 0x000fca0000000000 */
[----:B------:R0:W-:Y:S04]  /*b580*/  STL [R1+0x5c], R0 ;  /* 0x00005c0001007387 */ /* 0x0001e80000100800 */
[----:B------:R-:W-:Y:S05]  /*b590*/  @!P0 BRA `(.L_x_405) ;  /* 0x0000000000248947 */ /* 0x000fea0003800000 */
[----:B------:R-:W1:Y:S08]  /*b5a0*/  S2UR UR5, SR_CgaCtaId ;  /* 0x00000000000579c3 */ /* 0x000e700000008800 */
[----:B------:R-:W-:Y:S06]  /*b5b0*/  BAR.SYNC.DEFER_BLOCKING 0x5, 0x180 ;  /* 0x0146000000007b1d */ /* 0x000fec0000010000 */
[----:B------:R-:W-:-:S02]  /*b5c0*/  UMOV UR4, 0x400 ;  /* 0x0000040000047882 */ /* 0x000fc40000000000 */
[----:B-1----:R-:W-:-:S09]  /*b5d0*/  ULEA UR4, UR5, UR4, 0x18 ;  /* 0x0000000405047291 */ /* 0x002fd2000f8ec03f */
[----:B------:R-:W1:Y:S04]  /*b5e0*/  LDS.128 R8, [UR4+0x228d0] ;  /* 0x0228d004ff087984 */ /* 0x000e680008000c00 */
[----:B-1----:R1:W-:Y:S04]  /*b5f0*/  STL.64 [R1], R8 ;  /* 0x0000000801007387 */ /* 0x0023e80000100a00 */
[----:B------:R1:W-:Y:S01]  /*b600*/  STL.64 [R1+0x8], R10 ;  /* 0x0000080a01007387 */ /* 0x0003e20000100a00 */
[----:B------:R-:W-:Y:S06]  /*b610*/  BAR.ARV 0x4, 0x180 ;  /* 0x0106000000007b1d */ /* 0x000fec0000002000 */
[----:B------:R-:W-:Y:S05]  /*b620*/  BRA `(.L_x_406) ;  /* 0x0000000800a47947 */ /* 0x000fea0003800000 */
.L_x_405:
[----:B0-----:R-:W-:Y:S01]  /*b630*/  LOP3.LUT R0, R6, 0x1f, RZ, 0xc0, !PT ;  /* 0x0000001f06007812 */ /* 0x001fe200078ec0ff */
[----:B------:R-:W-:Y:S01]  /*b640*/  ULDC UR4, c[0x0][0xc3c] ;  /* 0x00030f0000047ab9 */ /* 0x000fe20000000800 */
[----:B------:R-:W-:Y:S01]  /*b650*/  IMAD.MOV.U32 R10, RZ, RZ, RZ ;  /* 0x000000ffff0a7224 */ /* 0x000fe200078e00ff */
[----:B------:R-:W0:Y:S01]  /*b660*/  S2UR UR6, SR_CTAID.X ;  /* 0x00000000000679c3 */ /* 0x000e220000002500 */
[----:B------:R-:W-:Y:S01]  /*b670*/  ISETP.NE.AND P0, PT, R0, 0x1f, PT ;  /* 0x0000001f0000780c */ /* 0x000fe20003f05270 */
[----:B------:R-:W-:-:S03]  /*b680*/  ULDC UR5, c[0x0][0xc38] ;  /* 0x00030e0000057ab9 */ /* 0x000fc60000000800 */
[----:B------:R-:W-:-:S13]  /*b690*/  ISETP.GE.OR P1, PT, R0, UR4, !P0 ;  /* 0x0000000400007c0c */ /* 0x000fda000c726670 */
[----:B------:R-:W1:Y:S08]  /*b6a0*/  @!P1 LDC.64 R2, c[0x0][0xc80] ;  /* 0x00032000ff029b82 */ /* 0x000e700000000a00 */
[----:B------:R-:W2:Y:S01]  /*b6b0*/  @!P1 LDC.64 R4, c[0x0][0xc78] ;  /* 0x00031e00ff049b82 */ /* 0x000ea20000000a00 */
[----:B-1----:R-:W-:-:S05]  /*b6c0*/  @!P1 IMAD.WIDE.U32 R2, R0, 0x4, R2 ;  /* 0x0000000400029825 */ /* 0x002fca00078e0002 */
[----:B------:R2:W3:Y:S02]  /*b6d0*/  @!P1 LDG.E R7, desc[UR40][R2.64] ;  /* 0x0000002802079981 */ /* 0x0004e4000c1e1900 */
[----:B--2---:R-:W-:-:S05]  /*b6e0*/  @!P1 IMAD.WIDE.U32 R2, R0, 0x4, R4 ;  /* 0x0000000400029825 */ /* 0x004fca00078e0004 */
[----:B------:R-:W3:Y:S01]  /*b6f0*/  @!P1 LDG.E R10, desc[UR40][R2.64] ;  /* 0x00000028020a9981 */ /* 0x000ee2000c1e1900 */
[C---:B------:R-:W-:Y:S01]  /*b700*/  ISETP.NE.AND P1, PT, R0.reuse, RZ, PT ;  /* 0x000000ff0000720c */ /* 0x040fe20003f25270 */
[----:B------:R-:W-:Y:S01]  /*b710*/  UMOV UR4, URZ ;  /* 0x0000003f00047c82 */ /* 0x000fe20008000000 */
[C---:B------:R-:W-:Y:S02]  /*b720*/  ISETP.GE.U32.AND P2, PT, R0.reuse, 0x2, PT ;  /* 0x000000020000780c */ /* 0x040fe40003f46070 */
[C---:B------:R-:W-:Y:S02]  /*b730*/  ISETP.GE.U32.AND P3, PT, R0.reuse, 0x4, PT ;  /* 0x000000040000780c */ /* 0x040fe40003f66070 */
[C---:B------:R-:W-:Y:S02]  /*b740*/  ISETP.GE.U32.AND P4, PT, R0.reuse, 0x8, PT ;  /* 0x000000080000780c */ /* 0x040fe40003f86070 */
[----:B------:R-:W-:Y:S01]  /*b750*/  ISETP.GE.U32.AND P5, PT, R0, 0x10, PT ;  /* 0x000000100000780c */ /* 0x000fe20003fa6070 */
[----:B---3--:R-:W-:-:S05]  /*b760*/  IMAD R4, R7, R10, RZ ;  /* 0x0000000a07047224 */ /* 0x008fca00078e02ff */
[----:B------:R-:W1:Y:S02]  /*b770*/  SHFL.UP PT, R5, R4, 0x1, RZ ;  /* 0x0420000004057989 */ /* 0x000e6400000e00ff */
[----:B-1----:R-:W-:-:S05]  /*b780*/  SEL R5, R5, RZ, P1 ;  /* 0x000000ff05057207 */ /* 0x002fca0000800000 */
[----:B------:R-:W-:-:S05]  /*b790*/  IMAD.IADD R5, R4, 0x1, R5 ;  /* 0x0000000104057824 */ /* 0x000fca00078e0205 */
        /* <DEDUP_REMOVED lines=12> */
[----:B------:R-:W1:Y:S02]  /*b860*/  SHFL.IDX PT, R8, R2, 0x1f, 0x1f ;  /* 0x03e01f0002087f89 */ /* 0x000e6400000e0000 */
[----:B-1----:R-:W-:-:S04]  /*b870*/  IMAD R8, R8, UR5, RZ ;  /* 0x0000000508087c24 */ /* 0x002fc8000f8e02ff */
[----:B------:R-:W-:Y:S01]  /*b880*/  IMAD.MOV.U32 R11, RZ, RZ, R8 ;  /* 0x000000ffff0b7224 */ /* 0x000fe200078e0008 */
[----:B0-----:R-:W-:-:S13]  /*b890*/  ISETP.GT.AND P6, PT, R8, UR6, PT ;  /* 0x0000000608007c0c */ /* 0x001fda000bfc4270 */
[----:B------:R-:W-:Y:S05]  /*b8a0*/  @P6 BRA `(.L_x_407) ;  /* 0x0000000000a46947 */ /* 0x000fea0003800000 */
[----:B------:R-:W-:Y:S01]  /*b8b0*/  IMAD.MOV.U32 R8, RZ, RZ, R11 ;  /* 0x000000ffff087224 */ /* 0x000fe200078e000b */
[----:B------:R-:W-:Y:S01]  /*b8c0*/  UMOV UR4, URZ ;  /* 0x0000003f00047c82 */ /* 0x000fe20008000000 */
[----:B------:R-:W-:-:S05]  /*b8d0*/  ULDC UR5, c[0x0][0xc38] ;  /* 0x00030e0000057ab9 */ /* 0x000fca0000000800 */
.L_x_409:
[----:B------:R-:W0:Y:S01]  /*b8e0*/  LDC R2, c[0x0][0xc3c] ;  /* 0x00030f00ff027b82 */ /* 0x000e220000000800 */
[----:B------:R-:W-:Y:S01]  /*b8f0*/  ULDC UR7, c[0x0][0xc3c] ;  /* 0x00030f0000077ab9 */ /* 0x000fe20000000800 */
[----:B------:R-:W-:Y:S01]  /*b900*/  UIADD3 UR4, UR4, 0x1f, URZ ;  /* 0x0000001f04047890 */ /* 0x000fe2000fffe03f */
[----:B------:R-:W-:-:S05]  /*b910*/  IMAD.U32 R3, RZ, RZ, UR7 ;  /* 0x00000007ff037e24 */ /* 0x000fca000f8e00ff */
[----:B------:R1:W-:Y:S01]  /*b920*/  STL [R1+0xc], R3 ;  /* 0x00000c0301007387 */ /* 0x0003e20000100800 */
[----:B0-----:R-:W-:-:S13]  /*b930*/  ISETP.LE.AND P6, PT, R2, UR4, PT ;  /* 0x0000000402007c0c */ /* 0x001fda000bfc3270 */
[----:B-1----:R-:W-:Y:S05]  /*b940*/  @P6 BRA `(.L_x_408) ;  /* 0x0000000400a46947 */ /* 0x002fea0003800000 */
[----:B------:R-:W-:Y:S02]  /*b950*/  VIADD R9, R0, UR4 ;  /* 0x0000000400097c36 */ /* 0x000fe40008000000 */
[----:B------:R-:W-:-:S03]  /*b960*/  IMAD.MOV.U32 R7, RZ, RZ, RZ ;  /* 0x000000ffff077224 */ /* 0x000fc600078e00ff */
[----:B------:R-:W-:-:S13]  /*b970*/  ISETP.GE.OR P6, PT, R9, R2, !P0 ;  /* 0x000000020900720c */ /* 0x000fda00047c6670 */
[----:B------:R-:W0:Y:S08]  /*b980*/  @!P6 LDC.64 R2, c[0x0][0xc80] ;  /* 0x00032000ff02eb82 */ /* 0x000e300000000a00 */
[----:B------:R-:W1:Y:S01]  /*b990*/  @!P6 LDC.64 R4, c[0x0][0xc78] ;  /* 0x00031e00ff04eb82 */ /* 0x000e620000000a00 */
[----:B------:R-:W-:Y:S02]  /*b9a0*/  IMAD.MOV.U32 R10, RZ, RZ, RZ ;  /* 0x000000ffff0a7224 */ /* 0x000fe400078e00ff */
[----:B0-----:R-:W-:-:S05]  /*b9b0*/  @!P6 IMAD.WIDE R2, R9, 0x4, R2 ;  /* 0x000000040902e825 */ /* 0x001fca00078e0202 */
[----:B------:R1:W2:Y:S02]  /*b9c0*/  @!P6 LDG.E R7, desc[UR40][R2.64] ;  /* 0x000000280207e981 */ /* 0x0002a4000c1e1900 */
[----:B-1----:R-:W-:-:S05]  /*b9d0*/  @!P6 IMAD.WIDE R2, R9, 0x4, R4 ;  /* 0x000000040902e825 */ /* 0x002fca00078e0204 */
[----:B------:R-:W2:Y:S02]  /*b9e0*/  @!P6 LDG.E R10, desc[UR40][R2.64] ;  /* 0x00000028020ae981 */ /* 0x000ea4000c1e1900 */
[----:B--2---:R-:W-:-:S05]  /*b9f0*/  IMAD R11, R7, R10, RZ ;  /* 0x0000000a070b7224 */ /* 0x004fca00078e02ff */
[----:B------:R-:W0:Y:S02]  /*ba00*/  SHFL.UP PT, R4, R11, 0x1, RZ ;  /* 0x042000000b047989 */ /* 0x000e2400000e00ff */
[----:B0-----:R-:W-:-:S05]  /*ba10*/  SEL R4, R4, RZ, P1 ;  /* 0x000000ff04047207 */ /* 0x001fca0000800000 */
[----:B------:R-:W-:-:S05]  /*ba20*/  IMAD.IADD R4, R11, 0x1, R4 ;  /* 0x000000010b047824 */ /* 0x000fca00078e0204 */
        /* <DEDUP_REMOVED lines=12> */
[----:B------:R-:W0:Y:S02]  /*baf0*/  SHFL.IDX PT, R4, R2, 0x1f, 0x1f ;  /* 0x03e01f0002047f89 */ /* 0x000e2400000e0000 */
[----:B0-----:R-:W-:-:S04]  /*bb00*/  IMAD R11, R4, UR5, RZ ;  /* 0x00000005040b7c24 */ /* 0x001fc8000f8e02ff */
[----:B------:R-:W-:-:S05]  /*bb10*/  IMAD.IADD R8, R11, 0x1, R8 ;  /* 0x000000010b087824 */ /* 0x000fca00078e0208 */
[----:B------:R-:W-:-:S13]  /*bb20*/  ISETP.GT.AND P6, PT, R8, UR6, PT ;  /* 0x0000000608007c0c */ /* 0x000fda000bfc4270 */
[----:B------:R-:W-:Y:S05]  /*bb30*/  @!P6 BRA `(.L_x_409) ;  /* 0xfffffffc0068e947 */ /* 0x000fea000383ffff */
.L_x_407:
[----:B------:R-:W-:Y:S02]  /*bb40*/  IMAD.IADD R11, R8, 0x1, -R11 ;  /* 0x00000001080b7824 */ /* 0x000fe400078e0a0b */
[----:B------:R-:W-:Y:S02]  /*bb50*/  IMAD.MOV.U32 R14, RZ, RZ, RZ ;  /* 0x000000ffff0e7224 */ /* 0x000fe400078e00ff */
[----:B------:R-:W-:-:S05]  /*bb60*/  IMAD R3, R2, UR5, R11 ;  /* 0x0000000502037c24 */ /* 0x000fca000f8e020b */
[----:B------:R-:W-:-:S13]  /*bb70*/  ISETP.GT.AND P0, PT, R3, UR6, PT ;  /* 0x0000000603007c0c */ /* 0x000fda000bf04270 */
[----:B------:R-:W-:-:S04]  /*bb80*/  VOTE.ANY R12, PT, !P0 ;  /* 0x00000000000c7806 */ /* 0x000fc800040e0100 */
[----:B------:R-:W0:Y:S01]  /*bb90*/  POPC R4, R12 ;  /* 0x0000000c00047309 */ /* 0x000e220000000000 */
[----:B------:R-:W-:Y:S01]  /*bba0*/  ISETP.NE.AND P0, PT, R12, RZ, PT ;  /* 0x000000ff0c00720c */ /* 0x000fe20003f05270 */
[----:B0-----:R-:W0:Y:S04]  /*bbb0*/  SHFL.IDX PT, R7, R7, R4, 0x1f ;  /* 0x00001f0407077589 */ /* 0x001e2800000e0000 */
[----:B------:R-:W1:Y:S01]  /*bbc0*/  SHFL.IDX PT, R9, R10, R4, 0x1f ;  /* 0x00001f040a097589 */ /* 0x000e6200000e0000 */
[----:B0-----:R-:W-:-:S04]  /*bbd0*/  IABS R5, R7 ;  /* 0x0000000700057213 */ /* 0x001fc80000000000 */
[----:B------:R-:W0:Y:S01]  /*bbe0*/  I2F.RP R13, R5 ;  /* 0x00000005000d7306 */ /* 0x000e220000209400 */
[----:B-1----:R-:W-:-:S07]  /*bbf0*/  IABS R8, R9 ;  /* 0x0000000900087213 */ /* 0x002fce0000000000 */
[----:B------:R-:W-:Y:S08]  /*bc00*/  I2F.RP R12, R8 ;  /* 0x00000008000c7306 */ /* 0x000ff00000209400 */
[----:B0-----:R-:W0:Y:S02]  /*bc10*/  MUFU.RCP R13, R13 ;  /* 0x0000000d000d7308 */ /* 0x001e240000001000 */
[----:B0-----:R-:W-:-:S06]  /*bc20*/  VIADD R3, R13, 0xffffffe ;  /* 0x0ffffffe0d037836 */ /* 0x001fcc0000000000 */
[----:B------:R-:W0:Y:S02]  /*bc30*/  F2I.FTZ.U32.TRUNC.NTZ R3, R3 ;  /* 0x0000000300037305 */ /* 0x000e24000021f000 */
[----:B0-----:R-:W-:Y:S01]  /*bc40*/  IMAD.MOV R16, RZ, RZ, -R3 ;  /* 0x000000ffff107224 */ /* 0x001fe200078e0a03 */
[----:B------:R-:W-:Y:S06]  /*bc50*/  @!P0 BRA `(.L_x_410) ;  /* 0x0000000000088947 */ /* 0x000fec0003800000 */
[----:B------:R-:W-:-:S05]  /*bc60*/  VIADD R13, R4, 0xffffffff ;  /* 0xffffffff040d7836 */ /* 0x000fca0000000000 */
[----:B------:R0:W1:Y:S02]  /*bc70*/  SHFL.IDX PT, R14, R2, R13, 0x1f ;  /* 0x00001f0d020e7589 */ /* 0x00006400000e0000 */
.L_x_410:
[----:B-1----:R-:W-:Y:S01]  /*bc80*/  IMAD R10, R14, UR5, R11 ;  /* 0x000000050e0a7c24 */ /* 0x002fe2000f8e020b */
[----:B------:R-:W1:Y:S01]  /*bc90*/  MUFU.RCP R12, R12 ;  /* 0x0000000c000c7308 */ /* 0x000e620000001000 */
[----:B------:R-:W-:Y:S02]  /*bca0*/  IMAD R11, R16, R5, RZ ;  /* 0x00000005100b7224 */ /* 0x000fe400078e02ff */
[----:B0-----:R-:W-:Y:S01]  /*bcb0*/  IMAD.MOV.U32 R2, RZ, RZ, RZ ;  /* 0x000000ffff027224 */ /* 0x001fe200078e00ff */
[----:B------:R0:W-:Y:S03]  /*bcc0*/  STL [R1], R10 ;  /* 0x0000000a01007387 */ /* 0x0001e60000100800 */
[----:B------:R-:W-:Y:S01]  /*bcd0*/  IMAD.HI.U32 R2, R3, R11, R2 ;  /* 0x0000000b03027227 */ /* 0x000fe200078e0002 */
[----:B------:R-:W-:-:S05]  /*bce0*/  IABS R11, R7 ;  /* 0x00000007000b7213 */ /* 0x000fca0000000000 */
[----:B------:R-:W-:Y:S01]  /*bcf0*/  IMAD.MOV R14, RZ, RZ, -R11 ;  /* 0x000000ffff0e7224 */ /* 0x000fe200078e0a0b */
[----:B0-----:R-:W-:-:S04]  /*bd00*/  IADD3 R10, -R10, UR6, RZ ;  /* 0x000000060a0a7c10 */ /* 0x001fc8000fffe1ff */
[----:B------:R-:W-:-:S05]  /*bd10*/  IABS R3, R10 ;  /* 0x0000000a00037213 */ /* 0x000fca0000000000 */
[----:B------:R-:W-:-:S04]  /*bd20*/  IMAD.HI.U32 R11, R2, R3, RZ ;  /* 0x00000003020b7227 */ /* 0x000fc800078e00ff */
[----:B------:R-:W-:Y:S02]  /*bd30*/  IMAD R2, R11, R14, R3 ;  /* 0x0000000e0b027224 */ /* 0x000fe400078e0203 */
[----:B-1----:R-:W-:-:S03]  /*bd40*/  VIADD R3, R12, 0xffffffe ;  /* 0x0ffffffe0c037836 */ /* 0x002fc60000000000 */
[----:B------:R-:W-:-:S03]  /*bd50*/  ISETP.GT.U32.AND P1, PT, R5, R2, PT ;  /* 0x000000020500720c */ /* 0x000fc60003f24070 */
[----:B------:R-:W0:Y:S10]  /*bd60*/  F2I.FTZ.U32.TRUNC.NTZ R3, R3 ;  /* 0x0000000300037305 */ /* 0x000e34000021f000 */
[----:B------:R-:W-:-:S02]  /*bd70*/  @!P1 IMAD.IADD R2, R2, 0x1, -R5 ;  /* 0x0000000102029824 */ /* 0x000fc400078e0a05 */
[----:B------:R-:W-:Y:S01]  /*bd80*/  @!P1 VIADD R11, R11, 0x1 ;  /* 0x000000010b0b9836 */ /* 0x000fe20000000000 */
[----:B------:R-:W-:Y:S02]  /*bd90*/  ISETP.NE.AND P1, PT, R7, RZ, PT ;  /* 0x000000ff0700720c */ /* 0x000fe40003f25270 */
[----:B------:R-:W-:Y:S01]  /*bda0*/  ISETP.GE.U32.AND P0, PT, R2, R5, PT ;  /* 0x000000050200720c */ /* 0x000fe20003f06070 */
[----:B0-----:R-:W-:Y:S02]  /*bdb0*/  IMAD.MOV R5, RZ, RZ, -R3 ;  /* 0x000000ffff057224 */ /* 0x001fe400078e0a03 */
[----:B------:R-:W-:Y:S02]  /*bdc0*/  IMAD.MOV.U32 R2, RZ, RZ, RZ ;  /* 0x000000ffff027224 */ /* 0x000fe400078e00ff */
[----:B------:R-:W-:-:S04]  /*bdd0*/  IMAD R5, R5, R8, RZ ;  /* 0x0000000805057224 */ /* 0x000fc800078e02ff */
[----:B------:R-:W-:Y:S01]  /*bde0*/  IMAD.HI.U32 R5, R3, R5, R2 ;  /* 0x0000000503057227 */ /* 0x000fe200078e0002 */
[----:B------:R-:W-:Y:S02]  /*bdf0*/  LOP3.LUT R2, R10, R7, RZ, 0x3c, !PT ;  /* 0x000000070a027212 */ /* 0x000fe400078e3cff */
[----:B------:R-:W-:Y:S01]  /*be00*/  IABS R3, R9 ;  /* 0x0000000900037213 */ /* 0x000fe20000000000 */
[----:B------:R-:W-:Y:S01]  /*be10*/  @P0 VIADD R11, R11, 0x1 ;  /* 0x000000010b0b0836 */ /* 0x000fe20000000000 */
[----:B------:R-:W-:-:S03]  /*be20*/  ISETP.GE.AND P2, PT, R2, RZ, PT ;  /* 0x000000ff0200720c */ /* 0x000fc60003f46270 */
[----:B------:R-:W-:-:S10]  /*be30*/  IMAD.MOV R3, RZ, RZ, -R3 ;  /* 0x000000ffff037224 */ /* 0x000fd400078e0a03 */
[----:B------:R-:W-:Y:S01]  /*be40*/  @!P2 IMAD.MOV R11, RZ, RZ, -R11 ;  /* 0x000000ffff0ba224 */ /* 0x000fe200078e0a0b */
[----:B------:R-:W-:-:S04]  /*be50*/  @!P1 LOP3.LUT R11, RZ, R7, RZ, 0x33, !PT ;  /* 0x00000007ff0b9212 */ /* 0x000fc800078e33ff */
[-C--:B------:R-:W-:Y:S01]  /*be60*/  IABS R2, R11.reuse ;  /* 0x0000000b00027213 */ /* 0x080fe20000000000 */
[----:B------:R-:W-:-:S04]  /*be70*/  IMAD R7, R7, R11, RZ ;  /* 0x0000000b07077224 */ /* 0x000fc800078e02ff */
[----:B------:R-:W-:-:S04]  /*be80*/  IMAD.HI.U32 R5, R5, R2, RZ ;  /* 0x0000000205057227 */ /* 0x000fc800078e00ff */
[----:B------:R-:W-:Y:S01]  /*be90*/  IMAD R3, R5, R3, R2 ;  /* 0x0000000305037224 */ /* 0x000fe200078e0202 */
[----:B------:R-:W-:-:S04]  /*bea0*/  LOP3.LUT R2, R11, R9, RZ, 0x3c, !PT ;  /* 0x000000090b027212 */ /* 0x000fc800078e3cff */
[----:B------:R-:W-:Y:S02]  /*beb0*/  ISETP.GT.U32.AND P1, PT, R8, R3, PT ;  /* 0x000000030800720c */ /* 0x000fe40003f24070 */
[----:B------:R-:W-:-:S11]  /*bec0*/  ISETP.GE.AND P2, PT, R2, RZ, PT ;  /* 0x000000ff0200720c */ /* 0x000fd60003f46270 */
[----:B------:R-:W-:Y:S02]  /*bed0*/  @!P1 IMAD.IADD R3, R3, 0x1, -R8 ;  /* 0x0000000103039824 */ /* 0x000fe400078e0a08 */
[----:B------:R-:W-:Y:S01]  /*bee0*/  @!P1 VIADD R5, R5, 0x1 ;  /* 0x0000000105059836 */ /* 0x000fe20000000000 */
[----:B------:R-:W-:Y:S02]  /*bef0*/  ISETP.NE.AND P1, PT, R9, RZ, PT ;  /* 0x000000ff0900720c */ /* 0x000fe40003f25270 */
[----:B------:R-:W-:-:S13]  /*bf00*/  ISETP.GE.U32.AND P0, PT, R3, R8, PT ;  /* 0x000000080300720c */ /* 0x000fda0003f06070 */
[----:B------:R-:W-:-:S04]  /*bf10*/  @P0 VIADD R5, R5, 0x1 ;  /* 0x0000000105050836 */ /* 0x000fc80000000000 */
[----:B------:R-:W-:Y:S01]  /*bf20*/  @!P2 IMAD.MOV R5, RZ, RZ, -R5 ;  /* 0x000000ffff05a224 */ /* 0x000fe200078e0a05 */
[----:B------:R-:W-:-:S05]  /*bf30*/  @!P1 LOP3.LUT R5, RZ, R9, RZ, 0x33, !PT ;  /* 0x00000009ff059212 */ /* 0x000fca00078e33ff */
[----:B------:R-:W-:-:S04]  /*bf40*/  IMAD.MOV R2, RZ, RZ, -R5 ;  /* 0x000000ffff027224 */ /* 0x000fc800078e0a05 */
[C---:B------:R-:W-:Y:S02]  /*bf50*/  IMAD R11, R9.reuse, R2, R11 ;  /* 0x00000002090b7224 */ /* 0x040fe400078e020b */
[----:B------:R-:W-:Y:S02]  /*bf60*/  IMAD R2, R9, 0x1000000, R5 ;  /* 0x0100000009027824 */ /* 0x000fe400078e0205 */
[----:B------:R-:W-:Y:S02]  /*bf70*/  IMAD.IADD R5, R10, 0x1, -R7 ;  /* 0x000000010a057824 */ /* 0x000fe400078e0a07 */
[----:B------:R-:W-:Y:S02]  /*bf80*/  IMAD R3, R11, 0x10000, R2 ;  /* 0x000100000b037824 */ /* 0x000fe400078e0202 */
[----:B------:R-:W-:Y:S01]  /*bf90*/  VIADD R2, R4, UR4 ;  /* 0x0000000404027c36 */ /* 0x000fe20008000000 */
[----:B------:R0:W-:Y:S04]  /*bfa0*/  STL [R1+0x4], R5 ;  /* 0x0000040501007387 */ /* 0x0001e80000100800 */
[----:B------:R0:W-:Y:S04]  /*bfb0*/  STL [R1+0xc], R2 ;  /* 0x00000c0201007387 */ /* 0x0001e80000100800 */
[----:B------:R0:W-:Y:S01]  /*bfc0*/  STL [R1+0x8], R3 ;  /* 0x0000080301007387 */ /* 0x0001e20000100800 */
[----:B------:R-:W-:Y:S05]  /*bfd0*/  BRA `(.L_x_411) ;  /* 0x0000000000107947 */ /* 0x000fea0003800000 */
.L_x_408:
[----:B------:R-:W-:Y:S01]  /*bfe0*/  IMAD.U32 R2, RZ, RZ, UR6 ;  /* 0x00000006ff027e24 */ /* 0x000fe2000f8e00ff */
[----:B------:R1:W-:Y:S04]  /*bff0*/  STL [R1+0x4], RZ ;  /* 0x000004ff01007387 */ /* 0x0003e80000100800 */
[----:B------:R1:W-:Y:S04]  /*c000*/  STL [R1+0x8], RZ ;  /* 0x000008ff01007387 */ /* 0x0003e80000100800 */
[----:B------:R1:W-:Y:S02]  /*c010*/  STL [R1], R2 ;  /* 0x0000000201007387 */ /* 0x0003e40000100800 */
.L_x_411:
[----:B------:R-:W2:Y:S04]  /*c020*/  LDL R8, [R1] ;  /* 0x0000000001087983 */ /* 0x000ea80000100800 */
[----:B------:R-:W2:Y:S04]  /*c030*/  LDL R9, [R1+0x4] ;  /* 0x0000040001097983 */ /* 0x000ea80000100800 */
[----:B------:R-:W2:Y:S04]  /*c040*/  LDL R10, [R1+0x8] ;  /* 0x00000800010a7983 */ /* 0x000ea80000100800 */
[----:B------:R-:W2:Y:S01]  /*c050*/  LDL R11, [R1+0xc] ;  /* 0x00000c00010b7983 */ /* 0x000ea20000100800 */
[----:B------:R-:W-:-:S13]  /*c060*/  ISETP.NE.AND P0, PT, R0, RZ, PT ;  /* 0x000000ff0000720c */ /* 0x000fda0003f05270 */
[----:B0-----:R-:W0:Y:S01]  /*c070*/  @!P0 S2R R3, SR_CgaCtaId ;  /* 0x0000000000038919 */ /* 0x001e220000008800 */
[----:B------:R-:W-:-:S04]  /*c080*/  @!P0 MOV R0, 0x400 ;  /* 0x0000040000008802 */ /* 0x000fc80000000f00 */
[----:B0-----:R-:W-:-:S05]  /*c090*/  @!P0 LEA R0, R3, R0, 0x18 ;  /* 0x0000000003008211 */ /* 0x001fca00078ec0ff */
[----:B--2---:R2:W-:Y:S01]  /*c0a0*/  @!P0 STS.128 [R0+0x228d0], R8 ;  /* 0x0228d00800008388 */ /* 0x0045e20000000c00 */
[----:B------:R-:W-:Y:S06]  /*c0b0*/  BAR.ARV 0x5, 0x180 ;  /* 0x0146000000007b1d */ /* 0x000fec0000002000 */
.L_x_406:
[----:B0-2---:R-:W2:Y:S01]  /*c0c0*/  LDL R0, [R1+0xc] ;  /* 0x00000c0001007983 */ /* 0x005ea20000100800 */
[----:B------:R-:W-:Y:S01]  /*c0d0*/  ULDC UR4, c[0x0][0xc3c] ;  /* 0x00030f0000047ab9 */ /* 0x000fe20000000800 */
[----:B------:R-:W-:Y:S02]  /*c0e0*/  IMAD.MOV.U32 R19, RZ, RZ, RZ ;  /* 0x000000ffff137224 */ /* 0x000fe400078e00ff */
[----:B------:R0:W-:Y:S01]  /*c0f0*/  STL [R1+0x48], RZ ;  /* 0x000048ff01007387 */ /* 0x0001e20000100800 */
[----:B--2---:R-:W-:Y:S01]  /*c100*/  ISETP.GE.AND P0, PT, R0, UR4, PT ;  /* 0x0000000400007c0c */ /* 0x004fe2000bf06270 */
[----:B------:R-:W-:-:S05]  /*c110*/  IMAD.MOV.U32 R0, RZ, RZ, 0x1 ;  /* 0x00000001ff007424 */ /* 0x000fca00078e00ff */
[----:B------:R0:W-:Y:S07]  /*c120*/  STL [R1+0x10], R0 ;  /* 0x0000100001007387 */ /* 0x0001ee0000100800 */
[----:B------:R-:W-:Y:S05]  /*c130*/  @P0 BRA `(.L_x_412) ;  /* 0x00000054003c0947 */ /* 0x000fea0003800000 */
[----:B------:R-:W2:Y:S01]  /*c140*/  S2UR UR5, SR_CgaCtaId ;  /* 0x00000000000579c3 */ /* 0x000ea20000008800 */
[C---:B0-----:R-:W-:Y:S01]  /*c150*/  IMAD.SHL.U32 R0, R6.reuse, 0x8, RZ ;  /* 0x0000000806007824 */ /* 0x041fe200078e00ff */
[----:B------:R-:W-:Y:S01]  /*c160*/  LOP3.LUT R4, R6, 0x7f, RZ, 0xc0, !PT ;  /* 0x0000007f06047812 */ /* 0x000fe200078ec0ff */
[----:B------:R-:W-:Y:S01]  /*c170*/  UMOV UR4, 0x400 ;  /* 0x0000040000047882 */ /* 0x000fe20000000000 */
[----:B------:R-:W-:Y:S01]  /*c180*/  BSSY B8, `(.L_x_412) ;  /* 0x000054a000087945 */ /* 0x000fe20003800000 */
[----:B------:R-:W-:Y:S01]  /*c190*/  IMAD.MOV.U32 R19, RZ, RZ, RZ ;  /* 0x000000ffff137224 */ /* 0x000fe200078e00ff */
[----:B------:R-:W-:Y:S01]  /*c1a0*/  LOP3.LUT R3, R0, 0x1f8, RZ, 0xc0, !PT ;  /* 0x000001f800037812 */ /* 0x000fe200078ec0ff */
[----:B-1----:R-:W-:Y:S01]  /*c1b0*/  IMAD.SHL.U32 R2, R4, 0x8, RZ ;  /* 0x0000000804027824 */ /* 0x002fe200078e00ff */
[----:B------:R-:W-:Y:S01]  /*c1c0*/  ULDC UR37, c[0x0][0xc] ;  /* 0x0000030000257ab9 */ /* 0x000fe20000000800 */
[----:B------:R-:W-:Y:S01]  /*c1d0*/  IMAD.MOV.U32 R0, RZ, RZ, 0x1 ;  /* 0x00000001ff007424 */ /* 0x000fe200078e00ff */
[----:B------:R-:W-:Y:S01]  /*c1e0*/  LOP3.LUT R3, R3, 0x38, R6, 0x78, !PT ;  /* 0x0000003803037812 */ /* 0x000fe200078e7806 */
[----:B------:R-:W-:Y:S01]  /*c1f0*/  IMAD.SHL.U32 R6, R6, 0x10, RZ ;  /* 0x0000001006067824 */ /* 0x000fe200078e00ff */
[----:B------:R-:W-:-:S02]  /*c200*/  ULDC.64 UR38, c[0x0][0x198] ;  /* 0x0000660000267ab9 */ /* 0x000fc40000000a00 */
[----:B------:R-:W-:Y:S02]  /*c210*/  LOP3.LUT R3, R3, 0x200, R2, 0xf8, !PT ;  /* 0x0000020003037812 */ /* 0x000fe400078ef802 */
[----:B------:R-:W-:-:S04]  /*c220*/  SHF.R.U32.HI R2, RZ, 0x3, R4 ;  /* 0x00000003ff027819 */ /* 0x000fc80000011604 */
[----:B------:R-:W-:Y:S01]  /*c230*/  LOP3.LUT R4, R2, 0x70, R6, 0xf8, !PT ;  /* 0x0000007002047812 */ /* 0x000fe200078ef806 */
[----:B--2---:R-:W-:-:S06]  /*c240*/  ULEA UR4, UR5, UR4, 0x18 ;  /* 0x0000000405047291 */ /* 0x004fcc000f8ec03f */
[----:B------:R-:W-:-:S04]  /*c250*/  IMAD.U32 R18, RZ, RZ, UR4 ;  /* 0x00000004ff127e24 */ /* 0x000fc8000f8e00ff */
[----:B------:R-:W-:-:S05]  /*c260*/  IMAD R2, R3, 0x2, R18 ;  /* 0x0000000203027824 */ /* 0x000fca00078e0212 */
[----:B------:R0:W-:Y:S04]  /*c270*/  STL [R1+0x28], R2 ;  /* 0x0000280201007387 */ /* 0x0001e80000100800 */
[----:B------:R0:W-:Y:S04]  /*c280*/  STL [R1+0x10], R0 ;  /* 0x0000100001007387 */ /* 0x0001e80000100800 */
[----:B------:R0:W-:Y:S02]  /*c290*/  STL [R1+0x48], RZ ;  /* 0x000048ff01007387 */ /* 0x0001e40000100800 */
.L_x_514:
[----:B0-2---:R-:W2:Y:S01]  /*c2a0*/  LDL R0, [R1+0xc] ;  /* 0x00000c0001007983 */ /* 0x005ea20000100800 */
[----:B------:R-:W2:Y:S01]  /*c2b0*/  LDC.64 R2, c[0x0][0xc88] ;  /* 0x00032200ff027b82 */ /* 0x000ea20000000a00 */
[----:B------:R-:W-:Y:S05]  /*c2c0*/  YIELD ;  /* 0x0000000000007946 */ /* 0x000fea0003800000 */
[----:B------:R-:W-:Y:S01]  /*c2d0*/  ULDC.64 UR4, c[0x0][0xa28] ;  /* 0x00028a0000047ab9 */ /* 0x000fe20000000a00 */
[----:B---3--:R-:W-:Y:S01]  /*c2e0*/  IMAD.MOV.U32 R6, RZ, RZ, RZ ;  /* 0x000000ffff067224 */ /* 0x008fe200078e00ff */
[----:B------:R-:W-:Y:S01]  /*c2f0*/  ISETP.NE.U32.AND P0, PT, RZ, UR4, PT ;  /* 0x00000004ff007c0c */ /* 0x000fe2000bf05070 */
[----:B------:R-:W-:Y:S01]  /*c300*/  ULDC.64 UR6, c[0x0][0xa18] ;  /* 0x0002860000067ab9 */ /* 0x000fe20000000a00 */
[----:B------:R-:W-:Y:S01]  /*c310*/  ULDC.64 UR8, c[0x0][0xa08] ;  /* 0x0002820000087ab9 */ /* 0x000fe20000000a00 */
[----:B--2---:R-:W-:-:S05]  /*c320*/  IMAD.WIDE R2, R0, 0x4, R2 ;  /* 0x0000000400027825 */ /* 0x004fca00078e0202 */
[----:B-1----:R-:W2:Y:S01]  /*c330*/  LDG.E R10, desc[UR40][R2.64] ;  /* 0x00000028020a7981 */ /* 0x002ea2000c1e1900 */
[----:B------:R-:W-:Y:S01]  /*c340*/  ISETP.NE.AND.EX P0, PT, RZ, UR5, PT, P0 ;  /* 0x00000005ff007c0c */ /* 0x000fe2000bf05300 */
[----:B------:R-:W-:Y:S01]  /*c350*/  IMAD.MOV.U32 R0, RZ, RZ, RZ ;  /* 0x000000ffff007224 */ /* 0x000fe200078e00ff */
[----:B--2---:R-:W-:Y:S01]  /*c360*/  SHF.R.S32.HI R4, RZ, 0x1f, R10 ;  /* 0x0000001fff047819 */ /* 0x004fe2000001140a */
[----:B------:R-:W-:-:S10]  /*c370*/  IMAD.SHL.U32 R16, R10, 0x4, RZ ;  /* 0x000000040a107824 */ /* 0x000fd400078e00ff */
[C---:B------:R-:W-:Y:S01]  /*c380*/  @P0 LEA R2, P1, R10.reuse, UR4, 0x2 ;  /* 0x000000040a020c11 */ /* 0x040fe2000f8210ff */
[----:B------:R-:W-:Y:S03]  /*c390*/  STL [R1+0x24], R10 ;  /* 0x0000240a01007387 */ /* 0x000fe60000100800 */
[C-C-:B------:R-:W-:Y:S01]  /*c3a0*/  @P0 LEA.HI.X R3, R10.reuse, UR5, R4.reuse, 0x2, P1 ;  /* 0x000000050a030c11 */ /* 0x140fe200088f1404 */
[----:B------:R-:W-:Y:S01]  /*c3b0*/  ULDC.64 UR4, c[0x0][0xa00] ;  /* 0x0002800000047ab9 */ /* 0x000fe20000000a00 */
[----:B------:R-:W-:Y:S01]  /*c3c0*/  SHF.L.U64.HI R9, R10, 0x2, R4 ;  /* 0x000000020a097819 */ /* 0x000fe20000010204 */
[----:B------:R0:W-:Y:S01]  /*c3d0*/  STL [R1+0x3c], R4 ;  /* 0x00003c0401007387 */ /* 0x0001e20000100800 */
[----:B------:R-:W-:-:S03]  /*c3e0*/  ISETP.NE.U32.AND P1, PT, RZ, UR4, PT ;  /* 0x00000004ff007c0c */ /* 0x000fc6000bf25070 */
[----:B------:R1:W5:Y:S01]  /*c3f0*/  @P0 LDG.E R0, desc[UR40][R2.64] ;  /* 0x0000002802000981 */ /* 0x000362000c1e1900 */
[----:B------:R-:W-:Y:S01]  /*c400*/  ISETP.NE.AND.EX P1, PT, RZ, UR5, PT, P1 ;  /* 0x00000005ff007c0c */ /* 0x000fe2000bf25310 */
[----:B------:R-:W-:Y:S01]  /*c410*/  IMAD.MOV.U32 R8, RZ, RZ, RZ ;  /* 0x000000ffff087224 */ /* 0x000fe200078e00ff */
[----:B------:R-:W-:Y:S01]  /*c420*/  ISETP.NE.U32.AND P2, PT, RZ, UR6, PT ;  /* 0x00000006ff007c0c */ /* 0x000fe2000bf45070 */
[----:B------:R-:W-:Y:S01]  /*c430*/  STL [R1+0x14], R9 ;  /* 0x0000140901007387 */ /* 0x000fe20000100800 */
[----:B------:R-:W-:Y:S02]  /*c440*/  ISETP.NE.U32.AND P0, PT, RZ, UR8, PT ;  /* 0x00000008ff007c0c */ /* 0x000fe4000bf05070 */
[C---:B0-----:R-:W-:Y:S02]  /*c450*/  IADD3 R4, P4, R16.reuse, UR8, RZ ;  /* 0x0000000810047c10 */ /* 0x041fe4000ff9e0ff */
[----:B-1----:R-:W-:Y:S02]  /*c460*/  IADD3 R2, P3, R16, UR4, RZ ;  /* 0x0000000410027c10 */ /* 0x002fe4000ff7e0ff */
[----:B------:R-:W-:-:S02]  /*c470*/  ISETP.NE.AND.EX P2, PT, RZ, UR7, PT, P2 ;  /* 0x00000007ff007c0c */ /* 0x000fc4000bf45320 */
[C---:B------:R-:W-:Y:S02]  /*c480*/  IADD3.X R3, R9.reuse, UR5, RZ, P3, !PT ;  /* 0x0000000509037c10 */ /* 0x040fe40009ffe4ff */
[----:B------:R-:W-:Y:S02]  /*c490*/  ISETP.NE.AND.EX P0, PT, RZ, UR9, PT, P0 ;  /* 0x00000009ff007c0c */ /* 0x000fe4000bf05300 */
[----:B------:R-:W-:Y:S01]  /*c4a0*/  IADD3.X R5, R9, UR9, RZ, P4, !PT ;  /* 0x0000000909057c10 */ /* 0x000fe2000a7fe4ff */
[----:B------:R-:W2:Y:S01]  /*c4b0*/  @P1 LDG.E R6, desc[UR40][R2.64] ;  /* 0x0000002802061981 */ /* 0x000ea2000c1e1900 */
[----:B------:R-:W-:Y:S02]  /*c4c0*/  ULDC UR4, c[0x0][0x288] ;  /* 0x0000a20000047ab9 */ /* 0x000fe40000000800 */
[----:B------:R-:W-:Y:S01]  /*c4d0*/  IMAD.U32 R11, RZ, RZ, UR4 ;  /* 0x00000004ff0b7e24 */ /* 0x000fe2000f8e00ff */
[----:B------:R-:W-:-:S06]  /*c4e0*/  ULDC.64 UR4, c[0x0][0x418] ;  /* 0x0001060000047ab9 */ /* 0x000fcc0000000a00 */
[----:B------:R-:W5:Y:S04]  /*c4f0*/  @P0 LDG.E R8, desc[UR40][R4.64] ;  /* 0x0000002804080981 */ /* 0x000f68000c1e1900 */
[----:B--2---:R0:W-:Y:S02]  /*c500*/  STL [R1+0x34], R6 ;  /* 0x0000340601007387 */ /* 0x0041e40000100800 */
[----:B0-----:R-:W-:-:S04]  /*c510*/  @P2 IADD3 R6, P3, R16, UR6, RZ ;  /* 0x0000000610062c10 */ /* 0x001fc8000ff7e0ff */
[----:B------:R-:W-:-:S05]  /*c520*/  @P2 IADD3.X R7, R9, UR7, RZ, P3, !PT ;  /* 0x0000000709072c10 */ /* 0x000fca0009ffe4ff */
[----:B------:R0:W2:Y:S01]  /*c530*/  @P2 LDG.E R11, desc[UR40][R6.64] ;  /* 0x00000028060b2981 */ /* 0x0000a2000c1e1900 */
[----:B------:R-:W-:-:S03]  /*c540*/  UISETP.NE.U32.AND UP0, UPT, UR4, URZ, UPT ;  /* 0x0000003f0400728c */ /* 0x000fc6000bf05070 */
[----:B------:R-:W-:Y:S01]  /*c550*/  ULDC UR4, c[0x0][0x424] ;  /* 0x0001090000047ab9 */ /* 0x000fe20000000800 */
[----:B------:R-:W-:-:S03]  /*c560*/  UISETP.NE.AND.EX UP0, UPT, UR5, URZ, UPT, UP0 ;  /* 0x0000003f0500728c */ /* 0x000fc6000bf05300 */
[----:B------:R-:W-:Y:S01]  /*c570*/  ULDC UR5, c[0x0][0x2f0] ;  /* 0x0000bc0000057ab9 */ /* 0x000fe20000000800 */
[----:B------:R-:W-:-:S04]  /*c580*/  USEL UR4, UR4, 0x1, UP0 ;  /* 0x0000000104047887 */ /* 0x000fc80008000000 */
[----:B------:R-:W-:-:S06]  /*c590*/  UIMAD UR4, UR4, UR5, URZ ;  /* 0x00000005040472a4 */ /* 0x000fcc000f8e023f */
[----:B0-----:R-:W-:Y:S01]  /*c5a0*/  IMAD.U32 R6, RZ, RZ, UR4 ;  /* 0x00000004ff067e24 */ /* 0x001fe2000f8e00ff */
[----:B--2---:R0:W-:Y:S01]  /*c5b0*/  STL [R1+0x44], R11 ;  /* 0x0000440b01007387 */ /* 0x0041e20000100800 */
[----:B------:R-:W-:Y:S05]  /*c5c0*/  @P2 BRA `(.L_x_413) ;  /* 0x0000000000142947 */ /* 0x000fea0003800000 */
[----:B------:R-:W-:Y:S05]  /*c5d0*/  @!P1 BRA `(.L_x_413) ;  /* 0x0000000000109947 */ /* 0x000fea0003800000 */
[----:B------:R-:W2:Y:S04]  /*c5e0*/  LDG.E R7, desc[UR40][R2.64] ;  /* 0x0000002802077981 */ /* 0x000ea8000c1e1900 */
[----:B------:R-:W2:Y:S02]  /*c5f0*/  LDG.E R2, desc[UR40][R2.64+0x4] ;  /* 0x0000042802027981 */ /* 0x000ea4000c1e1900 */
[----:B--2---:R-:W-:-:S05]  /*c600*/  IMAD.IADD R2, R2, 0x1, -R7 ;  /* 0x0000000102027824 */ /* 0x004fca00078e0a07 */
[----:B------:R1:W-:Y:S02]  /*c610*/  STL [R1+0x44], R2 ;  /* 0x0000440201007387 */ /* 0x0003e40000100800 */
.L_x_413:
[----:B------:R-:W1:Y:S01]  /*c620*/  LDL.LU R7, [R1+0x8] ;  /* 0x0000080001077983 */ /* 0x000e620000300800 */
[----:B------:R-:W-:Y:S02]  /*c630*/  ULDC.64 UR4, c[0x0][0xa20] ;  /* 0x0002880000047ab9 */ /* 0x000fe40000000a00 */
[----:B------:R-:W-:-:S04]  /*c640*/  ISETP.NE.U32.AND P1, PT, RZ, UR4, PT ;  /* 0x00000004ff007c0c */ /* 0x000fc8000bf25070 */
[----:B------:R-:W-:Y:S02]  /*c650*/  ISETP.NE.AND.EX P1, PT, RZ, UR5, PT, P1 ;  /* 0x00000005ff007c0c */ /* 0x000fe4000bf25310 */
[C---:B-1----:R-:W-:Y:S02]  /*c660*/  LOP3.LUT R2, R7.reuse, 0xff000000, RZ, 0xc0, !PT ;  /* 0xff00000007027812 */ /* 0x042fe400078ec0ff */
[C---:B------:R-:W-:Y:S02]  /*c670*/  LOP3.LUT R3, R7.reuse, 0xff0000, RZ, 0xc0, !PT ;  /* 0x00ff000007037812 */ /* 0x040fe400078ec0ff */
[----:B------:R-:W-:Y:S02]  /*c680*/  SHF.R.U32.HI R2, RZ, 0x8, R2 ;  /* 0x00000008ff027819 */ /* 0x000fe40000011602 */
[----:B------:R-:W-:Y:S01]  /*c690*/  LOP3.LUT R17, R7, 0xffff, RZ, 0xc0, !PT ;  /* 0x0000ffff07117812 */ /* 0x000fe200078ec0ff */
[----:B-----5:R-:W-:Y:S01]  /*c6a0*/  IMAD.IADD R7, R8, 0x1, R0 ;  /* 0x0000000108077824 */ /* 0x020fe200078e0200 */
[----:B------:R-:W-:Y:S01]  /*c6b0*/  LEA.HI R2, R3, R2, RZ, 0x10 ;  /* 0x0000000203027211 */ /* 0x000fe200078f80ff */
[----:B------:R-:W-:-:S05]  /*c6c0*/  IMAD.MOV.U32 R3, RZ, RZ, R10 ;  /* 0x000000ffff037224 */ /* 0x000fca00078e000a */
[----:B------:R1:W-:Y:S04]  /*c6d0*/  STL [R1+0x8], R3 ;  /* 0x0000080301007387 */ /* 0x0003e80000100800 */
[----:B------:R1:W-:Y:S01]  /*c6e0*/  STL [R1+0x1c], R7 ;  /* 0x00001c0701007387 */ /* 0x0003e20000100800 */
[----:B------:R-:W-:Y:S05]  /*c6f0*/  @!P1 BRA `(.L_x_414) ;  /* 0x0000000000109947 */ /* 0x000fea0003800000 */
[----:B------:R-:W-:-:S04]  /*c700*/  IADD3 R6, P0, R16, UR4, RZ ;  /* 0x0000000410067c10 */ /* 0x000fc8000ff1e0ff */
[----:B-1----:R-:W-:-:S05]  /*c710*/  IADD3.X R7, R9, UR5, RZ, P0, !PT ;  /* 0x0000000509077c10 */ /* 0x002fca00087fe4ff */
[----:B------:R1:W5:Y:S01]  /*c720*/  LDG.E R6, desc[UR40][R6.64] ;  /* 0x0000002806067981 */ /* 0x000362000c1e1900 */
[----:B------:R-:W-:Y:S05]  /*c730*/  BRA `(.L_x_415) ;  /* 0x0000000000107947 */ /* 0x000fea0003800000 */
.L_x_414:
[----:B------:R-:W-:Y:S05]  /*c740*/  @!P0 BRA `(.L_x_415) ;  /* 0x00000000000c8947 */ /* 0x000fea0003800000 */
[----:B------:R-:W2:Y:S04]  /*c750*/  LDG.E R6, desc[UR40][R4.64] ;  /* 0x0000002804067981 */ /* 0x000ea8000c1e1900 */
[----:B------:R-:W2:Y:S02]  /*c760*/  LDG.E R4, desc[UR40][R4.64+0x4] ;  /* 0x0000042804047981 */ /* 0x000ea4000c1e1900 */
[----:B--2---:R-:W-:-:S07]  /*c770*/  IMAD.IADD R6, R4, 0x1, -R6 ;  /* 0x0000000104067824 */ /* 0x004fce00078e0a06 */
.L_x_415:
[----:B-----5:R-:W-:Y:S01]  /*c780*/  IMAD.IADD R6, R6, 0x1, -R0 ;  /* 0x0000000106067824 */ /* 0x020fe200078e0a00 */
[----:B------:R-:W-:Y:S01]  /*c790*/  LOP3.LUT R9, R2, 0xff, RZ, 0xc0, !PT ;  /* 0x000000ff02097812 */ /* 0x000fe200078ec0ff */
[----:B------:R-:W-:Y:S01]  /*c7a0*/  IMAD.MOV.U32 R4, RZ, RZ, RZ ;  /* 0x000000ffff047224 */ /* 0x000fe200078e00ff */
[----:B------:R-:W-:Y:S01]  /*c7b0*/  BSSY B0, `(.L_x_416) ;  /* 0x000002a000007945 */ /* 0x000fe20003800000 */
[C---:B------:R-:W-:Y:S01]  /*c7c0*/  VIADD R0, R6.reuse, 0x5f ;  /* 0x0000005f06007836 */ /* 0x040fe20000000000 */
[----:B------:R-:W-:Y:S01]  /*c7d0*/  ISETP.GE.AND P0, PT, R6, 0x1, PT ;  /* 0x000000010600780c */ /* 0x000fe20003f06270 */
[----:B------:R-:W-:Y:S01]  /*c7e0*/  IMAD.MOV.U32 R10, RZ, RZ, R4 ;  /* 0x000000ffff0a7224 */ /* 0x000fe200078e0004 */
[----:B------:R2:W-:Y:S01]  /*c7f0*/  STL [R1+0x38], R4 ;  /* 0x0000380401007387 */ /* 0x0005e20000100800 */
[----:B------:R-:W-:-:S05]  /*c800*/  IMAD.HI R0, R0, 0x2aaaaaab, RZ ;  /* 0x2aaaaaab00007827 */ /* 0x000fca00078e02ff */
[----:B-1----:R-:W-:-:S04]  /*c810*/  SHF.R.U32.HI R3, RZ, 0x1f, R0 ;  /* 0x0000001fff037819 */ /* 0x002fc80000011600 */
[----:B------:R-:W-:-:S05]  /*c820*/  LEA.HI.SX32 R8, R0, R3, 0x1c ;  /* 0x0000000300087211 */ /* 0x000fca00078fe2ff */
[----:B------:R2:W-:Y:S04]  /*c830*/  STL [R1+0x40], R8 ;  /* 0x0000400801007387 */ /* 0x0005e80000100800 */
[----:B------:R2:W-:Y:S01]  /*c840*/  STL [R1+0x58], R9 ;  /* 0x0000580901007387 */ /* 0x0005e20000100800 */
[----:B------:R-:W-:Y:S05]  /*c850*/  @!P0 BRA `(.L_x_417) ;  /* 0x00000000007c8947 */ /* 0x000fea0003800000 */
[----:B------:R-:W-:-:S04]  /*c860*/  SHF.R.U32.HI R0, RZ, 0x10, R2 ;  /* 0x00000010ff007819 */ /* 0x000fc80000011602 */
[----:B------:R-:W-:-:S13]  /*c870*/  ISETP.NE.AND P0, PT, R0, RZ, PT ;  /* 0x000000ff0000720c */ /* 0x000fda0003f05270 */
[----:B------:R-:W2:Y:S02]  /*c880*/  @!P0 LDC R0, c[0x0][0x9f0] ;  /* 0x00027c00ff008b82 */ /* 0x000ea40000000800 */
[----:B--2---:R-:W-:-:S04]  /*c890*/  IABS R4, R0 ;  /* 0x0000000000047213 */ /* 0x004fc80000000000 */
[----:B------:R-:W1:Y:S08]  /*c8a0*/  I2F.RP R2, R4 ;  /* 0x0000000400027306 */ /* 0x000e700000209400 */
[----:B-1----:R-:W1:Y:S02]  /*c8b0*/  MUFU.RCP R2, R2 ;  /* 0x0000000200027308 */ /* 0x002e640000001000 */
[----:B-1----:R-:W-:-:S06]  /*c8c0*/  VIADD R2, R2, 0xffffffe ;  /* 0x0ffffffe02027836 */ /* 0x002fcc0000000000 */
[----:B------:R-:W1:Y:S02]  /*c8d0*/  F2I.FTZ.U32.TRUNC.NTZ R3, R2 ;  /* 0x0000000200037305 */ /* 0x000e64000021f000 */
[----:B-1----:R-:W-:-:S04]  /*c8e0*/  IMAD.MOV R2, RZ, RZ, -R3 ;  /* 0x000000ffff027224 */ /* 0x002fc800078e0a03 */
[----:B------:R-:W-:Y:S02]  /*c8f0*/  IMAD R5, R2, R4, RZ ;  /* 0x0000000402057224 */ /* 0x000fe400078e02ff */
[----:B------:R-:W-:-:S04]  /*c900*/  IMAD.MOV.U32 R2, RZ, RZ, RZ ;  /* 0x000000ffff027224 */ /* 0x000fc800078e00ff */
[----:B------:R-:W-:Y:S01]  /*c910*/  IMAD.HI.U32 R7, R3, R5, R2 ;  /* 0x0000000503077227 */ /* 0x000fe200078e0002 */
[----:B------:R-:W-:Y:S02]  /*c920*/  IABS R2, R0 ;  /* 0x0000000000027213 */ /* 0x000fe40000000000 */
[----:B------:R-:W-:-:S03]  /*c930*/  IADD3 R5, R0, -0x1, R8 ;  /* 0xffffffff00057810 */ /* 0x000fc60007ffe008 */
[----:B------:R-:W-:Y:S01]  /*c940*/  IMAD.MOV R2, RZ, RZ, -R2 ;  /* 0x000000ffff027224 */ /* 0x000fe200078e0a02 */
[----:B------:R-:W-:Y:S02]  /*c950*/  IABS R3, R5 ;  /* 0x0000000500037213 */ /* 0x000fe40000000000 */
[----:B------:R-:W-:Y:S01]  /*c960*/  LOP3.LUT R5, R5, R0, RZ, 0x3c, !PT ;  /* 0x0000000005057212 */ /* 0x000fe200078e3cff */
[----:B------:R-:W-:Y:S02]  /*c970*/  IMAD.MOV.U32 R6, RZ, RZ, R2 ;  /* 0x000000ffff067224 */ /* 0x000fe400078e0002 */
[----:B------:R-:W-:Y:S01]  /*c980*/  IMAD.HI.U32 R2, R7, R3, RZ ;  /* 0x0000000307027227 */ /* 0x000fe200078e00ff */
[----:B------:R-:W-:-:S03]  /*c990*/  ISETP.GE.AND P2, PT, R5, RZ, PT ;  /* 0x000000ff0500720c */ /* 0x000fc60003f46270 */
[----:B------:R-:W-:-:S05]  /*c9a0*/  IMAD R3, R2, R6, R3 ;  /* 0x0000000602037224 */ /* 0x000fca00078e0203 */
[----:B------:R-:W-:-:S13]  /*c9b0*/  ISETP.GT.U32.AND P1, PT, R4, R3, PT ;  /* 0x000000030400720c */ /* 0x000fda0003f24070 */
[----:B------:R-:W-:Y:S02]  /*c9c0*/  @!P1 IMAD.IADD R3, R3, 0x1, -R4 ;  /* 0x0000000103039824 */ /* 0x000fe400078e0a04 */
[----:B------:R-:W-:Y:S01]  /*c9d0*/  @!P1 VIADD R2, R2, 0x1 ;  /* 0x0000000102029836 */ /* 0x000fe20000000000 */
[----:B------:R-:W-:Y:S02]  /*c9e0*/  ISETP.NE.AND P1, PT, R0, RZ, PT ;  /* 0x000000ff0000720c */ /* 0x000fe40003f25270 */
[----:B------:R-:W-:-:S13]  /*c9f0*/  ISETP.GE.U32.AND P0, PT, R3, R4, PT ;  /* 0x000000040300720c */ /* 0x000fda0003f06070 */
[----:B------:R-:W-:-:S04]  /*ca00*/  @P0 VIADD R2, R2, 0x1 ;  /* 0x0000000102020836 */ /* 0x000fc80000000000 */
[----:B------:R-:W-:Y:S01]  /*ca10*/  @!P2 IMAD.MOV R2, RZ, RZ, -R2 ;  /* 0x000000ffff02a224 */ /* 0x000fe200078e0a02 */
[----:B------:R-:W-:-:S05]  /*ca20*/  @!P1 LOP3.LUT R2, RZ, R0, RZ, 0x33, !PT ;  /* 0x00000000ff029212 */ /* 0x000fca00078e33ff */
[----:B------:R-:W-:-:S05]  /*ca30*/  IMAD.MOV.U32 R10, RZ, RZ, R2 ;  /* 0x000000ffff0a7224 */ /* 0x000fca00078e0002 */
[----:B------:R1:W-:Y:S02]  /*ca40*/  STL [R1+0x38], R10 ;  /* 0x0000380a01007387 */ /* 0x0003e40000100800 */
.L_x_417:
[----:B------:R-:W-:Y:S05]  /*ca50*/  BSYNC B0 ;  /* 0x0000000000007941 */ /* 0x000fea0003800000 */
.L_x_416:
[----:B------:R-:W-:Y:S01]  /*ca60*/  IMAD.MOV.U32 R0, RZ, RZ, R10 ;  /* 0x000000ffff007224 */ /* 0x000fe200078e000a */
[----:B------:R-:W-:Y:S03]  /*ca70*/  BSSY B7, `(.L_x_418) ;  /* 0x00003e2000077945 */ /* 0x000fe60003800000 */
[----:B------:R-:W-:-:S05]  /*ca80*/  IMAD R2, R9, R0, RZ ;  /* 0x0000000009027224 */ /* 0x000fca00078e02ff */
[----:B------:R-:W-:Y:S01]  /*ca90*/  VIADDMNMX R0, R2, R0, R8, PT ;  /* 0x0000000002007246 */ /* 0x000fe20003800108 */
[----:B------:R3:W-:Y:S03]  /*caa0*/  STL [R1+0x20], R2 ;  /* 0x0000200201007387 */ /* 0x0007e60000100800 */
[----:B------:R-:W-:Y:S01]  /*cab0*/  ISETP.GT.AND P0, PT, R0, R2, PT ;  /* 0x000000020000720c */ /* 0x000fe20003f04270 */
[----:B------:R3:W-:-:S12]  /*cac0*/  STL [R1+0x30], R0 ;  /* 0x0000300001007387 */ /* 0x0007d80000100800 */
[----:B---3--:R-:W-:Y:S05]  /*cad0*/  @P0 BRA `(.L_x_419) ;  /* 0x0000000000480947 */ /* 0x008fea0003800000 */
[----:B------:R-:W3:Y:S02]  /*cae0*/  S2R R0, SR_TID.X ;  /* 0x0000000000007919 */ /* 0x000ee40000002100 */
[----:B---3--:R-:W-:-:S04]  /*caf0*/  LOP3.LUT R0, R0, 0x7f, RZ, 0xc0, !PT ;  /* 0x0000007f00007812 */ /* 0x008fc800078ec0ff */
[----:B------:R-:W-:-:S13]  /*cb00*/  ISETP.NE.AND P0, PT, R0, RZ, PT ;  /* 0x000000ff0000720c */ /* 0x000fda0003f05270 */
[----:B------:R-:W-:Y:S05]  /*cb10*/  @P0 BRA `(.L_x_420) ;  /* 0x0000003c005c0947 */ /* 0x000fea0003800000 */
[----:B------:R-:W3:Y:S01]  /*cb20*/  S2R R5, SR_LANEID ;  /* 0x0000000000057919 */ /* 0x000ee20000000000 */
[----:B------:R-:W-:Y:S01]  /*cb30*/  VOTEU.ANY UR4, UPT, PT ;  /* 0x0000000000047886 */ /* 0x000fe200038e0100 */
[----:B------:R-:W4:Y:S01]  /*cb40*/  LDC.64 R2, c[0x0][0xc60] ;  /* 0x00031800ff027b82 */ /* 0x000f220000000a00 */
[----:B------:R-:W3:Y:S02]  /*cb50*/  FLO.U32 R0, UR4 ;  /* 0x0000000400007d00 */ /* 0x000ee400080e0000 */
[----:B---3--:R-:W-:-:S06]  /*cb60*/  ISETP.EQ.U32.AND P0, PT, R0, R5, PT ;  /* 0x000000050000720c */ /* 0x008fcc0003f02070 */
[----:B------:R-:W4:Y:S07]  /*cb70*/  POPC R5, UR4 ;  /* 0x0000000400057d09 */ /* 0x000f2e0008000000 */
[----:B----4-:R-:W3:Y:S01]  /*cb80*/  @P0 ATOMG.E.ADD.STRONG.GPU PT, R3, desc[UR40][R2.64], R5 ;  /* 0x00000005020309a8 */ /* 0x010ee200081ee1e8 */
[----:B--2---:R-:W2:Y:S02]  /*cb90*/  S2R R4, SR_LTMASK ;  /* 0x0000000000047919 */ /* 0x004ea40000003900 */
[----:B--2---:R-:W-:-:S04]  /*cba0*/  LOP3.LUT R4, R4, UR4, RZ, 0xc0, !PT ;  /* 0x0000000404047c12 */ /* 0x004fc8000f8ec0ff */
[----:B------:R-:W2:Y:S01]  /*cbb0*/  POPC R7, R4 ;  /* 0x0000000400077309 */ /* 0x000ea20000000000 */
[----:B---3--:R-:W2:Y:S02]  /*cbc0*/  SHFL.IDX PT, R0, R3, R0, 0x1f ;  /* 0x00001f0003007589 */ /* 0x008ea400000e0000 */
[----:B--2---:R-:W-:-:S05]  /*cbd0*/  IADD3 R0, R0, UR37, R7 ;  /* 0x0000002500007c10 */ /* 0x004fca000fffe007 */
[----:B------:R4:W-:Y:S01]  /*cbe0*/  STL [R1], R0 ;  /* 0x0000000001007387 */ /* 0x0009e20000100800 */
[----:B------:R-:W-:Y:S05]  /*cbf0*/  BRA `(.L_x_420) ;  /* 0x0000003c00247947 */ /* 0x000fea0003800000 */
.L_x_419:
[----:B------:R-:W-:Y:S01]  /*cc00*/  VIADD R0, R18, 0x1c400 ;  /* 0x0001c40012007836 */ /* 0x000fe20000000000 */
[----:B------:R-:W-:Y:S04]  /*cc10*/  BSSY B6, `(.L_x_421) ;  /* 0x0000013000067945 */ /* 0x000fe80003800000 */
[----:B------:R-:W-:-:S13]  /*cc20*/  LOP3.LUT P0, RZ, R0, 0x3ff, RZ, 0xc0, !PT ;  /* 0x000003ff00ff7812 */ /* 0x000fda000780c0ff */
[----:B------:R-:W-:Y:S05]  /*cc30*/  @!P0 BRA `(.L_x_422) ;  /* 0x0000000000408947 */ /* 0x000fea0003800000 */
[----:B------:R-:W-:Y:S01]  /*cc40*/  MOV R2, 0x0 ;  /* 0x0000000000027802 */ /* 0x000fe20000000f00 */
[----:B------:R-:W-:Y:S01]  /*cc50*/  ULDC.64 UR6, c[0x4][0x98] ;  /* 0x0100260000067ab9 */ /* 0x000fe20000000a00 */
[----:B------:R-:W-:Y:S01]  /*cc60*/  ULDC.64 UR8, c[0x4][0xa0] ;  /* 0x0100280000087ab9 */ /* 0x000fe20000000a00 */
[----:B------:R-:W-:Y:S01]  /*cc70*/  ULDC.64 UR4, c[0x4][0x8] ;  /* 0x0100020000047ab9 */ /* 0x000fe20000000a00 */
[----:B--2---:R-:W-:Y:S02]  /*cc80*/  IMAD.U32 R4, RZ, RZ, UR6 ;  /* 0x00000006ff047e24 */ /* 0x004fe4000f8e00ff */
[----:B------:R-:W2:Y:S01]  /*cc90*/  LDC.64 R2, c[0x4][R2] ;  /* 0x0100000002027b82 */ /* 0x000ea20000000a00 */
[----:B------:R-:W-:Y:S02]  /*cca0*/  IMAD.U32 R5, RZ, RZ, UR7 ;  /* 0x00000007ff057e24 */ /* 0x000fe4000f8e00ff */
[----:B------:R-:W-:Y:S02]  /*ccb0*/  IMAD.U32 R6, RZ, RZ, UR8 ;  /* 0x00000008ff067e24 */ /* 0x000fe4000f8e00ff */
[----:B------:R-:W-:-:S02]  /*ccc0*/  IMAD.U32 R7, RZ, RZ, UR9 ;  /* 0x00000009ff077e24 */ /* 0x000fc4000f8e00ff */
[----:B-1----:R-:W-:Y:S02]  /*ccd0*/  IMAD.U32 R10, RZ, RZ, UR4 ;  /* 0x00000004ff0a7e24 */ /* 0x002fe4000f8e00ff */
[----:B0-----:R-:W-:Y:S02]  /*cce0*/  IMAD.U32 R11, RZ, RZ, UR5 ;  /* 0x00000005ff0b7e24 */ /* 0x001fe4000f8e00ff */
[----:B------:R-:W-:Y:S02]  /*ccf0*/  IMAD.MOV.U32 R8, RZ, RZ, 0x70 ;  /* 0x00000070ff087424 */ /* 0x000fe400078e00ff */
[----:B------:R-:W-:Y:S02]  /*cd00*/  IMAD.MOV.U32 R12, RZ, RZ, 0x1 ;  /* 0x00000001ff0c7424 */ /* 0x000fe400078e00ff */
[----:B------:R-:W-:-:S07]  /*cd10*/  IMAD.MOV.U32 R13, RZ, RZ, RZ ;  /* 0x000000ffff0d7224 */ /* 0x000fce00078e00ff */
[----:B------:R-:W-:-:S07]  /*cd20*/  LEPC R20, `(.L_x_422) ;  /* 0x000000001014794e */ /* 0x000fce0000000000 */
[----:B--2---:R-:W-:Y:S05]  /*cd30*/  CALL.ABS.NOINC R2 ;  /* 0x0000000002007343 */ /* 0x004fea0003c00000 */
.L_x_422:
[----:B------:R-:W-:Y:S05]  /*cd40*/  BSYNC B6 ;  /* 0x0000000000067941 */ /* 0x000fea0003800000 */
.L_x_421:
        /* <DEDUP_REMOVED lines=8> */
[----:B------:R3:W4:Y:S01]  /*cdd0*/  LDC.64 R2, c[0x4][R0] ;  /* 0x0100000000027b82 */ /* 0x0007220000000a00 */
[----:B--2---:R-:W-:Y:S02]  /*cde0*/  IMAD.U32 R4, RZ, RZ, UR6 ;  /* 0x00000006ff047e24 */ /* 0x004fe4000f8e00ff */
[----:B------:R-:W-:Y:S02]  /*cdf0*/  IMAD.U32 R5, RZ, RZ, UR7 ;  /* 0x00000007ff057e24 */ /* 0x000fe4000f8e00ff */
[----:B------:R-:W-:Y:S02]  /*ce00*/  IMAD.U32 R6, RZ, RZ, UR8 ;  /* 0x00000008ff067e24 */ /* 0x000fe4000f8e00ff */
[----:B------:R-:W-:-:S02]  /*ce10*/  IMAD.U32 R7, RZ, RZ, UR9 ;  /* 0x00000009ff077e24 */ /* 0x000fc4000f8e00ff */
[----:B-1----:R-:W-:Y:S02]  /*ce20*/  IMAD.U32 R10, RZ, RZ, UR4 ;  /* 0x00000004ff0a7e24 */ /* 0x002fe4000f8e00ff */
[----:B0-----:R-:W-:Y:S02]  /*ce30*/  IMAD.U32 R11, RZ, RZ, UR5 ;  /* 0x00000005ff0b7e24 */ /* 0x001fe4000f8e00ff */
[----:B------:R-:W-:Y:S02]  /*ce40*/  IMAD.MOV.U32 R8, RZ, RZ, 0x70 ;  /* 0x00000070ff087424 */ /* 0x000fe400078e00ff */
[----:B------:R-:W-:Y:S02]  /*ce50*/  IMAD.MOV.U32 R12, RZ, RZ, 0x1 ;  /* 0x00000001ff0c7424 */ /* 0x000fe400078e00ff */
[----:B---3--:R-:W-:-:S07]  /*ce60*/  IMAD.MOV.U32 R13, RZ, RZ, RZ ;  /* 0x000000ffff0d7224 */ /* 0x008fce00078e00ff */
[----:B------:R-:W-:-:S07]  /*ce70*/  LEPC R20, `(.L_x_425) ;  /* 0x000000001014794e */ /* 0x000fce0000000000 */
[----:B----4-:R-:W-:Y:S05]  /*ce80*/  CALL.ABS.NOINC R2 ;  /* 0x0000000002007343 */ /* 0x010fea0003c00000 */
.L_x_425:
[----:B------:R-:W-:Y:S01]  /*ce90*/  MOV R2, 0x0 ;  /* 0x0000000000027802 */ /* 0x000fe20000000f00 */
[----:B------:R-:W-:Y:S01]  /*cea0*/  ULDC.64 UR6, c[0x4][0x98] ;  /* 0x0100260000067ab9 */ /* 0x000fe20000000a00 */
[----:B------:R-:W-:Y:S01]  /*ceb0*/  ULDC.64 UR8, c[0x4][0xa0] ;  /* 0x0100280000087ab9 */ /* 0x000fe20000000a00 */
[----:B------:R-:W-:Y:S01]  /*cec0*/  ULDC.64 UR4, c[0x4][0x18] ;  /* 0x0100060000047ab9 */ /* 0x000fe20000000a00 */
[----:B------:R-:W-:Y:S02]  /*ced0*/  IMAD.U32 R4, RZ, RZ, UR6 ;  /* 0x00000006ff047e24 */ /* 0x000fe4000f8e00ff */
[----:B------:R-:W0:Y:S01]  /*cee0*/  LDC.64 R2, c[0x4][R2] ;  /* 0x0100000002027b82 */ /* 0x000e220000000a00 */
[----:B------:R-:W-:Y:S02]  /*cef0*/  IMAD.U32 R5, RZ, RZ, UR7 ;  /* 0x00000007ff057e24 */ /* 0x000fe4000f8e00ff */
[----:B------:R-:W-:Y:S02]  /*cf00*/  IMAD.U32 R6, RZ, RZ, UR8 ;  /* 0x00000008ff067e24 */ /* 0x000fe4000f8e00ff */
[----:B------:R-:W-:-:S02]  /*cf10*/  IMAD.U32 R7, RZ, RZ, UR9 ;  /* 0x00000009ff077e24 */ /* 0x000fc4000f8e00ff */
[----:B------:R-:W-:Y:S02]  /*cf20*/  IMAD.U32 R10, RZ, RZ, UR4 ;  /* 0x00000004ff0a7e24 */ /* 0x000fe4000f8e00ff */
[----:B------:R-:W-:Y:S02]  /*cf30*/  IMAD.U32 R11, RZ, RZ, UR5 ;  /* 0x00000005ff0b7e24 */ /* 0x000fe4000f8e00ff */
[----:B------:R-:W-:Y:S02]  /*cf40*/  IMAD.MOV.U32 R8, RZ, RZ, 0x70 ;  /* 0x00000070ff087424 */ /* 0x000fe400078e00ff */
[----:B------:R-:W-:Y:S02]  /*cf50*/  IMAD.MOV.U32 R12, RZ, RZ, 0x1 ;  /* 0x00000001ff0c7424 */ /* 0x000fe400078e00ff */
[----:B------:R-:W-:-:S07]  /*cf60*/  IMAD.MOV.U32 R13, RZ, RZ, RZ ;  /* 0x000000ffff0d7224 */ /* 0x000fce00078e00ff */
[----:B------:R-:W-:-:S07]  /*cf70*/  LEPC R20, `(.L_x_424) ;  /* 0x000000001014794e */ /* 0x000fce0000000000 */
[----:B0-----:R-:W-:Y:S05]  /*cf80*/  CALL.ABS.NOINC R2 ;  /* 0x0000000002007343 */ /* 0x001fea0003c00000 */
.L_x_424:
[----:B------:R-:W-:Y:S05]  /*cf90*/  BSYNC B6 ;  /* 0x0000000000067941 */ /* 0x000fea0003800000 */
.L_x_423:
[----:B--2---:R-:W2:Y:S01]  /*cfa0*/  LDL.LU R4, [R1+0x14] ;  /* 0x0000140001047983 */ /* 0x004ea20000300800 */
[----:B------:R-:W-:-:S03]  /*cfb0*/  ULDC.64 UR4, c[0x0][0x9f8] ;  /* 0x00027e0000047ab9 */ /* 0x000fc60000000a00 */
[----:B------:R-:W3:Y:S01]  /*cfc0*/  LDL R7, [R1+0x8] ;  /* 0x0000080001077983 */ /* 0x000ee20000100800 */
[----:B------:R-:W-:-:S03]  /*cfd0*/  ISETP.NE.U32.AND P0, PT, RZ, UR4, PT ;  /* 0x00000004ff007c0c */ /* 0x000fc6000bf05070 */
[----:B------:R-:W4:Y:S01]  /*cfe0*/  LDL R0, [R1+0x30] ;  /* 0x0000300001007983 */ /* 0x000f220000100800 */
[----:B------:R-:W-:-:S13]  /*cff0*/  ISETP.NE.AND.EX P0, PT, RZ, UR5, PT, P0 ;  /* 0x00000005ff007c0c */ /* 0x000fda000bf05300 */
[----:B------:R-:W-:-:S04]  /*d000*/  @P0 IADD3 R2, P1, R16, UR4, RZ ;  /* 0x0000000410020c10 */ /* 0x000fc8000ff3e0ff */
[----:B--2---:R-:W-:Y:S01]  /*d010*/  @P0 IADD3.X R3, R4, UR5, RZ, P1, !PT ;  /* 0x0000000504030c10 */ /* 0x004fe20008ffe4ff */
[----:B------:R-:W-:-:S04]  /*d020*/  ULDC.64 UR4, c[0x0][0xa08] ;  /* 0x0002820000047ab9 */ /* 0x000fc80000000a00 */
[----:B---3--:R2:W3:Y:S02]  /*d030*/  @P0 LDG.E R7, desc[UR40][R2.64] ;  /* 0x0000002802070981 */ /* 0x0084e4000c1e1900 */
[----:B--2---:R-:W2:Y:S01]  /*d040*/  LDC.64 R2, c[0x0][0x418] ;  /* 0x00010600ff027b82 */ /* 0x004ea20000000a00 */
[----:B----4-:R-:W-:Y:S01]  /*d050*/  VIADD R0, R0, 0xffffffff ;  /* 0xffffffff00007836 */ /* 0x010fe20000000000 */
[----:B---3--:R-:W-:Y:S01]  /*d060*/  SHF.R.S32.HI R8, RZ, 0x1f, R7 ;  /* 0x0000001fff087819 */ /* 0x008fe20000011407 */
[----:B------:R3:W-:Y:S04]  /*d070*/  @P0 STL [R1+0x8], R7 ;  /* 0x0000080701000387 */ /* 0x0007e80000100800 */
[----:B------:R3:W-:Y:S01]  /*d080*/  STL [R1+0x14], R8 ;  /* 0x0000140801007387 */ /* 0x0007e20000100800 */
[----:B--2---:R-:W-:Y:S01]  /*d090*/  LOP3.LUT P0, RZ, R2, UR4, RZ, 0xfc, !PT ;  /* 0x0000000402ff7c12 */ /* 0x004fe2000f80fcff */
[----:B------:R-:W-:-:S03]  /*d0a0*/  UMOV UR4, 0xffffffff ;  /* 0xffffffff00047882 */ /* 0x000fc60000000000 */
[----:B------:R-:W-:-:S04]  /*d0b0*/  LOP3.LUT P0, RZ, R3, UR5, RZ, 0xfc, P0 ;  /* 0x0000000503ff7c12 */ /* 0x000fc8000800fcff */
[----:B------:R-:W-:Y:S01]  /*d0c0*/  SEL R16, R7, RZ, !P0 ;  /* 0x000000ff07107207 */ /* 0x000fe20004000000 */
[----:B---3--:R-:W-:Y:S08]  /*d0d0*/  BRA.DIV UR4, `(.L_x_426) ;  /* 0x0000004a04b07947 */ /* 0x008ff0000b800000 */
[----:B------:R-:W2:Y:S02]  /*d0e0*/  S2R R4, SR_TID.X ;  /* 0x0000000000047919 */ /* 0x000ea40000002100 */
[----:B--2---:R-:W-:-:S04]  /*d0f0*/  SHF.R.U32.HI R4, RZ, 0x5, R4 ;  /* 0x00000005ff047819 */ /* 0x004fc80000011604 */
[----:B------:R-:W-:-:S05]  /*d100*/  LOP3.LUT R4, R4, 0x3, RZ, 0xc0, !PT ;  /* 0x0000000304047812 */ /* 0x000fca00078ec0ff */
[----:B------:R2:W3:Y:S02]  /*d110*/  SHFL.IDX PT, R14, R4, RZ, 0x1f ;  /* 0x00001fff040e7589 */ /* 0x0004e400000e0000 */
.L_x_530:
[----:B------:R-:W-:Y:S01]  /*d120*/  PLOP3.LUT P1, PT, PT, PT, PT, 0x8, 0x0 ;  /* 0x000000000000781c */ /* 0x000fe20003f2e170 */
[----:B------:R4:W-:Y:S01]  /*d130*/  STL [R1+0x2c], R0 ;  /* 0x00002c0001007387 */ /* 0x0009e20000100800 */
[----:B---3--:R-:W-:Y:S02]  /*d140*/  ISETP.NE.AND P0, PT, R14, RZ, PT ;  /* 0x000000ff0e00720c */ /* 0x008fe40003f05270 */
[----:B--2---:R-:W-:-:S05]  /*d150*/  P2R R4, PR, RZ, 0x2 ;  /* 0x00000002ff047803 */ /* 0x004fca0000000000 */
[----:B------:R4:W-:Y:S06]  /*d160*/  STL [R1+0x18], R4 ;  /* 0x0000180401007387 */ /* 0x0009ec0000100800 */
[----:B------:R-:W-:Y:S05]  /*d170*/  @P0 BRA `(.L_x_427) ;  /* 0x0000000400040947 */ /* 0x000fea0003800000 */
[----:B------:R-:W-:-:S03]  /*d180*/  UMOV UR4, 0xffffffff ;  /* 0xffffffff00047882 */ /* 0x000fc60000000000 */
[----:B------:R-:W-:Y:S05]  /*d190*/  BRA.DIV UR4, `(.L_x_428) ;  /* 0x0000004a04b47947 */ /* 0x000fea000b800000 */
[----:B------:R-:W-:-:S13]  /*d1a0*/  ELECT P6, URZ, PT ;  /* 0x00000000003f782f */ /* 0x000fda00038c0000 */
.L_x_533:
[----:B------:R-:W-:Y:S05]  /*d1b0*/  @!P6 BRA `(.L_x_427) ;  /* 0x0000000000f4e947 */ /* 0x000fea0003800000 */
[----:B------:R-:W-:-:S04]  /*d1c0*/  ISETP.NE.U32.AND P0, PT, R2, RZ, PT ;  /* 0x000000ff0200720c */ /* 0x000fc80003f05070 */
[----:B------:R-:W-:-:S13]  /*d1d0*/  ISETP.NE.AND.EX P0, PT, R3, RZ, PT, P0 ;  /* 0x000000ff0300720c */ /* 0x000fda0003f05300 */
[----:B------:R-:W-:Y:S05]  /*d1e0*/  @!P0 BRA `(.L_x_429) ;  /* 0x0000000000508947 */ /* 0x000fea0003800000 */
[----:B------:R-:W2:Y:S01]  /*d1f0*/  LDC R6, c[0x0][0x43c] ;  /* 0x00010f00ff067b82 */ /* 0x000ea20000000800 */
[----:B------:R-:W-:Y:S01]  /*d200*/  IMAD.MOV.U32 R9, RZ, RZ, R0 ;  /* 0x000000ffff097224 */ /* 0x000fe200078e0000 */
[----:B------:R-:W-:-:S03]  /*d210*/  ULDC.64 UR4, c[0x0][0x428] ;  /* 0x00010a0000047ab9 */ /* 0x000fc60000000a00 */
[----:B----4-:R-:W-:Y:S01]  /*d220*/  IMAD.MOV.U32 R0, RZ, RZ, R9 ;  /* 0x000000ffff007224 */ /* 0x010fe200078e0009 */
[----:B--2---:R-:W-:-:S13]  /*d230*/  ISETP.NE.AND P0, PT, R6, 0x1, PT ;  /* 0x000000010600780c */ /* 0x004fda0003f05270 */
[----:B------:R-:W2:Y:S02]  /*d240*/  @P0 LDC.64 R4, c[0x0][0x440] ;  /* 0x00011000ff040b82 */ /* 0x000ea40000000a00 */
[----:B--2---:R-:W-:-:S05]  /*d250*/  @P0 IMAD.HI.U32 R4, R9, R4, RZ ;  /* 0x0000000409040227 */ /* 0x004fca00078e00ff */
[----:B------:R-:W-:-:S04]  /*d260*/  @P0 SHF.R.U32.HI R0, RZ, R5, R4 ;  /* 0x00000005ff000219 */ /* 0x000fc80000011604 */
[--C-:B------:R-:W-:Y:S01]  /*d270*/  SHF.R.S32.HI R5, RZ, 0x1f, R0.reuse ;  /* 0x0000001fff057819 */ /* 0x100fe20000011400 */
[----:B------:R-:W-:-:S04]  /*d280*/  IMAD.MOV R4, RZ, RZ, -R0 ;  /* 0x000000ffff047224 */ /* 0x000fc800078e0a00 */
[----:B------:R-:W-:Y:S02]  /*d290*/  IMAD R9, R6, R4, R9 ;  /* 0x0000000406097224 */ /* 0x000fe400078e0209 */
[----:B------:R-:W-:Y:S02]  /*d2a0*/  IMAD R6, R8, UR4, RZ ;  /* 0x0000000408067c24 */ /* 0x000fe4000f8e02ff */
[----:B------:R-:W-:Y:S01]  /*d2b0*/  IMAD.MOV.U32 R4, RZ, RZ, R0 ;  /* 0x000000ffff047224 */ /* 0x000fe200078e0000 */
[----:B------:R2:W-:Y:S01]  /*d2c0*/  STL [R1+0x2c], R9 ;  /* 0x00002c0901007387 */ /* 0x0005e20000100800 */
[C---:B------:R-:W-:Y:S02]  /*d2d0*/  IMAD R0, R7.reuse, UR5, R6 ;  /* 0x0000000507007c24 */ /* 0x040fe4000f8e0206 */
[----:B------:R-:W-:-:S04]  /*d2e0*/  IMAD.WIDE.U32 R4, R7, UR4, R4 ;  /* 0x0000000407047c25 */ /* 0x000fc8000f8e0004 */
[----:B------:R-:W-:Y:S01]  /*d2f0*/  IMAD.IADD R0, R5, 0x1, R0 ;  /* 0x0000000105007824 */ /* 0x000fe200078e0200 */
[----:B------:R-:W-:-:S04]  /*d300*/  LEA R2, P0, R4, R2, 0x2 ;  /* 0x0000000204027211 */ /* 0x000fc800078010ff */
[----:B------:R-:W-:-:S05]  /*d310*/  LEA.HI.X R3, R4, R3, R0, 0x2, P0 ;  /* 0x0000000304037211 */ /* 0x000fca00000f1400 */
[----:B------:R2:W5:Y:S04]  /*d320*/  LDG.E R16, desc[UR40][R2.64] ;  /* 0x0000002802107981 */ /* 0x000568000c1e1900 */
.L_x_429:
[----:B--2---:R-:W2:Y:S01]  /*d330*/  LDL R2, [R1+0x10] ;  /* 0x0000100001027983 */ /* 0x004ea20000100800 */
[----:B----4-:R-:W-:Y:S01]  /*d340*/  IMAD R0, R19, 0x8, R18 ;  /* 0x0000000813007824 */ /* 0x010fe200078e0212 */
[----:B--2---:R-:W-:-:S04]  /*d350*/  SHF.L.U32 R2, R2, 0x1f, RZ ;  /* 0x0000001f02027819 */ /* 0x004fc800000006ff */
[----:B------:R-:W2:Y:S02]  /*d360*/  SYNCS.PHASECHK.TRANS64.TRYWAIT P0, [R0+URZ+0x22840], R2 ;  /* 0x02284002000075a7 */ /* 0x000ea4000800017f */
[----:B--2---:R-:W-:Y:S05]  /*d370*/  @!P0 BRA `(.L_x_430) ;  /* 0x00000048005c8947 */ /* 0x004fea0003800000 */
.L_x_534:
[----:B------:R-:W3:Y:S02]  /*d380*/  S2R R3, SR_TID.X ;  /* 0x0000000000037919 */ /* 0x000ee40000002100 */
[----:B---3--:R-:W-:-:S04]  /*d390*/  LOP3.LUT R3, R3, 0x7f, RZ, 0xc0, !PT ;  /* 0x0000007f03037812 */ /* 0x008fc800078ec0ff */
[----:B------:R-:W-:-:S13]  /*d3a0*/  ISETP.NE.AND P0, PT, R3, RZ, PT ;  /* 0x000000ff0300720c */ /* 0x000fda0003f05270 */
[----:B------:R-:W-:Y:S05]  /*d3b0*/  @P0 BRA `(.L_x_431) ;  /* 0x00000000001c0947 */ /* 0x000fea0003800000 */
[----:B------:R-:W3:Y:S01]  /*d3c0*/  S2R R3, SR_TID.X ;  /* 0x0000000000037919 */ /* 0x000ee20000002100 */
[----:B--2---:R-:W-:-:S04]  /*d3d0*/  IMAD.MOV.U32 R2, RZ, RZ, 0x3000 ;  /* 0x00003000ff027424 */ /* 0x004fc800078e00ff */
[----:B------:R4:W-:Y:S01]  /*d3e0*/  SYNCS.ARRIVE.TRANS64 RZ, [R0+URZ+0x22830], R2 ;  /* 0x0228300200ff79a7 */ /* 0x0009e2000800003f */
[----:B---3--:R-:W-:-:S04]  /*d3f0*/  LOP3.LUT R3, R3, 0x1f, RZ, 0xc0, !PT ;  /* 0x0000001f03037812 */ /* 0x008fc800078ec0ff */
[----:B------:R-:W-:-:S13]  /*d400*/  ISETP.NE.AND P0, PT, R3, RZ, PT ;  /* 0x000000ff0300720c */ /* 0x000fda0003f05270 */
[----:B----4-:R-:W-:Y:S05]  /*d410*/  @!P0 BRA `(.L_x_431) ;  /* 0x0000000000048947 */ /* 0x010fea0003800000 */
[----:B------:R-:W-:Y:S01]  /*d420*/  BPT.TRAP 0x1 ;  /* 0x000000040000795c */ /* 0x000fe20000300000 */
.L_x_431:
[----:B------:R-:W3:Y:S04]  /*d430*/  LDL R3, [R1+0x2c] ;  /* 0x00002c0001037983 */ /* 0x000ee80000100800 */
[----:B--2---:R-:W2:Y:S01]  /*d440*/  LDL R2, [R1+0x1c] ;  /* 0x00001c0001027983 */ /* 0x004ea20000100800 */
[----:B------:R-:W-:Y:S01]  /*d450*/  R2UR UR9, R0 ;  /* 0x00000000000972ca */ /* 0x000fe200000e0000 */
[----:B------:R-:W-:Y:S01]  /*d460*/  IMAD R0, R19, 0x3000, R18 ;  /* 0x0000300013007824 */ /* 0x000fe200078e0212 */
[----:B------:R-:W-:Y:S01]  /*d470*/  UIADD3 UR6, UP0, UR38, 0x370, URZ ;  /* 0x0000037026067890 */ /* 0x000fe2000ff1e03f */
[----:B------:R-:W-:Y:S01]  /*d480*/  R2UR UR12, R17 ;  /* 0x00000000110c72ca */ /* 0x000fe200000e0000 */
[----:B------:R-:W-:Y:S01]  /*d490*/  UMOV UR5, 0x14f00000 ;  /* 0x14f0000000057882 */ /* 0x000fe20000000000 */
[----:B-----5:R-:W-:Y:S01]  /*d4a0*/  R2UR UR13, R16 ;  /* 0x00000000100d72ca */ /* 0x020fe200000e0000 */
[----:B------:R-:W-:Y:S01]  /*d4b0*/  UIADD3.X UR7, URZ, UR39, URZ, UP0, !UPT ;  /* 0x000000273f077290 */ /* 0x000fe200087fe43f */
[----:B------:R-:W-:Y:S01]  /*d4c0*/  R2UR UR8, R0 ;  /* 0x00000000000872ca */ /* 0x000fe200000e0000 */
[----:B------:R-:W-:Y:S01]  /*d4d0*/  UMOV UR10, URZ ;  /* 0x0000003f000a7c82 */ /* 0x000fe20008000000 */
[----:B------:R-:W-:-:S04]  /*d4e0*/  PLOP3.LUT P0, PT, PT, PT, PT, 0x80, 0x0 ;  /* 0x000000000000781c */ /* 0x000fc80003f0f070 */
[----:B------:R-:W-:Y:S01]  /*d4f0*/  UIADD3 UR9, UR9, 0x22830, URZ ;  /* 0x0002283009097890 */ /* 0x000fe2000fffe03f */
[----:B------:R-:W-:-:S05]  /*d500*/  P2R R0, PR, RZ, 0x1 ;  /* 0x00000001ff007803 */ /* 0x000fca0000000000 */
[----:B------:R4:W-:Y:S01]  /*d510*/  STL [R1+0x18], R0 ;  /* 0x0000180001007387 */ /* 0x0009e20000100800 */
[----:B------:R-:W-:Y:S01]  /*d520*/  UIADD3 UR8, UR8, 0x1c400, URZ ;  /* 0x0001c40008087890 */ /* 0x000fe2000fffe03f */
[----:B---3--:R-:W-:Y:S02]  /*d530*/  R2UR UR11, R3 ;  /* 0x00000000030b72ca */ /* 0x008fe400000e0000 */
[----:B--2---:R-:W-:-:S13]  /*d540*/  R2UR UR4, R2 ;  /* 0x00000000020472ca */ /* 0x004fda00000e0000 */
[----:B------:R-:W-:-:S03]  /*d550*/  UIMAD UR11, UR11, 0x60, UR4 ;  /* 0x000000600b0b78a4 */ /* 0x000fc6000f8e0204 */
[----:B------:R-:W-:-:S06]  /*d560*/  UMOV UR4, 0x0 ;  /* 0x0000000000047882 */ /* 0x000fcc0000000000 */
[----:B------:R4:W-:Y:S02]  /*d570*/  UTMALDG.4D [UR8], [UR6], desc[UR4] ;  /* 0x00000408060075b4 */ /* 0x0009e40008019000 */
[----:B----4-:R-:W-:Y:S01]  /*d580*/  NOP ;  /* 0x0000000000007918 */ /* 0x010fe20000000000 */
.L_x_427:
[----:B------:R-:W2:Y:S04]  /*d590*/  LDL.LU R3, [R1+0x34] ;  /* 0x0000340001037983 */ /* 0x000ea80000300800 */
[----:B------:R-:W3:Y:S04]  /*d5a0*/  LDL.LU R5, [R1+0x24] ;  /* 0x0000240001057983 */ /* 0x000ee80000300800 */
[----:B----4-:R-:W4:Y:S01]  /*d5b0*/  LDL.LU R4, [R1+0x3c] ;  /* 0x00003c0001047983 */ /* 0x010f220000300800 */
[----:B------:R-:W-:Y:S05]  /*d5c0*/  WARPSYNC.ALL ;  /* 0x0000000000007948 */ /* 0x000fea0003800000 */
[----:B------:R-:W-:Y:S01]  /*d5d0*/  ULDC.64 UR6, c[0x0][0xa00] ;  /* 0x0002800000067ab9 */ /* 0x000fe20000000a00 */
[----:B------:R-:W-:Y:S01]  /*d5e0*/  ULDC.64 UR4, c[0x0][0x298] ;  /* 0x0000a60000047ab9 */ /* 0x000fe20000000a00 */
[----:B------:R-:W-:Y:S01]  /*d5f0*/  BAR.SYNC.DEFER_BLOCKING 0x8, 0x180 ;  /* 0x0206000000007b1d */ /* 0x000fe20000010000 */
[----:B------:R-:W-:Y:S01]  /*d600*/  ISETP.NE.U32.AND P0, PT, RZ, UR6, PT ;  /* 0x00000006ff007c0c */ /* 0x000fe2000bf05070 */
[----:B------:R-:W-:-:S03]  /*d610*/  VIADD R2, R18, 0x18400 ;  /* 0x0001840012027836 */ /* 0x000fc60000000000 */
[----:B------:R-:W-:Y:S01]  /*d620*/  ISETP.NE.AND.EX P0, PT, RZ, UR7, PT, P0 ;  /* 0x00000007ff007c0c */ /* 0x000fe2000bf05300 */
[----:B------:R-:W-:Y:S01]  /*d630*/  BSSY B6, `(.L_x_432) ;  /* 0x000001e000067945 */ /* 0x000fe20003800000 */
[----:B------:R-:W-:Y:S02]  /*d640*/  LOP3.LUT P1, RZ, R2, 0x3ff, RZ, 0xc0, !PT ;  /* 0x000003ff02ff7812 */ /* 0x000fe4000782c0ff */
[----:B--2---:R-:W-:Y:S02]  /*d650*/  SHF.R.S32.HI R0, RZ, 0x1f, R3 ;  /* 0x0000001fff007819 */ /* 0x004fe40000011403 */
[----:B---3--:R-:W-:-:S03]  /*d660*/  SEL R5, R5, RZ, !P0 ;  /* 0x000000ff05057207 */ /* 0x008fc60004000000 */
[----:B------:R-:W-:Y:S01]  /*d670*/  IMAD R0, R0, UR4, RZ ;  /* 0x0000000400007c24 */ /* 0x000fe2000f8e02ff */
[----:B----4-:R-:W-:-:S03]  /*d680*/  SEL R4, R4, RZ, !P0 ;  /* 0x000000ff04047207 */ /* 0x010fc60004000000 */
[C---:B------:R-:W-:Y:S02]  /*d690*/  IMAD R0, R3.reuse, UR5, R0 ;  /* 0x0000000503007c24 */ /* 0x040fe4000f8e0200 */
[----:B------:R-:W-:-:S04]  /*d6a0*/  IMAD.WIDE.U32 R2, R3, UR4, RZ ;  /* 0x0000000403027c25 */ /* 0x000fc8000f8e00ff */
[----:B------:R-:W-:Y:S01]  /*d6b0*/  IMAD.IADD R0, R3, 0x1, R0 ;  /* 0x0000000103007824 */ /* 0x000fe200078e0200 */
[----:B------:R2:W-:Y:S04]  /*d6c0*/  STL.64 [R1+0x50], R2 ;  /* 0x0000500201007387 */ /* 0x0005e80000100a00 */
[----:B------:R2:W-:Y:S04]  /*d6d0*/  STL [R1+0x24], R5 ;  /* 0x0000240501007387 */ /* 0x0005e80000100800 */
[----:B------:R2:W-:Y:S04]  /*d6e0*/  STL [R1+0x3c], R4 ;  /* 0x00003c0401007387 */ /* 0x0005e80000100800 */
[----:B------:R2:W-:Y:S01]  /*d6f0*/  STL [R1+0x34], R0 ;  /* 0x0000340001007387 */ /* 0x0005e20000100800 */
[----:B------:R-:W-:Y:S05]  /*d700*/  @!P1 BRA `(.L_x_433) ;  /* 0x0000000000409947 */ /* 0x000fea0003800000 */
[----:B--2---:R-:W-:Y:S01]  /*d710*/  MOV R2, 0x0 ;  /* 0x0000000000027802 */ /* 0x004fe20000000f00 */
[----:B------:R-:W-:Y:S01]  /*d720*/  ULDC.64 UR6, c[0x4][0x98] ;  /* 0x0100260000067ab9 */ /* 0x000fe20000000a00 */
[----:B------:R-:W-:Y:S01]  /*d730*/  ULDC.64 UR8, c[0x4][0xa0] ;  /* 0x0100280000087ab9 */ /* 0x000fe20000000a00 */
[----:B------:R-:W-:Y:S01]  /*d740*/  ULDC.64 UR4, c[0x4][0x20] ;  /* 0x0100080000047ab9 */ /* 0x000fe20000000a00 */
[----:B------:R-:W-:Y:S02]  /*d750*/  IMAD.U32 R4, RZ, RZ, UR6 ;  /* 0x00000006ff047e24 */ /* 0x000fe4000f8e00ff */
        /* <DEDUP_REMOVED lines=11> */
.L_x_433:
[----:B------:R-:W-:Y:S05]  /*d810*/  BSYNC B6 ;  /* 0x0000000000067941 */ /* 0x000fea0003800000 */
.L_x_432:
[----:B--2---:R-:W2:Y:S01]  /*d820*/  LDL.LU R0, [R1+0x3c] ;  /* 0x00003c0001007983 */ /* 0x004ea20000300800 */
[----:B------:R-:W-:Y:S01]  /*d830*/  ULDC.64 UR4, c[0x0][0x2d8] ;  /* 0x0000b60000047ab9 */ /* 0x000fe20000000a00 */
[----:B------:R-:W3:Y:S01]  /*d840*/  LDC R8, c[0x0][0x448] ;  /* 0x00011200ff087b82 */ /* 0x000ee20000000800 */
[----:B------:R-:W-:Y:S01]  /*d850*/  ULDC UR6, c[0x0][0x2b8] ;  /* 0x0000ae0000067ab9 */ /* 0x000fe20000000800 */
[----:B------:R-:W4:Y:S04]  /*d860*/  LDL.LU R5, [R1+0x34] ;  /* 0x0000340001057983 */ /* 0x000f280000300800 */
[----:B------:R-:W4:Y:S04]  /*d870*/  LDL.LU.64 R2, [R1+0x50] ;  /* 0x0000500001027983 */ /* 0x000f280000300a00 */
[----:B------:R-:W2:Y:S01]  /*d880*/  LDL.LU R4, [R1+0x24] ;  /* 0x0000240001047983 */ /* 0x000ea20000300800 */
[----:B---3--:R-:W-:-:S13]  /*d890*/  ISETP.NE.AND P0, PT, R8, 0x1, PT ;  /* 0x000000010800780c */ /* 0x008fda0003f05270 */
[----:B------:R-:W3:Y:S01]  /*d8a0*/  @P0 LDC R7, c[0x0][0x450] ;  /* 0x00011400ff070b82 */ /* 0x000ee20000000800 */
[----:B----4-:R-:W-:Y:S02]  /*d8b0*/  IMAD.MOV.U32 R3, RZ, RZ, R5 ;  /* 0x000000ffff037224 */ /* 0x010fe400078e0005 */
[----:B------:R-:W4:Y:S01]  /*d8c0*/  LDL.LU R5, [R1+0x4] ;  /* 0x0000040001057983 */ /* 0x000f220000300800 */
[----:B------:R-:W-:-:S03]  /*d8d0*/  IMAD.WIDE.U32 R2, R17, UR4, R2 ;  /* 0x0000000411027c25 */ /* 0x000fc6000f8e0002 */
[----:B------:R0:W5:Y:S01]  /*d8e0*/  LDL R9, [R1+0x28] ;  /* 0x0000280001097983 */ /* 0x0001620000100800 */
[----:B------:R-:W-:Y:S01]  /*d8f0*/  IMAD R3, R17, UR5, R3 ;  /* 0x0000000511037c24 */ /* 0x000fe2000f8e0203 */
[----:B------:R-:W-:Y:S02]  /*d900*/  ULDC.64 UR4, c[0x0][0x2e0] ;  /* 0x0000b80000047ab9 */ /* 0x000fe40000000a00 */
[----:B--2---:R-:W-:Y:S02]  /*d910*/  IMAD R0, R0, UR4, RZ ;  /* 0x0000000400007c24 */ /* 0x004fe4000f8e02ff */
[----:B------:R-:W-:-:S04]  /*d920*/  IMAD.WIDE.U32 R2, R4, UR4, R2 ;  /* 0x0000000404027c25 */ /* 0x000fc8000f8e0002 */
[----:B------:R-:W-:Y:S01]  /*d930*/  IMAD R0, R4, UR5, R0 ;  /* 0x0000000504007c24 */ /* 0x000fe2000f8e0200 */
[----:B-1----:R-:W1:Y:S01]  /*d940*/  S2R R10, SR_TID.X ;  /* 0x00000000000a7919 */ /* 0x002e620000002100 */
[----:B------:R-:W-:Y:S02]  /*d950*/  ULDC.64 UR4, c[0x0][0x2d0] ;  /* 0x0000b40000047ab9 */ /* 0x000fe40000000a00 */
[----:B------:R-:W-:Y:S01]  /*d960*/  IMAD.IADD R3, R3, 0x1, R0 ;  /* 0x0000000103037824 */ /* 0x000fe200078e0200 */
[----:B------:R-:W2:Y:S02]  /*d970*/  S2R R4, SR_TID.X ;  /* 0x0000000000047919 */ /* 0x000ea40000002100 */
[----:B--2---:R-:W-:-:S04]  /*d980*/  LOP3.LUT R4, R4, 0x7f, RZ, 0xc0, !PT ;  /* 0x0000007f04047812 */ /* 0x004fc800078ec0ff */
[----:B------:R-:W-:Y:S02]  /*d990*/  SHF.R.U32.HI R6, RZ, 0x3, R4 ;  /* 0x00000003ff067819 */ /* 0x000fe40000011604 */
[----:B------:R-:W2:Y:S02]  /*d9a0*/  S2R R4, SR_TID.X ;  /* 0x0000000000047919 */ /* 0x000ea40000002100 */
[----:B--2---:R-:W-:-:S05]  /*d9b0*/  IMAD.SHL.U32 R4, R4, 0x10, RZ ;  /* 0x0000001004047824 */ /* 0x004fca00078e00ff */
[----:B------:R-:W-:Y:S02]  /*d9c0*/  LOP3.LUT R4, R6, 0x70, R4, 0xf8, !PT ;  /* 0x0000007006047812 */ /* 0x000fe400078ef804 */
[----:B------:R-:W2:Y:S01]  /*d9d0*/  @P0 LDC R6, c[0x0][0x44c] ;  /* 0x00011300ff060b82 */ /* 0x000ea20000000800 */
[----:B-1----:R-:W-:-:S05]  /*d9e0*/  IMAD.SHL.U32 R10, R10, 0x8, RZ ;  /* 0x000000080a0a7824 */ /* 0x002fca00078e00ff */
[----:B------:R-:W-:Y:S01]  /*d9f0*/  LOP3.LUT R10, R10, 0x38, RZ, 0xc0, !PT ;  /* 0x000000380a0a7812 */ /* 0x000fe200078ec0ff */
[----:B----4-:R-:W-:-:S05]  /*da00*/  IMAD.SHL.U32 R5, R5, 0x80, RZ ;  /* 0x0000008005057824 */ /* 0x010fca00078e00ff */
[----:B------:R-:W-:-:S05]  /*da10*/  LOP3.LUT R0, R4, R5, RZ, 0xfc, !PT ;  /* 0x0000000504007212 */ /* 0x000fca00078efcff */
[----:B--2---:R-:W-:-:S04]  /*da20*/  @P0 IMAD.HI.U32 R6, R0, R6, RZ ;  /* 0x0000000600060227 */ /* 0x004fc800078e00ff */
[----:B------:R-:W-:Y:S01]  /*da30*/  IMAD.MOV.U32 R4, RZ, RZ, R0 ;  /* 0x000000ffff047224 */ /* 0x000fe200078e0000 */
[----:B---3--:R-:W-:-:S05]  /*da40*/  @P0 SHF.R.U32.HI R4, RZ, R7, R6 ;  /* 0x00000007ff040219 */ /* 0x008fca0000011606 */
[----:B------:R-:W-:-:S04]  /*da50*/  IMAD.MOV R6, RZ, RZ, -R4 ;  /* 0x000000ffff067224 */ /* 0x000fc800078e0a04 */
[----:B------:R-:W-:Y:S01]  /*da60*/  IMAD R0, R8, R6, R0 ;  /* 0x0000000608007224 */ /* 0x000fe200078e0200 */
[----:B------:R-:W-:Y:S01]  /*da70*/  SHF.R.S32.HI R6, RZ, 0x1f, R4 ;  /* 0x0000001fff067819 */ /* 0x000fe20000011404 */
[----:B------:R-:W-:-:S04]  /*da80*/  IMAD.WIDE.U32 R2, R4, UR4, R2 ;  /* 0x0000000404027c25 */ /* 0x000fc8000f8e0002 */
[----:B------:R-:W-:-:S04]  /*da90*/  IMAD R6, R6, UR4, RZ ;  /* 0x0000000406067c24 */ /* 0x000fc8000f8e02ff */
[----:B------:R-:W-:Y:S01]  /*daa0*/  IMAD R4, R4, UR5, R6 ;  /* 0x0000000504047c24 */ /* 0x000fe2000f8e0206 */
[----:B------:R-:W-:-:S03]  /*dab0*/  ULDC.64 UR4, c[0x0][0x2c8] ;  /* 0x0000b20000047ab9 */ /* 0x000fc60000000a00 */
[----:B------:R-:W-:Y:S01]  /*dac0*/  IMAD.IADD R3, R3, 0x1, R4 ;  /* 0x0000000103037824 */ /* 0x000fe200078e0204 */
[----:B------:R-:W-:-:S05]  /*dad0*/  SHF.R.S32.HI R4, RZ, 0x1f, R0 ;  /* 0x0000001fff047819 */ /* 0x000fca0000011400 */
[----:B------:R-:W-:Y:S02]  /*dae0*/  IMAD R4, R4, UR4, RZ ;  /* 0x0000000404047c24 */ /* 0x000fe4000f8e02ff */
[----:B------:R-:W-:-:S04]  /*daf0*/  IMAD.WIDE.U32 R2, R0, UR4, R2 ;  /* 0x0000000400027c25 */ /* 0x000fc8000f8e0002 */
[----:B------:R-:W-:Y:S01]  /*db00*/  IMAD R4, R0, UR5, R4 ;  /* 0x0000000500047c24 */ /* 0x000fe2000f8e0204 */
[----:B------:R-:W-:Y:S02]  /*db10*/  ULDC.64 UR4, c[0x0][0x280] ;  /* 0x0000a00000047ab9 */ /* 0x000fe40000000a00 */
[----:B------:R-:W-:Y:S01]  /*db20*/  LEA R0, P1, R2, UR4, 0x1 ;  /* 0x0000000402007c11 */ /* 0x000fe2000f8208ff */
[----:B------:R-:W-:Y:S01]  /*db30*/  IMAD.IADD R4, R3, 0x1, R4 ;  /* 0x0000000103047824 */ /* 0x000fe200078e0204 */
[----:B------:R-:W-:Y:S01]  /*db40*/  UMOV UR4, 0xffffffff ;  /* 0xffffffff00047882 */ /* 0x000fe20000000000 */
[----:B------:R-:W-:-:S03]  /*db50*/  ISETP.GE.AND P0, PT, R10, UR6, PT ;  /* 0x000000060a007c0c */ /* 0x000fc6000bf06270 */
[----:B------:R-:W-:Y:S01]  /*db60*/  LEA.HI.X R2, R2, UR5, R4, 0x1, P1 ;  /* 0x0000000502027c11 */ /* 0x000fe200088f0c04 */
[----:B0-----:R-:W-:Y:S09]  /*db70*/  BRA.DIV UR4, `(.L_x_434) ;  /* 0x0000004204707947 */ /* 0x001ff2000b800000 */
[----:B------:R-:W2:Y:S01]  /*db80*/  LDL.LU R6, [R1+0x44] ;  /* 0x0000440001067983 */ /* 0x000ea20000300800 */
[----:B------:R-:W0:Y:S02]  /*db90*/  S2R R7, SR_TID.X ;  /* 0x0000000000077919 */ /* 0x000e240000002100 */
[----:B0-----:R-:W-:-:S04]  /*dba0*/  LOP3.LUT R7, R7, 0x7f, RZ, 0xc0, !PT ;  /* 0x0000007f07077812 */ /* 0x001fc800078ec0ff */
[----:B------:R-:W-:Y:S02]  /*dbb0*/  SHF.R.U32.HI R11, RZ, 0x3, R7 ;  /* 0x00000003ff0b7819 */ /* 0x000fe40000011607 */
[----:B------:R-:W0:Y:S03]  /*dbc0*/  SHFL.IDX PT, R7, R0, RZ, 0x181f ;  /* 0x00181fff00077589 */ /* 0x000e2600000e0000 */
[----:B------:R-:W-:-:S04]  /*dbd0*/  IMAD.IADD R3, R11, 0x1, R5 ;  /* 0x000000010b037824 */ /* 0x000fc800078e0205 */
[C---:B------:R-:W-:Y:S02]  /*dbe0*/  VIADD R5, R3.reuse, 0x10 ;  /* 0x0000001003057836 */ /* 0x040fe40000000000 */
[----:B--2---:R-:W-:Y:S02]  /*dbf0*/  IMAD R4, R6, R8, RZ ;  /* 0x0000000806047224 */ /* 0x004fe400078e02ff */
[----:B------:R-:W1:Y:S03]  /*dc00*/  SHFL.IDX PT, R6, R2, RZ, 0x181f ;  /* 0x00181fff02067589 */ /* 0x000e6600000e0000 */
[----:B------:R-:W-:-:S13]  /*dc10*/  ISETP.GE.AND P1, PT, R3, R4, PT ;  /* 0x000000040300720c */ /* 0x000fda0003f26270 */
[----:B0-----:R-:W-:-:S05]  /*dc20*/  @!P1 LEA R7, P2, R10, R7, 0x1 ;  /* 0x000000070a079211 */ /* 0x001fca00078408ff */
[----:B-1----:R-:W-:-:S05]  /*dc30*/  @!P1 IMAD.X R6, RZ, RZ, R6, P2 ;  /* 0x000000ffff069224 */ /* 0x002fca00010e0606 */
[----:B------:R-:W-:-:S04]  /*dc40*/  @!P1 LOP3.LUT R7, R7, R6, RZ, 0x3c, !PT ;  /* 0x0000000607079212 */ /* 0x000fc800078e3cff */
[----:B------:R-:W-:-:S04]  /*dc50*/  @!P1 LOP3.LUT R6, R7, R6, RZ, 0x3c, !PT ;  /* 0x0000000607069212 */ /* 0x000fc800078e3cff */
[----:B------:R-:W-:-:S05]  /*dc60*/  @!P1 LOP3.LUT R7, R7, R6, RZ, 0x3c, !PT ;  /* 0x0000000607079212 */ /* 0x000fca00078e3cff */
[----:B------:R-:W-:Y:S01]  /*dc70*/  @!PT LDS RZ, [RZ] ;  /* 0x00000000fffff984 */ /* 0x000fe20000000800 */
[----:B-----5:R0:W-:Y:S01]  /*dc80*/  @!P1 LDGSTS.E.BYPASS.LTC128B.128 [R9+0x18400], desc[UR40][R6.64], !P0 ;  /* 0x1840000006099fae */ /* 0x0201e2000c101d68 */
[----:B------:R-:W-:-:S03]  /*dc90*/  ISETP.GE.AND P1, PT, R5, R4, PT ;  /* 0x000000040500720c */ /* 0x000fc60003f26270 */
[----:B------:R-:W1:Y:S04]  /*dca0*/  SHFL.IDX PT, R5, R0, 0x1, 0x181f ;  /* 0x00381f0000057f89 */ /* 0x000e6800000e0000 */
[----:B0-----:R-:W0:Y:S06]  /*dcb0*/  SHFL.IDX PT, R6, R2, 0x1, 0x181f ;  /* 0x00381f0002067f89 */ /* 0x001e2c00000e0000 */
[----:B-1----:R-:W-:-:S05]  /*dcc0*/  @!P1 LEA R5, P2, R10, R5, 0x1 ;  /* 0x000000050a059211 */ /* 0x002fca00078408ff */
[----:B0-----:R-:W-:-:S04]  /*dcd0*/  @!P1 IMAD.X R6, RZ, RZ, R6, P2 ;  /* 0x000000ffff069224 */ /* 0x001fc800010e0606 */
[----:B------:R-:W-:Y:S02]  /*dce0*/  @!P1 IMAD.MOV.U32 R7, RZ, RZ, R6 ;  /* 0x000000ffff079224 */ /* 0x000fe400078e0006 */
[----:B------:R-:W-:Y:S02]  /*dcf0*/  @!P1 IMAD.MOV.U32 R6, RZ, RZ, R5 ;  /* 0x000000ffff069224 */ /* 0x000fe400078e0005 */
[----:B------:R-:W-:-:S03]  /*dd00*/  VIADD R5, R3, 0x20 ;  /* 0x0000002003057836 */ /* 0x000fc60000000000 */
[----:B------:R0:W-:Y:S02]  /*dd10*/  @!P1 LDGSTS.E.BYPASS.LTC128B.128 [R9+0x18c00], desc[UR40][R6.64], !P0 ;  /* 0x18c0000006099fae */ /* 0x0001e4000c101d68 */
[----:B------:R-:W-:Y:S02]  /*dd20*/  ISETP.GE.AND P1, PT, R5, R4, PT ;  /* 0x000000040500720c */ /* 0x000fe40003f26270 */
[----:B------:R-:W1:Y:S04]  /*dd30*/  SHFL.IDX PT, R5, R0, 0x2, 0x181f ;  /* 0x00581f0000057f89 */ /* 0x000e6800000e0000 */
[----:B0-----:R-:W0:Y:S07]  /*dd40*/  SHFL.IDX PT, R6, R2, 0x2, 0x181f ;  /* 0x00581f0002067f89 */ /* 0x001e2e00000e0000 */
        /* <DEDUP_REMOVED lines=39> */
[----:B------:R-:W-:Y:S01]  /*dfc0*/  @!P1 IMAD.MOV.U32 R6, RZ, RZ, R5 ;  /* 0x000000ffff069224 */ /* 0x000fe200078e0005 */
[----:B------:R-:W0:Y:S04]  /*dfd0*/  SHFL.IDX PT, R0, R0, 0x7, 0x181f ;  /* 0x00f81f0000007f89 */ /* 0x000e2800000e0000 */
[----:B------:R1:W-:Y:S04]  /*dfe0*/  @!P1 LDGSTS.E.BYPASS.LTC128B.128 [R9+0x1b400], desc[UR40][R6.64], !P0 ;  /* 0x1b40000006099fae */ /* 0x0003e8000c101d68 */
[----:B------:R1:W2:Y:S02]  /*dff0*/  SHFL.IDX PT, R5, R2, 0x7, 0x181f ;  /* 0x00f81f0002057f89 */ /* 0x0002a400000e0000 */
.L_x_551:
[----:B------:R-:W-:-:S05]  /*e000*/  VIADD R3, R3, 0x70 ;  /* 0x0000007003037836 */ /* 0x000fca0000000000 */
[----:B------:R-:W-:-:S13]  /*e010*/  ISETP.GE.AND P1, PT, R3, R4, PT ;  /* 0x000000040300720c */ /* 0x000fda0003f26270 */
[----:B01----:R-:W-:-:S05]  /*e020*/  @!P1 LEA R2, P2, R10, R0, 0x1 ;  /* 0x000000000a029211 */ /* 0x003fca00078408ff */
[----:B--2---:R-:W-:-:S05]  /*e030*/  @!P1 IMAD.X R3, RZ, RZ, R5, P2 ;  /* 0x000000ffff039224 */ /* 0x004fca00010e0605 */
[----:B------:R-:W-:Y:S01]  /*e040*/  @!PT LDS RZ, [RZ] ;  /* 0x00000000fffff984 */ /* 0x000fe20000000800 */
[----:B------:R-:W-:Y:S01]  /*e050*/  @!PT LDS RZ, [RZ] ;  /* 0x00000000fffff984 */ /* 0x000fe20000000800 */
[----:B------:R-:W-:Y:S01]  /*e060*/  @!PT LDS RZ, [RZ] ;  /* 0x00000000fffff984 */ /* 0x000fe20000000800 */
[----:B------:R0:W-:Y:S01]  /*e070*/  @!P1 LDGSTS.E.BYPASS.LTC128B.128 [R9+0x1bc00], desc[UR40][R2.64], !P0 ;  /* 0x1bc0000002099fae */ /* 0x0001e2000c101d68 */
[----:B------:R-:W-:Y:S01]  /*e080*/  PLOP3.LUT P0, PT, PT, PT, PT, 0x80, 0x0 ;  /* 0x000000000000781c */ /* 0x000fe20003f0f070 */
[----:B------:R-:W-:-:S12]  /*e090*/  NOP ;  /* 0x0000000000007918 */ /* 0x000fd80000000000 */
.L_x_435:
[----:B------:R-:W-:Y:S02]  /*e0a0*/  PLOP3.LUT P1, PT, P1, P0, PT, 0xa2, 0x0 ;  /* 0x000000000000781c */ /* 0x000fe40000f21472 */
[----:B------:R-:W-:-:S08]  /*e0b0*/  @P0 R2UR P1, UR4, R18 ;  /* 0x00000000120402ca */ /* 0x000fd00000020000 */
[----:B------:R-:W-:-:S05]  /*e0c0*/  @P0 PLOP3.LUT P0, PT, P1, PT, PT, 0x80, 0x0 ;  /* 0x000000000000081c */ /* 0x000fca0000f0f070 */
[----:B------:R-:W-:Y:S01]  /*e0d0*/  @!P1 SYNCS.ARRIVE.TRANS64.RED.A0T1 RZ, [UR4+0x22800], RZ ;  /* 0x022800ffffff99a7 */ /* 0x000fe20008200404 */
[----:B------:R-:W-:Y:S07]  /*e0e0*/  @!P1 ARRIVES.LDGSTSBAR.64.TRANSCNT [UR4+0x22800] ;  /* 0x02280000ff0099b0 */ /* 0x000fee0008000a84 */
[----:B------:R-:W-:Y:S05]  /*e0f0*/  @P0 BRA.U.ANY `(.L_x_435) ;  /* 0xfffffffd00e80947 */ /* 0x000fea000393ffff */
[----:B0-----:R-:W2:Y:S02]  /*e100*/  LDL.LU R2, [R1+0x48] ;  /* 0x0000480001027983 */ /* 0x001ea40000300800 */
[----:B--2---:R-:W-:-:S05]  /*e110*/  VIADD R2, R2, 0x1 ;  /* 0x0000000102027836 */ /* 0x004fca0000000000 */
[----:B------:R0:W-:Y:S01]  /*e120*/  STL [R1+0x48], R2 ;  /* 0x0000480201007387 */ /* 0x0001e20000100800 */
[----:B------:R-:W-:-:S04]  /*e130*/  LEA.HI R0, R2, R2, RZ, 0x1 ;  /* 0x0000000202007211 */ /* 0x000fc800078f08ff */
[----:B------:R-:W-:-:S05]  /*e140*/  LOP3.LUT R0, R0, 0xfffffffe, RZ, 0xc0, !PT ;  /* 0xfffffffe00007812 */ /* 0x000fca00078ec0ff */
[----:B------:R-:W-:-:S05]  /*e150*/  IMAD.IADD R0, R2, 0x1, -R0 ;  /* 0x0000000102007824 */ /* 0x000fca00078e0a00 */
[----:B------:R-:W-:Y:S01]  /*e160*/  SHF.L.U32 R0, R0, 0x1f, RZ ;  /* 0x0000001f00007819 */ /* 0x000fe200000006ff */
[----:B------:R-:W-:Y:S01]  /*e170*/  NOP ;  /* 0x0000000000007918 */ /* 0x000fe20000000000 */
[----:B------:R0:W-:Y:S01]  /*e180*/  SYNCS.ARRIVE.TRANS64.A1T0 RZ, [R18+URZ+0x22800], RZ ;  /* 0x022800ff12ff79a7 */ /* 0x0001e2000810003f */
[----:B------:R-:W-:Y:S01]  /*e190*/  BSSY B0, `(.L_x_436) ;  /* 0x0000003000007945 */ /* 0x000fe20003800000 */
[----:B------:R-:W1:Y:S03]  /*e1a0*/  SYNCS.PHASECHK.TRANS64.TRYWAIT P0, [R18+URZ+0x22820], R0 ;  /* 0x02282000120075a7 */ /* 0x000e66000800017f */
[----:B01----:R-:W-:Y:S05]  /*e1b0*/  @!P0 BRA `(.L_x_437) ;  /* 0x00000044007c8947 */ /* 0x003fea0003800000 */
.L_x_552:
[----:B------:R-:W-:Y:S05]  /*e1c0*/  BSYNC B0 ;  /* 0x0000000000007941 */ /* 0x000fea0003800000 */
.L_x_436:
[----:B------:R-:W2:Y:S01]  /*e1d0*/  LDL R2, [R1+0x18] ;  /* 0x0000180001027983 */ /* 0x000ea20000100800 */
[----:B------:R-:W-:Y:S01]  /*e1e0*/  BSSY B0, `(.L_x_438) ;  /* 0x000005a000007945 */ /* 0x000fe20003800000 */
[----:B--2---:R-:W-:-:S13]  /*e1f0*/  ISETP.NE.AND P0, PT, R2, RZ, PT ;  /* 0x000000ff0200720c */ /* 0x004fda0003f05270 */
[----:B------:R-:W-:Y:S05]  /*e200*/  @!P0 BRA `(.L_x_439) ;  /* 0x00000004005c8947 */ /* 0x000fea0003800000 */
[----:B------:R-:W0:Y:S01]  /*e210*/  LDL R4, [R1+0x10] ;  /* 0x0000100001047983 */ /* 0x000e220000100800 */
[----:B------:R-:W-:Y:S01]  /*e220*/  IMAD R2, R19, 0x8, R18 ;  /* 0x0000000813027824 */ /* 0x000fe200078e0212 */
[----:B------:R-:W-:Y:S01]  /*e230*/  BSSY B1, `(.L_x_440) ;  /* 0x0000007000017945 */ /* 0x000fe20003800000 */
[----:B------:R-:W1:Y:S02]  /*e240*/  S2R R3, SR_TID.X ;  /* 0x0000000000037919 */ /* 0x000e640000002100 */
[----:B-1----:R-:W-:-:S04]  /*e250*/  LOP3.LUT R3, R3, 0x7f, RZ, 0xc0, !PT ;  /* 0x0000007f03037812 */ /* 0x002fc800078ec0ff */
[----:B------:R-:W-:Y:S02]  /*e260*/  ISETP.NE.AND P1, PT, R3, RZ, PT ;  /* 0x000000ff0300720c */ /* 0x000fe40003f25270 */
[----:B0-----:R-:W-:-:S04]  /*e270*/  SHF.L.U32 R0, R4, 0x1f, RZ ;  /* 0x0000001f04007819 */ /* 0x001fc800000006ff */
[----:B------:R-:W0:Y:S02]  /*e280*/  SYNCS.PHASECHK.TRANS64.TRYWAIT P0, [R2+URZ+0x22860], R0 ;  /* 0x02286000020075a7 */ /* 0x000e24000800017f */
[----:B0-----:R-:W-:Y:S05]  /*e290*/  @!P0 BRA `(.L_x_441) ;  /* 0x0000004400588947 */ /* 0x001fea0003800000 */
.L_x_553:
[----:B------:R-:W-:Y:S05]  /*e2a0*/  BSYNC B1 ;  /* 0x0000000000017941 */ /* 0x000fea0003800000 */
.L_x_440:
[----:B------:R-:W-:Y:S04]  /*e2b0*/  BSSY B1, `(.L_x_442) ;  /* 0x0000009000017945 */ /* 0x000fe80003800000 */
[----:B------:R-:W-:Y:S05]  /*e2c0*/  @P1 BRA `(.L_x_443) ;  /* 0x00000000001c1947 */ /* 0x000fea0003800000 */
[----:B------:R-:W1:Y:S01]  /*e2d0*/  S2R R3, SR_TID.X ;  /* 0x0000000000037919 */ /* 0x000e620000002100 */
[----:B0-----:R-:W-:-:S04]  /*e2e0*/  IMAD.MOV.U32 R0, RZ, RZ, 0xc000 ;  /* 0x0000c000ff007424 */ /* 0x001fc800078e00ff */
[----:B------:R2:W-:Y:S01]  /*e2f0*/  SYNCS.ARRIVE.TRANS64 RZ, [R2+URZ+0x22850], R0 ;  /* 0x0228500002ff79a7 */ /* 0x0005e2000800003f */
[----:B-1----:R-:W-:-:S04]  /*e300*/  LOP3.LUT R3, R3, 0x1f, RZ, 0xc0, !PT ;  /* 0x0000001f03037812 */ /* 0x002fc800078ec0ff */
[----:B------:R-:W-:-:S13]  /*e310*/  ISETP.NE.AND P0, PT, R3, RZ, PT ;  /* 0x000000ff0300720c */ /* 0x000fda0003f05270 */
[----:B--2---:R-:W-:Y:S05]  /*e320*/  @!P0 BRA `(.L_x_443) ;  /* 0x0000000000048947 */ /* 0x004fea0003800000 */
[----:B------:R-:W-:Y:S01]  /*e330*/  BPT.TRAP 0x1 ;  /* 0x000000040000795c */ /* 0x000fe20000300000 */
.L_x_443:
[----:B------:R-:W-:Y:S05]  /*e340*/  BSYNC B1 ;  /* 0x0000000000017941 */ /* 0x000fea0003800000 */
.L_x_442:
[----:B------:R-:W2:Y:S04]  /*e350*/  LDL R4, [R1+0x1c] ;  /* 0x00001c0001047983 */ /* 0x000ea80000100800 */
[----:B------:R-:W2:Y:S01]  /*e360*/  LDL.LU R3, [R1+0x2c] ;  /* 0x00002c0001037983 */ /* 0x000ea20000300800 */
[----:B0-----:R-:W-:Y:S01]  /*e370*/  IMAD R0, R19, 0xc000, R18 ;  /* 0x0000c00013007824 */ /* 0x001fe200078e0212 */
[----:B------:R-:W-:Y:S01]  /*e380*/  UIADD3 UR4, UP0, UR38, 0x470, URZ ;  /* 0x0000047026047890 */ /* 0x000fe2000ff1e03f */
[----:B------:R-:W-:Y:S01]  /*e390*/  PLOP3.LUT P0, PT, PT, PT, PT, 0x80, 0x0 ;  /* 0x000000000000781c */ /* 0x000fe20003f0f070 */
[----:B------:R-:W-:Y:S01]  /*e3a0*/  VIADD R2, R2, 0x22850 ;  /* 0x0002285002027836 */ /* 0x000fe20000000000 */
[----:B------:R-:W-:Y:S01]  /*e3b0*/  UMOV UR6, 0x0 ;  /* 0x0000000000067882 */ /* 0x000fe20000000000 */
[----:B------:R-:W-:Y:S01]  /*e3c0*/  UIADD3.X UR5, URZ, UR39, URZ, UP0, !UPT ;  /* 0x000000273f057290 */ /* 0x000fe200087fe43f */
[----:B------:R-:W-:Y:S01]  /*e3d0*/  UMOV UR7, 0x14f00000 ;  /* 0x14f0000000077882 */ /* 0x000fe20000000000 */
[----:B------:R-:W-:Y:S01]  /*e3e0*/  UMOV UR10, URZ ;  /* 0x0000003f000a7c82 */ /* 0x000fe20008000000 */
[----:B--2---:R-:W-:-:S02]  /*e3f0*/  IMAD R3, R3, 0x60, R4 ;  /* 0x0000006003037824 */ /* 0x004fc400078e0204 */
[----:B------:R-:W-:-:S07]  /*e400*/  VIADD R4, R0, 0x400 ;  /* 0x0000040000047836 */ /* 0x000fce0000000000 */
.L_x_444:
[----:B------:R-:W-:-:S13]  /*e410*/  @P0 ELECT P1, URZ, PT ;  /* 0x00000000003f082f */ /* 0x000fda0003820000 */
[----:B------:R-:W-:Y:S02]  /*e420*/  @P1 R2UR UR13, R16 ;  /* 0x00000000100d12ca */ /* 0x000fe400000e0000 */
[----:B------:R-:W-:Y:S02]  /*e430*/  @P1 R2UR UR12, R17 ;  /* 0x00000000110c12ca */ /* 0x000fe400000e0000 */
[----:B------:R-:W-:Y:S02]  /*e440*/  @P1 R2UR UR11, R3 ;  /* 0x00000000030b12ca */ /* 0x000fe400000e0000 */
[----:B------:R-:W-:Y:S02]  /*e450*/  @P1 R2UR UR9, R2 ;  /* 0x00000000020912ca */ /* 0x000fe400000e0000 */
[----:B------:R-:W-:Y:S02]  /*e460*/  @P1 R2UR UR8, R4 ;  /* 0x00000000040812ca */ /* 0x000fe400000e0000 */
[----:B------:R-:W-:-:S02]  /*e470*/  @P1 PLOP3.LUT P0, PT, P1, PT, PT, 0x8, 0x0 ;  /* 0x000000000000181c */ /* 0x000fc40000f0e170 */
[----:B------:R-:W-:-:S09]  /*e480*/  PLOP3.LUT P1, PT, PT, PT, PT, 0x8, 0x0 ;  /* 0x000000000000781c */ /* 0x000fd20003f2e170 */
[----:B------:R0:W-:Y:S02]  /*e490*/  UTMALDG.4D [UR8], [UR4], desc[UR6] ;  /* 0x00000608040075b4 */ /* 0x0001e40008019000 */
[----:B0-----:R-:W-:Y:S05]  /*e4a0*/  @P0 BRA.U.ANY `(.L_x_444) ;  /* 0xfffffffd00d80947 */ /* 0x001fea000393ffff */
[----:B------:R-:W-:Y:S01]  /*e4b0*/  PLOP3.LUT P0, PT, PT, PT, PT, 0x80, 0x0 ;  /* 0x000000000000781c */ /* 0x000fe20003f0f070 */
[----:B------:R-:W-:Y:S01]  /*e4c0*/  VIADD R4, R0, 0x3400 ;  /* 0x0000340000047836 */ /* 0x000fe20000000000 */
[----:B------:R-:W-:Y:S01]  /*e4d0*/  UMOV UR6, 0x0 ;  /* 0x0000000000067882 */ /* 0x000fe20000000000 */
[----:B------:R-:W-:Y:S01]  /*e4e0*/  UMOV UR7, 0x14f00000 ;  /* 0x14f0000000077882 */ /* 0x000fe20000000000 */
[----:B------:R-:W-:-:S09]  /*e4f0*/  UMOV UR10, 0x40 ;  /* 0x00000040000a7882 */ /* 0x000fd20000000000 */
.L_x_445:
        /* <DEDUP_REMOVED lines=15> */
.L_x_446:
        /* <DEDUP_REMOVED lines=15> */
.L_x_447:
        /* <DEDUP_REMOVED lines=9> */
[----:B-1----:R-:W-:Y:S05]  /*e770*/  @P0 BRA.U.ANY `(.L_x_447) ;  /* 0xfffffffd00d80947 */ /* 0x002fea000393ffff */
.L_x_439:
[----:B------:R-:W-:Y:S05]  /*e780*/  BSYNC B0 ;  /* 0x0000000000007941 */ /* 0x000fea0003800000 */
.L_x_438:
[----:B------:R-:W0:Y:S04]  /*e790*/  LDL R4, [R1+0x30] ;  /* 0x0000300001047983 */ /* 0x000e280000100800 */
[----:B------:R-:W2:Y:S01]  /*e7a0*/  LDL R5, [R1+0x20] ;  /* 0x0000200001057983 */ /* 0x000ea20000100800 */
[----:B------:R-:W-:Y:S01]  /*e7b0*/  BSSY B0, `(.L_x_448) ;  /* 0x00001f3000007945 */ /* 0x000fe20003800000 */
[----:B0-----:R-:W-:-:S05]  /*e7c0*/  VIADD R0, R4, 0xfffffffe ;  /* 0xfffffffe04007836 */ /* 0x001fca0000000000 */
[----:B--2---:R-:W-:-:S13]  /*e7d0*/  ISETP.GE.AND P0, PT, R0, R5, PT ;  /* 0x000000050000720c */ /* 0x004fda0003f06270 */
[----:B------:R-:W-:Y:S05]  /*e7e0*/  @!P0 BRA `(.L_x_449) ;  /* 0x0000001c00bc8947 */ /* 0x000fea0003800000 */
[----:B------:R-:W2:Y:S04]  /*e7f0*/  LDL.LU R7, [R1+0x58] ;  /* 0x0000580001077983 */ /* 0x000ea80000300800 */
[----:B------:R-:W3:Y:S04]  /*e800*/  LDL.LU R6, [R1+0x38] ;  /* 0x0000380001067983 */ /* 0x000ee80000300800 */
[----:B------:R-:W4:Y:S01]  /*e810*/  LDL.LU R4, [R1+0x40] ;  /* 0x0000400001047983 */ /* 0x000f220000300800 */
[----:B------:R-:W-:Y:S01]  /*e820*/  LOP3.LUT R8, RZ, R5, RZ, 0x33, !PT ;  /* 0x00000005ff087212 */ /* 0x000fe200078e33ff */
[----:B------:R-:W-:Y:S01]  /*e830*/  BSSY B2, `(.L_x_450) ;  /* 0x00000a8000027945 */ /* 0x000fe20003800000 */
[----:B--2---:R-:W-:-:S04]  /*e840*/  VIADD R2, R7, 0x1 ;  /* 0x0000000107027836 */ /* 0x004fc80000000000 */
[----:B---3--:R-:W-:-:S05]  /*e850*/  IMAD R2, R2, R6, RZ ;  /* 0x0000000602027224 */ /* 0x008fca00078e02ff */
[----:B----4-:R-:W-:-:S05]  /*e860*/  VIMNMX R4, R4, R2, PT ;  /* 0x0000000204047248 */ /* 0x010fca0003fe0100 */
[----:B------:R-:W-:-:S05]  /*e870*/  IMAD.MOV R2, RZ, RZ, -R4 ;  /* 0x000000ffff027224 */ /* 0x000fca00078e0a04 */
[----:B------:R-:W-:-:S05]  /*e880*/  VIADDMNMX R8, R2, 0x1, R8, !PT ;  /* 0x0000000102087846 */ /* 0x000fca0007800108 */
[----:B------:R-:W-:-:S05]  /*e890*/  IMAD.IADD R2, R4, 0x1, R8 ;  /* 0x0000000104027824 */ /* 0x000fca00078e0208 */
[----:B------:R-:W-:-:S04]  /*e8a0*/  LOP3.LUT R2, R2, 0x1, RZ, 0xc0, !PT ;  /* 0x0000000102027812 */ /* 0x000fc800078ec0ff */
[----:B------:R-:W-:-:S13]  /*e8b0*/  ISETP.NE.U32.AND P0, PT, R2, 0x1, PT ;  /* 0x000000010200780c */ /* 0x000fda0003f05070 */
[----:B------:R-:W-:Y:S05]  /*e8c0*/  @P0 BRA `(.L_x_451) ;  /* 0x0000000800780947 */ /* 0x000fea0003800000 */
[----:B------:R-:W2:Y:S04]  /*e8d0*/  LDL R5, [R1+0x18] ;  /* 0x0000180001057983 */ /* 0x000ea80000100800 */
[----:B------:R-:W3:Y:S01]  /*e8e0*/  LDL.LU R9, [R1+0x10] ;  /* 0x0000100001097983 */ /* 0x000ee20000300800 */
[----:B------:R-:W-:Y:S01]  /*e8f0*/  VIADD R19, R19, 0x1 ;  /* 0x0000000113137836 */ /* 0x000fe20000000000 */
[----:B------:R-:W-:Y:S04]  /*e900*/  BSSY B1, `(.L_x_452) ;  /* 0x0000098000017945 */ /* 0x000fe80003800000 */
[----:B------:R-:W-:-:S04]  /*e910*/  ISETP.NE.AND P0, PT, R19, 0x2, PT ;  /* 0x000000021300780c */ /* 0x000fc80003f05270 */
[----:B------:R-:W-:Y:S02]  /*e920*/  SEL R2, RZ, 0x1, P0 ;  /* 0x00000001ff027807 */ /* 0x000fe40000000000 */
[----:B------:R-:W-:Y:S02]  /*e930*/  SEL R19, R19, RZ, P0 ;  /* 0x000000ff13137207 */ /* 0x000fe40000000000 */
[----:B--2---:R-:W-:Y:S02]  /*e940*/  ISETP.NE.AND P2, PT, R5, RZ, PT ;  /* 0x000000ff0500720c */ /* 0x004fe40003f45270 */
[----:B---3--:R-:W-:-:S05]  /*e950*/  LOP3.LUT R9, R9, R2, RZ, 0x3c, !PT ;  /* 0x0000000209097212 */ /* 0x008fca00078e3cff */
[----:B------:R0:W-:Y:S06]  /*e960*/  STL [R1+0x10], R9 ;  /* 0x0000100901007387 */ /* 0x0001ec0000100800 */
[----:B------:R-:W-:Y:S05]  /*e970*/  @!P2 BRA `(.L_x_453) ;  /* 0x000000080040a947 */ /* 0x000fea0003800000 */
[----:B------:R-:W-:Y:S02]  /*e980*/  ULDC.64 UR4, c[0x0][0x418] ;  /* 0x0001060000047ab9 */ /* 0x000fe40000000a00 */
[----:B------:R-:W-:-:S04]  /*e990*/  ISETP.NE.U32.AND P0, PT, RZ, UR4, PT ;  /* 0x00000004ff007c0c */ /* 0x000fc8000bf05070 */
[----:B------:R-:W-:-:S13]  /*e9a0*/  ISETP.NE.AND.EX P0, PT, RZ, UR5, PT, P0 ;  /* 0x00000005ff007c0c */ /* 0x000fda000bf05300 */
[----:B------:R-:W-:Y:S05]  /*e9b0*/  @!P0 BRA `(.L_x_454) ;  /* 0x00000000004c8947 */ /* 0x000fea0003800000 */
[----:B------:R-:W2:Y:S01]  /*e9c0*/  LDL R10, [R1+0x14] ;  /* 0x00001400010a7983 */ /* 0x000ea20000100800 */
[----:B------:R-:W1:Y:S01]  /*e9d0*/  LDC R6, c[0x0][0x43c] ;  /* 0x00010f00ff067b82 */ /* 0x000e620000000800 */
[----:B------:R-:W-:Y:S02]  /*e9e0*/  ULDC.64 UR6, c[0x0][0x428] ;  /* 0x00010a0000067ab9 */ /* 0x000fe40000000a00 */
[----:B------:R-:W3:Y:S01]  /*e9f0*/  LDL R7, [R1+0x8] ;  /* 0x0000080001077983 */ /* 0x000ee20000100800 */
[----:B-1----:R-:W-:-:S13]  /*ea00*/  ISETP.NE.AND P0, PT, R6, 0x1, PT ;  /* 0x000000010600780c */ /* 0x002fda0003f05270 */
[----:B------:R-:W1:Y:S02]  /*ea10*/  @P0 LDC.64 R2, c[0x0][0x440] ;  /* 0x00011000ff020b82 */ /* 0x000e640000000a00 */
[----:B-1----:R-:W-:-:S04]  /*ea20*/  @P0 IMAD.HI.U32 R5, R0, R2, RZ ;  /* 0x0000000200050227 */ /* 0x002fc800078e00ff */
[----:B------:R-:W-:Y:S01]  /*ea30*/  IMAD.MOV.U32 R2, RZ, RZ, R0 ;  /* 0x000000ffff027224 */ /* 0x000fe200078e0000 */
[----:B------:R-:W-:-:S05]  /*ea40*/  @P0 SHF.R.U32.HI R2, RZ, R3, R5 ;  /* 0x00000003ff020219 */ /* 0x000fca0000011605 */
[----:B------:R-:W-:-:S04]  /*ea50*/  IMAD.MOV R3, RZ, RZ, -R2 ;  /* 0x000000ffff037224 */ /* 0x000fc800078e0a02 */
[----:B------:R-:W-:Y:S01]  /*ea60*/  IMAD R0, R6, R3, R0 ;  /* 0x0000000306007224 */ /* 0x000fe200078e0200 */
[----:B------:R-:W-:Y:S01]  /*ea70*/  SHF.R.S32.HI R3, RZ, 0x1f, R2 ;  /* 0x0000001fff037819 */ /* 0x000fe20000011402 */
[----:B--2---:R-:W-:-:S04]  /*ea80*/  IMAD R5, R10, UR6, RZ ;  /* 0x000000060a057c24 */ /* 0x004fc8000f8e02ff */
[C---:B---3--:R-:W-:Y:S02]  /*ea90*/  IMAD R5, R7.reuse, UR7, R5 ;  /* 0x0000000707057c24 */ /* 0x048fe4000f8e0205 */
[----:B------:R-:W-:-:S04]  /*eaa0*/  IMAD.WIDE.U32 R2, R7, UR6, R2 ;  /* 0x0000000607027c25 */ /* 0x000fc8000f8e0002 */
[----:B------:R-:W-:Y:S01]  /*eab0*/  IMAD.IADD R3, R5, 0x1, R3 ;  /* 0x0000000105037824 */ /* 0x000fe200078e0203 */
[----:B------:R-:W-:-:S04]  /*eac0*/  LEA R6, P0, R2, UR4, 0x2 ;  /* 0x0000000402067c11 */ /* 0x000fc8000f8010ff */
[----:B------:R-:W-:-:S05]  /*ead0*/  LEA.HI.X R7, R2, UR5, R3, 0x2, P0 ;  /* 0x0000000502077c11 */ /* 0x000fca00080f1403 */
[----:B------:R1:W5:Y:S04]  /*eae0*/  LDG.E R16, desc[UR40][R6.64] ;  /* 0x0000002806107981 */ /* 0x000368000c1e1900 */
.L_x_454:
[----:B------:R-:W-:Y:S01]  /*eaf0*/  IMAD R3, R19, 0x8, R18 ;  /* 0x0000000813037824 */ /* 0x000fe200078e0212 */
[----:B------:R-:W-:Y:S01]  /*eb00*/  SHF.L.U32 R2, R9, 0x1f, RZ ;  /* 0x0000001f09027819 */ /* 0x000fe200000006ff */
[----:B------:R-:W2:Y:S01]  /*eb10*/  S2R R5, SR_TID.X ;  /* 0x0000000000057919 */ /* 0x000ea20000002100 */
[----:B------:R-:W-:Y:S02]  /*eb20*/  BSSY B3, `(.L_x_455) ;  /* 0x0000005000037945 */ /* 0x000fe40003800000 */
[----:B------:R-:W3:Y:S01]  /*eb30*/  SYNCS.PHASECHK.TRANS64.TRYWAIT P0, [R3+URZ+0x22840], R2 ;  /* 0x02284002030075a7 */ /* 0x000ee2000800017f */
[----:B--2---:R-:W-:-:S04]  /*eb40*/  LOP3.LUT R5, R5, 0x7f, RZ, 0xc0, !PT ;  /* 0x0000007f05057812 */ /* 0x004fc800078ec0ff */
[----:B------:R-:W-:Y:S01]  /*eb50*/  ISETP.NE.AND P1, PT, R5, RZ, PT ;  /* 0x000000ff0500720c */ /* 0x000fe20003f25270 */
[----:B---3--:R-:W-:-:S12]  /*eb60*/  @!P0 BRA `(.L_x_456) ;  /* 0x0000003c00388947 */ /* 0x008fd80003800000 */
.L_x_554:
[----:B------:R-:W-:Y:S05]  /*eb70*/  BSYNC B3 ;  /* 0x0000000000037941 */ /* 0x000fea0003800000 */
.L_x_455:
[----:B------:R-:W-:Y:S04]  /*eb80*/  BSSY B3, `(.L_x_457) ;  /* 0x0000009000037945 */ /* 0x000fe80003800000 */
[----:B------:R-:W-:Y:S05]  /*eb90*/  @P1 BRA `(.L_x_458) ;  /* 0x00000000001c1947 */ /* 0x000fea0003800000 */
[----:B-1----:R-:W1:Y:S01]  /*eba0*/  S2R R6, SR_TID.X ;  /* 0x0000000000067919 */ /* 0x002e620000002100 */
[----:B------:R-:W-:-:S04]  /*ebb0*/  IMAD.MOV.U32 R5, RZ, RZ, 0x3000 ;  /* 0x00003000ff057424 */ /* 0x000fc800078e00ff */
[----:B------:R3:W-:Y:S01]  /*ebc0*/  SYNCS.ARRIVE.TRANS64 RZ, [R3+URZ+0x22830], R5 ;  /* 0x0228300503ff79a7 */ /* 0x0007e2000800003f */
[----:B-1----:R-:W-:-:S04]  /*ebd0*/  LOP3.LUT R6, R6, 0x1f, RZ, 0xc0, !PT ;  /* 0x0000001f06067812 */ /* 0x002fc800078ec0ff */
[----:B------:R-:W-:-:S13]  /*ebe0*/  ISETP.NE.AND P0, PT, R6, RZ, PT ;  /* 0x000000ff0600720c */ /* 0x000fda0003f05270 */
[----:B---3--:R-:W-:Y:S05]  /*ebf0*/  @!P0 BRA `(.L_x_458) ;  /* 0x0000000000048947 */ /* 0x008fea0003800000 */
[----:B------:R-:W-:Y:S01]  /*ec00*/  BPT.TRAP 0x1 ;  /* 0x000000040000795c */ /* 0x000fe20000300000 */
.L_x_458:
[----:B------:R-:W-:Y:S05]  /*ec10*/  BSYNC B3 ;  /* 0x0000000000037941 */ /* 0x000fea0003800000 */
.L_x_457:
[----:B-1----:R-:W3:Y:S01]  /*ec20*/  LDL R6, [R1+0x1c] ;  /* 0x00001c0001067983 */ /* 0x002ee20000100800 */
[----:B0-----:R-:W-:Y:S01]  /*ec30*/  IMAD.MOV.U32 R9, RZ, RZ, RZ ;  /* 0x000000ffff097224 */ /* 0x001fe200078e00ff */
[----:B------:R-:W-:Y:S01]  /*ec40*/  UIADD3 UR4, UP0, UR38, 0x370, URZ ;  /* 0x0000037026047890 */ /* 0x000fe2000ff1e03f */
[----:B------:R-:W-:Y:S01]  /*ec50*/  IMAD R5, R19, 0x3000, R18 ;  /* 0x0000300013057824 */ /* 0x000fe200078e0212 */
[----:B------:R-:W-:Y:S01]  /*ec60*/  PLOP3.LUT P0, PT, PT, PT, PT, 0x80, 0x0 ;  /* 0x000000000000781c */ /* 0x000fe20003f0f070 */
[----:B------:R-:W-:Y:S01]  /*ec70*/  UMOV UR6, 0x0 ;  /* 0x0000000000067882 */ /* 0x000fe20000000000 */
[----:B------:R-:W-:Y:S01]  /*ec80*/  R2UR UR10, R9 ;  /* 0x00000000090a72ca */ /* 0x000fe200000e0000 */
[----:B------:R-:W-:Y:S01]  /*ec90*/  VIADD R5, R5, 0x1c400 ;  /* 0x0001c40005057836 */ /* 0x000fe20000000000 */
[----:B------:R-:W-:Y:S01]  /*eca0*/  UIADD3.X UR5, URZ, UR39, URZ, UP0, !UPT ;  /* 0x000000273f057290 */ /* 0x000fe200087fe43f */
[----:B------:R-:W-:Y:S01]  /*ecb0*/  UMOV UR7, 0x14f00000 ;  /* 0x14f0000000077882 */ /* 0x000fe20000000000 */
[----:B---3--:R-:W-:-:S02]  /*ecc0*/  IMAD R0, R0, 0x60, R6 ;  /* 0x0000006000007824 */ /* 0x008fc400078e0206 */
[----:B------:R-:W-:-:S09]  /*ecd0*/  VIADD R6, R3, 0x22830 ;  /* 0x0002283003067836 */ /* 0x000fd20000000000 */
.L_x_459:
[----:B------:R-:W-:-:S13]  /*ece0*/  @P0 ELECT P2, URZ, PT ;  /* 0x00000000003f082f */ /* 0x000fda0003840000 */
[----:B-----5:R-:W-:Y:S02]  /*ecf0*/  @P2 R2UR UR13, R16 ;  /* 0x00000000100d22ca */ /* 0x020fe400000e0000 */
        /* <DEDUP_REMOVED lines=8> */
[----:B------:R-:W0:Y:S01]  /*ed80*/  SYNCS.PHASECHK.TRANS64.TRYWAIT P0, [R3+URZ+0x22860], R2 ;  /* 0x02286002030075a7 */ /* 0x000e22000800017f */
[----:B------:R-:W-:Y:S04]  /*ed90*/  BSSY B3, `(.L_x_460) ;  /* 0x0000002000037945 */ /* 0x000fe80003800000 */
[----:B0-----:R-:W-:Y:S05]  /*eda0*/  @!P0 BRA `(.L_x_461) ;  /* 0x0000003800bc8947 */ /* 0x001fea0003800000 */
.L_x_555:
[----:B------:R-:W-:Y:S05]  /*edb0*/  BSYNC B3 ;  /* 0x0000000000037941 */ /* 0x000fea0003800000 */
.L_x_460:
[----:B------:R-:W-:Y:S01]  /*edc0*/  BSSY B3, `(.L_x_462) ;  /* 0x000000b000037945 */ /* 0x000fe20003800000 */
[----:B------:R-:W-:Y:S02]  /*edd0*/  IMAD.MOV.U32 R6, RZ, RZ, 0x0 ;  /* 0x00000000ff067424 */ /* 0x000fe400078e00ff */
[----:B------:R-:W-:Y:S01]  /*ede0*/  IMAD.MOV.U32 R7, RZ, RZ, 0x14f00000 ;  /* 0x14f00000ff077424 */ /* 0x000fe200078e00ff */
[----:B------:R-:W-:Y:S06]  /*edf0*/  @P1 BRA `(.L_x_463) ;  /* 0x00000000001c1947 */ /* 0x000fec0003800000 */
[----:B------:R-:W1:Y:S01]  /*ee00*/  S2R R5, SR_TID.X ;  /* 0x0000000000057919 */ /* 0x000e620000002100 */
[----:B0-2---:R-:W-:-:S04]  /*ee10*/  IMAD.MOV.U32 R2, RZ, RZ, 0xc000 ;  /* 0x0000c000ff027424 */ /* 0x005fc800078e00ff */
[----:B------:R3:W-:Y:S01]  /*ee20*/  SYNCS.ARRIVE.TRANS64 RZ, [R3+URZ+0x22850], R2 ;  /* 0x0228500203ff79a7 */ /* 0x0007e2000800003f */
[----:B-1----:R-:W-:-:S04]  /*ee30*/  LOP3.LUT R5, R5, 0x1f, RZ, 0xc0, !PT ;  /* 0x0000001f05057812 */ /* 0x002fc800078ec0ff */
[----:B------:R-:W-:-:S13]  /*ee40*/  ISETP.NE.AND P0, PT, R5, RZ, PT ;  /* 0x000000ff0500720c */ /* 0x000fda0003f05270 */
[----:B---3--:R-:W-:Y:S05]  /*ee50*/  @!P0 BRA `(.L_x_463) ;  /* 0x0000000000048947 */ /* 0x008fea0003800000 */
[----:B------:R-:W-:Y:S01]  /*ee60*/  BPT.TRAP 0x1 ;  /* 0x000000040000795c */ /* 0x000fe20000300000 */
.L_x_463:
[----:B------:R-:W-:Y:S05]  /*ee70*/  BSYNC B3 ;  /* 0x0000000000037941 */ /* 0x000fea0003800000 */
.L_x_462:
[----:B------:R-:W-:Y:S01]  /*ee80*/  R2UR UR10, R9 ;  /* 0x00000000090a72ca */ /* 0x000fe200000e0000 */
[----:B0-2---:R-:W-:Y:S01]  /*ee90*/  IMAD R2, R19, 0xc000, R18 ;  /* 0x0000c00013027824 */ /* 0x005fe200078e0212 */
[----:B------:R-:W-:Y:S01]  /*eea0*/  R2UR UR6, R6 ;  /* 0x00000000060672ca */ /* 0x000fe200000e0000 */
[----:B------:R-:W-:Y:S01]  /*eeb0*/  UIADD3 UR4, UP0, UR38, 0x470, URZ ;  /* 0x0000047026047890 */ /* 0x000fe2000ff1e03f */
[----:B------:R-:W-:Y:S01]  /*eec0*/  R2UR UR7, R7 ;  /* 0x00000000070772ca */ /* 0x000fe200000e0000 */
[----:B------:R-:W-:Y:S01]  /*eed0*/  VIADD R3, R3, 0x22850 ;  /* 0x0002285003037836 */ /* 0x000fe20000000000 */
[----:B------:R-:W-:Y:S01]  /*eee0*/  PLOP3.LUT P0, PT, PT, PT, PT, 0x80, 0x0 ;  /* 0x000000000000781c */ /* 0x000fe20003f0f070 */
[----:B------:R-:W-:Y:S01]  /*eef0*/  VIADD R5, R2, 0x400 ;  /* 0x0000040002057836 */ /* 0x000fe20000000000 */
[----:B------:R-:W-:-:S12]  /*ef00*/  UIADD3.X UR5, URZ, UR39, URZ, UP0, !UPT ;  /* 0x000000273f057290 */ /* 0x000fd800087fe43f */
.L_x_464:
        /* <DEDUP_REMOVED lines=10> */
[----:B------:R-:W-:Y:S01]  /*efb0*/  R2UR UR6, R6 ;  /* 0x00000000060672ca */ /* 0x000fe200000e0000 */
[----:B------:R-:W-:Y:S01]  /*efc0*/  VIADD R5, R2, 0x3400 ;  /* 0x0000340002057836 */ /* 0x000fe20000000000 */
[----:B------:R-:W-:Y:S01]  /*efd0*/  R2UR UR7, R7 ;  /* 0x00000000070772ca */ /* 0x000fe200000e0000 */
[----:B------:R-:W-:Y:S01]  /*efe0*/  UMOV UR10, 0x40 ;  /* 0x00000040000a7882 */ /* 0x000fe20000000000 */
[----:B------:R-:W-:-:S13]  /*eff0*/  PLOP3.LUT P0, PT, PT, PT, PT, 0x80, 0x0 ;  /* 0x000000000000781c */ /* 0x000fda0003f0f070 */
.L_x_465:
        /* <DEDUP_REMOVED lines=15> */
.L_x_466:
        /* <DEDUP_REMOVED lines=15> */
.L_x_467:
        /* <DEDUP_REMOVED lines=10> */
.L_x_453:
[----:B------:R-:W-:Y:S05]  /*f280*/  BSYNC B1 ;  /* 0x0000000000017941 */ /* 0x000fea0003800000 */
.L_x_452:
[----:B------:R-:W2:Y:S02]  /*f290*/  LDL.LU R5, [R1+0x30] ;  /* 0x0000300001057983 */ /* 0x000ea40000300800 */
[----:B--2---:R-:W-:-:S07]  /*f2a0*/  VIADD R0, R5, 0xfffffffd ;  /* 0xfffffffd05007836 */ /* 0x004fce0000000000 */
.L_x_451:
[----:B------:R-:W-:Y:S05]  /*f2b0*/  BSYNC B2 ;  /* 0x0000000000027941 */ /* 0x000fea0003800000 */
.L_x_450:
[----:B------:R-:W-:Y:S01]  /*f2c0*/  VIADD R8, R8, 0xfffffffe ;  /* 0xfffffffe08087836 */ /* 0x000fe20000000000 */
[----:B------:R-:W-:-:S04]  /*f2d0*/  LOP3.LUT R4, RZ, R4, RZ, 0x33, !PT ;  /* 0x00000004ff047212 */ /* 0x000fc800078e33ff */
[----:B------:R-:W-:-:S13]  /*f2e0*/  ISETP.NE.AND P0, PT, R8, R4, PT ;  /* 0x000000040800720c */ /* 0x000fda0003f05270 */
[----:B------:R-:W-:Y:S05]  /*f2f0*/  @!P0 BRA `(.L_x_449) ;  /* 0x0000001000f88947 */ /* 0x000fea0003800000 */
.L_x_500:
[----:B------:R-:W2:Y:S04]  /*f300*/  LDL R3, [R1+0x18] ;  /* 0x0000180001037983 */ /* 0x000ea80000100800 */
[----:B------:R-:W3:Y:S01]  /*f310*/  LDL.LU R2, [R1+0x10] ;  /* 0x0000100001027983 */ /* 0x000ee20000300800 */
[----:B------:R-:W-:Y:S01]  /*f320*/  VIADD R7, R19, 0x1 ;  /* 0x0000000113077836 */ /* 0x000fe20000000000 */
[----:B------:R-:W-:Y:S05]  /*f330*/  YIELD ;  /* 0x0000000000007946 */ /* 0x000fea0003800000 */
[----:B------:R-:W-:Y:S01]  /*f340*/  ISETP.NE.AND P0, PT, R7, 0x2, PT ;  /* 0x000000020700780c */ /* 0x000fe20003f05270 */
[----:B------:R-:W-:Y:S03]  /*f350*/  BSSY B1, `(.L_x_468) ;  /* 0x0000097000017945 */ /* 0x000fe60003800000 */
[----:B------:R-:W-:-:S02]  /*f360*/  SEL R6, RZ, 0x1, P0 ;  /* 0x00000001ff067807 */ /* 0x000fc40000000000 */
[----:B------:R-:W-:Y:S02]  /*f370*/  SEL R7, R7, RZ, P0 ;  /* 0x000000ff07077207 */ /* 0x000fe40000000000 */
[----:B--2---:R-:W-:Y:S02]  /*f380*/  ISETP.NE.AND P1, PT, R3, RZ, PT ;  /* 0x000000ff0300720c */ /* 0x004fe40003f25270 */
[----:B---3--:R-:W-:-:S11]  /*f390*/  LOP3.LUT R6, R2, R6, RZ, 0x3c, !PT ;  /* 0x0000000602067212 */ /* 0x008fd600078e3cff */
[----:B-1----:R-:W-:Y:S05]  /*f3a0*/  @!P1 BRA `(.L_x_469) ;  /* 0x0000000800449947 */ /* 0x002fea0003800000 */
[----:B------:R-:W-:Y:S01]  /*f3b0*/  ULDC.64 UR4, c[0x0][0x418] ;  /* 0x0001060000047ab9 */ /* 0x000fe20000000a00 */
[----:B------:R-:W-:Y:S01]  /*f3c0*/  IMAD.MOV.U32 R8, RZ, RZ, R0 ;  /* 0x000000ffff087224 */ /* 0x000fe200078e0000 */
[----:B------:R-:W-:-:S04]  /*f3d0*/  ISETP.NE.U32.AND P0, PT, RZ, UR4, PT ;  /* 0x00000004ff007c0c */ /* 0x000fc8000bf05070 */
[----:B------:R-:W-:-:S13]  /*f3e0*/  ISETP.NE.AND.EX P0, PT, RZ, UR5, PT, P0 ;  /* 0x00000005ff007c0c */ /* 0x000fda000bf05300 */
[----:B------:R-:W-:Y:S05]  /*f3f0*/  @!P0 BRA `(.L_x_470) ;  /* 0x00000000004c8947 */ /* 0x000fea0003800000 */
[----:B0-----:R-:W2:Y:S01]  /*f400*/  LDL R9, [R1+0x14] ;  /* 0x0000140001097983 */ /* 0x001ea20000100800 */
[----:B------:R-:W0:Y:S01]  /*f410*/  LDC R8, c[0x0][0x43c] ;  /* 0x00010f00ff087b82 */ /* 0x000e220000000800 */
[----:B------:R-:W-:Y:S02]  /*f420*/  ULDC.64 UR6, c[0x0][0x428] ;  /* 0x00010a0000067ab9 */ /* 0x000fe40000000a00 */
[----:B------:R-:W3:Y:S01]  /*f430*/  LDL R5, [R1+0x8] ;  /* 0x0000080001057983 */ /* 0x000ee20000100800 */
[----:B0-----:R-:W-:-:S13]  /*f440*/  ISETP.NE.AND P0, PT, R8, 0x1, PT ;  /* 0x000000010800780c */ /* 0x001fda0003f05270 */
[----:B------:R-:W0:Y:S02]  /*f450*/  @P0 LDC.64 R2, c[0x0][0x440] ;  /* 0x00011000ff020b82 */ /* 0x000e240000000a00 */
[----:B0-----:R-:W-:-:S04]  /*f460*/  @P0 IMAD.HI.U32 R4, R0, R2, RZ ;  /* 0x0000000200040227 */ /* 0x001fc800078e00ff */
        /* <DEDUP_REMOVED lines=12> */
.L_x_470:
[----:B-1----:R-:W-:Y:S01]  /*f530*/  IMAD R4, R7, 0x8, R18 ;  /* 0x0000000807047824 */ /* 0x002fe200078e0212 */
[----:B------:R-:W-:Y:S01]  /*f540*/  SHF.L.U32 R2, R6, 0x1f, RZ ;  /* 0x0000001f06027819 */ /* 0x000fe200000006ff */
[----:B------:R-:W1:Y:S01]  /*f550*/  S2R R3, SR_TID.X ;  /* 0x0000000000037919 */ /* 0x000e620000002100 */
[----:B------:R-:W-:Y:S02]  /*f560*/  BSSY B2, `(.L_x_471) ;  /* 0x0000005000027945 */ /* 0x000fe40003800000 */
[----:B------:R-:W2:Y:S01]  /*f570*/  SYNCS.PHASECHK.TRANS64.TRYWAIT P0, [R4+URZ+0x22840], R2 ;  /* 0x02284002040075a7 */ /* 0x000ea2000800017f */
[----:B-1----:R-:W-:-:S04]  /*f580*/  LOP3.LUT R3, R3, 0x7f, RZ, 0xc0, !PT ;  /* 0x0000007f03037812 */ /* 0x002fc800078ec0ff */
[----:B------:R-:W-:Y:S01]  /*f590*/  ISETP.NE.AND P1, PT, R3, RZ, PT ;  /* 0x000000ff0300720c */ /* 0x000fe20003f25270 */
[----:B--2---:R-:W-:-:S12]  /*f5a0*/  @!P0 BRA `(.L_x_472) ;  /* 0x0000003000d08947 */ /* 0x004fd80003800000 */
.L_x_556:
[----:B------:R-:W-:Y:S05]  /*f5b0*/  BSYNC B2 ;  /* 0x0000000000027941 */ /* 0x000fea0003800000 */
.L_x_471:
[----:B------:R-:W-:Y:S04]  /*f5c0*/  BSSY B2, `(.L_x_473) ;  /* 0x0000009000027945 */ /* 0x000fe80003800000 */
[----:B------:R-:W-:Y:S05]  /*f5d0*/  @P1 BRA `(.L_x_474) ;  /* 0x00000000001c1947 */ /* 0x000fea0003800000 */
[----:B------:R-:W2:Y:S01]  /*f5e0*/  S2R R5, SR_TID.X ;  /* 0x0000000000057919 */ /* 0x000ea20000002100 */
[----:B------:R-:W-:-:S04]  /*f5f0*/  IMAD.MOV.U32 R3, RZ, RZ, 0x3000 ;  /* 0x00003000ff037424 */ /* 0x000fc800078e00ff */
[----:B------:R3:W-:Y:S01]  /*f600*/  SYNCS.ARRIVE.TRANS64 RZ, [R4+URZ+0x22830], R3 ;  /* 0x0228300304ff79a7 */ /* 0x0007e2000800003f */
[----:B--2---:R-:W-:-:S04]  /*f610*/  LOP3.LUT R5, R5, 0x1f, RZ, 0xc0, !PT ;  /* 0x0000001f05057812 */ /* 0x004fc800078ec0ff */
[----:B------:R-:W-:-:S13]  /*f620*/  ISETP.NE.AND P0, PT, R5, RZ, PT ;  /* 0x000000ff0500720c */ /* 0x000fda0003f05270 */
[----:B---3--:R-:W-:Y:S05]  /*f630*/  @!P0 BRA `(.L_x_474) ;  /* 0x0000000000048947 */ /* 0x008fea0003800000 */
[----:B------:R-:W-:Y:S01]  /*f640*/  BPT.TRAP 0x1 ;  /* 0x000000040000795c */ /* 0x000fe20000300000 */
.L_x_474:
[----:B------:R-:W-:Y:S05]  /*f650*/  BSYNC B2 ;  /* 0x0000000000027941 */ /* 0x000fea0003800000 */
.L_x_473:
[----:B------:R-:W2:Y:S01]  /*f660*/  LDL R5, [R1+0x1c] ;  /* 0x00001c0001057983 */ /* 0x000ea20000100800 */
        /* <DEDUP_REMOVED lines=9> */
[----:B--2---:R-:W-:-:S02]  /*f700*/  IMAD R8, R8, 0x60, R5 ;  /* 0x0000006008087824 */ /* 0x004fc400078e0205 */
[----:B------:R-:W-:-:S09]  /*f710*/  VIADD R5, R4, 0x22830 ;  /* 0x0002283004057836 */ /* 0x000fd20000000000 */
.L_x_475:
        /* <DEDUP_REMOVED lines=13> */
.L_x_557:
[----:B------:R-:W-:Y:S05]  /*f7f0*/  BSYNC B2 ;  /* 0x0000000000027941 */ /* 0x000fea0003800000 */
.L_x_476:
[----:B------:R-:W-:Y:S01]  /*f800*/  BSSY B2, `(.L_x_478) ;  /* 0x000000b000027945 */ /* 0x000fe20003800000 */
[----:B01----:R-:W-:Y:S02]  /*f810*/  IMAD.MOV.U32 R2, RZ, RZ, 0x0 ;  /* 0x00000000ff027424 */ /* 0x003fe400078e00ff */
[----:B------:R-:W-:Y:S01]  /*f820*/  IMAD.MOV.U32 R3, RZ, RZ, 0x14f00000 ;  /* 0x14f00000ff037424 */ /* 0x000fe200078e00ff */
[----:B------:R-:W-:Y:S06]  /*f830*/  @P1 BRA `(.L_x_479) ;  /* 0x00000000001c1947 */ /* 0x000fec0003800000 */
[----:B------:R-:W0:Y:S01]  /*f840*/  S2R R10, SR_TID.X ;  /* 0x00000000000a7919 */ /* 0x000e220000002100 */
[----:B------:R-:W-:-:S04]  /*f850*/  IMAD.MOV.U32 R5, RZ, RZ, 0xc000 ;  /* 0x0000c000ff057424 */ /* 0x000fc800078e00ff */
[----:B------:R1:W-:Y:S01]  /*f860*/  SYNCS.ARRIVE.TRANS64 RZ, [R4+URZ+0x22850], R5 ;  /* 0x0228500504ff79a7 */ /* 0x0003e2000800003f */
[----:B0-----:R-:W-:-:S04]  /*f870*/  LOP3.LUT R10, R10, 0x1f, RZ, 0xc0, !PT ;  /* 0x0000001f0a0a7812 */ /* 0x001fc800078ec0ff */
[----:B------:R-:W-:-:S13]  /*f880*/  ISETP.NE.AND P0, PT, R10, RZ, PT ;  /* 0x000000ff0a00720c */ /* 0x000fda0003f05270 */
[----:B-1----:R-:W-:Y:S05]  /*f890*/  @!P0 BRA `(.L_x_479) ;  /* 0x0000000000048947 */ /* 0x002fea0003800000 */
[----:B------:R-:W-:Y:S01]  /*f8a0*/  BPT.TRAP 0x1 ;  /* 0x000000040000795c */ /* 0x000fe20000300000 */
.L_x_479:
[----:B------:R-:W-:Y:S05]  /*f8b0*/  BSYNC B2 ;  /* 0x0000000000027941 */ /* 0x000fea0003800000 */
.L_x_478:
[----:B------:R-:W-:Y:S01]  /*f8c0*/  R2UR UR6, R2 ;  /* 0x00000000020672ca */ /* 0x000fe200000e0000 */
[----:B------:R-:W-:Y:S01]  /*f8d0*/  IMAD R5, R7, 0xc000, R18 ;  /* 0x0000c00007057824 */ /* 0x000fe200078e0212 */
[----:B------:R-:W-:Y:S01]  /*f8e0*/  R2UR UR7, R3 ;  /* 0x00000000030772ca */ /* 0x000fe200000e0000 */
[----:B------:R-:W-:Y:S01]  /*f8f0*/  UIADD3 UR4, UP0, UR38, 0x470, URZ ;  /* 0x0000047026047890 */ /* 0x000fe2000ff1e03f */
[----:B------:R-:W-:Y:S01]  /*f900*/  R2UR UR10, R9 ;  /* 0x00000000090a72ca */ /* 0x000fe200000e0000 */
[----:B------:R-:W-:Y:S01]  /*f910*/  VIADD R4, R4, 0x22850 ;  /* 0x0002285004047836 */ /* 0x000fe20000000000 */
[----:B------:R-:W-:Y:S01]  /*f920*/  PLOP3.LUT P0, PT, PT, PT, PT, 0x80, 0x0 ;  /* 0x000000000000781c */ /* 0x000fe20003f0f070 */
[----:B------:R-:W-:Y:S01]  /*f930*/  VIADD R9, R5, 0x400 ;  /* 0x0000040005097836 */ /* 0x000fe20000000000 */
[----:B------:R-:W-:-:S12]  /*f940*/  UIADD3.X UR5, URZ, UR39, URZ, UP0, !UPT ;  /* 0x000000273f057290 */ /* 0x000fd800087fe43f */
.L_x_480:
        /* <DEDUP_REMOVED lines=15> */
.L_x_481:
        /* <DEDUP_REMOVED lines=15> */
.L_x_482:
        /* <DEDUP_REMOVED lines=15> */
.L_x_483:
        /* <DEDUP_REMOVED lines=10> */
.L_x_469:
[----:B------:R-:W-:Y:S05]  /*fcc0*/  BSYNC B1 ;  /* 0x0000000000017941 */ /* 0x000fea0003800000 */
.L_x_468:
[----:B------:R-:W2:Y:S01]  /*fcd0*/  LDL R2, [R1+0x18] ;  /* 0x0000180001027983 */ /* 0x000ea20000100800 */
[----:B------:R-:W-:Y:S01]  /*fce0*/  VIADD R7, R7, 0x1 ;  /* 0x0000000107077836 */ /* 0x000fe20000000000 */
[----:B------:R-:W-:Y:S04]  /*fcf0*/  BSSY B1, `(.L_x_484) ;  /* 0x000009a000017945 */ /* 0x000fe80003800000 */
[----:B------:R-:W-:-:S04]  /*fd00*/  ISETP.NE.AND P0, PT, R7, 0x2, PT ;  /* 0x000000020700780c */ /* 0x000fc80003f05270 */
[----:B------:R-:W-:Y:S02]  /*fd10*/  SEL R19, R7, RZ, P0 ;  /* 0x000000ff07137207 */ /* 0x000fe40000000000 */
[----:B--2---:R-:W-:Y:S02]  /*fd20*/  ISETP.NE.AND P2, PT, R2, RZ, PT ;  /* 0x000000ff0200720c */ /* 0x004fe40003f45270 */
[----:B------:R-:W-:-:S04]  /*fd30*/  SEL R2, RZ, 0x1, P0 ;  /* 0x00000001ff027807 */ /* 0x000fc80000000000 */
[----:B------:R-:W-:Y:S01]  /*fd40*/  LOP3.LUT R8, R6, R2, RZ, 0x3c, !PT ;  /* 0x0000000206087212 */ /* 0x000fe200078e3cff */
[----:B------:R-:W-:-:S04]  /*fd50*/  VIADD R6, R0, 0xffffffff ;  /* 0xffffffff00067836 */ /* 0x000fc80000000000 */
[----:B------:R1:W-:Y:S02]  /*fd60*/  STL [R1+0x10], R8 ;  /* 0x0000100801007387 */ /* 0x0003e40000100800 */
[----:B------:R-:W-:Y:S05]  /*fd70*/  @!P2 BRA `(.L_x_485) ;  /* 0x000000080044a947 */ /* 0x000fea0003800000 */
[----:B------:R-:W-:Y:S01]  /*fd80*/  ULDC.64 UR4, c[0x0][0x418] ;  /* 0x0001060000047ab9 */ /* 0x000fe20000000a00 */
[----:B------:R-:W-:Y:S01]  /*fd90*/  IMAD.MOV.U32 R7, RZ, RZ, R6 ;  /* 0x000000ffff077224 */ /* 0x000fe200078e0006 */
[----:B------:R-:W-:-:S04]  /*fda0*/  ISETP.NE.U32.AND P0, PT, RZ, UR4, PT ;  /* 0x00000004ff007c0c */ /* 0x000fc8000bf05070 */
[----:B------:R-:W-:-:S13]  /*fdb0*/  ISETP.NE.AND.EX P0, PT, RZ, UR5, PT, P0 ;  /* 0x00000005ff007c0c */ /* 0x000fda000bf05300 */
[----:B------:R-:W-:Y:S05]  /*fdc0*/  @!P0 BRA `(.L_x_486) ;  /* 0x00000000004c8947 */ /* 0x000fea0003800000 */
[----:B------:R-:W2:Y:S01]  /*fdd0*/  LDL R10, [R1+0x14] ;  /* 0x00001400010a7983 */ /* 0x000ea20000100800 */
[----:B------:R-:W3:Y:S01]  /*fde0*/  LDC R7, c[0x0][0x43c] ;  /* 0x00010f00ff077b82 */ /* 0x000ee20000000800 */
[----:B------:R-:W-:Y:S02]  /*fdf0*/  ULDC.64 UR6, c[0x0][0x428] ;  /* 0x00010a0000067ab9 */ /* 0x000fe40000000a00 */
[----:B0-----:R-:W4:Y:S01]  /*fe00*/  LDL R9, [R1+0x8] ;  /* 0x0000080001097983 */ /* 0x001f220000100800 */
[----:B---3--:R-:W-:-:S13]  /*fe10*/  ISETP.NE.AND P0, PT, R7, 0x1, PT ;  /* 0x000000010700780c */ /* 0x008fda0003f05270 */
        /* <DEDUP_REMOVED lines=8> */
[C---:B----4-:R-:W-:Y:S02]  /*fea0*/  IMAD R4, R9.reuse, UR7, R4 ;  /* 0x0000000709047c24 */ /* 0x050fe4000f8e0204 */
[----:B------:R-:W-:-:S04]  /*feb0*/  IMAD.WIDE.U32 R2, R9, UR6, R2 ;  /* 0x0000000609027c25 */ /* 0x000fc8000f8e0002 */
[----:B------:R-:W-:Y:S01]  /*fec0*/  IMAD.IADD R3, R4, 0x1, R3 ;  /* 0x0000000104037824 */ /* 0x000fe200078e0203 */
[----:B------:R-:W-:-:S04]  /*fed0*/  LEA R4, P0, R2, UR4, 0x2 ;  /* 0x0000000402047c11 */ /* 0x000fc8000f8010ff */
[----:B------:R-:W-:-:S05]  /*fee0*/  LEA.HI.X R5, R2, UR5, R3, 0x2, P0 ;  /* 0x0000000502057c11 */ /* 0x000fca00080f1403 */
[----:B------:R2:W5:Y:S04]  /*fef0*/  LDG.E R16, desc[UR40][R4.64] ;  /* 0x0000002804107981 */ /* 0x000568000c1e1900 */
.L_x_486:
[----:B------:R-:W-:Y:S01]  /*ff00*/  IMAD R2, R19, 0x8, R18 ;  /* 0x0000000813027824 */ /* 0x000fe200078e0212 */
[----:B------:R-:W-:Y:S01]  /*ff10*/  SHF.L.U32 R3, R8, 0x1f, RZ ;  /* 0x0000001f08037819 */ /* 0x000fe200000006ff */
[----:B--2---:R-:W2:Y:S01]  /*ff20*/  S2R R4, SR_TID.X ;  /* 0x0000000000047919 */ /* 0x004ea20000002100 */
[----:B------:R-:W-:Y:S02]  /*ff30*/  BSSY B2, `(.L_x_487) ;  /* 0x0000005000027945 */ /* 0x000fe40003800000 */
[----:B------:R-:W3:Y:S01]  /*ff40*/  SYNCS.PHASECHK.TRANS64.TRYWAIT P0, [R2+URZ+0x22840], R3 ;  /* 0x02284003020075a7 */ /* 0x000ee2000800017f */
[----:B--2---:R-:W-:-:S04]  /*ff50*/  LOP3.LUT R4, R4, 0x7f, RZ, 0xc0, !PT ;  /* 0x0000007f04047812 */ /* 0x004fc800078ec0ff */
[----:B------:R-:W-:Y:S01]  /*ff60*/  ISETP.NE.AND P1, PT, R4, RZ, PT ;  /* 0x000000ff0400720c */ /* 0x000fe20003f25270 */
[----:B---3--:R-:W-:-:S12]  /*ff70*/  @!P0 BRA `(.L_x_488) ;  /* 0x0000002800848947 */ /* 0x008fd80003800000 */
.L_x_558:
[----:B------:R-:W-:Y:S05]  /*ff80*/  BSYNC B2 ;  /* 0x0000000000027941 */ /* 0x000fea0003800000 */
.L_x_487:
[----:B------:R-:W-:Y:S04]  /*ff90*/  BSSY B2, `(.L_x_489) ;  /* 0x0000009000027945 */ /* 0x000fe80003800000 */
[----:B------:R-:W-:Y:S05]  /*ffa0*/  @P1 BRA `(.L_x_490) ;  /* 0x00000000001c1947 */ /* 0x000fea0003800000 */
[----:B------:R-:W3:Y:S01]  /*ffb0*/  S2R R5, SR_TID.X ;  /* 0x0000000000057919 */ /* 0x000ee20000002100 */
[----:B------:R-:W-:-:S04]  /*ffc0*/  IMAD.MOV.U32 R4, RZ, RZ, 0x3000 ;  /* 0x00003000ff047424 */ /* 0x000fc800078e00ff */
[----:B------:R4:W-:Y:S01]  /*ffd0*/  SYNCS.ARRIVE.TRANS64 RZ, [R2+URZ+0x22830], R4 ;  /* 0x0228300402ff79a7 */ /* 0x0009e2000800003f */
[----:B---3--:R-:W-:-:S04]  /*ffe0*/  LOP3.LUT R5, R5, 0x1f, RZ, 0xc0, !PT ;  /* 0x0000001f05057812 */ /* 0x008fc800078ec0ff */
[----:B------:R-:W-:-:S13]  /*fff0*/  ISETP.NE.AND P0, PT, R5, RZ, PT ;  /* 0x000000ff0500720c */ /* 0x000fda0003f05270 */
[----:B----4-:R-:W-:Y:S05]  /*10000*/  @!P0 BRA `(.L_x_490) ;  /* 0x0000000000048947 */ /* 0x010fea0003800000 */
[----:B------:R-:W-:Y:S01]  /*10010*/  BPT.TRAP 0x1 ;  /* 0x000000040000795c */ /* 0x000fe20000300000 */
.L_x_490:
[----:B------:R-:W-:Y:S05]  /*10020*/  BSYNC B2 ;  /* 0x0000000000027941 */ /* 0x000fea0003800000 */
.L_x_489:
[----:B------:R-:W3:Y:S01]  /*10030*/  LDL R4, [R1+0x1c] ;  /* 0x00001c0001047983 */ /* 0x000ee20000100800 */
[----:B------:R-:W-:Y:S01]  /*10040*/  IMAD.MOV.U32 R10, RZ, RZ, RZ ;  /* 0x000000ffff0a7224 */ /* 0x000fe200078e00ff */
        /* <DEDUP_REMOVED lines=10> */
.L_x_491:
        /* <DEDUP_REMOVED lines=9> */
[----:B---3--:R-:W-:Y:S05]  /*10180*/  @P0 BRA.U.ANY `(.L_x_491) ;  /* 0xfffffffd00d80947 */ /* 0x008fea000393ffff */
[----:B------:R-:W3:Y:S01]  /*10190*/  SYNCS.PHASECHK.TRANS64.TRYWAIT P0, [R2+URZ+0x22860], R3 ;  /* 0x02286003020075a7 */ /* 0x000ee2000800017f */
[----:B------:R-:W-:Y:S04]  /*101a0*/  BSSY B2, `(.L_x_492) ;  /* 0x0000002000027945 */ /* 0x000fe80003800000 */
[----:B---3--:R-:W-:Y:S05]  /*101b0*/  @!P0 BRA `(.L_x_493) ;  /* 0x0000002800088947 */ /* 0x008fea0003800000 */
.L_x_559:
[----:B------:R-:W-:Y:S05]  /*101c0*/  BSYNC B2 ;  /* 0x0000000000027941 */ /* 0x000fea0003800000 */
.L_x_492:
[----:B------:R-:W-:Y:S01]  /*101d0*/  BSSY B2, `(.L_x_494) ;  /* 0x000000b000027945 */ /* 0x000fe20003800000 */
[----:B-1----:R-:W-:Y:S02]  /*101e0*/  IMAD.MOV.U32 R8, RZ, RZ, 0x0 ;  /* 0x00000000ff087424 */ /* 0x002fe400078e00ff */
[----:B0-----:R-:W-:Y:S01]  /*101f0*/  IMAD.MOV.U32 R9, RZ, RZ, 0x14f00000 ;  /* 0x14f00000ff097424 */ /* 0x001fe200078e00ff */
[----:B------:R-:W-:Y:S06]  /*10200*/  @P1 BRA `(.L_x_495) ;  /* 0x00000000001c1947 */ /* 0x000fec0003800000 */
[----:B------:R-:W0:Y:S01]  /*10210*/  S2R R5, SR_TID.X ;  /* 0x0000000000057919 */ /* 0x000e220000002100 */
[----:B--23--:R-:W-:-:S04]  /*10220*/  IMAD.MOV.U32 R3, RZ, RZ, 0xc000 ;  /* 0x0000c000ff037424 */ /* 0x00cfc800078e00ff */
[----:B------:R1:W-:Y:S01]  /*10230*/  SYNCS.ARRIVE.TRANS64 RZ, [R2+URZ+0x22850], R3 ;  /* 0x0228500302ff79a7 */ /* 0x0003e2000800003f */
[----:B0-----:R-:W-:-:S04]  /*10240*/  LOP3.LUT R5, R5, 0x1f, RZ, 0xc0, !PT ;  /* 0x0000001f05057812 */ /* 0x001fc800078ec0ff */
[----:B------:R-:W-:-:S13]  /*10250*/  ISETP.NE.AND P0, PT, R5, RZ, PT ;  /* 0x000000ff0500720c */ /* 0x000fda0003f05270 */
[----:B-1----:R-:W-:Y:S05]  /*10260*/  @!P0 BRA `(.L_x_495) ;  /* 0x0000000000048947 */ /* 0x002fea0003800000 */
[----:B------:R-:W-:Y:S01]  /*10270*/  BPT.TRAP 0x1 ;  /* 0x000000040000795c */ /* 0x000fe20000300000 */
.L_x_495:
[----:B------:R-:W-:Y:S05]  /*10280*/  BSYNC B2 ;  /* 0x0000000000027941 */ /* 0x000fea0003800000 */
.L_x_494:
[----:B------:R-:W-:Y:S01]  /*10290*/  R2UR UR10, R10 ;  /* 0x000000000a0a72ca */ /* 0x000fe200000e0000 */
[----:B--23--:R-:W-:Y:S01]  /*102a0*/  IMAD R3, R19, 0xc000, R18 ;  /* 0x0000c00013037824 */ /* 0x00cfe200078e0212 */
[----:B------:R-:W-:Y:S01]  /*102b0*/  R2UR UR6, R8 ;  /* 0x00000000080672ca */ /* 0x000fe200000e0000 */
[----:B------:R-:W-:Y:S01]  /*102c0*/  UIADD3 UR4, UP0, UR38, 0x470, URZ ;  /* 0x0000047026047890 */ /* 0x000fe2000ff1e03f */
[----:B------:R-:W-:Y:S01]  /*102d0*/  R2UR UR7, R9 ;  /* 0x00000000090772ca */ /* 0x000fe200000e0000 */
[----:B------:R-:W-:Y:S01]  /*102e0*/  VIADD R2, R2, 0x22850 ;  /* 0x0002285002027836 */ /* 0x000fe20000000000 */
[----:B------:R-:W-:Y:S01]  /*102f0*/  PLOP3.LUT P0, PT, PT, PT, PT, 0x80, 0x0 ;  /* 0x000000000000781c */ /* 0x000fe20003f0f070 */
[----:B------:R-:W-:Y:S01]  /*10300*/  VIADD R5, R3, 0x400 ;  /* 0x0000040003057836 */ /* 0x000fe20000000000 */
[----:B------:R-:W-:-:S12]  /*10310*/  UIADD3.X UR5, URZ, UR39, URZ, UP0, !UPT ;  /* 0x000000273f057290 */ /* 0x000fd800087fe43f */
.L_x_496:
        /* <DEDUP_REMOVED lines=15> */
.L_x_497:
        /* <DEDUP_REMOVED lines=15> */
.L_x_498:
        /* <DEDUP_REMOVED lines=15> */
.L_x_499:
        /* <DEDUP_REMOVED lines=9> */
[----:B--2---:R-:W-:Y:S05]  /*10680*/  @P0 BRA.U.ANY `(.L_x_499) ;  /* 0xfffffffd00d80947 */ /* 0x004fea000393ffff */
.L_x_485:
[----:B------:R-:W-:Y:S05]  /*10690*/  BSYNC B1 ;  /* 0x0000000000017941 */ /* 0x000fea0003800000 */
.L_x_484:
[----:B------:R-:W2:Y:S01]  /*106a0*/  LDL R5, [R1+0x20] ;  /* 0x0000200001057983 */ /* 0x000ea20000100800 */
[----:B------:R-:W-:Y:S01]  /*106b0*/  VIADD R0, R0, 0xfffffffe ;  /* 0xfffffffe00007836 */ /* 0x000fe20000000000 */
[----:B--2---:R-:W-:-:S13]  /*106c0*/  ISETP.GT.AND P0, PT, R6, R5, PT ;  /* 0x000000050600720c */ /* 0x004fda0003f04270 */
[----:B------:R-:W-:Y:S05]  /*106d0*/  @P0 BRA `(.L_x_500) ;  /* 0xffffffec00080947 */ /* 0x000fea000383ffff */
.L_x_449:
[----:B------:R-:W-:Y:S05]  /*106e0*/  BSYNC B0 ;  /* 0x0000000000007941 */ /* 0x000fea0003800000 */
.L_x_448:
[----:B------:R-:W2:Y:S01]  /*106f0*/  LDL.LU R2, [R1+0x10] ;  /* 0x0000100001027983 */ /* 0x000ea20000300800 */
[----:B------:R-:W3:Y:S01]  /*10700*/  S2R R3, SR_TID.X ;  /* 0x0000000000037919 */ /* 0x000ee20000002100 */
[----:B------:R-:W-:-:S05]  /*10710*/  VIADD R19, R19, 0x1 ;  /* 0x0000000113137836 */ /* 0x000fca0000000000 */
[----:B------:R-:W-:-:S04]  /*10720*/  ISETP.NE.AND P0, PT, R19, 0x2, PT ;  /* 0x000000021300780c */ /* 0x000fc80003f05270 */
[----:B------:R-:W-:Y:S01]  /*10730*/  SEL R0, RZ, 0x1, P0 ;  /* 0x00000001ff007807 */ /* 0x000fe20000000000 */
[----:B------:R-:W-:Y:S01]  /*10740*/  BSSY B0, `(.L_x_501) ;  /* 0x0000013000007945 */ /* 0x000fe20003800000 */
[----:B---3--:R-:W-:-:S04]  /*10750*/  LOP3.LUT R3, R3, 0x7f, RZ, 0xc0, !PT ;  /* 0x0000007f03037812 */ /* 0x008fc800078ec0ff */
[----:B------:R-:W-:Y:S02]  /*10760*/  ISETP.NE.AND P1, PT, R3, RZ, PT ;  /* 0x000000ff0300720c */ /* 0x000fe40003f25270 */
[----:B--2---:R-:W-:-:S05]  /*10770*/  LOP3.LUT R2, R2, R0, RZ, 0x3c, !PT ;  /* 0x0000000002027212 */ /* 0x004fca00078e3cff */
[----:B------:R2:W-:Y:S06]  /*10780*/  STL [R1+0x10], R2 ;  /* 0x0000100201007387 */ /* 0x0005ec0000100800 */
[----:B------:R-:W-:Y:S05]  /*10790*/  @P1 BRA `(.L_x_502) ;  /* 0x0000000000341947 */ /* 0x000fea0003800000 */
[----:B------:R-:W3:Y:S01]  /*107a0*/  S2R R5, SR_LANEID ;  /* 0x0000000000057919 */ /* 0x000ee20000000000 */
[----:B------:R-:W-:Y:S01]  /*107b0*/  VOTEU.ANY UR4, UPT, PT ;  /* 0x0000000000047886 */ /* 0x000fe200038e0100 */
[----:B--2---:R-:W2:Y:S01]  /*107c0*/  LDC.64 R2, c[0x0][0xc60] ;  /* 0x00031800ff027b82 */ /* 0x004ea20000000a00 */
[----:B------:R-:W3:Y:S02]  /*107d0*/  FLO.U32 R0, UR4 ;  /* 0x0000000400007d00 */ /* 0x000ee400080e0000 */
[----:B---3--:R-:W-:-:S06]  /*107e0*/  ISETP.EQ.U32.AND P1, PT, R0, R5, PT ;  /* 0x000000050000720c */ /* 0x008fcc0003f22070 */
[----:B------:R-:W2:Y:S07]  /*107f0*/  POPC R5, UR4 ;  /* 0x0000000400057d09 */ /* 0x000eae0008000000 */
[----:B--2---:R-:W2:Y:S01]  /*10800*/  @P1 ATOMG.E.ADD.STRONG.GPU PT, R3, desc[UR40][R2.64], R5 ;  /* 0x00000005020319a8 */ /* 0x004ea200081ee1e8 */
[----:B------:R-:W3:Y:S02]  /*10810*/  S2R R4, SR_LTMASK ;  /* 0x0000000000047919 */ /* 0x000ee40000003900 */
[----:B---3--:R-:W-:-:S04]  /*10820*/  LOP3.LUT R4, R4, UR4, RZ, 0xc0, !PT ;  /* 0x0000000404047c12 */ /* 0x008fc8000f8ec0ff */
[----:B------:R-:W3:Y:S01]  /*10830*/  POPC R7, R4 ;  /* 0x0000000400077309 */ /* 0x000ee20000000000 */
[----:B--2---:R-:W3:Y:S02]  /*10840*/  SHFL.IDX PT, R0, R3, R0, 0x1f ;  /* 0x00001f0003007589 */ /* 0x004ee400000e0000 */
[----:B---3--:R-:W-:-:S05]  /*10850*/  IADD3 R0, R0, UR37, R7 ;  /* 0x0000002500007c10 */ /* 0x008fca000fffe007 */
[----:B------:R3:W-:Y:S02]  /*10860*/  STL [R1], R0 ;  /* 0x0000000001007387 */ /* 0x0007e40000100800 */
.L_x_502:
[----:B------:R-:W-:Y:S05]  /*10870*/  BSYNC B0 ;  /* 0x0000000000007941 */ /* 0x000fea0003800000 */
.L_x_501:
[----:B------:R-:W-:-:S07]  /*10880*/  SEL R19, R19, RZ, P0 ;  /* 0x000000ff13137207 */ /* 0x000fce0000000000 */
.L_x_420:
[----:B------:R-:W-:Y:S05]  /*10890*/  BSYNC B7 ;  /* 0x0000000000077941 */ /* 0x000fea0003800000 */
.L_x_418:
[----:B---34-:R-:W3:Y:S02]  /*108a0*/  LDL R0, [R1+0x5c] ;  /* 0x00005c0001007983 */ /* 0x018ee40000100800 */
[----:B---3--:R-:W-:-:S13]  /*108b0*/  ISETP.NE.AND P0, PT, R0, RZ, PT ;  /* 0x000000ff0000720c */ /* 0x008fda0003f05270 */
[----:B------:R-:W-:Y:S05]  /*108c0*/  @!P0 BRA `(.L_x_503) ;  /* 0x00000000002c8947 */ /* 0x000fea0003800000 */
[----:B------:R-:W-:Y:S05]  /*108d0*/  WARPSYNC.ALL ;  /* 0x0000000000007948 */ /* 0x000fea0003800000 */
[----:B------:R-:W3:Y:S08]  /*108e0*/  S2UR UR5, SR_CgaCtaId ;  /* 0x00000000000579c3 */ /* 0x000ef00000008800 */
[----:B------:R-:W-:Y:S06]  /*108f0*/  BAR.SYNC.DEFER_BLOCKING 0x5, 0x180 ;  /* 0x0146000000007b1d */ /* 0x000fec0000010000 */
[----:B------:R-:W-:-:S02]  /*10900*/  UMOV UR4, 0x400 ;  /* 0x0000040000047882 */ /* 0x000fc40000000000 */
[----:B---3--:R-:W-:-:S06]  /*10910*/  ULEA UR4, UR5, UR4, 0x18 ;  /* 0x0000000405047291 */ /* 0x008fcc000f8ec03f */
[----:B------:R-:W-:-:S05]  /*10920*/  IMAD.U32 R18, RZ, RZ, UR4 ;  /* 0x00000004ff127e24 */ /* 0x000fca000f8e00ff */
[----:B--2---:R-:W2:Y:S04]  /*10930*/  LDS.128 R4, [R18+0x228d0] ;  /* 0x0228d00012047984 */ /* 0x004ea80000000c00 */
[----:B--2---:R2:W-:Y:S04]  /*10940*/  STL.64 [R1], R4 ;  /* 0x0000000401007387 */ /* 0x0045e80000100a00 */
[----:B------:R2:W-:Y:S01]  /*10950*/  STL.64 [R1+0x8], R6 ;  /* 0x0000080601007387 */ /* 0x0005e20000100a00 */
[----:B------:R-:W-:Y:S06]  /*10960*/  BAR.ARV 0x4, 0x180 ;  /* 0x0106000000007b1d */ /* 0x000fec0000002000 */
[----:B------:R-:W-:Y:S05]  /*10970*/  BRA `(.L_x_504) ;  /* 0x0000000c00187947 */ /* 0x000fea0003800000 */
.L_x_503:
[----:B------:R-:W3:Y:S01]  /*10980*/  S2R R16, SR_TID.X ;  /* 0x0000000000107919 */ /* 0x000ee20000002100 */
[----:B------:R-:W-:Y:S01]  /*10990*/  UMOV UR4, 0xffffffff ;  /* 0xffffffff00047882 */ /* 0x000fe20000000000 */
[----:B---3--:R-:W-:-:S04]  /*109a0*/  LOP3.LUT R16, R16, 0x1f, RZ, 0xc0, !PT ;  /* 0x0000001f10107812 */ /* 0x008fc800078ec0ff */
[----:B------:R-:W-:Y:S01]  /*109b0*/  ISETP.NE.AND P0, PT, R16, 0x1f, PT ;  /* 0x0000001f1000780c */ /* 0x000fe20003f05270 */
[----:B------:R-:W-:-:S12]  /*109c0*/  BRA.DIV UR4, `(.L_x_505) ;  /* 0x0000002204187947 */ /* 0x000fd8000b800000 */
[----:B------:R-:W1:Y:S01]  /*109d0*/  LDL.LU R3, [R1] ;  /* 0x0000000001037983 */ /* 0x000e620000300800 */
[----:B------:R-:W-:-:S03]  /*109e0*/  ULDC UR4, c[0x0][0xc3c] ;  /* 0x00030f0000047ab9 */ /* 0x000fc60000000800 */
[----:B--2---:R-:W2:Y:S01]  /*109f0*/  LDL R4, [R1+0xc] ;  /* 0x00000c0001047983 */ /* 0x004ea20000100800 */
[----:B-1----:R-:W-:Y:S02]  /*10a00*/  IMAD.MOV.U32 R10, RZ, RZ, R3 ;  /* 0x000000ffff0a7224 */ /* 0x002fe400078e0003 */
[----:B--2---:R-:W-:-:S05]  /*10a10*/  IMAD.IADD R0, R4, 0x1, R16 ;  /* 0x0000000104007824 */ /* 0x004fca00078e0210 */
[----:B------:R-:W-:-:S13]  /*10a20*/  ISETP.GE.OR P1, PT, R0, UR4, !P0 ;  /* 0x0000000400007c0c */ /* 0x000fda000c726670 */
[----:B------:R-:W1:Y:S08]  /*10a30*/  @!P1 LDC.64 R2, c[0x0][0xc80] ;  /* 0x00032000ff029b82 */ /* 0x000e700000000a00 */
[----:B------:R-:W2:Y:S01]  /*10a40*/  @!P1 LDC.64 R4, c[0x0][0xc78] ;  /* 0x00031e00ff049b82 */ /* 0x000ea20000000a00 */
[----:B-1----:R-:W-:-:S05]  /*10a50*/  @!P1 IMAD.WIDE R2, R0, 0x4, R2 ;  /* 0x0000000400029825 */ /* 0x002fca00078e0202 */
[----:B------:R2:W3:Y:S02]  /*10a60*/  @!P1 LDG.E R6, desc[UR40][R2.64] ;  /* 0x0000002802069981 */ /* 0x0004e4000c1e1900 */
[----:B--2---:R-:W-:-:S05]  /*10a70*/  @!P1 IMAD.WIDE R2, R0, 0x4, R4 ;  /* 0x0000000400029825 */ /* 0x004fca00078e0204 */
[----:B------:R-:W2:Y:S01]  /*10a80*/  @!P1 LDG.E R4, desc[UR40][R2.64] ;  /* 0x0000002802049981 */ /* 0x000ea2000c1e1900 */
[----:B------:R-:W-:Y:S01]  /*10a90*/  IMAD.MOV.U32 R5, RZ, RZ, RZ ;  /* 0x000000ffff057224 */ /* 0x000fe200078e00ff */
[C---:B------:R-:W-:Y:S02]  /*10aa0*/  ISETP.GE.U32.AND P2, PT, R16.reuse, 0x2, PT ;  /* 0x000000021000780c */ /* 0x040fe40003f46070 */
[C---:B------:R-:W-:Y:S01]  /*10ab0*/  ISETP.GE.U32.AND P3, PT, R16.reuse, 0x4, PT ;  /* 0x000000041000780c */ /* 0x040fe20003f66070 */
[----:B------:R-:W-:Y:S01]  /*10ac0*/  SHFL.IDX PT, R0, R10, RZ, 0x1f ;  /* 0x00001fff0a007589 */ /* 0x000fe200000e0000 */
[C---:B------:R-:W-:Y:S02]  /*10ad0*/  ISETP.GE.U32.AND P4, PT, R16.reuse, 0x8, PT ;  /* 0x000000081000780c */ /* 0x040fe40003f86070 */
[----:B------:R-:W-:Y:S01]  /*10ae0*/  ISETP.GE.U32.AND P5, PT, R16, 0x10, PT ;  /* 0x000000101000780c */ /* 0x000fe20003fa6070 */
[----:B------:R-:W-:Y:S01]  /*10af0*/  SHFL.IDX PT, R8, R10, 0x1, 0x1f ;  /* 0x00201f000a087f89 */ /* 0x000fe200000e0000 */
[----:B---3--:R-:W-:Y:S01]  /*10b00*/  @!P1 IMAD.MOV.U32 R5, RZ, RZ, R6 ;  /* 0x000000ffff059224 */ /* 0x008fe200078e0006 */
[----:B------:R-:W-:-:S02]  /*10b10*/  CS2R R6, SRZ ;  /* 0x0000000000067805 */ /* 0x000fc4000001ff00 */
[----:B--2---:R-:W-:Y:S01]  /*10b20*/  @!P1 IMAD.MOV.U32 R7, RZ, RZ, R4 ;  /* 0x000000ffff079224 */ /* 0x004fe200078e0004 */
[----:B------:R-:W-:-:S03]  /*10b30*/  ISETP.NE.AND P1, PT, R16, RZ, PT ;  /* 0x000000ff1000720c */ /* 0x000fc60003f25270 */
[----:B------:R-:W-:-:S05]  /*10b40*/  IMAD R2, R7, R5, RZ ;  /* 0x0000000507027224 */ /* 0x000fca00078e02ff */
        /* <DEDUP_REMOVED lines=15> */
[----:B------:R0:W1:Y:S02]  /*10c40*/  SHFL.IDX PT, R14, R2, 0x1f, 0x1f ;  /* 0x03e01f00020e7f89 */ /* 0x00006400000e0000 */
.L_x_569:
[----:B------:R-:W-:Y:S02]  /*10c50*/  ULDC UR4, c[0x0][0xc38] ;  /* 0x00030e0000047ab9 */ /* 0x000fe40000000800 */
[----:B------:R-:W-:-:S04]  /*10c60*/  IMAD.U32 R3, RZ, RZ, UR4 ;  /* 0x00000004ff037e24 */ /* 0x000fc8000f8e00ff */
[----:B-1----:R-:W-:-:S04]  /*10c70*/  IMAD R9, R14, R3, RZ ;  /* 0x000000030e097224 */ /* 0x002fc800078e02ff */
[----:B------:R-:W-:-:S05]  /*10c80*/  IMAD.IADD R4, R8, 0x1, R9 ;  /* 0x0000000108047824 */ /* 0x000fca00078e0209 */
[----:B------:R-:W-:-:S13]  /*10c90*/  ISETP.GT.AND P6, PT, R4, R0, PT ;  /* 0x000000000400720c */ /* 0x000fda0003fc4270 */
[----:B------:R-:W-:Y:S05]  /*10ca0*/  @P6 BRA `(.L_x_506) ;  /* 0x0000000000ac6947 */ /* 0x000fea0003800000 */
.L_x_509:
[----:B0-----:R-:W2:Y:S01]  /*10cb0*/  LDL.LU R2, [R1+0xc] ;  /* 0x00000c0001027983 */ /* 0x001ea20000300800 */
[----:B------:R-:W0:Y:S01]  /*10cc0*/  LDC R3, c[0x0][0xc3c] ;  /* 0x00030f00ff037b82 */ /* 0x000e220000000800 */
[----:B--2---:R-:W-:-:S05]  /*10cd0*/  VIADD R2, R2, 0x1f ;  /* 0x0000001f02027836 */ /* 0x004fca0000000000 */
[----:B0-----:R-:W-:-:S13]  /*10ce0*/  ISETP.GE.AND P6, PT, R2, R3, PT ;  /* 0x000000030200720c */ /* 0x001fda0003fc6270 */
[----:B------:R-:W-:Y:S05]  /*10cf0*/  @P6 BRA `(.L_x_507) ;  /* 0x0000000400d06947 */ /* 0x000fea0003800000 */
[----:B------:R-:W0:Y:S01]  /*10d00*/  S2R R5, SR_TID.X ;  /* 0x0000000000057919 */ /* 0x000e220000002100 */
[----:B------:R1:W-:Y:S01]  /*10d10*/  STL [R1+0xc], R2 ;  /* 0x00000c0201007387 */ /* 0x0003e20000100800 */
[----:B0-----:R-:W-:-:S05]  /*10d20*/  LOP3.LUT R5, R5, 0x1f, RZ, 0xc0, !PT ;  /* 0x0000001f05057812 */ /* 0x001fca00078ec0ff */
[----:B------:R-:W-:Y:S02]  /*10d30*/  IMAD.IADD R7, R2, 0x1, R5 ;  /* 0x0000000102077824 */ /* 0x000fe400078e0205 */
[----:B------:R-:W-:-:S03]  /*10d40*/  IMAD.MOV.U32 R5, RZ, RZ, RZ ;  /* 0x000000ffff057224 */ /* 0x000fc600078e00ff */
[----:B------:R-:W-:-:S13]  /*10d50*/  ISETP.GE.OR P6, PT, R7, R3, !P0 ;  /* 0x000000030700720c */ /* 0x000fda00047c6670 */
[----:B-1----:R-:W0:Y:S02]  /*10d60*/  @!P6 LDC.64 R2, c[0x0][0xc80] ;  /* 0x00032000ff02eb82 */ /* 0x002e240000000a00 */
[----:B0-----:R-:W-:-:S05]  /*10d70*/  @!P6 IMAD.WIDE R2, R7, 0x4, R2 ;  /* 0x000000040702e825 */ /* 0x001fca00078e0202 */
[----:B------:R0:W2:Y:S02]  /*10d80*/  @!P6 LDG.E R5, desc[UR40][R2.64] ;  /* 0x000000280205e981 */ /* 0x0000a4000c1e1900 */
[----:B0-----:R-:W0:Y:S02]  /*10d90*/  @!P6 LDC.64 R2, c[0x0][0xc78] ;  /* 0x00031e00ff02eb82 */ /* 0x001e240000000a00 */
[----:B0-----:R-:W-:-:S04]  /*10da0*/  @!P6 IMAD.WIDE R2, R7, 0x4, R2 ;  /* 0x000000040702e825 */ /* 0x001fc800078e0202 */
[----:B------:R-:W-:-:S06]  /*10db0*/  IMAD.MOV.U32 R7, RZ, RZ, RZ ;  /* 0x000000ffff077224 */ /* 0x000fcc00078e00ff */
[----:B------:R-:W2:Y:S01]  /*10dc0*/  @!P6 LDG.E R7, desc[UR40][R2.64] ;  /* 0x000000280207e981 */ /* 0x000ea2000c1e1900 */
[----:B------:R-:W-:Y:S01]  /*10dd0*/  UMOV UR4, 0xffffffff ;  /* 0xffffffff00047882 */ /* 0x000fe20000000000 */
[----:B--2---:R-:W-:Y:S02]  /*10de0*/  IMAD R2, R7, R5, RZ ;  /* 0x0000000507027224 */ /* 0x004fe400078e02ff */
[----:B------:R-:W-:Y:S05]  /*10df0*/  BRA.DIV UR4, `(.L_x_508) ;  /* 0x0000002204507947 */ /* 0x000fea000b800000 */
        /* <DEDUP_REMOVED lines=16> */
.L_x_577:
[----:B------:R-:W-:Y:S02]  /*10f00*/  ULDC UR4, c[0x0][0xc38] ;  /* 0x00030e0000047ab9 */ /* 0x000fe40000000800 */
[----:B------:R-:W-:-:S04]  /*10f10*/  IMAD.U32 R3, RZ, RZ, UR4 ;  /* 0x00000004ff037e24 */ /* 0x000fc8000f8e00ff */
[----:B-1----:R-:W-:-:S04]  /*10f20*/  IMAD R9, R14, R3, RZ ;  /* 0x000000030e097224 */ /* 0x002fc800078e02ff */
[----:B------:R-:W-:-:S05]  /*10f30*/  IMAD.IADD R4, R9, 0x1, R4 ;  /* 0x0000000109047824 */ /* 0x000fca00078e0204 */
[----:B------:R-:W-:-:S13]  /*10f40*/  ISETP.GT.AND P6, PT, R4, R0, PT ;  /* 0x000000000400720c */ /* 0x000fda0003fc4270 */
[----:B------:R-:W-:Y:S05]  /*10f50*/  @!P6 BRA `(.L_x_509) ;  /* 0xfffffffc0054e947 */ /* 0x000fea000383ffff */
.L_x_506:
[----:B------:R-:W-:Y:S01]  /*10f60*/  IMAD.IADD R9, R4, 0x1, -R9 ;  /* 0x0000000104097824 */ /* 0x000fe200078e0a09 */
[----:B------:R-:W-:-:S03]  /*10f70*/  UMOV UR4, 0xffffffff ;  /* 0xffffffff00047882 */ /* 0x000fc60000000000 */
[----:B------:R-:W-:-:S05]  /*10f80*/  IMAD R11, R2, R3, R9 ;  /* 0x00000003020b7224 */ /* 0x000fca00078e0209 */
[----:B------:R-:W-:Y:S01]  /*10f90*/  ISETP.GT.AND P6, PT, R11, R0, PT ;  /* 0x000000000b00720c */ /* 0x000fe20003fc4270 */
[----:B------:R-:W-:-:S12]  /*10fa0*/  BRA.DIV UR4, `(.L_x_510) ;  /* 0x0000002204a47947 */ /* 0x000fd8000b800000 */
[----:B------:R-:W-:-:S04]  /*10fb0*/  VOTE.ANY R8, PT, !P6 ;  /* 0x0000000000087806 */ /* 0x000fc800070e0100 */
[----:B------:R-:W1:Y:S02]  /*10fc0*/  POPC R4, R8 ;  /* 0x0000000800047309 */ /* 0x000e640000000000 */
[----:B-1----:R1:W2:Y:S04]  /*10fd0*/  SHFL.IDX PT, R5, R5, R4, 0x1f ;  /* 0x00001f0405057589 */ /* 0x0022a800000e0000 */
[----:B------:R1:W3:Y:S02]  /*10fe0*/  SHFL.IDX PT, R7, R7, R4, 0x1f ;  /* 0x00001f0407077589 */ /* 0x0002e400000e0000 */
.L_x_582:
[----:B------:R-:W-:-:S13]  /*10ff0*/  ISETP.NE.AND P0, PT, R8, RZ, PT ;  /* 0x000000ff0800720c */ /* 0x000fda0003f05270 */
[----:B------:R-:W-:Y:S05]  /*11000*/  @!P0 BRA `(.L_x_511) ;  /* 0x0000000000108947 */ /* 0x000fea0003800000 */
[----:B------:R-:W-:Y:S01]  /*11010*/  UMOV UR4, 0xffffffff ;  /* 0xffffffff00047882 */ /* 0x000fe20000000000 */
[----:B------:R-:W-:Y:S02]  /*11020*/  VIADD R12, R4, 0xffffffff ;  /* 0xffffffff040c7836 */ /* 0x000fe40000000000 */
[----:B------:R-:W-:Y:S05]  /*11030*/  BRA.DIV UR4, `(.L_x_512) ;  /* 0x0000002204dc7947 */ /* 0x000fea000b800000 */
[----:B------:R4:W0:Y:S02]  /*11040*/  SHFL.IDX PT, R6, R2, R12, 0x1f ;  /* 0x00001f0c02067589 */ /* 0x00082400000e0000 */
.L_x_511:
[----:B----4-:R-:W4:Y:S01]  /*11050*/  LDL.LU R12, [R1+0xc] ;  /* 0x00000c00010c7983 */ /* 0x010f220000300800 */
[----:B0-----:R-:W-:Y:S01]  /*11060*/  IMAD R9, R6, R3, R9 ;  /* 0x0000000306097224 */ /* 0x001fe200078e0209 */
[----:B--2---:R-:W-:-:S03]  /*11070*/  IABS R6, R5 ;  /* 0x0000000500067213 */ /* 0x004fc60000000000 */
[----:B------:R-:W-:Y:S01]  /*11080*/  IMAD.IADD R0, R0, 0x1, -R9 ;  /* 0x0000000100007824 */ /* 0x000fe200078e0a09 */
[----:B------:R-:W0:Y:S01]  /*11090*/  I2F.RP R10, R6 ;  /* 0x00000006000a7306 */ /* 0x000e220000209400 */
[----:B------:R2:W-:Y:S02]  /*110a0*/  STL [R1], R9 ;  /* 0x0000000901007387 */ /* 0x0005e40000100800 */
[----:B--2---:R-:W-:-:S05]  /*110b0*/  IABS R9, R5 ;  /* 0x0000000500097213 */ /* 0x004fca0000000000 */
[----:B0-----:R-:W0:Y:S01]  /*110c0*/  MUFU.RCP R10, R10 ;  /* 0x0000000a000a7308 */ /* 0x001e220000001000 */
[----:B------:R-:W-:Y:S02]  /*110d0*/  IMAD.MOV R9, RZ, RZ, -R9 ;  /* 0x000000ffff097224 */ /* 0x000fe400078e0a09 */
[----:B0-----:R-:W-:-:S05]  /*110e0*/  VIADD R11, R10, 0xffffffe ;  /* 0x0ffffffe0a0b7836 */ /* 0x001fca0000000000 */
[----:B------:R-:W0:Y:S02]  /*110f0*/  F2I.FTZ.U32.TRUNC.NTZ R3, R11 ;  /* 0x0000000b00037305 */ /* 0x000e24000021f000 */
[----:B0-----:R-:W-:-:S04]  /*11100*/  IMAD.MOV R2, RZ, RZ, -R3 ;  /* 0x000000ffff027224 */ /* 0x001fc800078e0a03 */
[----:B------:R-:W-:Y:S02]  /*11110*/  IMAD R8, R2, R6, RZ ;  /* 0x0000000602087224 */ /* 0x000fe400078e02ff */
[----:B------:R-:W-:-:S04]  /*11120*/  IMAD.MOV.U32 R2, RZ, RZ, RZ ;  /* 0x000000ffff027224 */ /* 0x000fc800078e00ff */
[----:B------:R-:W-:Y:S01]  /*11130*/  IMAD.HI.U32 R2, R3, R8, R2 ;  /* 0x0000000803027227 */ /* 0x000fe200078e0002 */
[----:B------:R-:W-:-:S05]  /*11140*/  IABS R3, R0 ;  /* 0x0000000000037213 */ /* 0x000fca0000000000 */
[----:B------:R-:W-:-:S04]  /*11150*/  IMAD.HI.U32 R8, R2, R3, RZ ;  /* 0x0000000302087227 */ /* 0x000fc800078e00ff */
[----:B------:R-:W-:-:S05]  /*11160*/  IMAD R3, R8, R9, R3 ;  /* 0x0000000908037224 */ /* 0x000fca00078e0203 */
[----:B------:R-:W-:-:S13]  /*11170*/  ISETP.GT.U32.AND P1, PT, R6, R3, PT ;  /* 0x000000030600720c */ /* 0x000fda0003f24070 */
[----:B------:R-:W-:Y:S02]  /*11180*/  @!P1 IMAD.IADD R3, R3, 0x1, -R6 ;  /* 0x0000000103039824 */ /* 0x000fe400078e0a06 */
[----:B------:R-:W-:Y:S01]  /*11190*/  @!P1 VIADD R8, R8, 0x1 ;  /* 0x0000000108089836 */ /* 0x000fe20000000000 */
[----:B------:R-:W-:Y:S02]  /*111a0*/  ISETP.NE.AND P1, PT, R5, RZ, PT ;  /* 0x000000ff0500720c */ /* 0x000fe40003f25270 */
[----:B------:R-:W-:Y:S02]  /*111b0*/  ISETP.GE.U32.AND P0, PT, R3, R6, PT ;  /* 0x000000060300720c */ /* 0x000fe40003f06070 */
[----:B---3--:R-:W-:-:S04]  /*111c0*/  IABS R6, R7 ;  /* 0x0000000700067213 */ /* 0x008fc80000000000 */
[----:B------:R-:W0:Y:S07]  /*111d0*/  I2F.RP R10, R6 ;  /* 0x00000006000a7306 */ /* 0x000e2e0000209400 */
[----:B------:R-:W-:Y:S01]  /*111e0*/  @P0 VIADD R8, R8, 0x1 ;  /* 0x0000000108080836 */ /* 0x000fe20000000000 */
[----:B0-----:R-:W0:Y:S02]  /*111f0*/  MUFU.RCP R10, R10 ;  /* 0x0000000a000a7308 */ /* 0x001e240000001000 */
[----:B0-----:R-:W-:-:S06]  /*11200*/  VIADD R11, R10, 0xffffffe ;  /* 0x0ffffffe0a0b7836 */ /* 0x001fcc0000000000 */
[----:B------:R-:W0:Y:S02]  /*11210*/  F2I.FTZ.U32.TRUNC.NTZ R3, R11 ;  /* 0x0000000b00037305 */ /* 0x000e24000021f000 */
[----:B0-----:R-:W-:-:S04]  /*11220*/  IMAD.MOV R2, RZ, RZ, -R3 ;  /* 0x000000ffff027224 */ /* 0x001fc800078e0a03 */
[----:B------:R-:W-:Y:S02]  /*11230*/  IMAD R9, R2, R6, RZ ;  /* 0x0000000602097224 */ /* 0x000fe400078e02ff */
[----:B------:R-:W-:-:S04]  /*11240*/  IMAD.MOV.U32 R2, RZ, RZ, RZ ;  /* 0x000000ffff027224 */ /* 0x000fc800078e00ff */
[----:B------:R-:W-:Y:S01]  /*11250*/  IMAD.HI.U32 R2, R3, R9, R2 ;  /* 0x0000000903027227 */ /* 0x000fe200078e0002 */
[----:B------:R-:W-:Y:S02]  /*11260*/  LOP3.LUT R3, R0, R5, RZ, 0x3c, !PT ;  /* 0x0000000500037212 */ /* 0x000fe400078e3cff */
[----:B------:R-:W-:Y:S02]  /*11270*/  IABS R9, R7 ;  /* 0x0000000700097213 */ /* 0x000fe40000000000 */
[----:B------:R-:W-:-:S03]  /*11280*/  ISETP.GE.AND P2, PT, R3, RZ, PT ;  /* 0x000000ff0300720c */ /* 0x000fc60003f46270 */
[----:B------:R-:W-:-:S10]  /*11290*/  IMAD.MOV R9, RZ, RZ, -R9 ;  /* 0x000000ffff097224 */ /* 0x000fd400078e0a09 */
[----:B------:R-:W-:Y:S01]  /*112a0*/  @!P2 IMAD.MOV R8, RZ, RZ, -R8 ;  /* 0x000000ffff08a224 */ /* 0x000fe200078e0a08 */
[----:B------:R-:W-:-:S04]  /*112b0*/  @!P1 LOP3.LUT R8, RZ, R5, RZ, 0x33, !PT ;  /* 0x00000005ff089212 */ /* 0x000fc800078e33ff */
[-C--:B------:R-:W-:Y:S01]  /*112c0*/  IABS R3, R8.reuse ;  /* 0x0000000800037213 */ /* 0x080fe20000000000 */
[----:B------:R-:W-:-:S04]  /*112d0*/  IMAD R5, R5, R8, RZ ;  /* 0x0000000805057224 */ /* 0x000fc800078e02ff */
[----:B------:R-:W-:-:S04]  /*112e0*/  IMAD.HI.U32 R2, R2, R3, RZ ;  /* 0x0000000302027227 */ /* 0x000fc800078e00ff */
[----:B------:R-:W-:-:S05]  /*112f0*/  IMAD R3, R2, R9, R3 ;  /* 0x0000000902037224 */ /* 0x000fca00078e0203 */
[----:B------:R-:W-:-:S13]  /*11300*/  ISETP.GT.U32.AND P1, PT, R6, R3, PT ;  /* 0x000000030600720c */ /* 0x000fda0003f24070 */
[----:B------:R-:W-:Y:S02]  /*11310*/  @!P1 IMAD.IADD R3, R3, 0x1, -R6 ;  /* 0x0000000103039824 */ /* 0x000fe400078e0a06 */
[----:B------:R-:W-:Y:S01]  /*11320*/  @!P1 VIADD R2, R2, 0x1 ;  /* 0x0000000102029836 */ /* 0x000fe20000000000 */
[----:B------:R-:W-:Y:S02]  /*11330*/  ISETP.NE.AND P1, PT, R7, RZ, PT ;  /* 0x000000ff0700720c */ /* 0x000fe40003f25270 */
[----:B------:R-:W-:Y:S02]  /*11340*/  ISETP.GE.U32.AND P0, PT, R3, R6, PT ;  /* 0x000000060300720c */ /* 0x000fe40003f06070 */
[----:B------:R-:W-:-:S04]  /*11350*/  LOP3.LUT R3, R8, R7, RZ, 0x3c, !PT ;  /* 0x0000000708037212 */ /* 0x000fc800078e3cff */
[----:B------:R-:W-:-:S07]  /*11360*/  ISETP.GE.AND P2, PT, R3, RZ, PT ;  /* 0x000000ff0300720c */ /* 0x000fce0003f46270 */
[----:B------:R-:W-:-:S06]  /*11370*/  @P0 VIADD R2, R2, 0x1 ;  /* 0x0000000102020836 */ /* 0x000fcc0000000000 */
[----:B------:R-:W-:Y:S01]  /*11380*/  @!P2 IMAD.MOV R2, RZ, RZ, -R2 ;  /* 0x000000ffff02a224 */ /* 0x000fe200078e0a02 */
[----:B------:R-:W-:-:S05]  /*11390*/  @!P1 LOP3.LUT R2, RZ, R7, RZ, 0x33, !PT ;  /* 0x00000007ff029212 */ /* 0x000fca00078e33ff */
[--C-:B------:R-:W-:Y:S02]  /*113a0*/  IMAD.MOV R3, RZ, RZ, -R2.reuse ;  /* 0x000000ffff037224 */ /* 0x100fe400078e0a02 */
[C---:B------:R-:W-:Y:S02]  /*113b0*/  IMAD R2, R7.reuse, 0x1000000, R2 ;  /* 0x0100000007027824 */ /* 0x040fe400078e0202 */
[----:B------:R-:W-:Y:S02]  /*113c0*/  IMAD R3, R7, R3, R8 ;  /* 0x0000000307037224 */ /* 0x000fe400078e0208 */
[----:B----4-:R-:W-:Y:S02]  /*113d0*/  IMAD.IADD R12, R4, 0x1, R12 ;  /* 0x00000001040c7824 */ /* 0x010fe400078e020c */
[----:B-1----:R-:W-:Y:S02]  /*113e0*/  IMAD.IADD R4, R0, 0x1, -R5 ;  /* 0x0000000100047824 */ /* 0x002fe400078e0a05 */
[----:B------:R-:W-:-:S05]  /*113f0*/  IMAD R0, R3, 0x10000, R2 ;  /* 0x0001000003007824 */ /* 0x000fca00078e0202 */
[----:B------:R0:W-:Y:S04]  /*11400*/  STL [R1+0x8], R0 ;  /* 0x0000080001007387 */ /* 0x0001e80000100800 */
[----:B------:R0:W-:Y:S04]  /*11410*/  STL [R1+0xc], R12 ;  /* 0x00000c0c01007387 */ /* 0x0001e80000100800 */
[----:B------:R0:W-:Y:S01]  /*11420*/  STL [R1+0x4], R4 ;  /* 0x0000040401007387 */ /* 0x0001e20000100800 */
[----:B------:R-:W-:Y:S05]  /*11430*/  BRA `(.L_x_513) ;  /* 0x0000000000287947 */ /* 0x000fea0003800000 */
.L_x_507:
[----:B------:R-:W-:Y:S01]  /*11440*/  UMOV UR4, URZ ;  /* 0x0000003f00047c82 */ /* 0x000fe20008000000 */
[----:B------:R-:W-:Y:S01]  /*11450*/  ULDC UR6, c[0x0][0xc3c] ;  /* 0x00030f0000067ab9 */ /* 0x000fe20000000800 */
[----:B------:R-:W-:Y:S01]  /*11460*/  UMOV UR5, URZ ;  /* 0x0000003f00057c82 */ /* 0x000fe20008000000 */
[----:B------:R0:W-:Y:S01]  /*11470*/  STL [R1], R0 ;  /* 0x0000000001007387 */ /* 0x0001e20000100800 */
[----:B------:R-:W-:Y:S02]  /*11480*/  IMAD.U32 R3, RZ, RZ, UR4 ;  /* 0x00000004ff037e24 */ /* 0x000fe4000f8e00ff */
[----:B------:R-:W-:-:S03]  /*11490*/  IMAD.U32 R2, RZ, RZ, UR5 ;  /* 0x00000005ff027e24 */ /* 0x000fc6000f8e00ff */
[----:B------:R1:W-:Y:S01]  /*114a0*/  STL [R1+0x4], R3 ;  /* 0x0000040301007387 */ /* 0x0003e20000100800 */
[----:B0-----:R-:W-:-:S05]  /*114b0*/  IMAD.U32 R0, RZ, RZ, UR6 ;  /* 0x00000006ff007e24 */ /* 0x001fca000f8e00ff */
[----:B------:R1:W-:Y:S04]  /*114c0*/  STL [R1+0xc], R0 ;  /* 0x00000c0001007387 */ /* 0x0003e80000100800 */
[----:B------:R1:W-:Y:S02]  /*114d0*/  STL [R1+0x8], R2 ;  /* 0x0000080201007387 */ /* 0x0003e40000100800 */
.L_x_513:
[----:B-1----:R-:W2:Y:S04]  /*114e0*/  LDL R3, [R1+0x8] ;  /* 0x0000080001037983 */ /* 0x002ea80000100800 */
[----:B------:R-:W3:Y:S04]  /*114f0*/  LDL R2, [R1+0xc] ;  /* 0x00000c0001027983 */ /* 0x000ee80000100800 */
[----:B------:R-:W4:Y:S04]  /*11500*/  LDL R5, [R1+0x4] ;  /* 0x0000040001057983 */ /* 0x000f280000100800 */
[----:B0-----:R-:W4:Y:S01]  /*11510*/  LDL R4, [R1] ;  /* 0x0000000001047983 */ /* 0x001f220000100800 */
[----:B------:R-:W0:Y:S01]  /*11520*/  S2R R0, SR_TID.X ;  /* 0x0000000000007919 */ /* 0x000e220000002100 */
[----:B------:R-:W-:Y:S05]  /*11530*/  WARPSYNC.ALL ;  /* 0x0000000000007948 */ /* 0x000fea0003800000 */
[----:B0-----:R-:W-:Y:S01]  /*11540*/  LOP3.LUT R0, R0, 0x1f, RZ, 0xc0, !PT ;  /* 0x0000001f00007812 */ /* 0x001fe200078ec0ff */
[----:B------:R-:W-:Y:S03]  /*11550*/  BAR.SYNC.DEFER_BLOCKING 0x4, 0x180 ;  /* 0x0106000000007b1d */ /* 0x000fe60000010000 */
[----:B------:R-:W-:-:S13]  /*11560*/  ISETP.NE.AND P0, PT, R0, RZ, PT ;  /* 0x000000ff0000720c */ /* 0x000fda0003f05270 */
[----:B------:R-:W-:Y:S01]  /*11570*/  @!P0 MOV R0, 0x400 ;  /* 0x0000040000008802 */ /* 0x000fe20000000f00 */
[----:B--2---:R-:W-:Y:S02]  /*11580*/  IMAD.MOV.U32 R6, RZ, RZ, R3 ;  /* 0x000000ffff067224 */ /* 0x004fe400078e0003 */
[----:B------:R-:W0:Y:S01]  /*11590*/  @!P0 S2R R3, SR_CgaCtaId ;  /* 0x0000000000038919 */ /* 0x000e220000008800 */
[----:B---3--:R-:W-:Y:S01]  /*115a0*/  IMAD.MOV.U32 R7, RZ, RZ, R2 ;  /* 0x000000ffff077224 */ /* 0x008fe200078e0002 */
[----:B0-----:R-:W-:-:S05]  /*115b0*/  @!P0 LEA R18, R3, R0, 0x18 ;  /* 0x0000000003128211 */ /* 0x001fca00078ec0ff */
[----:B----4-:R3:W-:Y:S01]  /*115c0*/  @!P0 STS.128 [R18+0x228d0], R4 ;  /* 0x0228d00412008388 */ /* 0x0107e20000000c00 */
[----:B------:R-:W-:Y:S06]  /*115d0*/  BAR.ARV 0x5, 0x180 ;  /* 0x0146000000007b1d */ /* 0x000fec0000002000 */
.L_x_504:
[----:B------:R-:W4:Y:S01]  /*115e0*/  LDL R0, [R1+0xc] ;  /* 0x00000c0001007983 */ /* 0x000f220000100800 */
[----:B------:R-:W-:Y:S02]  /*115f0*/  ULDC UR4, c[0x0][0xc3c] ;  /* 0x00030f0000047ab9 */ /* 0x000fe40000000800 */
[----:B----4-:R-:W-:-:S13]  /*11600*/  ISETP.GE.AND P0, PT, R0, UR4, PT ;  /* 0x0000000400007c0c */ /* 0x010fda000bf06270 */
[----:B------:R-:W-:Y:S05]  /*11610*/  @!P0 BRA `(.L_x_514) ;  /* 0xffffffac00208947 */ /* 0x000fea000383ffff */
[----:B------:R-:W-:Y:S05]  /*11620*/  BSYNC B8 ;  /* 0x0000000000087941 */ /* 0x000fea0003800000 */
.L_x_412:
[----:B0-----:R-:W4:Y:S01]  /*11630*/  LDL.LU R0, [R1+0x48] ;  /* 0x0000480001007983 */ /* 0x001f220000300800 */
[----:B------:R-:W-:Y:S01]  /*11640*/  BSSY B0, `(.L_x_515) ;  /* 0x000000b000007945 */ /* 0x000fe20003800000 */
[----:B--23--:R-:W0:Y:S01]  /*11650*/  S2R R5, SR_CgaCtaId ;  /* 0x0000000000057919 */ /* 0x00ce220000008800 */
[----:B----4-:R-:W-:-:S05]  /*11660*/  VIADD R0, R0, 0x1 ;  /* 0x0000000100007836 */ /* 0x010fca0000000000 */
[----:B-1----:R-:W-:-:S04]  /*11670*/  LEA.HI R2, R0, R0, RZ, 0x1 ;  /* 0x0000000000027211 */ /* 0x002fc800078f08ff */
[----:B------:R-:W-:-:S05]  /*11680*/  LOP3.LUT R3, R2, 0xfffffffe, RZ, 0xc0, !PT ;  /* 0xfffffffe02037812 */ /* 0x000fca00078ec0ff */
[----:B------:R-:W-:Y:S01]  /*11690*/  IMAD.IADD R3, R0, 0x1, -R3 ;  /* 0x0000000100037824 */ /* 0x000fe200078e0a03 */
[----:B------:R-:W-:-:S04]  /*116a0*/  MOV R0, 0x400 ;  /* 0x0000040000007802 */ /* 0x000fc80000000f00 */
[----:B0-----:R-:W-:Y:S02]  /*116b0*/  LEA R0, R5, R0, 0x18 ;  /* 0x0000000005007211 */ /* 0x001fe400078ec0ff */
[----:B------:R-:W-:-:S04]  /*116c0*/  SHF.L.U32 R3, R3, 0x1f, RZ ;  /* 0x0000001f03037819 */ /* 0x000fc800000006ff */
[----:B------:R-:W0:Y:S02]  /*116d0*/  SYNCS.PHASECHK.TRANS64.TRYWAIT P0, [R0+URZ+0x22820], R3 ;  /* 0x02282003000075a7 */ /* 0x000e24000800017f */
[----:B0-----:R-:W-:Y:S05]  /*116e0*/  @!P0 BRA `(.L_x_516) ;  /* 0x0000001c00588947 */ /* 0x001fea0003800000 */
.L_x_585:
[----:B------:R-:W-:Y:S05]  /*116f0*/  BSYNC B0 ;  /* 0x0000000000007941 */ /* 0x000fea0003800000 */
.L_x_515:
[----:B------:R-:W-:-:S03]  /*11700*/  UMOV UR4, 0xffffffff ;  /* 0xffffffff00047882 */ /* 0x000fc60000000000 */
[----:B------:R-:W-:Y:S05]  /*11710*/  BRA.DIV UR4, `(.L_x_517) ;  /* 0x0000001e04607947 */ /* 0x000fea000b800000 */
[----:B------:R-:W1:Y:S02]  /*11720*/  S2R R2, SR_TID.X ;  /* 0x0000000000027919 */ /* 0x000e640000002100 */
[----:B-1----:R-:W-:-:S04]  /*11730*/  SHF.R.U32.HI R2, RZ, 0x5, R2 ;  /* 0x00000005ff027819 */ /* 0x002fc80000011602 */
[----:B------:R-:W-:-:S05]  /*11740*/  LOP3.LUT R2, R2, 0x3, RZ, 0xc0, !PT ;  /* 0x0000000302027812 */ /* 0x000fca00078ec0ff */
[----:B------:R1:W2:Y:S02]  /*11750*/  SHFL.IDX PT, R14, R2, RZ, 0x1f ;  /* 0x00001fff020e7589 */ /* 0x0002a400000e0000 */
.L_x_588:
[----:B--2---:R-:W-:Y:S01]  /*11760*/  ISETP.NE.AND P0, PT, R14, RZ, PT ;  /* 0x000000ff0e00720c */ /* 0x004fe20003f05270 */
[----:B------:R-:W-:-:S12]  /*11770*/  BSSY B0, `(.L_x_518) ;  /* 0x0000025000007945 */ /* 0x000fd80003800000 */
[----:B------:R-:W-:Y:S05]  /*11780*/  @P0 BRA `(.L_x_519) ;  /* 0x00000000008c0947 */ /* 0x000fea0003800000 */
[----:B------:R-:W-:-:S03]  /*11790*/  UMOV UR4, 0xffffffff ;  /* 0xffffffff00047882 */ /* 0x000fc60000000000 */
[----:B------:R-:W-:Y:S05]  /*117a0*/  BRA.DIV UR4, `(.L_x_520) ;  /* 0x0000001e04707947 */ /* 0x000fea000b800000 */
[----:B------:R-:W-:-:S13]  /*117b0*/  ELECT P6, URZ, PT ;  /* 0x00000000003f782f */ /* 0x000fda00038c0000 */
.L_x_591:
[----:B------:R-:W-:Y:S05]  /*117c0*/  @!P6 BRA `(.L_x_519) ;  /* 0x00000000007ce947 */ /* 0x000fea0003800000 */
[----:B------:R-:W-:-:S06]  /*117d0*/  ULOP3.LUT UR4, UR36, 0x2, URZ, 0xfc, !UPT ;  /* 0x0000000224047892 */ /* 0x000fcc000f8efc3f */
[----:B-1----:R-:W-:-:S05]  /*117e0*/  IMAD.U32 R2, RZ, RZ, UR4 ;  /* 0x00000004ff027e24 */ /* 0x002fca000f8e00ff */
[----:B------:R-:W-:-:S13]  /*117f0*/  ISETP.NE.AND P2, PT, R2, 0x3, PT ;  /* 0x000000030200780c */ /* 0x000fda0003f45270 */
[----:B------:R-:W-:Y:S05]  /*11800*/  @!P2 BRA `(.L_x_521) ;  /* 0x000000000004a947 */ /* 0x000fea0003800000 */
[----:B------:R-:W-:Y:S01]  /*11810*/  BPT.TRAP 0x1 ;  /* 0x000000040000795c */ /* 0x000fe20000300000 */
.L_x_521:
[----:B------:R-:W2:Y:S01]  /*11820*/  LDL.LU R7, [R1+0x10] ;  /* 0x0000100001077983 */ /* 0x000ea20000300800 */
[----:B------:R-:W-:Y:S02]  /*11830*/  VIADD R2, R0, 0x22840 ;  /* 0x0002284000027836 */ /* 0x000fe40000000000 */
[C---:B0-----:R-:W-:Y:S02]  /*11840*/  VIADD R3, R19.reuse, 0x1 ;  /* 0x0000000113037836 */ /* 0x041fe40000000000 */
[----:B------:R-:W-:-:S03]  /*11850*/  IMAD R6, R19, 0x8, R2 ;  /* 0x0000000813067824 */ /* 0x000fc600078e0202 */
[----:B------:R-:W-:-:S04]  /*11860*/  ISETP.NE.AND P1, PT, R3, 0x2, PT ;  /* 0x000000020300780c */ /* 0x000fc80003f25270 */
[----:B------:R-:W-:Y:S02]  /*11870*/  SEL R4, RZ, 0x1, P1 ;  /* 0x00000001ff047807 */ /* 0x000fe40000800000 */
[----:B------:R-:W-:Y:S02]  /*11880*/  SEL R3, R3, RZ, P1 ;  /* 0x000000ff03037207 */ /* 0x000fe40000800000 */
[C---:B--2---:R-:W-:Y:S02]  /*11890*/  SHF.L.U32 R5, R7.reuse, 0x1f, RZ ;  /* 0x0000001f07057819 */ /* 0x044fe400000006ff */
[----:B------:R-:W-:Y:S01]  /*118a0*/  LOP3.LUT R4, R7, R4, RZ, 0x3c, !PT ;  /* 0x0000000407047212 */ /* 0x000fe200078e3cff */
[----:B------:R-:W-:Y:S01]  /*118b0*/  IMAD R7, R3, 0x8, R2 ;  /* 0x0000000803077824 */ /* 0x000fe200078e0202 */
[----:B------:R-:W0:Y:S02]  /*118c0*/  SYNCS.PHASECHK.TRANS64.TRYWAIT P0, [R6+URZ], R5 ;  /* 0x00000005060075a7 */ /* 0x000e24000800017f */
[----:B------:R-:W-:Y:S01]  /*118d0*/  SHF.L.U32 R2, R4, 0x1f, RZ ;  /* 0x0000001f04027819 */ /* 0x000fe200000006ff */
[----:B0-----:R-:W-:Y:S06]  /*118e0*/  @!P0 BRA `(.L_x_522) ;  /* 0x0000001c00408947 */ /* 0x001fec0003800000 */
.L_x_592:
[----:B------:R-:W1:Y:S02]  /*118f0*/  SYNCS.PHASECHK.TRANS64.TRYWAIT P0, [R7+URZ], R2 ;  /* 0x00000002070075a7 */ /* 0x000e64000800017f */
[----:B-1----:R-:W-:Y:S05]  /*11900*/  @!P0 BRA `(.L_x_523) ;  /* 0x0000001c004c8947 */ /* 0x002fea0003800000 */
.L_x_593:
[----:B------:R-:W-:Y:S05]  /*11910*/  @!P2 BRA `(.L_x_524) ;  /* 0x000000000004a947 */ /* 0x000fea0003800000 */
[----:B------:R-:W-:Y:S01]  /*11920*/  BPT.TRAP 0x1 ;  /* 0x000000040000795c */ /* 0x000fe20000300000 */
.L_x_524:
[----:B------:R-:W-:-:S04]  /*11930*/  VIADD R0, R0, 0x22860 ;  /* 0x0002286000007836 */ /* 0x000fc80000000000 */
[----:B------:R-:W-:-:S04]  /*11940*/  IMAD R4, R19, 0x8, R0 ;  /* 0x0000000813047824 */ /* 0x000fc800078e0200 */
[----:B------:R-:W2:Y:S02]  /*11950*/  SYNCS.PHASECHK.TRANS64.TRYWAIT P0, [R4+URZ], R5 ;  /* 0x00000005040075a7 */ /* 0x000ea4000800017f */
[----:B--2---:R-:W-:Y:S05]  /*11960*/  @!P0 BRA `(.L_x_525) ;  /* 0x0000001c00488947 */ /* 0x004fea0003800000 */
.L_x_594:
[----:B------:R-:W-:-:S07]  /*11970*/  IMAD R3, R3, 0x8, R0 ;  /* 0x0000000803037824 */ /* 0x000fce00078e0200 */
.L_x_526:
[----:B---3--:R3:W4:Y:S02]  /*11980*/  SYNCS.PHASECHK.TRANS64.TRYWAIT P0, [R3+URZ], R2 ;  /* 0x00000002030075a7 */ /* 0x008724000800017f */
[----:B----4-:R-:W-:Y:S05]  /*11990*/  @!P0 NANOSLEEP.SYNCS 0x989680 ;  /* 0x009896800000895d */ /* 0x010fea0003900000 */
[----:B------:R-:W4:Y:S02]  /*119a0*/  @!P0 SYNCS.PHASECHK.TRANS64 P0, [R3+URZ], R2 ;  /* 0x00000002030085a7 */ /* 0x000f24000800007f */
[----:B----4-:R-:W-:Y:S05]  /*119b0*/  @!P0 BRA `(.L_x_526) ;  /* 0xfffffffc00f08947 */ /* 0x010fea000383ffff */
.L_x_519:
[----:B------:R-:W-:Y:S05]  /*119c0*/  BSYNC B0 ;  /* 0x0000000000007941 */ /* 0x000fea0003800000 */
.L_x_518:
[----:B------:R-:W-:Y:S05]  /*119d0*/  EXIT ;  /* 0x000000000000794d */ /* 0x000fea0003800000 */
.L_x_363:
[----:B0-----:R0:W1:Y:S02]  /*119e0*/  SYNCS.PHASECHK.TRANS64.TRYWAIT P0, [R6+URZ+0x22800], R3 ;  /* 0x02280003060075a7 */ /* 0x001064000800017f */
[----:B-1----:R-:W-:Y:S05]  /*119f0*/  @!P0 NANOSLEEP.SYNCS 0x989680 ;  /* 0x009896800000895d */ /* 0x002fea0003900000 */
[----:B------:R-:W1:Y:S02]  /*11a00*/  @!P0 SYNCS.PHASECHK.TRANS64 P0, [R6+URZ+0x22800], R3 ;  /* 0x02280003060085a7 */ /* 0x000e64000800007f */
[----:B-1----:R-:W-:Y:S05]  /*11a10*/  @!P0 BRA `(.L_x_363) ;  /* 0xfffffffc00f08947 */ /* 0x002fea000383ffff */
[----:B------:R-:W-:Y:S05]  /*11a20*/  BRA `(.L_x_527) ;  /* 0xffffff0400487947 */ /* 0x000fea000383ffff */
.L_x_367:
[----:B0-----:R-:W-:-:S04]  /*11a30*/  IMAD.U32 R3, RZ, RZ, UR22 ;  /* 0x00000016ff037e24 */ /* 0x001fc8000f8e00ff */
[----:B------:R0:W2:Y:S03]  /*11a40*/  SYNCS.PHASECHK.TRANS64.TRYWAIT P1, [R3+URZ+0x22830], R8 ;  /* 0x02283008030075a7 */ /* 0x0000a6000802017f */
[----:B--2---:R-:W-:Y:S05]  /*11a50*/  @!P1 NANOSLEEP.SYNCS 0x989680 ;  /* 0x009896800000995d */ /* 0x004fea0003900000 */
[----:B------:R-:W2:Y:S02]  /*11a60*/  @!P1 SYNCS.PHASECHK.TRANS64 P1, [R3+URZ+0x22830], R8 ;  /* 0x02283008030095a7 */ /* 0x000ea4000802007f */
[----:B--2---:R-:W-:Y:S05]  /*11a70*/  @!P1 BRA `(.L_x_367) ;  /* 0xfffffffc00ec9947 */ /* 0x004fea000383ffff */
[----:B------:R-:W-:Y:S05]  /*11a80*/  BRA `(.L_x_366) ;  /* 0xffffff0400707947 */ /* 0x000fea000383ffff */
.L_x_371:
[----:B--2---:R-:W-:-:S04]  /*11a90*/  IMAD.U32 R9, RZ, RZ, UR22 ;  /* 0x00000016ff097e24 */ /* 0x004fc8000f8e00ff */
[----:B------:R2:W3:Y:S03]  /*11aa0*/  SYNCS.PHASECHK.TRANS64.TRYWAIT P2, [R9+URZ+0x22850], R8 ;  /* 0x02285008090075a7 */ /* 0x0004e6000804017f */
[----:B---3--:R-:W-:Y:S05]  /*11ab0*/  @!P2 NANOSLEEP.SYNCS 0x989680 ;  /* 0x009896800000a95d */ /* 0x008fea0003900000 */
[----:B------:R-:W3:Y:S02]  /*11ac0*/  @!P2 SYNCS.PHASECHK.TRANS64 P2, [R9+URZ+0x22850], R8 ;  /* 0x022850080900a5a7 */ /* 0x000ee4000804007f */
[----:B---3--:R-:W-:Y:S05]  /*11ad0*/  @!P2 BRA `(.L_x_371) ;  /* 0xfffffffc00eca947 */ /* 0x008fea000383ffff */
[----:B------:R-:W-:Y:S05]  /*11ae0*/  BRA `(.L_x_370) ;  /* 0xffffff20006c7947 */ /* 0x000fea000383ffff */
.L_x_376:
[----:B-1----:R-:W-:-:S04]  /*11af0*/  IMAD.U32 R3, RZ, RZ, UR25 ;  /* 0x00000019ff037e24 */ /* 0x002fc8000f8e00ff */
[----:B------:R1:W2:Y:S03]  /*11b00*/  SYNCS.PHASECHK.TRANS64.TRYWAIT P2, [R3+URZ+0x22830], R6 ;  /* 0x02283006030075a7 */ /* 0x0002a6000804017f */
[----:B--2---:R-:W-:Y:S05]  /*11b10*/  @!P2 NANOSLEEP.SYNCS 0x989680 ;  /* 0x009896800000a95d */ /* 0x004fea0003900000 */
[----:B------:R-:W2:Y:S02]  /*11b20*/  @!P2 SYNCS.PHASECHK.TRANS64 P2, [R3+URZ+0x22830], R6 ;  /* 0x022830060300a5a7 */ /* 0x000ea4000804007f */
[----:B--2---:R-:W-:Y:S05]  /*11b30*/  @!P2 BRA `(.L_x_376) ;  /* 0xfffffffc00eca947 */ /* 0x004fea000383ffff */
[----:B------:R-:W-:Y:S05]  /*11b40*/  BRA `(.L_x_375) ;  /* 0xffffff2400847947 */ /* 0x000fea000383ffff */
.L_x_380:
[----:B-1----:R1:W2:Y:S02]  /*11b50*/  SYNCS.PHASECHK.TRANS64.TRYWAIT P2, [R9+URZ+0x22850], R6 ;  /* 0x02285006090075a7 */ /* 0x0022a4000804017f */
[----:B--2---:R-:W-:Y:S05]  /*11b60*/  @!P2 NANOSLEEP.SYNCS 0x989680 ;  /* 0x009896800000a95d */ /* 0x004fea0003900000 */
[----:B------:R-:W2:Y:S02]  /*11b70*/  @!P2 SYNCS.PHASECHK.TRANS64 P2, [R9+URZ+0x22850], R6 ;  /* 0x022850060900a5a7 */ /* 0x000ea4000804007f */
[----:B--2---:R-:W-:Y:S05]  /*11b80*/  @!P2 BRA `(.L_x_380) ;  /* 0xfffffffc00f0a947 */ /* 0x004fea000383ffff */
[----:B------:R-:W-:Y:S05]  /*11b90*/  BRA `(.L_x_379) ;  /* 0xffffff4400247947 */ /* 0x000fea000383ffff */
.L_x_426:
[----:B------:R-:W2:Y:S01]  /*11ba0*/  S2R R4, SR_TID.X ;  /* 0x0000000000047919 */ /* 0x000ea20000002100 */
[----:B------:R-:W-:Y:S01]  /*11bb0*/  BSSY B0, `(.L_x_528) ;  /* 0x000000a000007945 */ /* 0x000fe20003800000 */
[----:B------:R-:W-:Y:S02]  /*11bc0*/  IMAD.MOV.U32 R12, RZ, RZ, RZ ;  /* 0x000000ffff0c7224 */ /* 0x000fe400078e00ff */
[----:B0-----:R-:W-:Y:S02]  /*11bd0*/  IMAD.MOV.U32 R11, RZ, RZ, 0x1f ;  /* 0x0000001fff0b7424 */ /* 0x001fe400078e00ff */
[----:B------:R-:W-:Y:S01]  /*11be0*/  IMAD.MOV.U32 R15, RZ, RZ, -0x1 ;  /* 0xffffffffff0f7424 */ /* 0x000fe200078e00ff */
[----:B--2---:R-:W-:-:S04]  /*11bf0*/  SHF.R.U32.HI R4, RZ, 0x5, R4 ;  /* 0x00000005ff047819 */ /* 0x004fc80000011604 */
[----:B------:R-:W-:-:S05]  /*11c00*/  LOP3.LUT R4, R4, 0x3, RZ, 0xc0, !PT ;  /* 0x0000000304047812 */ /* 0x000fca00078ec0ff */
[----:B------:R-:W-:-:S07]  /*11c10*/  IMAD.MOV.U32 R13, RZ, RZ, R4 ;  /* 0x000000ffff0d7224 */ /* 0x000fce00078e0004 */
[----:B-1----:R-:W-:Y:S05]  /*11c20*/  WARPSYNC.COLLECTIVE R15, `(.L_x_529) ;  /* 0x000000000f087348 */ /* 0x002fea0003c00000 */
[----:B------:R0:W2:Y:S02]  /*11c30*/  SHFL.IDX P6, R14, R13, R12, R11 ;  /* 0x0000000c0d0e7389 */ /* 0x0000a400000c000b */
[----:B012---:R-:W-:Y:S01]  /*11c40*/  ENDCOLLECTIVE ;  /* 0x000000000000791b */ /* 0x007fe20003800000 */
.L_x_529:
[----:B------:R-:W-:Y:S05]  /*11c50*/  BSYNC B0 ;  /* 0x0000000000007941 */ /* 0x000fea0003800000 */
.L_x_528:
[----:B------:R-:W-:Y:S05]  /*11c60*/  BRA `(.L_x_530) ;  /* 0xffffffb4002c7947 */ /* 0x000fea000383ffff */
.L_x_428:
[----:B------:R-:W-:Y:S01]  /*11c70*/  BSSY B0, `(.L_x_531) ;  /* 0x0000006000007945 */ /* 0x000fe20003800000 */
[----:B------:R-:W-:-:S07]  /*11c80*/  IMAD.MOV.U32 R15, RZ, RZ, -0x1 ;  /* 0xffffffffff0f7424 */ /* 0x000fce00078e00ff */
[----:B01--4-:R-:W-:Y:S05]  /*11c90*/  WARPSYNC.COLLECTIVE R15, `(.L_x_532) ;  /* 0x000000000f0c7348 */ /* 0x013fea0003c00000 */
[----:B------:R-:W-:Y:S02]  /*11ca0*/  ELECT P6, UR62, PT ;  /* 0x00000000003e782f */ /* 0x000fe400038c0000 */
[----:B------:R-:W-:Y:S01]  /*11cb0*/  MOV R14, UR62 ;  /* 0x0000003e000e7c02 */ /* 0x000fe20008000f00 */
[----:B01--4-:R-:W-:Y:S10]  /*11cc0*/  ENDCOLLECTIVE ;  /* 0x000000000000791b */ /* 0x013ff40003800000 */
.L_x_532:
[----:B------:R-:W-:Y:S05]  /*11cd0*/  BSYNC B0 ;  /* 0x0000000000007941 */ /* 0x000fea0003800000 */
.L_x_531:
[----:B------:R-:W-:Y:S05]  /*11ce0*/  BRA `(.L_x_533) ;  /* 0xffffffb400307947 */ /* 0x000fea000383ffff */
.L_x_430:
[----:B--2---:R2:W3:Y:S02]  /*11cf0*/  SYNCS.PHASECHK.TRANS64.TRYWAIT P0, [R0+URZ+0x22840], R2 ;  /* 0x02284002000075a7 */ /* 0x0044e4000800017f */
[----:B---3--:R-:W-:Y:S05]  /*11d00*/  @!P0 NANOSLEEP.SYNCS 0x989680 ;  /* 0x009896800000895d */ /* 0x008fea0003900000 */
[----:B------:R-:W3:Y:S02]  /*11d10*/  @!P0 SYNCS.PHASECHK.TRANS64 P0, [R0+URZ+0x22840], R2 ;  /* 0x02284002000085a7 */ /* 0x000ee4000800007f */
[----:B---3--:R-:W-:Y:S05]  /*11d20*/  @!P0 BRA `(.L_x_430) ;  /* 0xfffffffc00f08947 */ /* 0x008fea000383ffff */
[----:B------:R-:W-:Y:S05]  /*11d30*/  BRA `(.L_x_534) ;  /* 0xffffffb400907947 */ /* 0x000fea000383ffff */
.L_x_434:
[----:B------:R-:W2:Y:S01]  /*11d40*/  LDL.LU R11, [R1+0x44] ;  /* 0x00004400010b7983 */ /* 0x000ea20000300800 */
[----:B------:R-:W-:Y:S02]  /*11d50*/  IMAD.MOV.U32 R13, RZ, RZ, R2 ;  /* 0x000000ffff0d7224 */ /* 0x000fe400078e0002 */
[----:B------:R-:W-:Y:S01]  /*11d60*/  IMAD.MOV.U32 R12, RZ, RZ, RZ ;  /* 0x000000ffff0c7224 */ /* 0x000fe200078e00ff */
[----:B------:R-:W0:Y:S01]  /*11d70*/  S2R R7, SR_TID.X ;  /* 0x0000000000077919 */ /* 0x000e220000002100 */
[----:B------:R-:W-:Y:S01]  /*11d80*/  IMAD.MOV.U32 R15, RZ, RZ, -0x1 ;  /* 0xffffffffff0f7424 */ /* 0x000fe200078e00ff */
[----:B0-----:R-:W-:-:S04]  /*11d90*/  LOP3.LUT R7, R7, 0x7f, RZ, 0xc0, !PT ;  /* 0x0000007f07077812 */ /* 0x001fc800078ec0ff */
[----:B------:R-:W-:-:S05]  /*11da0*/  SHF.R.U32.HI R3, RZ, 0x3, R7 ;  /* 0x00000003ff037819 */ /* 0x000fca0000011607 */
[----:B------:R-:W-:-:S04]  /*11db0*/  IMAD.IADD R3, R3, 0x1, R5 ;  /* 0x0000000103037824 */ /* 0x000fc800078e0205 */
[----:B------:R-:W-:Y:S02]  /*11dc0*/  VIADD R5, R3, 0x10 ;  /* 0x0000001003057836 */ /* 0x000fe40000000000 */
[----:B--2---:R-:W-:Y:S02]  /*11dd0*/  IMAD R4, R11, R8, RZ ;  /* 0x000000080b047224 */ /* 0x004fe400078e02ff */
[----:B------:R-:W-:-:S03]  /*11de0*/  IMAD.MOV.U32 R11, RZ, RZ, 0x181f ;  /* 0x0000181fff0b7424 */ /* 0x000fc600078e00ff */
[----:B------:R-:W-:-:S13]  /*11df0*/  ISETP.GE.AND P1, PT, R3, R4, PT ;  /* 0x000000040300720c */ /* 0x000fda0003f26270 */
[----:B-----5:R-:W-:Y:S05]  /*11e00*/  WARPSYNC.COLLECTIVE R15, `(.L_x_535) ;  /* 0x000000000f087348 */ /* 0x020fea0003c00000 */
[----:B------:R0:W1:Y:S02]  /*11e10*/  SHFL.IDX P6, R14, R13, R12, R11 ;  /* 0x0000000c0d0e7389 */ /* 0x00006400000c000b */
[----:B01---5:R-:W-:Y:S01]  /*11e20*/  ENDCOLLECTIVE ;  /* 0x000000000000791b */ /* 0x023fe20003800000 */
.L_x_535:
[----:B------:R-:W-:Y:S02]  /*11e30*/  IMAD.MOV.U32 R13, RZ, RZ, R0 ;  /* 0x000000ffff0d7224 */ /* 0x000fe400078e0000 */
[----:B------:R-:W-:-:S07]  /*11e40*/  IMAD.MOV.U32 R6, RZ, RZ, R14 ;  /* 0x000000ffff067224 */ /* 0x000fce00078e000e */
[----:B------:R-:W-:Y:S05]  /*11e50*/  WARPSYNC.COLLECTIVE R15, `(.L_x_536) ;  /* 0x000000000f087348 */ /* 0x000fea0003c00000 */
[----:B------:R0:W1:Y:S02]  /*11e60*/  SHFL.IDX P6, R14, R13, R12, R11 ;  /* 0x0000000c0d0e7389 */ /* 0x00006400000c000b */
[----:B01----:R-:W-:Y:S01]  /*11e70*/  ENDCOLLECTIVE ;  /* 0x000000000000791b */ /* 0x003fe20003800000 */
.L_x_536:
[----:B------:R-:W-:Y:S02]  /*11e80*/  IMAD.MOV.U32 R13, RZ, RZ, R2 ;  /* 0x000000ffff0d7224 */ /* 0x000fe400078e0002 */
[----:B------:R-:W-:Y:S02]  /*11e90*/  IMAD.MOV.U32 R12, RZ, RZ, 0x1 ;  /* 0x00000001ff0c7424 */ /* 0x000fe400078e00ff */
[----:B------:R-:W-:-:S07]  /*11ea0*/  IMAD.MOV.U32 R7, RZ, RZ, R14 ;  /* 0x000000ffff077224 */ /* 0x000fce00078e000e */
[----:B------:R-:W-:Y:S05]  /*11eb0*/  WARPSYNC.COLLECTIVE R15, `(.L_x_537) ;  /* 0x000000000f087348 */ /* 0x000fea0003c00000 */
[----:B------:R0:W1:Y:S02]  /*11ec0*/  SHFL.IDX P6, R14, R13, R12, R11 ;  /* 0x0000000c0d0e7389 */ /* 0x00006400000c000b */
[----:B01----:R-:W-:Y:S01]  /*11ed0*/  ENDCOLLECTIVE ;  /* 0x000000000000791b */ /* 0x003fe20003800000 */
.L_x_537:
[----:B------:R-:W-:-:S05]  /*11ee0*/  @!P1 LEA R7, P2, R10, R7, 0x1 ;  /* 0x000000070a079211 */ /* 0x000fca00078408ff */
[----:B------:R-:W-:-:S05]  /*11ef0*/  @!P1 IMAD.X R6, RZ, RZ, R6, P2 ;  /* 0x000000ffff069224 */ /* 0x000fca00010e0606 */
[----:B------:R-:W-:Y:S01]  /*11f00*/  @!P1 LOP3.LUT R7, R7, R6, RZ, 0x3c, !PT ;  /* 0x0000000607079212 */ /* 0x000fe200078e3cff */
[----:B------:R-:W-:-:S03]  /*11f10*/  IMAD.MOV.U32 R13, RZ, RZ, R0 ;  /* 0x000000ffff0d7224 */ /* 0x000fc600078e0000 */
[----:B------:R-:W-:-:S04]  /*11f20*/  @!P1 LOP3.LUT R6, R7, R6, RZ, 0x3c, !PT ;  /* 0x0000000607069212 */ /* 0x000fc800078e3cff */
[----:B------:R-:W-:-:S05]  /*11f30*/  @!P1 LOP3.LUT R7, R7, R6, RZ, 0x3c, !PT ;  /* 0x0000000607079212 */ /* 0x000fca00078e3cff */
[----:B------:R-:W-:Y:S01]  /*11f40*/  @!PT LDS RZ, [RZ] ;  /* 0x00000000fffff984 */ /* 0x000fe20000000800 */
[----:B------:R-:W-:Y:S01]  /*11f50*/  @!PT LDS RZ, [RZ] ;  /* 0x00000000fffff984 */ /* 0x000fe20000000800 */
[----:B------:R-:W-:Y:S01]  /*11f60*/  @!PT LDS RZ, [RZ] ;  /* 0x00000000fffff984 */ /* 0x000fe20000000800 */
[----:B------:R0:W-:Y:S01]  /*11f70*/  @!P1 LDGSTS.E.BYPASS.LTC128B.128 [R9+0x18400], desc[UR40][R6.64], !P0 ;  /* 0x1840000006099fae */ /* 0x0001e2000c101d68 */
[----:B------:R-:W-:Y:S01]  /*11f80*/  ISETP.GE.AND P1, PT, R5, R4, PT ;  /* 0x000000040500720c */ /* 0x000fe20003f26270 */
[----:B0-----:R-:W-:-:S12]  /*11f90*/  IMAD.MOV.U32 R6, RZ, RZ, R14 ;  /* 0x000000ffff067224 */ /* 0x001fd800078e000e */
[----:B------:R-:W-:Y:S05]  /*11fa0*/  WARPSYNC.COLLECTIVE R15, `(.L_x_538) ;  /* 0x000000000f087348 */ /* 0x000fea0003c00000 */
[----:B------:R0:W1:Y:S02]  /*11fb0*/  SHFL.IDX P6, R14, R13, R12, R11 ;  /* 0x0000000c0d0e7389 */ /* 0x00006400000c000b */
[----:B01----:R-:W-:Y:S01]  /*11fc0*/  ENDCOLLECTIVE ;  /* 0x000000000000791b */ /* 0x003fe20003800000 */
.L_x_538:
[----:B------:R-:W-:Y:S02]  /*11fd0*/  IMAD.MOV.U32 R13, RZ, RZ, R2 ;  /* 0x000000ffff0d7224 */ /* 0x000fe400078e0002 */
[----:B------:R-:W-:Y:S02]  /*11fe0*/  IMAD.MOV.U32 R12, RZ, RZ, 0x2 ;  /* 0x00000002ff0c7424 */ /* 0x000fe400078e00ff */
[----:B------:R-:W-:-:S07]  /*11ff0*/  IMAD.MOV.U32 R5, RZ, RZ, R14 ;  /* 0x000000ffff057224 */ /* 0x000fce00078e000e */
[----:B------:R-:W-:Y:S05]  /*12000*/  WARPSYNC.COLLECTIVE R15, `(.L_x_539) ;  /* 0x000000000f087348 */ /* 0x000fea0003c00000 */
[----:B------:R0:W1:Y:S02]  /*12010*/  SHFL.IDX P6, R14, R13, R12, R11 ;  /* 0x0000000c0d0e7389 */ /* 0x00006400000c000b */
[----:B01----:R-:W-:Y:S01]  /*12020*/  ENDCOLLECTIVE ;  /* 0x000000000000791b */ /* 0x003fe20003800000 */
.L_x_539:
[----:B------:R-:W-:-:S05]  /*12030*/  @!P1 LEA R5, P2, R10, R5, 0x1 ;  /* 0x000000050a059211 */ /* 0x000fca00078408ff */
[----:B------:R-:W-:-:S04]  /*12040*/  @!P1 IMAD.X R6, RZ, RZ, R6, P2 ;  /* 0x000000ffff069224 */ /* 0x000fc800010e0606 */
[----:B------:R-:W-:Y:S02]  /*12050*/  @!P1 IMAD.MOV.U32 R7, RZ, RZ, R6 ;  /* 0x000000ffff079224 */ /* 0x000fe400078e0006 */
[----:B------:R-:W-:Y:S02]  /*12060*/  @!P1 IMAD.MOV.U32 R6, RZ, RZ, R5 ;  /* 0x000000ffff069224 */ /* 0x000fe400078e0005 */
[----:B------:R-:W-:Y:S02]  /*12070*/  IMAD.MOV.U32 R13, RZ, RZ, R0 ;  /* 0x000000ffff0d7224 */ /* 0x000fe400078e0000 */
[----:B------:R-:W-:Y:S01]  /*12080*/  VIADD R5, R3, 0x20 ;  /* 0x0000002003057836 */ /* 0x000fe20000000000 */
[----:B------:R-:W-:Y:S01]  /*12090*/  @!PT LDS RZ, [RZ] ;  /* 0x00000000fffff984 */ /* 0x000fe20000000800 */
[----:B------:R-:W-:Y:S01]  /*120a0*/  @!PT LDS RZ, [RZ] ;  /* 0x00000000fffff984 */ /* 0x000fe20000000800 */
[----:B------:R-:W-:Y:S01]  /*120b0*/  @!PT LDS RZ, [RZ] ;  /* 0x00000000fffff984 */ /* 0x000fe20000000800 */
[----:B------:R0:W-:Y:S04]  /*120c0*/  @!P1 LDGSTS.E.BYPASS.LTC128B.128 [R9+0x18c00], desc[UR40][R6.64], !P0 ;  /* 0x18c0000006099fae */ /* 0x0001e8000c101d68 */
[----:B------:R-:W-:Y:S01]  /*120d0*/  ISETP.GE.AND P1, PT, R5, R4, PT ;  /* 0x000000040500720c */ /* 0x000fe20003f26270 */
[----:B0-----:R-:W-:-:S12]  /*120e0*/  IMAD.MOV.U32 R6, RZ, RZ, R14 ;  /* 0x000000ffff067224 */ /* 0x001fd800078e000e */
[----:B------:R-:W-:Y:S05]  /*120f0*/  WARPSYNC.COLLECTIVE R15, `(.L_x_540) ;  /* 0x000000000f087348 */ /* 0x000fea0003c00000 */
[----:B------:R0:W1:Y:S02]  /*12100*/  SHFL.IDX P6, R14, R13, R12, R11 ;  /* 0x0000000c0d0e7389 */ /* 0x00006400000c000b */
[----:B01----:R-:W-:Y:S01]  /*12110*/  ENDCOLLECTIVE ;  /* 0x000000000000791b */ /* 0x003fe20003800000 */
.L_x_540:
[----:B------:R-:W-:Y:S02]  /*12120*/  IMAD.MOV.U32 R13, RZ, RZ, R2 ;  /* 0x000000ffff0d7224 */ /* 0x000fe400078e0002 */
[----:B------:R-:W-:Y:S02]  /*12130*/  IMAD.MOV.U32 R12, RZ, RZ, 0x3 ;  /* 0x00000003ff0c7424 */ /* 0x000fe400078e00ff */
[----:B------:R-:W-:-:S07]  /*12140*/  IMAD.MOV.U32 R5, RZ, RZ, R14 ;  /* 0x000000ffff057224 */ /* 0x000fce00078e000e */
[----:B------:R-:W-:Y:S05]  /*12150*/  WARPSYNC.COLLECTIVE R15, `(.L_x_541) ;  /* 0x000000000f087348 */ /* 0x000fea0003c00000 */
[----:B------:R0:W1:Y:S02]  /*12160*/  SHFL.IDX P6, R14, R13, R12, R11 ;  /* 0x0000000c0d0e7389 */ /* 0x00006400000c000b */
[----:B01----:R-:W-:Y:S01]  /*12170*/  ENDCOLLECTIVE ;  /* 0x000000000000791b */ /* 0x003fe20003800000 */
.L_x_541:
        /* <DEDUP_REMOVED lines=15> */
.L_x_542:
[----:B------:R-:W-:Y:S02]  /*12270*/  IMAD.MOV.U32 R13, RZ, RZ, R2 ;  /* 0x000000ffff0d7224 */ /* 0x000fe400078e0002 */
[----:B------:R-:W-:Y:S02]  /*12280*/  IMAD.MOV.U32 R12, RZ, RZ, 0x4 ;  /* 0x00000004ff0c7424 */ /* 0x000fe400078e00ff */
[----:B------:R-:W-:-:S07]  /*12290*/  IMAD.MOV.U32 R5, RZ, RZ, R14 ;  /* 0x000000ffff057224 */ /* 0x000fce00078e000e */
[----:B------:R-:W-:Y:S05]  /*122a0*/  WARPSYNC.COLLECTIVE R15, `(.L_x_543) ;  /* 0x000000000f087348 */ /* 0x000fea0003c00000 */
[----:B------:R0:W1:Y:S02]  /*122b0*/  SHFL.IDX P6, R14, R13, R12, R11 ;  /* 0x0000000c0d0e7389 */ /* 0x00006400000c000b */
[----:B01----:R-:W-:Y:S01]  /*122c0*/  ENDCOLLECTIVE ;  /* 0x000000000000791b */ /* 0x003fe20003800000 */
.L_x_543:
        /* <DEDUP_REMOVED lines=15> */
.L_x_544:
[----:B------:R-:W-:Y:S02]  /*123c0*/  IMAD.MOV.U32 R13, RZ, RZ, R2 ;  /* 0x000000ffff0d7224 */ /* 0x000fe400078e0002 */
[----:B------:R-:W-:Y:S02]  /*123d0*/  IMAD.MOV.U32 R12, RZ, RZ, 0x5 ;  /* 0x00000005ff0c7424 */ /* 0x000fe400078e00ff */
[----:B------:R-:W-:-:S07]  /*123e0*/  IMAD.MOV.U32 R5, RZ, RZ, R14 ;  /* 0x000000ffff057224 */ /* 0x000fce00078e000e */
[----:B------:R-:W-:Y:S05]  /*123f0*/  WARPSYNC.COLLECTIVE R15, `(.L_x_545) ;  /* 0x000000000f087348 */ /* 0x000fea0003c00000 */
[----:B------:R0:W1:Y:S02]  /*12400*/  SHFL.IDX P6, R14, R13, R12, R11 ;  /* 0x0000000c0d0e7389 */ /* 0x00006400000c000b */
[----:B01----:R-:W-:Y:S01]  /*12410*/  ENDCOLLECTIVE ;  /* 0x000000000000791b */ /* 0x003fe20003800000 */
.L_x_545:
        /* <DEDUP_REMOVED lines=15> */
.L_x_546:
[----:B------:R-:W-:Y:S02]  /*12510*/  IMAD.MOV.U32 R13, RZ, RZ, R2 ;  /* 0x000000ffff0d7224 */ /* 0x000fe400078e0002 */
[----:B------:R-:W-:Y:S02]  /*12520*/  IMAD.MOV.U32 R12, RZ, RZ, 0x6 ;  /* 0x00000006ff0c7424 */ /* 0x000fe400078e00ff */
[----:B------:R-:W-:-:S07]  /*12530*/  IMAD.MOV.U32 R5, RZ, RZ, R14 ;  /* 0x000000ffff057224 */ /* 0x000fce00078e000e */
[----:B------:R-:W-:Y:S05]  /*12540*/  WARPSYNC.COLLECTIVE R15, `(.L_x_547) ;  /* 0x000000000f087348 */ /* 0x000fea0003c00000 */
[----:B------:R0:W1:Y:S02]  /*12550*/  SHFL.IDX P6, R14, R13, R12, R11 ;  /* 0x0000000c0d0e7389 */ /* 0x00006400000c000b */
[----:B01----:R-:W-:Y:S01]  /*12560*/  ENDCOLLECTIVE ;  /* 0x000000000000791b */ /* 0x003fe20003800000 */
.L_x_547:
[----:B------:R-:W-:-:S05]  /*12570*/  @!P1 LEA R5, P2, R10, R5, 0x1 ;  /* 0x000000050a059211 */ /* 0x000fca00078408ff */
[----:B------:R-:W-:-:S04]  /*12580*/  @!P1 IMAD.X R6, RZ, RZ, R6, P2 ;  /* 0x000000ffff069224 */ /* 0x000fc800010e0606 */
[----:B------:R-:W-:Y:S02]  /*12590*/  @!P1 IMAD.MOV.U32 R7, RZ, RZ, R6 ;  /* 0x000000ffff079224 */ /* 0x000fe400078e0006 */
[----:B------:R-:W-:Y:S02]  /*125a0*/  @!P1 IMAD.MOV.U32 R6, RZ, RZ, R5 ;  /* 0x000000ffff069224 */ /* 0x000fe400078e0005 */
[----:B------:R-:W-:-:S03]  /*125b0*/  IMAD.MOV.U32 R13, RZ, RZ, R0 ;  /* 0x000000ffff0d7224 */ /* 0x000fc600078e0000 */
[----:B------:R-:W-:Y:S01]  /*125c0*/  @!PT LDS RZ, [RZ] ;  /* 0x00000000fffff984 */ /* 0x000fe20000000800 */
[----:B------:R-:W-:Y:S01]  /*125d0*/  @!PT LDS RZ, [RZ] ;  /* 0x00000000fffff984 */ /* 0x000fe20000000800 */
[----:B------:R-:W-:Y:S01]  /*125e0*/  @!PT LDS RZ, [RZ] ;  /* 0x00000000fffff984 */ /* 0x000fe20000000800 */
[----:B------:R0:W-:Y:S02]  /*125f0*/  @!P1 LDGSTS.E.BYPASS.LTC128B.128 [R9+0x1ac00], desc[UR40][R6.64], !P0 ;  /* 0x1ac0000006099fae */ /* 0x0001e4000c101d68 */
[----:B0-----:R-:W-:-:S07]  /*12600*/  IMAD.MOV.U32 R6, RZ, RZ, R14 ;  /* 0x000000ffff067224 */ /* 0x001fce00078e000e */
[----:B------:R-:W-:Y:S05]  /*12610*/  WARPSYNC.COLLECTIVE R15, `(.L_x_548) ;  /* 0x000000000f087348 */ /* 0x000fea0003c00000 */
[----:B------:R0:W1:Y:S02]  /*12620*/  SHFL.IDX P6, R14, R13, R12, R11 ;  /* 0x0000000c0d0e7389 */ /* 0x00006400000c000b */
[----:B01----:R-:W-:Y:S01]  /*12630*/  ENDCOLLECTIVE ;  /* 0x000000000000791b */ /* 0x003fe20003800000 */
.L_x_548:
[----:B------:R-:W-:-:S05]  /*12640*/  VIADD R7, R3, 0x60 ;  /* 0x0000006003077836 */ /* 0x000fca0000000000 */
[----:B------:R-:W-:Y:S01]  /*12650*/  ISETP.GE.AND P1, PT, R7, R4, PT ;  /* 0x000000040700720c */ /* 0x000fe20003f26270 */
[----:B------:R-:W-:Y:S02]  /*12660*/  IMAD.MOV.U32 R13, RZ, RZ, R2 ;  /* 0x000000ffff0d7224 */ /* 0x000fe400078e0002 */
[----:B------:R-:W-:Y:S02]  /*12670*/  IMAD.MOV.U32 R12, RZ, RZ, 0x7 ;  /* 0x00000007ff0c7424 */ /* 0x000fe400078e00ff */
[----:B------:R-:W-:-:S08]  /*12680*/  IMAD.MOV.U32 R5, RZ, RZ, R14 ;  /* 0x000000ffff057224 */ /* 0x000fd000078e000e */
[----:B------:R-:W-:Y:S05]  /*12690*/  WARPSYNC.COLLECTIVE R15, `(.L_x_549) ;  /* 0x000000000f087348 */ /* 0x000fea0003c00000 */
[----:B------:R0:W1:Y:S02]  /*126a0*/  SHFL.IDX P6, R14, R13, R12, R11 ;  /* 0x0000000c0d0e7389 */ /* 0x00006400000c000b */
[----:B01----:R-:W-:Y:S01]  /*126b0*/  ENDCOLLECTIVE ;  /* 0x000000000000791b */ /* 0x003fe20003800000 */
.L_x_549:
[----:B------:R-:W-:-:S05]  /*126c0*/  @!P1 LEA R5, P2, R10, R5, 0x1 ;  /* 0x000000050a059211 */ /* 0x000fca00078408ff */
[----:B------:R-:W-:-:S04]  /*126d0*/  @!P1 IMAD.X R6, RZ, RZ, R6, P2 ;  /* 0x000000ffff069224 */ /* 0x000fc800010e0606 */
[----:B------:R-:W-:Y:S02]  /*126e0*/  @!P1 IMAD.MOV.U32 R7, RZ, RZ, R6 ;  /* 0x000000ffff079224 */ /* 0x000fe400078e0006 */
[----:B------:R-:W-:Y:S02]  /*126f0*/  IMAD.MOV.U32 R13, RZ, RZ, R0 ;  /* 0x000000ffff0d7224 */ /* 0x000fe400078e0000 */
[----:B------:R-:W-:-:S05]  /*12700*/  @!P1 IMAD.MOV.U32 R6, RZ, RZ, R5 ;  /* 0x000000ffff069224 */ /* 0x000fca00078e0005 */
[----:B------:R-:W-:Y:S01]  /*12710*/  @!PT LDS RZ, [RZ] ;  /* 0x00000000fffff984 */ /* 0x000fe20000000800 */
[----:B------:R-:W-:Y:S01]  /*12720*/  @!PT LDS RZ, [RZ] ;  /* 0x00000000fffff984 */ /* 0x000fe20000000800 */
[----:B------:R-:W-:Y:S01]  /*12730*/  @!PT LDS RZ, [RZ] ;  /* 0x00000000fffff984 */ /* 0x000fe20000000800 */
[----:B------:R0:W-:Y:S01]  /*12740*/  @!P1 LDGSTS.E.BYPASS.LTC128B.128 [R9+0x1b400], desc[UR40][R6.64], !P0 ;  /* 0x1b40000006099fae */ /* 0x0001e2000c101d68 */
[----:B------:R-:W-:-:S07]  /*12750*/  IMAD.MOV.U32 R5, RZ, RZ, R14 ;  /* 0x000000ffff057224 */ /* 0x000fce00078e000e */
[----:B0-----:R-:W-:Y:S05]  /*12760*/  WARPSYNC.COLLECTIVE R15, `(.L_x_550) ;  /* 0x000000000f087348 */ /* 0x001fea0003c00000 */
[----:B------:R1:W2:Y:S02]  /*12770*/  SHFL.IDX P6, R14, R13, R12, R11 ;  /* 0x0000000c0d0e7389 */ /* 0x0002a400000c000b */
[----:B012---:R-:W-:Y:S01]  /*12780*/  ENDCOLLECTIVE ;  /* 0x000000000000791b */ /* 0x007fe20003800000 */
.L_x_550:
[----:B------:R-:W-:Y:S01]  /*12790*/  IMAD.MOV.U32 R0, RZ, RZ, R14 ;  /* 0x000000ffff007224 */ /* 0x000fe200078e000e */
[----:B------:R-:W-:Y:S06]  /*127a0*/  BRA `(.L_x_551) ;  /* 0xffffffb800147947 */ /* 0x000fec000383ffff */
.L_x_437:
[----:B0-----:R0:W1:Y:S02]  /*127b0*/  SYNCS.PHASECHK.TRANS64.TRYWAIT P0, [R18+URZ+0x22820], R0 ;  /* 0x02282000120075a7 */ /* 0x001064000800017f */
[----:B-1----:R-:W-:Y:S05]  /*127c0*/  @!P0 NANOSLEEP.SYNCS 0x989680 ;  /* 0x009896800000895d */ /* 0x002fea0003900000 */
[----:B------:R-:W1:Y:S02]  /*127d0*/  @!P0 SYNCS.PHASECHK.TRANS64 P0, [R18+URZ+0x22820], R0 ;  /* 0x02282000120085a7 */ /* 0x000e64000800007f */
[----:B-1----:R-:W-:Y:S05]  /*127e0*/  @!P0 BRA `(.L_x_437) ;  /* 0xfffffffc00f08947 */ /* 0x002fea000383ffff */
[----:B------:R-:W-:Y:S05]  /*127f0*/  BRA `(.L_x_552) ;  /* 0xffffffb800707947 */ /* 0x000fea000383ffff */
.L_x_441:
[----:B0-----:R0:W1:Y:S02]  /*12800*/  SYNCS.PHASECHK.TRANS64.TRYWAIT P0, [R2+URZ+0x22860], R0 ;  /* 0x02286000020075a7 */ /* 0x001064000800017f */
[----:B-1----:R-:W-:Y:S05]  /*12810*/  @!P0 NANOSLEEP.SYNCS 0x989680 ;  /* 0x009896800000895d */ /* 0x002fea0003900000 */
[----:B------:R-:W1:Y:S02]  /*12820*/  @!P0 SYNCS.PHASECHK.TRANS64 P0, [R2+URZ+0x22860], R0 ;  /* 0x02286000020085a7 */ /* 0x000e64000800007f */
[----:B-1----:R-:W-:Y:S05]  /*12830*/  @!P0 BRA `(.L_x_441) ;  /* 0xfffffffc00f08947 */ /* 0x002fea000383ffff */
[----:B------:R-:W-:Y:S05]  /*12840*/  BRA `(.L_x_553) ;  /* 0xffffffb800947947 */ /* 0x000fea000383ffff */
.L_x_456:
[----:B--2---:R2:W3:Y:S02]  /*12850*/  SYNCS.PHASECHK.TRANS64.TRYWAIT P0, [R3+URZ+0x22840], R2 ;  /* 0x02284002030075a7 */ /* 0x0044e4000800017f */
[----:B---3--:R-:W-:Y:S05]  /*12860*/  @!P0 NANOSLEEP.SYNCS 0x989680 ;  /* 0x009896800000895d */ /* 0x008fea0003900000 */
[----:B------:R-:W3:Y:S02]  /*12870*/  @!P0 SYNCS.PHASECHK.TRANS64 P0, [R3+URZ+0x22840], R2 ;  /* 0x02284002030085a7 */ /* 0x000ee4000800007f */
[----:B---3--:R-:W-:Y:S05]  /*12880*/  @!P0 BRA `(.L_x_456) ;  /* 0xfffffffc00f08947 */ /* 0x008fea000383ffff */
[----:B------:R-:W-:Y:S05]  /*12890*/  BRA `(.L_x_554) ;  /* 0xffffffc000b47947 */ /* 0x000fea000383ffff */
.L_x_461:
[----:B0-----:R0:W1:Y:S02]  /*128a0*/  SYNCS.PHASECHK.TRANS64.TRYWAIT P0, [R3+URZ+0x22860], R2 ;  /* 0x02286002030075a7 */ /* 0x001064000800017f */
[----:B-1----:R-:W-:Y:S05]  /*128b0*/  @!P0 NANOSLEEP.SYNCS 0x989680 ;  /* 0x009896800000895d */ /* 0x002fea0003900000 */
[----:B------:R-:W1:Y:S02]  /*128c0*/  @!P0 SYNCS.PHASECHK.TRANS64 P0, [R3+URZ+0x22860], R2 ;  /* 0x02286002030085a7 */ /* 0x000e64000800007f */
[----:B-1----:R-:W-:Y:S05]  /*128d0*/  @!P0 BRA `(.L_x_461) ;  /* 0xfffffffc00f08947 */ /* 0x002fea000383ffff */
[----:B------:R-:W-:Y:S05]  /*128e0*/  BRA `(.L_x_555) ;  /* 0xffffffc400307947 */ /* 0x000fea000383ffff */
.L_x_472:
[----:B-1----:R1:W2:Y:S02]  /*128f0*/  SYNCS.PHASECHK.TRANS64.TRYWAIT P0, [R4+URZ+0x22840], R2 ;  /* 0x02284002040075a7 */ /* 0x0022a4000800017f */
[----:B--2---:R-:W-:Y:S05]  /*12900*/  @!P0 NANOSLEEP.SYNCS 0x989680 ;  /* 0x009896800000895d */ /* 0x004fea0003900000 */
[----:B------:R-:W2:Y:S02]  /*12910*/  @!P0 SYNCS.PHASECHK.TRANS64 P0, [R4+URZ+0x22840], R2 ;  /* 0x02284002040085a7 */ /* 0x000ea4000800007f */
[----:B--2---:R-:W-:Y:S05]  /*12920*/  @!P0 BRA `(.L_x_472) ;  /* 0xfffffffc00f08947 */ /* 0x004fea000383ffff */
[----:B------:R-:W-:Y:S05]  /*12930*/  BRA `(.L_x_556) ;  /* 0xffffffcc001c7947 */ /* 0x000fea000383ffff */
.L_x_477:
[----:B0-----:R0:W2:Y:S02]  /*12940*/  SYNCS.PHASECHK.TRANS64.TRYWAIT P0, [R4+URZ+0x22860], R2 ;  /* 0x02286002040075a7 */ /* 0x0010a4000800017f */
[----:B--2---:R-:W-:Y:S05]  /*12950*/  @!P0 NANOSLEEP.SYNCS 0x989680 ;  /* 0x009896800000895d */ /* 0x004fea0003900000 */
[----:B------:R-:W2:Y:S02]  /*12960*/  @!P0 SYNCS.PHASECHK.TRANS64 P0, [R4+URZ+0x22860], R2 ;  /* 0x02286002040085a7 */ /* 0x000ea4000800007f */
[----:B--2---:R-:W-:Y:S05]  /*12970*/  @!P0 BRA `(.L_x_477) ;  /* 0xfffffffc00f08947 */ /* 0x004fea000383ffff */
[----:B------:R-:W-:Y:S05]  /*12980*/  BRA `(.L_x_557) ;  /* 0xffffffcc00987947 */ /* 0x000fea000383ffff */
.L_x_488:
[----:B--2---:R2:W3:Y:S02]  /*12990*/  SYNCS.PHASECHK.TRANS64.TRYWAIT P0, [R2+URZ+0x22840], R3 ;  /* 0x02284003020075a7 */ /* 0x0044e4000800017f */
[----:B---3--:R-:W-:Y:S05]  /*129a0*/  @!P0 NANOSLEEP.SYNCS 0x989680 ;  /* 0x009896800000895d */ /* 0x008fea0003900000 */
[----:B------:R-:W3:Y:S02]  /*129b0*/  @!P0 SYNCS.PHASECHK.TRANS64 P0, [R2+URZ+0x22840], R3 ;  /* 0x02284003020085a7 */ /* 0x000ee4000800007f */
[----:B---3--:R-:W-:Y:S05]  /*129c0*/  @!P0 BRA `(.L_x_488) ;  /* 0xfffffffc00f08947 */ /* 0x008fea000383ffff */
[----:B------:R-:W-:Y:S05]  /*129d0*/  BRA `(.L_x_558) ;  /* 0xffffffd400687947 */ /* 0x000fea000383ffff */
.L_x_493:
[----:B---3--:R3:W4:Y:S02]  /*129e0*/  SYNCS.PHASECHK.TRANS64.TRYWAIT P0, [R2+URZ+0x22860], R3 ;  /* 0x02286003020075a7 */ /* 0x008724000800017f */
[----:B----4-:R-:W-:Y:S05]  /*129f0*/  @!P0 NANOSLEEP.SYNCS 0x989680 ;  /* 0x009896800000895d */ /* 0x010fea0003900000 */
[----:B------:R-:W4:Y:S02]  /*12a00*/  @!P0 SYNCS.PHASECHK.TRANS64 P0, [R2+URZ+0x22860], R3 ;  /* 0x02286003020085a7 */ /* 0x000f24000800007f */
[----:B----4-:R-:W-:Y:S05]  /*12a10*/  @!P0 BRA `(.L_x_493) ;  /* 0xfffffffc00f08947 */ /* 0x010fea000383ffff */
[----:B------:R-:W-:Y:S05]  /*12a20*/  BRA `(.L_x_559) ;  /* 0xffffffd400e47947 */ /* 0x000fea000383ffff */
.L_x_505:
[----:B------:R-:W3:Y:S01]  /*12a30*/  LDL R3, [R1] ;  /* 0x0000000001037983 */ /* 0x000ee20000100800 */
[----:B------:R-:W-:Y:S01]  /*12a40*/  BSSY B0, `(.L_x_560) ;  /* 0x0000008000007945 */ /* 0x000fe20003800000 */
[----:B------:R-:W-:Y:S02]  /*12a50*/  IMAD.MOV.U32 R12, RZ, RZ, RZ ;  /* 0x000000ffff0c7224 */ /* 0x000fe400078e00ff */
[----:B0-----:R-:W-:Y:S02]  /*12a60*/  IMAD.MOV.U32 R11, RZ, RZ, 0x1f ;  /* 0x0000001fff0b7424 */ /* 0x001fe400078e00ff */
[----:B------:R-:W-:Y:S02]  /*12a70*/  IMAD.MOV.U32 R15, RZ, RZ, -0x1 ;  /* 0xffffffffff0f7424 */ /* 0x000fe400078e00ff */
[----:B---3--:R-:W-:-:S07]  /*12a80*/  IMAD.MOV.U32 R13, RZ, RZ, R3 ;  /* 0x000000ffff0d7224 */ /* 0x008fce00078e0003 */
[----:B-12---:R-:W-:Y:S05]  /*12a90*/  WARPSYNC.COLLECTIVE R15, `(.L_x_561) ;  /* 0x000000000f087348 */ /* 0x006fea0003c00000 */
[----:B------:R0:W3:Y:S02]  /*12aa0*/  SHFL.IDX P6, R14, R13, R12, R11 ;  /* 0x0000000c0d0e7389 */ /* 0x0000e400000c000b */
[----:B0123--:R-:W-:Y:S01]  /*12ab0*/  ENDCOLLECTIVE ;  /* 0x000000000000791b */ /* 0x00ffe20003800000 */
.L_x_561:
[----:B------:R-:W-:Y:S05]  /*12ac0*/  BSYNC B0 ;  /* 0x0000000000007941 */ /* 0x000fea0003800000 */
.L_x_560:
[----:B------:R0:W5:Y:S01]  /*12ad0*/  LDL R2, [R1+0xc] ;  /* 0x00000c0001027983 */ /* 0x0001620000100800 */
[----:B------:R-:W-:Y:S02]  /*12ae0*/  IMAD.MOV.U32 R13, RZ, RZ, R3 ;  /* 0x000000ffff0d7224 */ /* 0x000fe400078e0003 */
[----:B------:R-:W-:Y:S02]  /*12af0*/  IMAD.MOV.U32 R12, RZ, RZ, 0x1 ;  /* 0x00000001ff0c7424 */ /* 0x000fe400078e00ff */
[----:B------:R-:W-:Y:S02]  /*12b00*/  IMAD.MOV.U32 R11, RZ, RZ, 0x1f ;  /* 0x0000001fff0b7424 */ /* 0x000fe400078e00ff */
[----:B------:R-:W-:Y:S02]  /*12b10*/  IMAD.MOV.U32 R15, RZ, RZ, -0x1 ;  /* 0xffffffffff0f7424 */ /* 0x000fe400078e00ff */
[----:B0-----:R-:W-:-:S07]  /*12b20*/  IMAD.MOV.U32 R0, RZ, RZ, R14 ;  /* 0x000000ffff007224 */ /* 0x001fce00078e000e */
[----:B-----5:R-:W-:Y:S05]  /*12b30*/  WARPSYNC.COLLECTIVE R15, `(.L_x_562) ;  /* 0x000000000f087348 */ /* 0x020fea0003c00000 */
[----:B------:R0:W1:Y:S02]  /*12b40*/  SHFL.IDX P6, R14, R13, R12, R11 ;  /* 0x0000000c0d0e7389 */ /* 0x00006400000c000b */
[----:B01---5:R-:W-:Y:S01]  /*12b50*/  ENDCOLLECTIVE ;  /* 0x000000000000791b */ /* 0x023fe20003800000 */
.L_x_562:
[----:B------:R-:W-:Y:S01]  /*12b60*/  ULDC UR4, c[0x0][0xc3c] ;  /* 0x00030f0000047ab9 */ /* 0x000fe20000000800 */
[----:B------:R-:W-:Y:S02]  /*12b70*/  IMAD.IADD R7, R2, 0x1, R16 ;  /* 0x0000000102077824 */ /* 0x000fe400078e0210 */
[----:B------:R-:W-:Y:S02]  /*12b80*/  IMAD.MOV.U32 R11, RZ, RZ, RZ ;  /* 0x000000ffff0b7224 */ /* 0x000fe400078e00ff */
[----:B------:R-:W-:Y:S01]  /*12b90*/  IMAD.MOV.U32 R8, RZ, RZ, R14 ;  /* 0x000000ffff087224 */ /* 0x000fe200078e000e */
[----:B------:R-:W-:-:S13]  /*12ba0*/  ISETP.GE.OR P1, PT, R7, UR4, !P0 ;  /* 0x0000000407007c0c */ /* 0x000fda000c726670 */
[----:B------:R-:W0:Y:S08]  /*12bb0*/  @!P1 LDC.64 R2, c[0x0][0xc80] ;  /* 0x00032000ff029b82 */ /* 0x000e300000000a00 */
[----:B------:R-:W1:Y:S01]  /*12bc0*/  @!P1 LDC.64 R4, c[0x0][0xc78] ;  /* 0x00031e00ff049b82 */ /* 0x000e620000000a00 */
[----:B0-----:R-:W-:-:S05]  /*12bd0*/  @!P1 IMAD.WIDE R2, R7, 0x4, R2 ;  /* 0x0000000407029825 */ /* 0x001fca00078e0202 */
[----:B------:R1:W2:Y:S02]  /*12be0*/  @!P1 LDG.E R6, desc[UR40][R2.64] ;  /* 0x0000002802069981 */ /* 0x0002a4000c1e1900 */
[----:B-1----:R-:W-:-:S05]  /*12bf0*/  @!P1 IMAD.WIDE R2, R7, 0x4, R4 ;  /* 0x0000000407029825 */ /* 0x002fca00078e0204 */
[----:B------:R-:W3:Y:S01]  /*12c00*/  @!P1 LDG.E R4, desc[UR40][R2.64] ;  /* 0x0000002802049981 */ /* 0x000ee2000c1e1900 */
[----:B------:R-:W-:Y:S01]  /*12c10*/  IMAD.MOV.U32 R5, RZ, RZ, RZ ;  /* 0x000000ffff057224 */ /* 0x000fe200078e00ff */
[C---:B------:R-:W-:Y:S02]  /*12c20*/  ISETP.GE.U32.AND P2, PT, R16.reuse, 0x2, PT ;  /* 0x000000021000780c */ /* 0x040fe40003f46070 */
[C---:B------:R-:W-:Y:S02]  /*12c30*/  ISETP.GE.U32.AND P3, PT, R16.reuse, 0x4, PT ;  /* 0x000000041000780c */ /* 0x040fe40003f66070 */
[C---:B------:R-:W-:Y:S02]  /*12c40*/  ISETP.GE.U32.AND P4, PT, R16.reuse, 0x8, PT ;  /* 0x000000081000780c */ /* 0x040fe40003f86070 */
[----:B------:R-:W-:Y:S01]  /*12c50*/  ISETP.GE.U32.AND P5, PT, R16, 0x10, PT ;  /* 0x000000101000780c */ /* 0x000fe20003fa6070 */
[----:B--2---:R-:W-:Y:S01]  /*12c60*/  @!P1 IMAD.MOV.U32 R5, RZ, RZ, R6 ;  /* 0x000000ffff059224 */ /* 0x004fe200078e0006 */
[----:B------:R-:W-:-:S02]  /*12c70*/  CS2R R6, SRZ ;  /* 0x0000000000067805 */ /* 0x000fc4000001ff00 */
[----:B---3--:R-:W-:Y:S01]  /*12c80*/  @!P1 IMAD.MOV.U32 R7, RZ, RZ, R4 ;  /* 0x000000ffff079224 */ /* 0x008fe200078e0004 */
[----:B------:R-:W-:-:S03]  /*12c90*/  ISETP.NE.AND P1, PT, R16, RZ, PT ;  /* 0x000000ff1000720c */ /* 0x000fc60003f25270 */
[----:B------:R-:W-:-:S04]  /*12ca0*/  IMAD R2, R7, R5, RZ ;  /* 0x0000000507027224 */ /* 0x000fc800078e02ff */
[----:B------:R-:W-:-:S07]  /*12cb0*/  IMAD.MOV.U32 R13, RZ, RZ, R2 ;  /* 0x000000ffff0d7224 */ /* 0x000fce00078e0002 */
[----:B------:R-:W-:Y:S05]  /*12cc0*/  WARPSYNC.COLLECTIVE R15, `(.L_x_563) ;  /* 0x000000000f087348 */ /* 0x000fea0003c00000 */
[----:B------:R0:W1:Y:S02]  /*12cd0*/  SHFL.UP P6, R14, R13, R12, R11 ;  /* 0x0400000c0d0e7389 */ /* 0x00006400000c000b */
[----:B01----:R-:W-:Y:S01]  /*12ce0*/  ENDCOLLECTIVE ;  /* 0x000000000000791b */ /* 0x003fe20003800000 */
.L_x_563:
[----:B------:R-:W-:Y:S01]  /*12cf0*/  IMAD.MOV.U32 R12, RZ, RZ, 0x2 ;  /* 0x00000002ff0c7424 */ /* 0x000fe200078e00ff */
[----:B------:R-:W-:-:S05]  /*12d00*/  SEL R3, R14, RZ, P1 ;  /* 0x000000ff0e037207 */ /* 0x000fca0000800000 */
[----:B------:R-:W-:-:S04]  /*12d10*/  IMAD.IADD R2, R2, 0x1, R3 ;  /* 0x0000000102027824 */ /* 0x000fc800078e0203 */
[----:B------:R-:W-:-:S07]  /*12d20*/  IMAD.MOV.U32 R13, RZ, RZ, R2 ;  /* 0x000000ffff0d7224 */ /* 0x000fce00078e0002 */
[----:B------:R-:W-:Y:S05]  /*12d30*/  WARPSYNC.COLLECTIVE R15, `(.L_x_564) ;  /* 0x000000000f087348 */ /* 0x000fea0003c00000 */
[----:B------:R0:W1:Y:S02]  /*12d40*/  SHFL.UP P6, R14, R13, R12, R11 ;  /* 0x0400000c0d0e7389 */ /* 0x00006400000c000b */
[----:B01----:R-:W-:Y:S01]  /*12d50*/  ENDCOLLECTIVE ;  /* 0x000000000000791b */ /* 0x003fe20003800000 */
.L_x_564:
[----:B------:R-:W-:Y:S01]  /*12d60*/  IMAD.MOV.U32 R12, RZ, RZ, 0x4 ;  /* 0x00000004ff0c7424 */ /* 0x000fe200078e00ff */
[----:B------:R-:W-:-:S05]  /*12d70*/  SEL R3, R14, RZ, P2 ;  /* 0x000000ff0e037207 */ /* 0x000fca0001000000 */
[----:B------:R-:W-:-:S04]  /*12d80*/  IMAD.IADD R2, R2, 0x1, R3 ;  /* 0x0000000102027824 */ /* 0x000fc800078e0203 */
[----:B------:R-:W-:-:S07]  /*12d90*/  IMAD.MOV.U32 R13, RZ, RZ, R2 ;  /* 0x000000ffff0d7224 */ /* 0x000fce00078e0002 */
[----:B------:R-:W-:Y:S05]  /*12da0*/  WARPSYNC.COLLECTIVE R15, `(.L_x_565) ;  /* 0x000000000f087348 */ /* 0x000fea0003c00000 */
[----:B------:R0:W1:Y:S02]  /*12db0*/  SHFL.UP P6, R14, R13, R12, R11 ;  /* 0x0400000c0d0e7389 */ /* 0x00006400000c000b */
[----:B01----:R-:W-:Y:S01]  /*12dc0*/  ENDCOLLECTIVE ;  /* 0x000000000000791b */ /* 0x003fe20003800000 */
.L_x_565:
[----:B------:R-:W-:Y:S01]  /*12dd0*/  IMAD.MOV.U32 R12, RZ, RZ, 0x8 ;  /* 0x00000008ff0c7424 */ /* 0x000fe200078e00ff */
[----:B------:R-:W-:-:S05]  /*12de0*/  SEL R3, R14, RZ, P3 ;  /* 0x000000ff0e037207 */ /* 0x000fca0001800000 */
[----:B------:R-:W-:-:S04]  /*12df0*/  IMAD.IADD R2, R2, 0x1, R3 ;  /* 0x0000000102027824 */ /* 0x000fc800078e0203 */
[----:B------:R-:W-:-:S07]  /*12e00*/  IMAD.MOV.U32 R13, RZ, RZ, R2 ;  /* 0x000000ffff0d7224 */ /* 0x000fce00078e0002 */
[----:B------:R-:W-:Y:S05]  /*12e10*/  WARPSYNC.COLLECTIVE R15, `(.L_x_566) ;  /* 0x000000000f087348 */ /* 0x000fea0003c00000 */
[----:B------:R0:W1:Y:S02]  /*12e20*/  SHFL.UP P6, R14, R13, R12, R11 ;  /* 0x0400000c0d0e7389 */ /* 0x00006400000c000b */
[----:B01----:R-:W-:Y:S01]  /*12e30*/  ENDCOLLECTIVE ;  /* 0x000000000000791b */ /* 0x003fe20003800000 */
.L_x_566:
[----:B------:R-:W-:Y:S01]  /*12e40*/  IMAD.MOV.U32 R12, RZ, RZ, 0x10 ;  /* 0x00000010ff0c7424 */ /* 0x000fe200078e00ff */
[----:B------:R-:W-:-:S05]  /*12e50*/  SEL R3, R14, RZ, P4 ;  /* 0x000000ff0e037207 */ /* 0x000fca0002000000 */
[----:B------:R-:W-:-:S04]  /*12e60*/  IMAD.IADD R2, R2, 0x1, R3 ;  /* 0x0000000102027824 */ /* 0x000fc800078e0203 */
[----:B------:R-:W-:-:S07]  /*12e70*/  IMAD.MOV.U32 R13, RZ, RZ, R2 ;  /* 0x000000ffff0d7224 */ /* 0x000fce00078e0002 */
[----:B------:R-:W-:Y:S05]  /*12e80*/  WARPSYNC.COLLECTIVE R15, `(.L_x_567) ;  /* 0x000000000f087348 */ /* 0x000fea0003c00000 */
[----:B------:R0:W1:Y:S02]  /*12e90*/  SHFL.UP P6, R14, R13, R12, R11 ;  /* 0x0400000c0d0e7389 */ /* 0x00006400000c000b */
[----:B01----:R-:W-:Y:S01]  /*12ea0*/  ENDCOLLECTIVE ;  /* 0x000000000000791b */ /* 0x003fe20003800000 */
.L_x_567:
[----:B------:R-:W-:Y:S02]  /*12eb0*/  IMAD.MOV.U32 R12, RZ, RZ, 0x1f ;  /* 0x0000001fff0c7424 */ /* 0x000fe400078e00ff */
[----:B------:R-:W-:Y:S01]  /*12ec0*/  IMAD.MOV.U32 R11, RZ, RZ, 0x1f ;  /* 0x0000001fff0b7424 */ /* 0x000fe200078e00ff */
[----:B------:R-:W-:-:S05]  /*12ed0*/  SEL R3, R14, RZ, P5 ;  /* 0x000000ff0e037207 */ /* 0x000fca0002800000 */
[----:B------:R-:W-:-:S04]  /*12ee0*/  IMAD.IADD R2, R2, 0x1, R3 ;  /* 0x0000000102027824 */ /* 0x000fc800078e0203 */
[----:B------:R-:W-:-:S07]  /*12ef0*/  IMAD.MOV.U32 R13, RZ, RZ, R2 ;  /* 0x000000ffff0d7224 */ /* 0x000fce00078e0002 */
[----:B------:R-:W-:Y:S05]  /*12f00*/  WARPSYNC.COLLECTIVE R15, `(.L_x_568) ;  /* 0x000000000f087348 */ /* 0x000fea0003c00000 */
[----:B------:R0:W1:Y:S02]  /*12f10*/  SHFL.IDX P6, R14, R13, R12, R11 ;  /* 0x0000000c0d0e7389 */ /* 0x00006400000c000b */
[----:B01----:R-:W-:Y:S01]  /*12f20*/  ENDCOLLECTIVE ;  /* 0x000000000000791b */ /* 0x003fe20003800000 */
.L_x_568:
[----:B------:R-:W-:Y:S05]  /*12f30*/  BRA `(.L_x_569) ;  /* 0xffffffdc00447947 */ /* 0x000fea000383ffff */
.L_x_508:
[----:B------:R-:W-:Y:S01]  /*12f40*/  BSSY B0, `(.L_x_570) ;  /* 0x0000008000007945 */ /* 0x000fe20003800000 */
[----:B------:R-:W-:Y:S02]  /*12f50*/  IMAD.MOV.U32 R13, RZ, RZ, R2 ;  /* 0x000000ffff0d7224 */ /* 0x000fe400078e0002 */
[----:B------:R-:W-:Y:S02]  /*12f60*/  IMAD.MOV.U32 R12, RZ, RZ, 0x1 ;  /* 0x00000001ff0c7424 */ /* 0x000fe400078e00ff */
[----:B------:R-:W-:Y:S02]  /*12f70*/  IMAD.MOV.U32 R11, RZ, RZ, RZ ;  /* 0x000000ffff0b7224 */ /* 0x000fe400078e00ff */
[----:B------:R-:W-:-:S07]  /*12f80*/  IMAD.MOV.U32 R15, RZ, RZ, -0x1 ;  /* 0xffffffffff0f7424 */ /* 0x000fce00078e00ff */
[----:B------:R-:W-:Y:S05]  /*12f90*/  WARPSYNC.COLLECTIVE R15, `(.L_x_571) ;  /* 0x000000000f087348 */ /* 0x000fea0003c00000 */
[----:B------:R0:W1:Y:S02]  /*12fa0*/  SHFL.UP P6, R14, R13, R12, R11 ;  /* 0x0400000c0d0e7389 */ /* 0x00006400000c000b */
[----:B01----:R-:W-:Y:S01]  /*12fb0*/  ENDCOLLECTIVE ;  /* 0x000000000000791b */ /* 0x003fe20003800000 */
.L_x_571:
[----:B------:R-:W-:Y:S05]  /*12fc0*/  BSYNC B0 ;  /* 0x0000000000007941 */ /* 0x000fea0003800000 */
.L_x_570:
[----:B------:R-:W-:Y:S01]  /*12fd0*/  SEL R3, R14, RZ, P1 ;  /* 0x000000ff0e037207 */ /* 0x000fe20000800000 */
[----:B------:R-:W-:Y:S02]  /*12fe0*/  IMAD.MOV.U32 R12, RZ, RZ, 0x2 ;  /* 0x00000002ff0c7424 */ /* 0x000fe400078e00ff */
[----:B------:R-:W-:Y:S02]  /*12ff0*/  IMAD.MOV.U32 R11, RZ, RZ, RZ ;  /* 0x000000ffff0b7224 */ /* 0x000fe400078e00ff */
[----:B------:R-:W-:Y:S02]  /*13000*/  IMAD.IADD R2, R2, 0x1, R3 ;  /* 0x0000000102027824 */ /* 0x000fe400078e0203 */
[----:B------:R-:W-:Y:S02]  /*13010*/  IMAD.MOV.U32 R15, RZ, RZ, -0x1 ;  /* 0xffffffffff0f7424 */ /* 0x000fe400078e00ff */
[----:B------:R-:W-:-:S07]  /*13020*/  IMAD.MOV.U32 R13, RZ, RZ, R2 ;  /* 0x000000ffff0d7224 */ /* 0x000fce00078e0002 */
[----:B------:R-:W-:Y:S05]  /*13030*/  WARPSYNC.COLLECTIVE R15, `(.L_x_572) ;  /* 0x000000000f087348 */ /* 0x000fea0003c00000 */
[----:B------:R0:W1:Y:S02]  /*13040*/  SHFL.UP P6, R14, R13, R12, R11 ;  /* 0x0400000c0d0e7389 */ /* 0x00006400000c000b */
[----:B01----:R-:W-:Y:S01]  /*13050*/  ENDCOLLECTIVE ;  /* 0x000000000000791b */ /* 0x003fe20003800000 */
.L_x_572:
[----:B------:R-:W-:Y:S01]  /*13060*/  IMAD.MOV.U32 R12, RZ, RZ, 0x4 ;  /* 0x00000004ff0c7424 */ /* 0x000fe200078e00ff */
[----:B------:R-:W-:-:S05]  /*13070*/  SEL R3, R14, RZ, P2 ;  /* 0x000000ff0e037207 */ /* 0x000fca0001000000 */
[----:B------:R-:W-:-:S04]  /*13080*/  IMAD.IADD R2, R2, 0x1, R3 ;  /* 0x0000000102027824 */ /* 0x000fc800078e0203 */
[----:B------:R-:W-:-:S07]  /*13090*/  IMAD.MOV.U32 R13, RZ, RZ, R2 ;  /* 0x000000ffff0d7224 */ /* 0x000fce00078e0002 */
[----:B------:R-:W-:Y:S05]  /*130a0*/  WARPSYNC.COLLECTIVE R15, `(.L_x_573) ;  /* 0x000000000f087348 */ /* 0x000fea0003c00000 */
[----:B------:R0:W1:Y:S02]  /*130b0*/  SHFL.UP P6, R14, R13, R12, R11 ;  /* 0x0400000c0d0e7389 */ /* 0x00006400000c000b */
[----:B01----:R-:W-:Y:S01]  /*130c0*/  ENDCOLLECTIVE ;  /* 0x000000000000791b */ /* 0x003fe20003800000 */
.L_x_573:
[----:B------:R-:W-:Y:S01]  /*130d0*/  IMAD.MOV.U32 R12, RZ, RZ, 0x8 ;  /* 0x00000008ff0c7424 */ /* 0x000fe200078e00ff */
[----:B------:R-:W-:-:S05]  /*130e0*/  SEL R3, R14, RZ, P3 ;  /* 0x000000ff0e037207 */ /* 0x000fca0001800000 */
[----:B------:R-:W-:-:S04]  /*130f0*/  IMAD.IADD R2, R2, 0x1, R3 ;  /* 0x0000000102027824 */ /* 0x000fc800078e0203 */
[----:B------:R-:W-:-:S07]  /*13100*/  IMAD.MOV.U32 R13, RZ, RZ, R2 ;  /* 0x000000ffff0d7224 */ /* 0x000fce00078e0002 */
[----:B------:R-:W-:Y:S05]  /*13110*/  WARPSYNC.COLLECTIVE R15, `(.L_x_574) ;  /* 0x000000000f087348 */ /* 0x000fea0003c00000 */
[----:B------:R0:W1:Y:S02]  /*13120*/  SHFL.UP P6, R14, R13, R12, R11 ;  /* 0x0400000c0d0e7389 */ /* 0x00006400000c000b */
[----:B01----:R-:W-:Y:S01]  /*13130*/  ENDCOLLECTIVE ;  /* 0x000000000000791b */ /* 0x003fe20003800000 */
.L_x_574:
[----:B------:R-:W-:Y:S01]  /*13140*/  IMAD.MOV.U32 R12, RZ, RZ, 0x10 ;  /* 0x00000010ff0c7424 */ /* 0x000fe200078e00ff */
[----:B------:R-:W-:-:S05]  /*13150*/  SEL R3, R14, RZ, P4 ;  /* 0x000000ff0e037207 */ /* 0x000fca0002000000 */
[----:B------:R-:W-:-:S04]  /*13160*/  IMAD.IADD R2, R2, 0x1, R3 ;  /* 0x0000000102027824 */ /* 0x000fc800078e0203 */
[----:B------:R-:W-:-:S07]  /*13170*/  IMAD.MOV.U32 R13, RZ, RZ, R2 ;  /* 0x000000ffff0d7224 */ /* 0x000fce00078e0002 */
[----:B------:R-:W-:Y:S05]  /*13180*/  WARPSYNC.COLLECTIVE R15, `(.L_x_575) ;  /* 0x000000000f087348 */ /* 0x000fea0003c00000 */
[----:B------:R0:W1:Y:S02]  /*13190*/  SHFL.UP P6, R14, R13, R12, R11 ;  /* 0x0400000c0d0e7389 */ /* 0x00006400000c000b */
[----:B01----:R-:W-:Y:S01]  /*131a0*/  ENDCOLLECTIVE ;  /* 0x000000000000791b */ /* 0x003fe20003800000 */
.L_x_575:
        /* <DEDUP_REMOVED lines=8> */
.L_x_576:
[----:B------:R-:W-:Y:S05]  /*13230*/  BRA `(.L_x_577) ;  /* 0xffffffdc00307947 */ /* 0x000fea000383ffff */
.L_x_510:
[----:B------:R-:W-:Y:S01]  /*13240*/  BSSY B0, `(.L_x_578) ;  /* 0x0000006000007945 */ /* 0x000fe20003800000 */
[----:B------:R-:W-:Y:S01]  /*13250*/  PLOP3.LUT P6, PT, P6, PT, PT, 0x8, 0x0 ;  /* 0x000000000000781c */ /* 0x000fe200037ce170 */
[----:B------:R-:W-:-:S12]  /*13260*/  IMAD.MOV.U32 R15, RZ, RZ, -0x1 ;  /* 0xffffffffff0f7424 */ /* 0x000fd800078e00ff */
[----:B0-----:R-:W-:Y:S05]  /*13270*/  WARPSYNC.COLLECTIVE R15, `(.L_x_579) ;  /* 0x000000000f087348 */ /* 0x001fea0003c00000 */
[----:B------:R-:W-:Y:S01]  /*13280*/  VOTE.ANY R14, PT, P6 ;  /* 0x00000000000e7806 */ /* 0x000fe200030e0100 */
[----:B0-----:R-:W-:Y:S06]  /*13290*/  ENDCOLLECTIVE ;  /* 0x000000000000791b */ /* 0x001fec0003800000 */
.L_x_579:
[----:B------:R-:W-:Y:S05]  /*132a0*/  BSYNC B0 ;  /* 0x0000000000007941 */ /* 0x000fea0003800000 */
.L_x_578:
[----:B------:R-:W-:Y:S02]  /*132b0*/  IMAD.MOV.U32 R8, RZ, RZ, R14 ;  /* 0x000000ffff087224 */ /* 0x000fe400078e000e */
[----:B------:R-:W-:Y:S02]  /*132c0*/  IMAD.MOV.U32 R13, RZ, RZ, R5 ;  /* 0x000000ffff0d7224 */ /* 0x000fe400078e0005 */
[----:B------:R-:W0:Y:S01]  /*132d0*/  POPC R4, R8 ;  /* 0x0000000800047309 */ /* 0x000e220000000000 */
[----:B------:R-:W-:Y:S02]  /*132e0*/  IMAD.MOV.U32 R11, RZ, RZ, 0x1f ;  /* 0x0000001fff0b7424 */ /* 0x000fe400078e00ff */
[----:B------:R-:W-:Y:S02]  /*132f0*/  IMAD.MOV.U32 R15, RZ, RZ, -0x1 ;  /* 0xffffffffff0f7424 */ /* 0x000fe400078e00ff */
[----:B0-----:R-:W-:-:S07]  /*13300*/  IMAD.MOV.U32 R12, RZ, RZ, R4 ;  /* 0x000000ffff0c7224 */ /* 0x001fce00078e0004 */
[----:B------:R-:W-:Y:S05]  /*13310*/  WARPSYNC.COLLECTIVE R15, `(.L_x_580) ;  /* 0x000000000f087348 */ /* 0x000fea0003c00000 */
[----:B------:R0:W1:Y:S02]  /*13320*/  SHFL.IDX P6, R14, R13, R12, R11 ;  /* 0x0000000c0d0e7389 */ /* 0x00006400000c000b */
[----:B01----:R-:W-:Y:S01]  /*13330*/  ENDCOLLECTIVE ;  /* 0x000000000000791b */ /* 0x003fe20003800000 */
.L_x_580:
[----:B------:R-:W-:Y:S02]  /*13340*/  IMAD.MOV.U32 R13, RZ, RZ, R7 ;  /* 0x000000ffff0d7224 */ /* 0x000fe400078e0007 */
[----:B------:R-:W-:-:S07]  /*13350*/  IMAD.MOV.U32 R5, RZ, RZ, R14 ;  /* 0x000000ffff057224 */ /* 0x000fce00078e000e */
[----:B------:R-:W-:Y:S05]  /*13360*/  WARPSYNC.COLLECTIVE R15, `(.L_x_581) ;  /* 0x000000000f087348 */ /* 0x000fea0003c00000 */
[----:B------:R0:W1:Y:S02]  /*13370*/  SHFL.IDX P6, R14, R13, R12, R11 ;  /* 0x0000000c0d0e7389 */ /* 0x00006400000c000b */
[----:B01----:R-:W-:Y:S01]  /*13380*/  ENDCOLLECTIVE ;  /* 0x000000000000791b */ /* 0x003fe20003800000 */
.L_x_581:
[----:B------:R-:W-:Y:S01]  /*13390*/  IMAD.MOV.U32 R7, RZ, RZ, R14 ;  /* 0x000000ffff077224 */ /* 0x000fe200078e000e */
[----:B------:R-:W-:Y:S06]  /*133a0*/  BRA `(.L_x_582) ;  /* 0xffffffdc00107947 */ /* 0x000fec000383ffff */
.L_x_512:
[----:B------:R-:W-:Y:S01]  /*133b0*/  BSSY B0, `(.L_x_583) ;  /* 0x0000007000007945 */ /* 0x000fe20003800000 */
[----:B------:R-:W-:Y:S02]  /*133c0*/  IMAD.MOV.U32 R13, RZ, RZ, R2 ;  /* 0x000000ffff0d7224 */ /* 0x000fe400078e0002 */
[----:B------:R-:W-:Y:S02]  /*133d0*/  IMAD.MOV.U32 R11, RZ, RZ, 0x1f ;  /* 0x0000001fff0b7424 */ /* 0x000fe400078e00ff */
[----:B------:R-:W-:-:S07]  /*133e0*/  IMAD.MOV.U32 R15, RZ, RZ, -0x1 ;  /* 0xffffffffff0f7424 */ /* 0x000fce00078e00ff */
[----:B0123--:R-:W-:Y:S05]  /*133f0*/  WARPSYNC.COLLECTIVE R15, `(.L_x_584) ;  /* 0x000000000f087348 */ /* 0x00ffea0003c00000 */
[----:B------:R4:W0:Y:S02]  /*13400*/  SHFL.IDX P6, R14, R13, R12, R11 ;  /* 0x0000000c0d0e7389 */ /* 0x00082400000c000b */
[----:B01234-:R-:W-:Y:S01]  /*13410*/  ENDCOLLECTIVE ;  /* 0x000000000000791b */ /* 0x01ffe20003800000 */
.L_x_584:
[----:B------:R-:W-:Y:S05]  /*13420*/  BSYNC B0 ;  /* 0x0000000000007941 */ /* 0x000fea0003800000 */
.L_x_583:
[----:B------:R-:W-:Y:S01]  /*13430*/  IMAD.MOV.U32 R6, RZ, RZ, R14 ;  /* 0x000000ffff067224 */ /* 0x000fe200078e000e */
[----:B------:R-:W-:Y:S06]  /*13440*/  BRA `(.L_x_511) ;  /* 0xffffffdc00007947 */ /* 0x000fec000383ffff */
.L_x_516:
[----:B0-----:R0:W1:Y:S02]  /*13450*/  SYNCS.PHASECHK.TRANS64.TRYWAIT P0, [R0+URZ+0x22820], R3 ;  /* 0x02282003000075a7 */ /* 0x001064000800017f */
[----:B-1----:R-:W-:Y:S05]  /*13460*/  @!P0 NANOSLEEP.SYNCS 0x989680 ;  /* 0x009896800000895d */ /* 0x002fea0003900000 */
[----:B------:R-:W1:Y:S02]  /*13470*/  @!P0 SYNCS.PHASECHK.TRANS64 P0, [R0+URZ+0x22820], R3 ;  /* 0x02282003000085a7 */ /* 0x000e64000800007f */
[----:B-1----:R-:W-:Y:S05]  /*13480*/  @!P0 BRA `(.L_x_516) ;  /* 0xfffffffc00f08947 */ /* 0x002fea000383ffff */
[----:B------:R-:W-:Y:S05]  /*13490*/  BRA `(.L_x_585) ;  /* 0xffffffe000947947 */ /* 0x000fea000383ffff */
.L_x_517:
        /* <DEDUP_REMOVED lines=8> */
[----:B0-----:R-:W-:Y:S05]  /*13520*/  WARPSYNC.COLLECTIVE R15, `(.L_x_587) ;  /* 0x000000000f087348 */ /* 0x001fea0003c00000 */
[----:B------:R1:W2:Y:S02]  /*13530*/  SHFL.IDX P6, R14, R13, R12, R11 ;  /* 0x0000000c0d0e7389 */ /* 0x0002a400000c000b */
[----:B012---:R-:W-:Y:S01]  /*13540*/  ENDCOLLECTIVE ;  /* 0x000000000000791b */ /* 0x007fe20003800000 */
.L_x_587:
[----:B------:R-:W-:Y:S05]  /*13550*/  BSYNC B0 ;  /* 0x0000000000007941 */ /* 0x000fea0003800000 */
.L_x_586:
[----:B------:R-:W-:Y:S05]  /*13560*/  BRA `(.L_x_588) ;  /* 0xffffffe0007c7947 */ /* 0x000fea000383ffff */
.L_x_520:
[----:B------:R-:W-:Y:S01]  /*13570*/  BSSY B1, `(.L_x_589) ;  /* 0x0000006000017945 */ /* 0x000fe20003800000 */
[----:B------:R-:W-:-:S07]  /*13580*/  IMAD.MOV.U32 R15, RZ, RZ, -0x1 ;  /* 0xffffffffff0f7424 */ /* 0x000fce00078e00ff */
[----:B01----:R-:W-:Y:S05]  /*13590*/  WARPSYNC.COLLECTIVE R15, `(.L_x_590) ;  /* 0x000000000f0c7348 */ /* 0x003fea0003c00000 */
[----:B------:R-:W-:Y:S02]  /*135a0*/  ELECT P6, UR62, PT ;  /* 0x00000000003e782f */ /* 0x000fe400038c0000 */
[----:B------:R-:W-:Y:S01]  /*135b0*/  MOV R14, UR62 ;  /* 0x0000003e000e7c02 */ /* 0x000fe20008000f00 */
[----:B01----:R-:W-:Y:S10]  /*135c0*/  ENDCOLLECTIVE ;  /* 0x000000000000791b */ /* 0x003ff40003800000 */
.L_x_590:
[----:B------:R-:W-:Y:S05]  /*135d0*/  BSYNC B1 ;  /* 0x0000000000017941 */ /* 0x000fea0003800000 */
.L_x_589:
[----:B------:R-:W-:Y:S05]  /*135e0*/  BRA `(.L_x_591) ;  /* 0xffffffe000747947 */ /* 0x000fea000383ffff */
.L_x_522:
[----:B0-----:R0:W1:Y:S02]  /*135f0*/  SYNCS.PHASECHK.TRANS64.TRYWAIT P0, [R6+URZ], R5 ;  /* 0x00000005060075a7 */ /* 0x001064000800017f */
[----:B-1----:R-:W-:Y:S05]  /*13600*/  @!P0 NANOSLEEP.SYNCS 0x989680 ;  /* 0x009896800000895d */ /* 0x002fea0003900000 */
[----:B------:R-:W1:Y:S02]  /*13610*/  @!P0 SYNCS.PHASECHK.TRANS64 P0, [R6+URZ], R5 ;  /* 0x00000005060085a7 */ /* 0x000e64000800007f */
[----:B-1----:R-:W-:Y:S05]  /*13620*/  @!P0 BRA `(.L_x_522) ;  /* 0xfffffffc00f08947 */ /* 0x002fea000383ffff */
[----:B------:R-:W-:Y:S05]  /*13630*/  BRA `(.L_x_592) ;  /* 0xffffffe000ac7947 */ /* 0x000fea000383ffff */
.L_x_523:
[----:B-1----:R1:W2:Y:S02]  /*13640*/  SYNCS.PHASECHK.TRANS64.TRYWAIT P0, [R7+URZ], R2 ;  /* 0x00000002070075a7 */ /* 0x0022a4000800017f */
[----:B--2---:R-:W-:Y:S05]  /*13650*/  @!P0 NANOSLEEP.SYNCS 0x989680 ;  /* 0x009896800000895d */ /* 0x004fea0003900000 */
[----:B------:R-:W2:Y:S02]  /*13660*/  @!P0 SYNCS.PHASECHK.TRANS64 P0, [R7+URZ], R2 ;  /* 0x00000002070085a7 */ /* 0x000ea4000800007f */
[----:B--2---:R-:W-:Y:S05]  /*13670*/  @!P0 BRA `(.L_x_523) ;  /* 0xfffffffc00f08947 */ /* 0x004fea000383ffff */
[----:B------:R-:W-:Y:S05]  /*13680*/  BRA `(.L_x_593) ;  /* 0xffffffe000a07947 */ /* 0x000fea000383ffff */
.L_x_525:
[----:B--2---:R2:W3:Y:S02]  /*13690*/  SYNCS.PHASECHK.TRANS64.TRYWAIT P0, [R4+URZ], R5 ;  /* 0x00000005040075a7 */ /* 0x0044e4000800017f */
[----:B---3--:R-:W-:Y:S05]  /*136a0*/  @!P0 NANOSLEEP.SYNCS 0x989680 ;  /* 0x009896800000895d */ /* 0x008fea0003900000 */
[----:B------:R-:W3:Y:S02]  /*136b0*/  @!P0 SYNCS.PHASECHK.TRANS64 P0, [R4+URZ], R5 ;  /* 0x00000005040085a7 */ /* 0x000ee4000800007f */
[----:B---3--:R-:W-:Y:S05]  /*136c0*/  @!P0 BRA `(.L_x_525) ;  /* 0xfffffffc00f08947 */ /* 0x008fea000383ffff */
[----:B------:R-:W-:Y:S05]  /*136d0*/  BRA `(.L_x_594) ;  /* 0xffffffe000a47947 */ /* 0x000fea000383ffff */
.L_x_595:
        /* <DEDUP_REMOVED lines=10> */
.L_x_6130:


//--------------------- .text._ZN7cutlass13device_kernelIN5flash11enable_sm90INS1_16FlashAttnFwdSm90INS1_25CollectiveMainloopFwdSm90ILi2EN4cute5tupleIJNS5_1CILi1EEES8_S8_EEENS6_IJNS7_ILi128EEENS7_ILi96EEENS7_ILi64EEEEEELi256ENS_6half_tEfNS_4arch4Sm90ELb0ELb0ELb1ELb1ELb0ELb1ELb0ELb1ELb0ELb1ELb1ELb0EEENS1_21CollectiveEpilogueFwdINS6_IJSA_NS7_ILi256EEESB_EEES9_SE_SG_Li256ELb1ELb1ELb1ELb0EEENS1_36VarlenDynamicPersistentTileSchedulerILi128ELi96ELi256ELi128ELb1ELb1ELb1ELb0ELb1ELb1EEEEEEEEEvNT_6ParamsE --------------------------
	.section	.text._ZN7cutlass13device_kernelIN5flash11enable_sm90INS1_16FlashAttnFwdSm90INS1_25CollectiveMainloopFwdSm90ILi2EN4cute5tupleIJNS5_1CILi1EEES8_S8_EEENS6_IJNS7_ILi128EEENS7_ILi96EEENS7_ILi64EEEEEELi256ENS_6half_tEfNS_4arch4Sm90ELb0ELb0ELb1ELb1ELb0ELb1ELb0ELb1ELb0ELb1ELb1ELb0EEENS1_21CollectiveEpilogueFwdINS6_IJSA_NS7_ILi256EEESB_EEES9_SE_SG_Li256ELb1ELb1ELb1ELb0EEENS1_36VarlenDynamicPersistentTileSchedulerILi128ELi96ELi256ELi128ELb1ELb1ELb1ELb0ELb1ELb1EEEEEEEEEvNT_6ParamsE,"ax",@progbits
	.align	128
.text._ZN7cutlass13device_kernelIN5flash11enable_sm90INS1_16FlashAttnFwdSm90INS1_25CollectiveMainloopFwdSm90ILi2EN4cute5tupleIJNS5_1CILi1EEES8_S8_EEENS6_IJNS7_ILi128EEENS7_ILi96EEENS7_ILi64EEEEEELi256ENS_6half_tEfNS_4arch4Sm90ELb0ELb0ELb1ELb1ELb0ELb1ELb0ELb1ELb0ELb1ELb1ELb0EEENS1_21CollectiveEpilogueFwdINS6_IJSA_NS7_ILi256EEESB_EEES9_SE_SG_Li256ELb1ELb1ELb1ELb0EEENS1_36VarlenDynamicPersistentTileSchedulerILi128ELi96ELi256ELi128ELb1ELb1ELb1ELb0ELb1ELb1EEEEEEEEEvNT_6ParamsE:
        .type           _ZN7cutlass13device_kernelIN5flash11enable_sm90INS1_16FlashAttnFwdSm90INS1_25CollectiveMainloopFwdSm90ILi2EN4cute5tupleIJNS5_1CILi1EEES8_S8_EEENS6_IJNS7_ILi128EEENS7_ILi96EEENS7_ILi64EEEEEELi256ENS_6half_tEfNS_4arch4Sm90ELb0ELb0ELb1ELb1ELb0ELb1ELb0ELb1ELb0ELb1ELb1ELb0EEENS1_21CollectiveEpilogueFwdINS6_IJSA_NS7_ILi256EEESB_EEES9_SE_SG_Li256ELb1ELb1ELb1ELb0EEENS1_36VarlenDynamicPersistentTileSchedulerILi128ELi96ELi256ELi128ELb1ELb1ELb1ELb0ELb1ELb1EEEEEEEEEvNT_6ParamsE,@function
        .size           _ZN7cutlass13device_kernelIN5flash11enable_sm90INS1_16FlashAttnFwdSm90INS1_25CollectiveMainloopFwdSm90ILi2EN4cute5tupleIJNS5_1CILi1EEES8_S8_EEENS6_IJNS7_ILi128EEENS7_ILi96EEENS7_ILi64EEEEEELi256ENS_6half_tEfNS_4arch4Sm90ELb0ELb0ELb1ELb1ELb0ELb1ELb0ELb1ELb0ELb1ELb1ELb0EEENS1_21CollectiveEpilogueFwdINS6_IJSA_NS7_ILi256EEESB_EEES9_SE_SG_Li256ELb1ELb1ELb1ELb0EEENS1_36VarlenDynamicPersistentTileSchedulerILi128ELi96ELi256ELi128ELb1ELb1ELb1ELb0ELb1ELb1EEEEEEEEEvNT_6ParamsE,(.L_x_6131 - _ZN7cutlass13device_kernelIN5flash11enable_sm90INS1_16FlashAttnFwdSm90INS1_25CollectiveMainloopFwdSm90ILi2EN4cute5tupleIJNS5_1CILi1EEES8_S8_EEENS6_IJNS7_ILi128EEENS7_ILi96EEENS7_ILi64EEEEEELi256ENS_6half_tEfNS_4arch4Sm90ELb0ELb0ELb1ELb1ELb0ELb1ELb0ELb1ELb0ELb1ELb1ELb0EEENS1_21CollectiveEpilogueFwdINS6_IJSA_NS7_ILi256EEESB_EEES9_SE_SG_Li256ELb1ELb1ELb1ELb0EEENS1_36VarlenDynamicPersistentTileSchedulerILi128ELi96ELi256ELi128ELb1ELb1ELb1ELb0ELb1ELb1EEEEEEEEEvNT_6ParamsE)
        .other          _ZN7cutlass13device_kernelIN5flash11enable_sm90INS1_16FlashAttnFwdSm90INS1_25CollectiveMainloopFwdSm90ILi2EN4cute5tupleIJNS5_1CILi1EEES8_S8_EEENS6_IJNS7_ILi128EEENS7_ILi96EEENS7_ILi64EEEEEELi256ENS_6half_tEfNS_4arch4Sm90ELb0ELb0ELb1ELb1ELb0ELb1ELb0ELb1ELb0ELb1ELb1ELb0EEENS1_21CollectiveEpilogueFwdINS6_IJSA_NS7_ILi256EEESB_EEES9_SE_SG_Li256ELb1ELb1ELb1ELb0EEENS1_36VarlenDynamicPersistentTileSchedulerILi128ELi96ELi256ELi128ELb1ELb1ELb1ELb0ELb1ELb1EEEEEEEEEvNT_6ParamsE,@"STO_CUDA_ENTRY STV_DEFAULT"
_ZN7cutlass13device_kernelIN5flash11enable_sm90INS1_16FlashAttnFwdSm90INS1_25CollectiveMainloopFwdSm90ILi2EN4cute5tupleIJNS5_1CILi1EEES8_S8_EEENS6_IJNS7_ILi128EEENS7_ILi96EEENS7_ILi64EEEEEELi256ENS_6half_tEfNS_4arch4Sm90ELb0ELb0ELb1ELb1ELb0ELb1ELb0ELb1ELb0ELb1ELb1ELb0EEENS1_21CollectiveEpilogueFwdINS6_IJSA_NS7_ILi256EEESB_EEES9_SE_SG_Li256ELb1ELb1ELb1ELb0EEENS1_36VarlenDynamicPersistentTileSchedulerILi128ELi96ELi256ELi128ELb1ELb1ELb1ELb0ELb1ELb1EEEEEEEEEvNT_6ParamsE:
        /* <DEDUP_REMOVED lines=13> */
[----:B------:R-:W-:Y:S02]  /*00d0*/  UIADD3 UR10, UP2, UR4, 0x570, URZ ;  /* 0x00000570040a7890 */ /* 0x000fe4000ff5e03f */
[----:B------:R-:W-:Y:S02]  /*00e0*/  UIADD3 UR4, UP3, UR4, 0x670, URZ ;  /* 0x0000067004047890 */ /* 0x000fe4000ff7e03f */
[----:B------:R-:W-:-:S02]  /*00f0*/  UIADD3.X UR7, URZ, UR5, URZ, UP0, !UPT ;  /* 0x000000053f077290 */ /* 0x000fc400087fe43f */
[----:B------:R-:W-:Y:S02]  /*0100*/  UIADD3.X UR9, URZ, UR5, URZ, UP1, !UPT ;  /* 0x000000053f097290 */ /* 0x000fe40008ffe43f */
[----:B------:R-:W-:Y:S02]  /*0110*/  UIADD3.X UR11, URZ, UR5, URZ, UP2, !UPT ;  /* 0x000000053f0b7290 */ /* 0x000fe400097fe43f */
[----:B------:R-:W-:-:S03]  /*0120*/  UIADD3.X UR5, URZ, UR5, URZ, UP3, !UPT ;  /* 0x000000053f057290 */ /* 0x000fc60009ffe43f */
[----:B------:R0:W-:Y:S02]  /*0130*/  UTMACCTL.PF [UR6] ;  /* 0x00000000060079b9 */ /* 0x0001e40008040000 */
[----:B------:R0:W-:Y:S02]  /*0140*/  UTMACCTL.PF [UR8] ;  /* 0x00000000080079b9 */ /* 0x0001e40008040000 */
[----:B------:R0:W-:Y:S02]  /*0150*/  UTMACCTL.PF [UR10] ;  /* 0x000000000a0079b9 */ /* 0x0001e40008040000 */
[----:B------:R0:W-:Y:S02]  /*0160*/  UTMACCTL.PF [UR4] ;  /* 0x00000000040079b9 */ /* 0x0001e40008040000 */
[----:B0-----:R-:W-:Y:S01]  /*0170*/  NOP ;  /* 0x0000000000007918 */ /* 0x001fe20000000000 */
.L_x_597:
[----:B------:R-:W-:Y:S05]  /*0180*/  BSYNC B0 ;  /* 0x0000000000007941 */ /* 0x000fea0003800000 */
.L_x_596:
        /* <DEDUP_REMOVED lines=41> */
.L_x_598:
        /* <DEDUP_REMOVED lines=22> */
.L_x_599:
        /* <DEDUP_REMOVED lines=18> */
.L_x_600:
        /* <DEDUP_REMOVED lines=22> */
.L_x_601:
        /* <DEDUP_REMOVED lines=22> */
.L_x_602:
        /* <DEDUP_REMOVED lines=8> */
.L_x_605:
        /* <DEDUP_REMOVED lines=11> */
[----:B------:R-:W-:Y:S04]  /*0a90*/  BAR.SYNC.DEFER_BLOCKING 0x5, 0x180 ;  /* 0x0146000000007b1d */ /* 0x000fe80000010000 */
[----:B------:R-:W-:-:S02]  /*0aa0*/  IMAD.U32 R19, RZ, RZ, UR4 ;  /* 0x00000004ff137e24 */ /* 0x000fc4000f8e00ff */
[----:B------:R-:W-:-:S03]  /*0ab0*/  ULDC UR4, c[0x0][0xc3c] ;  /* 0x00030f0000047ab9 */ /* 0x000fc60000000800 */
[----:B------:R-:W0:Y:S01]  /*0ac0*/  LDS.128 R152, [R19+0x228d0] ;  /* 0x0228d00013987984 */ /* 0x000e220000000c00 */
[----:B------:R-:W-:Y:S06]  /*0ad0*/  BAR.ARV 0x4, 0x180 ;  /* 0x0106000000007b1d */ /* 0x000fec0000002000 */
[----:B0-----:R-:W-:-:S13]  /*0ae0*/  ISETP.GE.AND P0, PT, R155, UR4, PT ;  /* 0x000000049b007c0c */ /* 0x001fda000bf06270 */
[----:B------:R-:W-:Y:S05]  /*0af0*/  @P0 BRA `(.L_x_606) ;  /* 0x00000198006c0947 */ /* 0x000fea0003800000 */
[----:B------:R-:W-:Y:S01]  /*0b00*/  VIADD R6, R6, 0xffffff80 ;  /* 0xffffff8006067836 */ /* 0x000fe20000000000 */
[----:B------:R-:W-:Y:S01]  /*0b10*/  CS2R R200, SRZ ;  /* 0x0000000000c87805 */ /* 0x000fe2000001ff00 */
[----:B------:R-:W-:Y:S01]  /*0b20*/  IMAD.MOV.U32 R217, RZ, RZ, RZ ;  /* 0x000000ffffd97224 */ /* 0x000fe200078e00ff */
[----:B------:R-:W-:Y:S01]  /*0b30*/  ULOP3.LUT UR44, UR36, 0x1, URZ, 0xfc, !UPT ;  /* 0x00000001242c7892 */ /* 0x000fe2000f8efc3f */
[----:B------:R-:W-:Y:S01]  /*0b40*/  IMAD.MOV.U32 R204, RZ, RZ, RZ ;  /* 0x000000ffffcc7224 */ /* 0x000fe200078e00ff */
[----:B------:R-:W-:-:S04]  /*0b50*/  SHF.R.S32.HI R3, RZ, 0x1f, R6 ;  /* 0x0000001fff037819 */ /* 0x000fc80000011406 */
[CC--:B------:R-:W-:Y:S02]  /*0b60*/  LEA.HI R0, R3.reuse, R6.reuse, RZ, 0x7 ;  /* 0x0000000603007211 */ /* 0x0c0fe400078f38ff */
[CC--:B------:R-:W-:Y:S02]  /*0b70*/  LEA.HI R2, R3.reuse, R6.reuse, RZ, 0x4 ;  /* 0x0000000603027211 */ /* 0x0c0fe400078f20ff */
[----:B------:R-:W-:Y:S02]  /*0b80*/  LOP3.LUT R5, R0, 0xffffff80, RZ, 0xc0, !PT ;  /* 0xffffff8000057812 */ /* 0x000fe400078ec0ff */
[----:B------:R-:W-:Y:S02]  /*0b90*/  SHF.R.S32.HI R7, RZ, 0x4, R2 ;  /* 0x00000004ff077819 */ /* 0x000fe40000011402 */
[----:B------:R-:W-:Y:S01]  /*0ba0*/  LEA.HI R206, R3, R6, RZ, 0x5 ;  /* 0x0000000603ce7211 */ /* 0x000fe200078f28ff */
[----:B------:R-:W-:Y:S01]  /*0bb0*/  IMAD.IADD R13, R6, 0x1, -R5 ;  /* 0x00000001060d7824 */ /* 0x000fe200078e0a05 */
[----:B------:R-:W-:-:S02]  /*0bc0*/  SHF.R.S32.HI R5, RZ, 0x7, R0 ;  /* 0x00000007ff057819 */ /* 0x000fc40000011400 */
[----:B------:R-:W-:Y:S02]  /*0bd0*/  LEA.HI R4, R2, R7, RZ, 0x1 ;  /* 0x0000000702047211 */ /* 0x000fe400078f08ff */
[----:B------:R-:W-:Y:S01]  /*0be0*/  SHF.R.S32.HI R8, RZ, 0x1f, R13 ;  /* 0x0000001fff087819 */ /* 0x000fe2000001140d */
[----:B------:R-:W-:Y:S01]  /*0bf0*/  STL [R1+0x54], R13 ;  /* 0x0000540d01007387 */ /* 0x000fe20000100800 */
[----:B------:R-:W-:Y:S02]  /*0c00*/  LEA.HI R0, R0, R5, RZ, 0x1 ;  /* 0x0000000500007211 */ /* 0x000fe400078f08ff */
[----:B------:R-:W-:Y:S02]  /*0c10*/  LEA.HI R9, R8, R13, RZ, 0x2 ;  /* 0x0000000d08097211 */ /* 0x000fe400078f10ff */
[----:B------:R-:W-:Y:S02]  /*0c20*/  LOP3.LUT R0, R0, 0x3fffffe, RZ, 0xc0, !PT ;  /* 0x03fffffe00007812 */ /* 0x000fe400078ec0ff */
[----:B------:R-:W-:-:S02]  /*0c30*/  SHF.R.S32.HI R10, RZ, 0x2, R9 ;  /* 0x00000002ff0a7819 */ /* 0x000fc40000011409 */
[----:B------:R-:W-:Y:S01]  /*0c40*/  SHF.R.S32.HI R11, RZ, 0x1f, R9 ;  /* 0x0000001fff0b7819 */ /* 0x000fe20000011409 */
[----:B------:R-:W-:Y:S01]  /*0c50*/  IMAD.IADD R0, R5, 0x1, -R0 ;  /* 0x0000000105007824 */ /* 0x000fe200078e0a00 */
[----:B------:R-:W-:Y:S02]  /*0c60*/  LOP3.LUT R4, R4, 0x1ffffffe, RZ, 0xc0, !PT ;  /* 0x1ffffffe04047812 */ /* 0x000fe400078ec0ff */
[CC--:B------:R-:W-:Y:S02]  /*0c70*/  LEA.HI R18, R3.reuse, R6.reuse, RZ, 0x2 ;  /* 0x0000000603127211 */ /* 0x0c0fe400078f10ff */
[----:B------:R-:W-:Y:S01]  /*0c80*/  LEA.HI R3, R3, R6, RZ, 0x3 ;  /* 0x0000000603037211 */ /* 0x000fe200078f18ff */
[----:B------:R-:W-:Y:S01]  /*0c90*/  IMAD.IADD R4, R7, 0x1, -R4 ;  /* 0x0000000107047824 */ /* 0x000fe200078e0a04 */
[----:B------:R-:W-:Y:S02]  /*0ca0*/  LEA.HI R11, R11, R10, RZ, 0x3 ;  /* 0x0000000a0b0b7211 */ /* 0x000fe400078f18ff */
[----:B------:R-:W-:Y:S01]  /*0cb0*/  LOP3.LUT R5, R2, 0x3fffff0, RZ, 0xc0, !PT ;  /* 0x03fffff002057812 */ /* 0x000fe200078ec0ff */
[----:B------:R-:W-:Y:S01]  /*0cc0*/  IMAD.MOV.U32 R2, RZ, RZ, RZ ;  /* 0x000000ffff027224 */ /* 0x000fe200078e00ff */
[----:B------:R-:W-:-:S02]  /*0cd0*/  LOP3.LUT R7, R3, 0xfffffff8, RZ, 0xc0, !PT ;  /* 0xfffffff803077812 */ /* 0x000fc400078ec0ff */
[----:B------:R-:W-:Y:S01]  /*0ce0*/  LOP3.LUT R11, R11, 0xfffffff8, RZ, 0xc0, !PT ;  /* 0xfffffff80b0b7812 */ /* 0x000fe200078ec0ff */
[----:B------:R-:W-:Y:S01]  /*0cf0*/  IMAD.IADD R5, R6, 0x1, -R5 ;  /* 0x0000000106057824 */ /* 0x000fe200078e0a05 */
[----:B------:R-:W-:Y:S01]  /*0d00*/  LEA.HI R8, R8, R13, RZ, 0x5 ;  /* 0x0000000d08087211 */ /* 0x000fe200078f28ff */
[----:B------:R-:W-:Y:S01]  /*0d10*/  IMAD.IADD R7, R6, 0x1, -R7 ;  /* 0x0000000106077824 */ /* 0x000fe200078e0a07 */
[----:B------:R-:W-:Y:S01]  /*0d20*/  LOP3.LUT R3, R18, 0xfffffffc, RZ, 0xc0, !PT ;  /* 0xfffffffc12037812 */ /* 0x000fe200078ec0ff */
[----:B------:R-:W-:Y:S01]  /*0d30*/  IMAD.IADD R11, R10, 0x1, -R11 ;  /* 0x000000010a0b7824 */ /* 0x000fe200078e0a0b */
[----:B------:R-:W-:Y:S01]  /*0d40*/  SHF.R.S32.HI R206, RZ, 0x5, R206 ;  /* 0x00000005ffce7819 */ /* 0x000fe200000114ce */
[----:B------:R-:W-:Y:S01]  /*0d50*/  IMAD.SHL.U32 R203, R7, 0x8, RZ ;  /* 0x0000000807cb7824 */ /* 0x000fe200078e00ff */
[----:B------:R-:W-:Y:S01]  /*0d60*/  SHF.R.S32.HI R18, RZ, 0x2, R18 ;  /* 0x00000002ff127819 */ /* 0x000fe20000011412 */
[----:B------:R-:W-:Y:S01]  /*0d70*/  IMAD.IADD R3, R6, 0x1, -R3 ;  /* 0x0000000106037824 */ /* 0x000fe200078e0a03 */
[----:B------:R-:W-:Y:S01]  /*0d80*/  SHF.R.S32.HI R8, RZ, 0x5, R8 ;  /* 0x00000005ff087819 */ /* 0x000fe20000011408 */
[----:B------:R-:W-:Y:S01]  /*0d90*/  IMAD R5, R206, 0x10, R5 ;  /* 0x00000010ce057824 */ /* 0x000fe200078e0205 */
[----:B------:R-:W-:Y:S01]  /*0da0*/  IADD3 R210, R203, 0x40, RZ ;  /* 0x00000040cbd27810 */ /* 0x000fe20007ffe0ff */
[----:B------:R-:W-:Y:S01]  /*0db0*/  VIADD R216, R18, 0x40 ;  /* 0x0000004012d87836 */ /* 0x000fe20000000000 */
[----:B------:R-:W-:Y:S01]  /*0dc0*/  LOP3.LUT R9, R9, 0x7ffffffc, RZ, 0xc0, !PT ;  /* 0x7ffffffc09097812 */ /* 0x000fe200078ec0ff */
[----:B------:R-:W-:Y:S01]  /*0dd0*/  IMAD R11, R8, 0x10, R11 ;  /* 0x00000010080b7824 */ /* 0x000fe200078e020b */
[----:B------:R-:W-:Y:S01]  /*0de0*/  SHF.R.S32.HI R220, RZ, 0x1f, R18 ;  /* 0x0000001fffdc7819 */ /* 0x000fe20000011412 */
[----:B------:R-:W-:Y:S01]  /*0df0*/  IMAD R6, R5, 0x8, R4 ;  /* 0x0000000805067824 */ /* 0x000fe200078e0204 */
[----:B------:R-:W-:Y:S01]  /*0e00*/  SHF.R.S32.HI R5, RZ, 0x1f, R216 ;  /* 0x0000001fff057819 */ /* 0x000fe200000114d8 */
[----:B------:R-:W-:Y:S01]  /*0e10*/  IMAD R12, R0, 0x40, R11 ;  /* 0x00000040000c7824 */ /* 0x000fe200078e020b */
[----:B------:R-:W-:Y:S01]  /*0e20*/  LEA.HI R0, R3, R3, RZ, 0x1 ;  /* 0x0000000303007211 */ /* 0x000fe200078f08ff */
[----:B------:R-:W-:Y:S01]  /*0e30*/  IMAD.SHL.U32 R205, R216, 0x40, RZ ;  /* 0x00000040d8cd7824 */ /* 0x000fe200078e00ff */
[----:B------:R-:W-:Y:S01]  /*0e40*/  LEA.HI R5, R5, R216, RZ, 0x3 ;  /* 0x000000d805057211 */ /* 0x000fe200078f18ff */
[C---:B------:R-:W-:Y:S01]  /*0e50*/  IMAD.SHL.U32 R16, R3.reuse, 0x8, RZ ;  /* 0x0000000803107824 */ /* 0x040fe200078e00ff */
[----:B------:R-:W-:Y:S01]  /*0e60*/  LOP3.LUT R0, R0, 0x1ffffffe, RZ, 0xc0, !PT ;  /* 0x1ffffffe00007812 */ /* 0x000fe200078ec0ff */
[----:B------:R-:W-:Y:S01]  /*0e70*/  IMAD.SHL.U32 R22, R3, 0x4, RZ ;  /* 0x0000000403167824 */ /* 0x000fe200078e00ff */
[----:B------:R-:W-:Y:S01]  /*0e80*/  LOP3.LUT R205, R205, 0x1c0, RZ, 0xc0, !PT ;  /* 0x000001c0cdcd7812 */ /* 0x000fe200078ec0ff */
[----:B------:R-:W-:Y:S01]  /*0e90*/  IMAD.SHL.U32 R5, R5, 0x40, RZ ;  /* 0x0000004005057824 */ /* 0x000fe200078e00ff */
[----:B------:R-:W-:Y:S01]  /*0ea0*/  STL [R1+0x68], R12 ;  /* 0x0000680c01007387 */ /* 0x000fe20000100800 */
[----:B------:R-:W-:Y:S01]  /*0eb0*/  IMAD.IADD R0, R3, 0x1, -R0 ;  /* 0x0000000103007824 */ /* 0x000fe200078e0a00 */
[----:B------:R-:W-:Y:S01]  /*0ec0*/  SHF.R.S32.HI R3, RZ, 0x1f, R203 ;  /* 0x0000001fff037819 */ /* 0x000fe200000114cb */
[----:B------:R-:W-:Y:S01]  /*0ed0*/  IMAD.IADD R9, R13, 0x1, -R9 ;  /* 0x000000010d097824 */ /* 0x000fe200078e0a09 */
[----:B------:R-:W-:Y:S01]  /*0ee0*/  SHF.R.U32.HI R4, RZ, 0x3, R205 ;  /* 0x00000003ff047819 */ /* 0x000fe200000116cd */
[----:B------:R-:W-:Y:S01]  /*0ef0*/  IMAD R0, R0, 0x8, R12 ;  /* 0x0000000800007824 */ /* 0x000fe200078e020c */
[----:B------:R-:W-:Y:S01]  /*0f00*/  LOP3.LUT R3, R205, 0x38, R16, 0xf8, !PT ;  /* 0x00000038cd037812 */ /* 0x000fe200078ef810 */
[----:B------:R-:W-:Y:S01]  /*0f10*/  IMAD.SHL.U32 R224, R9, 0x2, RZ ;  /* 0x0000000209e07824 */ /* 0x000fe200078e00ff */
[----:B------:R-:W-:Y:S01]  /*0f20*/  LOP3.LUT R208, R5, 0xfffffe00, RZ, 0xc0, !PT ;  /* 0xfffffe0005d07812 */ /* 0x000fe200078ec0ff */
[----:B------:R-:W-:Y:S01]  /*0f30*/  VIADD R209, R203, 0x80 ;  /* 0x00000080cbd17836 */ /* 0x000fe20000000000 */
[----:B------:R-:W-:Y:S01]  /*0f40*/  SHF.R.S32.HI R5, RZ, 0x1f, R210 ;  /* 0x0000001fff057819 */ /* 0x000fe200000114d2 */
[----:B------:R-:W-:Y:S01]  /*0f50*/  IMAD.SHL.U32 R5, R6, 0x8, RZ ;  /* 0x0000000806057824 */ /* 0x000fe200078e00ff */
[----:B------:R-:W-:Y:S01]  /*0f60*/  LOP3.LUT R4, R208, R3, R4, 0xf6, !PT ;  /* 0x00000003d0047212 */ /* 0x000fe200078ef604 */
[C---:B------:R-:W-:Y:S01]  /*0f70*/  VIADD R27, R224.reuse, 0x18 ;  /* 0x00000018e01b7836 */ /* 0x040fe20000000000 */
[----:B------:R-:W-:Y:S01]  /*0f80*/  SHF.R.S32.HI R7, RZ, 0x1f, R209 ;  /* 0x0000001fff077819 */ /* 0x000fe200000114d1 */
[----:B------:R-:W-:Y:S01]  /*0f90*/  VIADD R24, R224, 0x30 ;  /* 0x00000030e0187836 */ /* 0x000fe20000000000 */
[----:B------:R0:W-:Y:S01]  /*0fa0*/  STL [R1+0x70], R5 ;  /* 0x0000700501007387 */ /* 0x0001e20000100800 */
[----:B------:R-:W-:Y:S01]  /*0fb0*/  IMAD R3, R4, 0x2, R19 ;  /* 0x0000000204037824 */ /* 0x000fe200078e0213 */
        /* <DEDUP_REMOVED lines=8> */
[----:B------:R2:W-:Y:S01]  /*1040*/  STL [R1+0x6c], R0 ;  /* 0x00006c0001007387 */ /* 0x0005e20000100800 */
[C---:B0-----:R-:W-:Y:S01]  /*1050*/  VIADD R5, R224.reuse, 0x90 ;  /* 0x00000090e0057836 */ /* 0x041fe20000000000 */
[----:B------:R-:W-:Y:S01]  /*1060*/  SHF.R.S32.HI R4, RZ, 0x1f, R11 ;  /* 0x0000001fff047819 */ /* 0x000fe2000001140b */
[C---:B------:R-:W-:Y:S01]  /*1070*/  VIADD R236, R224.reuse, 0xa8 ;  /* 0x000000a8e0ec7836 */ /* 0x040fe20000000000 */
[----:B------:R-:W-:Y:S01]  /*1080*/  SHF.R.S32.HI R4, RZ, 0x1f, R8 ;  /* 0x0000001fff047819 */ /* 0x000fe20000011408 */
[C---:B------:R-:W-:Y:S01]  /*1090*/  VIADD R235, R224.reuse, 0xb0 ;  /* 0x000000b0e0eb7836 */ /* 0x040fe20000000000 */
[C---:B-1----:R-:W-:Y:S01]  /*10a0*/  IADD3 R3, R224.reuse, 0x98, RZ ;  /* 0x00000098e0037810 */ /* 0x042fe20007ffe0ff */
        /* <DEDUP_REMOVED lines=41> */
[----:B------:R-:W-:Y:S01]  /*1340*/  SHF.R.S32.HI R9, RZ, 0x1f, R9 ;  /* 0x0000001fff097819 */ /* 0x000fe20000011409 */
[----:B------:R-:W-:Y:S01]  /*1350*/  VIADD R202, R22, 0x10 ;  /* 0x0000001016ca7836 */ /* 0x000fe20000000000 */
[----:B------:R-:W-:-:S02]  /*1360*/  SHF.R.S32.HI R7, RZ, 0x1f, R7 ;  /* 0x0000001fff077819 */ /* 0x000fc40000011407 */
[----:B------:R-:W-:Y:S02]  /*1370*/  SHF.R.S32.HI R6, RZ, 0x1f, R6 ;  /* 0x0000001fff067819 */ /* 0x000fe40000011406 */
[----:B------:R-:W-:Y:S02]  /*1380*/  SHF.R.S32.HI R5, RZ, 0x1f, R228 ;  /* 0x0000001fff057819 */ /* 0x000fe400000114e4 */
[----:B------:R-:W-:Y:S02]  /*1390*/  SHF.R.S32.HI R4, RZ, 0x1f, R226 ;  /* 0x0000001fff047819 */ /* 0x000fe400000114e2 */
[----:B--2---:R-:W-:-:S07]  /*13a0*/  SHF.R.S32.HI R3, RZ, 0x1f, R225 ;  /* 0x0000001fff037819 */ /* 0x004fce00000114e1 */
.L_x_752:
[----:B0--3--:R-:W0:Y:S02]  /*13b0*/  LDC.64 R4, c[0x0][0xc88] ;  /* 0x00032200ff047b82 */ /* 0x009e240000000a00 */
[----:B0-----:R-:W-:-:S05]  /*13c0*/  IMAD.WIDE R4, R155, 0x4, R4 ;  /* 0x000000049b047825 */ /* 0x001fca00078e0204 */
[----:B------:R-:W2:Y:S01]  /*13d0*/  LDG.E R213, desc[UR40][R4.64] ;  /* 0x0000002804d57981 */ /* 0x000ea2000c1e1900 */
[----:B------:R-:W-:Y:S05]  /*13e0*/  YIELD ;  /* 0x0000000000007946 */ /* 0x000fea0003800000 */
[----:B------:R-:W-:Y:S01]  /*13f0*/  ULDC.64 UR4, c[0x0][0xa28] ;  /* 0x00028a0000047ab9 */ /* 0x000fe20000000a00 */
[----:B------:R-:W-:Y:S01]  /*1400*/  ULDC.64 UR8, c[0x0][0xa18] ;  /* 0x0002860000087ab9 */ /* 0x000fe20000000a00 */
[----:B------:R-:W-:Y:S01]  /*1410*/  ISETP.NE.U32.AND P1, PT, RZ, UR4, PT ;  /* 0x00000004ff007c0c */ /* 0x000fe2000bf25070 */
[----:B------:R-:W-:Y:S01]  /*1420*/  ULDC.64 UR6, c[0x0][0xa08] ;  /* 0x0002820000067ab9 */ /* 0x000fe20000000a00 */
[----:B----4-:R-:W-:Y:S01]  /*1430*/  IMAD.MOV.U32 R11, RZ, RZ, RZ ;  /* 0x000000ffff0b7224 */ /* 0x010fe200078e00ff */
[----:B------:R-:W-:Y:S01]  /*1440*/  ISETP.NE.U32.AND P0, PT, RZ, UR6, PT ;  /* 0x00000006ff007c0c */ /* 0x000fe2000bf05070 */
[----:B------:R-:W-:Y:S01]  /*1450*/  IMAD.MOV.U32 R31, RZ, RZ, RZ ;  /* 0x000000ffff1f7224 */ /* 0x000fe200078e00ff */
[----:B------:R-:W-:-:S02]  /*1460*/  ISETP.NE.AND.EX P1, PT, RZ, UR5, PT, P1 ;  /* 0x00000005ff007c0c */ /* 0x000fc4000bf25310 */
[----:B------:R-:W-:Y:S02]  /*1470*/  ISETP.NE.AND.EX P0, PT, RZ, UR7, PT, P0 ;  /* 0x00000007ff007c0c */ /* 0x000fe4000bf05300 */
[----:B--2---:R-:W-:Y:S01]  /*1480*/  SHF.R.S32.HI R0, RZ, 0x1f, R213 ;  /* 0x0000001fff007819 */ /* 0x004fe200000114d5 */
[----:B------:R-:W-:-:S08]  /*1490*/  IMAD.SHL.U32 R214, R213, 0x4, RZ ;  /* 0x00000004d5d67824 */ /* 0x000fd000078e00ff */
[C---:B------:R-:W-:Y:S02]  /*14a0*/  @P1 LEA R6, P2, R213.reuse, UR4, 0x2 ;  /* 0x00000004d5061c11 */ /* 0x040fe4000f8410ff */
[C-C-:B------:R-:W-:Y:S01]  /*14b0*/  SHF.L.U64.HI R215, R213.reuse, 0x2, R0.reuse ;  /* 0x00000002d5d77819 */ /* 0x140fe20000010200 */
[----:B------:R0:W-:Y:S01]  /*14c0*/  STL [R1+0x4c], R0 ;  /* 0x00004c0001007387 */ /* 0x0001e20000100800 */
[----:B------:R-:W-:Y:S02]  /*14d0*/  @P1 LEA.HI.X R7, R213, UR5, R0, 0x2, P2 ;  /* 0x00000005d5071c11 */ /* 0x000fe400090f1400 */
[----:B------:R-:W-:Y:S01]  /*14e0*/  ISETP.NE.U32.AND P2, PT, RZ, UR8, PT ;  /* 0x00000008ff007c0c */ /* 0x000fe2000bf45070 */
[----:B------:R-:W-:Y:S01]  /*14f0*/  ULDC UR4, c[0x0][0x288] ;  /* 0x0000a20000047ab9 */ /* 0x000fe20000000800 */
[----:B------:R-:W-:Y:S01]  /*1500*/  IADD3 R8, P3, R214, UR6, RZ ;  /* 0x00000006d6087c10 */ /* 0x000fe2000ff7e0ff */
[----:B------:R0:W5:Y:S01]  /*1510*/  @P1 LDG.E R11, desc[UR40][R6.64] ;  /* 0x00000028060b1981 */ /* 0x000162000c1e1900 */
[----:B------:R-:W-:Y:S01]  /*1520*/  ISETP.NE.AND.EX P2, PT, RZ, UR9, PT, P2 ;  /* 0x00000009ff007c0c */ /* 0x000fe2000bf45320 */
[----:B------:R-:W-:Y:S01]  /*1530*/  IMAD.U32 R155, RZ, RZ, UR4 ;  /* 0x00000004ff9b7e24 */ /* 0x000fe2000f8e00ff */
[----:B-1----:R-:W-:Y:S01]  /*1540*/  IADD3.X R9, R215, UR7, RZ, P3, !PT ;  /* 0x00000007d7097c10 */ /* 0x002fe20009ffe4ff */
[----:B------:R-:W-:-:S04]  /*1550*/  ULDC.64 UR4, c[0x0][0x418] ;  /* 0x0001060000047ab9 */ /* 0x000fc80000000a00 */
[----:B------:R0:W5:Y:S06]  /*1560*/  @P0 LDG.E R31, desc[UR40][R8.64] ;  /* 0x00000028081f0981 */ /* 0x00016c000c1e1900 */
[----:B------:R-:W-:-:S04]  /*1570*/  @P2 IADD3 R4, P1, R214, UR8, RZ ;  /* 0x00000008d6042c10 */ /* 0x000fc8000ff3e0ff */
[----:B------:R-:W-:-:S05]  /*1580*/  @P2 IADD3.X R5, R215, UR9, RZ, P1, !PT ;  /* 0x00000009d7052c10 */ /* 0x000fca0008ffe4ff */
[----:B------:R0:W5:Y:S01]  /*1590*/  @P2 LDG.E R155, desc[UR40][R4.64] ;  /* 0x00000028049b2981 */ /* 0x000162000c1e1900 */
[----:B------:R-:W-:-:S03]  /*15a0*/  UISETP.NE.U32.AND UP0, UPT, UR4, URZ, UPT ;  /* 0x0000003f0400728c */ /* 0x000fc6000bf05070 */
[----:B------:R-:W-:Y:S01]  /*15b0*/  ULDC UR4, c[0x0][0x424] ;  /* 0x0001090000047ab9 */ /* 0x000fe20000000800 */
[----:B------:R-:W-:-:S03]  /*15c0*/  UISETP.NE.AND.EX UP0, UPT, UR5, URZ, UPT, UP0 ;  /* 0x0000003f0500728c */ /* 0x000fc6000bf05300 */
[----:B------:R-:W-:Y:S01]  /*15d0*/  ULDC UR5, c[0x0][0x2f0] ;  /* 0x0000bc0000057ab9 */ /* 0x000fe20000000800 */
[----:B------:R-:W-:-:S04]  /*15e0*/  USEL UR4, UR4, 0x1, UP0 ;  /* 0x0000000104047887 */ /* 0x000fc80008000000 */
[----:B------:R-:W-:-:S03]  /*15f0*/  UIMAD UR4, UR4, UR5, URZ ;  /* 0x00000005040472a4 */ /* 0x000fc6000f8e023f */
[----:B------:R-:W-:Y:S02]  /*1600*/  ULDC UR5, c[0x0][0x348] ;  /* 0x0000d20000057ab9 */ /* 0x000fe40000000800 */
[----:B------:R-:W-:Y:S02]  /*1610*/  IMAD.U32 R24, RZ, RZ, UR5 ;  /* 0x00000005ff187e24 */ /* 0x000fe4000f8e00ff */
[----:B------:R-:W-:Y:S01]  /*1620*/  IMAD.U32 R30, RZ, RZ, UR4 ;  /* 0x00000004ff1e7e24 */ /* 0x000fe2000f8e00ff */
[----:B0-----:R-:W-:Y:S06]  /*1630*/  @P2 BRA `(.L_x_607) ;  /* 0x0000000000242947 */ /* 0x001fec0003800000 */
[----:B------:R-:W-:Y:S02]  /*1640*/  ULDC.64 UR4, c[0x0][0xa00] ;  /* 0x0002800000047ab9 */ /* 0x000fe40000000a00 */
[----:B------:R-:W-:-:S04]  /*1650*/  ISETP.NE.U32.AND P1, PT, RZ, UR4, PT ;  /* 0x00000004ff007c0c */ /* 0x000fc8000bf25070 */
[----:B------:R-:W-:-:S13]  /*1660*/  ISETP.NE.AND.EX P1, PT, RZ, UR5, PT, P1 ;  /* 0x00000005ff007c0c */ /* 0x000fda000bf25310 */
[----:B------:R-:W-:Y:S05]  /*1670*/  @!P1 BRA `(.L_x_607) ;  /* 0x0000000000149947 */ /* 0x000fea0003800000 */
[----:B------:R-:W0:Y:S02]  /*1680*/  LDC.64 R4, c[0x0][0xa00] ;  /* 0x00028000ff047b82 */ /* 0x000e240000000a00 */
[----:B0-----:R-:W-:-:S05]  /*1690*/  IMAD.WIDE R4, R213, 0x4, R4 ;  /* 0x00000004d5047825 */ /* 0x001fca00078e0204 */
[----:B-----5:R-:W2:Y:S04]  /*16a0*/  LDG.E R155, desc[UR40][R4.64] ;  /* 0x00000028049b7981 */ /* 0x020ea8000c1e1900 */
[----:B------:R-:W2:Y:S02]  /*16b0*/  LDG.E R0, desc[UR40][R4.64+0x4] ;  /* 0x0000042804007981 */ /* 0x000ea4000c1e1900 */
[----:B--2---:R-:W-:-:S07]  /*16c0*/  IMAD.IADD R155, R0, 0x1, -R155 ;  /* 0x00000001009b7824 */ /* 0x004fce00078e0a9b */
.L_x_607:
[----:B------:R-:W-:Y:S01]  /*16d0*/  ULDC.64 UR4, c[0x0][0xa20] ;  /* 0x0002880000047ab9 */ /* 0x000fe20000000a00 */
[C---:B------:R-:W-:Y:S01]  /*16e0*/  LOP3.LUT R3, R154.reuse, 0xff000000, RZ, 0xc0, !PT ;  /* 0xff0000009a037812 */ /* 0x040fe200078ec0ff */
[----:B------:R-:W-:Y:S01]  /*16f0*/  IMAD.MOV.U32 R218, RZ, RZ, R153 ;  /* 0x000000ffffda7224 */ /* 0x000fe200078e0099 */
[----:B------:R-:W-:Y:S02]  /*1700*/  ISETP.NE.U32.AND P1, PT, RZ, UR4, PT ;  /* 0x00000004ff007c0c */ /* 0x000fe4000bf25070 */
[C---:B------:R-:W-:Y:S02]  /*1710*/  LOP3.LUT R0, R154.reuse, 0xff0000, RZ, 0xc0, !PT ;  /* 0x00ff00009a007812 */ /* 0x040fe400078ec0ff */
[----:B------:R-:W-:Y:S02]  /*1720*/  ISETP.NE.AND.EX P1, PT, RZ, UR5, PT, P1 ;  /* 0x00000005ff007c0c */ /* 0x000fe4000bf25310 */
[----:B------:R-:W-:Y:S02]  /*1730*/  SHF.R.U32.HI R3, RZ, 0x8, R3 ;  /* 0x00000008ff037819 */ /* 0x000fe40000011603 */
[----:B------:R-:W-:-:S02]  /*1740*/  LOP3.LUT R211, R154, 0xffff, RZ, 0xc0, !PT ;  /* 0x0000ffff9ad37812 */ /* 0x000fc400078ec0ff */
[----:B------:R-:W-:-:S07]  /*1750*/  LEA.HI R212, R0, R3, RZ, 0x10 ;  /* 0x0000000300d47211 */ /* 0x000fce00078f80ff */
[----:B------:R-:W-:Y:S05]  /*1760*/  @!P1 BRA `(.L_x_608) ;  /* 0x0000000000109947 */ /* 0x000fea0003800000 */
[----:B------:R-:W-:-:S04]  /*1770*/  IADD3 R4, P0, R214, UR4, RZ ;  /* 0x00000004d6047c10 */ /* 0x000fc8000ff1e0ff */
[----:B------:R-:W-:-:S05]  /*1780*/  IADD3.X R5, R215, UR5, RZ, P0, !PT ;  /* 0x00000005d7057c10 */ /* 0x000fca00087fe4ff */
[----:B------:R0:W5:Y:S01]  /*1790*/  LDG.E R30, desc[UR40][R4.64] ;  /* 0x00000028041e7981 */ /* 0x000162000c1e1900 */
[----:B------:R-:W-:Y:S05]  /*17a0*/  BRA `(.L_x_609) ;  /* 0x0000000000107947 */ /* 0x000fea0003800000 */
.L_x_608:
[----:B------:R-:W-:Y:S05]  /*17b0*/  @!P0 BRA `(.L_x_609) ;  /* 0x00000000000c8947 */ /* 0x000fea0003800000 */
[----:B------:R-:W2:Y:S04]  /*17c0*/  LDG.E R3, desc[UR40][R8.64] ;  /* 0x0000002808037981 */ /* 0x000ea8000c1e1900 */
[----:B------:R-:W2:Y:S02]  /*17d0*/  LDG.E R30, desc[UR40][R8.64+0x4] ;  /* 0x00000428081e7981 */ /* 0x000ea4000c1e1900 */
[----:B--2---:R-:W-:-:S07]  /*17e0*/  IMAD.IADD R30, R30, 0x1, -R3 ;  /* 0x000000011e1e7824 */ /* 0x004fce00078e0a03 */
.L_x_609:
[----:B------:R-:W-:Y:S02]  /*17f0*/  ULDC.64 UR4, c[0x0][0xa10] ;  /* 0x0002840000047ab9 */ /* 0x000fe40000000a00 */
[----:B------:R-:W-:-:S04]  /*1800*/  ISETP.NE.U32.AND P0, PT, RZ, UR4, PT ;  /* 0x00000004ff007c0c */ /* 0x000fc8000bf05070 */
[----:B------:R-:W-:Y:S01]  /*1810*/  ISETP.NE.AND.EX P0, PT, RZ, UR5, PT, P0 ;  /* 0x00000005ff007c0c */ /* 0x000fe2000bf05300 */
[----:B------:R-:W-:-:S12]  /*1820*/  ULDC.64 UR4, c[0x0][0xa30] ;  /* 0x00028c0000047ab9 */ /* 0x000fd80000000a00 */
[----:B0-----:R-:W0:Y:S01]  /*1830*/  @P0 LDC.64 R4, c[0x0][0xa10] ;  /* 0x00028400ff040b82 */ /* 0x001e220000000a00 */
[----:B------:R-:W-:-:S04]  /*1840*/  ISETP.NE.U32.AND P1, PT, RZ, UR4, PT ;  /* 0x00000004ff007c0c */ /* 0x000fc8000bf25070 */
[----:B------:R-:W-:Y:S01]  /*1850*/  ISETP.NE.AND.EX P1, PT, RZ, UR5, PT, P1 ;  /* 0x00000005ff007c0c */ /* 0x000fe2000bf25310 */
[----:B0-----:R-:W-:-:S05]  /*1860*/  @P0 IMAD.WIDE R4, R213, 0x4, R4 ;  /* 0x00000004d5040825 */ /* 0x001fca00078e0204 */
[----:B------:R-:W2:Y:S04]  /*1870*/  @P0 LDG.E R0, desc[UR40][R4.64] ;  /* 0x0000002804000981 */ /* 0x000ea8000c1e1900 */
[----:B------:R-:W2:Y:S03]  /*1880*/  @P0 LDG.E R3, desc[UR40][R4.64+0x4] ;  /* 0x0000042804030981 */ /* 0x000ea6000c1e1900 */
[----:B------:R-:W-:Y:S01]  /*1890*/  @P1 IADD3 R6, P2, R214, UR4, RZ ;  /* 0x00000004d6061c10 */ /* 0x000fe2000ff5e0ff */
[----:B-----5:R-:W-:-:S03]  /*18a0*/  IMAD.MOV.U32 R154, RZ, RZ, R30 ;  /* 0x000000ffff9a7224 */ /* 0x020fc600078e001e */
[----:B------:R-:W-:-:S05]  /*18b0*/  @P1 IADD3.X R7, R215, UR5, RZ, P2, !PT ;  /* 0x00000005d7071c10 */ /* 0x000fca00097fe4ff */
[----:B------:R0:W5:Y:S01]  /*18c0*/  @P1 LDG.E R154, desc[UR40][R6.64] ;  /* 0x00000028069a1981 */ /* 0x000162000c1e1900 */
[----:B------:R-:W-:Y:S01]  /*18d0*/  IADD3 R11, -R11, R30, RZ ;  /* 0x0000001e0b0b7210 */ /* 0x000fe20007ffe1ff */
[----:B------:R-:W-:Y:S01]  /*18e0*/  BSSY B0, `(.L_x_610) ;  /* 0x000002a000007945 */ /* 0x000fe20003800000 */
[----:B------:R-:W-:Y:S02]  /*18f0*/  LOP3.LUT R219, R212, 0xff, RZ, 0xc0, !PT ;  /* 0x000000ffd4db7812 */ /* 0x000fe400078ec0ff */
[----:B------:R-:W-:Y:S01]  /*1900*/  SHF.R.U32.HI R212, RZ, 0x10, R212 ;  /* 0x00000010ffd47819 */ /* 0x000fe200000116d4 */
[----:B--2---:R-:W-:-:S04]  /*1910*/  @P0 IMAD.IADD R24, R3, 0x1, -R0 ;  /* 0x0000000103180824 */ /* 0x004fc800078e0a00 */
[----:B------:R-:W-:-:S04]  /*1920*/  IMAD.IADD R152, R11, 0x1, R24 ;  /* 0x000000010b987824 */ /* 0x000fc800078e0218 */
[C---:B------:R-:W-:Y:S01]  /*1930*/  VIADD R0, R152.reuse, 0x5f ;  /* 0x0000005f98007836 */ /* 0x040fe20000000000 */
[----:B------:R-:W-:-:S03]  /*1940*/  ISETP.GE.AND P3, PT, R152, 0x1, PT ;  /* 0x000000019800780c */ /* 0x000fc60003f66270 */
[----:B------:R-:W-:Y:S01]  /*1950*/  IMAD.HI R0, R0, 0x2aaaaaab, RZ ;  /* 0x2aaaaaab00007827 */ /* 0x000fe200078e02ff */
[----:B------:R-:W-:-:S04]  /*1960*/  P2R R29, PR, RZ, 0x8 ;  /* 0x00000008ff1d7803 */ /* 0x000fc80000000000 */
[----:B------:R-:W-:-:S04]  /*1970*/  SHF.R.U32.HI R3, RZ, 0x1f, R0 ;  /* 0x0000001fff037819 */ /* 0x000fc80000011600 */
[----:B------:R-:W-:Y:S01]  /*1980*/  LEA.HI.SX32 R178, R0, R3, 0x1c ;  /* 0x0000000300b27211 */ /* 0x000fe200078fe2ff */
[----:B------:R-:W-:Y:S01]  /*1990*/  IMAD.MOV.U32 R0, RZ, RZ, RZ ;  /* 0x000000ffff007224 */ /* 0x000fe200078e00ff */
[----:B0-----:R-:W-:Y:S06]  /*19a0*/  @!P3 BRA `(.L_x_611) ;  /* 0x000000000074b947 */ /* 0x001fec0003800000 */
[----:B------:R-:W-:Y:S01]  /*19b0*/  ISETP.NE.AND P0, PT, R212, RZ, PT ;  /* 0x000000ffd400720c */ /* 0x000fe20003f05270 */
[----:B------:R-:W-:-:S03]  /*19c0*/  ULDC UR4, c[0x0][0x9f0] ;  /* 0x00027c0000047ab9 */ /* 0x000fc60000000800 */
[----:B------:R-:W-:-:S04]  /*19d0*/  SEL R9, R212, UR4, P0 ;  /* 0x00000004d4097c07 */ /* 0x000fc80008000000 */
[-C--:B------:R-:W-:Y:S02]  /*19e0*/  IABS R6, R9.reuse ;  /* 0x0000000900067213 */ /* 0x080fe40000000000 */
[----:B------:R-:W-:Y:S02]  /*19f0*/  IADD3 R0, R178, -0x1, R9 ;  /* 0xffffffffb2007810 */ /* 0x000fe40007ffe009 */
[----:B------:R-:W0:Y:S01]  /*1a00*/  I2F.RP R3, R6 ;  /* 0x0000000600037306 */ /* 0x000e220000209400 */
[-C--:B------:R-:W-:Y:S02]  /*1a10*/  IABS R10, R9.reuse ;  /* 0x00000009000a7213 */ /* 0x080fe40000000000 */
[----:B------:R-:W-:Y:S02]  /*1a20*/  IABS R8, R0 ;  /* 0x0000000000087213 */ /* 0x000fe40000000000 */
[----:B------:R-:W-:-:S04]  /*1a30*/  LOP3.LUT R0, R0, R9, RZ, 0x3c, !PT ;  /* 0x0000000900007212 */ /* 0x000fc800078e3cff */
[----:B------:R-:W-:Y:S01]  /*1a40*/  ISETP.GE.AND P2, PT, R0, RZ, PT ;  /* 0x000000ff0000720c */ /* 0x000fe20003f46270 */
[----:B0-----:R-:W0:Y:S02]  /*1a50*/  MUFU.RCP R3, R3 ;  /* 0x0000000300037308 */ /* 0x001e240000001000 */
[----:B0-----:R-:W-:Y:S02]  /*1a60*/  VIADD R4, R3, 0xffffffe ;  /* 0x0ffffffe03047836 */ /* 0x001fe40000000000 */
[----:B------:R-:W-:-:S04]  /*1a70*/  IMAD.MOV R3, RZ, RZ, -R10 ;  /* 0x000000ffff037224 */ /* 0x000fc800078e0a0a */
[----:B------:R0:W1:Y:S02]  /*1a80*/  F2I.FTZ.U32.TRUNC.NTZ R5, R4 ;  /* 0x0000000400057305 */ /* 0x000064000021f000 */
[----:B0-----:R-:W-:Y:S02]  /*1a90*/  IMAD.MOV.U32 R4, RZ, RZ, RZ ;  /* 0x000000ffff047224 */ /* 0x001fe400078e00ff */
[----:B-1----:R-:W-:-:S04]  /*1aa0*/  IMAD.MOV R7, RZ, RZ, -R5 ;  /* 0x000000ffff077224 */ /* 0x002fc800078e0a05 */
[----:B------:R-:W-:-:S04]  /*1ab0*/  IMAD R7, R7, R6, RZ ;  /* 0x0000000607077224 */ /* 0x000fc800078e02ff */
[----:B------:R-:W-:-:S06]  /*1ac0*/  IMAD.HI.U32 R5, R5, R7, R4 ;  /* 0x0000000705057227 */ /* 0x000fcc00078e0004 */
[----:B------:R-:W-:-:S04]  /*1ad0*/  IMAD.HI.U32 R5, R5, R8, RZ ;  /* 0x0000000805057227 */ /* 0x000fc800078e00ff */
[----:B------:R-:W-:-:S05]  /*1ae0*/  IMAD R3, R5, R3, R8 ;  /* 0x0000000305037224 */ /* 0x000fca00078e0208 */
[----:B------:R-:W-:-:S13]  /*1af0*/  ISETP.GT.U32.AND P1, PT, R6, R3, PT ;  /* 0x000000030600720c */ /* 0x000fda0003f24070 */
[----:B------:R-:W-:Y:S02]  /*1b00*/  @!P1 IMAD.IADD R3, R3, 0x1, -R6 ;  /* 0x0000000103039824 */ /* 0x000fe400078e0a06 */
[----:B------:R-:W-:Y:S01]  /*1b10*/  @!P1 VIADD R5, R5, 0x1 ;  /* 0x0000000105059836 */ /* 0x000fe20000000000 */
[----:B------:R-:W-:Y:S02]  /*1b20*/  ISETP.NE.AND P1, PT, R9, RZ, PT ;  /* 0x000000ff0900720c */ /* 0x000fe40003f25270 */
[----:B------:R-:W-:-:S13]  /*1b30*/  ISETP.GE.U32.AND P0, PT, R3, R6, PT ;  /* 0x000000060300720c */ /* 0x000fda0003f06070 */
[----:B------:R-:W-:-:S04]  /*1b40*/  @P0 VIADD R5, R5, 0x1 ;  /* 0x0000000105050836 */ /* 0x000fc80000000000 */
[----:B------:R-:W-:-:S04]  /*1b50*/  IMAD.MOV.U32 R0, RZ, RZ, R5 ;  /* 0x000000ffff007224 */ /* 0x000fc800078e0005 */
[----:B------:R-:W-:Y:S01]  /*1b60*/  @!P2 IMAD.MOV R0, RZ, RZ, -R0 ;  /* 0x000000ffff00a224 */ /* 0x000fe200078e0a00 */
[----:B------:R-:W-:-:S07]  /*1b70*/  @!P1 LOP3.LUT R0, RZ, R9, RZ, 0x33, !PT ;  /* 0x00000009ff009212 */ /* 0x000fce00078e33ff */
.L_x_611:
[----:B------:R-:W-:Y:S05]  /*1b80*/  BSYNC B0 ;  /* 0x0000000000007941 */ /* 0x000fea0003800000 */
.L_x_610:
[----:B------:R-:W-:-:S05]  /*1b90*/  IMAD R3, R219, R0, RZ ;  /* 0x00000000db037224 */ /* 0x000fca00078e02ff */
[C---:B------:R-:W-:Y:S01]  /*1ba0*/  VIADDMNMX R0, R3.reuse, R0, R178, PT ;  /* 0x0000000003007246 */ /* 0x040fe200038001b2 */
[----:B------:R-:W-:-:S04]  /*1bb0*/  IMAD R3, R3, 0x60, -R11 ;  /* 0x0000006003037824 */ /* 0x000fc800078e0a0b */
[----:B------:R-:W-:Y:S01]  /*1bc0*/  IMAD R5, R0, 0x60, -R11 ;  /* 0x0000006000057824 */ /* 0x000fe200078e0a0b */
[----:B------:R-:W-:-:S04]  /*1bd0*/  VIMNMX R3, RZ, R3, !PT ;  /* 0x00000003ff037248 */ /* 0x000fc80007fe0100 */
[----:B------:R-:W-:Y:S01]  /*1be0*/  VIMNMX R0, R5, R24, PT ;  /* 0x0000001805007248 */ /* 0x000fe20003fe0100 */
[----:B------:R-:W-:-:S03]  /*1bf0*/  IMAD.WIDE.U32 R4, R3, -0x55555555, RZ ;  /* 0xaaaaaaab03047825 */ /* 0x000fc600078e00ff */
[----:B------:R-:W-:Y:S02]  /*1c00*/  ISETP.GT.AND P0, PT, R0, R3, PT ;  /* 0x000000030000720c */ /* 0x000fe40003f04270 */
[----:B------:R-:W-:-:S05]  /*1c10*/  SHF.R.U32.HI R28, RZ, 0x6, R5 ;  /* 0x00000006ff1c7819 */ /* 0x000fca0000011605 */
[----:B------:R-:W-:-:S06]  /*1c20*/  IMAD.MOV.U32 R27, RZ, RZ, R28 ;  /* 0x000000ffff1b7224 */ /* 0x000fcc00078e001c */
[----:B------:R-:W-:-:S04]  /*1c30*/  @P0 VIADD R0, R0, 0x5f ;  /* 0x0000005f00000836 */ /* 0x000fc80000000000 */
[----:B------:R-:W-:-:S05]  /*1c40*/  @P0 IMAD.HI R0, R0, 0x2aaaaaab, RZ ;  /* 0x2aaaaaab00000827 */ /* 0x000fca00078e02ff */
[----:B------:R-:W-:-:S04]  /*1c50*/  @P0 SHF.R.U32.HI R3, RZ, 0x1f, R0 ;  /* 0x0000001fff030819 */ /* 0x000fc80000011600 */
[----:B------:R-:W-:Y:S02]  /*1c60*/  @P0 LEA.HI.SX32 R27, R0, R3, 0x1c ;  /* 0x00000003001b0211 */ /* 0x000fe400078fe2ff */
[----:B------:R-:W-:Y:S02]  /*1c70*/  PLOP3.LUT P0, PT, PT, PT, PT, 0x80, 0x0 ;  /* 0x000000000000781c */ /* 0x000fe40003f0f070 */
[----:B------:R-:W-:-:S13]  /*1c80*/  ISETP.GT.AND P1, PT, R27, R28, PT ;  /* 0x0000001c1b00720c */ /* 0x000fda0003f24270 */
[----:B------:R-:W-:Y:S05]  /*1c90*/  @!P1 BRA `(.L_x_612) ;  /* 0x0000003c00e09947 */ /* 0x000fea0003800000 */
[----:B------:R-:W-:Y:S01]  /*1ca0*/  VIADD R26, R19, 0x1c400 ;  /* 0x0001c400131a7836 */ /* 0x000fe20000000000 */
[----:B------:R-:W-:Y:S04]  /*1cb0*/  BSSY B6, `(.L_x_613) ;  /* 0x0000013000067945 */ /* 0x000fe80003800000 */
[----:B------:R-:W-:-:S13]  /*1cc0*/  LOP3.LUT P0, RZ, R26, 0x3ff, RZ, 0xc0, !PT ;  /* 0x000003ff1aff7812 */ /* 0x000fda000780c0ff */
[----:B------:R-:W-:Y:S05]  /*1cd0*/  @!P0 BRA `(.L_x_614) ;  /* 0x0000000000408947 */ /* 0x000fea0003800000 */
[----:B------:R-:W-:Y:S01]  /*1ce0*/  MOV R14, 0x0 ;  /* 0x00000000000e7802 */ /* 0x000fe20000000f00 */
[----:B------:R-:W-:Y:S01]  /*1cf0*/  ULDC.64 UR4, c[0x4][0x98] ;  /* 0x0100260000047ab9 */ /* 0x000fe20000000a00 */
[----:B------:R-:W-:Y:S01]  /*1d00*/  ULDC.64 UR6, c[0x4][0x30] ;  /* 0x01000c0000067ab9 */ /* 0x000fe20000000a00 */
[----:B------:R-:W-:Y:S01]  /*1d10*/  IMAD.U32 R4, RZ, RZ, UR4 ;  /* 0x00000004ff047e24 */ /* 0x000fe2000f8e00ff */
[----:B------:R-:W-:Y:S01]  /*1d20*/  MOV R12, 0x1 ;  /* 0x00000001000c7802 */ /* 0x000fe20000000f00 */
[----:B------:R-:W-:Y:S01]  /*1d30*/  IMAD.U32 R5, RZ, RZ, UR5 ;  /* 0x00000005ff057e24 */ /* 0x000fe2000f8e00ff */
[----:B------:R-:W0:Y:S01]  /*1d40*/  LDC.64 R14, c[0x4][R14] ;  /* 0x010000000e0e7b82 */ /* 0x000e220000000a00 */
[----:B------:R-:W-:Y:S01]  /*1d50*/  ULDC.64 UR4, c[0x4][0xa0] ;  /* 0x0100280000047ab9 */ /* 0x000fe20000000a00 */
[----:B------:R-:W-:Y:S02]  /*1d60*/  IMAD.U32 R10, RZ, RZ, UR6 ;  /* 0x00000006ff0a7e24 */ /* 0x000fe4000f8e00ff */
[----:B------:R-:W-:-:S02]  /*1d70*/  IMAD.U32 R6, RZ, RZ, UR4 ;  /* 0x00000004ff067e24 */ /* 0x000fc4000f8e00ff */
[----:B------:R-:W-:Y:S02]  /*1d80*/  IMAD.U32 R7, RZ, RZ, UR5 ;  /* 0x00000005ff077e24 */ /* 0x000fe4000f8e00ff */
[----:B------:R-:W-:Y:S02]  /*1d90*/  IMAD.U32 R11, RZ, RZ, UR7 ;  /* 0x00000007ff0b7e24 */ /* 0x000fe4000f8e00ff */
[----:B------:R-:W-:Y:S02]  /*1da0*/  IMAD.MOV.U32 R8, RZ, RZ, 0x70 ;  /* 0x00000070ff087424 */ /* 0x000fe400078e00ff */
[----:B------:R-:W-:-:S07]  /*1db0*/  IMAD.MOV.U32 R13, RZ, RZ, RZ ;  /* 0x000000ffff0d7224 */ /* 0x000fce00078e00ff */
[----:B------:R-:W-:-:S07]  /*1dc0*/  LEPC R20, `(.L_x_614) ;  /* 0x000000001014794e */ /* 0x000fce0000000000 */
[----:B0----5:R-:W-:Y:S05]  /*1dd0*/  CALL.ABS.NOINC R14 ;  /* 0x000000000e007343 */ /* 0x021fea0003c00000 */
.L_x_614:
[----:B------:R-:W-:Y:S05]  /*1de0*/  BSYNC B6 ;  /* 0x0000000000067941 */ /* 0x000fea0003800000 */
.L_x_613:
[----:B------:R-:W-:Y:S01]  /*1df0*/  VIADD R25, R19, 0x400 ;  /* 0x0000040013197836 */ /* 0x000fe20000000000 */
[----:B------:R-:W-:Y:S04]  /*1e00*/  BSSY B6, `(.L_x_615) ;  /* 0x0000013000067945 */ /* 0x000fe80003800000 */
[----:B------:R-:W-:-:S13]  /*1e10*/  LOP3.LUT P0, RZ, R25, 0x3ff, RZ, 0xc0, !PT ;  /* 0x000003ff19ff7812 */ /* 0x000fda000780c0ff */
[----:B------:R-:W-:Y:S05]  /*1e20*/  @!P0 BRA `(.L_x_616) ;  /* 0x0000000000408947 */ /* 0x000fea0003800000 */
[----:B------:R-:W-:Y:S01]  /*1e30*/  MOV R14, 0x0 ;  /* 0x00000000000e7802 */ /* 0x000fe20000000f00 */
[----:B------:R-:W-:Y:S01]  /*1e40*/  ULDC.64 UR4, c[0x4][0x98] ;  /* 0x0100260000047ab9 */ /* 0x000fe20000000a00 */
[----:B------:R-:W-:Y:S01]  /*1e50*/  ULDC.64 UR6, c[0x4][0xa0] ;  /* 0x0100280000067ab9 */ /* 0x000fe20000000a00 */
[----:B------:R-:W-:Y:S02]  /*1e60*/  IMAD.U32 R4, RZ, RZ, UR4 ;  /* 0x00000004ff047e24 */ /* 0x000fe4000f8e00ff */
        /* <DEDUP_REMOVED lines=11> */
[----:B0----5:R-:W-:Y:S05]  /*1f20*/  CALL.ABS.NOINC R14 ;  /* 0x000000000e007343 */ /* 0x021fea0003c00000 */
.L_x_616:
[----:B------:R-:W-:Y:S05]  /*1f30*/  BSYNC B6 ;  /* 0x0000000000067941 */ /* 0x000fea0003800000 */
.L_x_615:
[----:B------:R-:W-:Y:S01]  /*1f40*/  ULDC.64 UR4, c[0x0][0x9f8] ;  /* 0x00027e0000047ab9 */ /* 0x000fe20000000a00 */
[----:B------:R-:W-:Y:S01]  /*1f50*/  IMAD.MOV.U32 R0, RZ, RZ, R213 ;  /* 0x000000ffff007224 */ /* 0x000fe200078e00d5 */
[----:B------:R-:W-:Y:S01]  /*1f60*/  ISETP.NE.U32.AND P0, PT, RZ, UR4, PT ;  /* 0x00000004ff007c0c */ /* 0x000fe2000bf05070 */
[----:B------:R-:W0:Y:S03]  /*1f70*/  LDC.64 R8, c[0x0][0x300] ;  /* 0x0000c000ff087b82 */ /* 0x000e260000000a00 */
[----:B------:R-:W-:Y:S01]  /*1f80*/  ISETP.NE.AND.EX P0, PT, RZ, UR5, PT, P0 ;  /* 0x00000005ff007c0c */ /* 0x000fe2000bf05300 */
[----:B------:R-:W1:Y:S01]  /*1f90*/  S2R R38, SR_TID.X ;  /* 0x0000000000267919 */ /* 0x000e620000002100 */
[----:B------:R-:W2:Y:S01]  /*1fa0*/  S2R R11, SR_TID.X ;  /* 0x00000000000b7919 */ /* 0x000ea20000002100 */
[----:B------:R-:W-:Y:S01]  /*1fb0*/  IMAD.IADD R59, R31, 0x1, R30 ;  /* 0x000000011f3b7824 */ /* 0x000fe200078e021e */
[----:B------:R-:W-:Y:S01]  /*1fc0*/  SHF.R.S32.HI R17, RZ, 0x1f, R16 ;  /* 0x0000001fff117819 */ /* 0x000fe20000011410 */
[----:B------:R-:W3:Y:S08]  /*1fd0*/  LDC.64 R56, c[0x0][0x408] ;  /* 0x00010200ff387b82 */ /* 0x000ef00000000a00 */
[----:B------:R-:W-:Y:S01]  /*1fe0*/  @P0 IADD3 R6, P1, R214, UR4, RZ ;  /* 0x00000004d6060c10 */ /* 0x000fe2000ff3e0ff */
[----:B------:R-:W-:-:S02]  /*1ff0*/  VIADD R62, R16, 0x40 ;  /* 0x00000040103e7836 */ /* 0x000fc40000000000 */
[----:B------:R-:W-:Y:S01]  /*2000*/  VIADD R63, R16, 0x60 ;  /* 0x00000060103f7836 */ /* 0x000fe20000000000 */
[----:B------:R-:W-:Y:S01]  /*2010*/  @P0 IADD3.X R7, R215, UR5, RZ, P1, !PT ;  /* 0x00000005d7070c10 */ /* 0x000fe20008ffe4ff */
[----:B------:R-:W-:Y:S01]  /*2020*/  ULDC.64 UR4, c[0x0][0xa08] ;  /* 0x0002820000047ab9 */ /* 0x000fe20000000a00 */
[----:B------:R-:W4:Y:S03]  /*2030*/  LDC R43, c[0x0][0x3f4] ;  /* 0x0000fd00ff2b7b82 */ /* 0x000f260000000800 */
[----:B------:R2:W4:Y:S01]  /*2040*/  @P0 LDG.E R0, desc[UR40][R6.64] ;  /* 0x0000002806000981 */ /* 0x000522000c1e1900 */
[----:B------:R-:W-:Y:S01]  /*2050*/  SHF.R.S32.HI R33, RZ, 0x1f, R59 ;  /* 0x0000001fff217819 */ /* 0x000fe2000001143b */
[-C--:B0-----:R-:W-:Y:S01]  /*2060*/  IMAD.WIDE.U32 R4, R59, R8.reuse, RZ ;  /* 0x000000083b047225 */ /* 0x081fe200078e00ff */
[----:B------:R-:W-:Y:S02]  /*2070*/  ISETP.NE.U32.AND P0, PT, RZ, UR4, PT ;  /* 0x00000004ff007c0c */ /* 0x000fe4000bf05070 */
[----:B------:R-:W0:Y:S01]  /*2080*/  LDC.64 R14, c[0x0][0x3f8] ;  /* 0x0000fe00ff0e7b82 */ /* 0x000e220000000a00 */
[-C--:B------:R-:W-:Y:S01]  /*2090*/  IMAD R10, R33, R8.reuse, RZ ;  /* 0x00000008210a7224 */ /* 0x080fe200078e02ff */
[----:B------:R-:W-:Y:S01]  /*20a0*/  ISETP.NE.AND.EX P0, PT, RZ, UR5, PT, P0 ;  /* 0x00000005ff007c0c */ /* 0x000fe2000bf05300 */
[----:B------:R-:W-:Y:S01]  /*20b0*/  ULDC.64 UR4, c[0x0][0x308] ;  /* 0x0000c20000047ab9 */ /* 0x000fe20000000a00 */
[----:B------:R-:W-:Y:S01]  /*20c0*/  IMAD.WIDE.U32 R60, R18, R8, R16 ;  /* 0x00000008123c7225 */ /* 0x000fe200078e0010 */
[----:B------:R-:W-:-:S02]  /*20d0*/  IADD3 R65, R16, 0xa0, RZ ;  /* 0x000000a010417810 */ /* 0x000fc40007ffe0ff */
[----:B-1----:R-:W-:Y:S01]  /*20e0*/  SHF.R.U32.HI R38, RZ, 0x7, R38 ;  /* 0x00000007ff267819 */ /* 0x002fe20000011626 */
[----:B------:R-:W-:Y:S01]  /*20f0*/  IMAD R3, R59, R9, R10 ;  /* 0x000000093b037224 */ /* 0x000fe200078e020a */
[----:B------:R-:W-:Y:S01]  /*2100*/  SHF.R.S32.HI R23, RZ, 0x1f, R22 ;  /* 0x0000001fff177819 */ /* 0x000fe20000011416 */
[----:B--2---:R-:W-:Y:S01]  /*2110*/  VIADD R11, R11, 0xffffff80 ;  /* 0xffffff800b0b7836 */ /* 0x004fe20000000000 */
[----:B------:R-:W-:Y:S01]  /*2120*/  ISETP.NE.AND P6, PT, R38, 0x1, PT ;  /* 0x000000012600780c */ /* 0x000fe20003fc5270 */
[----:B------:R-:W-:Y:S01]  /*2130*/  IMAD.IADD R5, R5, 0x1, R3 ;  /* 0x0000000105057824 */ /* 0x000fe200078e0203 */
[----:B------:R-:W-:Y:S01]  /*2140*/  SHF.L.U64.HI R66, R8, 0x6, R9 ;  /* 0x0000000608427819 */ /* 0x000fe20000010209 */
[----:B------:R-:W-:Y:S01]  /*2150*/  VIADD R10, R16, 0xc0 ;  /* 0x000000c0100a7836 */ /* 0x000fe20000000000 */
[----:B------:R-:W-:Y:S01]  /*2160*/  SHF.R.S32.HI R6, RZ, 0x1f, R11 ;  /* 0x0000001fff067819 */ /* 0x000fe2000001140b */
[----:B------:R-:W-:Y:S01]  /*2170*/  IMAD.WIDE.U32 R4, R211, UR4, R4 ;  /* 0x00000004d3047c25 */ /* 0x000fe2000f8e0004 */
[----:B---3--:R-:W-:-:S02]  /*2180*/  SHF.L.U64.HI R70, R56, 0x6, R57 ;  /* 0x0000000638467819 */ /* 0x008fc40000010239 */
[----:B------:R-:W-:Y:S01]  /*2190*/  LEA.HI R36, R6, R11, RZ, 0x2 ;  /* 0x0000000b06247211 */ /* 0x000fe200078f10ff */
[----:B------:R-:W-:Y:S01]  /*21a0*/  IMAD R5, R211, UR5, R5 ;  /* 0x00000005d3057c24 */ /* 0x000fe2000f8e0205 */
[----:B------:R-:W-:Y:S01]  /*21b0*/  ULDC.64 UR4, c[0x0][0x310] ;  /* 0x0000c40000047ab9 */ /* 0x000fe20000000a00 */
[----:B------:R-:W-:Y:S01]  /*21c0*/  VIADD R64, R16, 0x80 ;  /* 0x0000008010407836 */ /* 0x000fe20000000000 */
[----:B------:R-:W-:Y:S01]  /*21d0*/  SHF.R.S32.HI R72, RZ, 0x1f, R216 ;  /* 0x0000001fff487819 */ /* 0x000fe200000114d8 */
[-C--:B------:R-:W-:Y:S01]  /*21e0*/  IMAD R30, R220, R56.reuse, RZ ;  /* 0x00000038dc1e7224 */ /* 0x080fe200078e02ff */
[----:B0-----:R-:W-:Y:S01]  /*21f0*/  SHF.L.U64.HI R68, R14, 0x6, R15 ;  /* 0x000000060e447819 */ /* 0x001fe2000001020f */
[----:B------:R-:W-:Y:S01]  /*2200*/  VIADD R73, R38, 0x8 ;  /* 0x0000000826497836 */ /* 0x000fe20000000000 */
[----:B------:R-:W-:Y:S01]  /*2210*/  SHF.R.U32.HI R38, RZ, 0x3, R205 ;  /* 0x00000003ff267819 */ /* 0x000fe200000116cd */
[C---:B------:R-:W-:Y:S02]  /*2220*/  IMAD R39, R18.reuse, R57, R30 ;  /* 0x0000003912277224 */ /* 0x040fe400078e021e */
[----:B------:R-:W-:-:S04]  /*2230*/  IMAD.WIDE.U32 R30, R18, R56, R16 ;  /* 0x00000038121e7225 */ /* 0x000fc800078e0010 */
[----:B------:R-:W-:Y:S02]  /*2240*/  IMAD.IADD R31, R39, 0x1, R31 ;  /* 0x00000001271f7824 */ /* 0x000fe400078e021f */
[----:B------:R-:W-:Y:S02]  /*2250*/  IMAD.MOV.U32 R88, RZ, RZ, 0x20 ;  /* 0x00000020ff587424 */ /* 0x000fe400078e00ff */
[----:B------:R-:W-:Y:S02]  /*2260*/  IMAD R75, R9, 0x60, RZ ;  /* 0x00000060094b7824 */ /* 0x000fe400078e02ff */
[----:B------:R-:W-:Y:S02]  /*2270*/  IMAD.SHL.U32 R67, R8, 0x40, RZ ;  /* 0x0000004008437824 */ /* 0x000fe400078e00ff */
[----:B------:R-:W-:Y:S02]  /*2280*/  IMAD.SHL.U32 R69, R14, 0x40, RZ ;  /* 0x000000400e457824 */ /* 0x000fe400078e00ff */
[----:B------:R-:W-:-:S02]  /*2290*/  IMAD R77, R57, 0x60, RZ ;  /* 0x00000060394d7824 */ /* 0x000fc400078e02ff */
[----:B------:R-:W-:Y:S02]  /*22a0*/  IMAD.SHL.U32 R71, R56, 0x40, RZ ;  /* 0x0000004038477824 */ /* 0x000fe400078e00ff */
[----:B-----5:R-:W-:-:S04]  /*22b0*/  IMAD.WIDE.U32 R30, R154, R56, R30 ;  /* 0x000000389a1e7225 */ /* 0x020fc800078e001e */
[----:B----4-:R-:W-:Y:S01]  /*22c0*/  IMAD.SHL.U32 R74, R43, 0x2, RZ ;  /* 0x000000022b4a7824 */ /* 0x010fe200078e00ff */
[----:B------:R-:W-:Y:S02]  /*22d0*/  SHF.R.S32.HI R3, RZ, 0x1f, R0 ;  /* 0x0000001fff037819 */ /* 0x000fe40000011400 */
[----:B------:R-:W-:Y:S02]  /*22e0*/  SEL R21, R0, RZ, !P0 ;  /* 0x000000ff00157207 */ /* 0x000fe40004000000 */
[----:B------:R-:W-:Y:S01]  /*22f0*/  SEL R20, R3, RZ, !P0 ;  /* 0x000000ff03147207 */ /* 0x000fe20004000000 */
[----:B------:R-:W-:Y:S02]  /*2300*/  IMAD R3, R220, R8, RZ ;  /* 0x00000008dc037224 */ /* 0x000fe400078e02ff */
[----:B------:R-:W-:-:S04]  /*2310*/  IMAD.WIDE.U32 R4, R21, UR4, R4 ;  /* 0x0000000415047c25 */ /* 0x000fc8000f8e0004 */
[----:B------:R-:W-:Y:S02]  /*2320*/  IMAD R0, R20, UR4, RZ ;  /* 0x0000000414007c24 */ /* 0x000fe4000f8e02ff */
[----:B------:R-:W-:Y:S01]  /*2330*/  IMAD R13, R18, R9, R3 ;  /* 0x00000009120d7224 */ /* 0x000fe200078e0203 */
[----:B------:R-:W-:Y:S01]  /*2340*/  IADD3 R3, P2, R4, R60, RZ ;  /* 0x0000003c04037210 */ /* 0x000fe20007f5e0ff */
[----:B------:R-:W-:Y:S01]  /*2350*/  IMAD R11, R21, UR5, R0 ;  /* 0x00000005150b7c24 */ /* 0x000fe2000f8e0200 */
[----:B------:R-:W-:Y:S05]  /*2360*/  @!P6 WARPSYNC.ALL ;  /* 0x000000000000e948 */ /* 0x000fea0003800000 */
[C---:B------:R-:W-:Y:S01]  /*2370*/  VIADD R0, R16.reuse, 0x20 ;  /* 0x0000002010007836 */ /* 0x040fe20000000000 */
[----:B------:R-:W-:Y:S01]  /*2380*/  ULDC UR4, c[0x0][0x320] ;  /* 0x0000c80000047ab9 */ /* 0x000fe20000000800 */
[----:B------:R-:W-:Y:S01]  /*2390*/  IMAD.IADD R60, R5, 0x1, R11 ;  /* 0x00000001053c7824 */ /* 0x000fe200078e020b */
[----:B------:R-:W-:Y:S01]  /*23a0*/  @!P6 BAR.SYNC.DEFER_BLOCKING 0x9, 0x100 ;  /* 0x024400000000eb1d */ /* 0x000fe20000010000 */
[C---:B------:R-:W-:Y:S01]  /*23b0*/  ISETP.GE.AND P0, PT, R16.reuse, UR4, PT ;  /* 0x0000000410007c0c */ /* 0x040fe2000bf06270 */
[----:B------:R-:W-:Y:S01]  /*23c0*/  VIADD R11, R16, 0xe0 ;  /* 0x000000e0100b7836 */ /* 0x000fe20000000000 */
[----:B------:R-:W-:Y:S01]  /*23d0*/  ISETP.GE.AND P1, PT, R0, UR4, PT ;  /* 0x0000000400007c0c */ /* 0x000fe2000bf26270 */
[----:B------:R-:W-:Y:S01]  /*23e0*/  IMAD.WIDE.U32 R8, R8, 0x60, RZ ;  /* 0x0000006008087825 */ /* 0x000fe200078e00ff */
[----:B------:R-:W-:Y:S01]  /*23f0*/  SEL R6, RZ, 0x1, P0 ;  /* 0x00000001ff067807 */ /* 0x000fe20000000000 */
[----:B------:R-:W-:Y:S01]  /*2400*/  ULDC.64 UR6, c[0x0][0x330] ;  /* 0x0000cc0000067ab9 */ /* 0x000fe20000000a00 */
[----:B------:R-:W-:Y:S01]  /*2410*/  SEL R7, RZ, 0xffffffff, P1 ;  /* 0xffffffffff077807 */ /* 0x000fe20000800000 */
[----:B------:R-:W-:Y:S01]  /*2420*/  IMAD.IADD R75, R9, 0x1, R75 ;  /* 0x00000001094b7824 */ /* 0x000fe200078e024b */
[----:B------:R-:W-:-:S02]  /*2430*/  IADD3.X R61, R60, R61, R13, P2, !PT ;  /* 0x0000003d3c3d7210 */ /* 0x000fc400017fe40d */
[----:B------:R-:W-:Y:S01]  /*2440*/  ISETP.GE.AND P1, PT, R62, UR4, PT ;  /* 0x000000043e007c0c */ /* 0x000fe2000bf26270 */
[----:B------:R-:W-:Y:S01]  /*2450*/  IMAD.SHL.U32 R7, R7, 0x2, RZ ;  /* 0x0000000207077824 */ /* 0x000fe200078e00ff */
[----:B------:R-:W-:Y:S02]  /*2460*/  ISETP.GE.AND P2, PT, R63, UR4, PT ;  /* 0x000000043f007c0c */ /* 0x000fe4000bf46270 */
[----:B------:R-:W-:Y:S02]  /*2470*/  ISETP.GE.AND P0, PT, R10, UR4, PT ;  /* 0x000000040a007c0c */ /* 0x000fe4000bf06270 */
[----:B------:R-:W-:Y:S02]  /*2480*/  ISETP.GE.AND P3, PT, R11, UR4, PT ;  /* 0x000000040b007c0c */ /* 0x000fe4000bf66270 */
[----:B------:R-:W-:Y:S01]  /*2490*/  LOP3.LUT R10, R7, 0x2, R6, 0xe2, !PT ;  /* 0x00000002070a7812 */ /* 0x000fe200078ee206 */
[----:B------:R-:W-:Y:S01]  /*24a0*/  IMAD.WIDE.U32 R6, R211, UR6, R16 ;  /* 0x00000006d3067c25 */ /* 0x000fe2000f8e0010 */
[----:B------:R-:W-:-:S02]  /*24b0*/  SEL R11, RZ, 0x4, P1 ;  /* 0x00000004ff0b7807 */ /* 0x000fc40000800000 */
[----:B------:R-:W-:Y:S01]  /*24c0*/  SEL R12, RZ, 0x8, P2 ;  /* 0x00000008ff0c7807 */ /* 0x000fe20001000000 */
[----:B------:R-:W-:Y:S01]  /*24d0*/  IMAD R7, R211, UR7, R7 ;  /* 0x00000007d3077c24 */ /* 0x000fe2000f8e0207 */
[----:B------:R-:W-:Y:S02]  /*24e0*/  ISETP.GE.AND P1, PT, R64, UR4, PT ;  /* 0x0000000440007c0c */ /* 0x000fe4000bf26270 */
[----:B------:R-:W-:Y:S01]  /*24f0*/  ISETP.GE.AND P2, PT, R65, UR4, PT ;  /* 0x0000000441007c0c */ /* 0x000fe2000bf46270 */
[----:B------:R-:W-:Y:S01]  /*2500*/  ULDC.64 UR4, c[0x0][0x338] ;  /* 0x0000ce0000047ab9 */ /* 0x000fe20000000a00 */
[----:B------:R-:W-:Y:S01]  /*2510*/  LOP3.LUT R10, R12, R10, R11, 0xfe, !PT ;  /* 0x0000000a0c0a7212 */ /* 0x000fe200078efe0b */
[----:B------:R-:W-:Y:S01]  /*2520*/  IMAD R13, R20, UR4, RZ ;  /* 0x00000004140d7c24 */ /* 0x000fe2000f8e02ff */
[----:B------:R-:W-:Y:S01]  /*2530*/  SEL R11, RZ, 0x10, P1 ;  /* 0x00000010ff0b7807 */ /* 0x000fe20000800000 */
[C---:B------:R-:W-:Y:S01]  /*2540*/  IMAD.WIDE.U32 R6, R21.reuse, UR4, R6 ;  /* 0x0000000415067c25 */ /* 0x040fe2000f8e0006 */
[----:B------:R-:W-:Y:S01]  /*2550*/  SEL R12, RZ, 0x20, P2 ;  /* 0x00000020ff0c7807 */ /* 0x000fe20001000000 */
[----:B------:R-:W-:Y:S01]  /*2560*/  ULDC UR4, c[0x0][0x2f4] ;  /* 0x0000bd0000047ab9 */ /* 0x000fe20000000800 */
[----:B------:R-:W-:Y:S01]  /*2570*/  IADD3 R58, P1, R18, R59, RZ ;  /* 0x0000003b123a7210 */ /* 0x000fe20007f3e0ff */
[----:B------:R-:W-:Y:S01]  /*2580*/  IMAD R41, R21, UR5, R13 ;  /* 0x0000000515297c24 */ /* 0x000fe2000f8e020d */
[----:B------:R-:W-:Y:S01]  /*2590*/  LOP3.LUT R11, R12, R10, R11, 0xfe, !PT ;  /* 0x0000000a0c0b7212 */ /* 0x000fe200078efe0b */
[----:B------:R-:W-:Y:S01]  /*25a0*/  IMAD.WIDE.U32 R20, R18, R56, R22 ;  /* 0x0000003812147225 */ /* 0x000fe200078e0016 */
[----:B------:R-:W-:-:S02]  /*25b0*/  SEL R10, RZ, 0x40, P0 ;  /* 0x00000040ff0a7807 */ /* 0x000fc40000000000 */
[----:B------:R-:W-:Y:S01]  /*25c0*/  ISETP.GE.AND P0, PT, R16, R43, PT ;  /* 0x0000002b1000720c */ /* 0x000fe20003f06270 */
[----:B------:R-:W-:Y:S01]  /*25d0*/  IMAD.IADD R21, R21, 0x1, R39 ;  /* 0x0000000115157824 */ /* 0x000fe200078e0227 */
[----:B------:R-:W-:Y:S01]  /*25e0*/  SHF.R.S32.HI R39, RZ, 0x1f, R36 ;  /* 0x0000001fff277819 */ /* 0x000fe20000011424 */
[----:B------:R-:W-:Y:S01]  /*25f0*/  IMAD.WIDE.U32 R12, R18, R14, R16 ;  /* 0x0000000e120c7225 */ /* 0x000fe200078e0010 */
[----:B------:R-:W-:Y:S02]  /*2600*/  LOP3.LUT R94, R11, R10, RZ, 0xfc, !PT ;  /* 0x0000000a0b5e7212 */ /* 0x000fe400078efcff */
[----:B------:R-:W-:Y:S01]  /*2610*/  LEA.HI R39, R39, R18, RZ, 0x3 ;  /* 0x0000001227277211 */ /* 0x000fe200078f18ff */
[CC--:B------:R-:W-:Y:S01]  /*2620*/  IMAD R10, R220.reuse, R14.reuse, RZ ;  /* 0x0000000edc0a7224 */ /* 0x0c0fe200078e02ff */
[----:B------:R-:W-:Y:S01]  /*2630*/  SEL R35, R43, RZ, P0 ;  /* 0x000000ff2b237207 */ /* 0x000fe20000000000 */
[----:B------:R-:W-:Y:S01]  /*2640*/  IMAD.X R59, R220, 0x1, R33, P1 ;  /* 0x00000001dc3b7824 */ /* 0x000fe200008e0621 */
[----:B------:R-:W-:Y:S01]  /*2650*/  LOP3.LUT R39, R39, 0xfffffff8, RZ, 0xc0, !PT ;  /* 0xfffffff827277812 */ /* 0x000fe200078ec0ff */
[C---:B------:R-:W-:Y:S01]  /*2660*/  IMAD R37, R18.reuse, R15, R10 ;  /* 0x0000000f12257224 */ /* 0x040fe200078e020a */
[----:B------:R-:W-:Y:S01]  /*2670*/  SEL R93, RZ, 0xffffff80, P3 ;  /* 0xffffff80ff5d7807 */ /* 0x000fe20001800000 */
[----:B------:R-:W-:Y:S01]  /*2680*/  IMAD.WIDE.U32 R10, R18, R14, R22 ;  /* 0x0000000e120a7225 */ /* 0x000fe200078e0016 */
[----:B------:R-:W-:-:S02]  /*2690*/  ISETP.GE.AND P2, PT, R0, UR4, PT ;  /* 0x0000000400007c0c */ /* 0x000fc4000bf46270 */
[----:B------:R-:W-:Y:S01]  /*26a0*/  LOP3.LUT R93, R94, 0x80, R93, 0xc8, !PT ;  /* 0x000000805e5d7812 */ /* 0x000fe200078ec85d */
[----:B------:R-:W-:Y:S01]  /*26b0*/  IMAD.IADD R35, R16, 0x1, R35 ;  /* 0x0000000110237824 */ /* 0x000fe200078e0223 */
[----:B------:R-:W-:Y:S01]  /*26c0*/  LOP3.LUT R94, R94, 0x40, RZ, 0xc0, !PT ;  /* 0x000000405e5e7812 */ /* 0x000fe200078ec0ff */
[----:B------:R-:W-:Y:S02]  /*26d0*/  IMAD.IADD R39, R18, 0x1, -R39 ;  /* 0x0000000112277824 */ /* 0x000fe400078e0a27 */
[----:B------:R-:W-:Y:S01]  /*26e0*/  IMAD.IADD R11, R11, 0x1, R37 ;  /* 0x000000010b0b7824 */ /* 0x000fe200078e0225 */
[----:B------:R-:W-:Y:S01]  /*26f0*/  SHF.R.S32.HI R32, RZ, 0x1f, R35 ;  /* 0x0000001fff207819 */ /* 0x000fe20000011423 */
[----:B------:R-:W-:Y:S01]  /*2700*/  IMAD.IADD R13, R37, 0x1, R13 ;  /* 0x00000001250d7824 */ /* 0x000fe200078e020d */
[----:B------:R-:W-:Y:S01]  /*2710*/  SHF.R.S32.HI R37, RZ, 0x1f, R154 ;  /* 0x0000001fff257819 */ /* 0x000fe2000001149a */
[----:B------:R-:W-:Y:S01]  /*2720*/  IMAD.SHL.U32 R82, R39, 0x40, RZ ;  /* 0x0000004027527824 */ /* 0x000fe200078e00ff */
[----:B------:R-:W-:Y:S01]  /*2730*/  LEA.HI R32, R32, R35, RZ, 0x3 ;  /* 0x0000002320207211 */ /* 0x000fe200078f18ff */
[----:B------:R-:W-:Y:S01]  /*2740*/  IMAD R35, R15, 0x60, RZ ;  /* 0x000000600f237824 */ /* 0x000fe200078e02ff */
[----:B------:R-:W-:Y:S01]  /*2750*/  LOP3.LUT P1, RZ, R39, 0x4, RZ, 0xc0, !PT ;  /* 0x0000000427ff7812 */ /* 0x000fe2000782c0ff */
[C---:B------:R-:W-:Y:S01]  /*2760*/  IMAD R34, R37.reuse, R14, RZ ;  /* 0x0000000e25227224 */ /* 0x040fe200078e02ff */
[----:B------:R-:W-:Y:S01]  /*2770*/  LOP3.LUT R82, R82, 0x1c0, RZ, 0xc0, !PT ;  /* 0x000001c052527812 */ /* 0x000fe200078ec0ff */
[----:B------:R-:W-:Y:S01]  /*2780*/  IMAD R37, R37, R56, RZ ;  /* 0x0000003825257224 */ /* 0x000fe200078e02ff */
[----:B------:R-:W-:Y:S01]  /*2790*/  LOP3.LUT R33, R205, 0x38, R32, 0xf8, !PT ;  /* 0x00000038cd217812 */ /* 0x000fe200078ef820 */
[C---:B------:R-:W-:Y:S01]  /*27a0*/  IMAD R79, R154.reuse, R15, R34 ;  /* 0x0000000f9a4f7224 */ /* 0x040fe200078e0222 */
[----:B------:R-:W-:Y:S01]  /*27b0*/  SHF.R.U32.HI R85, RZ, 0x3, R82 ;  /* 0x00000003ff557819 */ /* 0x000fe20000011652 */
[----:B------:R-:W-:Y:S01]  /*27c0*/  IMAD.WIDE.U32 R10, R154, R14, R10 ;  /* 0x0000000e9a0a7225 */ /* 0x000fe200078e000a */
[----:B------:R-:W-:-:S02]  /*27d0*/  LOP3.LUT R34, R82, 0x18, R16, 0xf8, !PT ;  /* 0x0000001852227812 */ /* 0x000fc400078ef810 */
[----:B------:R-:W-:Y:S01]  /*27e0*/  LOP3.LUT R33, R33, R38, RZ, 0x3c, !PT ;  /* 0x0000002621217212 */ /* 0x000fe200078e3cff */
[----:B------:R-:W-:Y:S01]  /*27f0*/  IMAD.WIDE.U32 R12, R154, R14, R12 ;  /* 0x0000000e9a0c7225 */ /* 0x000fe200078e000c */
[----:B------:R-:W-:Y:S02]  /*2800*/  SHF.R.S32.HI R83, RZ, 0x3, R32 ;  /* 0x00000003ff537819 */ /* 0x000fe40000011420 */
[----:B------:R-:W-:Y:S01]  /*2810*/  LOP3.LUT R84, R32, 0xfffffff8, RZ, 0xc0, !PT ;  /* 0xfffffff820547812 */ /* 0x000fe200078ec0ff */
[----:B------:R-:W-:Y:S01]  /*2820*/  IMAD R37, R154, R57, R37 ;  /* 0x000000399a257224 */ /* 0x000fe200078e0225 */
[-C--:B------:R-:W-:Y:S01]  /*2830*/  LOP3.LUT R89, R34, R85.reuse, RZ, 0x3c, !PT ;  /* 0x0000005522597212 */ /* 0x080fe200078e3cff */
[----:B------:R-:W-:Y:S01]  /*2840*/  IMAD.WIDE.U32 R20, R154, R56, R20 ;  /* 0x000000389a147225 */ /* 0x000fe200078e0014 */
[----:B------:R-:W-:Y:S02]  /*2850*/  LOP3.LUT R32, R82, 0x38, R32, 0xf8, !PT ;  /* 0x0000003852207812 */ /* 0x000fe400078ef820 */
[----:B------:R-:W-:Y:S01]  /*2860*/  SEL R88, R88, 0xffffffe0, !P1 ;  /* 0xffffffe058587807 */ /* 0x000fe20004800000 */
[----:B------:R-:W-:Y:S01]  /*2870*/  IMAD.IADD R87, R208, 0x1, R33 ;  /* 0x00000001d0577824 */ /* 0x000fe200078e0221 */
[----:B------:R-:W-:Y:S01]  /*2880*/  LOP3.LUT R33, R32, R85, RZ, 0x3c, !PT ;  /* 0x0000005520217212 */ /* 0x000fe200078e3cff */
[----:B------:R-:W-:Y:S01]  /*2890*/  IMAD.WIDE.U32 R14, R14, 0x60, RZ ;  /* 0x000000600e0e7825 */ /* 0x000fe200078e00ff */
[----:B------:R-:W-:-:S02]  /*28a0*/  SHF.R.S32.HI R86, RZ, 0x1f, R84 ;  /* 0x0000001fff567819 */ /* 0x000fc40000011454 */
[----:B------:R-:W-:Y:S01]  /*28b0*/  ISETP.GE.AND P1, PT, R16, UR4, PT ;  /* 0x0000000410007c0c */ /* 0x000fe2000bf26270 */
[----:B------:R-:W-:Y:S01]  /*28c0*/  IMAD.WIDE.U32 R56, R56, 0x60, RZ ;  /* 0x0000006038387825 */ /* 0x000fe200078e00ff */
[----:B------:R-:W-:-:S03]  /*28d0*/  LEA R90, R206, R33, 0x9 ;  /* 0x00000021ce5a7211 */ /* 0x000fc600078e48ff */
[----:B------:R-:W-:Y:S02]  /*28e0*/  IMAD R89, R206, 0x200, R89 ;  /* 0x00000200ce597824 */ /* 0x000fe400078e0259 */
[----:B------:R-:W-:Y:S02]  /*28f0*/  IMAD.IADD R78, R11, 0x1, R79 ;  /* 0x000000010b4e7824 */ /* 0x000fe400078e024f */
[----:B------:R-:W-:Y:S02]  /*2900*/  IMAD.IADD R76, R15, 0x1, R35 ;  /* 0x000000010f4c7824 */ /* 0x000fe400078e0223 */
[----:B------:R-:W-:Y:S02]  /*2910*/  IMAD.IADD R77, R57, 0x1, R77 ;  /* 0x00000001394d7824 */ /* 0x000fe400078e024d */
[----:B------:R-:W-:Y:S02]  /*2920*/  IMAD.IADD R79, R79, 0x1, R13 ;  /* 0x000000014f4f7824 */ /* 0x000fe400078e020d */
[----:B------:R-:W-:-:S02]  /*2930*/  IMAD.IADD R80, R21, 0x1, R37 ;  /* 0x0000000115507824 */ /* 0x000fc400078e0225 */
[----:B------:R-:W-:Y:S02]  /*2940*/  IMAD.IADD R81, R37, 0x1, R31 ;  /* 0x0000000125517824 */ /* 0x000fe400078e021f */
[----:B------:R-:W-:Y:S02]  /*2950*/  IMAD.IADD R91, R88, 0x1, R89 ;  /* 0x00000001585b7824 */ /* 0x000fe400078e0259 */
[----:B------:R-:W-:-:S07]  /*2960*/  IMAD.IADD R92, R7, 0x1, R41 ;  /* 0x00000001075c7824 */ /* 0x000fce00078e0229 */
.L_x_664:
[----:B------:R-:W-:Y:S01]  /*2970*/  VIADD R45, R27, 0xffffffff ;  /* 0xffffffff1b2d7836 */ /* 0x000fe20000000000 */
[----:B0-----:R-:W0:Y:S01]  /*2980*/  LDC.64 R98, c[0x0][0x2e8] ;  /* 0x0000ba00ff627b82 */ /* 0x001e220000000a00 */
[----:B------:R-:W-:Y:S01]  /*2990*/  IMAD R103, R2, 0x1800, R91 ;  /* 0x0000180002677824 */ /* 0x000fe200078e025b */
[----:B------:R-:W-:Y:S05]  /*29a0*/  YIELD ;  /* 0x0000000000007946 */ /* 0x000fea0003800000 */
[----:B------:R-:W-:Y:S01]  /*29b0*/  SHF.R.S32.HI R39, RZ, 0x1f, R45 ;  /* 0x0000001fff277819 */ /* 0x000fe2000001142d */
[-C--:B------:R-:W-:Y:S01]  /*29c0*/  IMAD R27, R75, R45.reuse, RZ ;  /* 0x0000002d4b1b7224 */ /* 0x080fe200078e02ff */
[----:B------:R-:W1:Y:S01]  /*29d0*/  LDC R102, c[0x0][0x3f4] ;  /* 0x0000fd00ff667b82 */ /* 0x000e620000000800 */
[----:B------:R-:W-:Y:S01]  /*29e0*/  IMAD.WIDE.U32 R100, R8, R45, RZ ;  /* 0x0000002d08647225 */ /* 0x000fe200078e00ff */
[----:B------:R-:W-:Y:S03]  /*29f0*/  BSSY B0, `(.L_x_617) ;  /* 0x00002a4000007945 */ /* 0x000fe60003800000 */
[----:B------:R-:W-:Y:S01]  /*2a00*/  IMAD R33, R39, R8, R27 ;  /* 0x0000000827217224 */ /* 0x000fe200078e021b */
[----:B------:R-:W-:Y:S01]  /*2a10*/  IADD3 R27, P3, P4, R3, R100, R67 ;  /* 0x00000064031b7210 */ /* 0x000fe20007c7e043 */
[----:B------:R-:W-:-:S02]  /*2a20*/  IMAD R103, R103, 0x2, R26 ;  /* 0x0000000267677824 */ /* 0x000fc400078e021a */
[----:B------:R-:W-:-:S05]  /*2a30*/  IMAD.IADD R50, R101, 0x1, R33 ;  /* 0x0000000165327824 */ /* 0x000fca00078e0221 */
[----:B------:R-:W-:Y:S02]  /*2a40*/  IADD3.X R32, R61, R50, R66, P3, P4 ;  /* 0x000000323d207210 */ /* 0x000fe40001fe8442 */
[----:B------:R-:W-:-:S04]  /*2a50*/  IADD3 R33, P4, R3, R100, RZ ;  /* 0x0000006403217210 */ /* 0x000fc80007f9e0ff */
[-C--:B0-----:R-:W-:Y:S01]  /*2a60*/  LEA R42, P3, R33, R98.reuse, 0x1 ;  /* 0x00000062212a7211 */ /* 0x081fe200078608ff */
[----:B------:R-:W-:Y:S01]  /*2a70*/  IMAD.X R34, R50, 0x1, R61, P4 ;  /* 0x0000000132227824 */ /* 0x000fe200020e063d */
[----:B------:R-:W-:-:S04]  /*2a80*/  LEA R40, P4, R27, R98, 0x1 ;  /* 0x000000621b287211 */ /* 0x000fc800078808ff */
[-C--:B------:R-:W-:Y:S02]  /*2a90*/  LEA.HI.X R43, R33, R99.reuse, R34, 0x1, P3 ;  /* 0x00000063212b7211 */ /* 0x080fe400018f0c22 */
[----:B-1----:R-:W-:Y:S02]  /*2aa0*/  ISETP.GE.AND P3, PT, R102, 0x1, PT ;  /* 0x000000016600780c */ /* 0x002fe40003f66270 */
[----:B------:R-:W-:Y:S01]  /*2ab0*/  LEA.HI.X R41, R27, R99, R32, 0x1, P4 ;  /* 0x000000631b297211 */ /* 0x000fe200020f0c20 */
[----:B------:R-:W-:Y:S01]  /*2ac0*/  IMAD R27, R2, 0x1800, R89 ;  /* 0x00001800021b7824 */ /* 0x000fe200078e0259 */
[----:B------:R-:W-:-:S03]  /*2ad0*/  ISETP.GT.AND P4, PT, R45, R28, PT ;  /* 0x0000001c2d00720c */ /* 0x000fc60003f84270 */
[----:B------:R-:W-:Y:S01]  /*2ae0*/  IMAD R104, R27, 0x2, R26 ;  /* 0x000000021b687824 */ /* 0x000fe200078e021a */
[----:B------:R-:W-:Y:S01]  /*2af0*/  P2R R96, PR, RZ, 0x10 ;  /* 0x00000010ff607803 */ /* 0x000fe20000000000 */
[----:B------:R-:W-:-:S04]  /*2b00*/  IMAD.MOV.U32 R27, RZ, RZ, R45 ;  /* 0x000000ffff1b7224 */ /* 0x000fc800078e002d */
[----:B------:R-:W-:Y:S05]  /*2b10*/  @!P3 BRA `(.L_x_618) ;  /* 0x0000002400dcb947 */ /* 0x000fea0003800000 */
[----:B------:R-:W-:Y:S01]  /*2b20*/  ULDC.U8 UR4, c[0x0][0x410] ;  /* 0x0001040000047ab9 */ /* 0x000fe20000000000 */
[-C--:B------:R-:W-:Y:S01]  /*2b30*/  IMAD R33, R76, R45.reuse, RZ ;  /* 0x0000002d4c217224 */ /* 0x080fe200078e02ff */
[----:B------:R-:W-:Y:S01]  /*2b40*/  ISETP.NE.AND P3, PT, RZ, UR4, PT ;  /* 0x00000004ff007c0c */ /* 0x000fe2000bf65270 */
[-C--:B------:R-:W-:Y:S02]  /*2b50*/  IMAD R35, R77, R45.reuse, RZ ;  /* 0x0000002d4d237224 */ /* 0x080fe400078e02ff */
[C---:B------:R-:W-:Y:S02]  /*2b60*/  IMAD R37, R39.reuse, R14, R33 ;  /* 0x0000000e27257224 */ /* 0x040fe400078e0221 */
[----:B------:R-:W-:Y:S02]  /*2b70*/  IMAD R39, R39, R56, R35 ;  /* 0x0000003827277224 */ /* 0x000fe400078e0223 */
[----:B------:R-:W-:Y:S02]  /*2b80*/  IMAD R97, R27, -0x60, R24 ;  /* 0xffffffa01b617824 */ /* 0x000fe400078e0218 */
[----:B------:R-:W-:-:S03]  /*2b90*/  IMAD.WIDE.U32 R32, R14, R45, RZ ;  /* 0x0000002d0e207225 */ /* 0x000fc600078e00ff */
[----:B------:R-:W-:Y:S01]  /*2ba0*/  VIMNMX R97, R97, 0x60, PT ;  /* 0x0000006061617848 */ /* 0x000fe20003fe0100 */
[----:B------:R-:W-:-:S04]  /*2bb0*/  IMAD.WIDE.U32 R34, R56, R45, RZ ;  /* 0x0000002d38227225 */ /* 0x000fc800078e00ff */
[----:B------:R-:W-:Y:S02]  /*2bc0*/  IMAD.IADD R95, R33, 0x1, R37 ;  /* 0x00000001215f7824 */ /* 0x000fe400078e0225 */
[----:B------:R-:W-:Y:S01]  /*2bd0*/  IMAD.IADD R105, R35, 0x1, R39 ;  /* 0x0000000123697824 */ /* 0x000fe200078e0227 */
[----:B------:R-:W-:Y:S06]  /*2be0*/  @!P3 BRA `(.L_x_619) ;  /* 0x00000010008cb947 */ /* 0x000fec0003800000 */
[----:B------:R-:W-:Y:S01]  /*2bf0*/  ISETP.GE.AND P4, PT, R18, R97, PT ;  /* 0x000000611200720c */ /* 0x000fe20003f86270 */
[----:B------:R-:W-:Y:S01]  /*2c00*/  BSSY B1, `(.L_x_620) ;  /* 0x000001e000017945 */ /* 0x000fe20003800000 */
        /* <DEDUP_REMOVED lines=8> */
[----:B------:R-:W-:Y:S06]  /*2c90*/  @P4 BRA `(.L_x_621) ;  /* 0x0000000000504947 */ /* 0x000fec0003800000 */
[----:B------:R-:W-:Y:S01]  /*2ca0*/  IADD3 R50, P3, R10, R32, RZ ;  /* 0x000000200a327210 */ /* 0x000fe20007f7e0ff */
[----:B------:R-:W-:Y:S01]  /*2cb0*/  ULDC.64 UR4, c[0x0][0x3e8] ;  /* 0x0000fa0000047ab9 */ /* 0x000fe20000000a00 */
[----:B------:R-:W-:Y:S02]  /*2cc0*/  CS2R R52, SRZ ;  /* 0x0000000000347805 */ /* 0x000fe4000001ff00 */
[----:B------:R-:W-:Y:S01]  /*2cd0*/  CS2R R54, SRZ ;  /* 0x0000000000367805 */ /* 0x000fe2000001ff00 */
[----:B------:R-:W-:Y:S01]  /*2ce0*/  IMAD.X R51, R95, 0x1, R78, P3 ;  /* 0x000000015f337824 */ /* 0x000fe200018e064e */
[----:B------:R-:W-:-:S05]  /*2cf0*/  IADD3 R48, P3, R20, R34, RZ ;  /* 0x0000002214307210 */ /* 0x000fca0007f7e0ff */
[----:B------:R-:W-:Y:S01]  /*2d00*/  IMAD.X R49, R105, 0x1, R80, P3 ;  /* 0x0000000169317824 */ /* 0x000fe200018e0650 */
[----:B------:R-:W-:-:S04]  /*2d10*/  LEA R98, P3, R50, UR4, 0x1 ;  /* 0x0000000432627c11 */ /* 0x000fc8000f8608ff */
[----:B------:R-:W-:Y:S01]  /*2d20*/  LEA.HI.X R99, R50, UR5, R51, 0x1, P3 ;  /* 0x0000000532637c11 */ /* 0x000fe200098f0c33 */
[----:B------:R-:W-:Y:S02]  /*2d30*/  ULDC.64 UR4, c[0x0][0x400] ;  /* 0x0001000000047ab9 */ /* 0x000fe40000000a00 */
[----:B------:R-:W-:-:S04]  /*2d40*/  LEA R100, P3, R48, UR4, 0x1 ;  /* 0x0000000430647c11 */ /* 0x000fc8000f8608ff */
[----:B------:R-:W-:Y:S02]  /*2d50*/  LEA.HI.X R101, R48, UR5, R49, 0x1, P3 ;  /* 0x0000000530657c11 */ /* 0x000fe400098f0c31 */
[----:B------:R-:W-:Y:S02]  /*2d60*/  ISETP.GE.AND P3, PT, R22, R102, PT ;  /* 0x000000661600720c */ /* 0x000fe40003f66270 */
[----:B------:R-:W-:Y:S02]  /*2d70*/  CS2R R50, SRZ ;  /* 0x0000000000327805 */ /* 0x000fe4000001ff00 */
[----:B------:R-:W-:-:S09]  /*2d80*/  CS2R R48, SRZ ;  /* 0x0000000000307805 */ /* 0x000fd2000001ff00 */
[----:B------:R0:W5:Y:S04]  /*2d90*/  @!P3 LDG.E.64 R52, desc[UR40][R98.64] ;  /* 0x000000286234b981 */ /* 0x000168000c1e1b00 */
[----:B------:R0:W5:Y:S01]  /*2da0*/  @!P3 LDG.E.64 R54, desc[UR40][R100.64] ;  /* 0x000000286436b981 */ /* 0x000162000c1e1b00 */
[----:B------:R-:W-:-:S13]  /*2db0*/  ISETP.GE.AND P3, PT, R202, R102, PT ;  /* 0x00000066ca00720c */ /* 0x000fda0003f66270 */
[----:B------:R0:W5:Y:S04]  /*2dc0*/  @!P3 LDG.E.64 R50, desc[UR40][R98.64+0x20] ;  /* 0x000020286232b981 */ /* 0x000168000c1e1b00 */
[----:B------:R0:W5:Y:S02]  /*2dd0*/  @!P3 LDG.E.64 R48, desc[UR40][R100.64+0x20] ;  /* 0x000020286430b981 */ /* 0x000164000c1e1b00 */
.L_x_621:
[----:B------:R-:W-:Y:S05]  /*2de0*/  BSYNC B1 ;  /* 0x0000000000017941 */ /* 0x000fea0003800000 */
.L_x_620:
[----:B------:R-:W-:Y:S01]  /*2df0*/  ISETP.GE.AND P5, PT, R216, R97, PT ;  /* 0x00000061d800720c */ /* 0x000fe20003fa6270 */
[----:B------:R-:W-:Y:S01]  /*2e00*/  BSSY B1, `(.L_x_622) ;  /* 0x0000018000017945 */ /* 0x000fe20003800000 */
[----:B0----5:R-:W-:Y:S02]  /*2e10*/  IMAD.MOV.U32 R98, RZ, RZ, R50 ;  /* 0x000000ffff627224 */ /* 0x021fe400078e0032 */
[----:B------:R-:W-:-:S09]  /*2e20*/  IMAD.MOV.U32 R99, RZ, RZ, R51 ;  /* 0x000000ffff637224 */ /* 0x000fd200078e0033 */
[----:B------:R-:W-:Y:S05]  /*2e30*/  @P5 BRA `(.L_x_623) ;  /* 0x0000000000505947 */ /* 0x000fea0003800000 */
[----:B------:R-:W-:Y:S01]  /*2e40*/  IADD3 R33, P3, P6, R10, R32, R69 ;  /* 0x000000200a217210 */ /* 0x000fe20007e7e045 */
[----:B------:R-:W-:Y:S01]  /*2e50*/  ULDC.64 UR4, c[0x0][0x3e8] ;  /* 0x0000fa0000047ab9 */ /* 0x000fe20000000a00 */
[----:B------:R-:W-:Y:S02]  /*2e60*/  CS2R R44, SRZ ;  /* 0x00000000002c7805 */ /* 0x000fe4000001ff00 */
[----:B------:R-:W-:Y:S02]  /*2e70*/  CS2R R46, SRZ ;  /* 0x00000000002e7805 */ /* 0x000fe4000001ff00 */
[----:B------:R-:W-:Y:S02]  /*2e80*/  IADD3.X R38, R78, R95, R68, P3, P6 ;  /* 0x0000005f4e267210 */ /* 0x000fe40001fec444 */
[----:B------:R-:W-:-:S04]  /*2e90*/  IADD3 R35, P3, P6, R20, R34, R71 ;  /* 0x0000002214237210 */ /* 0x000fc80007e7e047 */
[----:B------:R-:W-:Y:S02]  /*2ea0*/  IADD3.X R36, R80, R105, R70, P3, P6 ;  /* 0x0000006950247210 */ /* 0x000fe40001fec446 */
        /* <DEDUP_REMOVED lines=13> */
.L_x_623:
[----:B------:R-:W-:Y:S05]  /*2f80*/  BSYNC B1 ;  /* 0x0000000000017941 */ /* 0x000fea0003800000 */
.L_x_622:
[----:B0-----:R-:W-:Y:S01]  /*2f90*/  IMAD.MOV.U32 R32, RZ, RZ, R52 ;  /* 0x000000ffff207224 */ /* 0x001fe200078e0034 */
[----:B------:R-:W-:Y:S01]  /*2fa0*/  UISETP.NE.AND UP0, UPT, UR44, 0x3, UPT ;  /* 0x000000032c00788c */ /* 0x000fe2000bf05270 */
[----:B------:R-:W-:Y:S01]  /*2fb0*/  IMAD.MOV.U32 R33, RZ, RZ, R53 ;  /* 0x000000ffff217224 */ /* 0x000fe200078e0035 */
[----:B------:R-:W-:Y:S01]  /*2fc0*/  PRMT R105, R99, 0x5410, R98 ;  /* 0x0000541063697816 */ /* 0x000fe20000000062 */
[----:B------:R-:W-:Y:S02]  /*2fd0*/  IMAD.MOV.U32 R34, RZ, RZ, R54 ;  /* 0x000000ffff227224 */ /* 0x000fe400078e0036 */
[----:B------:R-:W-:Y:S01]  /*2fe0*/  IMAD.MOV.U32 R35, RZ, RZ, R55 ;  /* 0x000000ffff237224 */ /* 0x000fe200078e0037 */
[----:B------:R-:W-:Y:S01]  /*2ff0*/  PRMT R113, R32, 0x5410, R33 ;  /* 0x0000541020717816 */ /* 0x000fe20000000021 */
[----:B------:R-:W-:Y:S01]  /*3000*/  IMAD.MOV.U32 R32, RZ, RZ, R48 ;  /* 0x000000ffff207224 */ /* 0x000fe200078e0030 */
[----:B------:R-:W-:Y:S01]  /*3010*/  PLOP3.LUT P3, PT, PT, PT, UP0, 0x80, 0x0 ;  /* 0x000000000000781c */ /* 0x000fe20003f6f008 */
[----:B------:R-:W-:Y:S01]  /*3020*/  IMAD.MOV.U32 R33, RZ, RZ, R49 ;  /* 0x000000ffff217224 */ /* 0x000fe200078e0031 */
[----:B------:R-:W-:Y:S01]  /*3030*/  PRMT R114, R34, 0x5410, R35 ;  /* 0x0000541022727816 */ /* 0x000fe20000000023 */
[----:B-----5:R-:W-:Y:S01]  /*3040*/  IMAD.MOV.U32 R34, RZ, RZ, R44 ;  /* 0x000000ffff227224 */ /* 0x020fe200078e002c */
[----:B------:R-:W-:-:S02]  /*3050*/  MOV R35, R45 ;  /* 0x0000002d00237202 */ /* 0x000fc40000000f00 */
[----:B------:R-:W-:Y:S01]  /*3060*/  PRMT R107, R32, 0x5410, R33 ;  /* 0x00005410206b7816 */ /* 0x000fe20000000021 */
[----:B------:R-:W-:Y:S01]  /*3070*/  IMAD.MOV.U32 R32, RZ, RZ, R38 ;  /* 0x000000ffff207224 */ /* 0x000fe200078e0026 */
[----:B------:R-:W-:Y:S01]  /*3080*/  PRMT R100, R34, 0x5410, R35 ;  /* 0x0000541022647816 */ /* 0x000fe20000000023 */
[----:B------:R-:W-:Y:S02]  /*3090*/  IMAD.MOV.U32 R33, RZ, RZ, R39 ;  /* 0x000000ffff217224 */ /* 0x000fe400078e0027 */
[----:B------:R-:W-:Y:S02]  /*30a0*/  IMAD.MOV.U32 R34, RZ, RZ, R46 ;  /* 0x000000ffff227224 */ /* 0x000fe400078e002e */
[----:B------:R-:W-:Y:S01]  /*30b0*/  IMAD.MOV.U32 R35, RZ, RZ, R47 ;  /* 0x000000ffff237224 */ /* 0x000fe200078e002f */
[----:B------:R-:W-:Y:S01]  /*30c0*/  PRMT R98, R32, 0x5410, R33 ;  /* 0x0000541020627816 */ /* 0x000fe20000000021 */
[----:B------:R-:W-:Y:S02]  /*30d0*/  IMAD.MOV.U32 R32, RZ, RZ, R36 ;  /* 0x000000ffff207224 */ /* 0x000fe400078e0024 */
[----:B------:R-:W-:Y:S01]  /*30e0*/  IMAD.MOV.U32 R33, RZ, RZ, R37 ;  /* 0x000000ffff217224 */ /* 0x000fe200078e0025 */
[----:B------:R-:W-:-:S04]  /*30f0*/  PRMT R101, R34, 0x5410, R35 ;  /* 0x0000541022657816 */ /* 0x000fc80000000023 */
[----:B------:R-:W-:Y:S01]  /*3100*/  PRMT R99, R32, 0x5410, R33 ;  /* 0x0000541020637816 */ /* 0x000fe20000000021 */
[----:B------:R-:W-:Y:S06]  /*3110*/  @!P3 BRA `(.L_x_624) ;  /* 0x000000000004b947 */ /* 0x000fec0003800000 */
[----:B------:R-:W-:Y:S01]  /*3120*/  BPT.TRAP 0x1 ;  /* 0x000000040000795c */ /* 0x000fe20000300000 */
.L_x_624:
[----:B------:R-:W-:Y:S01]  /*3130*/  IMAD R95, R2, 0x8, R19 ;  /* 0x00000008025f7824 */ /* 0x000fe200078e0213 */
[----:B------:R-:W-:Y:S01]  /*3140*/  SHF.L.U32 R106, R201, 0x1f, RZ ;  /* 0x0000001fc96a7819 */ /* 0x000fe200000006ff */
[----:B------:R-:W-:Y:S03]  /*3150*/  BSSY B1, `(.L_x_625) ;  /* 0x0000003000017945 */ /* 0x000fe60003800000 */
[----:B------:R-:W0:Y:S02]  /*3160*/  SYNCS.PHASECHK.TRANS64.TRYWAIT P6, [R95+URZ+0x22890], R106 ;  /* 0x0228906a5f0075a7 */ /* 0x000e2400080c017f */
[----:B0-----:R-:W-:Y:S05]  /*3170*/  @!P6 BRA `(.L_x_626) ;  /* 0x0000017000d4e947 */ /* 0x001fea0003800000 */
.L_x_913:
[----:B------:R-:W-:Y:S05]  /*3180*/  BSYNC B1 ;  /* 0x0000000000017941 */ /* 0x000fea0003800000 */
.L_x_625:
[----:B------:R-:W-:Y:S04]  /*3190*/  BSSY B1, `(.L_x_627) ;  /* 0x0000064000017945 */ /* 0x000fe80003800000 */
[----:B------:R-:W-:Y:S05]  /*31a0*/  @P4 BRA `(.L_x_628) ;  /* 0x0000000400884947 */ /* 0x000fea0003800000 */
[----:B------:R-:W-:Y:S04]  /*31b0*/  BSSY B2, `(.L_x_629) ;  /* 0x0000031000027945 */ /* 0x000fe80003800000 */
[----:B------:R-:W-:Y:S05]  /*31c0*/  @P1 BRA `(.L_x_630) ;  /* 0x0000000000bc1947 */ /* 0x000fea0003800000 */
[----:B------:R1:W2:Y:S01]  /*31d0*/  LDS.128 R32, [R104] ;  /* 0x0000000068207984 */ /* 0x0002a20000000c00 */
[----:B------:R-:W-:Y:S01]  /*31e0*/  ISETP.GE.AND P4, PT, R22, R102, PT ;  /* 0x000000661600720c */ /* 0x000fe20003f86270 */
[----:B------:R-:W-:-:S12]  /*31f0*/  BSSY B3, `(.L_x_631) ;  /* 0x000002b000037945 */ /* 0x000fd80003800000 */
[----:B-1----:R-:W-:Y:S05]  /*3200*/  @P4 BRA `(.L_x_632) ;  /* 0x0000000000a44947 */ /* 0x002fea0003800000 */
[----:B------:R-:W-:Y:S01]  /*3210*/  SHF.R.U64 R111, R52, 0x10, R53 ;  /* 0x00000010346f7819 */ /* 0x000fe20000001235 */
[----:B--2---:R-:W-:Y:S01]  /*3220*/  IMAD.MOV.U32 R52, RZ, RZ, R35 ;  /* 0x000000ffff347224 */ /* 0x004fe200078e0023 */
[--C-:B------:R-:W-:Y:S01]  /*3230*/  SHF.R.U64 R108, R54, 0x10, R55.reuse ;  /* 0x00000010366c7819 */ /* 0x100fe20000001237 */
[--C-:B------:R-:W-:Y:S01]  /*3240*/  HADD2.F32 R35, -RZ, R33.reuse.H1_H1 ;  /* 0x30000021ff237230 */ /* 0x100fe20000004100 */
[----:B------:R-:W-:Y:S01]  /*3250*/  SHF.R.U32.HI R109, RZ, 0x10, R55 ;  /* 0x00000010ff6d7819 */ /* 0x000fe20000011637 */
[----:B------:R-:W-:Y:S01]  /*3260*/  HADD2.F32 R33, -RZ, R33.H0_H0 ;  /* 0x20000021ff217230 */ /* 0x000fe20000004100 */
[----:B------:R-:W-:Y:S01]  /*3270*/  SHF.R.U32.HI R110, RZ, 0x10, R53 ;  /* 0x00000010ff6e7819 */ /* 0x000fe20000011635 */
[----:B------:R-:W-:Y:S02]  /*3280*/  HADD2.F32 R108, -RZ, R108.H0_H0 ;  /* 0x2000006cff6c7230 */ /* 0x000fe40000004100 */
[----:B------:R-:W-:Y:S02]  /*3290*/  HADD2.F32 R109, -RZ, R109.H0_H0 ;  /* 0x2000006dff6d7230 */ /* 0x000fe40000004100 */
[----:B------:R-:W-:-:S02]  /*32a0*/  HADD2.F32 R53, -RZ, R52.H1_H1 ;  /* 0x30000034ff357230 */ /* 0x000fc40000004100 */
[----:B------:R-:W-:Y:S02]  /*32b0*/  HADD2.F32 R54, -RZ, R111.H0_H0 ;  /* 0x2000006fff367230 */ /* 0x000fe40000004100 */
[----:B------:R-:W-:Y:S02]  /*32c0*/  HADD2.F32 R55, -RZ, R110.H0_H0 ;  /* 0x2000006eff377230 */ /* 0x000fe40000004100 */
[-C--:B------:R-:W-:Y:S01]  /*32d0*/  FMUL.FTZ R110, R35, R108.reuse ;  /* 0x0000006c236e7220 */ /* 0x080fe20000410000 */
[----:B------:R-:W-:Y:S02]  /*32e0*/  HADD2.F32 R52, -RZ, R52.H0_H0 ;  /* 0x20000034ff347230 */ /* 0x000fe40000004100 */
[----:B------:R-:W-:Y:S01]  /*32f0*/  FMUL.FTZ R108, R33, R108 ;  /* 0x0000006c216c7220 */ /* 0x000fe20000410000 */
[-C--:B------:R-:W-:Y:S01]  /*3300*/  FMUL.FTZ R111, R53, R109.reuse ;  /* 0x0000006d356f7220 */ /* 0x080fe20000410000 */
[-C--:B------:R-:W-:Y:S01]  /*3310*/  FFMA.FTZ R33, R33, R54.reuse, -R110 ;  /* 0x0000003621217223 */ /* 0x080fe2000001086e */
[C---:B------:R-:W-:Y:S01]  /*3320*/  FMUL.FTZ R112, R52.reuse, R109 ;  /* 0x0000006d34707220 */ /* 0x040fe20000410000 */
[----:B------:R-:W-:Y:S01]  /*3330*/  FFMA.FTZ R108, R35, R54, R108 ;  /* 0x00000036236c7223 */ /* 0x000fe2000001006c */
[----:B------:R-:W-:Y:S01]  /*3340*/  FFMA.FTZ R110, R52, R55, -R111 ;  /* 0x00000037346e7223 */ /* 0x000fe2000001086f */
[----:B------:R-:W-:-:S02]  /*3350*/  HADD2.F32 R54, -RZ, R114.H0_H0 ;  /* 0x20000072ff367230 */ /* 0x000fc40000004100 */
[----:B------:R-:W-:Y:S01]  /*3360*/  FFMA.FTZ R115, R53, R55, R112 ;  /* 0x0000003735737223 */ /* 0x000fe20000010070 */
[----:B------:R-:W-:Y:S01]  /*3370*/  HADD2.F32 R109, -RZ, R114.H1_H1 ;  /* 0x30000072ff6d7230 */ /* 0x000fe20000004100 */
[----:B------:R-:W-:Y:S01]  /*3380*/  F2FP.F16.F32.PACK_AB R33, R108, R33 ;  /* 0x000000216c21723e */ /* 0x000fe200000000ff */
[----:B------:R-:W-:Y:S02]  /*3390*/  HADD2.F32 R35, -RZ, R32.H1_H1 ;  /* 0x30000020ff237230 */ /* 0x000fe40000004100 */
[----:B------:R-:W-:Y:S02]  /*33a0*/  HADD2.F32 R52, -RZ, R34.H1_H1 ;  /* 0x30000022ff347230 */ /* 0x000fe40000004100 */
[----:B------:R-:W-:Y:S02]  /*33b0*/  HADD2.F32 R32, -RZ, R32.H0_H0 ;  /* 0x20000020ff207230 */ /* 0x000fe40000004100 */
[----:B------:R-:W-:Y:S01]  /*33c0*/  FMUL.FTZ R111, R35, R54 ;  /* 0x00000036236f7220 */ /* 0x000fe20000410000 */
[----:B------:R-:W-:-:S02]  /*33d0*/  HADD2.F32 R34, -RZ, R34.H0_H0 ;  /* 0x20000022ff227230 */ /* 0x000fc40000004100 */
[--C-:B------:R-:W-:Y:S02]  /*33e0*/  HADD2.F32 R53, -RZ, R113.reuse.H0_H0 ;  /* 0x20000071ff357230 */ /* 0x100fe40000004100 */
[----:B------:R-:W-:Y:S01]  /*33f0*/  FMUL.FTZ R54, R32, R54 ;  /* 0x0000003620367220 */ /* 0x000fe20000410000 */
[----:B------:R-:W-:Y:S02]  /*3400*/  HADD2.F32 R55, -RZ, R113.H1_H1 ;  /* 0x30000071ff377230 */ /* 0x000fe40000004100 */
[-C--:B------:R-:W-:Y:S01]  /*3410*/  FMUL.FTZ R113, R52, R109.reuse ;  /* 0x0000006d34717220 */ /* 0x080fe20000410000 */
[----:B------:R-:W-:Y:S01]  /*3420*/  FMUL.FTZ R109, R34, R109 ;  /* 0x0000006d226d7220 */ /* 0x000fe20000410000 */
[-C--:B------:R-:W-:Y:S01]  /*3430*/  FFMA.FTZ R111, R32, R53.reuse, -R111 ;  /* 0x00000035206f7223 */ /* 0x080fe2000001086f */
[----:B------:R-:W-:Y:S01]  /*3440*/  FFMA.FTZ R54, R35, R53, R54 ;  /* 0x0000003523367223 */ /* 0x000fe20000010036 */
[-C--:B------:R-:W-:Y:S01]  /*3450*/  FFMA.FTZ R113, R34, R55.reuse, -R113 ;  /* 0x0000003722717223 */ /* 0x080fe20000010871 */
[----:B------:R-:W-:Y:S01]  /*3460*/  FFMA.FTZ R52, R52, R55, R109 ;  /* 0x0000003734347223 */ /* 0x000fe2000001006d */
[----:B------:R-:W-:-:S02]  /*3470*/  F2FP.F16.F32.PACK_AB R35, R115, R110 ;  /* 0x0000006e7323723e */ /* 0x000fc400000000ff */
[----:B------:R-:W-:Y:S02]  /*3480*/  F2FP.F16.F32.PACK_AB R32, R54, R111 ;  /* 0x0000006f3620723e */ /* 0x000fe400000000ff */
[----:B------:R-:W-:-:S07]  /*3490*/  F2FP.F16.F32.PACK_AB R34, R52, R113 ;  /* 0x000000713422723e */ /* 0x000fce00000000ff */
.L_x_632:
[----:B------:R-:W-:Y:S05]  /*34a0*/  BSYNC B3 ;  /* 0x0000000000037941 */ /* 0x000fea0003800000 */
.L_x_631:
[----:B--2---:R1:W-:Y:S02]  /*34b0*/  STG.E.128 desc[UR40][R42.64], R32 ;  /* 0x000000202a007986 */ /* 0x0043e4000c101d28 */
.L_x_630:
[----:B------:R-:W-:Y:S05]  /*34c0*/  BSYNC B2 ;  /* 0x0000000000027941 */ /* 0x000fea0003800000 */
.L_x_629:
[----:B------:R-:W-:Y:S05]  /*34d0*/  @P2 BRA `(.L_x_628) ;  /* 0x0000000000bc2947 */ /* 0x000fea0003800000 */
[----:B-1----:R1:W2:Y:S01]  /*34e0*/  LDS.128 R32, [R103] ;  /* 0x0000000067207984 */ /* 0x0022a20000000c00 */
[----:B------:R-:W-:Y:S01]  /*34f0*/  ISETP.GE.AND P4, PT, R202, R102, PT ;  /* 0x00000066ca00720c */ /* 0x000fe20003f86270 */
[----:B------:R-:W-:-:S12]  /*3500*/  BSSY B2, `(.L_x_633) ;  /* 0x000002b000027945 */ /* 0x000fd80003800000 */
[----:B-1----:R-:W-:Y:S05]  /*3510*/  @P4 BRA `(.L_x_634) ;  /* 0x0000000000a44947 */ /* 0x002fea0003800000 */
[--C-:B------:R-:W-:Y:S02]  /*3520*/  SHF.R.U64 R50, R50, 0x10, R51.reuse ;  /* 0x0000001032327819 */ /* 0x100fe40000001233 */
[----:B------:R-:W-:Y:S02]  /*3530*/  SHF.R.U32.HI R52, RZ, 0x10, R51 ;  /* 0x00000010ff347819 */ /* 0x000fe40000011633 */
[--C-:B------:R-:W-:Y:S01]  /*3540*/  SHF.R.U64 R51, R48, 0x10, R49.reuse ;  /* 0x0000001030337819 */ /* 0x100fe20000001231 */
[----:B--2---:R-:W-:Y:S01]  /*3550*/  IMAD.MOV.U32 R48, RZ, RZ, R34 ;  /* 0x000000ffff307224 */ /* 0x004fe200078e0022 */
[----:B------:R-:W-:Y:S01]  /*3560*/  SHF.R.U32.HI R54, RZ, 0x10, R49 ;  /* 0x00000010ff367819 */ /* 0x000fe20000011631 */
[----:B------:R-:W-:Y:S02]  /*3570*/  HADD2.F32 R34, -RZ, R33.H1_H1 ;  /* 0x30000021ff227230 */ /* 0x000fe40000004100 */
[----:B------:R-:W-:Y:S02]  /*3580*/  HADD2.F32 R51, -RZ, R51.H0_H0 ;  /* 0x20000033ff337230 */ /* 0x000fe40000004100 */
[----:B------:R-:W-:-:S02]  /*3590*/  HADD2.F32 R54, -RZ, R54.H0_H0 ;  /* 0x20000036ff367230 */ /* 0x000fc40000004100 */
[--C-:B------:R-:W-:Y:S02]  /*35a0*/  HADD2.F32 R49, -RZ, R35.reuse.H1_H1 ;  /* 0x30000023ff317230 */ /* 0x100fe40000004100 */
[----:B------:R-:W-:Y:S01]  /*35b0*/  FMUL.FTZ R108, R34, R51 ;  /* 0x00000033226c7220 */ /* 0x000fe20000410000 */
[----:B------:R-:W-:Y:S02]  /*35c0*/  HADD2.F32 R35, -RZ, R35.H0_H0 ;  /* 0x20000023ff237230 */ /* 0x000fe40000004100 */
[----:B------:R-:W-:Y:S02]  /*35d0*/  HADD2.F32 R33, -RZ, R33.H0_H0 ;  /* 0x20000021ff217230 */ /* 0x000fe40000004100 */
[-C--:B------:R-:W-:Y:S01]  /*35e0*/  FMUL.FTZ R110, R49, R54.reuse ;  /* 0x00000036316e7220 */ /* 0x080fe20000410000 */
[----:B------:R-:W-:Y:S02]  /*35f0*/  HADD2.F32 R50, -RZ, R50.H0_H0 ;  /* 0x20000032ff327230 */ /* 0x000fe40000004100 */
[----:B------:R-:W-:Y:S01]  /*3600*/  FMUL.FTZ R54, R35, R54 ;  /* 0x0000003623367220 */ /* 0x000fe20000410000 */
[----:B------:R-:W-:-:S02]  /*3610*/  HADD2.F32 R52, -RZ, R52.H0_H0 ;  /* 0x20000034ff347230 */ /* 0x000fc40000004100 */
[C---:B------:R-:W-:Y:S01]  /*3620*/  FMUL.FTZ R51, R33.reuse, R51 ;  /* 0x0000003321337220 */ /* 0x040fe20000410000 */
[----:B------:R-:W-:Y:S01]  /*3630*/  FFMA.FTZ R108, R33, R50, -R108 ;  /* 0x00000032216c7223 */ /* 0x000fe2000001086c */
[--C-:B------:R-:W-:Y:S02]  /*3640*/  HADD2.F32 R33, -RZ, R32.reuse.H1_H1 ;  /* 0x30000020ff217230 */ /* 0x100fe40000004100 */
[----:B------:R-:W-:Y:S01]  /*3650*/  FFMA.FTZ R55, R49, R52, R54 ;  /* 0x0000003431377223 */ /* 0x000fe20000010036 */
[----:B------:R-:W-:Y:S01]  /*3660*/  FFMA.FTZ R53, R34, R50, R51 ;  /* 0x0000003222357223 */ /* 0x000fe20000010033 */
[--C-:B------:R-:W-:Y:S02]  /*3670*/  HADD2.F32 R49, -RZ, R107.reuse.H0_H0 ;  /* 0x2000006bff317230 */ /* 0x100fe40000004100 */
[----:B------:R-:W-:Y:S01]  /*3680*/  FFMA.FTZ R110, R35, R52, -R110 ;  /* 0x00000034236e7223 */ /* 0x000fe2000001086e */
[----:B------:R-:W-:Y:S02]  /*3690*/  HADD2.F32 R32, -RZ, R32.H0_H0 ;  /* 0x20000020ff207230 */ /* 0x000fe40000004100 */
[----:B------:R-:W-:-:S02]  /*36a0*/  HADD2.F32 R107, -RZ, R107.H1_H1 ;  /* 0x3000006bff6b7230 */ /* 0x000fc40000004100 */
[CC--:B------:R-:W-:Y:S01]  /*36b0*/  FMUL.FTZ R51, R33.reuse, R49.reuse ;  /* 0x0000003121337220 */ /* 0x0c0fe20000410000 */
[--C-:B------:R-:W-:Y:S02]  /*36c0*/  HADD2.F32 R34, -RZ, R48.reuse.H1_H1 ;  /* 0x30000030ff227230 */ /* 0x100fe40000004100 */
[----:B------:R-:W-:Y:S01]  /*36d0*/  FMUL.FTZ R50, R32, R49 ;  /* 0x0000003120327220 */ /* 0x000fe20000410000 */
[----:B------:R-:W-:Y:S02]  /*36e0*/  HADD2.F32 R48, -RZ, R48.H0_H0 ;  /* 0x20000030ff307230 */ /* 0x000fe40000004100 */
[--C-:B------:R-:W-:Y:S02]  /*36f0*/  HADD2.F32 R35, -RZ, R105.reuse.H1_H1 ;  /* 0x30000069ff237230 */ /* 0x100fe40000004100 */
[-C--:B------:R-:W-:Y:S01]  /*3700*/  FMUL.FTZ R49, R34, R107.reuse ;  /* 0x0000006b22317220 */ /* 0x080fe20000410000 */
[----:B------:R-:W-:Y:S02]  /*3710*/  HADD2.F32 R105, -RZ, R105.H0_H0 ;  /* 0x20000069ff697230 */ /* 0x000fe40000004100 */
[----:B------:R-:W-:Y:S01]  /*3720*/  FMUL.FTZ R107, R48, R107 ;  /* 0x0000006b306b7220 */ /* 0x000fe20000410000 */
[-C--:B------:R-:W-:Y:S01]  /*3730*/  FFMA.FTZ R51, R32, R35.reuse, -R51 ;  /* 0x0000002320337223 */ /* 0x080fe20000010833 */
[----:B------:R-:W-:Y:S01]  /*3740*/  FFMA.FTZ R50, R33, R35, R50 ;  /* 0x0000002321327223 */ /* 0x000fe20000010032 */
[-C--:B------:R-:W-:Y:S01]  /*3750*/  FFMA.FTZ R49, R48, R105.reuse, -R49 ;  /* 0x0000006930317223 */ /* 0x080fe20000010831 */
[----:B------:R-:W-:Y:S01]  /*3760*/  FFMA.FTZ R34, R34, R105, R107 ;  /* 0x0000006922227223 */ /* 0x000fe2000001006b */
[----:B------:R-:W-:-:S02]  /*3770*/  F2FP.F16.F32.PACK_AB R33, R53, R108 ;  /* 0x0000006c3521723e */ /* 0x000fc400000000ff */
[----:B------:R-:W-:Y:S02]  /*3780*/  F2FP.F16.F32.PACK_AB R35, R55, R110 ;  /* 0x0000006e3723723e */ /* 0x000fe400000000ff */
[----:B------:R-:W-:Y:S02]  /*3790*/  F2FP.F16.F32.PACK_AB R32, R50, R51 ;  /* 0x000000333220723e */ /* 0x000fe400000000ff */
[----:B------:R-:W-:-:S07]  /*37a0*/  F2FP.F16.F32.PACK_AB R34, R34, R49 ;  /* 0x000000312222723e */ /* 0x000fce00000000ff */
.L_x_634:
[----:B------:R-:W-:Y:S05]  /*37b0*/  BSYNC B2 ;  /* 0x0000000000027941 */ /* 0x000fea0003800000 */
.L_x_633:
[----:B--2---:R2:W-:Y:S02]  /*37c0*/  STG.E.128 desc[UR40][R42.64+0x40], R32 ;  /* 0x000040202a007986 */ /* 0x0045e4000c101d28 */
.L_x_628:
[----:B------:R-:W-:Y:S05]  /*37d0*/  BSYNC B1 ;  /* 0x0000000000017941 */ /* 0x000fea0003800000 */
.L_x_627:
[----:B------:R-:W-:Y:S05]  /*37e0*/  @P5 BRA `(.L_x_635) ;  /* 0x0000001c00105947 */ /* 0x000fea0003800000 */
[----:B------:R-:W-:Y:S04]  /*37f0*/  BSSY B1, `(.L_x_636) ;  /* 0x0000031000017945 */ /* 0x000fe80003800000 */
[----:B------:R-:W-:Y:S05]  /*3800*/  @P1 BRA `(.L_x_637) ;  /* 0x0000000000bc1947 */ /* 0x000fea0003800000 */
[----:B-12---:R1:W2:Y:S01]  /*3810*/  LDS.128 R32, [R104+0x2000] ;  /* 0x0020000068207984 */ /* 0x0062a20000000c00 */
[----:B------:R-:W-:Y:S01]  /*3820*/  ISETP.GE.AND P4, PT, R22, R102, PT ;  /* 0x000000661600720c */ /* 0x000fe20003f86270 */
[----:B------:R-:W-:-:S12]  /*3830*/  BSSY B2, `(.L_x_638) ;  /* 0x000002b000027945 */ /* 0x000fd80003800000 */
[----:B-1----:R-:W-:Y:S05]  /*3840*/  @P4 BRA `(.L_x_639) ;  /* 0x0000000000a44947 */ /* 0x002fea0003800000 */
[--C-:B------:R-:W-:Y:S01]  /*3850*/  SHF.R.U64 R44, R44, 0x10, R45.reuse ;  /* 0x000000102c2c7819 */ /* 0x100fe2000000122d */
[----:B--2---:R-:W-:Y:S01]  /*3860*/  IMAD.MOV.U32 R42, RZ, RZ, R34 ;  /* 0x000000ffff2a7224 */ /* 0x004fe200078e0022 */
[----:B------:R-:W-:Y:S01]  /*3870*/  SHF.R.U32.HI R49, RZ, 0x10, R45 ;  /* 0x00000010ff317819 */ /* 0x000fe2000001162d */
[--C-:B------:R-:W-:Y:S01]  /*3880*/  HADD2.F32 R34, -RZ, R33.reuse.H1_H1 ;  /* 0x30000021ff227230 */ /* 0x100fe20000004100 */
[--C-:B------:R-:W-:Y:S01]  /*3890*/  SHF.R.U64 R45, R46, 0x10, R47.reuse ;  /* 0x000000102e2d7819 */ /* 0x100fe2000000122f */
[----:B------:R-:W-:Y:S01]  /*38a0*/  HADD2.F32 R33, -RZ, R33.H0_H0 ;  /* 0x20000021ff217230 */ /* 0x000fe20000004100 */
[----:B------:R-:W-:Y:S01]  /*38b0*/  SHF.R.U32.HI R48, RZ, 0x10, R47 ;  /* 0x00000010ff307819 */ /* 0x000fe2000001162f */
[----:B------:R-:W-:Y:S02]  /*38c0*/  HADD2.F32 R44, -RZ, R44.H0_H0 ;  /* 0x2000002cff2c7230 */ /* 0x000fe40000004100 */
[----:B------:R-:W-:Y:S02]  /*38d0*/  HADD2.F32 R45, -RZ, R45.H0_H0 ;  /* 0x2000002dff2d7230 */ /* 0x000fe40000004100 */
[----:B------:R-:W-:-:S02]  /*38e0*/  HADD2.F32 R48, -RZ, R48.H0_H0 ;  /* 0x20000030ff307230 */ /* 0x000fc40000004100 */
[--C-:B------:R-:W-:Y:S02]  /*38f0*/  HADD2.F32 R43, -RZ, R35.reuse.H1_H1 ;  /* 0x30000023ff2b7230 */ /* 0x100fe40000004100 */
[CC--:B------:R-:W-:Y:S01]  /*3900*/  FMUL.FTZ R50, R34.reuse, R45.reuse ;  /* 0x0000002d22327220 */ /* 0x0c0fe20000410000 */
[C---:B------:R-:W-:Y:S01]  /*3910*/  FMUL.FTZ R45, R33.reuse, R45 ;  /* 0x0000002d212d7220 */ /* 0x040fe20000410000 */
[----:B------:R-:W-:Y:S02]  /*3920*/  HADD2.F32 R35, -RZ, R35.H0_H0 ;  /* 0x20000023ff237230 */ /* 0x000fe40000004100 */
[-C--:B------:R-:W-:Y:S01]  /*3930*/  FFMA.FTZ R50, R33, R44.reuse, -R50 ;  /* 0x0000002c21327223 */ /* 0x080fe20000010832 */
[----:B------:R-:W-:Y:S01]  /*3940*/  FFMA.FTZ R47, R34, R44, R45 ;  /* 0x0000002c222f7223 */ /* 0x000fe2000001002d */
[----:B------:R-:W-:Y:S02]  /*3950*/  HADD2.F32 R46, -RZ, R49.H0_H0 ;  /* 0x20000031ff2e7230 */ /* 0x000fe40000004100 */
[----:B------:R-:W-:Y:S01]  /*3960*/  FMUL.FTZ R52, R43, R48 ;  /* 0x000000302b347220 */ /* 0x000fe20000410000 */
[----:B------:R-:W-:-:S02]  /*3970*/  HADD2.F32 R44, -RZ, R101.H0_H0 ;  /* 0x20000065ff2c7230 */ /* 0x000fc40000004100 */
[C---:B------:R-:W-:Y:S01]  /*3980*/  FMUL.FTZ R48, R35.reuse, R48 ;  /* 0x0000003023307220 */ /* 0x040fe20000410000 */
[----:B------:R-:W-:Y:S02]  /*3990*/  HADD2.F32 R101, -RZ, R101.H1_H1 ;  /* 0x30000065ff657230 */ /* 0x000fe40000004100 */
[-C--:B------:R-:W-:Y:S01]  /*39a0*/  FFMA.FTZ R52, R35, R46.reuse, -R52 ;  /* 0x0000002e23347223 */ /* 0x080fe20000010834 */
[----:B------:R-:W-:Y:S02]  /*39b0*/  HADD2.F32 R33, -RZ, R32.H1_H1 ;  /* 0x30000020ff217230 */ /* 0x000fe40000004100 */
[----:B------:R-:W-:Y:S01]  /*39c0*/  FFMA.FTZ R51, R43, R46, R48 ;  /* 0x0000002e2b337223 */ /* 0x000fe20000010030 */
[----:B------:R-:W-:Y:S02]  /*39d0*/  HADD2.F32 R34, -RZ, R42.H1_H1 ;  /* 0x3000002aff227230 */ /* 0x000fe40000004100 */
[----:B------:R-:W-:Y:S02]  /*39e0*/  HADD2.F32 R32, -RZ, R32.H0_H0 ;  /* 0x20000020ff207230 */ /* 0x000fe40000004100 */
[----:B------:R-:W-:Y:S01]  /*39f0*/  FMUL.FTZ R45, R33, R44 ;  /* 0x0000002c212d7220 */ /* 0x000fe20000410000 */
[----:B------:R-:W-:-:S02]  /*3a00*/  HADD2.F32 R42, -RZ, R42.H0_H0 ;  /* 0x2000002aff2a7230 */ /* 0x000fc40000004100 */
[-C--:B------:R-:W-:Y:S01]  /*3a10*/  FMUL.FTZ R49, R34, R101.reuse ;  /* 0x0000006522317220 */ /* 0x080fe20000410000 */
[--C-:B------:R-:W-:Y:S02]  /*3a20*/  HADD2.F32 R35, -RZ, R100.reuse.H0_H0 ;  /* 0x20000064ff237230 */ /* 0x100fe40000004100 */
[----:B------:R-:W-:Y:S01]  /*3a30*/  FMUL.FTZ R44, R32, R44 ;  /* 0x0000002c202c7220 */ /* 0x000fe20000410000 */
[----:B------:R-:W-:Y:S02]  /*3a40*/  HADD2.F32 R43, -RZ, R100.H1_H1 ;  /* 0x30000064ff2b7230 */ /* 0x000fe40000004100 */
        /* <DEDUP_REMOVED lines=9> */
.L_x_639:
[----:B------:R-:W-:Y:S05]  /*3ae0*/  BSYNC B2 ;  /* 0x0000000000027941 */ /* 0x000fea0003800000 */
.L_x_638:
[----:B--2---:R3:W-:Y:S02]  /*3af0*/  STG.E.128 desc[UR40][R40.64], R32 ;  /* 0x0000002028007986 */ /* 0x0047e4000c101d28 */
.L_x_637:
[----:B------:R-:W-:Y:S05]  /*3b00*/  BSYNC B1 ;  /* 0x0000000000017941 */ /* 0x000fea0003800000 */
.L_x_636:
[----:B------:R-:W-:Y:S05]  /*3b10*/  @P2 BRA `(.L_x_635) ;  /* 0x0000001800442947 */ /* 0x000fea0003800000 */
[----:B-123--:R1:W2:Y:S01]  /*3b20*/  LDS.128 R32, [R103+0x2000] ;  /* 0x0020000067207984 */ /* 0x00e2a20000000c00 */
        /* <DEDUP_REMOVED lines=11> */
[----:B------:R-:W-:Y:S02]  /*3be0*/  HADD2.F32 R38, -RZ, R38.H0_H0 ;  /* 0x20000026ff267230 */ /* 0x000fe40000004100 */
[CC--:B------:R-:W-:Y:S01]  /*3bf0*/  FMUL.FTZ R46, R34.reuse, R39.reuse ;  /* 0x00000027222e7220 */ /* 0x0c0fe20000410000 */
[----:B------:R-:W-:Y:S02]  /*3c00*/  HADD2.F32 R44, -RZ, R44.H0_H0 ;  /* 0x2000002cff2c7230 */ /* 0x000fe40000004100 */
[C---:B------:R-:W-:Y:S01]  /*3c10*/  FMUL.FTZ R39, R33.reuse, R39 ;  /* 0x0000002721277220 */ /* 0x040fe20000410000 */
[--C-:B------:R-:W-:Y:S02]  /*3c20*/  HADD2.F32 R37, -RZ, R35.reuse.H1_H1 ;  /* 0x30000023ff257230 */ /* 0x100fe40000004100 */
[-C--:B------:R-:W-:Y:S01]  /*3c30*/  FFMA.FTZ R46, R33, R38.reuse, -R46 ;  /* 0x00000026212e7223 */ /* 0x080fe2000001082e */
[----:B------:R-:W-:Y:S02]  /*3c40*/  HADD2.F32 R35, -RZ, R35.H0_H0 ;  /* 0x20000023ff237230 */ /* 0x000fe40000004100 */
[----:B------:R-:W-:Y:S01]  /*3c50*/  FFMA.FTZ R43, R34, R38, R39 ;  /* 0x00000026222b7223 */ /* 0x000fe20000010027 */
[----:B------:R-:W-:-:S02]  /*3c60*/  HADD2.F32 R42, -RZ, R42.H0_H0 ;  /* 0x2000002aff2a7230 */ /* 0x000fc40000004100 */
[-C--:B------:R-:W-:Y:S01]  /*3c70*/  FMUL.FTZ R48, R37, R44.reuse ;  /* 0x0000002c25307220 */ /* 0x080fe20000410000 */
[--C-:B------:R-:W-:Y:S02]  /*3c80*/  HADD2.F32 R38, -RZ, R99.reuse.H0_H0 ;  /* 0x20000063ff267230 */ /* 0x100fe40000004100 */
[C---:B------:R-:W-:Y:S01]  /*3c90*/  FMUL.FTZ R44, R35.reuse, R44 ;  /* 0x0000002c232c7220 */ /* 0x040fe20000410000 */
[----:B------:R-:W-:Y:S02]  /*3ca0*/  HADD2.F32 R99, -RZ, R99.H1_H1 ;  /* 0x30000063ff637230 */ /* 0x000fe40000004100 */
[-C--:B------:R-:W-:Y:S01]  /*3cb0*/  FFMA.FTZ R48, R35, R42.reuse, -R48 ;  /* 0x0000002a23307223 */ /* 0x080fe20000010830 */
[----:B------:R-:W-:Y:S02]  /*3cc0*/  HADD2.F32 R33, -RZ, R32.H1_H1 ;  /* 0x30000020ff217230 */ /* 0x000fe40000004100 */
[----:B------:R-:W-:Y:S01]  /*3cd0*/  FFMA.FTZ R47, R37, R42, R44 ;  /* 0x0000002a252f7223 */ /* 0x000fe2000001002c */
[----:B------:R-:W-:-:S02]  /*3ce0*/  HADD2.F32 R34, -RZ, R36.H1_H1 ;  /* 0x30000024ff227230 */ /* 0x000fc40000004100 */
[----:B------:R-:W-:Y:S02]  /*3cf0*/  HADD2.F32 R32, -RZ, R32.H0_H0 ;  /* 0x20000020ff207230 */ /* 0x000fe40000004100 */
[CC--:B------:R-:W-:Y:S01]  /*3d00*/  FMUL.FTZ R39, R33.reuse, R38.reuse ;  /* 0x0000002621277220 */ /* 0x0c0fe20000410000 */
[----:B------:R-:W-:Y:S02]  /*3d10*/  HADD2.F32 R36, -RZ, R36.H0_H0 ;  /* 0x20000024ff247230 */ /* 0x000fe40000004100 */
        /* <DEDUP_REMOVED lines=13> */
.L_x_641:
[----:B------:R-:W-:Y:S05]  /*3df0*/  BSYNC B1 ;  /* 0x0000000000017941 */ /* 0x000fea0003800000 */
.L_x_640:
[----:B--2---:R4:W-:Y:S01]  /*3e00*/  STG.E.128 desc[UR40][R40.64+0x40], R32 ;  /* 0x0000402028007986 */ /* 0x0049e2000c101d28 */
[----:B------:R-:W-:Y:S05]  /*3e10*/  BRA `(.L_x_635) ;  /* 0x0000001400847947 */ /* 0x000fea0003800000 */
.L_x_619:
[----:B------:R-:W-:Y:S02]  /*3e20*/  ISETP.GE.AND P3, PT, R216, R97, PT ;  /* 0x00000061d800720c */ /* 0x000fe40003f66270 */
[----:B------:R-:W-:Y:S02]  /*3e30*/  CS2R R38, SRZ ;  /* 0x0000000000267805 */ /* 0x000fe4000001ff00 */
[----:B------:R-:W-:-:S13]  /*3e40*/  ISETP.GE.OR P3, PT, R16, R102, P3 ;  /* 0x000000661000720c */ /* 0x000fda0001f66670 */
[----:B------:R-:W-:Y:S01]  /*3e50*/  @!P3 IADD3 R33, P4, P5, R12, R32, R69 ;  /* 0x000000200c21b210 */ /* 0x000fe20007d9e045 */
[----:B------:R-:W0:Y:S03]  /*3e60*/  @!P3 LDC.64 R44, c[0x0][0x3e8] ;  /* 0x0000fa00ff2cbb82 */ /* 0x000e260000000a00 */
[----:B------:R-:W-:Y:S02]  /*3e70*/  @!P3 IADD3.X R36, R79, R95, R68, P4, P5 ;  /* 0x0000005f4f24b210 */ /* 0x000fe400027ea444 */
[----:B------:R-:W-:-:S03]  /*3e80*/  @!P3 IADD3 R46, P4, P5, R30, R34, R71 ;  /* 0x000000221e2eb210 */ /* 0x000fc60007d9e047 */
[----:B------:R-:W1:Y:S01]  /*3e90*/  @!P3 LDC.64 R48, c[0x0][0x400] ;  /* 0x00010000ff30bb82 */ /* 0x000e620000000a00 */
[----:B------:R-:W-:Y:S02]  /*3ea0*/  @!P3 IADD3.X R47, R81, R105, R70, P4, P5 ;  /* 0x00000069512fb210 */ /* 0x000fe400027ea446 */
[----:B------:R-:W-:-:S04]  /*3eb0*/  ISETP.GE.AND P4, PT, R18, R97, PT ;  /* 0x000000611200720c */ /* 0x000fc80003f86270 */
[----:B------:R-:W-:-:S13]  /*3ec0*/  ISETP.GE.OR P4, PT, R16, R102, P4 ;  /* 0x000000661000720c */ /* 0x000fda0002786670 */
[----:B------:R-:W2:Y:S01]  /*3ed0*/  @!P4 LDC.64 R40, c[0x0][0x3e8] ;  /* 0x0000fa00ff28cb82 */ /* 0x000ea20000000a00 */
[----:B------:R-:W-:-:S05]  /*3ee0*/  @!P4 IADD3 R32, P5, R12, R32, RZ ;  /* 0x000000200c20c210 */ /* 0x000fca0007fbe0ff */
[----:B------:R-:W-:Y:S02]  /*3ef0*/  @!P4 IMAD.X R35, R95, 0x1, R79, P5 ;  /* 0x000000015f23c824 */ /* 0x000fe400028e064f */
[----:B------:R-:W3:Y:S01]  /*3f00*/  @!P4 LDC.64 R42, c[0x0][0x400] ;  /* 0x00010000ff2acb82 */ /* 0x000ee20000000a00 */
[----:B--2---:R-:W-:-:S04]  /*3f10*/  @!P4 LEA R40, P5, R32, R40, 0x1 ;  /* 0x000000282028c211 */ /* 0x004fc800078a08ff */
[----:B------:R-:W-:Y:S02]  /*3f20*/  @!P4 LEA.HI.X R41, R32, R41, R35, 0x1, P5 ;  /* 0x000000292029c211 */ /* 0x000fe400028f0c23 */
[----:B------:R-:W-:-:S05]  /*3f30*/  @!P4 IADD3 R34, P5, R30, R34, RZ ;  /* 0x000000221e22c210 */ /* 0x000fca0007fbe0ff */
[----:B------:R-:W-:Y:S01]  /*3f40*/  @!P4 IMAD.X R32, R105, 0x1, R81, P5 ;  /* 0x000000016920c824 */ /* 0x000fe200028e0651 */
[----:B---3--:R-:W-:-:S04]  /*3f50*/  @!P4 LEA R42, P5, R34, R42, 0x1 ;  /* 0x0000002a222ac211 */ /* 0x008fc800078a08ff */
[----:B------:R-:W-:Y:S02]  /*3f60*/  @!P4 LEA.HI.X R43, R34, R43, R32, 0x1, P5 ;  /* 0x0000002b222bc211 */ /* 0x000fe400028f0c20 */
[----:B------:R-:W-:Y:S02]  /*3f70*/  CS2R R34, SRZ ;  /* 0x0000000000227805 */ /* 0x000fe4000001ff00 */
[----:B0-----:R-:W-:-:S04]  /*3f80*/  @!P3 LEA R44, P5, R33, R44, 0x1 ;  /* 0x0000002c212cb211 */ /* 0x001fc800078a08ff */
[----:B------:R-:W-:Y:S02]  /*3f90*/  @!P3 LEA.HI.X R45, R33, R45, R36, 0x1, P5 ;  /* 0x0000002d212db211 */ /* 0x000fe400028f0c24 */
[----:B------:R-:W-:Y:S02]  /*3fa0*/  CS2R R32, SRZ ;  /* 0x0000000000207805 */ /* 0x000fe4000001ff00 */
[----:B------:R-:W-:-:S04]  /*3fb0*/  CS2R R36, SRZ ;  /* 0x0000000000247805 */ /* 0x000fc8000001ff00 */
[----:B------:R0:W2:Y:S04]  /*3fc0*/  @!P4 LDG.E.128 R32, desc[UR40][R40.64] ;  /* 0x000000282820c981 */ /* 0x0000a8000c1e1d00 */
[----:B------:R3:W4:Y:S01]  /*3fd0*/  @!P4 LDG.E.128 R36, desc[UR40][R42.64] ;  /* 0x000000282a24c981 */ /* 0x000722000c1e1d00 */
[----:B-1----:R-:W-:-:S04]  /*3fe0*/  @!P3 LEA R48, P4, R46, R48, 0x1 ;  /* 0x000000302e30b211 */ /* 0x002fc800078808ff */
[----:B------:R-:W-:Y:S02]  /*3ff0*/  @!P3 LEA.HI.X R49, R46, R49, R47, 0x1, P4 ;  /* 0x000000312e31b211 */ /* 0x000fe400020f0c2f */
[----:B0-----:R-:W-:Y:S02]  /*4000*/  CS2R R40, SRZ ;  /* 0x0000000000287805 */ /* 0x001fe4000001ff00 */
[----:B---3--:R-:W-:Y:S02]  /*4010*/  CS2R R42, SRZ ;  /* 0x00000000002a7805 */ /* 0x008fe4000001ff00 */
[----:B------:R-:W-:-:S04]  /*4020*/  CS2R R46, SRZ ;  /* 0x00000000002e7805 */ /* 0x000fc8000001ff00 */
[----:B------:R0:W3:Y:S02]  /*4030*/  @!P3 LDG.E.128 R40, desc[UR40][R44.64] ;  /* 0x000000282c28b981 */ /* 0x0000e4000c1e1d00 */
[----:B0-----:R-:W-:-:S06]  /*4040*/  CS2R R44, SRZ ;  /* 0x00000000002c7805 */ /* 0x001fcc000001ff00 */
[----:B------:R0:W5:Y:S01]  /*4050*/  @!P3 LDG.E.128 R44, desc[UR40][R48.64] ;  /* 0x00000028302cb981 */ /* 0x000162000c1e1d00 */
[----:B------:R-:W-:Y:S01]  /*4060*/  UISETP.NE.AND UP0, UPT, UR44, 0x3, UPT ;  /* 0x000000032c00788c */ /* 0x000fe2000bf05270 */
[----:B------:R-:W-:-:S05]  /*4070*/  ISETP.GE.AND P4, PT, R16, R102, PT ;  /* 0x000000661000720c */ /* 0x000fca0003f86270 */
[----:B------:R-:W-:Y:S01]  /*4080*/  PLOP3.LUT P3, PT, PT, PT, UP0, 0x80, 0x0 ;  /* 0x000000000000781c */ /* 0x000fe20003f6f008 */
[----:B--2---:R-:W-:Y:S02]  /*4090*/  IMAD.MOV.U32 R51, RZ, RZ, R34 ;  /* 0x000000ffff337224 */ /* 0x004fe400078e0022 */
[----:B------:R-:W-:Y:S02]  /*40a0*/  IMAD.MOV.U32 R52, RZ, RZ, R35 ;  /* 0x000000ffff347224 */ /* 0x000fe400078e0023 */
[----:B------:R-:W-:Y:S01]  /*40b0*/  IMAD.MOV.U32 R53, RZ, RZ, R32 ;  /* 0x000000ffff357224 */ /* 0x000fe200078e0020 */
[----:B------:R-:W-:Y:S01]  /*40c0*/  PRMT R119, R119, 0x5410, R51 ;  /* 0x0000541077777816 */ /* 0x000fe20000000033 */
[----:B----4-:R-:W-:Y:S01]  /*40d0*/  IMAD.MOV.U32 R51, RZ, RZ, R38 ;  /* 0x000000ffff337224 */ /* 0x010fe200078e0026 */
[----:B------:R-:W-:Y:S01]  /*40e0*/  PRMT R123, R52, 0x7610, R123 ;  /* 0x00007610347b7816 */ /* 0x000fe2000000007b */
[----:B0-----:R-:W-:Y:S01]  /*40f0*/  IMAD.MOV.U32 R48, RZ, RZ, R39 ;  /* 0x000000ffff307224 */ /* 0x001fe200078e0027 */
[----:B------:R-:W-:Y:S01]  /*4100*/  PRMT R121, R53, 0x7610, R121 ;  /* 0x0000761035797816 */ /* 0x000fe20000000079 */
[----:B------:R-:W-:Y:S01]  /*4110*/  IMAD.MOV.U32 R49, RZ, RZ, R36 ;  /* 0x000000ffff317224 */ /* 0x000fe200078e0024 */
[----:B------:R-:W-:Y:S01]  /*4120*/  PRMT R119, R51, 0x7610, R119 ;  /* 0x0000761033777816 */ /* 0x000fe20000000077 */
[----:B------:R-:W-:Y:S01]  /*4130*/  IMAD.MOV.U32 R52, RZ, RZ, R37 ;  /* 0x000000ffff347224 */ /* 0x000fe200078e0025 */
[----:B------:R-:W-:Y:S01]  /*4140*/  PRMT R123, R123, 0x5410, R48 ;  /* 0x000054107b7b7816 */ /* 0x000fe20000000030 */
[----:B------:R-:W-:Y:S01]  /*4150*/  IMAD.MOV.U32 R54, RZ, RZ, R33 ;  /* 0x000000ffff367224 */ /* 0x000fe200078e0021 */
[----:B------:R-:W-:-:S02]  /*4160*/  PRMT R121, R121, 0x5410, R49 ;  /* 0x0000541079797816 */ /* 0x000fc40000000031 */
[----:B------:R-:W-:Y:S02]  /*4170*/  PRMT R120, R52, 0x7610, R120 ;  /* 0x0000761034787816 */ /* 0x000fe40000000078 */
[----:B------:R-:W-:Y:S01]  /*4180*/  PRMT R122, R54, 0x7610, R122 ;  /* 0x00007610367a7816 */ /* 0x000fe2000000007a */
[----:B---3--:R-:W-:Y:S02]  /*4190*/  IMAD.MOV.U32 R48, RZ, RZ, R42 ;  /* 0x000000ffff307224 */ /* 0x008fe400078e002a */
[----:B------:R-:W-:Y:S02]  /*41a0*/  IMAD.MOV.U32 R49, RZ, RZ, R43 ;  /* 0x000000ffff317224 */ /* 0x000fe400078e002b */
[----:B------:R-:W-:Y:S02]  /*41b0*/  IMAD.MOV.U32 R51, RZ, RZ, R40 ;  /* 0x000000ffff337224 */ /* 0x000fe400078e0028 */
[----:B------:R-:W-:Y:S01]  /*41c0*/  IMAD.MOV.U32 R52, RZ, RZ, R41 ;  /* 0x000000ffff347224 */ /* 0x000fe200078e0029 */
[----:B------:R-:W-:-:S02]  /*41d0*/  PRMT R116, R49, 0x7610, R116 ;  /* 0x0000761031747816 */ /* 0x000fc40000000074 */
[----:B------:R-:W-:Y:S02]  /*41e0*/  PRMT R114, R48, 0x5410, R51 ;  /* 0x0000541030727816 */ /* 0x000fe40000000033 */
[----:B------:R-:W-:Y:S01]  /*41f0*/  PRMT R118, R52, 0x7610, R118 ;  /* 0x0000761034767816 */ /* 0x000fe20000000076 */
[----:B-----5:R-:W-:Y:S01]  /*4200*/  IMAD.MOV.U32 R49, RZ, RZ, R47 ;  /* 0x000000ffff317224 */ /* 0x020fe200078e002f */
[----:B------:R-:W-:Y:S01]  /*4210*/  MOV R48, R46 ;  /* 0x0000002e00307202 */ /* 0x000fe20000000f00 */
[----:B------:R-:W-:Y:S02]  /*4220*/  IMAD.MOV.U32 R51, RZ, RZ, R44 ;  /* 0x000000ffff337224 */ /* 0x000fe400078e002c */
[----:B------:R-:W-:Y:S01]  /*4230*/  IMAD.MOV.U32 R52, RZ, RZ, R45 ;  /* 0x000000ffff347224 */ /* 0x000fe200078e002d */
[----:B------:R-:W-:Y:S02]  /*4240*/  PRMT R116, R116, 0x5410, R49 ;  /* 0x0000541074747816 */ /* 0x000fe40000000031 */
[----:B------:R-:W-:-:S02]  /*4250*/  PRMT R115, R48, 0x5410, R51 ;  /* 0x0000541030737816 */ /* 0x000fc40000000033 */
[----:B------:R-:W-:Y:S01]  /*4260*/  PRMT R118, R118, 0x5410, R52 ;  /* 0x0000541076767816 */ /* 0x000fe20000000034 */
[----:B------:R-:W-:Y:S06]  /*4270*/  @!P3 BRA `(.L_x_642) ;  /* 0x000000000004b947 */ /* 0x000fec0003800000 */
[----:B------:R-:W-:Y:S01]  /*4280*/  BPT.TRAP 0x1 ;  /* 0x000000040000795c */ /* 0x000fe20000300000 */
.L_x_642:
[----:B------:R-:W-:Y:S01]  /*4290*/  IMAD R95, R2, 0x8, R19 ;  /* 0x00000008025f7824 */ /* 0x000fe200078e0213 */
[----:B------:R-:W-:Y:S01]  /*42a0*/  SHF.L.U32 R106, R201, 0x1f, RZ ;  /* 0x0000001fc96a7819 */ /* 0x000fe200000006ff */
[----:B------:R-:W0:Y:S01]  /*42b0*/  LDC R107, c[0x0][0x2f4] ;  /* 0x0000bd00ff6b7b82 */ /* 0x000e220000000800 */
[----:B------:R-:W-:Y:S01]  /*42c0*/  BSSY B1, `(.L_x_643) ;  /* 0x0000006000017945 */ /* 0x000fe20003800000 */
[----:B------:R-:W-:Y:S01]  /*42d0*/  IMAD.MOV.U32 R101, RZ, RZ, R50 ;  /* 0x000000ffff657224 */ /* 0x000fe200078e0032 */
[----:B------:R-:W1:Y:S05]  /*42e0*/  SYNCS.PHASECHK.TRANS64.TRYWAIT P5, [R95+URZ+0x22890], R106 ;  /* 0x0228906a5f0075a7 */ /* 0x000e6a00080a017f */
[----:B------:R-:W2:Y:S01]  /*42f0*/  LDC.64 R102, c[0x0][0x300] ;  /* 0x0000c000ff667b82 */ /* 0x000ea20000000a00 */
[----:B0-----:R-:W-:Y:S01]  /*4300*/  IMAD.IADD R109, R107, 0x1, -R74 ;  /* 0x000000016b6d7824 */ /* 0x001fe200078e0a4a */
[----:B-1----:R-:W-:Y:S06]  /*4310*/  @!P5 BRA `(.L_x_644) ;  /* 0x000001600080d947 */ /* 0x002fec0003800000 */
.L_x_914:
[----:B------:R-:W-:Y:S05]  /*4320*/  BSYNC B1 ;  /* 0x0000000000017941 */ /* 0x000fea0003800000 */
.L_x_643:
[----:B------:R-:W-:Y:S01]  /*4330*/  ISETP.GE.OR P5, PT, R18, R97, P1 ;  /* 0x000000611200720c */ /* 0x000fe20000fa6670 */
[----:B------:R-:W-:-:S12]  /*4340*/  BSSY B1, `(.L_x_645) ;  /* 0x0000079000017945 */ /* 0x000fd80003800000 */
[----:B------:R-:W-:Y:S05]  /*4350*/  @P5 BRA `(.L_x_646) ;  /* 0x0000000400dc5947 */ /* 0x000fea0003800000 */
[-C--:B--2---:R-:W-:Y:S01]  /*4360*/  IMAD R48, R220, R102.reuse, RZ ;  /* 0x00000066dc307224 */ /* 0x084fe200078e02ff */
[----:B------:R-:W-:Y:S01]  /*4370*/  BSSY B2, `(.L_x_647) ;  /* 0x0000069000027945 */ /* 0x000fe20003800000 */
[----:B------:R-:W-:-:S04]  /*4380*/  IMAD.WIDE.U32 R104, R18, R102, R100 ;  /* 0x0000006612687225 */ /* 0x000fc800078e0064 */
[----:B------:R-:W-:Y:S01]  /*4390*/  IMAD R111, R18, R103, R48 ;  /* 0x00000067126f7224 */ /* 0x000fe200078e0230 */
[----:B------:R-:W-:Y:S02]  /*43a0*/  SEL R48, R74, R109, !P0 ;  /* 0x0000006d4a307207 */ /* 0x000fe40004000000 */
[----:B------:R-:W-:Y:S01]  /*43b0*/  IADD3 R108, P5, P6, R4, R104, R84 ;  /* 0x00000068046c7210 */ /* 0x000fe20007ebe054 */
[----:B------:R-:W-:Y:S01]  /*43c0*/  IMAD.IADD R111, R111, 0x1, R105 ;  /* 0x000000016f6f7824 */ /* 0x000fe200078e0269 */
[----:B------:R-:W-:-:S04]  /*43d0*/  SHF.R.S32.HI R49, RZ, 0x1f, R48 ;  /* 0x0000001fff317819 */ /* 0x000fc80000011430 */
[----:B------:R-:W-:Y:S02]  /*43e0*/  LEA.HI R48, R49, R48, RZ, 0x4 ;  /* 0x0000003031307211 */ /* 0x000fe400078f20ff */
[----:B------:R-:W-:Y:S02]  /*43f0*/  IADD3.X R110, R60, R111, R86, P5, P6 ;  /* 0x0000006f3c6e7210 */ /* 0x000fe40002fec456 */
[----:B------:R-:W-:-:S05]  /*4400*/  LEA.HI.SX32 R48, R48, R83, 0x1c ;  /* 0x0000005330307211 */ /* 0x000fca00078fe2ff */
[----:B------:R-:W-:-:S05]  /*4410*/  IMAD.SHL.U32 R113, R48, 0x8, RZ ;  /* 0x0000000830717824 */ /* 0x000fca00078e00ff */
[----:B------:R-:W-:-:S04]  /*4420*/  LOP3.LUT R48, R82, 0x38, R113, 0xf8, !PT ;  /* 0x0000003852307812 */ /* 0x000fc800078ef871 */
[----:B------:R-:W-:Y:S01]  /*4430*/  LOP3.LUT R49, R48, R85, RZ, 0x3c, !PT ;  /* 0x0000005530317212 */ /* 0x000fe200078e3cff */
[----:B------:R-:W-:-:S04]  /*4440*/  IMAD R48, R2, 0x1800, R90 ;  /* 0x0000180002307824 */ /* 0x000fc800078e025a */
[----:B------:R-:W-:Y:S02]  /*4450*/  IMAD R49, R206, 0x200, R49 ;  /* 0x00000200ce317824 */ /* 0x000fe400078e0231 */
[----:B------:R-:W-:Y:S02]  /*4460*/  IMAD R48, R48, 0x2, R19 ;  /* 0x0000000230307824 */ /* 0x000fe400078e0213 */
[----:B------:R-:W-:-:S04]  /*4470*/  IMAD R50, R2, 0x1800, R49 ;  /* 0x0000180002327824 */ /* 0x000fc800078e0231 */
[----:B------:R-:W-:Y:S02]  /*4480*/  IMAD R52, R50, 0x2, R19 ;  /* 0x0000000232347824 */ /* 0x000fe400078e0213 */
[----:B------:R-:W1:Y:S04]  /*4490*/  LDS.128 R48, [R48+0x1c400] ;  /* 0x01c4000030307984 */ /* 0x000e680000000c00 */
[----:B------:R-:W2:Y:S01]  /*44a0*/  LDS.128 R52, [R52+0x1c400] ;  /* 0x01c4000034347984 */ /* 0x000ea20000000c00 */
[----:B------:R-:W-:Y:S05]  /*44b0*/  @P4 BRA `(.L_x_648) ;  /* 0x0000000400504947 */ /* 0x000fea0003800000 */
[--C-:B------:R-:W-:Y:S01]  /*44c0*/  SHF.R.U64 R32, R32, 0x10, R33.reuse ;  /* 0x0000001020207819 */ /* 0x100fe20000001221 */
[----:B------:R-:W-:Y:S01]  /*44d0*/  HADD2.F32 R120, -RZ, R120.H0_H0 ;  /* 0x20000078ff787230 */ /* 0x000fe20000004100 */
[----:B------:R-:W-:Y:S01]  /*44e0*/  SHF.R.U32.HI R112, RZ, 0x10, R33 ;  /* 0x00000010ff707819 */ /* 0x000fe20000011621 */
[----:B------:R-:W-:Y:S01]  /*44f0*/  HADD2.F32 R122, -RZ, R122.H0_H0 ;  /* 0x2000007aff7a7230 */ /* 0x000fe20000004100 */
[----:B------:R-:W-:Y:S02]  /*4500*/  SHF.R.U64 R33, R36, 0x10, R37 ;  /* 0x0000001024217819 */ /* 0x000fe40000001225 */
[--C-:B------:R-:W-:Y:S02]  /*4510*/  SHF.R.U64 R34, R34, 0x10, R35.reuse ;  /* 0x0000001022227819 */ /* 0x100fe40000001223 */
[----:B------:R-:W-:Y:S02]  /*4520*/  SHF.R.U32.HI R36, RZ, 0x10, R35 ;  /* 0x00000010ff247819 */ /* 0x000fe40000011623 */
[----:B------:R-:W-:-:S02]  /*4530*/  SHF.R.U64 R35, R38, 0x10, R39 ;  /* 0x0000001026237819 */ /* 0x000fc40000001227 */
[----:B------:R-:W-:Y:S01]  /*4540*/  SHF.R.U32.HI R117, RZ, 0x10, R37 ;  /* 0x00000010ff757819 */ /* 0x000fe20000011625 */
[----:B-1----:R-:W-:Y:S01]  /*4550*/  HADD2.F32 R37, -RZ, R49.H0_H0 ;  /* 0x20000031ff257230 */ /* 0x002fe20000004100 */
[----:B------:R-:W-:Y:S01]  /*4560*/  SHF.R.U32.HI R38, RZ, 0x10, R39 ;  /* 0x00000010ff267819 */ /* 0x000fe20000011627 */
[----:B--2---:R-:W-:Y:S02]  /*4570*/  HADD2.F32 R39, -RZ, R53.H0_H0 ;  /* 0x20000035ff277230 */ /* 0x004fe40000004100 */
[----:B------:R-:W-:Y:S02]  /*4580*/  HADD2.F32 R117, -RZ, R117.H0_H0 ;  /* 0x20000075ff757230 */ /* 0x000fe40000004100 */
[-C--:B------:R-:W-:Y:S01]  /*4590*/  FMUL.FTZ R126, R37, R120.reuse ;  /* 0x00000078257e7220 */ /* 0x080fe20000410000 */
[----:B------:R-:W-:Y:S02]  /*45a0*/  HADD2.F32 R49, -RZ, R49.H1_H1 ;  /* 0x30000031ff317230 */ /* 0x000fe40000004100 */
[----:B------:R-:W-:Y:S01]  /*45b0*/  FMUL.FTZ R124, R39, R120 ;  /* 0x00000078277c7220 */ /* 0x000fe20000410000 */
[----:B------:R-:W-:-:S02]  /*45c0*/  HADD2.F32 R120, -RZ, R53.H1_H1 ;  /* 0x30000035ff787230 */ /* 0x000fc40000004100 */
[-C--:B------:R-:W-:Y:S01]  /*45d0*/  FFMA.FTZ R39, R39, R122.reuse, R126 ;  /* 0x0000007a27277223 */ /* 0x080fe2000001007e */
[----:B------:R-:W-:Y:S02]  /*45e0*/  HADD2.F32 R53, -RZ, R112.H0_H0 ;  /* 0x20000070ff357230 */ /* 0x000fe40000004100 */
[----:B------:R-:W-:Y:S01]  /*45f0*/  FFMA.FTZ R37, R37, R122, -R124 ;  /* 0x0000007a25257223 */ /* 0x000fe2000001087c */
[--C-:B------:R-:W-:Y:S02]  /*4600*/  HADD2.F32 R124, -RZ, R123.reuse.H1_H1 ;  /* 0x3000007bff7c7230 */ /* 0x100fe40000004100 */
[-C--:B------:R-:W-:Y:S01]  /*4610*/  FMUL.FTZ R112, R120, R117.reuse ;  /* 0x0000007578707220 */ /* 0x080fe20000410000 */
[C---:B------:R-:W-:Y:S01]  /*4620*/  FMUL.FTZ R117, R49.reuse, R117 ;  /* 0x0000007531757220 */ /* 0x040fe20000410000 */
[----:B------:R-:W-:Y:S02]  /*4630*/  HADD2.F32 R122, -RZ, R123.H0_H0 ;  /* 0x2000007bff7a7230 */ /* 0x000fe40000004100 */
[----:B------:R-:W-:Y:S01]  /*4640*/  FFMA.FTZ R112, R49, R53, -R112 ;  /* 0x0000003531707223 */ /* 0x000fe20000010870 */
[----:B------:R-:W-:-:S02]  /*4650*/  HADD2.F32 R49, -RZ, R55.H0_H0 ;  /* 0x20000037ff317230 */ /* 0x000fc40000004100 */
[----:B------:R-:W-:Y:S01]  /*4660*/  FFMA.FTZ R120, R120, R53, R117 ;  /* 0x0000003578787223 */ /* 0x000fe20000010075 */
[----:B------:R-:W-:Y:S02]  /*4670*/  HADD2.F32 R117, -RZ, R51.H0_H0 ;  /* 0x20000033ff757230 */ /* 0x000fe40000004100 */
[----:B------:R-:W-:Y:S02]  /*4680*/  HADD2.F32 R53, -RZ, R55.H1_H1 ;  /* 0x30000037ff357230 */ /* 0x000fe40000004100 */
[-C--:B------:R-:W-:Y:S01]  /*4690*/  FMUL.FTZ R128, R49, R124.reuse ;  /* 0x0000007c31807220 */ /* 0x080fe20000410000 */
[----:B------:R-:W-:Y:S02]  /*46a0*/  HADD2.F32 R126, -RZ, R38.H0_H0 ;  /* 0x20000026ff7e7230 */ /* 0x000fe40000004100 */
[C---:B------:R-:W-:Y:S01]  /*46b0*/  FMUL.FTZ R130, R117.reuse, R124 ;  /* 0x0000007c75827220 */ /* 0x040fe20000410000 */
[----:B------:R-:W-:Y:S02]  /*46c0*/  HADD2.F32 R51, -RZ, R51.H1_H1 ;  /* 0x30000033ff337230 */ /* 0x000fe40000004100 */
[----:B------:R-:W-:Y:S01]  /*46d0*/  FFMA.FTZ R38, R117, R122, -R128 ;  /* 0x0000007a75267223 */ /* 0x000fe20000010880 */
[----:B------:R-:W-:-:S02]  /*46e0*/  HADD2.F32 R124, -RZ, R36.H0_H0 ;  /* 0x20000024ff7c7230 */ /* 0x000fc40000004100 */
[----:B------:R-:W-:Y:S01]  /*46f0*/  FMUL.FTZ R128, R53, R126 ;  /* 0x0000007e35807220 */ /* 0x000fe20000410000 */
[----:B------:R-:W-:Y:S01]  /*4700*/  FFMA.FTZ R36, R49, R122, R130 ;  /* 0x0000007a31247223 */ /* 0x000fe20000010082 */
[C---:B------:R-:W-:Y:S01]  /*4710*/  FMUL.FTZ R126, R51.reuse, R126 ;  /* 0x0000007e337e7220 */ /* 0x040fe20000410000 */
[----:B------:R-:W-:Y:S02]  /*4720*/  HADD2.F32 R117, -RZ, R33.H0_H0 ;  /* 0x20000021ff757230 */ /* 0x000fe40000004100 */
[-C--:B------:R-:W-:Y:S01]  /*4730*/  FFMA.FTZ R49, R51, R124.reuse, -R128 ;  /* 0x0000007c33317223 */ /* 0x080fe20000010880 */
[----:B------:R-:W-:Y:S02]  /*4740*/  HADD2.F32 R33, -RZ, R48.H0_H0 ;  /* 0x20000030ff217230 */ /* 0x000fe40000004100 */
[----:B------:R-:W-:Y:S01]  /*4750*/  FFMA.FTZ R51, R53, R124, R126 ;  /* 0x0000007c35337223 */ /* 0x000fe2000001007e */
[----:B------:R-:W-:Y:S01]  /*4760*/  HADD2.F32 R124, -RZ, R121.H1_H1 ;  /* 0x30000079ff7c7230 */ /* 0x000fe20000004100 */
[----:B------:R-:W-:Y:S01]  /*4770*/  F2FP.F16.F32.PACK_AB R37, R112, R37 ;  /* 0x000000257025723e */ /* 0x000fe200000000ff */
[--C-:B------:R-:W-:Y:S01]  /*4780*/  HADD2.F32 R53, -RZ, R52.reuse.H0_H0 ;  /* 0x20000034ff357230 */ /* 0x100fe20000004100 */
[----:B------:R-:W-:Y:S01]  /*4790*/  F2FP.F16.F32.PACK_AB R38, R49, R38 ;  /* 0x000000263126723e */ /* 0x000fe200000000ff */
[----:B------:R-:W-:Y:S01]  /*47a0*/  HADD2.F32 R52, -RZ, R52.H1_H1 ;  /* 0x30000034ff347230 */ /* 0x000fe20000004100 */
[----:B------:R-:W-:Y:S01]  /*47b0*/  F2FP.F16.F32.PACK_AB R39, R120, R39 ;  /* 0x000000277827723e */ /* 0x000fe200000000ff */
[----:B------:R-:W-:-:S02]  /*47c0*/  HADD2.F32 R48, -RZ, R48.H1_H1 ;  /* 0x30000030ff307230 */ /* 0x000fc40000004100 */
[----:B------:R-:W-:Y:S02]  /*47d0*/  HADD2.F32 R122, -RZ, R121.H0_H0 ;  /* 0x20000079ff7a7230 */ /* 0x000fe40000004100 */
[-C--:B------:R-:W-:Y:S01]  /*47e0*/  FMUL.FTZ R121, R52, R117.reuse ;  /* 0x0000007534797220 */ /* 0x080fe20000410000 */
[----:B------:R-:W-:Y:S02]  /*47f0*/  HADD2.F32 R55, -RZ, R32.H0_H0 ;  /* 0x20000020ff377230 */ /* 0x000fe40000004100 */
[-C--:B------:R-:W-:Y:S01]  /*4800*/  FMUL.FTZ R32, R53, R124.reuse ;  /* 0x0000007c35207220 */ /* 0x080fe20000410000 */
[C---:B------:R-:W-:Y:S01]  /*4810*/  FMUL.FTZ R124, R33.reuse, R124 ;  /* 0x0000007c217c7220 */ /* 0x040fe20000410000 */
[C---:B------:R-:W-:Y:S01]  /*4820*/  FMUL.FTZ R117, R48.reuse, R117 ;  /* 0x0000007530757220 */ /* 0x040fe20000410000 */
[----:B------:R-:W-:Y:S02]  /*4830*/  IMAD.MOV.U32 R49, RZ, RZ, R37 ;  /* 0x000000ffff317224 */ /* 0x000fe400078e0025 */
[-C--:B------:R-:W-:Y:S01]  /*4840*/  FFMA.FTZ R32, R33, R122.reuse, -R32 ;  /* 0x0000007a21207223 */ /* 0x080fe20000010820 */
[----:B------:R-:W-:Y:S01]  /*4850*/  FFMA.FTZ R33, R53, R122, R124 ;  /* 0x0000007a35217223 */ /* 0x000fe2000001007c */
[-C--:B------:R-:W-:Y:S01]  /*4860*/  FFMA.FTZ R53, R48, R55.reuse, -R121 ;  /* 0x0000003730357223 */ /* 0x080fe20000010879 */
[----:B------:R-:W-:Y:S01]  /*4870*/  FFMA.FTZ R48, R52, R55, R117 ;  /* 0x0000003734307223 */ /* 0x000fe20000010075 */
[----:B------:R-:W-:-:S02]  /*4880*/  HADD2.F32 R55, -RZ, R119.H1_H1 ;  /* 0x30000077ff377230 */ /* 0x000fc40000004100 */
[----:B------:R-:W-:Y:S02]  /*4890*/  HADD2.F32 R119, -RZ, R119.H0_H0 ;  /* 0x20000077ff777230 */ /* 0x000fe40000004100 */
[----:B------:R-:W-:Y:S02]  /*48a0*/  HADD2.F32 R121, -RZ, R35.H0_H0 ;  /* 0x20000023ff797230 */ /* 0x000fe40000004100 */
[----:B------:R-:W-:Y:S02]  /*48b0*/  HADD2.F32 R52, -RZ, R54.H0_H0 ;  /* 0x20000036ff347230 */ /* 0x000fe40000004100 */
[----:B------:R-:W-:Y:S02]  /*48c0*/  HADD2.F32 R35, -RZ, R50.H0_H0 ;  /* 0x20000032ff237230 */ /* 0x000fe40000004100 */
[----:B------:R-:W-:Y:S02]  /*48d0*/  HADD2.F32 R54, -RZ, R54.H1_H1 ;  /* 0x30000036ff367230 */ /* 0x000fe40000004100 */
[----:B------:R-:W-:-:S02]  /*48e0*/  HADD2.F32 R50, -RZ, R50.H1_H1 ;  /* 0x30000032ff327230 */ /* 0x000fc40000004100 */
[----:B------:R-:W-:Y:S02]  /*48f0*/  HADD2.F32 R117, -RZ, R34.H0_H0 ;  /* 0x20000022ff757230 */ /* 0x000fe40000004100 */
[-C--:B------:R-:W-:Y:S01]  /*4900*/  FMUL.FTZ R34, R52, R119.reuse ;  /* 0x0000007734227220 */ /* 0x080fe20000410000 */
[C---:B------:R-:W-:Y:S01]  /*4910*/  FMUL.FTZ R119, R35.reuse, R119 ;  /* 0x0000007723777220 */ /* 0x040fe20000410000 */
[-C--:B------:R-:W-:Y:S01]  /*4920*/  FMUL.FTZ R123, R54, R121.reuse ;  /* 0x00000079367b7220 */ /* 0x080fe20000410000 */
[----:B------:R-:W-:Y:S01]  /*4930*/  FMUL.FTZ R121, R50, R121 ;  /* 0x0000007932797220 */ /* 0x000fe20000410000 */
[-C--:B------:R-:W-:Y:S01]  /*4940*/  FFMA.FTZ R34, R35, R55.reuse, -R34 ;  /* 0x0000003723227223 */ /* 0x080fe20000010822 */
[----:B------:R-:W-:Y:S01]  /*4950*/  FFMA.FTZ R119, R52, R55, R119 ;  /* 0x0000003734777223 */ /* 0x000fe20000010077 */
[----:B------:R-:W-:Y:S01]  /*4960*/  F2FP.F16.F32.PACK_AB R55, R51, R36 ;  /* 0x000000243337723e */ /* 0x000fe200000000ff */
[-C--:B------:R-:W-:Y:S01]  /*4970*/  FFMA.FTZ R123, R50, R117.reuse, -R123 ;  /* 0x00000075327b7223 */ /* 0x080fe2000001087b */
[----:B------:R-:W-:Y:S01]  /*4980*/  FFMA.FTZ R54, R54, R117, R121 ;  /* 0x0000007536367223 */ /* 0x000fe20000010079 */
[----:B------:R-:W-:Y:S01]  /*4990*/  F2FP.F16.F32.PACK_AB R36, R53, R32 ;  /* 0x000000203524723e */ /* 0x000fe200000000ff */
[----:B------:R-:W-:Y:S01]  /*49a0*/  IMAD.MOV.U32 R53, RZ, RZ, R39 ;  /* 0x000000ffff357224 */ /* 0x000fe200078e0027 */
[----:B------:R-:W-:Y:S01]  /*49b0*/  F2FP.F16.F32.PACK_AB R52, R48, R33 ;  /* 0x000000213034723e */ /* 0x000fe200000000ff */
[----:B------:R-:W-:Y:S01]  /*49c0*/  IMAD.MOV.U32 R51, RZ, RZ, R38 ;  /* 0x000000ffff337224 */ /* 0x000fe200078e0026 */
[----:B------:R-:W-:Y:S01]  /*49d0*/  F2FP.F16.F32.PACK_AB R50, R123, R34 ;  /* 0x000000227b32723e */ /* 0x000fe200000000ff */
[----:B------:R-:W-:Y:S01]  /*49e0*/  IMAD.MOV.U32 R48, RZ, RZ, R36 ;  /* 0x000000ffff307224 */ /* 0x000fe200078e0024 */
[----:B------:R-:W-:-:S07]  /*49f0*/  F2FP.F16.F32.PACK_AB R54, R54, R119 ;  /* 0x000000773636723e */ /* 0x000fce00000000ff */
.L_x_648:
[----:B------:R-:W-:Y:S05]  /*4a00*/  BSYNC B2 ;  /* 0x0000000000027941 */ /* 0x000fea0003800000 */
.L_x_647:
[----:B------:R-:W-:Y:S02]  /*4a10*/  ISETP.GE.AND P5, PT, R113, R107, PT ;  /* 0x0000006b7100720c */ /* 0x000fe40003fa6270 */
[----:B------:R-:W-:-:S11]  /*4a20*/  P2R R33, PR, RZ, 0x1 ;  /* 0x00000001ff217803 */ /* 0x000fd60000000000 */
[--C-:B------:R-:W-:Y:S02]  /*4a30*/  @!P5 SHF.R.S32.HI R32, RZ, 0x1f, R113.reuse ;  /* 0x0000001fff20d819 */ /* 0x100fe40000011471 */
[----:B------:R-:W-:-:S04]  /*4a40*/  @!P5 IADD3 R104, P0, P6, R4, R104, R113 ;  /* 0x000000680468d210 */ /* 0x000fc80007e1e071 */
[----:B------:R-:W-:Y:S02]  /*4a50*/  @!P5 IADD3.X R111, R60, R111, R32, P0, P6 ;  /* 0x0000006f3c6fd210 */ /* 0x000fe400007ec420 */
[CC--:B------:R-:W-:Y:S02]  /*4a60*/  LEA R32, P6, R108.reuse, R98.reuse, 0x1 ;  /* 0x000000626c207211 */ /* 0x0c0fe400078c08ff */
[----:B------:R-:W-:Y:S02]  /*4a70*/  ISETP.NE.AND P0, PT, R33, RZ, PT ;  /* 0x000000ff2100720c */ /* 0x000fe40003f05270 */
[----:B------:R-:W-:Y:S02]  /*4a80*/  LEA.HI.X R33, R108, R99, R110, 0x1, P6 ;  /* 0x000000636c217211 */ /* 0x000fe400030f0c6e */
[----:B------:R-:W-:-:S03]  /*4a90*/  @!P5 LEA R34, P6, R104, R98, 0x1 ;  /* 0x000000626822d211 */ /* 0x000fc600078c08ff */
[----:B-1----:R1:W-:Y:S01]  /*4aa0*/  STG.E.128 desc[UR40][R32.64], R48 ;  /* 0x0000003020007986 */ /* 0x0023e2000c101d28 */
[----:B------:R-:W-:-:S05]  /*4ab0*/  @!P5 LEA.HI.X R35, R104, R99, R111, 0x1, P6 ;  /* 0x000000636823d211 */ /* 0x000fca00030f0c6f */
[----:B--2---:R1:W-:Y:S04]  /*4ac0*/  @!P5 STG.E.128 desc[UR40][R34.64], R52 ;  /* 0x000000342200d986 */ /* 0x0043e8000c101d28 */
.L_x_646:
[----:B------:R-:W-:Y:S05]  /*4ad0*/  BSYNC B1 ;  /* 0x0000000000017941 */ /* 0x000fea0003800000 */
.L_x_645:
[----:B------:R-:W-:Y:S01]  /*4ae0*/  ISETP.GE.OR P5, PT, R216, R97, P1 ;  /* 0x00000061d800720c */ /* 0x000fe20000fa6670 */
[-C--:B-12---:R-:W-:Y:S02]  /*4af0*/  IMAD R32, R72, R102.reuse, RZ ;  /* 0x0000006648207224 */ /* 0x086fe400078e02ff */
[----:B------:R-:W-:-:S04]  /*4b00*/  IMAD.WIDE.U32 R100, R216, R102, R100 ;  /* 0x00000066d8647225 */ /* 0x000fc800078e0064 */
[----:B------:R-:W-:-:S06]  /*4b10*/  IMAD R51, R216, R103, R32 ;  /* 0x00000067d8337224 */ /* 0x000fcc00078e0220 */
[----:B------:R-:W-:Y:S05]  /*4b20*/  @P5 BRA `(.L_x_635) ;  /* 0x0000000800405947 */ /* 0x000fea0003800000 */
[----:B------:R-:W-:Y:S01]  /*4b30*/  IMAD.IADD R51, R101, 0x1, R51 ;  /* 0x0000000165337824 */ /* 0x000fe200078e0233 */
[----:B------:R-:W-:Y:S01]  /*4b40*/  IADD3 R32, P5, P6, R4, R100, R84 ;  /* 0x0000006404207210 */ /* 0x000fe20007ebe054 */
[----:B------:R-:W-:Y:S01]  /*4b50*/  BSSY B1, `(.L_x_649) ;  /* 0x0000069000017945 */ /* 0x000fe20003800000 */
[----:B------:R-:W-:Y:S02]  /*4b60*/  SEL R109, R74, R109, !P0 ;  /* 0x0000006d4a6d7207 */ /* 0x000fe40004000000 */
[----:B------:R-:W-:Y:S02]  /*4b70*/  IADD3.X R33, R60, R51, R86, P5, P6 ;  /* 0x000000333c217210 */ /* 0x000fe40002fec456 */
[C---:B------:R-:W-:Y:S02]  /*4b80*/  LEA R48, P5, R32.reuse, R98, 0x1 ;  /* 0x0000006220307211 */ /* 0x040fe400078a08ff */
[----:B------:R-:W-:Y:S02]  /*4b90*/  SHF.R.U32.HI R34, RZ, 0x3, R205 ;  /* 0x00000003ff227819 */ /* 0x000fe400000116cd */
[----:B------:R-:W-:-:S02]  /*4ba0*/  LEA.HI.X R49, R32, R99, R33, 0x1, P5 ;  /* 0x0000006320317211 */ /* 0x000fc400028f0c21 */
[----:B------:R-:W-:-:S04]  /*4bb0*/  SHF.R.S32.HI R32, RZ, 0x1f, R109 ;  /* 0x0000001fff207819 */ /* 0x000fc8000001146d */
[----:B------:R-:W-:-:S04]  /*4bc0*/  LEA.HI R32, R32, R109, RZ, 0x4 ;  /* 0x0000006d20207211 */ /* 0x000fc800078f20ff */
[----:B------:R-:W-:-:S05]  /*4bd0*/  LEA.HI.SX32 R32, R32, R83, 0x1c ;  /* 0x0000005320207211 */ /* 0x000fca00078fe2ff */
[----:B------:R-:W-:-:S05]  /*4be0*/  IMAD.SHL.U32 R50, R32, 0x8, RZ ;  /* 0x0000000820327824 */ /* 0x000fca00078e00ff */
[----:B------:R-:W-:-:S04]  /*4bf0*/  LOP3.LUT R32, R205, 0x38, R50, 0xf8, !PT ;  /* 0x00000038cd207812 */ /* 0x000fc800078ef832 */
[----:B------:R-:W-:Y:S01]  /*4c00*/  LOP3.LUT R33, R32, R34, RZ, 0x3c, !PT ;  /* 0x0000002220217212 */ /* 0x000fe200078e3cff */
[----:B------:R-:W-:-:S04]  /*4c10*/  IMAD R32, R2, 0x1800, R87 ;  /* 0x0000180002207824 */ /* 0x000fc800078e0257 */
[----:B------:R-:W-:Y:S02]  /*4c20*/  IMAD.IADD R33, R208, 0x1, R33 ;  /* 0x00000001d0217824 */ /* 0x000fe400078e0221 */
[----:B------:R-:W-:Y:S02]  /*4c30*/  IMAD R32, R32, 0x2, R19 ;  /* 0x0000000220207824 */ /* 0x000fe400078e0213 */
[----:B------:R-:W-:-:S04]  /*4c40*/  IMAD R34, R2, 0x1800, R33 ;  /* 0x0000180002227824 */ /* 0x000fc800078e0221 */
[----:B------:R-:W-:Y:S02]  /*4c50*/  IMAD R36, R34, 0x2, R19 ;  /* 0x0000000222247824 */ /* 0x000fe400078e0213 */
[----:B------:R-:W1:Y:S04]  /*4c60*/  LDS.128 R32, [R32+0x1c400] ;  /* 0x01c4000020207984 */ /* 0x000e680000000c00 */
[----:B------:R-:W2:Y:S01]  /*4c70*/  LDS.128 R36, [R36+0x1c400] ;  /* 0x01c4000024247984 */ /* 0x000ea20000000c00 */
[----:B------:R-:W-:Y:S05]  /*4c80*/  @P4 BRA `(.L_x_650) ;  /* 0x0000000400544947 */ /* 0x000fea0003800000 */
[--C-:B------:R-:W-:Y:S01]  /*4c90*/  SHF.R.U64 R40, R40, 0x10, R41.reuse ;  /* 0x0000001028287819 */ /* 0x100fe20000001229 */
[--C-:B------:R-:W-:Y:S01]  /*4ca0*/  HADD2.F32 R52, -RZ, R118.reuse.H0_H0 ;  /* 0x20000076ff347230 */ /* 0x100fe20000004100 */
[----:B------:R-:W-:Y:S01]  /*4cb0*/  SHF.R.U32.HI R53, RZ, 0x10, R41 ;  /* 0x00000010ff357819 */ /* 0x000fe20000011629 */
[----:B------:R-:W-:Y:S01]  /*4cc0*/  HADD2.F32 R118, -RZ, R118.H1_H1 ;  /* 0x30000076ff767230 */ /* 0x000fe20000004100 */
[----:B------:R-:W-:Y:S01]  /*4cd0*/  SHF.R.U64 R41, R42, 0x10, R43 ;  /* 0x000000102a297819 */ /* 0x000fe2000000122b */
[----:B------:R-:W-:Y:S01]  /*4ce0*/  HADD2.F32 R40, -RZ, R40.H0_H0 ;  /* 0x20000028ff287230 */ /* 0x000fe20000004100 */
[----:B------:R-:W-:Y:S01]  /*4cf0*/  SHF.R.U64 R42, R46, 0x10, R47 ;  /* 0x000000102e2a7819 */ /* 0x000fe2000000122f */
[----:B--2---:R-:W-:Y:S01]  /*4d00*/  IMAD.MOV.U32 R46, RZ, RZ, R37 ;  /* 0x000000ffff2e7224 */ /* 0x004fe200078e0025 */
[----:B------:R-:W-:Y:S01]  /*4d10*/  SHF.R.U32.HI R55, RZ, 0x10, R45 ;  /* 0x00000010ff377819 */ /* 0x000fe2000001162d */
[----:B-1----:R-:W-:Y:S01]  /*4d20*/  IMAD.MOV.U32 R37, RZ, RZ, R35 ;  /* 0x000000ffff257224 */ /* 0x002fe200078e0023 */
[----:B------:R-:W-:Y:S01]  /*4d30*/  SHF.R.U32.HI R102, RZ, 0x10, R47 ;  /* 0x00000010ff667819 */ /* 0x000fe2000001162f */
[----:B------:R-:W-:Y:S01]  /*4d40*/  HADD2.F32 R35, -RZ, R33.H0_H0 ;  /* 0x20000021ff237230 */ /* 0x000fe20000004100 */
[----:B------:R-:W-:Y:S01]  /*4d50*/  SHF.R.U64 R44, R44, 0x10, R45 ;  /* 0x000000102c2c7819 */ /* 0x000fe2000000122d */
[----:B------:R-:W-:Y:S01]  /*4d60*/  HADD2.F32 R55, -RZ, R55.H0_H0 ;  /* 0x20000037ff377230 */ /* 0x000fe20000004100 */
[----:B------:R-:W-:Y:S01]  /*4d70*/  MOV R47, R39 ;  /* 0x00000027002f7202 */ /* 0x000fe20000000f00 */
[----:B------:R-:W-:Y:S01]  /*4d80*/  HADD2.F32 R39, -RZ, R46.H0_H0 ;  /* 0x2000002eff277230 */ /* 0x000fe20000004100 */
[----:B------:R-:W-:Y:S01]  /*4d90*/  SHF.R.U32.HI R45, RZ, 0x10, R43 ;  /* 0x00000010ff2d7819 */ /* 0x000fe2000001162b */
[----:B------:R-:W-:-:S02]  /*4da0*/  IMAD.MOV.U32 R43, RZ, RZ, R36 ;  /* 0x000000ffff2b7224 */ /* 0x000fc400078e0024 */
[----:B------:R-:W-:Y:S02]  /*4db0*/  HADD2.F32 R46, -RZ, R46.H1_H1 ;  /* 0x3000002eff2e7230 */ /* 0x000fe40000004100 */
[-C--:B------:R-:W-:Y:S01]  /*4dc0*/  FMUL.FTZ R54, R39, R118.reuse ;  /* 0x0000007627367220 */ /* 0x080fe20000410000 */
[----:B------:R-:W-:Y:S02]  /*4dd0*/  HADD2.F32 R36, -RZ, R33.H1_H1 ;  /* 0x30000021ff247230 */ /* 0x000fe40000004100 */
[C---:B------:R-:W-:Y:S01]  /*4de0*/  FMUL.FTZ R118, R35.reuse, R118 ;  /* 0x0000007623767220 */ /* 0x040fe20000410000 */
[----:B------:R-:W-:Y:S02]  /*4df0*/  HADD2.F32 R53, -RZ, R53.H0_H0 ;  /* 0x20000035ff357230 */ /* 0x000fe40000004100 */
[-C--:B------:R-:W-:Y:S01]  /*4e00*/  FMUL.FTZ R103, R46, R55.reuse ;  /* 0x000000372e677220 */ /* 0x080fe20000410000 */
[----:B------:R-:W-:Y:S01]  /*4e10*/  FFMA.FTZ R33, R35, R52, -R54 ;  /* 0x0000003423217223 */ /* 0x000fe20000010836 */
[----:B------:R-:W-:Y:S01]  /*4e20*/  FMUL.FTZ R55, R36, R55 ;  /* 0x0000003724377220 */ /* 0x000fe20000410000 */
[----:B------:R-:W-:-:S02]  /*4e30*/  HADD2.F32 R54, -RZ, R116.H0_H0 ;  /* 0x20000074ff367230 */ /* 0x000fc40000004100 */
[-C--:B------:R-:W-:Y:S01]  /*4e40*/  FFMA.FTZ R36, R36, R53.reuse, -R103 ;  /* 0x0000003524247223 */ /* 0x080fe20000010867 */
[----:B------:R-:W-:Y:S01]  /*4e50*/  FFMA.FTZ R35, R39, R52, R118 ;  /* 0x0000003427237223 */ /* 0x000fe20000010076 */
[----:B------:R-:W-:Y:S01]  /*4e60*/  FFMA.FTZ R46, R46, R53, R55 ;  /* 0x000000352e2e7223 */ /* 0x000fe20000010037 */
[----:B------:R-:W-:Y:S02]  /*4e70*/  HADD2.F32 R116, -RZ, R116.H1_H1 ;  /* 0x30000074ff747230 */ /* 0x000fe40000004100 */
[----:B------:R-:W-:Y:S01]  /*4e80*/  HADD2.F32 R53, -RZ, R47.H0_H0 ;  /* 0x2000002fff357230 */ /* 0x000fe20000004100 */
[----:B------:R-:W-:Y:S01]  /*4e90*/  F2FP.F16.F32.PACK_AB R33, R36, R33 ;  /* 0x000000212421723e */ /* 0x000fe200000000ff */
[----:B------:R-:W-:Y:S02]  /*4ea0*/  HADD2.F32 R39, -RZ, R37.H0_H0 ;  /* 0x20000025ff277230 */ /* 0x000fe40000004100 */
[----:B------:R-:W-:Y:S02]  /*4eb0*/  HADD2.F32 R47, -RZ, R47.H1_H1 ;  /* 0x3000002fff2f7230 */ /* 0x000fe40000004100 */
[----:B------:R-:W-:-:S02]  /*4ec0*/  HADD2.F32 R55, -RZ, R102.H0_H0 ;  /* 0x20000066ff377230 */ /* 0x000fc40000004100 */
[-C--:B------:R-:W-:Y:S01]  /*4ed0*/  FMUL.FTZ R102, R53, R116.reuse ;  /* 0x0000007435667220 */ /* 0x080fe20000410000 */
[----:B------:R-:W-:Y:S02]  /*4ee0*/  HADD2.F32 R52, -RZ, R37.H1_H1 ;  /* 0x30000025ff347230 */ /* 0x000fe40000004100 */
[----:B------:R-:W-:Y:S01]  /*4ef0*/  FMUL.FTZ R116, R39, R116 ;  /* 0x0000007427747220 */ /* 0x000fe20000410000 */
[----:B------:R-:W-:Y:S02]  /*4f00*/  HADD2.F32 R45, -RZ, R45.H0_H0 ;  /* 0x2000002dff2d7230 */ /* 0x000fe40000004100 */
[-C--:B------:R-:W-:Y:S01]  /*4f10*/  FMUL.FTZ R103, R47, R55.reuse ;  /* 0x000000372f677220 */ /* 0x080fe20000410000 */
[-C--:B------:R-:W-:Y:S01]  /*4f20*/  FFMA.FTZ R37, R39, R54.reuse, -R102 ;  /* 0x0000003627257223 */ /* 0x080fe20000010866 */
[C---:B------:R-:W-:Y:S01]  /*4f30*/  FMUL.FTZ R104, R52.reuse, R55 ;  /* 0x0000003734687220 */ /* 0x040fe20000410000 */
[----:B------:R-:W-:Y:S01]  /*4f40*/  FFMA.FTZ R39, R53, R54, R116 ;  /* 0x0000003635277223 */ /* 0x000fe20000010074 */
[----:B------:R-:W-:Y:S01]  /*4f50*/  FFMA.FTZ R52, R52, R45, -R103 ;  /* 0x0000002d34347223 */ /* 0x000fe20000010867 */
[----:B------:R-:W-:-:S02]  /*4f60*/  HADD2.F32 R55, -RZ, R44.H0_H0 ;  /* 0x2000002cff377230 */ /* 0x000fc40000004100 */
[----:B------:R-:W-:Y:S01]  /*4f70*/  FFMA.FTZ R54, R47, R45, R104 ;  /* 0x0000002d2f367223 */ /* 0x000fe20000010068 */
[----:B------:R-:W-:Y:S02]  /*4f80*/  HADD2.F32 R53, -RZ, R115.H1_H1 ;  /* 0x30000073ff357230 */ /* 0x000fe40000004100 */
[--C-:B------:R-:W-:Y:S01]  /*4f90*/  HADD2.F32 R45, -RZ, R43.reuse.H0_H0 ;  /* 0x2000002bff2d7230 */ /* 0x100fe20000004100 */
[----:B------:R-:W-:Y:S01]  /*4fa0*/  F2FP.F16.F32.PACK_AB R52, R52, R37 ;  /* 0x000000253434723e */ /* 0x000fe200000000ff */
[--C-:B------:R-:W-:Y:S01]  /*4fb0*/  HADD2.F32 R44, -RZ, R32.reuse.H0_H0 ;  /* 0x20000020ff2c7230 */ /* 0x100fe20000004100 */
[----:B------:R-:W-:Y:S01]  /*4fc0*/  F2FP.F16.F32.PACK_AB R37, R46, R35 ;  /* 0x000000232e25723e */ /* 0x000fe200000000ff */
[----:B------:R-:W-:Y:S02]  /*4fd0*/  HADD2.F32 R43, -RZ, R43.H1_H1 ;  /* 0x3000002bff2b7230 */ /* 0x000fe40000004100 */
[----:B------:R-:W-:Y:S01]  /*4fe0*/  FMUL.FTZ R103, R45, R53 ;  /* 0x000000352d677220 */ /* 0x000fe20000410000 */
[----:B------:R-:W-:-:S02]  /*4ff0*/  HADD2.F32 R32, -RZ, R32.H1_H1 ;  /* 0x30000020ff207230 */ /* 0x000fc40000004100 */
[----:B------:R-:W-:Y:S01]  /*5000*/  FMUL.FTZ R102, R44, R53 ;  /* 0x000000352c667220 */ /* 0x000fe20000410000 */
[----:B------:R-:W-:Y:S02]  /*5010*/  HADD2.F32 R47, -RZ, R114.H1_H1 ;  /* 0x30000072ff2f7230 */ /* 0x000fe40000004100 */
[-C--:B------:R-:W-:Y:S01]  /*5020*/  FMUL.FTZ R53, R43, R55.reuse ;  /* 0x000000372b357220 */ /* 0x080fe20000410000 */
[----:B------:R-:W-:Y:S02]  /*5030*/  HADD2.F32 R115, -RZ, R115.H0_H0 ;  /* 0x20000073ff737230 */ /* 0x000fe40000004100 */
[----:B------:R-:W-:Y:S01]  /*5040*/  FMUL.FTZ R104, R32, R55 ;  /* 0x0000003720687220 */ /* 0x000fe20000410000 */
[----:B------:R-:W-:Y:S02]  /*5050*/  HADD2.F32 R41, -RZ, R41.H0_H0 ;  /* 0x20000029ff297230 */ /* 0x000fe40000004100 */
[-C--:B------:R-:W-:Y:S01]  /*5060*/  FFMA.FTZ R103, R44, R47.reuse, -R103 ;  /* 0x0000002f2c677223 */ /* 0x080fe20000010867 */
[----:B------:R-:W-:Y:S01]  /*5070*/  FFMA.FTZ R102, R45, R47, R102 ;  /* 0x0000002f2d667223 */ /* 0x000fe20000010066 */
[-C--:B------:R-:W-:Y:S01]  /*5080*/  FFMA.FTZ R44, R32, R40.reuse, -R53 ;  /* 0x00000028202c7223 */ /* 0x080fe20000010835 */
[----:B------:R-:W-:Y:S01]  /*5090*/  FFMA.FTZ R47, R43, R40, R104 ;  /* 0x000000282b2f7223 */ /* 0x000fe20000010068 */
[----:B------:R-:W-:Y:S01]  /*50a0*/  HADD2.F32 R40, -RZ, R38.H0_H0 ;  /* 0x20000026ff287230 */ /* 0x000fe20000004100 */
[----:B------:R-:W-:Y:S01]  /*50b0*/  F2FP.F16.F32.PACK_AB R39, R54, R39 ;  /* 0x000000273627723e */ /* 0x000fe200000000ff */
[----:B------:R-:W-:-:S02]  /*50c0*/  HADD2.F32 R45, -RZ, R42.H0_H0 ;  /* 0x2000002aff2d7230 */ /* 0x000fc40000004100 */
[----:B------:R-:W-:Y:S02]  /*50d0*/  HADD2.F32 R32, -RZ, R34.H0_H0 ;  /* 0x20000022ff207230 */ /* 0x000fe40000004100 */
[-C--:B------:R-:W-:Y:S01]  /*50e0*/  FMUL.FTZ R53, R40, R115.reuse ;  /* 0x0000007328357220 */ /* 0x080fe20000410000 */
[----:B------:R-:W-:Y:S01]  /*50f0*/  HADD2.F32 R38, -RZ, R38.H1_H1 ;  /* 0x30000026ff267230 */ /* 0x000fe20000004100 */
[----:B------:R-:W-:Y:S01]  /*5100*/  F2FP.F16.F32.PACK_AB R36, R47, R102 ;  /* 0x000000662f24723e */ /* 0x000fe200000000ff */
[----:B------:R-:W-:Y:S02]  /*5110*/  HADD2.F32 R34, -RZ, R34.H1_H1 ;  /* 0x30000022ff227230 */ /* 0x000fe40000004100 */
[----:B------:R-:W-:Y:S01]  /*5120*/  FMUL.FTZ R115, R32, R115 ;  /* 0x0000007320737220 */ /* 0x000fe20000410000 */
[----:B------:R-:W-:Y:S02]  /*5130*/  HADD2.F32 R43, -RZ, R114.H0_H0 ;  /* 0x20000072ff2b7230 */ /* 0x000fe40000004100 */
[----:B------:R-:W-:Y:S01]  /*5140*/  FMUL.FTZ R55, R38, R45 ;  /* 0x0000002d26377220 */ /* 0x000fe20000410000 */
[----:B------:R-:W-:-:S02]  /*5150*/  IMAD.MOV.U32 R35, RZ, RZ, R52 ;  /* 0x000000ffff237224 */ /* 0x000fc400078e0034 */
[----:B------:R-:W-:Y:S01]  /*5160*/  FMUL.FTZ R45, R34, R45 ;  /* 0x0000002d222d7220 */ /* 0x000fe20000410000 */
[-C--:B------:R-:W-:Y:S01]  /*5170*/  FFMA.FTZ R53, R32, R43.reuse, -R53 ;  /* 0x0000002b20357223 */ /* 0x080fe20000010835 */
[----:B------:R-:W-:Y:S01]  /*5180*/  FFMA.FTZ R115, R40, R43, R115 ;  /* 0x0000002b28737223 */ /* 0x000fe20000010073 */
[-C--:B------:R-:W-:Y:S01]  /*5190*/  FFMA.FTZ R34, R34, R41.reuse, -R55 ;  /* 0x0000002922227223 */ /* 0x080fe20000010837 */
[----:B------:R-:W-:Y:S01]  /*51a0*/  FFMA.FTZ R38, R38, R41, R45 ;  /* 0x0000002926267223 */ /* 0x000fe2000001002d */
[----:B------:R-:W-:-:S03]  /*51b0*/  F2FP.F16.F32.PACK_AB R32, R44, R103 ;  /* 0x000000672c20723e */ /* 0x000fc600000000ff */
[----:B------:R-:W-:Y:S02]  /*51c0*/  F2FP.F16.F32.PACK_AB R34, R34, R53 ;  /* 0x000000352222723e */ /* 0x000fe400000000ff */
[----:B------:R-:W-:-:S07]  /*51d0*/  F2FP.F16.F32.PACK_AB R38, R38, R115 ;  /* 0x000000732626723e */ /* 0x000fce00000000ff */
.L_x_650:
[----:B------:R-:W-:Y:S05]  /*51e0*/  BSYNC B1 ;  /* 0x0000000000017941 */ /* 0x000fea0003800000 */
.L_x_649:
[----:B-1----:R1:W-:Y:S01]  /*51f0*/  STG.E.128 desc[UR40][R48.64], R32 ;  /* 0x0000002030007986 */ /* 0x0023e2000c101d28 */
[----:B------:R-:W-:-:S13]  /*5200*/  ISETP.GE.AND P4, PT, R50, R107, PT ;  /* 0x0000006b3200720c */ /* 0x000fda0003f86270 */
[----:B------:R-:W-:Y:S05]  /*5210*/  @P4 BRA `(.L_x_635) ;  /* 0x0000000000844947 */ /* 0x000fea0003800000 */
[--C-:B-1----:R-:W-:Y:S02]  /*5220*/  SHF.R.S32.HI R32, RZ, 0x1f, R50.reuse ;  /* 0x0000001fff207819 */ /* 0x102fe40000011432 */
[----:B------:R-:W-:-:S04]  /*5230*/  IADD3 R50, P4, P5, R4, R100, R50 ;  /* 0x0000006404327210 */ /* 0x000fc80007d9e032 */
[----:B------:R-:W-:Y:S02]  /*5240*/  IADD3.X R51, R60, R51, R32, P4, P5 ;  /* 0x000000333c337210 */ /* 0x000fe400027ea420 */
[----:B------:R-:W-:-:S04]  /*5250*/  LEA R98, P4, R50, R98, 0x1 ;  /* 0x0000006232627211 */ /* 0x000fc800078808ff */
[----:B------:R-:W-:-:S05]  /*5260*/  LEA.HI.X R99, R50, R99, R51, 0x1, P4 ;  /* 0x0000006332637211 */ /* 0x000fca00020f0c33 */
[----:B--2---:R1:W-:Y:S01]  /*5270*/  STG.E.128 desc[UR40][R98.64], R36 ;  /* 0x0000002462007986 */ /* 0x0043e2000c101d28 */
[----:B------:R-:W-:Y:S05]  /*5280*/  BRA `(.L_x_635) ;  /* 0x0000000000687947 */ /* 0x000fea0003800000 */
.L_x_618:
[----:B------:R-:W-:-:S06]  /*5290*/  UISETP.NE.AND UP0, UPT, UR44, 0x3, UPT ;  /* 0x000000032c00788c */ /* 0x000fcc000bf05270 */
[----:B------:R-:W-:-:S13]  /*52a0*/  PLOP3.LUT P3, PT, PT, PT, UP0, 0x80, 0x0 ;  /* 0x000000000000781c */ /* 0x000fda0003f6f008 */
[----:B------:R-:W-:Y:S05]  /*52b0*/  @!P3 BRA `(.L_x_651) ;  /* 0x000000000004b947 */ /* 0x000fea0003800000 */
[----:B------:R-:W-:Y:S01]  /*52c0*/  BPT.TRAP 0x1 ;  /* 0x000000040000795c */ /* 0x000fe20000300000 */
.L_x_651:
[----:B------:R-:W-:Y:S01]  /*52d0*/  IMAD R95, R2, 0x8, R19 ;  /* 0x00000008025f7824 */ /* 0x000fe200078e0213 */
[----:B------:R-:W-:Y:S01]  /*52e0*/  SHF.L.U32 R106, R201, 0x1f, RZ ;  /* 0x0000001fc96a7819 */ /* 0x000fe200000006ff */
[----:B------:R-:W-:Y:S01]  /*52f0*/  IMAD R97, R27, -0x60, R24 ;  /* 0xffffffa01b617824 */ /* 0x000fe200078e0218 */
[----:B------:R-:W-:Y:S02]  /*5300*/  BSSY B1, `(.L_x_652) ;  /* 0x0000004000017945 */ /* 0x000fe40003800000 */
[----:B------:R-:W0:Y:S02]  /*5310*/  SYNCS.PHASECHK.TRANS64.TRYWAIT P4, [R95+URZ+0x22890], R106 ;  /* 0x0228906a5f0075a7 */ /* 0x000e24000808017f */
[----:B------:R-:W-:Y:S01]  /*5320*/  VIMNMX R97, R97, 0x60, PT ;  /* 0x0000006061617848 */ /* 0x000fe20003fe0100 */
[----:B0-----:R-:W-:Y:S06]  /*5330*/  @!P4 BRA `(.L_x_653) ;  /* 0x00000150008cc947 */ /* 0x001fec0003800000 */
.L_x_915:
[----:B------:R-:W-:Y:S05]  /*5340*/  BSYNC B1 ;  /* 0x0000000000017941 */ /* 0x000fea0003800000 */
.L_x_652:
[----:B------:R-:W-:Y:S01]  /*5350*/  ISETP.GE.AND P4, PT, R18, R97, PT ;  /* 0x000000611200720c */ /* 0x000fe20003f86270 */
[----:B------:R-:W-:-:S12]  /*5360*/  BSSY B1, `(.L_x_654) ;  /* 0x0000006000017945 */ /* 0x000fd80003800000 */
[----:B------:R-:W-:Y:S05]  /*5370*/  @P4 BRA `(.L_x_655) ;  /* 0x0000000000104947 */ /* 0x000fea0003800000 */
[----:B------:R-:W1:Y:S04]  /*5380*/  @!P1 LDS.128 R32, [R104] ;  /* 0x0000000068209984 */ /* 0x000e680000000c00 */
[----:B------:R-:W2:Y:S04]  /*5390*/  @!P2 LDS.128 R36, [R103] ;  /* 0x000000006724a984 */ /* 0x000ea80000000c00 */
[----:B-1----:R1:W-:Y:S04]  /*53a0*/  @!P1 STG.E.128 desc[UR40][R42.64], R32 ;  /* 0x000000202a009986 */ /* 0x0023e8000c101d28 */
[----:B--2---:R1:W-:Y:S02]  /*53b0*/  @!P2 STG.E.128 desc[UR40][R42.64+0x40], R36 ;  /* 0x000040242a00a986 */ /* 0x0043e4000c101d28 */
.L_x_655:
[----:B------:R-:W-:Y:S05]  /*53c0*/  BSYNC B1 ;  /* 0x0000000000017941 */ /* 0x000fea0003800000 */
.L_x_654:
[----:B------:R-:W-:-:S13]  /*53d0*/  ISETP.GE.AND P4, PT, R216, R97, PT ;  /* 0x00000061d800720c */ /* 0x000fda0003f86270 */
[----:B------:R-:W-:Y:S05]  /*53e0*/  @P4 BRA `(.L_x_635) ;  /* 0x0000000000104947 */ /* 0x000fea0003800000 */
[----:B-1----:R-:W1:Y:S04]  /*53f0*/  @!P1 LDS.128 R32, [R104+0x2000] ;  /* 0x0020000068209984 */ /* 0x002e680000000c00 */
[----:B------:R-:W2:Y:S04]  /*5400*/  @!P2 LDS.128 R36, [R103+0x2000] ;  /* 0x002000006724a984 */ /* 0x000ea80000000c00 */
[----:B-1----:R1:W-:Y:S04]  /*5410*/  @!P1 STG.E.128 desc[UR40][R40.64], R32 ;  /* 0x0000002028009986 */ /* 0x0023e8000c101d28 */
[----:B--2---:R1:W-:Y:S02]  /*5420*/  @!P2 STG.E.128 desc[UR40][R40.64+0x40], R36 ;  /* 0x000040242800a986 */ /* 0x0043e4000c101d28 */
.L_x_635:
[----:B------:R-:W-:Y:S05]  /*5430*/  BSYNC B0 ;  /* 0x0000000000007941 */ /* 0x000fea0003800000 */
.L_x_617:
[----:B-1234-:R-:W1:Y:S01]  /*5440*/  S2R R32, SR_TID.X ;  /* 0x0000000000207919 */ /* 0x01ee620000002100 */
[----:B------:R-:W-:Y:S01]  /*5450*/  @!PT LDS RZ, [RZ] ;  /* 0x00000000fffff984 */ /* 0x000fe20000000800 */
[----:B------:R-:W-:Y:S01]  /*5460*/  @!PT LDS RZ, [RZ] ;  /* 0x00000000fffff984 */ /* 0x000fe20000000800 */
[----:B------:R-:W-:Y:S01]  /*5470*/  @!PT LDS RZ, [RZ] ;  /* 0x00000000fffff984 */ /* 0x000fe20000000800 */
[----:B------:R-:W-:Y:S01]  /*5480*/  @!PT LDS RZ, [RZ] ;  /* 0x00000000fffff984 */ /* 0x000fe20000000800 */
[----:B------:R2:W-:Y:S06]  /*5490*/  MEMBAR.ALL.CTA ;  /* 0x0000000000007992 */ /* 0x0005ec0000008000 */
[----:B--2---:R-:W2:Y:S01]  /*54a0*/  FENCE.VIEW.ASYNC.S ;  /* 0x00000000000073c6 */ /* 0x004ea20000000000 */
[----:B------:R-:W-:Y:S05]  /*54b0*/  WARPSYNC.ALL ;  /* 0x0000000000007948 */ /* 0x000fea0003800000 */
[----:B------:R-:W-:Y:S01]  /*54c0*/  BSSY B0, `(.L_x_656) ;  /* 0x0000009000007945 */ /* 0x000fe20003800000 */
[----:B-1----:R-:W-:Y:S01]  /*54d0*/  LOP3.LUT R32, R32, 0x7f, RZ, 0xc0, !PT ;  /* 0x0000007f20207812 */ /* 0x002fe200078ec0ff */
[----:B--2---:R1:W-:Y:S03]  /*54e0*/  BAR.SYNC.DEFER_BLOCKING R73, 0x80 ;  /* 0x000200490000751d */ /* 0x0043e60000010000 */
[----:B------:R-:W-:-:S13]  /*54f0*/  ISETP.NE.AND P4, PT, R32, RZ, PT ;  /* 0x000000ff2000720c */ /* 0x000fda0003f85270 */
[----:B------:R-:W-:-:S05]  /*5500*/  @!P4 VIADD R32, R95, 0x228a0 ;  /* 0x000228a05f20c836 */ /* 0x000fca0000000000 */
[----:B------:R-:W-:-:S04]  /*5510*/  @!P4 PRMT R32, RZ, 0x654, R32 ;  /* 0x00000654ff20c816 */ /* 0x000fc80000000020 */
[----:B------:R1:W-:Y:S01]  /*5520*/  @!P4 SYNCS.ARRIVE.TRANS64.RED.A1T0 RZ, [R32+URZ], RZ ;  /* 0x000000ff20ffc9a7 */ /* 0x0003e2000810043f */
[----:B------:R-:W-:Y:S05]  /*5530*/  @!P3 BRA `(.L_x_657) ;  /* 0x000000000004b947 */ /* 0x000fea0003800000 */
[----:B------:R-:W-:Y:S01]  /*5540*/  BPT.TRAP 0x1 ;  /* 0x000000040000795c */ /* 0x000fe20000300000 */
.L_x_657:
[----:B------:R-:W-:Y:S05]  /*5550*/  BSYNC B0 ;  /* 0x0000000000007941 */ /* 0x000fea0003800000 */
.L_x_656:
[----:B------:R-:W2:Y:S01]  /*5560*/  SYNCS.PHASECHK.TRANS64.TRYWAIT P3, [R95+URZ+0x228b0], R106 ;  /* 0x0228b06a5f0075a7 */ /* 0x000ea2000806017f */
[----:B------:R-:W-:Y:S01]  /*5570*/  IMAD R41, R2, 0x6000, R89 ;  /* 0x0000600002297824 */ /* 0x000fe200078e0259 */
[----:B------:R-:W-:Y:S01]  /*5580*/  ULDC UR45, c[0x0][0x320] ;  /* 0x0000c800002d7ab9 */ /* 0x000fe20000000800 */
[----:B------:R-:W-:Y:S01]  /*5590*/  ULDC.64 UR42, c[0x0][0x328] ;  /* 0x0000ca00002a7ab9 */ /* 0x000fe20000000a00 */
[----:B------:R-:W-:Y:S01]  /*55a0*/  ULDC.64 UR38, c[0x0][0x318] ;  /* 0x0000c60000267ab9 */ /* 0x000fe20000000a00 */
[----:B------:R-:W-:Y:S01]  /*55b0*/  BSSY B0, `(.L_x_658) ;  /* 0x0000003000007945 */ /* 0x000fe20003800000 */
[----:B------:R-:W-:-:S03]  /*55c0*/  IMAD.IADD R40, R88, 0x1, R41 ;  /* 0x0000000158287824 */ /* 0x000fc600078e0229 */
[----:B--2---:R-:W-:Y:S05]  /*55d0*/  @!P3 BRA `(.L_x_659) ;  /* 0x0000014c00f8b947 */ /* 0x004fea0003800000 */
.L_x_916:
[----:B------:R-:W-:Y:S05]  /*55e0*/  BSYNC B0 ;  /* 0x0000000000007941 */ /* 0x000fea0003800000 */
.L_x_658:
[----:B------:R-:W-:Y:S01]  /*55f0*/  ISETP.GE.AND P3, PT, R18, R97, PT ;  /* 0x000000611200720c */ /* 0x000fe20003f66270 */
[----:B------:R-:W-:Y:S01]  /*5600*/  BSSY B0, `(.L_x_660) ;  /* 0x0000025000007945 */ /* 0x000fe20003800000 */
[----:B------:R-:W-:Y:S02]  /*5610*/  IMAD R41, R41, 0x2, R25 ;  /* 0x0000000229297824 */ /* 0x000fe400078e0219 */
[----:B------:R-:W-:-:S04]  /*5620*/  IMAD.WIDE R36, R27, 0x60, R58 ;  /* 0x000000601b247825 */ /* 0x000fc800078e023a */
[----:B------:R-:W-:-:S05]  /*5630*/  IMAD R40, R40, 0x2, R25 ;  /* 0x0000000228287824 */ /* 0x000fca00078e0219 */
[----:B------:R-:W-:Y:S05]  /*5640*/  @P3 BRA `(.L_x_661) ;  /* 0x0000000000803947 */ /* 0x000fea0003800000 */
[----:B------:R-:W-:Y:S02]  /*5650*/  IMAD R35, R37, UR42, RZ ;  /* 0x0000002a25237c24 */ /* 0x000fe4000f8e02ff */
[----:B-1----:R-:W-:Y:S02]  /*5660*/  IMAD.MOV.U32 R32, RZ, RZ, R6 ;  /* 0x000000ffff207224 */ /* 0x002fe400078e0006 */
[----:B------:R-:W-:Y:S02]  /*5670*/  IMAD.MOV.U32 R33, RZ, RZ, R92 ;  /* 0x000000ffff217224 */ /* 0x000fe400078e005c */
[C---:B------:R-:W-:Y:S02]  /*5680*/  IMAD R35, R36.reuse, UR43, R35 ;  /* 0x0000002b24237c24 */ /* 0x040fe4000f8e0223 */
[----:B------:R-:W-:-:S04]  /*5690*/  IMAD.WIDE.U32 R32, R36, UR42, R32 ;  /* 0x0000002a24207c25 */ /* 0x000fc8000f8e0020 */
[----:B------:R-:W-:Y:S01]  /*56a0*/  IMAD.IADD R33, R33, 0x1, R35 ;  /* 0x0000000121217824 */ /* 0x000fe200078e0223 */
[----:B------:R-:W-:-:S04]  /*56b0*/  LEA R38, P3, R32, UR38, 0x1 ;  /* 0x0000002620267c11 */ /* 0x000fc8000f8608ff */
[----:B------:R-:W-:Y:S02]  /*56c0*/  LEA.HI.X R39, R32, UR39, R33, 0x1, P3 ;  /* 0x0000002720277c11 */ /* 0x000fe400098f0c21 */
[----:B------:R-:W-:-:S13]  /*56d0*/  ISETP.GE.AND P3, PT, R16, UR45, PT ;  /* 0x0000002d10007c0c */ /* 0x000fda000bf66270 */
[----:B------:R-:W1:Y:S04]  /*56e0*/  @!P3 LDS.128 R32, [R41] ;  /* 0x000000002920b984 */ /* 0x000e680000000c00 */
[----:B-1----:R-:W-:Y:S01]  /*56f0*/  @!P3 STG.E.128 desc[UR40][R38.64], R32 ;  /* 0x000000202600b986 */ /* 0x002fe2000c101d28 */
[----:B------:R-:W-:-:S13]  /*5700*/  ISETP.GE.AND P3, PT, R0, UR45, PT ;  /* 0x0000002d00007c0c */ /* 0x000fda000bf66270 */
[----:B------:R-:W1:Y:S04]  /*5710*/  @!P3 LDS.128 R32, [R40] ;  /* 0x000000002820b984 */ /* 0x000e680000000c00 */
[----:B-1----:R-:W-:Y:S01]  /*5720*/  @!P3 STG.E.128 desc[UR40][R38.64+0x40], R32 ;  /* 0x000040202600b986 */ /* 0x002fe2000c101d28 */
[----:B------:R-:W-:-:S13]  /*5730*/  ISETP.GE.AND P3, PT, R62, UR45, PT ;  /* 0x0000002d3e007c0c */ /* 0x000fda000bf66270 */
[----:B------:R-:W1:Y:S04]  /*5740*/  @!P3 LDS.128 R32, [R41+0x3000] ;  /* 0x003000002920b984 */ /* 0x000e680000000c00 */
        /* <DEDUP_REMOVED lines=10> */
[----:B------:R-:W-:-:S13]  /*57f0*/  ISETP.NE.AND P3, PT, R94, RZ, PT ;  /* 0x000000ff5e00720c */ /* 0x000fda0003f65270 */
[----:B------:R-:W1:Y:S04]  /*5800*/  @P3 LDS.128 R32, [R41+0x9000] ;  /* 0x0090000029203984 */ /* 0x000e680000000c00 */
[----:B-1----:R-:W-:Y:S01]  /*5810*/  @P3 STG.E.128 desc[UR40][R38.64+0x180], R32 ;  /* 0x0001802026003986 */ /* 0x002fe2000c101d28 */
[----:B------:R-:W-:-:S13]  /*5820*/  ISETP.NE.AND P3, PT, R93, RZ, PT ;  /* 0x000000ff5d00720c */ /* 0x000fda0003f65270 */
[----:B------:R-:W1:Y:S04]  /*5830*/  @P3 LDS.128 R32, [R40+0x9000] ;  /* 0x0090000028203984 */ /* 0x000e680000000c00 */
[----:B-1----:R3:W-:Y:S02]  /*5840*/  @P3 STG.E.128 desc[UR40][R38.64+0x1c0], R32 ;  /* 0x0001c02026003986 */ /* 0x0027e4000c101d28 */
.L_x_661:
[----:B------:R-:W-:Y:S05]  /*5850*/  BSYNC B0 ;  /* 0x0000000000007941 */ /* 0x000fea0003800000 */
.L_x_660:
[----:B------:R-:W-:Y:S01]  /*5860*/  ISETP.GE.AND P3, PT, R216, R97, PT ;  /* 0x00000061d800720c */ /* 0x000fe20003f66270 */
[----:B------:R-:W-:-:S12]  /*5870*/  BSSY B0, `(.L_x_662) ;  /* 0x0000024000007945 */ /* 0x000fd80003800000 */
[----:B------:R-:W-:Y:S05]  /*5880*/  @P3 BRA `(.L_x_663) ;  /* 0x0000000000883947 */ /* 0x000fea0003800000 */
[----:B---3--:R-:W-:Y:S01]  /*5890*/  IADD3 R35, P3, R36, 0x40, RZ ;  /* 0x0000004024237810 */ /* 0x008fe20007f7e0ff */
[----:B-1----:R-:W-:Y:S02]  /*58a0*/  IMAD.MOV.U32 R32, RZ, RZ, R6 ;  /* 0x000000ffff207224 */ /* 0x002fe400078e0006 */
[----:B------:R-:W-:Y:S02]  /*58b0*/  IMAD.MOV.U32 R33, RZ, RZ, R92 ;  /* 0x000000ffff217224 */ /* 0x000fe400078e005c */
[----:B------:R-:W-:Y:S02]  /*58c0*/  IMAD.X R36, RZ, RZ, R37, P3 ;  /* 0x000000ffff247224 */ /* 0x000fe400018e0625 */
[----:B------:R-:W-:-:S04]  /*58d0*/  IMAD.WIDE.U32 R32, R35, UR42, R32 ;  /* 0x0000002a23207c25 */ /* 0x000fc8000f8e0020 */
[----:B------:R-:W-:-:S04]  /*58e0*/  IMAD R36, R36, UR42, RZ ;  /* 0x0000002a24247c24 */ /* 0x000fc8000f8e02ff */
[----:B------:R-:W-:Y:S01]  /*58f0*/  IMAD R35, R35, UR43, R36 ;  /* 0x0000002b23237c24 */ /* 0x000fe2000f8e0224 */
[----:B------:R-:W-:-:S03]  /*5900*/  LEA R36, P3, R32, UR38, 0x1 ;  /* 0x0000002620247c11 */ /* 0x000fc6000f8608ff */
[----:B------:R-:W-:-:S05]  /*5910*/  IMAD.IADD R33, R33, 0x1, R35 ;  /* 0x0000000121217824 */ /* 0x000fca00078e0223 */
[----:B------:R-:W-:Y:S02]  /*5920*/  LEA.HI.X R37, R32, UR39, R33, 0x1, P3 ;  /* 0x0000002720257c11 */ /* 0x000fe400098f0c21 */
        /* <DEDUP_REMOVED lines=23> */
[----:B-1----:R4:W-:Y:S02]  /*5aa0*/  @P3 STG.E.128 desc[UR40][R36.64+0x1c0], R32 ;  /* 0x0001c02024003986 */ /* 0x0029e4000c101d28 */
.L_x_663:
[----:B------:R-:W-:Y:S05]  /*5ab0*/  BSYNC B0 ;  /* 0x0000000000007941 */ /* 0x000fea0003800000 */
.L_x_662:
[----:B------:R-:W-:Y:S01]  /*5ac0*/  @!PT LDS RZ, [RZ] ;  /* 0x00000000fffff984 */ /* 0x000fe20000000800 */
[----:B------:R-:W-:Y:S01]  /*5ad0*/  @!PT LDS RZ, [RZ] ;  /* 0x00000000fffff984 */ /* 0x000fe20000000800 */
[----:B------:R-:W-:Y:S01]  /*5ae0*/  @!PT LDS RZ, [RZ] ;  /* 0x00000000fffff984 */ /* 0x000fe20000000800 */
[----:B------:R-:W-:Y:S01]  /*5af0*/  @!PT LDS RZ, [RZ] ;  /* 0x00000000fffff984 */ /* 0x000fe20000000800 */
[----:B------:R5:W-:Y:S06]  /*5b00*/  MEMBAR.ALL.CTA ;  /* 0x0000000000007992 */ /* 0x000bec0000008000 */
[----:B-----5:R-:W5:Y:S02]  /*5b10*/  FENCE.VIEW.ASYNC.S ;  /* 0x00000000000073c6 */ /* 0x020f640000000000 */
[----:B-----5:R1:W-:Y:S01]  /*5b20*/  BAR.SYNC.DEFER_BLOCKING R73, 0x80 ;  /* 0x000200490000751d */ /* 0x0203e20000010000 */
[----:B------:R-:W-:Y:S01]  /*5b30*/  ISETP.NE.AND P5, PT, R96, RZ, PT ;  /* 0x000000ff6000720c */ /* 0x000fe20003fa5270 */
[----:B------:R-:W-:-:S02]  /*5b40*/  VIADD R2, R2, 0x1 ;  /* 0x0000000102027836 */ /* 0x000fc40000000000 */
[----:B0-2---:R-:W-:-:S03]  /*5b50*/  @!P4 VIADD R95, R95, 0x228c0 ;  /* 0x000228c05f5fc836 */ /* 0x005fc60000000000 */
[C---:B------:R-:W-:Y:S02]  /*5b60*/  ISETP.NE.AND P3, PT, R2.reuse, 0x2, PT ;  /* 0x000000020200780c */ /* 0x040fe40003f65270 */
[----:B------:R-:W-:Y:S02]  /*5b70*/  @!P4 PRMT R95, RZ, 0x654, R95 ;  /* 0x00000654ff5fc816 */ /* 0x000fe4000000005f */
[----:B-1-34-:R-:W-:Y:S02]  /*5b80*/  SEL R32, RZ, 0x1, P3 ;  /* 0x00000001ff207807 */ /* 0x01afe40001800000 */
[----:B------:R-:W-:Y:S02]  /*5b90*/  SEL R2, R2, RZ, P3 ;  /* 0x000000ff02027207 */ /* 0x000fe40001800000 */
[----:B------:R-:W-:Y:S01]  /*5ba0*/  LOP3.LUT R201, R201, R32, RZ, 0x3c, !PT ;  /* 0x00000020c9c97212 */ /* 0x000fe200078e3cff */
[----:B------:R0:W-:Y:S01]  /*5bb0*/  @!P4 SYNCS.ARRIVE.TRANS64.RED.A1T0 RZ, [R95+URZ], RZ ;  /* 0x000000ff5fffc9a7 */ /* 0x0001e2000810043f */
[----:B------:R-:W-:Y:S05]  /*5bc0*/  @P5 BRA `(.L_x_664) ;  /* 0xffffffcc00685947 */ /* 0x000fea000383ffff */
[----:B------:R-:W1:Y:S01]  /*5bd0*/  S2R R33, SR_TID.X ;  /* 0x0000000000217919 */ /* 0x000e620000002100 */
[----:B------:R-:W-:Y:S02]  /*5be0*/  PLOP3.LUT P0, PT, PT, PT, PT, 0x8, 0x0 ;  /* 0x000000000000781c */ /* 0x000fe40003f0e170 */
[----:B-1----:R-:W-:-:S04]  /*5bf0*/  SHF.R.U32.HI R33, RZ, 0x7, R33 ;  /* 0x00000007ff217819 */ /* 0x002fc80000011621 */
[----:B------:R-:W-:-:S13]  /*5c00*/  ISETP.NE.AND P5, PT, R33, 0x1, PT ;  /* 0x000000012100780c */ /* 0x000fda0003fa5270 */
[----:B------:R-:W-:Y:S06]  /*5c10*/  @!P5 BAR.ARV 0x9, 0x100 ;  /* 0x024400000000db1d */ /* 0x000fec0000002000 */
.L_x_612:
[----:B------:R-:W-:Y:S01]  /*5c20*/  IMAD.MOV.U32 R0, RZ, RZ, RZ ;  /* 0x000000ffff007224 */ /* 0x000fe200078e00ff */
[----:B------:R-:W-:Y:S06]  /*5c30*/  @P0 BRA `(.L_x_665) ;  /* 0x00000000000c0947 */ /* 0x000fec0003800000 */
[----:B------:R-:W1:Y:S01]  /*5c40*/  FENCE.VIEW.ASYNC.G ;  /* 0x00000000000073c6 */ /* 0x000e620000000100 */
[----:B------:R-:W-:Y:S05]  /*5c50*/  WARPSYNC.ALL ;  /* 0x0000000000007948 */ /* 0x000fea0003800000 */
[----:B-1----:R-:W-:Y:S06]  /*5c60*/  BAR.ARV 0xc, 0x180 ;  /* 0x0306000000007b1d */ /* 0x002fec0000002000 */
.L_x_665:
[----:B------:R-:W-:Y:S01]  /*5c70*/  ISETP.NE.AND P0, PT, R29, RZ, PT ;  /* 0x000000ff1d00720c */ /* 0x000fe20003f05270 */
[----:B------:R-:W-:-:S12]  /*5c80*/  BSSY B0, `(.L_x_666) ;  /* 0x000001f000007945 */ /* 0x000fd80003800000 */
[----:B------:R-:W-:Y:S05]  /*5c90*/  @!P0 BRA `(.L_x_667) ;  /* 0x0000000000748947 */ /* 0x000fea0003800000 */
[----:B------:R-:W-:Y:S01]  /*5ca0*/  ISETP.NE.AND P0, PT, R212, RZ, PT ;  /* 0x000000ffd400720c */ /* 0x000fe20003f05270 */
[----:B------:R-:W-:-:S03]  /*5cb0*/  ULDC UR4, c[0x0][0x9f0] ;  /* 0x00027c0000047ab9 */ /* 0x000fc60000000800 */
[----:B------:R-:W-:-:S04]  /*5cc0*/  SEL R9, R212, UR4, P0 ;  /* 0x00000004d4097c07 */ /* 0x000fc80008000000 */
[-C--:B------:R-:W-:Y:S02]  /*5cd0*/  IABS R6, R9.reuse ;  /* 0x0000000900067213 */ /* 0x080fe40000000000 */
[----:B------:R-:W-:Y:S02]  /*5ce0*/  IADD3 R0, R178, -0x1, R9 ;  /* 0xffffffffb2007810 */ /* 0x000fe40007ffe009 */
[----:B------:R-:W1:Y:S01]  /*5cf0*/  I2F.RP R3, R6 ;  /* 0x0000000600037306 */ /* 0x000e620000209400 */
[-C--:B------:R-:W-:Y:S02]  /*5d00*/  IABS R10, R9.reuse ;  /* 0x00000009000a7213 */ /* 0x080fe40000000000 */
[----:B------:R-:W-:Y:S02]  /*5d10*/  IABS R8, R0 ;  /* 0x0000000000087213 */ /* 0x000fe40000000000 */
[----:B------:R-:W-:-:S04]  /*5d20*/  LOP3.LUT R0, R0, R9, RZ, 0x3c, !PT ;  /* 0x0000000900007212 */ /* 0x000fc800078e3cff */
[----:B------:R-:W-:Y:S01]  /*5d30*/  ISETP.GE.AND P2, PT, R0, RZ, PT ;  /* 0x000000ff0000720c */ /* 0x000fe20003f46270 */
[----:B-1----:R-:W1:Y:S02]  /*5d40*/  MUFU.RCP R3, R3 ;  /* 0x0000000300037308 */ /* 0x002e640000001000 */
[----:B-1----:R-:W-:Y:S02]  /*5d50*/  VIADD R4, R3, 0xffffffe ;  /* 0x0ffffffe03047836 */ /* 0x002fe40000000000 */
[----:B------:R-:W-:-:S04]  /*5d60*/  IMAD.MOV R3, RZ, RZ, -R10 ;  /* 0x000000ffff037224 */ /* 0x000fc800078e0a0a */
[----:B------:R1:W2:Y:S02]  /*5d70*/  F2I.FTZ.U32.TRUNC.NTZ R5, R4 ;  /* 0x0000000400057305 */ /* 0x0002a4000021f000 */
[----:B-1----:R-:W-:Y:S02]  /*5d80*/  IMAD.MOV.U32 R4, RZ, RZ, RZ ;  /* 0x000000ffff047224 */ /* 0x002fe400078e00ff */
[----:B--2---:R-:W-:-:S04]  /*5d90*/  IMAD.MOV R7, RZ, RZ, -R5 ;  /* 0x000000ffff077224 */ /* 0x004fc800078e0a05 */
        /* <DEDUP_REMOVED lines=9> */
[----:B------:R-:W-:-:S05]  /*5e30*/  @P0 VIADD R5, R5, 0x1 ;  /* 0x0000000105050836 */ /* 0x000fca0000000000 */
[----:B------:R-:W-:-:S05]  /*5e40*/  MOV R0, R5 ;  /* 0x0000000500007202 */ /* 0x000fca0000000f00 */
[----:B------:R-:W-:Y:S01]  /*5e50*/  @!P2 IMAD.MOV R0, RZ, RZ, -R0 ;  /* 0x000000ffff00a224 */ /* 0x000fe200078e0a00 */
[----:B------:R-:W-:-:S07]  /*5e60*/  @!P1 LOP3.LUT R0, RZ, R9, RZ, 0x33, !PT ;  /* 0x00000009ff009212 */ /* 0x000fce00078e33ff */
.L_x_667:
[----:B------:R-:W-:Y:S05]  /*5e70*/  BSYNC B0 ;  /* 0x0000000000007941 */ /* 0x000fea0003800000 */
.L_x_666:
[-C--:B------:R-:W-:Y:S01]  /*5e80*/  IMAD R207, R219, R0.reuse, RZ ;  /* 0x00000000dbcf7224 */ /* 0x080fe200078e02ff */
[----:B------:R-:W-:Y:S01]  /*5e90*/  PLOP3.LUT P0, PT, PT, PT, PT, 0x80, 0x0 ;  /* 0x000000000000781c */ /* 0x000fe20003f0f070 */
[----:B------:R-:W-:Y:S01]  /*5ea0*/  IMAD.MOV.U32 R3, RZ, RZ, RZ ;  /* 0x000000ffff037224 */ /* 0x000fe200078e00ff */
[----:B------:R-:W-:Y:S01]  /*5eb0*/  CS2R R150, SRZ ;  /* 0x0000000000967805 */ /* 0x000fe2000001ff00 */
[----:B------:R-:W-:Y:S01]  /*5ec0*/  IMAD.MOV.U32 R20, RZ, RZ, RZ ;  /* 0x000000ffff147224 */ /* 0x000fe200078e00ff */
[----:B------:R-:W-:Y:S02]  /*5ed0*/  VIADDMNMX R178, R207, R0, R178, PT ;  /* 0x00000000cfb27246 */ /* 0x000fe400038001b2 */
[----:B------:R-:W-:Y:S02]  /*5ee0*/  CS2R R148, SRZ ;  /* 0x0000000000947805 */ /* 0x000fe4000001ff00 */
[----:B------:R-:W-:Y:S02]  /*5ef0*/  CS2R R146, SRZ ;  /* 0x0000000000927805 */ /* 0x000fe4000001ff00 */
[----:B------:R-:W-:-:S02]  /*5f00*/  CS2R R144, SRZ ;  /* 0x0000000000907805 */ /* 0x000fc4000001ff00 */
[----:B------:R-:W-:Y:S02]  /*5f10*/  ISETP.GT.AND P1, PT, R178, R207, PT ;  /* 0x000000cfb200720c */ /* 0x000fe40003f24270 */
        /* <DEDUP_REMOVED lines=24> */
[----:B0-----:R-:W-:Y:S02]  /*60a0*/  CS2R R94, SRZ ;  /* 0x00000000005e7805 */ /* 0x001fe4000001ff00 */
        /* <DEDUP_REMOVED lines=34> */
[----:B------:R-:W-:Y:S01]  /*62d0*/  CS2R R24, SRZ ;  /* 0x0000000000187805 */ /* 0x000fe2000001ff00 */
[----:B------:R-:W-:Y:S06]  /*62e0*/  @!P1 BRA `(.L_x_668) ;  /* 0x0000007400bc9947 */ /* 0x000fec0003800000 */
[----:B------:R-:W0:Y:S01]  /*62f0*/  S2R R0, SR_TID.X ;  /* 0x0000000000007919 */ /* 0x000e220000002100 */
[----:B------:R-:W-:Y:S01]  /*6300*/  UMOV UR4, 0xffffffff ;  /* 0xffffffff00047882 */ /* 0x000fe20000000000 */
[----:B0-----:R-:W-:-:S05]  /*6310*/  VIADD R29, R0, 0xffffff80 ;  /* 0xffffff80001d7836 */ /* 0x001fca0000000000 */
[----:B------:R-:W-:-:S04]  /*6320*/  SHF.R.S32.HI R30, RZ, 0x1f, R29 ;  /* 0x0000001fff1e7819 */ /* 0x000fc8000001141d */
[----:B------:R-:W-:-:S04]  /*6330*/  LEA.HI R13, R30, R29, RZ, 0x7 ;  /* 0x0000001d1e0d7211 */ /* 0x000fc800078f38ff */
[----:B------:R-:W-:Y:S01]  /*6340*/  SHF.R.S32.HI R13, RZ, 0x7, R13 ;  /* 0x00000007ff0d7819 */ /* 0x000fe2000001140d */
[----:B------:R-:W-:Y:S06]  /*6350*/  BRA.DIV UR4, `(.L_x_669) ;  /* 0x0000014204ac7947 */ /* 0x000fec000b800000 */
[----:B------:R0:W1:Y:S02]  /*6360*/  SHFL.IDX PT, R14, R13, RZ, 0x1f ;  /* 0x00001fff0d0e7589 */ /* 0x00006400000e0000 */
.L_x_919:
[----:B-1----:R-:W-:Y:S01]  /*6370*/  LEA.HI R0, R14, R14, RZ, 0x1 ;  /* 0x0000000e0e007211 */ /* 0x002fe200078f08ff */
[----:B------:R-:W-:Y:S01]  /*6380*/  VIADD R24, R19, 0x18400 ;  /* 0x0001840013187836 */ /* 0x000fe20000000000 */
[----:B------:R-:W-:Y:S02]  /*6390*/  BSSY B6, `(.L_x_670) ;  /* 0x0000018000067945 */ /* 0x000fe40003800000 */
[----:B------:R-:W-:Y:S02]  /*63a0*/  LOP3.LUT R3, R0, 0x1e, RZ, 0xc0, !PT ;  /* 0x0000001e00037812 */ /* 0x000fe400078ec0ff */
[----:B------:R-:W-:-:S03]  /*63b0*/  LOP3.LUT P0, RZ, R24, 0x1bf, RZ, 0xc0, !PT ;  /* 0x000001bf18ff7812 */ /* 0x000fc6000780c0ff */
[----:B------:R-:W-:-:S04]  /*63c0*/  IMAD.IADD R3, R14, 0x1, -R3 ;  /* 0x000000010e037824 */ /* 0x000fc800078e0a03 */
[----:B------:R-:W-:-:S05]  /*63d0*/  IMAD R3, R3, 0x2000, R24 ;  /* 0x0000200003037824 */ /* 0x000fca00078e0218 */
[----:B------:R-:W-:-:S04]  /*63e0*/  SHF.R.U32.HI R3, RZ, 0x4, R3 ;  /* 0x00000004ff037819 */ /* 0x000fc80000011603 */
[----:B------:R-:W-:Y:S01]  /*63f0*/  LOP3.LUT R28, R3, 0x3fff, RZ, 0xc0, !PT ;  /* 0x00003fff031c7812 */ /* 0x000fe200078ec0ff */
[----:B------:R-:W-:Y:S06]  /*6400*/  @!P0 BRA `(.L_x_671) ;  /* 0x0000000000408947 */ /* 0x000fec0003800000 */
[----:B------:R-:W-:Y:S01]  /*6410*/  MOV R14, 0x0 ;  /* 0x00000000000e7802 */ /* 0x000fe20000000f00 */
[----:B------:R-:W-:Y:S01]  /*6420*/  ULDC.64 UR4, c[0x4][0x98] ;  /* 0x0100260000047ab9 */ /* 0x000fe20000000a00 */
[----:B------:R-:W-:Y:S01]  /*6430*/  ULDC.64 UR6, c[0x4][0xa0] ;  /* 0x0100280000067ab9 */ /* 0x000fe20000000a00 */
[----:B------:R-:W-:Y:S02]  /*6440*/  IMAD.U32 R4, RZ, RZ, UR4 ;  /* 0x00000004ff047e24 */ /* 0x000fe4000f8e00ff */
[----:B------:R-:W-:Y:S01]  /*6450*/  IMAD.U32 R5, RZ, RZ, UR5 ;  /* 0x00000005ff057e24 */ /* 0x000fe2000f8e00ff */
[----:B------:R-:W1:Y:S01]  /*6460*/  LDC.64 R14, c[0x4][R14] ;  /* 0x010000000e0e7b82 */ /* 0x000e620000000a00 */
[----:B------:R-:W-:Y:S01]  /*6470*/  ULDC.64 UR4, c[0x4][0x38] ;  /* 0x01000e0000047ab9 */ /* 0x000fe20000000a00 */
        /* <DEDUP_REMOVED lines=8> */
[----:B-1---5:R-:W-:Y:S05]  /*6500*/  CALL.ABS.NOINC R14 ;  /* 0x000000000e007343 */ /* 0x022fea0003c00000 */
.L_x_671:
[----:B------:R-:W-:Y:S05]  /*6510*/  BSYNC B6 ;  /* 0x0000000000067941 */ /* 0x000fea0003800000 */
.L_x_670:
[----:B------:R-:W-:Y:S02]  /*6520*/  ULDC UR4, c[0x0][0x3f4] ;  /* 0x0000fd0000047ab9 */ /* 0x000fe40000000800 */
[----:B------:R-:W-:-:S13]  /*6530*/  ISETP.LT.AND P0, PT, RZ, UR4, PT ;  /* 0x00000004ff007c0c */ /* 0x000fda000bf01270 */
[----:B------:R-:W-:Y:S05]  /*6540*/  @P0 BRA `(.L_x_672) ;  /* 0x00000000003c0947 */ /* 0x000fea0003800000 */
[----:B------:R-:W-:-:S04]  /*6550*/  LEA.HI R0, R217, R217, RZ, 0x1 ;  /* 0x000000d9d9007211 */ /* 0x000fc800078f08ff */
[----:B------:R-:W-:-:S05]  /*6560*/  LOP3.LUT R0, R0, 0xfffffffe, RZ, 0xc0, !PT ;  /* 0xfffffffe00007812 */ /* 0x000fca00078ec0ff */
[----:B------:R-:W-:-:S05]  /*6570*/  IMAD.IADD R0, R217, 0x1, -R0 ;  /* 0x00000001d9007824 */ /* 0x000fca00078e0a00 */
[----:B------:R-:W-:-:S04]  /*6580*/  SHF.L.U32 R0, R0, 0x1f, RZ ;  /* 0x0000001f00007819 */ /* 0x000fc800000006ff */
[----:B------:R1:W2:Y:S03]  /*6590*/  SYNCS.PHASECHK.TRANS64.TRYWAIT P0, [R19+URZ+0x22800], R0 ;  /* 0x02280000130075a7 */ /* 0x0002a6000800017f */
[----:B--2---:R-:W-:Y:S05]  /*65a0*/  @!P0 NANOSLEEP.SYNCS 0x989680 ;  /* 0x009896800000895d */ /* 0x004fea0003900000 */
[----:B------:R-:W2:Y:S01]  /*65b0*/  @!P0 SYNCS.PHASECHK.TRANS64 P0, [R19+URZ+0x22800], R0 ;  /* 0x02280000130085a7 */ /* 0x000ea2000800007f */
[----:B------:R-:W-:Y:S04]  /*65c0*/  BSSY B0, `(.L_x_673) ;  /* 0x0000006000007945 */ /* 0x000fe80003800000 */
[----:B--2---:R-:W-:Y:S05]  /*65d0*/  @P0 BRA `(.L_x_674) ;  /* 0x0000000000100947 */ /* 0x004fea0003800000 */
.L_x_675:
[----:B--2---:R2:W3:Y:S02]  /*65e0*/  SYNCS.PHASECHK.TRANS64.TRYWAIT P0, [R19+URZ+0x22800], R0 ;  /* 0x02280000130075a7 */ /* 0x0044e4000800017f */
[----:B---3--:R-:W-:Y:S05]  /*65f0*/  @!P0 NANOSLEEP.SYNCS 0x989680 ;  /* 0x009896800000895d */ /* 0x008fea0003900000 */
[----:B------:R-:W3:Y:S02]  /*6600*/  @!P0 SYNCS.PHASECHK.TRANS64 P0, [R19+URZ+0x22800], R0 ;  /* 0x02280000130085a7 */ /* 0x000ee4000800007f */
[----:B---3--:R-:W-:Y:S05]  /*6610*/  @!P0 BRA `(.L_x_675) ;  /* 0xfffffffc00f08947 */ /* 0x008fea000383ffff */
.L_x_674:
[----:B------:R-:W-:Y:S05]  /*6620*/  BSYNC B0 ;  /* 0x0000000000007941 */ /* 0x000fea0003800000 */
.L_x_673:
[----:B------:R-:W-:Y:S05]  /*6630*/  BRA `(.L_x_676) ;  /* 0x0000002000a47947 */ /* 0x000fea0003800000 */
.L_x_672:
[----:B-----5:R-:W-:Y:S01]  /*6640*/  SHF.R.S32.HI R0, RZ, 0x1f, R154 ;  /* 0x0000001fff007819 */ /* 0x020fe2000001149a */
[----:B------:R-:W-:Y:S01]  /*6650*/  ULDC.64 UR4, c[0x0][0x3f8] ;  /* 0x0000fe0000047ab9 */ /* 0x000fe20000000a00 */
[----:B------:R-:W-:Y:S01]  /*6660*/  ULDC.64 UR6, c[0x0][0x408] ;  /* 0x0001020000067ab9 */ /* 0x000fe20000000a00 */
[----:B------:R-:W-:Y:S01]  /*6670*/  LOP3.LUT P0, RZ, R24, 0x3ff, RZ, 0xc0, !PT ;  /* 0x000003ff18ff7812 */ /* 0x000fe2000780c0ff */
[----:B------:R-:W-:Y:S01]  /*6680*/  IMAD.WIDE.U32 R4, R154, UR4, RZ ;  /* 0x000000049a047c25 */ /* 0x000fe2000f8e00ff */
[----:B------:R-:W-:Y:S03]  /*6690*/  BSSY B6, `(.L_x_677) ;  /* 0x000001f000067945 */ /* 0x000fe60003800000 */
[C---:B------:R-:W-:Y:S02]  /*66a0*/  IMAD R3, R0.reuse, UR4, RZ ;  /* 0x0000000400037c24 */ /* 0x040fe4000f8e02ff */
[----:B------:R-:W-:-:S02]  /*66b0*/  IMAD R9, R0, UR6, RZ ;  /* 0x0000000600097c24 */ /* 0x000fc4000f8e02ff */
[C---:B------:R-:W-:Y:S01]  /*66c0*/  IMAD R3, R154.reuse, UR5, R3 ;  /* 0x000000059a037c24 */ /* 0x040fe2000f8e0203 */
[----:B------:R-:W-:Y:S01]  /*66d0*/  ULDC.64 UR4, c[0x0][0x3e8] ;  /* 0x0000fa0000047ab9 */ /* 0x000fe20000000a00 */
[----:B------:R-:W-:Y:S01]  /*66e0*/  IMAD.WIDE.U32 R6, R154, UR6, RZ ;  /* 0x000000069a067c25 */ /* 0x000fe2000f8e00ff */
[----:B------:R-:W-:-:S03]  /*66f0*/  LEA R24, P1, R4, UR4, 0x1 ;  /* 0x0000000404187c11 */ /* 0x000fc6000f8208ff */
[----:B------:R-:W-:Y:S01]  /*6700*/  IMAD R9, R154, UR7, R9 ;  /* 0x000000079a097c24 */ /* 0x000fe2000f8e0209 */
[----:B------:R-:W-:Y:S01]  /*6710*/  ULDC.64 UR6, c[0x0][0x400] ;  /* 0x0001000000067ab9 */ /* 0x000fe20000000a00 */
[----:B------:R-:W-:Y:S01]  /*6720*/  IMAD.IADD R25, R3, 0x1, R5 ;  /* 0x0000000103197824 */ /* 0x000fe200078e0205 */
[----:B------:R-:W-:Y:S01]  /*6730*/  LEA R26, P2, R6, UR6, 0x1 ;  /* 0x00000006061a7c11 */ /* 0x000fe2000f8408ff */
[----:B------:R-:W-:-:S03]  /*6740*/  IMAD.IADD R27, R9, 0x1, R7 ;  /* 0x00000001091b7824 */ /* 0x000fc600078e0207 */
[----:B------:R-:W-:Y:S02]  /*6750*/  LEA.HI.X R25, R4, UR5, R25, 0x1, P1 ;  /* 0x0000000504197c11 */ /* 0x000fe400088f0c19 */
[----:B------:R-:W-:Y:S01]  /*6760*/  LEA.HI.X R27, R6, UR7, R27, 0x1, P2 ;  /* 0x00000007061b7c11 */ /* 0x000fe200090f0c1b */
        /* <DEDUP_REMOVED lines=8> */
[----:B------:R-:W-:Y:S01]  /*67f0*/  IMAD.U32 R6, RZ, RZ, UR6 ;  /* 0x00000006ff067e24 */ /* 0x000fe2000f8e00ff */
[----:B------:R-:W-:Y:S01]  /*6800*/  MOV R10, UR4 ;  /* 0x00000004000a7c02 */ /* 0x000fe20008000f00 */
[----:B------:R-:W-:-:S02]  /*6810*/  IMAD.U32 R7, RZ, RZ, UR7 ;  /* 0x00000007ff077e24 */ /* 0x000fc4000f8e00ff */
[----:B------:R-:W-:Y:S02]  /*6820*/  IMAD.U32 R11, RZ, RZ, UR5 ;  /* 0x00000005ff0b7e24 */ /* 0x000fe4000f8e00ff */
[----:B------:R-:W-:Y:S02]  /*6830*/  IMAD.MOV.U32 R8, RZ, RZ, 0x70 ;  /* 0x00000070ff087424 */ /* 0x000fe400078e00ff */
[----:B------:R-:W-:Y:S02]  /*6840*/  IMAD.MOV.U32 R12, RZ, RZ, 0x1 ;  /* 0x00000001ff0c7424 */ /* 0x000fe400078e00ff */
[----:B0-----:R-:W-:-:S07]  /*6850*/  IMAD.MOV.U32 R13, RZ, RZ, RZ ;  /* 0x000000ffff0d7224 */ /* 0x001fce00078e00ff */
[----:B------:R-:W-:-:S07]  /*6860*/  LEPC R20, `(.L_x_678) ;  /* 0x000000001014794e */ /* 0x000fce0000000000 */
[----:B-1----:R-:W-:Y:S05]  /*6870*/  CALL.ABS.NOINC R14 ;  /* 0x000000000e007343 */ /* 0x002fea0003c00000 */
.L_x_678:
[----:B------:R-:W-:Y:S05]  /*6880*/  BSYNC B6 ;  /* 0x0000000000067941 */ /* 0x000fea0003800000 */
.L_x_677:
[----:B------:R-:W-:Y:S01]  /*6890*/  LEA.HI R29, R30, R29, RZ, 0x2 ;  /* 0x0000001d1e1d7211 */ /* 0x000fe200078f10ff */
[----:B------:R-:W-:Y:S01]  /*68a0*/  ULDC.U8 UR4, c[0x0][0x410] ;  /* 0x0001040000047ab9 */ /* 0x000fe20000000000 */
[----:B------:R-:W-:Y:S01]  /*68b0*/  BSSY B0, `(.L_x_679) ;  /* 0x00001f9000007945 */ /* 0x000fe20003800000 */
[----:B------:R-:W-:Y:S01]  /*68c0*/  ISETP.NE.AND P0, PT, RZ, UR4, PT ;  /* 0x00000004ff007c0c */ /* 0x000fe2000bf05270 */
[----:B------:R-:W-:Y:S01]  /*68d0*/  IMAD R4, R153, 0x80, R18 ;  /* 0x0000008099047824 */ /* 0x000fe200078e0212 */
[----:B------:R-:W-:-:S04]  /*68e0*/  SHF.R.S32.HI R29, RZ, 0x1f, R29 ;  /* 0x0000001fff1d7819 */ /* 0x000fc8000001141d */
[----:B------:R-:W-:-:S04]  /*68f0*/  LEA.HI R29, R29, R18, RZ, 0x3 ;  /* 0x000000121d1d7211 */ /* 0x000fc800078f18ff */
[----:B------:R-:W-:-:S05]  /*6900*/  LOP3.LUT R29, R29, 0xfffffff8, RZ, 0xc0, !PT ;  /* 0xfffffff81d1d7812 */ /* 0x000fca00078ec0ff */
[----:B------:R-:W-:Y:S01]  /*6910*/  IMAD.IADD R29, R18, 0x1, -R29 ;  /* 0x00000001121d7824 */ /* 0x000fe200078e0a1d */
[----:B------:R-:W-:Y:S06]  /*6920*/  @!P0 BRA `(.L_x_680) ;  /* 0x0000001000048947 */ /* 0x000fec0003800000 */
[----:B------:R-:W-:-:S03]  /*6930*/  UMOV UR4, 0xffffffff ;  /* 0xffffffff00047882 */ /* 0x000fc60000000000 */
[----:B------:R-:W-:Y:S05]  /*6940*/  BRA.DIV UR4, `(.L_x_681) ;  /* 0x0000013e04547947 */ /* 0x000fea000b800000 */
[----:B------:R1:W2:Y:S04]  /*6950*/  SHFL.IDX PT, R3, R25, RZ, 0x1c1f ;  /* 0x001c1fff19037589 */ /* 0x0002a800000e0000 */
[----:B------:R1:W3:Y:S04]  /*6960*/  SHFL.IDX PT, R0, R24, RZ, 0x1c1f ;  /* 0x001c1fff18007589 */ /* 0x0002e800000e0000 */
[----:B------:R1:W4:Y:S04]  /*6970*/  SHFL.IDX PT, R5, R27, RZ, 0x1c1f ;  /* 0x001c1fff1b057589 */ /* 0x00032800000e0000 */
[----:B------:R1:W0:Y:S02]  /*6980*/  SHFL.IDX PT, R14, R26, RZ, 0x1c1f ;  /* 0x001c1fff1a0e7589 */ /* 0x00022400000e0000 */
.L_x_925:
[----:B------:R-:W-:Y:S01]  /*6990*/  ULDC UR4, c[0x0][0x448] ;  /* 0x0001120000047ab9 */ /* 0x000fe20000000800 */
[----:B------:R-:W-:Y:S01]  /*69a0*/  IMAD.SHL.U32 R6, R29, 0x40, RZ ;  /* 0x000000401d067824 */ /* 0x000fe200078e00ff */
[----:B------:R-:W-:Y:S01]  /*69b0*/  BSSY B1, `(.L_x_682) ;  /* 0x0000029000017945 */ /* 0x000fe20003800000 */
[----:B-1----:R-:W-:Y:S01]  /*69c0*/  IMAD R26, R155, UR4, RZ ;  /* 0x000000049b1a7c24 */ /* 0x002fe2000f8e02ff */
[----:B------:R-:W-:Y:S02]  /*69d0*/  LOP3.LUT P0, RZ, R29, 0x4, RZ, 0xc0, !PT ;  /* 0x000000041dff7812 */ /* 0x000fe4000780c0ff */
[----:B------:R-:W-:Y:S02]  /*69e0*/  CS2R R10, SRZ ;  /* 0x00000000000a7805 */ /* 0x000fe4000001ff00 */
[----:B------:R-:W-:Y:S02]  /*69f0*/  LOP3.LUT R7, R6, 0x1c0, RZ, 0xc0, !PT ;  /* 0x000001c006077812 */ /* 0x000fe400078ec0ff */
[----:B------:R-:W-:-:S02]  /*6a00*/  CS2R R20, SRZ ;  /* 0x0000000000147805 */ /* 0x000fc4000001ff00 */
[----:B------:R-:W-:Y:S01]  /*6a10*/  ISETP.GE.AND P1, PT, R4, R26, PT ;  /* 0x0000001a0400720c */ /* 0x000fe20003f26270 */
[----:B------:R-:W-:Y:S01]  /*6a20*/  IMAD R26, R153, -0x80, R26 ;  /* 0xffffff80991a7824 */ /* 0x000fe200078e021a */
[----:B------:R-:W-:Y:S02]  /*6a30*/  LEA.HI R6, R217, R217, RZ, 0x1 ;  /* 0x000000d9d9067211 */ /* 0x000fe400078f08ff */
[----:B------:R-:W-:Y:S02]  /*6a40*/  LOP3.LUT R8, R7, 0x18, R16, 0xf8, !PT ;  /* 0x0000001807087812 */ /* 0x000fe400078ef810 */
[----:B------:R-:W-:Y:S02]  /*6a50*/  LOP3.LUT R6, R6, 0xfffffffe, RZ, 0xc0, !PT ;  /* 0xfffffffe06067812 */ /* 0x000fe400078ec0ff */
[----:B------:R-:W-:-:S03]  /*6a60*/  SHF.R.U32.HI R7, RZ, 0x3, R7 ;  /* 0x00000003ff077819 */ /* 0x000fc60000011607 */
[----:B------:R-:W-:Y:S01]  /*6a70*/  IMAD.IADD R30, R217, 0x1, -R6 ;  /* 0x00000001d91e7824 */ /* 0x000fe200078e0a06 */
[----:B------:R-:W-:Y:S02]  /*6a80*/  LOP3.LUT R27, R8, R7, RZ, 0x3c, !PT ;  /* 0x00000007081b7212 */ /* 0x000fe400078e3cff */
[----:B------:R-:W-:Y:S02]  /*6a90*/  CS2R R8, SRZ ;  /* 0x0000000000087805 */ /* 0x000fe4000001ff00 */
[----:B------:R-:W-:Y:S02]  /*6aa0*/  CS2R R6, SRZ ;  /* 0x0000000000067805 */ /* 0x000fe4000001ff00 */
[----:B------:R-:W-:Y:S01]  /*6ab0*/  SHF.L.U32 R30, R30, 0x1f, RZ ;  /* 0x0000001f1e1e7819 */ /* 0x000fe200000006ff */
[----:B------:R-:W-:Y:S06]  /*6ac0*/  @P1 BRA `(.L_x_683) ;  /* 0x00000000005c1947 */ /* 0x000fec0003800000 */
[----:B------:R-:W-:Y:S01]  /*6ad0*/  ULDC UR4, c[0x0][0x3f4] ;  /* 0x0000fd0000047ab9 */ /* 0x000fe20000000800 */
[----:B0-----:R-:W-:Y:S01]  /*6ae0*/  IMAD.SHL.U32 R13, R202, 0x2, RZ ;  /* 0x00000002ca0d7824 */ /* 0x001fe200078e00ff */
[----:B------:R-:W-:Y:S01]  /*6af0*/  ISETP.GE.AND P3, PT, R22, UR4, PT ;  /* 0x0000000416007c0c */ /* 0x000fe2000bf66270 */
[----:B---3--:R-:W-:Y:S01]  /*6b00*/  IMAD.MOV.U32 R8, RZ, RZ, R0 ;  /* 0x000000ffff087224 */ /* 0x008fe200078e0000 */
[----:B------:R-:W-:Y:S01]  /*6b10*/  ISETP.GE.AND P4, PT, R202, UR4, PT ;  /* 0x00000004ca007c0c */ /* 0x000fe2000bf86270 */
[----:B--2---:R-:W-:Y:S01]  /*6b20*/  IMAD.MOV.U32 R9, RZ, RZ, R3 ;  /* 0x000000ffff097224 */ /* 0x004fe200078e0003 */
[----:B------:R-:W-:Y:S01]  /*6b30*/  SHF.R.S32.HI R11, RZ, 0x1f, R202 ;  /* 0x0000001fff0b7819 */ /* 0x000fe200000114ca */
[----:B----4-:R-:W-:Y:S01]  /*6b40*/  IMAD.MOV.U32 R15, RZ, RZ, R5 ;  /* 0x000000ffff0f7224 */ /* 0x010fe200078e0005 */
[----:B------:R-:W-:-:S07]  /*6b50*/  CS2R R6, SRZ ;  /* 0x0000000000067805 */ /* 0x000fce000001ff00 */
[----:B------:R-:W-:Y:S01]  /*6b60*/  @!P3 IMAD.WIDE R24, R22, 0x2, R8 ;  /* 0x000000021618b825 */ /* 0x000fe200078e0208 */
[----:B------:R-:W-:Y:S02]  /*6b70*/  SHF.L.U64.HI R8, R202, 0x1, R11 ;  /* 0x00000001ca087819 */ /* 0x000fe4000001020b */
[-C--:B------:R-:W-:Y:S02]  /*6b80*/  @!P4 IADD3 R12, P1, R0, R13.reuse, RZ ;  /* 0x0000000d000cc210 */ /* 0x080fe40007f3e0ff */
[----:B------:R-:W-:Y:S02]  /*6b90*/  @!P4 IADD3 R4, P2, R14, R13, RZ ;  /* 0x0000000d0e04c210 */ /* 0x000fe40007f5e0ff */
[----:B------:R-:W-:Y:S02]  /*6ba0*/  CS2R R10, SRZ ;  /* 0x00000000000a7805 */ /* 0x000fe4000001ff00 */
[----:B------:R-:W-:Y:S01]  /*6bb0*/  CS2R R20, SRZ ;  /* 0x0000000000147805 */ /* 0x000fe2000001ff00 */
[--C-:B------:R-:W-:Y:S01]  /*6bc0*/  @!P4 IMAD.X R13, R3, 0x1, R8.reuse, P1 ;  /* 0x00000001030dc824 */ /* 0x100fe200008e0608 */
[----:B------:R1:W5:Y:S01]  /*6bd0*/  @!P3 LD.E.64 R6, desc[UR40][R24.64] ;  /* 0x000000281806b980 */ /* 0x000362000c101b00 */
[----:B------:R-:W-:Y:S01]  /*6be0*/  @!P4 IMAD.X R5, R5, 0x1, R8, P2 ;  /* 0x000000010505c824 */ /* 0x000fe200010e0608 */
[----:B------:R-:W-:Y:S01]  /*6bf0*/  CS2R R8, SRZ ;  /* 0x0000000000087805 */ /* 0x000fe2000001ff00 */
[----:B------:R-:W-:Y:S01]  /*6c00*/  @!P3 IMAD.WIDE R14, R22, 0x2, R14 ;  /* 0x00000002160eb825 */ /* 0x000fe200078e020e */
[----:B------:R1:W5:Y:S04]  /*6c10*/  @!P4 LD.E.64 R20, desc[UR40][R12.64] ;  /* 0x000000280c14c980 */ /* 0x000368000c101b00 */
[----:B------:R1:W5:Y:S04]  /*6c20*/  @!P3 LD.E.64 R10, desc[UR40][R14.64] ;  /* 0x000000280e0ab980 */ /* 0x000368000c101b00 */
[----:B------:R1:W5:Y:S02]  /*6c30*/  @!P4 LD.E.64 R8, desc[UR40][R4.64] ;  /* 0x000000280408c980 */ /* 0x000364000c101b00 */
.L_x_683:
[----:B------:R-:W-:Y:S05]  /*6c40*/  BSYNC B1 ;  /* 0x0000000000017941 */ /* 0x000fea0003800000 */
.L_x_682:
[----:B------:R-:W4:Y:S01]  /*6c50*/  SYNCS.PHASECHK.TRANS64.TRYWAIT P1, [R19+URZ+0x22800], R30 ;  /* 0x0228001e130075a7 */ /* 0x000f22000802017f */
[----:B---3--:R-:W-:Y:S01]  /*6c60*/  IMAD R0, R206, 0x200, R27 ;  /* 0x00000200ce007824 */ /* 0x008fe200078e021b */
[--C-:B-----5:R-:W-:Y:S01]  /*6c70*/  SHF.R.U64 R34, R6, 0x10, R7.reuse ;  /* 0x0000001006227819 */ /* 0x120fe20000001207 */
[----:B------:R-:W-:Y:S01]  /*6c80*/  IMAD.MOV.U32 R32, RZ, RZ, R6 ;  /* 0x000000ffff207224 */ /* 0x000fe200078e0006 */
[----:B01----:R-:W-:Y:S01]  /*6c90*/  SHF.R.U32.HI R13, RZ, 0x10, R7 ;  /* 0x00000010ff0d7819 */ /* 0x003fe20000011607 */
[----:B--2---:R-:W-:Y:S01]  /*6ca0*/  IMAD R3, R0, 0x2, R19 ;  /* 0x0000000200037824 */ /* 0x004fe200078e0213 */
[----:B------:R-:W-:Y:S01]  /*6cb0*/  SHF.R.U64 R36, R10, 0x10, R11 ;  /* 0x000000100a247819 */ /* 0x000fe2000000120b */
[----:B------:R-:W-:Y:S01]  /*6cc0*/  IMAD.MOV.U32 R12, RZ, RZ, R7 ;  /* 0x000000ffff0c7224 */ /* 0x000fe200078e0007 */
[--C-:B------:R-:W-:Y:S01]  /*6cd0*/  SHF.R.U64 R35, R20, 0x10, R21.reuse ;  /* 0x0000001014237819 */ /* 0x100fe20000001215 */
[----:B------:R-:W-:Y:S01]  /*6ce0*/  IMAD.MOV.U32 R33, RZ, RZ, R20 ;  /* 0x000000ffff217224 */ /* 0x000fe200078e0014 */
[C---:B------:R-:W-:Y:S01]  /*6cf0*/  IADD3 R4, R3.reuse, 0x18400, RZ ;  /* 0x0001840003047810 */ /* 0x040fe20007ffe0ff */
[--C-:B------:R-:W-:Y:S01]  /*6d00*/  IMAD.MOV.U32 R7, RZ, RZ, R21.reuse ;  /* 0x000000ffff077224 */ /* 0x100fe200078e0015 */
[----:B------:R-:W-:Y:S01]  /*6d10*/  SHF.R.U32.HI R14, RZ, 0x10, R21 ;  /* 0x00000010ff0e7819 */ /* 0x000fe20000011615 */
[----:B------:R-:W-:Y:S01]  /*6d20*/  IMAD.MOV.U32 R29, RZ, RZ, R10 ;  /* 0x000000ffff1d7224 */ /* 0x000fe200078e000a */
[--C-:B------:R-:W-:Y:S01]  /*6d30*/  SHF.R.U32.HI R10, RZ, 0x10, R11.reuse ;  /* 0x00000010ff0a7819 */ /* 0x100fe2000001160b */
[----:B----4-:R-:W-:Y:S01]  /*6d40*/  IMAD.MOV.U32 R5, RZ, RZ, R11 ;  /* 0x000000ffff057224 */ /* 0x010fe200078e000b */
[----:B------:R-:W-:Y:S01]  /*6d50*/  VIMNMX R27, R26, 0x80, PT ;  /* 0x000000801a1b7848 */ /* 0x000fe20003fe0100 */
[----:B------:R-:W-:Y:S01]  /*6d60*/  IMAD.MOV.U32 R31, RZ, RZ, R8 ;  /* 0x000000ffff1f7224 */ /* 0x000fe200078e0008 */
[----:B------:R-:W-:Y:S01]  /*6d70*/  BSSY B1, `(.L_x_684) ;  /* 0x000000f000017945 */ /* 0x000fe20003800000 */
[--C-:B------:R-:W-:Y:S01]  /*6d80*/  IMAD.MOV.U32 R6, RZ, RZ, R9.reuse ;  /* 0x000000ffff067224 */ /* 0x100fe200078e0009 */
[--C-:B------:R-:W-:Y:S01]  /*6d90*/  SHF.R.U64 R8, R8, 0x10, R9.reuse ;  /* 0x0000001008087819 */ /* 0x100fe20000001209 */
[----:B------:R-:W-:Y:S01]  /*6da0*/  VIADD R0, R3, 0x18440 ;  /* 0x0001844003007836 */ /* 0x000fe20000000000 */
[----:B------:R-:W-:Y:S01]  /*6db0*/  SHF.R.U32.HI R9, RZ, 0x10, R9 ;  /* 0x00000010ff097819 */ /* 0x000fe20000011609 */
[----:B------:R-:W-:Y:S01]  /*6dc0*/  @P0 VIADD R0, R4, 0xffffffc0 ;  /* 0xffffffc004000836 */ /* 0x000fe20000000000 */
[----:B------:R-:W-:-:S02]  /*6dd0*/  PRMT R32, R32, 0x5410, R12 ;  /* 0x0000541020207816 */ /* 0x000fc4000000000c */
[----:B------:R-:W-:Y:S02]  /*6de0*/  PRMT R34, R34, 0x5410, R13 ;  /* 0x0000541022227816 */ /* 0x000fe4000000000d */
[----:B------:R-:W-:Y:S02]  /*6df0*/  PRMT R33, R33, 0x5410, R7 ;  /* 0x0000541021217816 */ /* 0x000fe40000000007 */
[----:B------:R-:W-:Y:S02]  /*6e00*/  PRMT R35, R35, 0x5410, R14 ;  /* 0x0000541023237816 */ /* 0x000fe4000000000e */
[----:B------:R-:W-:Y:S02]  /*6e10*/  ISETP.GE.AND P2, PT, R18, R27, PT ;  /* 0x0000001b1200720c */ /* 0x000fe40003f46270 */
[----:B------:R-:W-:Y:S02]  /*6e20*/  PRMT R29, R29, 0x5410, R5 ;  /* 0x000054101d1d7816 */ /* 0x000fe40000000005 */
[----:B------:R-:W-:-:S02]  /*6e30*/  PRMT R36, R36, 0x5410, R10 ;  /* 0x0000541024247816 */ /* 0x000fc4000000000a */
[----:B------:R-:W-:Y:S01]  /*6e40*/  PRMT R31, R31, 0x5410, R6 ;  /* 0x000054101f1f7816 */ /* 0x000fe20000000006 */
[----:B------:R-:W-:Y:S06]  /*6e50*/  @!P1 BRA `(.L_x_685) ;  /* 0x0000013800809947 */ /* 0x000fec0003800000 */
.L_x_926:
[----:B------:R-:W-:Y:S05]  /*6e60*/  BSYNC B1 ;  /* 0x0000000000017941 */ /* 0x000fea0003800000 */
.L_x_684:
[----:B------:R-:W-:Y:S01]  /*6e70*/  BSSY B1, `(.L_x_686) ;  /* 0x0000056000017945 */ /* 0x000fe20003800000 */
[----:B0-----:R-:W-:-:S03]  /*6e80*/  PRMT R30, R8, 0x5410, R9 ;  /* 0x00005410081e7816 */ /* 0x001fc60000000009 */
[----:B------:R-:W-:Y:S05]  /*6e90*/  @P2 BRA `(.L_x_687) ;  /* 0x00000004004c2947 */ /* 0x000fea0003800000 */
[----:B------:R-:W0:Y:S01]  /*6ea0*/  LDC R5, c[0x0][0x3f4] ;  /* 0x0000fd00ff057b82 */ /* 0x000e220000000800 */
[----:B------:R-:W-:Y:S01]  /*6eb0*/  BSSY B2, `(.L_x_688) ;  /* 0x000002a000027945 */ /* 0x000fe20003800000 */
[-C--:B0-----:R-:W-:Y:S02]  /*6ec0*/  ISETP.GE.AND P0, PT, R22, R5.reuse, PT ;  /* 0x000000051600720c */ /* 0x081fe40003f06270 */
[----:B------:R-:W-:-:S11]  /*6ed0*/  ISETP.GE.AND P1, PT, R202, R5, PT ;  /* 0x00000005ca00720c */ /* 0x000fd60003f26270 */
[----:B------:R-:W-:Y:S05]  /*6ee0*/  @P0 BRA `(.L_x_689) ;  /* 0x0000000000980947 */ /* 0x000fea0003800000 */
[----:B------:R-:W0:Y:S01]  /*6ef0*/  LDS.128 R4, [R3+0x18400] ;  /* 0x0184000003047984 */ /* 0x000e220000000c00 */
[----:B------:R-:W-:Y:S02]  /*6f00*/  HADD2.F32 R15, -RZ, R29.H0_H0 ;  /* 0x2000001dff0f7230 */ /* 0x000fe40000004100 */
[----:B------:R-:W-:Y:S02]  /*6f10*/  HADD2.F32 R13, -RZ, R32.H0_H0 ;  /* 0x20000020ff0d7230 */ /* 0x000fe40000004100 */
[----:B------:R-:W-:Y:S02]  /*6f20*/  HADD2.F32 R12, -RZ, R34.H0_H0 ;  /* 0x20000022ff0c7230 */ /* 0x000fe40000004100 */
[----:B------:R-:W-:Y:S02]  /*6f30*/  HADD2.F32 R14, -RZ, R36.H0_H0 ;  /* 0x20000024ff0e7230 */ /* 0x000fe40000004100 */
[--C-:B0-----:R-:W-:Y:S02]  /*6f40*/  HADD2.F32 R8, -RZ, R4.reuse.H0_H0 ;  /* 0x20000004ff087230 */ /* 0x101fe40000004100 */
[----:B------:R-:W-:-:S02]  /*6f50*/  HADD2.F32 R4, -RZ, R4.H1_H1 ;  /* 0x30000004ff047230 */ /* 0x000fc40000004100 */
[--C-:B------:R-:W-:Y:S02]  /*6f60*/  HADD2.F32 R9, -RZ, R5.reuse.H0_H0 ;  /* 0x20000005ff097230 */ /* 0x100fe40000004100 */
[----:B------:R-:W-:Y:S02]  /*6f70*/  HADD2.F32 R5, -RZ, R5.H1_H1 ;  /* 0x30000005ff057230 */ /* 0x000fe40000004100 */
[C---:B------:R-:W-:Y:S01]  /*6f80*/  FMUL.FTZ R21, R4.reuse, R15 ;  /* 0x0000000f04157220 */ /* 0x040fe20000410000 */
[-C--:B------:R-:W-:Y:S01]  /*6f90*/  FMUL.FTZ R4, R4, R13.reuse ;  /* 0x0000000d04047220 */ /* 0x080fe20000410000 */
[--C-:B------:R-:W-:Y:S02]  /*6fa0*/  HADD2.F32 R10, -RZ, R6.reuse.H0_H0 ;  /* 0x20000006ff0a7230 */ /* 0x100fe40000004100 */
[----:B------:R-:W-:Y:S02]  /*6fb0*/  HADD2.F32 R11, -RZ, R7.H0_H0 ;  /* 0x20000007ff0b7230 */ /* 0x000fe40000004100 */
[C---:B------:R-:W-:Y:S01]  /*6fc0*/  FMUL.FTZ R24, R5.reuse, R14 ;  /* 0x0000000e05187220 */ /* 0x040fe20000410000 */
[C---:B------:R-:W-:Y:S01]  /*6fd0*/  FFMA.FTZ R21, R8.reuse, R13, -R21 ;  /* 0x0000000d08157223 */ /* 0x040fe20000010815 */
[----:B------:R-:W-:Y:S01]  /*6fe0*/  FFMA.FTZ R20, R8, R15, R4 ;  /* 0x0000000f08147223 */ /* 0x000fe20000010004 */
[----:B------:R-:W-:Y:S01]  /*6ff0*/  FMUL.FTZ R26, R5, R12 ;  /* 0x0000000c051a7220 */ /* 0x000fe20000410000 */
[----:B------:R-:W-:-:S02]  /*7000*/  HADD2.F32 R6, -RZ, R6.H1_H1 ;  /* 0x30000006ff067230 */ /* 0x000fc40000004100 */
[C---:B------:R-:W-:Y:S01]  /*7010*/  FFMA.FTZ R24, R9.reuse, R12, -R24 ;  /* 0x0000000c09187223 */ /* 0x040fe20000010818 */
[----:B------:R-:W-:Y:S02]  /*7020*/  HADD2.F32 R7, -RZ, R7.H1_H1 ;  /* 0x30000007ff077230 */ /* 0x000fe40000004100 */
[----:B------:R-:W-:Y:S01]  /*7030*/  FFMA.FTZ R9, R9, R14, R26 ;  /* 0x0000000e09097223 */ /* 0x000fe2000001001a */
[----:B------:R-:W-:Y:S02]  /*7040*/  HADD2.F32 R13, -RZ, R29.H1_H1 ;  /* 0x3000001dff0d7230 */ /* 0x000fe40000004100 */
[----:B------:R-:W-:Y:S02]  /*7050*/  HADD2.F32 R5, -RZ, R32.H1_H1 ;  /* 0x30000020ff057230 */ /* 0x000fe40000004100 */
[----:B------:R-:W-:Y:S02]  /*7060*/  HADD2.F32 R8, -RZ, R36.H1_H1 ;  /* 0x30000024ff087230 */ /* 0x000fe40000004100 */
[----:B------:R-:W-:Y:S01]  /*7070*/  FMUL.FTZ R15, R6, R13 ;  /* 0x0000000d060f7220 */ /* 0x000fe20000410000 */
[----:B------:R-:W-:-:S02]  /*7080*/  HADD2.F32 R4, -RZ, R34.H1_H1 ;  /* 0x30000022ff047230 */ /* 0x000fc40000004100 */
[-C--:B------:R-:W-:Y:S01]  /*7090*/  FMUL.FTZ R12, R6, R5.reuse ;  /* 0x00000005060c7220 */ /* 0x080fe20000410000 */
[C---:B------:R-:W-:Y:S01]  /*70a0*/  FMUL.FTZ R14, R7.reuse, R8 ;  /* 0x00000008070e7220 */ /* 0x040fe20000410000 */
[C---:B------:R-:W-:Y:S01]  /*70b0*/  FFMA.FTZ R6, R10.reuse, R5, -R15 ;  /* 0x000000050a067223 */ /* 0x040fe2000001080f */
[-C--:B------:R-:W-:Y:S01]  /*70c0*/  FMUL.FTZ R25, R7, R4.reuse ;  /* 0x0000000407197220 */ /* 0x080fe20000410000 */
[----:B------:R-:W-:Y:S01]  /*70d0*/  FFMA.FTZ R13, R10, R13, R12 ;  /* 0x0000000d0a0d7223 */ /* 0x000fe2000001000c */
[C---:B------:R-:W-:Y:S01]  /*70e0*/  FFMA.FTZ R7, R11.reuse, R4, -R14 ;  /* 0x000000040b077223 */ /* 0x040fe2000001080e */
[----:B------:R-:W-:Y:S01]  /*70f0*/  F2FP.F16.F32.PACK_AB R4, R20, R21 ;  /* 0x000000151404723e */ /* 0x000fe200000000ff */
[----:B------:R-:W-:Y:S01]  /*7100*/  FFMA.FTZ R8, R11, R8, R25 ;  /* 0x000000080b087223 */ /* 0x000fe20000010019 */
[----:B------:R-:W-:Y:S02]  /*7110*/  F2FP.F16.F32.PACK_AB R5, R9, R24 ;  /* 0x000000180905723e */ /* 0x000fe400000000ff */
[----:B------:R-:W-:-:S02]  /*7120*/  F2FP.F16.F32.PACK_AB R6, R13, R6 ;  /* 0x000000060d06723e */ /* 0x000fc400000000ff */
[----:B------:R-:W-:-:S05]  /*7130*/  F2FP.F16.F32.PACK_AB R7, R8, R7 ;  /* 0x000000070807723e */ /* 0x000fca00000000ff */
[----:B------:R0:W-:Y:S02]  /*7140*/  STS.128 [R3+0x18400], R4 ;  /* 0x0184000403007388 */ /* 0x0001e40000000c00 */
.L_x_689:
[----:B------:R-:W-:Y:S05]  /*7150*/  BSYNC B2 ;  /* 0x0000000000027941 */ /* 0x000fea0003800000 */
.L_x_688:
[----:B------:R-:W-:Y:S05]  /*7160*/  @P1 BRA `(.L_x_687) ;  /* 0x0000000000981947 */ /* 0x000fea0003800000 */
[----:B0-----:R-:W0:Y:S01]  /*7170*/  LDS.128 R4, [R0] ;  /* 0x0000000000047984 */ /* 0x001e220000000c00 */
        /* <DEDUP_REMOVED lines=36> */
[----:B------:R1:W-:Y:S02]  /*73c0*/  STS.128 [R0], R4 ;  /* 0x0000000400007388 */ /* 0x0003e40000000c00 */
.L_x_687:
[----:B------:R-:W-:Y:S05]  /*73d0*/  BSYNC B1 ;  /* 0x0000000000017941 */ /* 0x000fea0003800000 */
.L_x_686:
[----:B------:R-:W-:-:S13]  /*73e0*/  ISETP.GE.AND P0, PT, R216, R27, PT ;  /* 0x0000001bd800720c */ /* 0x000fda0003f06270 */
[----:B------:R-:W-:Y:S05]  /*73f0*/  @P0 BRA `(.L_x_690) ;  /* 0x0000001400100947 */ /* 0x000fea0003800000 */
[----:B01----:R-:W0:Y:S01]  /*7400*/  LDC R5, c[0x0][0x3f4] ;  /* 0x0000fd00ff057b82 */ /* 0x003e220000000800 */
[----:B------:R-:W-:Y:S01]  /*7410*/  BSSY B1, `(.L_x_691) ;  /* 0x000002a000017945 */ /* 0x000fe20003800000 */
[-C--:B0-----:R-:W-:Y:S02]  /*7420*/  ISETP.GE.AND P0, PT, R22, R5.reuse, PT ;  /* 0x000000051600720c */ /* 0x081fe40003f06270 */
[----:B------:R-:W-:-:S11]  /*7430*/  ISETP.GE.AND P1, PT, R202, R5, PT ;  /* 0x00000005ca00720c */ /* 0x000fd60003f26270 */
[----:B------:R-:W-:Y:S05]  /*7440*/  @P0 BRA `(.L_x_692) ;  /* 0x0000000000980947 */ /* 0x000fea0003800000 */
[----:B------:R-:W0:Y:S01]  /*7450*/  LDS.128 R4, [R3+0x1a400] ;  /* 0x01a4000003047984 */ /* 0x000e220000000c00 */
[----:B------:R-:W-:Y:S02]  /*7460*/  HADD2.F32 R14, -RZ, R32.H0_H0 ;  /* 0x20000020ff0e7230 */ /* 0x000fe40000004100 */
[--C-:B------:R-:W-:Y:S02]  /*7470*/  HADD2.F32 R20, -RZ, R29.reuse.H0_H0 ;  /* 0x2000001dff147230 */ /* 0x100fe40000004100 */
[----:B------:R-:W-:Y:S02]  /*7480*/  HADD2.F32 R25, -RZ, R36.H0_H0 ;  /* 0x20000024ff197230 */ /* 0x000fe40000004100 */
[----:B------:R-:W-:Y:S02]  /*7490*/  HADD2.F32 R21, -RZ, R34.H0_H0 ;  /* 0x20000022ff157230 */ /* 0x000fe40000004100 */
[----:B------:R-:W-:Y:S02]  /*74a0*/  HADD2.F32 R24, -RZ, R29.H1_H1 ;  /* 0x3000001dff187230 */ /* 0x000fe40000004100 */
[----:B------:R-:W-:-:S02]  /*74b0*/  HADD2.F32 R27, -RZ, R36.H1_H1 ;  /* 0x30000024ff1b7230 */ /* 0x000fc40000004100 */
[--C-:B0-----:R-:W-:Y:S02]  /*74c0*/  HADD2.F32 R8, -RZ, R4.reuse.H0_H0 ;  /* 0x20000004ff087230 */ /* 0x101fe40000004100 */
[----:B------:R-:W-:Y:S02]  /*74d0*/  HADD2.F32 R4, -RZ, R4.H1_H1 ;  /* 0x30000004ff047230 */ /* 0x000fe40000004100 */
[--C-:B------:R-:W-:Y:S02]  /*74e0*/  HADD2.F32 R9, -RZ, R5.reuse.H0_H0 ;  /* 0x20000005ff097230 */ /* 0x100fe40000004100 */
[----:B------:R-:W-:Y:S02]  /*74f0*/  HADD2.F32 R5, -RZ, R5.H1_H1 ;  /* 0x30000005ff057230 */ /* 0x000fe40000004100 */
[-C--:B------:R-:W-:Y:S01]  /*7500*/  FMUL.FTZ R13, R20, R4.reuse ;  /* 0x00000004140d7220 */ /* 0x080fe20000410000 */
[----:B------:R-:W-:Y:S01]  /*7510*/  FMUL.FTZ R15, R14, R4 ;  /* 0x000000040e0f7220 */ /* 0x000fe20000410000 */
[----:B------:R-:W-:-:S02]  /*7520*/  HADD2.F32 R10, -RZ, R6.H0_H0 ;  /* 0x20000006ff0a7230 */ /* 0x000fc40000004100 */
[-C--:B------:R-:W-:Y:S01]  /*7530*/  FMUL.FTZ R12, R25, R5.reuse ;  /* 0x00000005190c7220 */ /* 0x080fe20000410000 */
[-C--:B------:R-:W-:Y:S01]  /*7540*/  FFMA.FTZ R4, R14, R8.reuse, -R13 ;  /* 0x000000080e047223 */ /* 0x080fe2000001080d */
[----:B------:R-:W-:Y:S01]  /*7550*/  FFMA.FTZ R15, R20, R8, R15 ;  /* 0x00000008140f7223 */ /* 0x000fe2000001000f */
[C---:B------:R-:W-:Y:S01]  /*7560*/  FMUL.FTZ R8, R21.reuse, R5 ;  /* 0x0000000515087220 */ /* 0x040fe20000410000 */
[--C-:B------:R-:W-:Y:S02]  /*7570*/  HADD2.F32 R11, -RZ, R7.reuse.H0_H0 ;  /* 0x20000007ff0b7230 */ /* 0x100fe40000004100 */
[-C--:B------:R-:W-:Y:S01]  /*7580*/  FFMA.FTZ R5, R21, R9.reuse, -R12 ;  /* 0x0000000915057223 */ /* 0x080fe2000001080c */
[----:B------:R-:W-:Y:S02]  /*7590*/  HADD2.F32 R6, -RZ, R6.H1_H1 ;  /* 0x30000006ff067230 */ /* 0x000fe40000004100 */
[----:B------:R-:W-:Y:S01]  /*75a0*/  FFMA.FTZ R8, R25, R9, R8 ;  /* 0x0000000919087223 */ /* 0x000fe20000010008 */
[----:B------:R-:W-:Y:S01]  /*75b0*/  HADD2.F32 R7, -RZ, R7.H1_H1 ;  /* 0x30000007ff077230 */ /* 0x000fe20000004100 */
[----:B------:R-:W-:Y:S01]  /*75c0*/  F2FP.F16.F32.PACK_AB R4, R15, R4 ;  /* 0x000000040f04723e */ /* 0x000fe200000000ff */
[----:B------:R-:W-:-:S02]  /*75d0*/  HADD2.F32 R20, -RZ, R32.H1_H1 ;  /* 0x30000020ff147230 */ /* 0x000fc40000004100 */
[-C--:B------:R-:W-:Y:S01]  /*75e0*/  FMUL.FTZ R9, R24, R6.reuse ;  /* 0x0000000618097220 */ /* 0x080fe20000410000 */
[----:B------:R-:W-:Y:S02]  /*75f0*/  HADD2.F32 R21, -RZ, R34.H1_H1 ;  /* 0x30000022ff157230 */ /* 0x000fe40000004100 */
[----:B------:R-:W-:Y:S01]  /*7600*/  FMUL.FTZ R12, R27, R7 ;  /* 0x000000071b0c7220 */ /* 0x000fe20000410000 */
[----:B------:R-:W-:Y:S01]  /*7610*/  F2FP.F16.F32.PACK_AB R5, R8, R5 ;  /* 0x000000050805723e */ /* 0x000fe200000000ff */
[C---:B------:R-:W-:Y:S01]  /*7620*/  FMUL.FTZ R13, R20.reuse, R6 ;  /* 0x00000006140d7220 */ /* 0x040fe20000410000 */
[-C--:B------:R-:W-:Y:S01]  /*7630*/  FFMA.FTZ R6, R20, R10.reuse, -R9 ;  /* 0x0000000a14067223 */ /* 0x080fe20000010809 */
[C---:B------:R-:W-:Y:S01]  /*7640*/  FMUL.FTZ R14, R21.reuse, R7 ;  /* 0x00000007150e7220 */ /* 0x040fe20000410000 */
[-C--:B------:R-:W-:Y:S01]  /*7650*/  FFMA.FTZ R7, R21, R11.reuse, -R12 ;  /* 0x0000000b15077223 */ /* 0x080fe2000001080c */
[----:B------:R-:W-:Y:S02]  /*7660*/  FFMA.FTZ R13, R24, R10, R13 ;  /* 0x0000000a180d7223 */ /* 0x000fe4000001000d */
[----:B------:R-:W-:-:S03]  /*7670*/  FFMA.FTZ R14, R27, R11, R14 ;  /* 0x0000000b1b0e7223 */ /* 0x000fc6000001000e */
[----:B------:R-:W-:Y:S02]  /*7680*/  F2FP.F16.F32.PACK_AB R6, R13, R6 ;  /* 0x000000060d06723e */ /* 0x000fe400000000ff */
[----:B------:R-:W-:-:S05]  /*7690*/  F2FP.F16.F32.PACK_AB R7, R14, R7 ;  /* 0x000000070e07723e */ /* 0x000fca00000000ff */
[----:B------:R0:W-:Y:S02]  /*76a0*/  STS.128 [R3+0x1a400], R4 ;  /* 0x01a4000403007388 */ /* 0x0001e40000000c00 */
.L_x_692:
[----:B------:R-:W-:Y:S05]  /*76b0*/  BSYNC B1 ;  /* 0x0000000000017941 */ /* 0x000fea0003800000 */
.L_x_691:
[----:B------:R-:W-:Y:S05]  /*76c0*/  @P1 BRA `(.L_x_690) ;  /* 0x00000010005c1947 */ /* 0x000fea0003800000 */
[----:B0-----:R-:W0:Y:S01]  /*76d0*/  LDS.128 R4, [R0+0x2000] ;  /* 0x0020000000047984 */ /* 0x001e220000000c00 */
[----:B------:R-:W-:Y:S02]  /*76e0*/  HADD2.F32 R15, -RZ, R31.H0_H0 ;  /* 0x2000001fff0f7230 */ /* 0x000fe40000004100 */
[----:B------:R-:W-:Y:S02]  /*76f0*/  HADD2.F32 R13, -RZ, R33.H0_H0 ;  /* 0x20000021ff0d7230 */ /* 0x000fe40000004100 */
[--C-:B------:R-:W-:Y:S02]  /*7700*/  HADD2.F32 R24, -RZ, R30.reuse.H0_H0 ;  /* 0x2000001eff187230 */ /* 0x100fe40000004100 */
        /* <DEDUP_REMOVED lines=10> */
[----:B------:R-:W-:Y:S01]  /*77b0*/  FMUL.FTZ R11, R24, R5 ;  /* 0x00000005180b7220 */ /* 0x000fe20000410000 */
[----:B------:R-:W-:Y:S01]  /*77c0*/  FFMA.FTZ R4, R13, R3, -R12 ;  /* 0x000000030d047223 */ /* 0x000fe2000001080c */
[--C-:B------:R-:W-:Y:S02]  /*77d0*/  HADD2.F32 R10, -RZ, R7.reuse.H0_H0 ;  /* 0x20000007ff0a7230 */ /* 0x100fe40000004100 */
[C---:B------:R-:W-:Y:S01]  /*77e0*/  FMUL.FTZ R13, R20.reuse, R5 ;  /* 0x00000005140d7220 */ /* 0x040fe20000410000 */
[----:B------:R-:W-:Y:S02]  /*77f0*/  HADD2.F32 R6, -RZ, R6.H1_H1 ;  /* 0x30000006ff067230 */ /* 0x000fe40000004100 */
[----:B------:R-:W-:Y:S01]  /*7800*/  FFMA.FTZ R3, R15, R3, R14 ;  /* 0x000000030f037223 */ /* 0x000fe2000001000e */
[----:B------:R-:W-:Y:S02]  /*7810*/  HADD2.F32 R7, -RZ, R7.H1_H1 ;  /* 0x30000007ff077230 */ /* 0x000fe40000004100 */
[----:B------:R-:W-:Y:S01]  /*7820*/  FFMA.FTZ R5, R20, R8, -R11 ;  /* 0x0000000814057223 */ /* 0x000fe2000001080b */
[----:B------:R-:W-:-:S02]  /*7830*/  HADD2.F32 R15, -RZ, R33.H1_H1 ;  /* 0x30000021ff0f7230 */ /* 0x000fc40000004100 */
[----:B------:R-:W-:Y:S01]  /*7840*/  FFMA.FTZ R8, R24, R8, R13 ;  /* 0x0000000818087223 */ /* 0x000fe2000001000d */
[----:B------:R-:W-:Y:S02]  /*7850*/  HADD2.F32 R20, -RZ, R35.H1_H1 ;  /* 0x30000023ff147230 */ /* 0x000fe40000004100 */
[-C--:B------:R-:W-:Y:S01]  /*7860*/  FMUL.FTZ R12, R21, R6.reuse ;  /* 0x00000006150c7220 */ /* 0x080fe20000410000 */
[-C--:B------:R-:W-:Y:S01]  /*7870*/  FMUL.FTZ R11, R26, R7.reuse ;  /* 0x000000071a0b7220 */ /* 0x080fe20000410000 */
[----:B------:R-:W-:Y:S01]  /*7880*/  FMUL.FTZ R14, R15, R6 ;  /* 0x000000060f0e7220 */ /* 0x000fe20000410000 */
[----:B------:R-:W-:Y:S01]  /*7890*/  F2FP.F16.F32.PACK_AB R4, R3, R4 ;  /* 0x000000040304723e */ /* 0x000fe200000000ff */
[C---:B------:R-:W-:Y:S01]  /*78a0*/  FMUL.FTZ R13, R20.reuse, R7 ;  /* 0x00000007140d7220 */ /* 0x040fe20000410000 */
[-C--:B------:R-:W-:Y:S01]  /*78b0*/  FFMA.FTZ R6, R15, R9.reuse, -R12 ;  /* 0x000000090f067223 */ /* 0x080fe2000001080c */
[-C--:B------:R-:W-:Y:S01]  /*78c0*/  FFMA.FTZ R7, R20, R10.reuse, -R11 ;  /* 0x0000000a14077223 */ /* 0x080fe2000001080b */
[----:B------:R-:W-:Y:S01]  /*78d0*/  FFMA.FTZ R9, R21, R9, R14 ;  /* 0x0000000915097223 */ /* 0x000fe2000001000e */
[----:B------:R-:W-:Y:S01]  /*78e0*/  FFMA.FTZ R10, R26, R10, R13 ;  /* 0x0000000a1a0a7223 */ /* 0x000fe2000001000d */
[----:B------:R-:W-:-:S03]  /*78f0*/  F2FP.F16.F32.PACK_AB R5, R8, R5 ;  /* 0x000000050805723e */ /* 0x000fc600000000ff */
[----:B------:R-:W-:Y:S02]  /*7900*/  F2FP.F16.F32.PACK_AB R6, R9, R6 ;  /* 0x000000060906723e */ /* 0x000fe400000000ff */
[----:B------:R-:W-:-:S05]  /*7910*/  F2FP.F16.F32.PACK_AB R7, R10, R7 ;  /* 0x000000070a07723e */ /* 0x000fca00000000ff */
[----:B------:R3:W-:Y:S01]  /*7920*/  STS.128 [R0+0x2000], R4 ;  /* 0x0020000400007388 */ /* 0x0007e20000000c00 */
[----:B------:R-:W-:Y:S05]  /*7930*/  BRA `(.L_x_690) ;  /* 0x0000000c00c07947 */ /* 0x000fea0003800000 */
.L_x_680:
[----:B------:R-:W-:-:S03]  /*7940*/  UMOV UR4, 0xffffffff ;  /* 0xffffffff00047882 */ /* 0x000fc60000000000 */
[----:B------:R-:W-:Y:S05]  /*7950*/  BRA.DIV UR4, `(.L_x_693) ;  /* 0x0000012e04d47947 */ /* 0x000fea000b800000 */
[----:B------:R1:W2:Y:S04]  /*7960*/  SHFL.IDX PT, R0, R25, RZ, 0x1c1f ;  /* 0x001c1fff19007589 */ /* 0x0002a800000e0000 */
[----:B------:R1:W3:Y:S04]  /*7970*/  SHFL.IDX PT, R3, R24, RZ, 0x1c1f ;  /* 0x001c1fff18037589 */ /* 0x0002e800000e0000 */
[----:B------:R1:W4:Y:S04]  /*7980*/  SHFL.IDX PT, R20, R27, RZ, 0x1c1f ;  /* 0x001c1fff1b147589 */ /* 0x00032800000e0000 */
[----:B------:R1:W0:Y:S02]  /*7990*/  SHFL.IDX PT, R14, R26, RZ, 0x1c1f ;  /* 0x001c1fff1a0e7589 */ /* 0x00022400000e0000 */
.L_x_932:
[----:B------:R-:W-:Y:S01]  /*79a0*/  ULDC UR4, c[0x0][0x448] ;  /* 0x0001120000047ab9 */ /* 0x000fe20000000800 */
[----:B------:R-:W-:Y:S01]  /*79b0*/  LEA.HI R5, R217, R217, RZ, 0x1 ;  /* 0x000000d9d9057211 */ /* 0x000fe200078f08ff */
[----:B------:R-:W-:Y:S01]  /*79c0*/  IMAD R21, R155, UR4, RZ ;  /* 0x000000049b157c24 */ /* 0x000fe2000f8e02ff */
[----:B------:R-:W-:Y:S01]  /*79d0*/  BSSY B1, `(.L_x_694) ;  /* 0x0000018000017945 */ /* 0x000fe20003800000 */
[----:B------:R-:W-:Y:S02]  /*79e0*/  CS2R R10, SRZ ;  /* 0x00000000000a7805 */ /* 0x000fe4000001ff00 */
[----:B------:R-:W-:Y:S02]  /*79f0*/  LOP3.LUT R6, R5, 0xfffffffe, RZ, 0xc0, !PT ;  /* 0xfffffffe05067812 */ /* 0x000fe400078ec0ff */
[----:B------:R-:W-:Y:S02]  /*7a00*/  CS2R R8, SRZ ;  /* 0x0000000000087805 */ /* 0x000fe4000001ff00 */
[----:B------:R-:W-:Y:S01]  /*7a10*/  ISETP.GE.AND P0, PT, R4, R21, PT ;  /* 0x000000150400720c */ /* 0x000fe20003f06270 */
[----:B------:R-:W-:Y:S01]  /*7a20*/  IMAD R21, R153, -0x80, R21 ;  /* 0xffffff8099157824 */ /* 0x000fe200078e0215 */
[----:B------:R-:W-:Y:S01]  /*7a30*/  CS2R R4, SRZ ;  /* 0x0000000000047805 */ /* 0x000fe2000001ff00 */
[----:B-1----:R-:W-:Y:S01]  /*7a40*/  IMAD.IADD R24, R217, 0x1, -R6 ;  /* 0x00000001d9187824 */ /* 0x002fe200078e0a06 */
[----:B------:R-:W-:-:S04]  /*7a50*/  CS2R R6, SRZ ;  /* 0x0000000000067805 */ /* 0x000fc8000001ff00 */
[----:B------:R-:W-:-:S05]  /*7a60*/  SHF.L.U32 R24, R24, 0x1f, RZ ;  /* 0x0000001f18187819 */ /* 0x000fca00000006ff */
[----:B------:R-:W-:Y:S05]  /*7a70*/  @P0 BRA `(.L_x_695) ;  /* 0x0000000000340947 */ /* 0x000fea0003800000 */
[----:B------:R-:W-:Y:S01]  /*7a80*/  ULDC UR4, c[0x0][0x3f4] ;  /* 0x0000fd0000047ab9 */ /* 0x000fe20000000800 */
[C---:B------:R-:W-:Y:S01]  /*7a90*/  IMAD.SHL.U32 R15, R16.reuse, 0x2, RZ ;  /* 0x00000002100f7824 */ /* 0x040fe200078e00ff */
[C---:B------:R-:W-:Y:S02]  /*7aa0*/  ISETP.GE.AND P2, PT, R16.reuse, UR4, PT ;  /* 0x0000000410007c0c */ /* 0x040fe4000bf46270 */
[----:B------:R-:W-:Y:S02]  /*7ab0*/  SHF.R.S32.HI R7, RZ, 0x1f, R16 ;  /* 0x0000001fff077819 */ /* 0x000fe40000011410 */
[----:B---3--:R-:W-:Y:S02]  /*7ac0*/  IADD3 R12, P0, R3, R15, RZ ;  /* 0x0000000f030c7210 */ /* 0x008fe40007f1e0ff */
[----:B------:R-:W-:Y:S02]  /*7ad0*/  SHF.L.U64.HI R3, R16, 0x1, R7 ;  /* 0x0000000110037819 */ /* 0x000fe40000010207 */
[----:B------:R-:W-:-:S02]  /*7ae0*/  CS2R R6, SRZ ;  /* 0x0000000000067805 */ /* 0x000fc4000001ff00 */
[----:B0-----:R-:W-:Y:S01]  /*7af0*/  IADD3 R14, P1, R14, R15, RZ ;  /* 0x0000000f0e0e7210 */ /* 0x001fe20007f3e0ff */
[----:B--2---:R-:W-:-:S04]  /*7b00*/  IMAD.X R13, R0, 0x1, R3, P0 ;  /* 0x00000001000d7824 */ /* 0x004fc800000e0603 */
[----:B----4-:R-:W-:Y:S01]  /*7b10*/  IMAD.X R15, R20, 0x1, R3, P1 ;  /* 0x00000001140f7824 */ /* 0x010fe200008e0603 */
[----:B------:R-:W-:Y:S07]  /*7b20*/  @P2 BRA `(.L_x_695) ;  /* 0x0000000000082947 */ /* 0x000fee0003800000 */
[----:B------:R1:W5:Y:S04]  /*7b30*/  LD.E.128 R8, desc[UR40][R12.64] ;  /* 0x000000280c087980 */ /* 0x000368000c101d00 */
[----:B------:R1:W5:Y:S02]  /*7b40*/  LD.E.128 R4, desc[UR40][R14.64] ;  /* 0x000000280e047980 */ /* 0x000364000c101d00 */
.L_x_695:
[----:B------:R-:W-:Y:S05]  /*7b50*/  BSYNC B1 ;  /* 0x0000000000017941 */ /* 0x000fea0003800000 */
.L_x_694:
[----:B------:R-:W4:Y:S01]  /*7b60*/  SYNCS.PHASECHK.TRANS64.TRYWAIT P1, [R19+URZ+0x22800], R24 ;  /* 0x02280018130075a7 */ /* 0x000f22000802017f */
[----:B-----5:R-:W-:Y:S01]  /*7b70*/  IMAD.MOV.U32 R40, RZ, RZ, R8 ;  /* 0x000000ffff287224 */ /* 0x020fe200078e0008 */
[--C-:B------:R-:W-:Y:S01]  /*7b80*/  SHF.R.U64 R41, R8, 0x10, R9.reuse ;  /* 0x0000001008297819 */ /* 0x100fe20000001209 */
[--C-:B-1----:R-:W-:Y:S01]  /*7b90*/  IMAD.MOV.U32 R12, RZ, RZ, R9.reuse ;  /* 0x000000ffff0c7224 */ /* 0x102fe200078e0009 */
[----:B0-----:R-:W-:Y:S01]  /*7ba0*/  SHF.R.U32.HI R13, RZ, 0x10, R9 ;  /* 0x00000010ff0d7819 */ /* 0x001fe20000011609 */
[----:B------:R-:W-:Y:S01]  /*7bb0*/  IMAD.MOV.U32 R38, RZ, RZ, R4 ;  /* 0x000000ffff267224 */ /* 0x000fe200078e0004 */
[----:B------:R-:W-:Y:S01]  /*7bc0*/  SHF.R.U64 R43, R4, 0x10, R5 ;  /* 0x00000010042b7819 */ /* 0x000fe20000001205 */
[----:B------:R-:W-:Y:S01]  /*7bd0*/  IMAD.MOV.U32 R37, RZ, RZ, R6 ;  /* 0x000000ffff257224 */ /* 0x000fe200078e0006 */
[----:B------:R-:W-:Y:S01]  /*7be0*/  SHF.R.U64 R42, R10, 0x10, R11 ;  /* 0x000000100a2a7819 */ /* 0x000fe2000000120b */
[----:B--2---:R-:W-:Y:S01]  /*7bf0*/  IMAD.MOV.U32 R0, RZ, RZ, R7 ;  /* 0x000000ffff007224 */ /* 0x004fe200078e0007 */
[----:B------:R-:W-:Y:S01]  /*7c00*/  SHF.R.U32.HI R4, RZ, 0x10, R5 ;  /* 0x00000010ff047819 */ /* 0x000fe20000011605 */
[----:B------:R-:W-:Y:S01]  /*7c10*/  IMAD.MOV.U32 R39, RZ, RZ, R10 ;  /* 0x000000ffff277224 */ /* 0x000fe200078e000a */
[----:B------:R-:W-:Y:S01]  /*7c20*/  VIMNMX R21, R21, 0x80, PT ;  /* 0x0000008015157848 */ /* 0x000fe20003fe0100 */
[--C-:B------:R-:W-:Y:S01]  /*7c30*/  IMAD.MOV.U32 R9, RZ, RZ, R11.reuse ;  /* 0x000000ffff097224 */ /* 0x100fe200078e000b */
[----:B------:R-:W-:Y:S01]  /*7c40*/  SHF.R.U32.HI R10, RZ, 0x10, R11 ;  /* 0x00000010ff0a7819 */ /* 0x000fe2000001160b */
[----:B------:R-:W-:Y:S01]  /*7c50*/  IMAD.MOV.U32 R8, RZ, RZ, R5 ;  /* 0x000000ffff087224 */ /* 0x000fe200078e0005 */
[----:B---3--:R-:W0:Y:S01]  /*7c60*/  LDC R3, c[0x0][0x3f4] ;  /* 0x0000fd00ff037b82 */ /* 0x008e220000000800 */
[--C-:B------:R-:W-:Y:S01]  /*7c70*/  SHF.R.U64 R44, R6, 0x10, R7.reuse ;  /* 0x00000010062c7819 */ /* 0x100fe20000001207 */
[----:B------:R-:W-:Y:S01]  /*7c80*/  BSSY B1, `(.L_x_696) ;  /* 0x000000f000017945 */ /* 0x000fe20003800000 */
[----:B------:R-:W-:-:S02]  /*7c90*/  SHF.R.U32.HI R5, RZ, 0x10, R7 ;  /* 0x00000010ff057819 */ /* 0x000fc40000011607 */
[----:B------:R-:W-:Y:S02]  /*7ca0*/  PRMT R37, R37, 0x5410, R0 ;  /* 0x0000541025257816 */ /* 0x000fe40000000000 */
[----:B------:R-:W-:Y:S02]  /*7cb0*/  PRMT R40, R40, 0x5410, R12 ;  /* 0x0000541028287816 */ /* 0x000fe4000000000c */
[----:B------:R-:W-:Y:S02]  /*7cc0*/  PRMT R41, R41, 0x5410, R13 ;  /* 0x0000541029297816 */ /* 0x000fe4000000000d */
[----:B------:R-:W-:Y:S02]  /*7cd0*/  PRMT R39, R39, 0x5410, R9 ;  /* 0x0000541027277816 */ /* 0x000fe40000000009 */
[----:B------:R-:W-:Y:S02]  /*7ce0*/  PRMT R42, R42, 0x5410, R10 ;  /* 0x000054102a2a7816 */ /* 0x000fe4000000000a */
[----:B------:R-:W-:-:S02]  /*7cf0*/  PRMT R38, R38, 0x5410, R8 ;  /* 0x0000541026267816 */ /* 0x000fc40000000008 */
[----:B------:R-:W-:Y:S02]  /*7d00*/  PRMT R43, R43, 0x5410, R4 ;  /* 0x000054102b2b7816 */ /* 0x000fe40000000004 */
[----:B------:R-:W-:Y:S02]  /*7d10*/  PRMT R44, R44, 0x5410, R5 ;  /* 0x000054102c2c7816 */ /* 0x000fe40000000005 */
[C---:B0-----:R-:W-:Y:S01]  /*7d20*/  ISETP.GE.AND P0, PT, R16.reuse, R3, PT ;  /* 0x000000031000720c */ /* 0x041fe20003f06270 */
[----:B------:R-:W-:-:S03]  /*7d30*/  IMAD.IADD R0, R16, 0x1, R3 ;  /* 0x0000000110007824 */ /* 0x000fc600078e0203 */
[-C--:B------:R-:W-:Y:S02]  /*7d40*/  ISETP.GE.OR P2, PT, R18, R21.reuse, P0 ;  /* 0x000000151200720c */ /* 0x080fe40000746670 */
[----:B------:R-:W-:Y:S01]  /*7d50*/  ISETP.GE.OR P0, PT, R216, R21, P0 ;  /* 0x00000015d800720c */ /* 0x000fe20000706670 */
[----:B----4-:R-:W-:-:S12]  /*7d60*/  @!P1 BRA `(.L_x_697) ;  /* 0x0000012c00409947 */ /* 0x010fd80003800000 */
.L_x_933:
[----:B------:R-:W-:Y:S05]  /*7d70*/  BSYNC B1 ;  /* 0x0000000000017941 */ /* 0x000fea0003800000 */
.L_x_696:
[----:B------:R-:W-:Y:S01]  /*7d80*/  BSSY B1, `(.L_x_698) ;  /* 0x0000059000017945 */ /* 0x000fe20003800000 */
[----:B------:R-:W-:-:S03]  /*7d90*/  LOP3.LUT R0, R0, 0x38, RZ, 0xc0, !PT ;  /* 0x0000003800007812 */ /* 0x000fc600078ec0ff */
[----:B------:R-:W-:Y:S05]  /*7da0*/  @P2 BRA `(.L_x_699) ;  /* 0x0000000400582947 */ /* 0x000fea0003800000 */
[----:B------:R-:W-:Y:S02]  /*7db0*/  IMAD.SHL.U32 R3, R29, 0x40, RZ ;  /* 0x000000401d037824 */ /* 0x000fe400078e00ff */
[----:B------:R-:W-:Y:S02]  /*7dc0*/  HADD2.F32 R26, -RZ, R40.H0_H0 ;  /* 0x20000028ff1a7230 */ /* 0x000fe40000004100 */
[--C-:B------:R-:W-:Y:S01]  /*7dd0*/  HADD2.F32 R30, -RZ, R38.reuse.H0_H0 ;  /* 0x20000026ff1e7230 */ /* 0x100fe20000004100 */
[----:B------:R-:W-:Y:S01]  /*7de0*/  LOP3.LUT R5, R3, 0x1c0, RZ, 0xc0, !PT ;  /* 0x000001c003057812 */ /* 0x000fe200078ec0ff */
[----:B------:R-:W-:Y:S02]  /*7df0*/  HADD2.F32 R25, -RZ, R43.H0_H0 ;  /* 0x2000002bff197230 */ /* 0x000fe40000004100 */
[----:B------:R-:W-:Y:S01]  /*7e00*/  HADD2.F32 R27, -RZ, R38.H1_H1 ;  /* 0x30000026ff1b7230 */ /* 0x000fe20000004100 */
[----:B------:R-:W-:Y:S02]  /*7e10*/  LOP3.LUT R3, R5, 0x38, R16, 0xf8, !PT ;  /* 0x0000003805037812 */ /* 0x000fe400078ef810 */
[----:B------:R-:W-:-:S04]  /*7e20*/  SHF.R.U32.HI R6, RZ, 0x3, R5 ;  /* 0x00000003ff067819 */ /* 0x000fc80000011605 */
[----:B------:R-:W-:-:S05]  /*7e30*/  LOP3.LUT R3, R3, R6, RZ, 0x3c, !PT ;  /* 0x0000000603037212 */ /* 0x000fca00078e3cff */
[----:B------:R-:W-:Y:S01]  /*7e40*/  IMAD R4, R206, 0x200, R3 ;  /* 0x00000200ce047824 */ /* 0x000fe200078e0203 */
[----:B------:R-:W-:-:S03]  /*7e50*/  LOP3.LUT R3, R6, R0, R5, 0x1e, !PT ;  /* 0x0000000006037212 */ /* 0x000fc600078e1e05 */
[----:B------:R-:W-:Y:S02]  /*7e60*/  IMAD R33, R4, 0x2, R19 ;  /* 0x0000000204217824 */ /* 0x000fe400078e0213 */
[----:B------:R-:W-:-:S03]  /*7e70*/  IMAD R8, R206, 0x200, R3 ;  /* 0x00000200ce087824 */ /* 0x000fc600078e0203 */
[----:B------:R-:W1:Y:S01]  /*7e80*/  LDS.128 R4, [R33+0x18400] ;  /* 0x0184000021047984 */ /* 0x000e620000000c00 */
[----:B------:R-:W-:-:S05]  /*7e90*/  IMAD R35, R8, 0x2, R19 ;  /* 0x0000000208237824 */ /* 0x000fca00078e0213 */
[----:B------:R-:W2:Y:S01]  /*7ea0*/  LDS.128 R8, [R35+0x18400] ;  /* 0x0184000023087984 */ /* 0x000ea20000000c00 */
[--C-:B-1----:R-:W-:Y:S02]  /*7eb0*/  HADD2.F32 R3, -RZ, R4.reuse.H0_H0 ;  /* 0x20000004ff037230 */ /* 0x102fe40000004100 */
[----:B------:R-:W-:Y:S02]  /*7ec0*/  HADD2.F32 R4, -RZ, R4.H1_H1 ;  /* 0x30000004ff047230 */ /* 0x000fe40000004100 */
[----:B------:R-:W-:Y:S02]  /*7ed0*/  HADD2.F32 R12, -RZ, R5.H0_H0 ;  /* 0x20000005ff0c7230 */ /* 0x000fe40000004100 */
[--C-:B--2---:R-:W-:Y:S02]  /*7ee0*/  HADD2.F32 R15, -RZ, R8.reuse.H0_H0 ;  /* 0x20000008ff0f7230 */ /* 0x104fe40000004100 */
[----:B------:R-:W-:Y:S02]  /*7ef0*/  HADD2.F32 R8, -RZ, R8.H1_H1 ;  /* 0x30000008ff087230 */ /* 0x000fe40000004100 */
[----:B------:R-:W-:-:S02]  /*7f00*/  HADD2.F32 R20, -RZ, R9.H0_H0 ;  /* 0x20000009ff147230 */ /* 0x000fc40000004100 */
[C---:B------:R-:W-:Y:S01]  /*7f10*/  FMUL.FTZ R32, R15.reuse, R30 ;  /* 0x0000001e0f207220 */ /* 0x040fe20000410000 */
[-C--:B------:R-:W-:Y:S01]  /*7f20*/  FMUL.FTZ R34, R15, R26.reuse ;  /* 0x0000001a0f227220 */ /* 0x080fe20000410000 */
[----:B------:R-:W-:Y:S02]  /*7f30*/  HADD2.F32 R15, -RZ, R41.H0_H0 ;  /* 0x20000029ff0f7230 */ /* 0x000fe40000004100 */
[C---:B------:R-:W-:Y:S01]  /*7f40*/  FMUL.FTZ R29, R8.reuse, R25 ;  /* 0x00000019081d7220 */ /* 0x040fe20000410000 */
[C---:B------:R-:W-:Y:S01]  /*7f50*/  FFMA.FTZ R32, R3.reuse, R26, -R32 ;  /* 0x0000001a03207223 */ /* 0x040fe20000010820 */
[----:B------:R-:W-:Y:S01]  /*7f60*/  FFMA.FTZ R34, R3, R30, R34 ;  /* 0x0000001e03227223 */ /* 0x000fe20000010022 */
[----:B------:R-:W-:Y:S02]  /*7f70*/  HADD2.F32 R3, -RZ, R40.H1_H1 ;  /* 0x30000028ff037230 */ /* 0x000fe40000004100 */
[-C--:B------:R-:W-:Y:S01]  /*7f80*/  FMUL.FTZ R31, R8, R15.reuse ;  /* 0x0000000f081f7220 */ /* 0x080fe20000410000 */
[----:B------:R-:W-:Y:S01]  /*7f90*/  FFMA.FTZ R29, R4, R15, -R29 ;  /* 0x0000000f041d7223 */ /* 0x000fe2000001081d */
[----:B------:R-:W-:Y:S01]  /*7fa0*/  FMUL.FTZ R15, R20, R27 ;  /* 0x0000001b140f7220 */ /* 0x000fe20000410000 */
[----:B------:R-:W-:-:S02]  /*7fb0*/  HADD2.F32 R9, -RZ, R9.H1_H1 ;  /* 0x30000009ff097230 */ /* 0x000fc40000004100 */
[----:B------:R-:W-:Y:S01]  /*7fc0*/  FMUL.FTZ R20, R20, R3 ;  /* 0x0000000314147220 */ /* 0x000fe20000410000 */
[----:B------:R-:W-:Y:S02]  /*7fd0*/  HADD2.F32 R26, -RZ, R43.H1_H1 ;  /* 0x3000002bff1a7230 */ /* 0x000fe40000004100 */
[----:B------:R-:W-:Y:S01]  /*7fe0*/  FFMA.FTZ R31, R4, R25, R31 ;  /* 0x00000019041f7223 */ /* 0x000fe2000001001f */
[----:B------:R-:W-:Y:S02]  /*7ff0*/  HADD2.F32 R4, -RZ, R41.H1_H1 ;  /* 0x30000029ff047230 */ /* 0x000fe40000004100 */
[C---:B------:R-:W-:Y:S01]  /*8000*/  FFMA.FTZ R15, R12.reuse, R3, -R15 ;  /* 0x000000030c0f7223 */ /* 0x040fe2000001080f */
[----:B------:R-:W-:Y:S02]  /*8010*/  HADD2.F32 R5, -RZ, R5.H1_H1 ;  /* 0x30000005ff057230 */ /* 0x000fe40000004100 */
[----:B------:R-:W-:Y:S01]  /*8020*/  FFMA.FTZ R20, R12, R27, R20 ;  /* 0x0000001b0c147223 */ /* 0x000fe20000010014 */
[----:B------:R-:W-:-:S02]  /*8030*/  HADD2.F32 R21, -RZ, R10.H0_H0 ;  /* 0x2000000aff157230 */ /* 0x000fc40000004100 */
[C---:B------:R-:W-:Y:S01]  /*8040*/  FMUL.FTZ R30, R9.reuse, R26 ;  /* 0x0000001a091e7220 */ /* 0x040fe20000410000 */
[----:B------:R-:W-:Y:S02]  /*8050*/  HADD2.F32 R8, -RZ, R39.H0_H0 ;  /* 0x20000027ff087230 */ /* 0x000fe40000004100 */
[-C--:B------:R-:W-:Y:S01]  /*8060*/  FMUL.FTZ R36, R9, R4.reuse ;  /* 0x0000000409247220 */ /* 0x080fe20000410000 */
[----:B------:R-:W-:Y:S02]  /*8070*/  HADD2.F32 R12, -RZ, R37.H0_H0 ;  /* 0x20000025ff0c7230 */ /* 0x000fe40000004100 */
[----:B------:R-:W-:Y:S01]  /*8080*/  FFMA.FTZ R30, R5, R4, -R30 ;  /* 0x00000004051e7223 */ /* 0x000fe2000001081e */
[----:B------:R-:W-:Y:S02]  /*8090*/  HADD2.F32 R10, -RZ, R10.H1_H1 ;  /* 0x3000000aff0a7230 */ /* 0x000fe40000004100 */
[----:B------:R-:W-:Y:S01]  /*80a0*/  FMUL.FTZ R27, R21, R8 ;  /* 0x00000008151b7220 */ /* 0x000fe20000410000 */
[----:B------:R-:W-:-:S02]  /*80b0*/  HADD2.F32 R9, -RZ, R44.H0_H0 ;  /* 0x2000002cff097230 */ /* 0x000fc40000004100 */
[----:B------:R-:W-:Y:S01]  /*80c0*/  FMUL.FTZ R4, R21, R12 ;  /* 0x0000000c15047220 */ /* 0x000fe20000410000 */
[----:B------:R-:W-:Y:S02]  /*80d0*/  HADD2.F32 R13, -RZ, R6.H0_H0 ;  /* 0x20000006ff0d7230 */ /* 0x000fe40000004100 */
[----:B------:R-:W-:Y:S01]  /*80e0*/  FFMA.FTZ R21, R5, R26, R36 ;  /* 0x0000001a05157223 */ /* 0x000fe20000010024 */
[----:B------:R-:W-:Y:S02]  /*80f0*/  HADD2.F32 R3, -RZ, R42.H0_H0 ;  /* 0x2000002aff037230 */ /* 0x000fe40000004100 */
[C---:B------:R-:W-:Y:S01]  /*8100*/  FMUL.FTZ R5, R10.reuse, R9 ;  /* 0x000000090a057220 */ /* 0x040fe20000410000 */
[----:B------:R-:W-:Y:S02]  /*8110*/  HADD2.F32 R6, -RZ, R6.H1_H1 ;  /* 0x30000006ff067230 */ /* 0x000fe40000004100 */
[C---:B------:R-:W-:Y:S01]  /*8120*/  FFMA.FTZ R25, R13.reuse, R8, -R4 ;  /* 0x000000080d197223 */ /* 0x040fe20000010804 */
[----:B------:R-:W-:Y:S01]  /*8130*/  FFMA.FTZ R27, R13, R12, R27 ;  /* 0x0000000c0d1b7223 */ /* 0x000fe2000001001b */
[----:B------:R-:W-:Y:S01]  /*8140*/  FMUL.FTZ R13, R10, R3 ;  /* 0x000000030a0d7220 */ /* 0x000fe20000410000 */
[----:B0-----:R-:W-:-:S02]  /*8150*/  HADD2.F32 R24, -RZ, R11.H0_H0 ;  /* 0x2000000bff187230 */ /* 0x001fc40000004100 */
[C---:B------:R-:W-:Y:S01]  /*8160*/  FFMA.FTZ R10, R6.reuse, R3, -R5 ;  /* 0x00000003060a7223 */ /* 0x040fe20000010805 */
[----:B------:R-:W-:Y:S02]  /*8170*/  HADD2.F32 R5, -RZ, R37.H1_H1 ;  /* 0x30000025ff057230 */ /* 0x000fe40000004100 */
[----:B------:R-:W-:Y:S01]  /*8180*/  FFMA.FTZ R12, R6, R9, R13 ;  /* 0x00000009060c7223 */ /* 0x000fe2000001000d */
[----:B------:R-:W-:Y:S02]  /*8190*/  HADD2.F32 R3, -RZ, R39.H1_H1 ;  /* 0x30000027ff037230 */ /* 0x000fe40000004100 */
[----:B------:R-:W-:Y:S02]  /*81a0*/  HADD2.F32 R11, -RZ, R11.H1_H1 ;  /* 0x3000000bff0b7230 */ /* 0x000fe40000004100 */
[C---:B------:R-:W-:Y:S01]  /*81b0*/  FMUL.FTZ R9, R24.reuse, R5 ;  /* 0x0000000518097220 */ /* 0x040fe20000410000 */
[----:B------:R-:W-:Y:S02]  /*81c0*/  HADD2.F32 R8, -RZ, R44.H1_H1 ;  /* 0x3000002cff087230 */ /* 0x000fe40000004100 */
[----:B------:R-:W-:Y:S01]  /*81d0*/  FMUL.FTZ R24, R24, R3 ;  /* 0x0000000318187220 */ /* 0x000fe20000410000 */
[----:B------:R-:W-:-:S02]  /*81e0*/  HADD2.F32 R4, -RZ, R42.H1_H1 ;  /* 0x3000002aff047230 */ /* 0x000fc40000004100 */
[--C-:B------:R-:W-:Y:S02]  /*81f0*/  HADD2.F32 R14, -RZ, R7.reuse.H0_H0 ;  /* 0x20000007ff0e7230 */ /* 0x100fe40000004100 */
[C---:B------:R-:W-:Y:S01]  /*8200*/  FMUL.FTZ R6, R11.reuse, R8 ;  /* 0x000000080b067220 */ /* 0x040fe20000410000 */
[----:B------:R-:W-:Y:S02]  /*8210*/  HADD2.F32 R7, -RZ, R7.H1_H1 ;  /* 0x30000007ff077230 */ /* 0x000fe40000004100 */
[-C--:B------:R-:W-:Y:S01]  /*8220*/  FMUL.FTZ R13, R11, R4.reuse ;  /* 0x000000040b0d7220 */ /* 0x080fe20000410000 */
[C---:B------:R-:W-:Y:S01]  /*8230*/  FFMA.FTZ R3, R14.reuse, R3, -R9 ;  /* 0x000000030e037223 */ /* 0x040fe20000010809 */
[----:B------:R-:W-:Y:S01]  /*8240*/  FFMA.FTZ R11, R14, R5, R24 ;  /* 0x000000050e0b7223 */ /* 0x000fe20000010018 */
[C---:B------:R-:W-:Y:S01]  /*8250*/  FFMA.FTZ R14, R7.reuse, R4, -R6 ;  /* 0x00000004070e7223 */ /* 0x040fe20000010806 */
[----:B------:R-:W-:Y:S01]  /*8260*/  FFMA.FTZ R24, R7, R8, R13 ;  /* 0x0000000807187223 */ /* 0x000fe2000001000d */
[----:B------:R-:W-:-:S02]  /*8270*/  F2FP.F16.F32.PACK_AB R4, R29, R32 ;  /* 0x000000201d04723e */ /* 0x000fc400000000ff */
[----:B------:R-:W-:Y:S02]  /*8280*/  F2FP.F16.F32.PACK_AB R5, R30, R15 ;  /* 0x0000000f1e05723e */ /* 0x000fe400000000ff */
[----:B------:R-:W-:Y:S02]  /*8290*/  F2FP.F16.F32.PACK_AB R6, R10, R25 ;  /* 0x000000190a06723e */ /* 0x000fe400000000ff */
[----:B------:R-:W-:Y:S02]  /*82a0*/  F2FP.F16.F32.PACK_AB R7, R14, R3 ;  /* 0x000000030e07723e */ /* 0x000fe400000000ff */
[----:B------:R-:W-:Y:S02]  /*82b0*/  F2FP.F16.F32.PACK_AB R8, R31, R34 ;  /* 0x000000221f08723e */ /* 0x000fe400000000ff */
[----:B------:R-:W-:Y:S01]  /*82c0*/  F2FP.F16.F32.PACK_AB R9, R21, R20 ;  /* 0x000000141509723e */ /* 0x000fe200000000ff */
[----:B------:R1:W-:Y:S01]  /*82d0*/  STS.128 [R33+0x18400], R4 ;  /* 0x0184000421007388 */ /* 0x0003e20000000c00 */
[----:B------:R-:W-:-:S02]  /*82e0*/  F2FP.F16.F32.PACK_AB R10, R12, R27 ;  /* 0x0000001b0c0a723e */ /* 0x000fc400000000ff */
[----:B------:R-:W-:-:S05]  /*82f0*/  F2FP.F16.F32.PACK_AB R11, R24, R11 ;  /* 0x0000000b180b723e */ /* 0x000fca00000000ff */
[----:B------:R1:W-:Y:S02]  /*8300*/  STS.128 [R35+0x18400], R8 ;  /* 0x0184000823007388 */ /* 0x0003e40000000c00 */
.L_x_699:
[----:B------:R-:W-:Y:S05]  /*8310*/  BSYNC B1 ;  /* 0x0000000000017941 */ /* 0x000fea0003800000 */
.L_x_698:
[----:B------:R-:W-:Y:S05]  /*8320*/  @P0 BRA `(.L_x_690) ;  /* 0x0000000400440947 */ /* 0x000fea0003800000 */
[----:B------:R-:W2:Y:S01]  /*8330*/  LDL R45, [R1+0x64] ;  /* 0x00006400012d7983 */ /* 0x000ea20000100800 */
[----:B------:R-:W-:-:S04]  /*8340*/  SHF.R.U32.HI R3, RZ, 0x3, R205 ;  /* 0x00000003ff037819 */ /* 0x000fc800000116cd */
[----:B------:R-:W-:-:S05]  /*8350*/  LOP3.LUT R3, R3, R0, R205, 0x1e, !PT ;  /* 0x0000000003037212 */ /* 0x000fca00078e1ecd */
[----:B------:R-:W-:-:S04]  /*8360*/  IMAD.IADD R0, R208, 0x1, R3 ;  /* 0x00000001d0007824 */ /* 0x000fc800078e0203 */
[----:B------:R-:W-:-:S05]  /*8370*/  IMAD R0, R0, 0x2, R19 ;  /* 0x0000000200007824 */ /* 0x000fca00078e0213 */
[----:B-1----:R-:W1:Y:S01]  /*8380*/  LDS.128 R8, [R0+0x18400] ;  /* 0x0184000000087984 */ /* 0x002e620000000c00 */
[----:B------:R-:W-:Y:S02]  /*8390*/  HADD2.F32 R25, -RZ, R40.H0_H0 ;  /* 0x20000028ff197230 */ /* 0x000fe40000004100 */
[--C-:B------:R-:W-:Y:S02]  /*83a0*/  HADD2.F32 R27, -RZ, R38.reuse.H0_H0 ;  /* 0x20000026ff1b7230 */ /* 0x100fe40000004100 */
[----:B------:R-:W-:Y:S02]  /*83b0*/  HADD2.F32 R36, -RZ, R43.H0_H0 ;  /* 0x2000002bff247230 */ /* 0x000fe40000004100 */
[----:B------:R-:W-:Y:S02]  /*83c0*/  HADD2.F32 R32, -RZ, R41.H0_H0 ;  /* 0x20000029ff207230 */ /* 0x000fe40000004100 */
[----:B------:R-:W-:Y:S02]  /*83d0*/  HADD2.F32 R38, -RZ, R38.H1_H1 ;  /* 0x30000026ff267230 */ /* 0x000fe40000004100 */
[----:B------:R-:W-:-:S02]  /*83e0*/  HADD2.F32 R34, -RZ, R40.H1_H1 ;  /* 0x30000028ff227230 */ /* 0x000fc40000004100 */
[----:B------:R-:W-:Y:S02]  /*83f0*/  HADD2.F32 R33, -RZ, R43.H1_H1 ;  /* 0x3000002bff217230 */ /* 0x000fe40000004100 */
[----:B------:R-:W-:Y:S02]  /*8400*/  HADD2.F32 R29, -RZ, R41.H1_H1 ;  /* 0x30000029ff1d7230 */ /* 0x000fe40000004100 */
[----:B------:R-:W-:Y:S02]  /*8410*/  HADD2.F32 R35, -RZ, R37.H0_H0 ;  /* 0x20000025ff237230 */ /* 0x000fe40000004100 */
[----:B------:R-:W-:Y:S02]  /*8420*/  HADD2.F32 R31, -RZ, R39.H0_H0 ;  /* 0x20000027ff1f7230 */ /* 0x000fe40000004100 */
[--C-:B-1----:R-:W-:Y:S02]  /*8430*/  HADD2.F32 R15, -RZ, R8.reuse.H0_H0 ;  /* 0x20000008ff0f7230 */ /* 0x102fe40000004100 */
[----:B------:R-:W-:-:S03]  /*8440*/  HADD2.F32 R8, -RZ, R8.H1_H1 ;  /* 0x30000008ff087230 */ /* 0x000fc60000004100 */
[-C--:B------:R-:W-:Y:S01]  /*8450*/  FMUL.FTZ R26, R27, R15.reuse ;  /* 0x0000000f1b1a7220 */ /* 0x080fe20000410000 */
[----:B------:R-:W-:Y:S01]  /*8460*/  FMUL.FTZ R30, R25, R15 ;  /* 0x0000000f191e7220 */ /* 0x000fe20000410000 */
[--C-:B------:R-:W-:Y:S02]  /*8470*/  HADD2.F32 R20, -RZ, R9.reuse.H0_H0 ;  /* 0x20000009ff147230 */ /* 0x100fe40000004100 */
[----:B------:R-:W-:Y:S01]  /*8480*/  FMUL.FTZ R15, R36, R8 ;  /* 0x00000008240f7220 */ /* 0x000fe20000410000 */
[----:B------:R-:W-:Y:S02]  /*8490*/  HADD2.F32 R9, -RZ, R9.H1_H1 ;  /* 0x30000009ff097230 */ /* 0x000fe40000004100 */
[--C-:B------:R-:W-:Y:S02]  /*84a0*/  HADD2.F32 R21, -RZ, R10.reuse.H0_H0 ;  /* 0x2000000aff157230 */ /* 0x100fe40000004100 */
[----:B------:R-:W-:Y:S02]  /*84b0*/  HADD2.F32 R10, -RZ, R10.H1_H1 ;  /* 0x3000000aff0a7230 */ /* 0x000fe40000004100 */
[----:B0-----:R-:W-:-:S02]  /*84c0*/  HADD2.F32 R24, -RZ, R11.H0_H0 ;  /* 0x2000000bff187230 */ /* 0x001fc40000004100 */
[----:B------:R-:W-:Y:S01]  /*84d0*/  HADD2.F32 R11, -RZ, R11.H1_H1 ;  /* 0x3000000bff0b7230 */ /* 0x000fe20000004100 */
[----:B--2---:R-:W0:Y:S02]  /*84e0*/  LDS.128 R4, [R45+0x18400] ;  /* 0x018400002d047984 */ /* 0x004e240000000c00 */
[--C-:B0-----:R-:W-:Y:S02]  /*84f0*/  HADD2.F32 R3, -RZ, R4.reuse.H0_H0 ;  /* 0x20000004ff037230 */ /* 0x101fe40000004100 */
[----:B------:R-:W-:-:S03]  /*8500*/  HADD2.F32 R4, -RZ, R4.H1_H1 ;  /* 0x30000004ff047230 */ /* 0x000fc60000004100 */
[-C--:B------:R-:W-:Y:S01]  /*8510*/  FFMA.FTZ R26, R25, R3.reuse, -R26 ;  /* 0x00000003191a7223 */ /* 0x080fe2000001081a */
[----:B------:R-:W-:Y:S01]  /*8520*/  FFMA.FTZ R30, R27, R3, R30 ;  /* 0x000000031b1e7223 */ /* 0x000fe2000001001e */
[----:B------:R-:W-:Y:S01]  /*8530*/  FMUL.FTZ R3, R32, R8 ;  /* 0x0000000820037220 */ /* 0x000fe20000410000 */
[--C-:B------:R-:W-:Y:S02]  /*8540*/  HADD2.F32 R12, -RZ, R5.reuse.H0_H0 ;  /* 0x20000005ff0c7230 */ /* 0x100fe40000004100 */
[----:B------:R-:W-:Y:S01]  /*8550*/  FMUL.FTZ R25, R38, R20 ;  /* 0x0000001426197220 */ /* 0x000fe20000410000 */
[----:B------:R-:W-:Y:S02]  /*8560*/  HADD2.F32 R5, -RZ, R5.H1_H1 ;  /* 0x30000005ff057230 */ /* 0x000fe40000004100 */
[----:B------:R-:W-:Y:S01]  /*8570*/  FFMA.FTZ R15, R32, R4, -R15 ;  /* 0x00000004200f7223 */ /* 0x000fe2000001080f */
[----:B------:R-:W-:Y:S01]  /*8580*/  FMUL.FTZ R27, R34, R20 ;  /* 0x00000014221b7220 */ /* 0x000fe20000410000 */
[----:B------:R-:W-:Y:S01]  /*8590*/  FFMA.FTZ R3, R36, R4, R3 ;  /* 0x0000000424037223 */ /* 0x000fe20000010003 */
[-C--:B------:R-:W-:Y:S01]  /*85a0*/  FMUL.FTZ R4, R33, R9.reuse ;  /* 0x0000000921047220 */ /* 0x080fe20000410000 */
[----:B------:R-:W-:Y:S01]  /*85b0*/  FMUL.FTZ R8, R29, R9 ;  /* 0x000000091d087220 */ /* 0x000fe20000410000 */
[----:B------:R-:W-:-:S02]  /*85c0*/  HADD2.F32 R36, -RZ, R44.H0_H0 ;  /* 0x2000002cff247230 */ /* 0x000fc40000004100 */
[-C--:B------:R-:W-:Y:S01]  /*85d0*/  FFMA.FTZ R25, R34, R12.reuse, -R25 ;  /* 0x0000000c22197223 */ /* 0x080fe20000010819 */
[----:B------:R-:W-:Y:S02]  /*85e0*/  HADD2.F32 R13, -RZ, R6.H0_H0 ;  /* 0x20000006ff0d7230 */ /* 0x000fe40000004100 */
[----:B------:R-:W-:Y:S01]  /*85f0*/  FFMA.FTZ R27, R38, R12, R27 ;  /* 0x0000000c261b7223 */ /* 0x000fe2000001001b */
[----:B------:R-:W-:Y:S02]  /*8600*/  HADD2.F32 R34, -RZ, R42.H0_H0 ;  /* 0x2000002aff227230 */ /* 0x000fe40000004100 */
[-C--:B------:R-:W-:Y:S01]  /*8610*/  FFMA.FTZ R12, R29, R5.reuse, -R4 ;  /* 0x000000051d0c7223 */ /* 0x080fe20000010804 */
[----:B------:R-:W-:Y:S02]  /*8620*/  HADD2.F32 R6, -RZ, R6.H1_H1 ;  /* 0x30000006ff067230 */ /* 0x000fe40000004100 */
[----:B------:R-:W-:Y:S01]  /*8630*/  FFMA.FTZ R20, R33, R5, R8 ;  /* 0x0000000521147223 */ /* 0x000fe20000010008 */
[-C--:B------:R-:W-:Y:S01]  /*8640*/  FMUL.FTZ R4, R35, R21.reuse ;  /* 0x0000001523047220 */ /* 0x080fe20000410000 */
[-C--:B------:R-:W-:Y:S01]  /*8650*/  FMUL.FTZ R5, R36, R10.reuse ;  /* 0x0000000a24057220 */ /* 0x080fe20000410000 */
[C---:B------:R-:W-:Y:S01]  /*8660*/  FMUL.FTZ R32, R31.reuse, R21 ;  /* 0x000000151f207220 */ /* 0x040fe20000410000 */
[C---:B------:R-:W-:Y:S01]  /*8670*/  FMUL.FTZ R9, R34.reuse, R10 ;  /* 0x0000000a22097220 */ /* 0x040fe20000410000 */
[----:B------:R-:W-:Y:S01]  /*8680*/  FFMA.FTZ R21, R31, R13, -R4 ;  /* 0x0000000d1f157223 */ /* 0x000fe20000010804 */
[----:B------:R-:W-:Y:S01]  /*8690*/  FFMA.FTZ R10, R34, R6, -R5 ;  /* 0x00000006220a7223 */ /* 0x000fe20000010805 */
[----:B------:R-:W-:-:S02]  /*86a0*/  HADD2.F32 R34, -RZ, R37.H1_H1 ;  /* 0x30000025ff227230 */ /* 0x000fc40000004100 */
[----:B------:R-:W-:Y:S02]  /*86b0*/  HADD2.F32 R31, -RZ, R44.H1_H1 ;  /* 0x3000002cff1f7230 */ /* 0x000fe40000004100 */
[----:B------:R-:W-:Y:S02]  /*86c0*/  HADD2.F32 R8, -RZ, R39.H1_H1 ;  /* 0x30000027ff087230 */ /* 0x000fe40000004100 */
[----:B------:R-:W-:Y:S02]  /*86d0*/  HADD2.F32 R29, -RZ, R42.H1_H1 ;  /* 0x3000002aff1d7230 */ /* 0x000fe40000004100 */
[----:B------:R-:W-:Y:S01]  /*86e0*/  FFMA.FTZ R32, R35, R13, R32 ;  /* 0x0000000d23207223 */ /* 0x000fe20000010020 */
[--C-:B------:R-:W-:Y:S02]  /*86f0*/  HADD2.F32 R14, -RZ, R7.reuse.H0_H0 ;  /* 0x20000007ff0e7230 */ /* 0x100fe40000004100 */
[----:B------:R-:W-:Y:S01]  /*8700*/  FFMA.FTZ R13, R36, R6, R9 ;  /* 0x00000006240d7223 */ /* 0x000fe20000010009 */
[----:B------:R-:W-:-:S02]  /*8710*/  HADD2.F32 R7, -RZ, R7.H1_H1 ;  /* 0x30000007ff077230 */ /* 0x000fc40000004100 */
[-C--:B------:R-:W-:Y:S01]  /*8720*/  FMUL.FTZ R5, R34, R24.reuse ;  /* 0x0000001822057220 */ /* 0x080fe20000410000 */
[-C--:B------:R-:W-:Y:S01]  /*8730*/  FMUL.FTZ R4, R31, R11.reuse ;  /* 0x0000000b1f047220 */ /* 0x080fe20000410000 */
[C---:B------:R-:W-:Y:S01]  /*8740*/  FMUL.FTZ R9, R8.reuse, R24 ;  /* 0x0000001808097220 */ /* 0x040fe20000410000 */
[C---:B------:R-:W-:Y:S01]  /*8750*/  FMUL.FTZ R6, R29.reuse, R11 ;  /* 0x0000000b1d067220 */ /* 0x040fe20000410000 */
[-C--:B------:R-:W-:Y:S01]  /*8760*/  FFMA.FTZ R11, R8, R14.reuse, -R5 ;  /* 0x0000000e080b7223 */ /* 0x080fe20000010805 */
[-C--:B------:R-:W-:Y:S01]  /*8770*/  FFMA.FTZ R24, R29, R7.reuse, -R4 ;  /* 0x000000071d187223 */ /* 0x080fe20000010804 */
[----:B------:R-:W-:Y:S01]  /*8780*/  FFMA.FTZ R14, R34, R14, R9 ;  /* 0x0000000e220e7223 */ /* 0x000fe20000010009 */
[----:B------:R-:W-:Y:S01]  /*8790*/  FFMA.FTZ R29, R31, R7, R6 ;  /* 0x000000071f1d7223 */ /* 0x000fe20000010006 */
[----:B------:R-:W-:Y:S02]  /*87a0*/  F2FP.F16.F32.PACK_AB R4, R15, R26 ;  /* 0x0000001a0f04723e */ /* 0x000fe400000000ff */
[----:B------:R-:W-:-:S02]  /*87b0*/  F2FP.F16.F32.PACK_AB R5, R12, R25 ;  /* 0x000000190c05723e */ /* 0x000fc400000000ff */
[----:B------:R-:W-:Y:S02]  /*87c0*/  F2FP.F16.F32.PACK_AB R6, R10, R21 ;  /* 0x000000150a06723e */ /* 0x000fe400000000ff */
[----:B------:R-:W-:Y:S02]  /*87d0*/  F2FP.F16.F32.PACK_AB R7, R24, R11 ;  /* 0x0000000b1807723e */ /* 0x000fe400000000ff */
[----:B------:R-:W-:Y:S02]  /*87e0*/  F2FP.F16.F32.PACK_AB R8, R3, R30 ;  /* 0x0000001e0308723e */ /* 0x000fe400000000ff */
[----:B------:R-:W-:Y:S02]  /*87f0*/  F2FP.F16.F32.PACK_AB R9, R20, R27 ;  /* 0x0000001b1409723e */ /* 0x000fe400000000ff */
[----:B------:R-:W-:Y:S02]  /*8800*/  F2FP.F16.F32.PACK_AB R10, R13, R32 ;  /* 0x000000200d0a723e */ /* 0x000fe400000000ff */
[----:B------:R-:W-:Y:S01]  /*8810*/  F2FP.F16.F32.PACK_AB R11, R29, R14 ;  /* 0x0000000e1d0b723e */ /* 0x000fe200000000ff */
[----:B------:R2:W-:Y:S04]  /*8820*/  STS.128 [R45+0x18400], R4 ;  /* 0x018400042d007388 */ /* 0x0005e80000000c00 */
[----:B------:R2:W-:Y:S02]  /*8830*/  STS.128 [R0+0x18400], R8 ;  /* 0x0184000800007388 */ /* 0x0005e40000000c00 */
.L_x_690:
[----:B------:R-:W-:Y:S05]  /*8840*/  BSYNC B0 ;  /* 0x0000000000007941 */ /* 0x000fea0003800000 */
.L_x_679:
[----:B------:R-:W-:Y:S01]  /*8850*/  @!PT LDS RZ, [RZ] ;  /* 0x00000000fffff984 */ /* 0x000fe20000000800 */
[----:B------:R-:W-:Y:S01]  /*8860*/  @!PT LDS RZ, [RZ] ;  /* 0x00000000fffff984 */ /* 0x000fe20000000800 */
[----:B------:R-:W-:Y:S01]  /*8870*/  @!PT LDS RZ, [RZ] ;  /* 0x00000000fffff984 */ /* 0x000fe20000000800 */
[----:B------:R-:W-:Y:S01]  /*8880*/  @!PT LDS RZ, [RZ] ;  /* 0x00000000fffff984 */ /* 0x000fe20000000800 */
[----:B------:R4:W-:Y:S06]  /*8890*/  MEMBAR.ALL.CTA ;  /* 0x0000000000007992 */ /* 0x0009ec0000008000 */
[----:B----4-:R-:W4:Y:S01]  /*88a0*/  FENCE.VIEW.ASYNC.S ;  /* 0x00000000000073c6 */ /* 0x010f220000000000 */
[----:B------:R-:W-:Y:S05]  /*88b0*/  WARPSYNC.ALL ;  /* 0x0000000000007948 */ /* 0x000fea0003800000 */
[----:B----4-:R-:W-:Y:S06]  /*88c0*/  BAR.SYNC.DEFER_BLOCKING 0xd, 0x100 ;  /* 0x0344000000007b1d */ /* 0x010fec0000010000 */
.L_x_676:
[----:B-123--:R-:W1:Y:S01]  /*88d0*/  S2R R0, SR_TID.X ;  /* 0x0000000000007919 */ /* 0x00ee620000002100 */
[----:B------:R-:W-:Y:S05]  /*88e0*/  WARPSYNC.ALL ;  /* 0x0000000000007948 */ /* 0x000fea0003800000 */
[----:B-1----:R-:W-:-:S04]  /*88f0*/  SHF.R.U32.HI R0, RZ, 0x7, R0 ;  /* 0x00000007ff007819 */ /* 0x002fc80000011600 */
[----:B------:R-:W-:Y:S01]  /*8900*/  IADD3 R20, R0, 0x8, RZ ;  /* 0x0000000800147810 */ /* 0x000fe20007ffe0ff */
[----:B------:R-:W-:-:S04]  /*8910*/  IMAD.U32 R0, RZ, RZ, UR44 ;  /* 0x0000002cff007e24 */ /* 0x000fc8000f8e00ff */
[----:B------:R1:W-:Y:S01]  /*8920*/  BAR.SYNC.DEFER_BLOCKING R20, 0x100 ;  /* 0x000400140000751d */ /* 0x0003e20000010000 */
[----:B------:R-:W-:-:S13]  /*8930*/  ISETP.NE.AND P0, PT, R0, 0x3, PT ;  /* 0x000000030000780c */ /* 0x000fda0003f05270 */
[----:B-1----:R-:W-:Y:S05]  /*8940*/  @!P0 BRA `(.L_x_700) ;  /* 0x0000000000048947 */ /* 0x002fea0003800000 */
[----:B------:R-:W-:Y:S01]  /*8950*/  BPT.TRAP 0x1 ;  /* 0x000000040000795c */ /* 0x000fe20000300000 */
.L_x_700:
[----:B0-----:R-:W-:Y:S01]  /*8960*/  IMAD R13, R200, 0x8, R19 ;  /* 0x00000008c80d7824 */ /* 0x001fe200078e0213 */
[----:B------:R-:W-:-:S04]  /*8970*/  SHF.L.U32 R72, R204, 0x1f, RZ ;  /* 0x0000001fcc487819 */ /* 0x000fc800000006ff */
[----:B------:R0:W1:Y:S01]  /*8980*/  SYNCS.PHASECHK.TRANS64.TRYWAIT P1, [R13+URZ+0x22830], R72 ;  /* 0x022830480d0075a7 */ /* 0x000062000802017f */
[----:B------:R-:W-:Y:S05]  /*8990*/  @!P0 BRA `(.L_x_701) ;  /* 0x0000000000048947 */ /* 0x000fea0003800000 */
[----:B------:R-:W-:Y:S01]  /*89a0*/  BPT.TRAP 0x1 ;  /* 0x000000040000795c */ /* 0x000fe20000300000 */
.L_x_701:
[----:B------:R-:W-:Y:S01]  /*89b0*/  VIADD R0, R19, 0x1c400 ;  /* 0x0001c40013007836 */ /* 0x000fe20000000000 */
[----:B------:R-:W-:Y:S01]  /*89c0*/  LOP3.LUT R4, R28, 0x10000, RZ, 0xfc, !PT ;  /* 0x000100001c047812 */ /* 0x000fe200078efcff */
[----:B------:R-:W-:-:S03]  /*89d0*/  IMAD.MOV.U32 R5, RZ, RZ, 0x40000040 ;  /* 0x40000040ff057424 */ /* 0x000fc600078e00ff */
[----:B------:R-:W-:-:S04]  /*89e0*/  SHF.R.U32.HI R0, RZ, 0x4, R0 ;  /* 0x00000004ff007819 */ /* 0x000fc80000011600 */
[----:B------:R-:W-:-:S04]  /*89f0*/  LOP3.LUT R0, R0, 0x3fff, RZ, 0xc0, !PT ;  /* 0x00003fff00007812 */ /* 0x000fc800078ec0ff */
[----:B------:R-:W-:Y:S01]  /*8a00*/  LOP3.LUT R0, R0, 0x10000, RZ, 0xfc, !PT ;  /* 0x0001000000007812 */ /* 0x000fe200078efcff */
[----:B-1----:R-:W-:Y:S06]  /*8a10*/  @P1 BRA `(.L_x_702) ;  /* 0x0000000000081947 */ /* 0x002fec0003800000 */
[----:B------:R-:W1:Y:S02]  /*8a20*/  SYNCS.PHASECHK.TRANS64.TRYWAIT P1, [R13+URZ+0x22830], R72 ;  /* 0x022830480d0075a7 */ /* 0x000e64000802017f */
[----:B-1----:R-:W-:Y:S05]  /*8a30*/  @!P1 BRA `(.L_x_703) ;  /* 0x0000012000209947 */ /* 0x002fea0003800000 */
.L_x_702:
[----:B------:R-:W-:Y:S01]  /*8a40*/  IMAD R14, R200, 0x300, R0 ;  /* 0x00000300c80e7824 */ /* 0x000fe200078e0200 */
[----:B------:R-:W-:Y:S05]  /*8a50*/  WARPSYNC.ALL ;  /* 0x0000000000007948 */ /* 0x000fea0003800000 */
[----:B------:R-:W-:Y:S01]  /*8a60*/  IMAD.MOV.U32 R15, RZ, RZ, 0x40000040 ;  /* 0x40000040ff0f7424 */ /* 0x000fe200078e00ff */
[C---:B------:R-:W-:Y:S01]  /*8a70*/  R2UR UR4, R4.reuse ;  /* 0x00000000040472ca */ /* 0x040fe200000e0000 */
[----:B------:R-:W-:Y:S01]  /*8a80*/  WARPGROUP.ARRIVE ;  /* 0x00000000000079c5 */ /* 0x000fe20000000000 */
[----:B------:R-:W-:Y:S01]  /*8a90*/  R2UR UR5, R5 ;  /* 0x00000000050572ca */ /* 0x000fe200000e0000 */
[----:B------:R-:W-:Y:S01]  /*8aa0*/  VIADD R10, R4, 0x2 ;  /* 0x00000002040a7836 */ /* 0x000fe20000000000 */
[C---:B------:R-:W-:Y:S01]  /*8ab0*/  R2UR UR6, R14.reuse ;  /* 0x000000000e0672ca */ /* 0x040fe200000e0000 */
[----:B------:R-:W-:Y:S01]  /*8ac0*/  VIADD R6, R14, 0x2 ;  /* 0x000000020e067836 */ /* 0x000fe20000000000 */
[----:B------:R-:W-:Y:S01]  /*8ad0*/  R2UR UR7, R15 ;  /* 0x000000000f0772ca */ /* 0x000fe200000e0000 */
[----:B------:R-:W-:Y:S01]  /*8ae0*/  IMAD.MOV.U32 R11, RZ, RZ, 0x40000040 ;  /* 0x40000040ff0b7424 */ /* 0x000fe200078e00ff */
[----:B------:R-:W2:Y:S01]  /*8af0*/  S2R R73, SR_TID.X ;  /* 0x0000000000497919 */ /* 0x000ea20000002100 */
[----:B------:R-:W-:-:S02]  /*8b00*/  IMAD.MOV.U32 R7, RZ, RZ, 0x40000040 ;  /* 0x40000040ff077424 */ /* 0x000fc400078e00ff */
[----:B------:R-:W-:Y:S02]  /*8b10*/  VIADD R8, R4, 0x4 ;  /* 0x0000000404087836 */ /* 0x000fe40000000000 */
[----:B------:R-:W-:Y:S02]  /*8b20*/  IMAD.MOV.U32 R9, RZ, RZ, 0x40000040 ;  /* 0x40000040ff097424 */ /* 0x000fe400078e00ff */
[----:B------:R-:W-:Y:S02]  /*8b30*/  IMAD.MOV.U32 R15, RZ, RZ, 0x40000040 ;  /* 0x40000040ff0f7424 */ /* 0x000fe400078e00ff */
[----:B------:R-:W-:Y:S02]  /*8b40*/  IMAD R21, R178, -0x60, R152 ;  /* 0xffffffa0b2157824 */ /* 0x000fe400078e0298 */
[----:B------:R-:W-:Y:S01]  /*8b50*/  HGMMA.64x96x16.F32 R24, gdesc[UR4], RZ, !UPT, gsb0 ;  /* 0x01600000041879f0 */ /* 0x000fe2000c0008ff */
[----:B------:R-:W-:Y:S02]  /*8b60*/  R2UR UR4, R10 ;  /* 0x000000000a0472ca */ /* 0x000fe400000e0000 */
[----:B------:R-:W-:-:S02]  /*8b70*/  R2UR UR5, R11 ;  /* 0x000000000b0572ca */ /* 0x000fc400000e0000 */
[----:B------:R-:W-:Y:S01]  /*8b80*/  R2UR UR6, R6 ;  /* 0x00000000060672ca */ /* 0x000fe200000e0000 */
[----:B------:R-:W-:Y:S01]  /*8b90*/  VIADD R6, R14, 0x4 ;  /* 0x000000040e067836 */ /* 0x000fe20000000000 */
[----:B------:R-:W-:Y:S01]  /*8ba0*/  R2UR UR7, R7 ;  /* 0x00000000070772ca */ /* 0x000fe200000e0000 */
[----:B------:R-:W-:Y:S01]  /*8bb0*/  IMAD.MOV.U32 R7, RZ, RZ, 0x40000040 ;  /* 0x40000040ff077424 */ /* 0x000fe200078e00ff */
[----:B------:R-:W-:Y:S01]  /*8bc0*/  IADD3 R21, -R224, 0x60, R21 ;  /* 0x00000060e0157810 */ /* 0x000fe20007ffe115 */
[----:B------:R-:W-:-:S03]  /*8bd0*/  VIADD R14, R14, 0x6 ;  /* 0x000000060e0e7836 */ /* 0x000fc60000000000 */
[C---:B------:R-:W-:Y:S02]  /*8be0*/  ISETP.GT.AND P2, PT, R21.reuse, RZ, PT ;  /* 0x000000ff1500720c */ /* 0x040fe40003f44270 */
        /* <DEDUP_REMOVED lines=8> */
[----:B------:R-:W-:Y:S02]  /*8c70*/  R2UR UR4, R8 ;  /* 0x00000000080472ca */ /* 0x000fe400000e0000 */
[----:B------:R-:W-:Y:S02]  /*8c80*/  R2UR UR5, R9 ;  /* 0x00000000090572ca */ /* 0x000fe400000e0000 */
[----:B------:R-:W-:Y:S01]  /*8c90*/  R2UR UR6, R6 ;  /* 0x00000000060672ca */ /* 0x000fe200000e0000 */
[----:B------:R-:W-:Y:S01]  /*8ca0*/  VIADD R6, R4, 0x6 ;  /* 0x0000000604067836 */ /* 0x000fe20000000000 */
[----:B------:R-:W-:Y:S01]  /*8cb0*/  R2UR UR7, R7 ;  /* 0x00000000070772ca */ /* 0x000fe200000e0000 */
[----:B------:R-:W-:Y:S01]  /*8cc0*/  IMAD.MOV.U32 R7, RZ, RZ, 0x40000040 ;  /* 0x40000040ff077424 */ /* 0x000fe200078e00ff */
[----:B------:R-:W-:Y:S02]  /*8cd0*/  WARPGROUP.DEPBAR.LE gsb0, 0x0 ;  /* 0x00008000000079c5 */ /* 0x000fe40000010000 */
[----:B------:R-:W-:-:S09]  /*8ce0*/  WARPGROUP.ARRIVE ;  /* 0x00000000000079c5 */ /* 0x000fd20000000000 */
[----:B------:R-:W-:Y:S01]  /*8cf0*/  HGMMA.64x96x16.F32 R24, gdesc[UR4], R24, gsb0 ;  /* 0x01600000041879f0 */ /* 0x000fe20008000818 */
[----:B------:R-:W-:Y:S02]  /*8d00*/  R2UR UR4, R6 ;  /* 0x00000000060472ca */ /* 0x000fe400000e0000 */
[----:B------:R-:W-:Y:S02]  /*8d10*/  R2UR UR5, R7 ;  /* 0x00000000070572ca */ /* 0x000fe400000e0000 */
[----:B------:R-:W-:Y:S02]  /*8d20*/  R2UR UR6, R14 ;  /* 0x000000000e0672ca */ /* 0x000fe400000e0000 */
[----:B------:R-:W-:Y:S01]  /*8d30*/  R2UR UR7, R15 ;  /* 0x000000000f0772ca */ /* 0x000fe200000e0000 */
[----:B------:R-:W-:Y:S02]  /*8d40*/  WARPGROUP.DEPBAR.LE gsb0, 0x0 ;  /* 0x00008000000079c5 */ /* 0x000fe40000010000 */
[----:B------:R-:W-:-:S10]  /*8d50*/  WARPGROUP.ARRIVE ;  /* 0x00000000000079c5 */ /* 0x000fd40000000000 */
[----:B------:R-:W-:Y:S01]  /*8d60*/  HGMMA.64x96x16.F32 R24, gdesc[UR4], R24, gsb0 ;  /* 0x01600000041879f0 */ /* 0x000fe20008000818 */
[----:B------:R-:W-:Y:S01]  /*8d70*/  ULDC UR4, c[0x0][0x9d8] ;  /* 0x0002760000047ab9 */ /* 0x000fe20000000800 */
[----:B------:R-:W-:Y:S01]  /*8d80*/  ULDC UR5, c[0x0][0x988] ;  /* 0x0002620000057ab9 */ /* 0x000fe20000000800 */
[----:B------:R-:W-:Y:S02]  /*8d90*/  WARPGROUP.DEPBAR.LE gsb0, 0x0 ;  /* 0x00008000000079c5 */ /* 0x000fe40000010000 */
        /* <DEDUP_REMOVED lines=22> */
[----:B--2---:R-:W-:Y:S01]  /*8f00*/  FSEL R15, R15, -INF , P3 ;  /* 0xff8000000f0f7808 */ /* 0x004fe20001800000 */
        /* <DEDUP_REMOVED lines=31> */
[----:B--2---:R-:W-:-:S07]  /*9100*/  FSEL R12, R12, -INF , P2 ;  /* 0xff8000000c0c7808 */ /* 0x004fce0001000000 */
[----:B------:R-:W2:Y:S08]  /*9110*/  MUFU.TANH R3, R27 ;  /* 0x0000001b00037308 */ /* 0x000eb00000002400 */
[----:B------:R-:W4:Y:S01]  /*9120*/  MUFU.TANH R30, R38 ;  /* 0x00000026001e7308 */ /* 0x000f220000002400 */
[----:B---3--:R-:W-:-:S07]  /*9130*/  FSEL R14, R14, -INF , P4 ;  /* 0xff8000000e0e7808 */ /* 0x008fce0002000000 */
[----:B------:R-:W3:Y:S01]  /*9140*/  MUFU.TANH R33, R33 ;  /* 0x0000002100217308 */ /* 0x000ee20000002400 */
[----:B--2---:R-:W-:Y:S02]  /*9150*/  FSEL R3, R3, -INF , P3 ;  /* 0xff80000003037808 */ /* 0x004fe40001800000 */
[----:B------:R-:W-:-:S05]  /*9160*/  ISETP.GT.AND P3, PT, R21, 0x18, PT ;  /* 0x000000181500780c */ /* 0x000fca0003f64270 */
[----:B------:R2:W-:Y:S01]  /*9170*/  MUFU.TANH R38, R46 ;  /* 0x0000002e00267308 */ /* 0x0005e20000002400 */
[----:B----4-:R-:W-:-:S07]  /*9180*/  FSEL R30, R30, -INF , P3 ;  /* 0xff8000001e1e7808 */ /* 0x010fce0001800000 */
[----:B------:R-:W4:Y:S01]  /*9190*/  MUFU.TANH R26, R34 ;  /* 0x00000022001a7308 */ /* 0x000f220000002400 */
[----:B--2---:R-:W-:Y:S02]  /*91a0*/  FSEL R46, R24, -INF , P2 ;  /* 0xff800000182e7808 */ /* 0x004fe40001000000 */
[----:B------:R-:W-:-:S04]  /*91b0*/  ISETP.GT.AND P2, PT, R21, 0x11, PT ;  /* 0x000000111500780c */ /* 0x000fc80003f44270 */
[----:B---3--:R-:W-:Y:S01]  /*91c0*/  FSEL R74, R33, -INF , P2 ;  /* 0xff800000214a7808 */ /* 0x008fe20001000000 */
[----:B------:R-:W-:Y:S08]  /*91d0*/  MUFU.TANH R34, R42 ;  /* 0x0000002a00227308 */ /* 0x000ff00000002400 */
[----:B------:R2:W-:Y:S01]  /*91e0*/  MUFU.TANH R25, R54 ;  /* 0x0000003600197308 */ /* 0x0005e20000002400 */
[----:B----4-:R-:W-:-:S07]  /*91f0*/  FSEL R26, R26, -INF , P1 ;  /* 0xff8000001a1a7808 */ /* 0x010fce0000800000 */
[----:B------:R-:W3:Y:S01]  /*9200*/  MUFU.TANH R36, R36 ;  /* 0x0000002400247308 */ /* 0x000ee20000002400 */
[----:B--2---:R-:W-:Y:S02]  /*9210*/  FSEL R54, R29, -INF , P5 ;  /* 0xff8000001d367808 */ /* 0x004fe40002800000 */
[----:B------:R-:W-:-:S05]  /*9220*/  FMNMX.FTZ R29, R46, R15, !PT ;  /* 0x0000000f2e1d7209 */ /* 0x000fca0007810000 */
[----:B------:R2:W-:Y:S08]  /*9230*/  MUFU.TANH R42, R50 ;  /* 0x00000032002a7308 */ /* 0x0005f00000002400 */
[----:B------:R-:W4:Y:S01]  /*9240*/  MUFU.TANH R31, R31 ;  /* 0x0000001f001f7308 */ /* 0x000f220000002400 */
[----:B--2---:R-:W-:Y:S02]  /*9250*/  FSEL R50, R28, -INF , P4 ;  /* 0xff8000001c327808 */ /* 0x004fe40002000000 */
[----:B------:R-:W-:-:S02]  /*9260*/  ISETP.GT.AND P4, PT, R21, 0x19, PT ;  /* 0x000000191500780c */ /* 0x000fc40003f84270 */
[----:B------:R-:W-:Y:S02]  /*9270*/  FMNMX.FTZ R29, R50, R29, !PT ;  /* 0x0000001d321d7209 */ /* 0x000fe40007810000 */
[----:B---3--:R-:W-:Y:S01]  /*9280*/  FSEL R76, R36, -INF , P3 ;  /* 0xff800000244c7808 */ /* 0x008fe20001800000 */
[----:B------:R-:W2:Y:S01]  /*9290*/  MUFU.TANH R37, R37 ;  /* 0x0000002500257308 */ /* 0x000ea20000002400 */
[----:B------:R-:W-:Y:S02]  /*92a0*/  FMNMX.FTZ R29, R54, R29, !PT ;  /* 0x0000001d361d7209 */ /* 0x000fe40007810000 */
[----:B------:R-:W-:-:S05]  /*92b0*/  ISETP.GT.AND P3, PT, R21, 0x29, PT ;  /* 0x000000291500780c */ /* 0x000fca0003f64270 */
[----:B------:R-:W3:Y:S01]  /*92c0*/  MUFU.TANH R40, R40 ;  /* 0x0000002800287308 */ /* 0x000ee20000002400 */
[----:B----4-:R-:W-:Y:S02]  /*92d0*/  FSEL R24, R31, -INF , P5 ;  /* 0xff8000001f187808 */ /* 0x010fe40002800000 */
[----:B------:R-:W-:-:S04]  /*92e0*/  ISETP.GT.AND P5, PT, R21, 0x20, PT ;  /* 0x000000201500780c */ /* 0x000fc80003fa4270 */
[----:B------:R-:W-:Y:S01]  /*92f0*/  FSEL R34, R34, -INF , P5 ;  /* 0xff80000022227808 */ /* 0x000fe20002800000 */
[----:B------:R4:W-:Y:S01]  /*9300*/  MUFU.TANH R27, R58 ;  /* 0x0000003a001b7308 */ /* 0x0009e20000002400 */
[----:B--2---:R-:W-:-:S07]  /*9310*/  FSEL R78, R37, -INF , P4 ;  /* 0xff800000254e7808 */ /* 0x004fce0002000000 */
[----:B------:R-:W2:Y:S01]  /*9320*/  MUFU.TANH R35, R35 ;  /* 0x0000002300237308 */ /* 0x000ea20000002400 */
[----:B----4-:R-:W-:Y:S02]  /*9330*/  FSEL R58, R32, -INF , P1 ;  /* 0xff800000203a7808 */ /* 0x010fe40000800000 */
[C---:B------:R-:W-:Y:S02]  /*9340*/  ISETP.GT.AND P1, PT, R21.reuse, 0x21, PT ;  /* 0x000000211500780c */ /* 0x040fe40003f24270 */
[----:B------:R-:W-:Y:S02]  /*9350*/  FMNMX.FTZ R29, R58, R29, !PT ;  /* 0x0000001d3a1d7209 */ /* 0x000fe40007810000 */
[----:B---3--:R-:W-:Y:S01]  /*9360*/  FSEL R80, R40, -INF , P5 ;  /* 0xff80000028507808 */ /* 0x008fe20002800000 */
[----:B------:R-:W3:Y:S01]  /*9370*/  MUFU.TANH R41, R41 ;  /* 0x0000002900297308 */ /* 0x000ee20000002400 */
[----:B------:R-:W-:Y:S02]  /*9380*/  FMNMX.FTZ R29, R74, R29, !PT ;  /* 0x0000001d4a1d7209 */ /* 0x000fe40007810000 */
[----:B------:R-:W-:-:S02]  /*9390*/  ISETP.GT.AND P5, PT, R21, 0x31, PT ;  /* 0x000000311500780c */ /* 0x000fc40003fa4270 */
[----:B------:R-:W-:-:S03]  /*93a0*/  FMNMX.FTZ R29, R76, R29, !PT ;  /* 0x0000001d4c1d7209 */ /* 0x000fc60007810000 */
[----:B------:R-:W4:Y:S01]  /*93b0*/  MUFU.TANH R44, R44 ;  /* 0x0000002c002c7308 */ /* 0x000f220000002400 */
[----:B------:R-:W-:Y:S02]  /*93c0*/  FMNMX.FTZ R29, R78, R29, !PT ;  /* 0x0000001d4e1d7209 */ /* 0x000fe40007810000 */
[----:B--2---:R-:W-:Y:S02]  /*93d0*/  FSEL R28, R35, -INF , P2 ;  /* 0xff800000231c7808 */ /* 0x004fe40001000000 */
[----:B------:R-:W-:Y:S02]  /*93e0*/  ISETP.GT.AND P2, PT, R21, 0x28, PT ;  /* 0x000000281500780c */ /* 0x000fe40003f44270 */
[----:B------:R-:W-:Y:S01]  /*93f0*/  FMNMX.FTZ R29, R80, R29, !PT ;  /* 0x0000001d501d7209 */ /* 0x000fe20007810000 */
[----:B------:R-:W2:Y:S01]  /*9400*/  MUFU.TANH R39, R39 ;  /* 0x0000002700277308 */ /* 0x000ea20000002400 */
[----:B---3--:R-:W-:Y:S02]  /*9410*/  FSEL R82, R41, -INF , P1 ;  /* 0xff80000029527808 */ /* 0x008fe40000800000 */
[----:B------:R-:W-:-:S02]  /*9420*/  FSEL R38, R38, -INF , P2 ;  /* 0xff80000026267808 */ /* 0x000fc40001000000 */
[----:B------:R-:W-:-:S03]  /*9430*/  FMNMX.FTZ R29, R82, R29, !PT ;  /* 0x0000001d521d7209 */ /* 0x000fc60007810000 */
[----:B------:R-:W3:Y:S01]  /*9440*/  MUFU.TANH R45, R45 ;  /* 0x0000002d002d7308 */ /* 0x000ee20000002400 */
[----:B----4-:R-:W-:Y:S02]  /*9450*/  FSEL R84, R44, -INF , P2 ;  /* 0xff8000002c547808 */ /* 0x010fe40001000000 */
[----:B------:R-:W-:Y:S02]  /*9460*/  ISETP.GT.AND P2, PT, R21, 0x39, PT ;  /* 0x000000391500780c */ /* 0x000fe40003f44270 */
[----:B------:R-:W-:Y:S01]  /*9470*/  FMNMX.FTZ R31, R84, R29, !PT ;  /* 0x0000001d541f7209 */ /* 0x000fe20007810000 */
[----:B------:R-:W-:Y:S02]  /*9480*/  FMUL.FTZ R29, R64, UR4 ;  /* 0x00000004401d7c20 */ /* 0x000fe40008410000 */
[----:B------:R-:W4:Y:S01]  /*9490*/  MUFU.TANH R48, R48 ;  /* 0x0000003000307308 */ /* 0x000f220000002400 */
[----:B--2---:R-:W-:Y:S02]  /*94a0*/  FSEL R32, R39, -INF , P4 ;  /* 0xff80000027207808 */ /* 0x004fe40002000000 */
[----:B------:R-:W-:-:S04]  /*94b0*/  ISETP.GT.AND P4, PT, R21, 0x30, PT ;  /* 0x000000301500780c */ /* 0x000fc80003f84270 */
[----:B------:R-:W-:Y:S01]  /*94c0*/  FSEL R42, R42, -INF , P4 ;  /* 0xff8000002a2a7808 */ /* 0x000fe20002000000 */
[----:B------:R-:W2:Y:S01]  /*94d0*/  MUFU.TANH R43, R43 ;  /* 0x0000002b002b7308 */ /* 0x000ea20000002400 */
[----:B---3--:R-:W-:-:S04]  /*94e0*/  FSEL R86, R45, -INF , P3 ;  /* 0xff8000002d567808 */ /* 0x008fc80001800000 */
[----:B------:R-:W-:-:S03]  /*94f0*/  FMNMX.FTZ R31, R86, R31, !PT ;  /* 0x0000001f561f7209 */ /* 0x000fc60007810000 */
[----:B------:R-:W3:Y:S01]  /*9500*/  MUFU.TANH R49, R49 ;  /* 0x0000003100317308 */ /* 0x000ee20000002400 */
[----:B----4-:R-:W-:Y:S02]  /*9510*/  FSEL R64, R48, -INF , P4 ;  /* 0xff80000030407808 */ /* 0x010fe40002000000 */
[----:B------:R-:W-:Y:S02]  /*9520*/  ISETP.GT.AND P4, PT, R21, 0x41, PT ;  /* 0x000000411500780c */ /* 0x000fe40003f84270 */
[----:B------:R-:W-:-:S03]  /*9530*/  FMNMX.FTZ R31, R64, R31, !PT ;  /* 0x0000001f401f7209 */ /* 0x000fc60007810000 */
        /* <DEDUP_REMOVED lines=14> */
[----:B------:R-:W-:-:S05]  /*9620*/  ISETP.GT.AND P3, PT, R21, 0x40, PT ;  /* 0x000000401500780c */ /* 0x000fca0003f64270 */
[----:B------:R-:W2:Y:S01]  /*9630*/  MUFU.TANH R51, R51 ;  /* 0x0000003300337308 */ /* 0x000ea20000002400 */
[----:B---3--:R-:W-:-:S04]  /*9640*/  FSEL R92, R53, -INF , P2 ;  /* 0xff800000355c7808 */ /* 0x008fc80001000000 */
[----:B------:R-:W-:-:S03]  /*9650*/  FMNMX.FTZ R33, R92, R33, !PT ;  /* 0x000000215c217209 */ /* 0x000fc60007810000 */
[----:B------:R-:W3:Y:S01]  /*9660*/  MUFU.TANH R57, R57 ;  /* 0x0000003900397308 */ /* 0x000ee20000002400 */
[----:B----4-:R-:W-:Y:S02]  /*9670*/  FSEL R68, R56, -INF , P3 ;  /* 0xff80000038447808 */ /* 0x010fe40001800000 */
[----:B------:R-:W-:Y:S02]  /*9680*/  FSEL R56, R27, -INF , P3 ;  /* 0xff8000001b387808 */ /* 0x000fe40001800000 */
[----:B------:R-:W-:Y:S02]  /*9690*/  FMNMX.FTZ R33, R68, R33, !PT ;  /* 0x0000002144217209 */ /* 0x000fe40007810000 */
[----:B------:R-:W-:Y:S01]  /*96a0*/  ISETP.GT.AND P3, PT, R21, 0x51, PT ;  /* 0x000000511500780c */ /* 0x000fe20003f64270 */
[----:B------:R-:W4:Y:S01]  /*96b0*/  MUFU.TANH R60, R60 ;  /* 0x0000003c003c7308 */ /* 0x000f220000002400 */
[----:B--2---:R-:W-:Y:S02]  /*96c0*/  FSEL R44, R51, -INF , P5 ;  /* 0xff800000332c7808 */ /* 0x004fe40002800000 */
[----:B------:R-:W-:-:S02]  /*96d0*/  ISETP.GT.AND P5, PT, R21, 0x48, PT ;  /* 0x000000481500780c */ /* 0x000fc40003fa4270 */
[----:B------:R-:W-:-:S03]  /*96e0*/  FMNMX.FTZ R27, R12, R3, !PT ;  /* 0x000000030c1b7209 */ /* 0x000fc60007810000 */
[----:B------:R-:W2:Y:S01]  /*96f0*/  MUFU.TANH R55, R55 ;  /* 0x0000003700377308 */ /* 0x000ea20000002400 */
[----:B---3--:R-:W-:Y:S02]  /*9700*/  FSEL R94, R57, -INF , P4 ;  /* 0xff800000395e7808 */ /* 0x008fe40002000000 */
[----:B------:R-:W-:Y:S02]  /*9710*/  FMNMX.FTZ R27, R14, R27, !PT ;  /* 0x0000001b0e1b7209 */ /* 0x000fe40007810000 */
[----:B------:R-:W-:Y:S02]  /*9720*/  FMNMX.FTZ R33, R94, R33, !PT ;  /* 0x000000215e217209 */ /* 0x000fe40007810000 */
[----:B------:R-:W-:Y:S01]  /*9730*/  FMNMX.FTZ R27, R24, R27, !PT ;  /* 0x0000001b181b7209 */ /* 0x000fe20007810000 */
[----:B------:R-:W3:Y:S01]  /*9740*/  MUFU.TANH R61, R61 ;  /* 0x0000003d003d7308 */ /* 0x000ee20000002400 */
[----:B----4-:R-:W-:Y:S02]  /*9750*/  FSEL R96, R60, -INF , P5 ;  /* 0xff8000003c607808 */ /* 0x010fe40002800000 */
[----:B------:R-:W-:-:S02]  /*9760*/  FMNMX.FTZ R27, R26, R27, !PT ;  /* 0x0000001b1a1b7209 */ /* 0x000fc40007810000 */
[----:B------:R-:W-:Y:S02]  /*9770*/  FMNMX.FTZ R33, R96, R33, !PT ;  /* 0x0000002160217209 */ /* 0x000fe40007810000 */
[----:B------:R-:W-:Y:S01]  /*9780*/  FMNMX.FTZ R27, R28, R27, !PT ;  /* 0x0000001b1c1b7209 */ /* 0x000fe20007810000 */
[----:B------:R-:W4:Y:S01]  /*9790*/  MUFU.TANH R29, R29 ;  /* 0x0000001d001d7308 */ /* 0x000f220000002400 */
[----:B--2---:R-:W-:Y:S02]  /*97a0*/  FSEL R52, R55, -INF , P2 ;  /* 0xff80000037347808 */ /* 0x004fe40001000000 */
[----:B------:R-:W-:Y:S02]  /*97b0*/  ISETP.GT.AND P2, PT, R21, 0x50, PT ;  /* 0x000000501500780c */ /* 0x000fe40003f44270 */
        /* <DEDUP_REMOVED lines=18> */
[----:B------:R-:W-:-:S03]  /*98e0*/  FMNMX.FTZ R33, R102, R33, !PT ;  /* 0x0000002166217209 */ /* 0x000fc60007810000 */
[----:B------:R-:W3:Y:S01]  /*98f0*/  MUFU.TANH R69, R69 ;  /* 0x0000004500457308 */ /* 0x000ee20000002400 */
[----:B----4-:R-:W-:Y:S02]  /*9900*/  FSEL R62, R62, -INF , P5 ;  /* 0xff8000003e3e7808 */ /* 0x010fe40002800000 */
[----:B------:R-:W-:-:S05]  /*9910*/  ISETP.GT.AND P5, PT, R21, 0x59, PT ;  /* 0x000000591500780c */ /* 0x000fca0003fa4270 */
[----:B------:R-:W4:Y:S01]  /*9920*/  MUFU.TANH R63, R63 ;  /* 0x0000003f003f7308 */ /* 0x000f220000002400 */
[----:B--2---:R-:W-:Y:S02]  /*9930*/  FSEL R104, R31, -INF , P4 ;  /* 0xff8000001f687808 */ /* 0x004fe40002000000 */
[----:B------:R-:W-:Y:S02]  /*9940*/  FMNMX.FTZ R31, R44, R29, !PT ;  /* 0x0000001d2c1f7209 */ /* 0x000fe40007810000 */
[----:B------:R-:W-:Y:S02]  /*9950*/  FMNMX.FTZ R33, R104, R33, !PT ;  /* 0x0000002168217209 */ /* 0x000fe40007810000 */
[----:B------:R-:W-:Y:S01]  /*9960*/  FMNMX.FTZ R31, R48, R31, !PT ;  /* 0x0000001f301f7209 */ /* 0x000fe20007810000 */
[----:B------:R-:W2:Y:S01]  /*9970*/  MUFU.TANH R66, R66 ;  /* 0x0000004200427308 */ /* 0x000ea20000002400 */
[----:B---3--:R-:W-:Y:S02]  /*9980*/  FSEL R106, R69, -INF , P5 ;  /* 0xff800000456a7808 */ /* 0x008fe40002800000 */
[----:B------:R-:W-:-:S02]  /*9990*/  FMNMX.FTZ R31, R52, R31, !PT ;  /* 0x0000001f341f7209 */ /* 0x000fc40007810000 */
[----:B------:R-:W-:Y:S02]  /*99a0*/  FMNMX.FTZ R33, R106, R33, !PT ;  /* 0x000000216a217209 */ /* 0x000fe40007810000 */
[----:B------:R-:W-:Y:S01]  /*99b0*/  FMNMX.FTZ R31, R56, R31, !PT ;  /* 0x0000001f381f7209 */ /* 0x000fe20007810000 */
[----:B------:R-:W-:Y:S02]  /*99c0*/  MUFU.TANH R67, R67 ;  /* 0x0000004300437308 */ /* 0x000fe40000002400 */
[----:B------:R-:W3:Y:S06]  /*99d0*/  SHFL.BFLY PT, R108, R33, 0x2, 0x1f ;  /* 0x0c401f00216c7f89 */ /* 0x000eec00000e0000 */
[----:B------:R-:W0:Y:S08]  /*99e0*/  MUFU.TANH R70, R70 ;  /* 0x0000004600467308 */ /* 0x000e300000002400 */
[----:B------:R-:W1:Y:S01]  /*99f0*/  MUFU.TANH R71, R71 ;  /* 0x0000004700477308 */ /* 0x000e620000002400 */
[----:B---3--:R-:W-:-:S02]  /*9a00*/  FMNMX.FTZ R108, R33, R108, !PT ;  /* 0x0000006c216c7209 */ /* 0x008fc40007810000 */
[----:B------:R-:W-:-:S03]  /*9a10*/  FMNMX.FTZ R33, R60, R31, !PT ;  /* 0x0000001f3c217209 */ /* 0x000fc60007810000 */
[----:B------:R-:W3:Y:S01]  /*9a20*/  SHFL.BFLY PT, R21, R108, 0x1, 0x1f ;  /* 0x0c201f006c157f89 */ /* 0x000ee200000e0000 */
[----:B------:R-:W-:Y:S02]  /*9a30*/  FMNMX.FTZ R33, R62, R33, !PT ;  /* 0x000000213e217209 */ /* 0x000fe40007810000 */
[----:B---3--:R-:W-:Y:S01]  /*9a40*/  FMNMX.FTZ R176, R108, R21, !PT ;  /* 0x000000156cb07209 */ /* 0x008fe20007810000 */
[----:B------:R-:W-:-:S03]  /*9a50*/  IMAD.U32 R21, RZ, RZ, UR5 ;  /* 0x00000005ff157e24 */ /* 0x000fc6000f8e00ff */
[C---:B------:R-:W-:Y:S01]  /*9a60*/  FSETP.NEU.FTZ.AND P6, PT, R176.reuse, -INF , PT ;  /* 0xff800000b000780b */ /* 0x040fe20003fdd000 */
[----:B------:R-:W-:-:S05]  /*9a70*/  FMUL.FTZ R25, R176, R21 ;  /* 0x00000015b0197220 */ /* 0x000fca0000410000 */
[----:B------:R-:W-:-:S05]  /*9a80*/  FSEL R25, R25, RZ, P6 ;  /* 0x000000ff19197208 */ /* 0x000fca0003000000 */
[-CC-:B------:R-:W-:Y:S01]  /*9a90*/  FFMA.FTZ R152, R46, R21.reuse, -R25.reuse ;  /* 0x000000152e987223 */ /* 0x180fe20000010819 */
[----:B----4-:R-:W-:Y:S01]  /*9aa0*/  FSEL R46, R63, -INF , P1 ;  /* 0xff8000003f2e7808 */ /* 0x010fe20000800000 */
[-CC-:B-----5:R-:W-:Y:S01]  /*9ab0*/  FFMA.FTZ R154, R50, R21.reuse, -R25.reuse ;  /* 0x00000015329a7223 */ /* 0x1a0fe20000010819 */
[-CC-:B------:R-:W-:Y:S01]  /*9ac0*/  FFMA.FTZ R54, R54, R21.reuse, -R25.reuse ;  /* 0x0000001536367223 */ /* 0x180fe20000010819 */
[----:B--2---:R-:W-:Y:S01]  /*9ad0*/  FSEL R50, R66, -INF , P2 ;  /* 0xff80000042327808 */ /* 0x004fe20001000000 */
[--C-:B------:R-:W-:Y:S01]  /*9ae0*/  FFMA.FTZ R156, R58, R21, -R25.reuse ;  /* 0x000000153a9c7223 */ /* 0x100fe20000010819 */
[----:B------:R-:W-:Y:S01]  /*9af0*/  FMNMX.FTZ R33, R46, R33, !PT ;  /* 0x000000212e217209 */ /* 0x000fe20007810000 */
[----:B------:R2:W-:Y:S01]  /*9b00*/  MUFU.EX2 R27, R54 ;  /* 0x00000036001b7308 */ /* 0x0005e20000000800 */
[----:B0-----:R-:W-:Y:S01]  /*9b10*/  FSEL R58, R70, -INF , P4 ;  /* 0xff800000463a7808 */ /* 0x001fe20002000000 */
[--C-:B------:R-:W-:Y:S01]  /*9b20*/  FFMA.FTZ R15, R15, R21, -R25.reuse ;  /* 0x000000150f0f7223 */ /* 0x100fe20000010819 */
[----:B------:R-:W-:Y:S01]  /*9b30*/  FMNMX.FTZ R33, R50, R33, !PT ;  /* 0x0000002132217209 */ /* 0x000fe20007810000 */
[-CC-:B------:R-:W-:Y:S01]  /*9b40*/  FFMA.FTZ R74, R74, R21.reuse, -R25.reuse ;  /* 0x000000154a4a7223 */ /* 0x180fe20000010819 */
[----:B-1----:R-:W-:Y:S01]  /*9b50*/  FSEL R66, R71, -INF , P5 ;  /* 0xff80000047427808 */ /* 0x002fe20002800000 */
[-CC-:B------:R-:W-:Y:S01]  /*9b60*/  FFMA.FTZ R158, R76, R21.reuse, -R25.reuse ;  /* 0x000000154c9e7223 */ /* 0x180fe20000010819 */
[-CC-:B------:R-:W-:Y:S01]  /*9b70*/  FFMA.FTZ R78, R78, R21.reuse, -R25.reuse ;  /* 0x000000154e4e7223 */ /* 0x180fe20000010819 */
[----:B------:R-:W-:Y:S01]  /*9b80*/  MUFU.EX2 R152, R152 ;  /* 0x0000009800987308 */ /* 0x000fe20000000800 */
[----:B--2---:R-:W-:Y:S01]  /*9b90*/  FSEL R54, R67, -INF , P3 ;  /* 0xff80000043367808 */ /* 0x004fe20001800000 */
[-CC-:B------:R-:W-:Y:S01]  /*9ba0*/  FFMA.FTZ R160, R80, R21.reuse, -R25.reuse ;  /* 0x0000001550a07223 */ /* 0x180fe20000010819 */
[-CC-:B------:R-:W-:Y:S01]  /*9bb0*/  FFMA.FTZ R82, R82, R21.reuse, -R25.reuse ;  /* 0x0000001552527223 */ /* 0x180fe20000010819 */
[--C-:B------:R-:W-:Y:S01]  /*9bc0*/  FFMA.FTZ R162, R84, R21, -R25.reuse ;  /* 0x0000001554a27223 */ /* 0x100fe20000010819 */
[----:B------:R-:W-:Y:S01]  /*9bd0*/  FMNMX.FTZ R35, R54, R33, !PT ;  /* 0x0000002136237209 */ /* 0x000fe20007810000 */
[-CC-:B------:R-:W-:Y:S01]  /*9be0*/  FFMA.FTZ R164, R64, R21.reuse, -R25.reuse ;  /* 0x0000001540a47223 */ /* 0x180fe20000010819 */
[--C-:B------:R-:W-:Y:S01]  /*9bf0*/  FFMA.FTZ R37, R88, R21, -R25.reuse ;  /* 0x0000001558257223 */ /* 0x100fe20000010819 */
[----:B------:R-:W0:Y:S01]  /*9c00*/  MUFU.EX2 R15, R15 ;  /* 0x0000000f000f7308 */ /* 0x000e220000000800 */
[----:B------:R-:W-:Y:S01]  /*9c10*/  FMNMX.FTZ R35, R58, R35, !PT ;  /* 0x000000233a237209 */ /* 0x000fe20007810000 */
[-CC-:B------:R-:W-:Y:S01]  /*9c20*/  FFMA.FTZ R166, R90, R21.reuse, -R25.reuse ;  /* 0x000000155aa67223 */ /* 0x180fe20000010819 */
[-CC-:B------:R-:W-:Y:S01]  /*9c30*/  FFMA.FTZ R39, R92, R21.reuse, -R25.reuse ;  /* 0x000000155c277223 */ /* 0x180fe20000010819 */
[--C-:B------:R-:W-:Y:S01]  /*9c40*/  FFMA.FTZ R168, R68, R21, -R25.reuse ;  /* 0x0000001544a87223 */ /* 0x100fe20000010819 */
[----:B------:R-:W-:Y:S01]  /*9c50*/  FMNMX.FTZ R41, R66, R35, !PT ;  /* 0x0000002342297209 */ /* 0x000fe20007810000 */
[-CC-:B------:R-:W-:Y:S01]  /*9c60*/  FFMA.FTZ R35, R86, R21.reuse, -R25.reuse ;  /* 0x0000001556237223 */ /* 0x180fe20000010819 */
[-CC-:B------:R-:W-:Y:S01]  /*9c70*/  FFMA.FTZ R170, R96, R21.reuse, -R25.reuse ;  /* 0x0000001560aa7223 */ /* 0x180fe20000010819 */
[----:B------:R-:W1:Y:S01]  /*9c80*/  MUFU.EX2 R154, R154 ;  /* 0x0000009a009a7308 */ /* 0x000e620000000800 */
[-CC-:B------:R-:W-:Y:S01]  /*9c90*/  FFMA.FTZ R43, R98, R21.reuse, -R25.reuse ;  /* 0x00000015622b7223 */ /* 0x180fe20000010819 */
[----:B------:R-:W2:Y:S01]  /*9ca0*/  SHFL.BFLY PT, R70, R41, 0x2, 0x1f ;  /* 0x0c401f0029467f89 */ /* 0x000ea200000e0000 */
[-CC-:B------:R-:W-:Y:S01]  /*9cb0*/  FFMA.FTZ R172, R100, R21.reuse, -R25.reuse ;  /* 0x0000001564ac7223 */ /* 0x180fe20000010819 */
[-CC-:B------:R-:W-:Y:S01]  /*9cc0*/  FFMA.FTZ R45, R102, R21.reuse, -R25.reuse ;  /* 0x00000015662d7223 */ /* 0x180fe20000010819 */
[----:B------:R-:W-:-:S03]  /*9cd0*/  FFMA.FTZ R174, R104, R21, -R25 ;  /* 0x0000001568ae7223 */ /* 0x000fc60000010819 */
[----:B------:R-:W3:Y:S08]  /*9ce0*/  MUFU.EX2 R156, R156 ;  /* 0x0000009c009c7308 */ /* 0x000ef00000000800 */
[----:B------:R-:W4:Y:S08]  /*9cf0*/  MUFU.EX2 R29, R74 ;  /* 0x0000004a001d7308 */ /* 0x000f300000000800 */
[----:B------:R-:W4:Y:S01]  /*9d00*/  MUFU.EX2 R158, R158 ;  /* 0x0000009e009e7308 */ /* 0x000f220000000800 */
[----:B--2---:R-:W-:Y:S01]  /*9d10*/  FMNMX.FTZ R70, R41, R70, !PT ;  /* 0x0000004629467209 */ /* 0x004fe20007810000 */
[-CC-:B------:R-:W-:Y:S01]  /*9d20*/  FFMA.FTZ R41, R94, R21.reuse, -R25.reuse ;  /* 0x000000155e297223 */ /* 0x180fe20000010819 */
[----:B------:R-:W-:-:S03]  /*9d30*/  FFMA.FTZ R25, R106, R21, -R25 ;  /* 0x000000156a197223 */ /* 0x000fc60000010819 */
[----:B------:R-:W2:Y:S02]  /*9d40*/  SHFL.BFLY PT, R177, R70, 0x1, 0x1f ;  /* 0x0c201f0046b17f89 */ /* 0x000ea400000e0000 */
[----:B------:R-:W4:Y:S08]  /*9d50*/  MUFU.EX2 R31, R78 ;  /* 0x0000004e001f7308 */ /* 0x000f300000000800 */
[----:B------:R-:W-:Y:S08]  /*9d60*/  MUFU.EX2 R160, R160 ;  /* 0x000000a000a07308 */ /* 0x000ff00000000800 */
[----:B------:R-:W-:Y:S01]  /*9d70*/  MUFU.EX2 R33, R82 ;  /* 0x0000005200217308 */ /* 0x000fe20000000800 */
[----:B--2---:R-:W-:-:S07]  /*9d80*/  FMNMX.FTZ R177, R70, R177, !PT ;  /* 0x000000b146b17209 */ /* 0x004fce0007810000 */
[----:B------:R-:W-:Y:S01]  /*9d90*/  MUFU.EX2 R162, R162 ;  /* 0x000000a200a27308 */ /* 0x000fe20000000800 */
[C---:B------:R-:W-:Y:S01]  /*9da0*/  FSETP.NEU.FTZ.AND P1, PT, R177.reuse, -INF , PT ;  /* 0xff800000b100780b */ /* 0x040fe20003f3d000 */
[----:B------:R-:W-:-:S06]  /*9db0*/  FMUL.FTZ R47, R177, R21 ;  /* 0x00000015b12f7220 */ /* 0x000fcc0000410000 */
[----:B------:R-:W-:Y:S01]  /*9dc0*/  MUFU.EX2 R35, R35 ;  /* 0x0000002300237308 */ /* 0x000fe20000000800 */
[----:B------:R-:W-:Y:S02]  /*9dd0*/  FSEL R47, R47, RZ, P1 ;  /* 0x000000ff2f2f7208 */ /* 0x000fe40000800000 */
[----:B------:R-:W-:Y:S02]  /*9de0*/  ISETP.NE.AND P1, PT, R73, RZ, PT ;  /* 0x000000ff4900720c */ /* 0x000fe40003f25270 */
[----:B------:R-:W2:Y:S01]  /*9df0*/  S2R R73, SR_TID.X ;  /* 0x0000000000497919 */ /* 0x000ea20000002100 */
[-CC-:B------:R-:W-:Y:S01]  /*9e00*/  FFMA.FTZ R153, R12, R21.reuse, -R47.reuse ;  /* 0x000000150c997223 */ /* 0x180fe2000001082f */
[-CC-:B------:R-:W-:Y:S01]  /*9e10*/  FFMA.FTZ R12, R3, R21.reuse, -R47.reuse ;  /* 0x00000015030c7223 */ /* 0x180fe2000001082f */
[-CC-:B------:R-:W-:Y:S01]  /*9e20*/  FFMA.FTZ R155, R14, R21.reuse, -R47.reuse ;  /* 0x000000150e9b7223 */ /* 0x180fe2000001082f */
[-C--:B------:R-:W-:Y:S01]  /*9e30*/  FFMA.FTZ R14, R24, R21.reuse, -R47 ;  /* 0x00000015180e7223 */ /* 0x080fe2000001082f */
[----:B0-----:R-:W-:Y:S01]  /*9e40*/  FADD.FTZ R3, R152, R15 ;  /* 0x0000000f98037221 */ /* 0x001fe20000010000 */
[-CC-:B------:R-:W-:Y:S01]  /*9e50*/  FFMA.FTZ R157, R26, R21.reuse, -R47.reuse ;  /* 0x000000151a9d7223 */ /* 0x180fe2000001082f */
[----:B------:R-:W-:Y:S01]  /*9e60*/  MUFU.EX2 R153, R153 ;  /* 0x0000009900997308 */ /* 0x000fe20000000800 */
[-C--:B------:R-:W-:Y:S01]  /*9e70*/  FFMA.FTZ R161, R34, R21.reuse, -R47 ;  /* 0x0000001522a17223 */ /* 0x080fe2000001082f */
[----:B-1----:R-:W-:Y:S01]  /*9e80*/  FADD.FTZ R34, R154, R3 ;  /* 0x000000039a227221 */ /* 0x002fe20000010000 */
[-CC-:B------:R-:W-:Y:S01]  /*9e90*/  FFMA.FTZ R24, R28, R21.reuse, -R47.reuse ;  /* 0x000000151c187223 */ /* 0x180fe2000001082f */
[-CC-:B------:R-:W-:Y:S01]  /*9ea0*/  FFMA.FTZ R159, R30, R21.reuse, -R47.reuse ;  /* 0x000000151e9f7223 */ /* 0x180fe2000001082f */
[-CC-:B------:R-:W-:Y:S01]  /*9eb0*/  FFMA.FTZ R28, R36, R21.reuse, -R47.reuse ;  /* 0x00000015241c7223 */ /* 0x180fe2000001082f */
[----:B------:R-:W-:Y:S01]  /*9ec0*/  FADD.FTZ R3, R27, R34 ;  /* 0x000000221b037221 */ /* 0x000fe20000010000 */
[-CC-:B------:R-:W-:Y:S01]  /*9ed0*/  FFMA.FTZ R26, R32, R21.reuse, -R47.reuse ;  /* 0x00000015201a7223 */ /* 0x180fe2000001082f */
[----:B------:R-:W0:Y:S01]  /*9ee0*/  MUFU.EX2 R12, R12 ;  /* 0x0000000c000c7308 */ /* 0x000e220000000800 */
[-C--:B------:R-:W-:Y:S01]  /*9ef0*/  FFMA.FTZ R163, R38, R21.reuse, -R47 ;  /* 0x0000001526a37223 */ /* 0x080fe2000001082f */
[----:B---3--:R-:W-:Y:S01]  /*9f00*/  FADD.FTZ R36, R156, R3 ;  /* 0x000000039c247221 */ /* 0x008fe20000010000 */
[-CC-:B------:R-:W-:Y:S01]  /*9f10*/  FFMA.FTZ R30, R40, R21.reuse, -R47.reuse ;  /* 0x00000015281e7223 */ /* 0x180fe2000001082f */
[-CC-:B------:R-:W-:Y:S01]  /*9f20*/  FFMA.FTZ R165, R42, R21.reuse, -R47.reuse ;  /* 0x000000152aa57223 */ /* 0x180fe2000001082f */
[-CC-:B------:R-:W-:Y:S01]  /*9f30*/  FFMA.FTZ R32, R44, R21.reuse, -R47.reuse ;  /* 0x000000152c207223 */ /* 0x180fe2000001082f */
[----:B----4-:R-:W-:Y:S01]  /*9f40*/  FADD.FTZ R49, R29, R36 ;  /* 0x000000241d317221 */ /* 0x010fe20000010000 */
[-CC-:B------:R-:W-:Y:S01]  /*9f50*/  FFMA.FTZ R167, R48, R21.reuse, -R47.reuse ;  /* 0x0000001530a77223 */ /* 0x180fe2000001082f */
[----:B------:R-:W1:Y:S01]  /*9f60*/  MUFU.EX2 R155, R155 ;  /* 0x0000009b009b7308 */ /* 0x000e620000000800 */
[-C--:B------:R-:W-:Y:S01]  /*9f70*/  FFMA.FTZ R56, R56, R21.reuse, -R47 ;  /* 0x0000001538387223 */ /* 0x080fe2000001082f */
[----:B------:R-:W-:Y:S01]  /*9f80*/  FADD.FTZ R38, R158, R49 ;  /* 0x000000319e267221 */ /* 0x000fe20000010000 */
[-CC-:B------:R-:W-:Y:S01]  /*9f90*/  FFMA.FTZ R60, R60, R21.reuse, -R47.reuse ;  /* 0x000000153c3c7223 */ /* 0x180fe2000001082f */
[-CC-:B------:R-:W-:Y:S01]  /*9fa0*/  FFMA.FTZ R62, R62, R21.reuse, -R47.reuse ;  /* 0x000000153e3e7223 */ /* 0x180fe2000001082f */
[----:B------:R-:W-:Y:S01]  /*9fb0*/  F2FP.F16.F32.PACK_AB R152, R15, R152 ;  /* 0x000000980f98723e */ /* 0x000fe200000000ff */
[----:B------:R-:W-:Y:S01]  /*9fc0*/  FADD.FTZ R51, R31, R38 ;  /* 0x000000261f337221 */ /* 0x000fe20000010000 */
[-C--:B------:R-:W-:Y:S01]  /*9fd0*/  FFMA.FTZ R46, R46, R21.reuse, -R47 ;  /* 0x000000152e2e7223 */ /* 0x080fe2000001082f */
[----:B------:R-:W3:Y:S01]  /*9fe0*/  MUFU.EX2 R14, R14 ;  /* 0x0000000e000e7308 */ /* 0x000ee20000000800 */
[----:B0-----:R-:W-:Y:S01]  /*9ff0*/  FADD.FTZ R34, R153, R12 ;  /* 0x0000000c99227221 */ /* 0x001fe20000010000 */
[----:B------:R-:W-:Y:S01]  /*a000*/  FADD.FTZ R38, R160, R51 ;  /* 0x00000033a0267221 */ /* 0x000fe20000010000 */
[----:B--2---:R-:W-:Y:S01]  /*a010*/  SHF.R.U32.HI R73, RZ, 0x7, R73 ;  /* 0x00000007ff497819 */ /* 0x004fe20000011649 */
[-CC-:B------:R-:W-:Y:S01]  /*a020*/  FFMA.FTZ R50, R50, R21.reuse, -R47.reuse ;  /* 0x0000001532327223 */ /* 0x180fe2000001082f */
[-C--:B------:R-:W-:Y:S01]  /*a030*/  FFMA.FTZ R54, R54, R21.reuse, -R47 ;  /* 0x0000001536367223 */ /* 0x080fe2000001082f */
[----:B------:R-:W-:Y:S01]  /*a040*/  FADD.FTZ R51, R33, R38 ;  /* 0x0000002621337221 */ /* 0x000fe20000010000 */
[----:B------:R-:W-:Y:S01]  /*a050*/  IADD3 R194, -R73, 0xb, RZ ;  /* 0x0000000b49c27810 */ /* 0x000fe20007ffe1ff */
[----:B------:R-:W0:Y:S01]  /*a060*/  MUFU.EX2 R157, R157 ;  /* 0x0000009d009d7308 */ /* 0x000e220000000800 */
[----:B-1----:R-:W-:Y:S01]  /*a070*/  FADD.FTZ R3, R155, R34 ;  /* 0x000000229b037221 */ /* 0x002fe20000010000 */
[----:B------:R-:W-:Y:S01]  /*a080*/  FADD.FTZ R38, R162, R51 ;  /* 0x00000033a2267221 */ /* 0x000fe20000010000 */
[-CC-:B------:R-:W-:Y:S01]  /*a090*/  FFMA.FTZ R34, R52, R21.reuse, -R47.reuse ;  /* 0x0000001534227223 */ /* 0x180fe2000001082f */
[-CC-:B------:R-:W-:Y:S01]  /*a0a0*/  FFMA.FTZ R58, R58, R21.reuse, -R47.reuse ;  /* 0x000000153a3a7223 */ /* 0x180fe2000001082f */
[----:B------:R-:W-:Y:S01]  /*a0b0*/  FFMA.FTZ R47, R66, R21, -R47 ;  /* 0x00000015422f7223 */ /* 0x000fe2000001082f */
[----:B------:R-:W-:-:S02]  /*a0c0*/  F2FP.F16.F32.PACK_AB R153, R12, R153 ;  /* 0x000000990c99723e */ /* 0x000fc400000000ff */
[----:B------:R-:W1:Y:S01]  /*a0d0*/  MUFU.EX2 R24, R24 ;  /* 0x0000001800187308 */ /* 0x000e620000000800 */
[----:B---3--:R-:W-:Y:S01]  /*a0e0*/  FADD.FTZ R36, R14, R3 ;  /* 0x000000030e247221 */ /* 0x008fe20000010000 */
[----:B------:R-:W-:Y:S01]  /*a0f0*/  @!P1 VIADD R3, R13, 0x22840 ;  /* 0x000228400d039836 */ /* 0x000fe20000000000 */
[----:B------:R-:W-:Y:S02]  /*a100*/  F2FP.F16.F32.PACK_AB R154, R27, R154 ;  /* 0x0000009a1b9a723e */ /* 0x000fe400000000ff */
[----:B------:R-:W-:Y:S02]  /*a110*/  F2FP.F16.F32.PACK_AB R156, R29, R156 ;  /* 0x0000009c1d9c723e */ /* 0x000fe400000000ff */
[----:B------:R-:W-:Y:S01]  /*a120*/  @!P1 PRMT R3, RZ, 0x654, R3 ;  /* 0x00000654ff039816 */ /* 0x000fe20000000003 */
[----:B------:R-:W2:Y:S01]  /*a130*/  MUFU.EX2 R159, R159 ;  /* 0x0000009f009f7308 */ /* 0x000ea20000000800 */
[----:B0-----:R-:W-:Y:S01]  /*a140*/  FADD.FTZ R49, R157, R36 ;  /* 0x000000249d317221 */ /* 0x001fe20000010000 */
[----:B------:R0:W-:Y:S06]  /*a150*/  BAR.ARV R194, 0x100 ;  /* 0x000400c20000751d */ /* 0x0001ec0000002000 */
[----:B------:R-:W3:Y:S01]  /*a160*/  MUFU.EX2 R26, R26 ;  /* 0x0000001a001a7308 */ /* 0x000ee20000000800 */
[----:B-1----:R-:W-:Y:S01]  /*a170*/  FADD.FTZ R36, R24, R49 ;  /* 0x0000003118247221 */ /* 0x002fe20000010000 */
[----:B------:R1:W-:Y:S01]  /*a180*/  @!P1 SYNCS.ARRIVE.TRANS64.RED.A1T0 RZ, [R3+URZ], RZ ;  /* 0x000000ff03ff99a7 */ /* 0x0003e2000810043f */
[----:B------:R-:W-:-:S02]  /*a190*/  F2FP.F16.F32.PACK_AB R158, R31, R158 ;  /* 0x0000009e1f9e723e */ /* 0x000fc400000000ff */
[----:B------:R-:W-:Y:S02]  /*a1a0*/  F2FP.F16.F32.PACK_AB R160, R33, R160 ;  /* 0x000000a021a0723e */ /* 0x000fe400000000ff */
[----:B------:R-:W-:Y:S01]  /*a1b0*/  F2FP.F16.F32.PACK_AB R162, R35, R162 ;  /* 0x000000a223a2723e */ /* 0x000fe200000000ff */
[----:B------:R-:W1:Y:S01]  /*a1c0*/  MUFU.EX2 R161, R161 ;  /* 0x000000a100a17308 */ /* 0x000e620000000800 */
[----:B--2---:R-:W-:Y:S01]  /*a1d0*/  FADD.FTZ R49, R159, R36 ;  /* 0x000000249f317221 */ /* 0x004fe20000010000 */
[----:B------:R-:W-:Y:S02]  /*a1e0*/  F2FP.F16.F32.PACK_AB R155, R14, R155 ;  /* 0x0000009b0e9b723e */ /* 0x000fe400000000ff */
[----:B------:R-:W-:-:S04]  /*a1f0*/  F2FP.F16.F32.PACK_AB R157, R24, R157 ;  /* 0x0000009d189d723e */ /* 0x000fc800000000ff */
[----:B------:R-:W2:Y:S01]  /*a200*/  MUFU.EX2 R164, R164 ;  /* 0x000000a400a47308 */ /* 0x000ea20000000800 */
[C---:B---3--:R-:W-:Y:S01]  /*a210*/  FADD.FTZ R36, R26.reuse, R49 ;  /* 0x000000311a247221 */ /* 0x048fe20000010000 */
[----:B------:R-:W-:Y:S01]  /*a220*/  FADD.FTZ R49, R35, R38 ;  /* 0x0000002623317221 */ /* 0x000fe20000010000 */
[----:B------:R-:W-:-:S05]  /*a230*/  F2FP.F16.F32.PACK_AB R159, R26, R159 ;  /* 0x0000009f1a9f723e */ /* 0x000fca00000000ff */
[----:B------:R-:W3:Y:S01]  /*a240*/  MUFU.EX2 R28, R28 ;  /* 0x0000001c001c7308 */ /* 0x000ee20000000800 */
[----:B-1----:R-:W-:-:S07]  /*a250*/  FADD.FTZ R3, R161, R36 ;  /* 0x00000024a1037221 */ /* 0x002fce0000010000 */
[----:B------:R-:W1:Y:S01]  /*a260*/  MUFU.EX2 R37, R37 ;  /* 0x0000002500257308 */ /* 0x000e620000000800 */
[----:B--2---:R-:W-:-:S07]  /*a270*/  FADD.FTZ R38, R164, R49 ;  /* 0x00000031a4267221 */ /* 0x004fce0000010000 */
[----:B------:R-:W2:Y:S01]  /*a280*/  MUFU.EX2 R163, R163 ;  /* 0x000000a300a37308 */ /* 0x000ea20000000800 */
[C---:B---3--:R-:W-:Y:S01]  /*a290*/  FADD.FTZ R36, R28.reuse, R3 ;  /* 0x000000031c247221 */ /* 0x048fe20000010000 */
[----:B------:R-:W-:-:S06]  /*a2a0*/  F2FP.F16.F32.PACK_AB R161, R28, R161 ;  /* 0x000000a11ca1723e */ /* 0x000fcc00000000ff */
[----:B------:R-:W3:Y:S01]  /*a2b0*/  MUFU.EX2 R166, R166 ;  /* 0x000000a600a67308 */ /* 0x000ee20000000800 */
[C---:B-1----:R-:W-:Y:S01]  /*a2c0*/  FADD.FTZ R49, R37.reuse, R38 ;  /* 0x0000002625317221 */ /* 0x042fe20000010000 */
[----:B------:R-:W-:-:S06]  /*a2d0*/  F2FP.F16.F32.PACK_AB R164, R37, R164 ;  /* 0x000000a425a4723e */ /* 0x000fcc00000000ff */
[----:B------:R-:W1:Y:S01]  /*a2e0*/  MUFU.EX2 R30, R30 ;  /* 0x0000001e001e7308 */ /* 0x000e620000000800 */
[----:B--2---:R-:W-:-:S07]  /*a2f0*/  FADD.FTZ R3, R163, R36 ;  /* 0x00000024a3037221 */ /* 0x004fce0000010000 */
[----:B------:R-:W2:Y:S01]  /*a300*/  MUFU.EX2 R39, R39 ;  /* 0x0000002700277308 */ /* 0x000ea20000000800 */
[----:B---3--:R-:W-:-:S07]  /*a310*/  FADD.FTZ R38, R166, R49 ;  /* 0x00000031a6267221 */ /* 0x008fce0000010000 */
[----:B------:R-:W3:Y:S01]  /*a320*/  MUFU.EX2 R165, R165 ;  /* 0x000000a500a57308 */ /* 0x000ee20000000800 */
[C---:B-1----:R-:W-:Y:S01]  /*a330*/  FADD.FTZ R36, R30.reuse, R3 ;  /* 0x000000031e247221 */ /* 0x042fe20000010000 */
[----:B------:R-:W-:-:S06]  /*a340*/  F2FP.F16.F32.PACK_AB R163, R30, R163 ;  /* 0x000000a31ea3723e */ /* 0x000fcc00000000ff */
[----:B------:R-:W1:Y:S01]  /*a350*/  MUFU.EX2 R168, R168 ;  /* 0x000000a800a87308 */ /* 0x000e620000000800 */
[C---:B--2---:R-:W-:Y:S01]  /*a360*/  FADD.FTZ R49, R39.reuse, R38 ;  /* 0x0000002627317221 */ /* 0x044fe20000010000 */
[----:B------:R-:W-:-:S06]  /*a370*/  F2FP.F16.F32.PACK_AB R166, R39, R166 ;  /* 0x000000a627a6723e */ /* 0x000fcc00000000ff */
[----:B------:R-:W2:Y:S01]  /*a380*/  MUFU.EX2 R32, R32 ;  /* 0x0000002000207308 */ /* 0x000ea20000000800 */
[----:B---3--:R-:W-:-:S07]  /*a390*/  FADD.FTZ R3, R165, R36 ;  /* 0x00000024a5037221 */ /* 0x008fce0000010000 */
[----:B------:R-:W3:Y:S01]  /*a3a0*/  MUFU.EX2 R41, R41 ;  /* 0x0000002900297308 */ /* 0x000ee20000000800 */
[----:B-1----:R-:W-:-:S07]  /*a3b0*/  FADD.FTZ R38, R168, R49 ;  /* 0x00000031a8267221 */ /* 0x002fce0000010000 */
[----:B------:R-:W1:Y:S01]  /*a3c0*/  MUFU.EX2 R167, R167 ;  /* 0x000000a700a77308 */ /* 0x000e620000000800 */
[C---:B--2---:R-:W-:Y:S01]  /*a3d0*/  FADD.FTZ R36, R32.reuse, R3 ;  /* 0x0000000320247221 */ /* 0x044fe20000010000 */
[----:B------:R-:W-:-:S06]  /*a3e0*/  F2FP.F16.F32.PACK_AB R165, R32, R165 ;  /* 0x000000a520a5723e */ /* 0x000fcc00000000ff */
[----:B------:R-:W2:Y:S01]  /*a3f0*/  MUFU.EX2 R170, R170 ;  /* 0x000000aa00aa7308 */ /* 0x000ea20000000800 */
[C---:B---3--:R-:W-:Y:S01]  /*a400*/  FADD.FTZ R15, R41.reuse, R38 ;  /* 0x00000026290f7221 */ /* 0x048fe20000010000 */
[----:B------:R-:W-:-:S06]  /*a410*/  F2FP.F16.F32.PACK_AB R168, R41, R168 ;  /* 0x000000a829a8723e */ /* 0x000fcc00000000ff */
        /* <DEDUP_REMOVED lines=28> */
[----:B---3--:R-:W-:-:S07]  /*a5e0*/  FADD.FTZ R12, R50, R15 ;  /* 0x0000000f320c7221 */ /* 0x008fce0000010000 */
[----:B------:R-:W3:Y:S01]  /*a5f0*/  MUFU.EX2 R25, R25 ;  /* 0x0000001900197308 */ /* 0x000ee20000000800 */
[C---:B-1----:R-:W-:Y:S01]  /*a600*/  FADD.FTZ R15, R173.reuse, R12 ;  /* 0x0000000cad0f7221 */ /* 0x042fe20000010000 */
[----:B------:R-:W-:-:S06]  /*a610*/  F2FP.F16.F32.PACK_AB R173, R173, R50 ;  /* 0x00000032adad723e */ /* 0x000fcc00000000ff */
[----:B------:R-:W1:Y:S01]  /*a620*/  MUFU.EX2 R47, R47 ;  /* 0x0000002f002f7308 */ /* 0x000e620000000800 */
[----:B--2---:R-:W-:Y:S01]  /*a630*/  FADD.FTZ R12, R58, R15 ;  /* 0x0000000f3a0c7221 */ /* 0x004fe20000010000 */
[C---:B---3--:R-:W-:Y:S01]  /*a640*/  FADD.FTZ R3, R25.reuse, R38 ;  /* 0x0000002619037221 */ /* 0x048fe20000010000 */
[----:B------:R-:W-:Y:S02]  /*a650*/  F2FP.F16.F32.PACK_AB R174, R25, R174 ;  /* 0x000000ae19ae723e */ /* 0x000fe400000000ff */
[C---:B-1----:R-:W-:Y:S01]  /*a660*/  FADD.FTZ R12, R47.reuse, R12 ;  /* 0x0000000c2f0c7221 */ /* 0x042fe20000010000 */
[----:B------:R-:W-:Y:S01]  /*a670*/  F2FP.F16.F32.PACK_AB R175, R47, R58 ;  /* 0x0000003a2faf723e */ /* 0x000fe200000000ff */
[----:B0-----:R-:W-:Y:S06]  /*a680*/  @!P0 BRA `(.L_x_704) ;  /* 0x0000000000048947 */ /* 0x001fec0003800000 */
[----:B------:R-:W-:Y:S01]  /*a690*/  BPT.TRAP 0x1 ;  /* 0x000000040000795c */ /* 0x000fe20000300000 */
.L_x_704:
[----:B------:R0:W1:Y:S01]  /*a6a0*/  SYNCS.PHASECHK.TRANS64.TRYWAIT P2, [R13+URZ+0x22850], R72 ;  /* 0x022850480d0075a7 */ /* 0x000062000804017f */
[----:B------:R-:W-:Y:S05]  /*a6b0*/  @!P0 BRA `(.L_x_705) ;  /* 0x0000000000048947 */ /* 0x000fea0003800000 */
[----:B------:R-:W-:Y:S01]  /*a6c0*/  BPT.TRAP 0x1 ;  /* 0x000000040000795c */ /* 0x000fe20000300000 */
.L_x_705:
[----:B------:R-:W-:Y:S04]  /*a6d0*/  BSSY B0, `(.L_x_706) ;  /* 0x0000004000007945 */ /* 0x000fe80003800000 */
[----:B-1----:R-:W-:Y:S05]  /*a6e0*/  @P2 BRA `(.L_x_707) ;  /* 0x0000000000082947 */ /* 0x002fea0003800000 */
[----:B------:R-:W1:Y:S02]  /*a6f0*/  SYNCS.PHASECHK.TRANS64.TRYWAIT P2, [R13+URZ+0x22850], R72 ;  /* 0x022850480d0075a7 */ /* 0x000e64000804017f */
[----:B-1----:R-:W-:Y:S05]  /*a700*/  @!P2 BRA `(.L_x_708) ;  /* 0x000001040000a947 */ /* 0x002fea0003800000 */
.L_x_707:
[----:B------:R-:W-:Y:S05]  /*a710*/  BSYNC B0 ;  /* 0x0000000000007941 */ /* 0x000fea0003800000 */
.L_x_706:
[----:B------:R-:W-:Y:S05]  /*a720*/  WARPSYNC.ALL ;  /* 0x0000000000007948 */ /* 0x000fea0003800000 */
[----:B------:R-:W-:Y:S01]  /*a730*/  R2UR UR4, R19 ;  /* 0x00000000130472ca */ /* 0x000fe200000e0000 */
[----:B------:R2:W-:Y:S01]  /*a740*/  BAR.SYNC.DEFER_BLOCKING R20, 0x100 ;  /* 0x000400140000751d */ /* 0x0005e20000010000 */
[----:B------:R-:W-:Y:S01]  /*a750*/  IMAD.MOV.U32 R15, RZ, RZ, 0xc00 ;  /* 0x00000c00ff0f7424 */ /* 0x000fe200078e00ff */
[----:B------:R-:W-:Y:S01]  /*a760*/  MOV R27, 0x40000040 ;  /* 0x40000040001b7802 */ /* 0x000fe20000000f00 */
[----:B------:R-:W-:Y:S02]  /*a770*/  IMAD.MOV.U32 R25, RZ, RZ, 0x40000040 ;  /* 0x40000040ff197424 */ /* 0x000fe400078e00ff */
[----:B------:R-:W-:Y:S01]  /*a780*/  IMAD.MOV.U32 R29, RZ, RZ, 0x40000040 ;  /* 0x40000040ff1d7424 */ /* 0x000fe200078e00ff */
[----:B------:R-:W-:Y:S01]  /*a790*/  R2UR UR11, R27 ;  /* 0x000000001b0b72ca */ /* 0x000fe200000e0000 */
[----:B01----:R-:W-:Y:S01]  /*a7a0*/  @!P1 VIADD R13, R13, 0x22860 ;  /* 0x000228600d0d9836 */ /* 0x003fe20000000000 */
[----:B------:R-:W-:Y:S01]  /*a7b0*/  R2UR UR15, R25 ;  /* 0x00000000190f72ca */ /* 0x000fe200000e0000 */
[----:B------:R-:W-:Y:S01]  /*a7c0*/  ULDC UR47, c[0x0][0x9d8] ;  /* 0x00027600002f7ab9 */ /* 0x000fe20000000800 */
[----:B------:R-:W-:Y:S01]  /*a7d0*/  R2UR UR19, R27 ;  /* 0x000000001b1372ca */ /* 0x000fe200000e0000 */
[----:B------:R-:W-:Y:S01]  /*a7e0*/  ULDC UR46, c[0x0][0x988] ;  /* 0x00026200002e7ab9 */ /* 0x000fe20000000800 */
[----:B------:R-:W-:Y:S01]  /*a7f0*/  UIADD3 UR4, UR4, 0x400, URZ ;  /* 0x0000040004047890 */ /* 0x000fe2000fffe03f */
[----:B------:R-:W-:-:S02]  /*a800*/  R2UR UR23, R29 ;  /* 0x000000001d1772ca */ /* 0x000fc400000e0000 */
[----:B------:R-:W-:Y:S01]  /*a810*/  @!P1 PRMT R13, RZ, 0x654, R13 ;  /* 0x00000654ff0d9816 */ /* 0x000fe2000000000d */
[----:B------:R-:W-:-:S04]  /*a820*/  USHF.R.U32.HI UR4, URZ, 0x4, UR4 ;  /* 0x000000043f047899 */ /* 0x000fc80008011604 */
[----:B------:R-:W-:-:S04]  /*a830*/  ULOP3.LUT UR4, UR4, 0x3fff, URZ, 0xc0, !UPT ;  /* 0x00003fff04047892 */ /* 0x000fc8000f8ec03f */
[----:B------:R-:W-:-:S06]  /*a840*/  ULOP3.LUT UR37, UR4, 0x3000000, URZ, 0xfc, !UPT ;  /* 0x0300000004257892 */ /* 0x000fcc000f8efc3f */
[----:B------:R-:W-:Y:S02]  /*a850*/  IMAD R14, R200, R15, UR37 ;  /* 0x00000025c80e7e24 */ /* 0x000fe4000f8e020f */
[----:B------:R-:W-:Y:S02]  /*a860*/  IMAD.MOV.U32 R15, RZ, RZ, 0x40000040 ;  /* 0x40000040ff0f7424 */ /* 0x000fe400078e00ff */
[C---:B------:R-:W-:Y:S01]  /*a870*/  VIADD R26, R14.reuse, 0x80 ;  /* 0x000000800e1a7836 */ /* 0x040fe20000000000 */
[C---:B------:R-:W-:Y:S01]  /*a880*/  R2UR UR6, R14.reuse ;  /* 0x000000000e0672ca */ /* 0x040fe200000e0000 */
[C---:B------:R-:W-:Y:S01]  /*a890*/  VIADD R24, R14.reuse, 0x100 ;  /* 0x000001000e187836 */ /* 0x040fe20000000000 */
[----:B------:R-:W-:Y:S01]  /*a8a0*/  R2UR UR7, R15 ;  /* 0x000000000f0772ca */ /* 0x000fe200000e0000 */
[----:B------:R-:W-:Y:S01]  /*a8b0*/  VIADD R28, R14, 0x200 ;  /* 0x000002000e1c7836 */ /* 0x000fe20000000000 */
[----:B------:R-:W-:Y:S01]  /*a8c0*/  R2UR UR10, R26 ;  /* 0x000000001a0a72ca */ /* 0x000fe200000e0000 */
[----:B------:R-:W-:Y:S01]  /*a8d0*/  VIADD R26, R14, 0x180 ;  /* 0x000001800e1a7836 */ /* 0x000fe20000000000 */
[----:B------:R-:W-:Y:S01]  /*a8e0*/  R2UR UR14, R24 ;  /* 0x00000000180e72ca */ /* 0x000fe200000e0000 */
[----:B------:R-:W-:Y:S01]  /*a8f0*/  VIADD R14, R14, 0x280 ;  /* 0x000002800e0e7836 */ /* 0x000fe20000000000 */
[----:B------:R-:W-:-:S02]  /*a900*/  R2UR UR22, R28 ;  /* 0x000000001c1672ca */ /* 0x000fc400000e0000 */
[----:B------:R-:W-:Y:S02]  /*a910*/  R2UR UR18, R26 ;  /* 0x000000001a1272ca */ /* 0x000fe400000e0000 */
[----:B------:R-:W-:Y:S01]  /*a920*/  WARPGROUP.ARRIVE ;  /* 0x00000000000079c5 */ /* 0x000fe20000000000 */
[----:B------:R-:W-:Y:S02]  /*a930*/  R2UR UR26, R14 ;  /* 0x000000000e1a72ca */ /* 0x000fe400000e0000 */
[----:B------:R-:W-:-:S03]  /*a940*/  R2UR UR27, R15 ;  /* 0x000000000f1b72ca */ /* 0x000fc600000e0000 */
[----:B------:R-:W-:Y:S03]  /*a950*/  HGMMA.64x256x16.F32 R24, R152, gdesc[UR4].tnspB, RZ, !UPT, gsb0 ;  /* 0x43e0000498187df0 */ /* 0x000fe6000c0008ff */
[----:B------:R-:W-:Y:S02]  /*a960*/  WARPGROUP.DEPBAR.LE gsb0, 0x0 ;  /* 0x00008000000079c5 */ /* 0x000fe40000010000 */
[----:B------:R-:W-:-:S15]  /*a970*/  WARPGROUP.ARRIVE ;  /* 0x00000000000079c5 */ /* 0x000fde0000000000 */
[----:B------:R-:W-:-:S08]  /*a980*/  NOP ;  /* 0x0000000000007918 */ /* 0x000fd00000000000 */
[----:B------:R-:W-:Y:S03]  /*a990*/  HGMMA.64x256x16.F32 R24, R156, gdesc[UR8].tnspB, R24, gsb0 ;  /* 0x43e000089c187df0 */ /* 0x000fe60008000818 */
        /* <DEDUP_REMOVED lines=17> */
[----:B------:R0:W-:Y:S02]  /*aab0*/  @!P1 SYNCS.ARRIVE.TRANS64.RED.A1T0 RZ, [R13+URZ], RZ ;  /* 0x000000ff0dff99a7 */ /* 0x0001e4000810043f */
[----:B0-----:R-:W-:-:S05]  /*aac0*/  VIADD R13, R178, 0xfffffffe ;  /* 0xfffffffeb20d7836 */ /* 0x001fca0000000000 */
[----:B------:R-:W-:-:S13]  /*aad0*/  ISETP.GE.AND P2, PT, R13, R207, PT ;  /* 0x000000cf0d00720c */ /* 0x000fda0003f46270 */
[----:B--2---:R-:W-:Y:S05]  /*aae0*/  @!P2 BRA `(.L_x_709) ;  /* 0x000000240034a947 */ /* 0x004fea0003800000 */
[----:B------:R-:W-:Y:S02]  /*aaf0*/  IMAD.MOV.U32 R20, RZ, RZ, R177 ;  /* 0x000000ffff147224 */ /* 0x000fe400078e00b1 */
[----:B------:R-:W-:-:S07]  /*ab00*/  IMAD.MOV.U32 R221, RZ, RZ, R176 ;  /* 0x000000ffffdd7224 */ /* 0x000fce00078e00b0 */
.L_x_719:
[----:B------:R-:W-:Y:S01]  /*ab10*/  VIADD R200, R200, 0x1 ;  /* 0x00000001c8c87836 */ /* 0x000fe20000000000 */
[----:B------:R-:W-:Y:S05]  /*ab20*/  YIELD ;  /* 0x0000000000007946 */ /* 0x000fea0003800000 */
[----:B------:R-:W-:Y:S02]  /*ab30*/  ISETP.NE.AND P3, PT, R200, 0x2, PT ;  /* 0x00000002c800780c */ /* 0x000fe40003f65270 */
[C---:B------:R-:W-:Y:S01]  /*ab40*/  ISETP.GT.AND P2, PT, R13.reuse, R207, PT ;  /* 0x000000cf0d00720c */ /* 0x040fe20003f44270 */
[----:B------:R-:W-:Y:S01]  /*ab50*/  VIADD R13, R13, 0xffffffff ;  /* 0xffffffff0d0d7836 */ /* 0x000fe20000000000 */
[----:B0-----:R-:W-:-:S02]  /*ab60*/  SEL R14, RZ, 0x1, P3 ;  /* 0x00000001ff0e7807 */ /* 0x001fc40001800000 */
[----:B------:R-:W-:Y:S02]  /*ab70*/  SEL R200, R200, RZ, P3 ;  /* 0x000000ffc8c87207 */ /* 0x000fe40001800000 */
[----:B------:R-:W-:Y:S01]  /*ab80*/  LOP3.LUT R204, R204, R14, RZ, 0x3c, !PT ;  /* 0x0000000ecccc7212 */ /* 0x000fe200078e3cff */
[----:B------:R-:W-:Y:S06]  /*ab90*/  @!P0 BRA `(.L_x_710) ;  /* 0x0000000000048947 */ /* 0x000fec0003800000 */
[----:B------:R-:W-:Y:S01]  /*aba0*/  BPT.TRAP 0x1 ;  /* 0x000000040000795c */ /* 0x000fe20000300000 */
.L_x_710:
[----:B------:R-:W-:Y:S01]  /*abb0*/  IMAD R14, R200, 0x8, R19 ;  /* 0x00000008c80e7824 */ /* 0x000fe200078e0213 */
[----:B------:R-:W-:-:S04]  /*abc0*/  SHF.L.U32 R15, R204, 0x1f, RZ ;  /* 0x0000001fcc0f7819 */ /* 0x000fc800000006ff */
[----:B------:R0:W1:Y:S01]  /*abd0*/  SYNCS.PHASECHK.TRANS64.TRYWAIT P3, [R14+URZ+0x22830], R15 ;  /* 0x0228300f0e0075a7 */ /* 0x000062000806017f */
[----:B------:R-:W-:Y:S05]  /*abe0*/  @!P0 BRA `(.L_x_711) ;  /* 0x0000000000048947 */ /* 0x000fea0003800000 */
[----:B------:R-:W-:Y:S01]  /*abf0*/  BPT.TRAP 0x1 ;  /* 0x000000040000795c */ /* 0x000fe20000300000 */
.L_x_711:
[----:B------:R-:W-:Y:S02]  /*ac00*/  IMAD R156, R200, 0x300, R0 ;  /* 0x00000300c89c7824 */ /* 0x000fe400078e0200 */
[----:B------:R-:W-:Y:S01]  /*ac10*/  IMAD.MOV.U32 R157, RZ, RZ, 0x40000040 ;  /* 0x40000040ff9d7424 */ /* 0x000fe200078e00ff */
[----:B-1----:R-:W-:Y:S06]  /*ac20*/  @P3 BRA `(.L_x_712) ;  /* 0x0000000000083947 */ /* 0x002fec0003800000 */
[----:B------:R-:W1:Y:S02]  /*ac30*/  SYNCS.PHASECHK.TRANS64.TRYWAIT P3, [R14+URZ+0x22830], R15 ;  /* 0x0228300f0e0075a7 */ /* 0x000e64000806017f */
[----:B-1----:R-:W-:Y:S05]  /*ac40*/  @!P3 BRA `(.L_x_713) ;  /* 0x000000fc00c4b947 */ /* 0x002fea0003800000 */
.L_x_712:
[----:B------:R-:W-:Y:S05]  /*ac50*/  WARPSYNC.ALL ;  /* 0x0000000000007948 */ /* 0x000fea0003800000 */
[C---:B------:R-:W-:Y:S01]  /*ac60*/  R2UR UR6, R156.reuse ;  /* 0x000000009c0672ca */ /* 0x040fe200000e0000 */
[C---:B------:R-:W-:Y:S01]  /*ac70*/  VIADD R154, R156.reuse, 0x2 ;  /* 0x000000029c9a7836 */ /* 0x040fe20000000000 */
[----:B------:R-:W-:Y:S01]  /*ac80*/  R2UR UR7, R157 ;  /* 0x000000009d0772ca */ /* 0x000fe200000e0000 */
[----:B------:R-:W-:Y:S01]  /*ac90*/  VIADD R152, R156, 0x4 ;  /* 0x000000049c987836 */ /* 0x000fe20000000000 */
[----:B------:R-:W-:Y:S01]  /*aca0*/  R2UR UR4, R4 ;  /* 0x00000000040472ca */ /* 0x000fe200000e0000 */
[----:B------:R-:W-:Y:S01]  /*acb0*/  VIADD R156, R156, 0x6 ;  /* 0x000000069c9c7836 */ /* 0x000fe20000000000 */
[----:B------:R-:W-:Y:S01]  /*acc0*/  R2UR UR5, R5 ;  /* 0x00000000050572ca */ /* 0x000fe200000e0000 */
[----:B------:R-:W-:Y:S01]  /*acd0*/  IMAD.MOV.U32 R155, RZ, RZ, 0x40000040 ;  /* 0x40000040ff9b7424 */ /* 0x000fe200078e00ff */
[----:B------:R-:W-:Y:S01]  /*ace0*/  R2UR UR10, R154 ;  /* 0x000000009a0a72ca */ /* 0x000fe200000e0000 */
[----:B------:R-:W-:Y:S01]  /*acf0*/  IMAD.MOV.U32 R153, RZ, RZ, 0x40000040 ;  /* 0x40000040ff997424 */ /* 0x000fe200078e00ff */
[----:B------:R-:W-:Y:S01]  /*ad00*/  R2UR UR14, R152 ;  /* 0x00000000980e72ca */ /* 0x000fe200000e0000 */
[----:B------:R-:W-:Y:S01]  /*ad10*/  IMAD.MOV.U32 R157, RZ, RZ, 0x40000040 ;  /* 0x40000040ff9d7424 */ /* 0x000fe200078e00ff */
[----:B------:R-:W-:-:S02]  /*ad20*/  R2UR UR11, R155 ;  /* 0x000000009b0b72ca */ /* 0x000fc400000e0000 */
[----:B------:R-:W-:Y:S02]  /*ad30*/  R2UR UR15, R153 ;  /* 0x00000000990f72ca */ /* 0x000fe400000e0000 */
[----:B------:R-:W-:Y:S02]  /*ad40*/  R2UR UR18, R156 ;  /* 0x000000009c1272ca */ /* 0x000fe400000e0000 */
[----:B------:R-:W-:Y:S02]  /*ad50*/  R2UR UR19, R157 ;  /* 0x000000009d1372ca */ /* 0x000fe400000e0000 */
[----:B------:R-:W-:Y:S01]  /*ad60*/  WARPGROUP.ARRIVE ;  /* 0x00000000000079c5 */ /* 0x000fe20000000000 */
[----:B------:R-:W-:Y:S02]  /*ad70*/  R2UR UR8, R10 ;  /* 0x000000000a0872ca */ /* 0x000fe400000e0000 */
[----:B------:R-:W-:Y:S02]  /*ad80*/  R2UR UR9, R11 ;  /* 0x000000000b0972ca */ /* 0x000fe400000e0000 */
[----:B------:R-:W-:Y:S01]  /*ad90*/  R2UR UR12, R8 ;  /* 0x00000000080c72ca */ /* 0x000fe200000e0000 */
[----:B------:R-:W-:Y:S01]  /*ada0*/  HGMMA.64x96x16.F32 R152, gdesc[UR4], RZ, !UPT, gsb0 ;  /* 0x01600000049879f0 */ /* 0x000fe2000c0008ff */
[----:B------:R-:W-:-:S02]  /*adb0*/  R2UR UR13, R9 ;  /* 0x00000000090d72ca */ /* 0x000fc400000e0000 */
[----:B------:R-:W-:Y:S02]  /*adc0*/  R2UR UR16, R6 ;  /* 0x00000000061072ca */ /* 0x000fe400000e0000 */
[----:B------:R-:W-:Y:S01]  /*add0*/  R2UR UR17, R7 ;  /* 0x00000000071172ca */ /* 0x000fe200000e0000 */
        /* <DEDUP_REMOVED lines=25> */
[----:B------:R-:W-:Y:S01]  /*af70*/  FMUL.FTZ R177, R177, UR47 ;  /* 0x0000002fb1b17c20 */ /* 0x000fe20008410000 */
[----:B------:R-:W-:Y:S01]  /*af80*/  FMUL.FTZ R180, R180, UR47 ;  /* 0x0000002fb4b47c20 */ /* 0x000fe20008410000 */
[----:B------:R-:W-:Y:S01]  /*af90*/  FMUL.FTZ R181, R181, UR47 ;  /* 0x0000002fb5b57c20 */ /* 0x000fe20008410000 */
[----:B------:R-:W-:Y:S01]  /*afa0*/  FMUL.FTZ R184, R184, UR47 ;  /* 0x0000002fb8b87c20 */ /* 0x000fe20008410000 */
[----:B------:R-:W-:Y:S01]  /*afb0*/  FMUL.FTZ R185, R185, UR47 ;  /* 0x0000002fb9b97c20 */ /* 0x000fe20008410000 */
[----:B------:R-:W-:Y:S01]  /*afc0*/  FMUL.FTZ R188, R188, UR47 ;  /* 0x0000002fbcbc7c20 */ /* 0x000fe20008410000 */
[----:B------:R-:W-:Y:S01]  /*afd0*/  FMUL.FTZ R189, R189, UR47 ;  /* 0x0000002fbdbd7c20 */ /* 0x000fe20008410000 */
[----:B------:R-:W4:Y:S01]  /*afe0*/  MUFU.TANH R156, R156 ;  /* 0x0000009c009c7308 */ /* 0x000f220000002400 */
        /* <DEDUP_REMOVED lines=11> */
[----:B------:R-:W-:Y:S01]  /*b0a0*/  FMUL.FTZ R162, R162, UR47 ;  /* 0x0000002fa2a27c20 */ /* 0x000fe20008410000 */
[----:B------:R-:W-:Y:S01]  /*b0b0*/  FMUL.FTZ R163, R163, UR47 ;  /* 0x0000002fa3a37c20 */ /* 0x000fe20008410000 */
[----:B------:R-:W-:Y:S01]  /*b0c0*/  FMUL.FTZ R166, R166, UR47 ;  /* 0x0000002fa6a67c20 */ /* 0x000fe20008410000 */
[----:B------:R-:W-:Y:S01]  /*b0d0*/  FMUL.FTZ R167, R167, UR47 ;  /* 0x0000002fa7a77c20 */ /* 0x000fe20008410000 */
[----:B------:R-:W3:Y:S01]  /*b0e0*/  MUFU.TANH R160, R160 ;  /* 0x000000a000a07308 */ /* 0x000ee20000002400 */
[----:B----4-:R-:W-:Y:S01]  /*b0f0*/  FMNMX.FTZ R21, R156, R21, !PT ;  /* 0x000000159c157209 */ /* 0x010fe20007810000 */
        /* <DEDUP_REMOVED lines=10> */
[----:B------:R-:W-:-:S04]  /*b1a0*/  FMUL.FTZ R199, R199, UR47 ;  /* 0x0000002fc7c77c20 */ /* 0x000fc80008410000 */
[----:B------:R-:W2:Y:S01]  /*b1b0*/  MUFU.TANH R164, R164 ;  /* 0x000000a400a47308 */ /* 0x000ea20000002400 */
[----:B---3--:R-:W-:-:S07]  /*b1c0*/  FMNMX.FTZ R21, R160, R21, !PT ;  /* 0x00000015a0157209 */ /* 0x008fce0007810000 */
[----:B------:R-:W3:Y:S01]  /*b1d0*/  MUFU.TANH R165, R165 ;  /* 0x000000a500a57308 */ /* 0x000ee20000002400 */
[----:B----4-:R-:W-:-:S07]  /*b1e0*/  FMNMX.FTZ R21, R161, R21, !PT ;  /* 0x00000015a1157209 */ /* 0x010fce0007810000 */
[----:B------:R-:W4:Y:S01]  /*b1f0*/  MUFU.TANH R168, R168 ;  /* 0x000000a800a87308 */ /* 0x000f220000002400 */
[----:B--2---:R-:W-:-:S07]  /*b200*/  FMNMX.FTZ R21, R164, R21, !PT ;  /* 0x00000015a4157209 */ /* 0x004fce0007810000 */
        /* <DEDUP_REMOVED lines=30> */
[----:B------:R-:W-:Y:S01]  /*b3f0*/  MUFU.TANH R196, R196 ;  /* 0x000000c400c47308 */ /* 0x000fe20000002400 */
[----:B---3--:R-:W-:-:S07]  /*b400*/  FMNMX.FTZ R21, R223, R21, !PT ;  /* 0x00000015df157209 */ /* 0x008fce0007810000 */
[----:B------:R-:W-:Y:S01]  /*b410*/  MUFU.TANH R155, R155 ;  /* 0x0000009b009b7308 */ /* 0x000fe20000002400 */
[----:B----4-:R-:W-:-:S05]  /*b420*/  FMNMX.FTZ R176, R197, R21, !PT ;  /* 0x00000015c5b07209 */ /* 0x010fca0007810000 */
[----:B------:R-:W2:Y:S02]  /*b430*/  SHFL.BFLY PT, R21, R176, 0x2, 0x1f ;  /* 0x0c401f00b0157f89 */ /* 0x000ea400000e0000 */
[----:B------:R-:W-:Y:S08]  /*b440*/  MUFU.TANH R158, R158 ;  /* 0x0000009e009e7308 */ /* 0x000ff00000002400 */
[----:B------:R-:W-:Y:S08]  /*b450*/  MUFU.TANH R159, R159 ;  /* 0x0000009f009f7308 */ /* 0x000ff00000002400 */
[----:B------:R-:W-:Y:S01]  /*b460*/  MUFU.TANH R162, R162 ;  /* 0x000000a200a27308 */ /* 0x000fe20000002400 */
[----:B--2---:R-:W-:-:S07]  /*b470*/  FMNMX.FTZ R176, R176, R21, !PT ;  /* 0x00000015b0b07209 */ /* 0x004fce0007810000 */
[----:B------:R-:W-:Y:S01]  /*b480*/  MUFU.TANH R163, R163 ;  /* 0x000000a300a37308 */ /* 0x000fe20000002400 */
[----:B------:R-:W2:Y:S07]  /*b490*/  SHFL.BFLY PT, R21, R176, 0x1, 0x1f ;  /* 0x0c201f00b0157f89 */ /* 0x000eae00000e0000 */
[----:B------:R-:W-:Y:S08]  /*b4a0*/  MUFU.TANH R166, R166 ;  /* 0x000000a600a67308 */ /* 0x000ff00000002400 */
[----:B------:R-:W-:Y:S01]  /*b4b0*/  MUFU.TANH R167, R167 ;  /* 0x000000a700a77308 */ /* 0x000fe20000002400 */
[----:B--2---:R-:W-:Y:S01]  /*b4c0*/  FMNMX.FTZ R176, R176, R21, !PT ;  /* 0x00000015b0b07209 */ /* 0x004fe20007810000 */
[----:B------:R-:W-:-:S04]  /*b4d0*/  IMAD.U32 R21, RZ, RZ, UR46 ;  /* 0x0000002eff157e24 */ /* 0x000fc8000f8e00ff */
[C---:B------:R-:W-:Y:S01]  /*b4e0*/  FADD.FTZ R221, -R176.reuse, R221 ;  /* 0x000000ddb0dd7221 */ /* 0x040fe20000010100 */
[----:B------:R-:W-:-:S03]  /*b4f0*/  FMUL.FTZ R154, R176, R21 ;  /* 0x00000015b09a7220 */ /* 0x000fc60000410000 */
[-C--:B------:R-:W-:Y:S01]  /*b500*/  FMUL.FTZ R221, R221, R21.reuse ;  /* 0x00000015dddd7220 */ /* 0x080fe20000410000 */
[-CC-:B------:R-:W-:Y:S01]  /*b510*/  FFMA.FTZ R152, R152, R21.reuse, -R154.reuse ;  /* 0x0000001598987223 */ /* 0x180fe2000001089a */
[-CC-:B------:R-:W-:Y:S01]  /*b520*/  FFMA.FTZ R153, R153, R21.reuse, -R154.reuse ;  /* 0x0000001599997223 */ /* 0x180fe2000001089a */
[-CC-:B------:R-:W-:Y:S01]  /*b530*/  FFMA.FTZ R156, R156, R21.reuse, -R154.reuse ;  /* 0x000000159c9c7223 */ /* 0x180fe2000001089a */
[-CC-:B------:R-:W-:Y:S01]  /*b540*/  FFMA.FTZ R157, R157, R21.reuse, -R154.reuse ;  /* 0x000000159d9d7223 */ /* 0x180fe2000001089a */
[-CC-:B------:R-:W-:Y:S01]  /*b550*/  FFMA.FTZ R160, R160, R21.reuse, -R154.reuse ;  /* 0x00000015a0a07223 */ /* 0x180fe2000001089a */
[----:B------:R-:W2:Y:S01]  /*b560*/  MUFU.EX2 R221, R221 ;  /* 0x000000dd00dd7308 */ /* 0x000ea20000000800 */
[-CC-:B------:R-:W-:Y:S01]  /*b570*/  FFMA.FTZ R161, R161, R21.reuse, -R154.reuse ;  /* 0x00000015a1a17223 */ /* 0x180fe2000001089a */
[-CC-:B------:R-:W-:Y:S01]  /*b580*/  FFMA.FTZ R164, R164, R21.reuse, -R154.reuse ;  /* 0x00000015a4a47223 */ /* 0x180fe2000001089a */
[-CC-:B------:R-:W-:Y:S01]  /*b590*/  FFMA.FTZ R165, R165, R21.reuse, -R154.reuse ;  /* 0x00000015a5a57223 */ /* 0x180fe2000001089a */
[-CC-:B------:R-:W-:Y:S01]  /*b5a0*/  FFMA.FTZ R168, R168, R21.reuse, -R154.reuse ;  /* 0x00000015a8a87223 */ /* 0x180fe2000001089a */
[-CC-:B------:R-:W-:Y:S01]  /*b5b0*/  FFMA.FTZ R169, R169, R21.reuse, -R154.reuse ;  /* 0x00000015a9a97223 */ /* 0x180fe2000001089a */
[-CC-:B------:R-:W-:Y:S01]  /*b5c0*/  FFMA.FTZ R172, R172, R21.reuse, -R154.reuse ;  /* 0x00000015acac7223 */ /* 0x180fe2000001089a */
[-CC-:B------:R-:W-:Y:S01]  /*b5d0*/  FFMA.FTZ R173, R173, R21.reuse, -R154.reuse ;  /* 0x00000015adad7223 */ /* 0x180fe2000001089a */
[----:B------:R-:W3:Y:S01]  /*b5e0*/  MUFU.EX2 R152, R152 ;  /* 0x0000009800987308 */ /* 0x000ee20000000800 */
[-CC-:B------:R-:W-:Y:S01]  /*b5f0*/  FFMA.FTZ R222, R222, R21.reuse, -R154.reuse ;  /* 0x00000015dede7223 */ /* 0x180fe2000001089a */
        /* <DEDUP_REMOVED lines=10> */
[----:B------:R-:W-:Y:S01]  /*b6a0*/  FFMA.FTZ R197, R197, R21, -R154 ;  /* 0x00000015c5c57223 */ /* 0x000fe2000001089a */
[----:B------:R4:W-:Y:S01]  /*b6b0*/  MUFU.EX2 R227, R157 ;  /* 0x0000009d00e37308 */ /* 0x0009e20000000800 */
[-C--:B--2---:R-:W-:Y:S01]  /*b6c0*/  FMUL.FTZ R24, R24, R221.reuse ;  /* 0x000000dd18187220 */ /* 0x084fe20000410000 */
[-C--:B------:R-:W-:Y:S01]  /*b6d0*/  FMUL.FTZ R25, R25, R221.reuse ;  /* 0x000000dd19197220 */ /* 0x080fe20000410000 */
[-C--:B------:R-:W-:Y:S01]  /*b6e0*/  FMUL.FTZ R28, R28, R221.reuse ;  /* 0x000000dd1c1c7220 */ /* 0x080fe20000410000 */
[-C--:B------:R-:W-:Y:S01]  /*b6f0*/  FMUL.FTZ R29, R29, R221.reuse ;  /* 0x000000dd1d1d7220 */ /* 0x080fe20000410000 */
[-C--:B------:R-:W-:Y:S01]  /*b700*/  FMUL.FTZ R32, R32, R221.reuse ;  /* 0x000000dd20207220 */ /* 0x080fe20000410000 */
[-C--:B------:R-:W-:Y:S01]  /*b710*/  FMUL.FTZ R33, R33, R221.reuse ;  /* 0x000000dd21217220 */ /* 0x080fe20000410000 */
[-C--:B------:R-:W-:Y:S01]  /*b720*/  FMUL.FTZ R36, R36, R221.reuse ;  /* 0x000000dd24247220 */ /* 0x080fe20000410000 */
[----:B------:R-:W2:Y:S01]  /*b730*/  MUFU.EX2 R154, R153 ;  /* 0x00000099009a7308 */ /* 0x000ea20000000800 */
[----:B----4-:R-:W-:Y:S01]  /*b740*/  FMUL.FTZ R157, R178, UR47 ;  /* 0x0000002fb29d7c20 */ /* 0x010fe20008410000 */
[----:B------:R-:W-:Y:S01]  /*b750*/  FMNMX.FTZ R178, R196, R20, !PT ;  /* 0x00000014c4b27209 */ /* 0x000fe20007810000 */
        /* <DEDUP_REMOVED lines=57> */
[----:B---3--:R-:W-:Y:S01]  /*baf0*/  FFMA.FTZ R221, R221, R3, R152 ;  /* 0x00000003dddd7223 */ /* 0x008fe20000010098 */
[----:B------:R-:W-:Y:S01]  /*bb00*/  FMNMX.FTZ R178, R155, R178, !PT ;  /* 0x000000b29bb27209 */ /* 0x000fe20007810000 */
[----:B------:R-:W-:Y:S01]  /*bb10*/  FMUL.FTZ R3, R170, UR47 ;  /* 0x0000002faa037c20 */ /* 0x000fe20008410000 */
[----:B------:R-:W-:Y:S01]  /*bb20*/  FMUL.FTZ R170, R174, UR47 ;  /* 0x0000002faeaa7c20 */ /* 0x000fe20008410000 */
[----:B------:R-:W-:Y:S01]  /*bb30*/  FMUL.FTZ R174, R179, UR47 ;  /* 0x0000002fb3ae7c20 */ /* 0x000fe20008410000 */
[----:B------:R-:W-:Y:S01]  /*bb40*/  FMNMX.FTZ R179, R158, R178, !PT ;  /* 0x000000b29eb37209 */ /* 0x000fe20007810000 */
[C---:B--2---:R-:W-:Y:S01]  /*bb50*/  FADD.FTZ R221, R154.reuse, R221 ;  /* 0x000000dd9add7221 */ /* 0x044fe20000010000 */
[----:B------:R-:W-:Y:S01]  /*bb60*/  F2FP.F16.F32.PACK_AB R152, R154, R152 ;  /* 0x000000989a98723e */ /* 0x000fe200000000ff */
[----:B------:R-:W-:Y:S01]  /*bb70*/  FMUL.FTZ R153, R171, UR47 ;  /* 0x0000002fab997c20 */ /* 0x000fe20008410000 */
[----:B------:R-:W-:Y:S01]  /*bb80*/  FMNMX.FTZ R179, R159, R179, !PT ;  /* 0x000000b39fb37209 */ /* 0x000fe20007810000 */
[----:B------:R2:W3:Y:S08]  /*bb90*/  MUFU.EX2 R154, R156 ;  /* 0x0000009c009a7308 */ /* 0x0004f00000000800 */
[----:B------:R-:W4:Y:S01]  /*bba0*/  MUFU.TANH R3, R3 ;  /* 0x0000000300037308 */ /* 0x000f220000002400 */
[----:B--2---:R-:W-:Y:S01]  /*bbb0*/  FMUL.FTZ R156, R175, UR47 ;  /* 0x0000002faf9c7c20 */ /* 0x004fe20008410000 */
[----:B------:R-:W-:Y:S01]  /*bbc0*/  FMUL.FTZ R175, R182, UR47 ;  /* 0x0000002fb6af7c20 */ /* 0x000fe20008410000 */
[----:B------:R-:W-:-:S04]  /*bbd0*/  FMNMX.FTZ R182, R162, R179, !PT ;  /* 0x000000b3a2b67209 */ /* 0x000fc80007810000 */
[----:B------:R-:W-:Y:S01]  /*bbe0*/  FMNMX.FTZ R182, R163, R182, !PT ;  /* 0x000000b6a3b67209 */ /* 0x000fe20007810000 */
[----:B------:R-:W2:Y:S01]  /*bbf0*/  MUFU.TANH R153, R153 ;  /* 0x0000009900997308 */ /* 0x000ea20000002400 */
[----:B---3--:R-:W-:Y:S01]  /*bc00*/  FADD.FTZ R171, R154, R221 ;  /* 0x000000dd9aab7221 */ /* 0x008fe20000010000 */
[----:B------:R-:W-:-:S03]  /*bc10*/  F2FP.F16.F32.PACK_AB R154, R227, R154 ;  /* 0x0000009ae39a723e */ /* 0x000fc600000000ff */
[----:B------:R-:W-:-:S03]  /*bc20*/  FADD.FTZ R171, R227, R171 ;  /* 0x000000abe3ab7221 */ /* 0x000fc60000010000 */
[----:B------:R-:W3:Y:S08]  /*bc30*/  MUFU.TANH R170, R170 ;  /* 0x000000aa00aa7308 */ /* 0x000ef00000002400 */
[----:B------:R5:W-:Y:S08]  /*bc40*/  MUFU.TANH R178, R183 ;  /* 0x000000b700b27308 */ /* 0x000bf00000002400 */
[----:B------:R-:W0:Y:S01]  /*bc50*/  MUFU.TANH R156, R156 ;  /* 0x0000009c009c7308 */ /* 0x000e220000002400 */
[----:B-----5:R-:W-:-:S04]  /*bc60*/  FMNMX.FTZ R183, R166, R182, !PT ;  /* 0x000000b6a6b77209 */ /* 0x020fc80007810000 */
[----:B------:R-:W-:-:S03]  /*bc70*/  FMNMX.FTZ R183, R167, R183, !PT ;  /* 0x000000b7a7b77209 */ /* 0x000fc60007810000 */
[----:B------:R-:W5:Y:S08]  /*bc80*/  MUFU.TANH R157, R157 ;  /* 0x0000009d009d7308 */ /* 0x000f700000002400 */
[----:B------:R4:W-:Y:S08]  /*bc90*/  MUFU.TANH R179, R186 ;  /* 0x000000ba00b37308 */ /* 0x0009f00000002400 */
[----:B------:R-:W1:Y:S01]  /*bca0*/  MUFU.TANH R174, R174 ;  /* 0x000000ae00ae7308 */ /* 0x000e620000002400 */
[----:B----4-:R-:W-:-:S04]  /*bcb0*/  FMNMX.FTZ R186, R3, R183, !PT ;  /* 0x000000b703ba7209 */ /* 0x010fc80007810000 */
[----:B--2---:R-:W-:-:S03]  /*bcc0*/  FMNMX.FTZ R186, R153, R186, !PT ;  /* 0x000000ba99ba7209 */ /* 0x004fc60007810000 */
[----:B------:R-:W2:Y:S08]  /*bcd0*/  MUFU.TANH R175, R175 ;  /* 0x000000af00af7308 */ /* 0x000eb00000002400 */
[----:B------:R3:W4:Y:S08]  /*bce0*/  MUFU.TANH R182, R187 ;  /* 0x000000bb00b67308 */ /* 0x0007300000002400 */
[----:B------:R5:W4:Y:S01]  /*bcf0*/  MUFU.TANH R183, R190 ;  /* 0x000000be00b77308 */ /* 0x000b220000002400 */
[----:B---3--:R-:W-:-:S04]  /*bd00*/  FMNMX.FTZ R187, R170, R186, !PT ;  /* 0x000000baaabb7209 */ /* 0x008fc80007810000 */
[----:B0-----:R-:W-:-:S03]  /*bd10*/  FMNMX.FTZ R187, R156, R187, !PT ;  /* 0x000000bb9cbb7209 */ /* 0x001fc60007810000 */
[----:B------:R2:W0:Y:S01]  /*bd20*/  MUFU.TANH R186, R191 ;  /* 0x000000bf00ba7308 */ /* 0x0004220000002400 */
[----:B-----5:R-:W-:-:S04]  /*bd30*/  FMNMX.FTZ R190, R157, R187, !PT ;  /* 0x000000bb9dbe7209 */ /* 0x020fc80007810000 */
[----:B-1----:R-:W-:-:S03]  /*bd40*/  FMNMX.FTZ R190, R174, R190, !PT ;  /* 0x000000beaebe7209 */ /* 0x002fc60007810000 */
[----:B------:R1:W3:Y:S01]  /*bd50*/  MUFU.TANH R187, R194 ;  /* 0x000000c200bb7308 */ /* 0x0002e20000002400 */
[----:B--2---:R-:W-:-:S04]  /*bd60*/  FMNMX.FTZ R191, R175, R190, !PT ;  /* 0x000000beafbf7209 */ /* 0x004fc80007810000 */
[----:B------:R-:W-:-:S03]  /*bd70*/  FMNMX.FTZ R191, R178, R191, !PT ;  /* 0x000000bfb2bf7209 */ /* 0x000fc60007810000 */
[----:B------:R2:W5:Y:S01]  /*bd80*/  MUFU.TANH R190, R195 ;  /* 0x000000c300be7308 */ /* 0x0005620000002400 */
[----:B-1----:R-:W-:-:S04]  /*bd90*/  FMNMX.FTZ R194, R179, R191, !PT ;  /* 0x000000bfb3c27209 */ /* 0x002fc80007810000 */
[----:B----4-:R-:W-:-:S03]  /*bda0*/  FMNMX.FTZ R194, R182, R194, !PT ;  /* 0x000000c2b6c27209 */ /* 0x010fc60007810000 */
[----:B------:R-:W1:Y:S01]  /*bdb0*/  MUFU.TANH R191, R198 ;  /* 0x000000c600bf7308 */ /* 0x000e620000002400 */
[----:B--2---:R-:W-:-:S04]  /*bdc0*/  FMNMX.FTZ R195, R183, R194, !PT ;  /* 0x000000c2b7c37209 */ /* 0x004fc80007810000 */
[----:B0-----:R-:W-:-:S03]  /*bdd0*/  FMNMX.FTZ R195, R186, R195, !PT ;  /* 0x000000c3bac37209 */ /* 0x001fc60007810000 */
[----:B------:R-:W0:Y:S01]  /*bde0*/  MUFU.TANH R194, R199 ;  /* 0x000000c700c27308 */ /* 0x000e220000002400 */
[----:B---3--:R-:W-:-:S04]  /*bdf0*/  FMNMX.FTZ R195, R187, R195, !PT ;  /* 0x000000c3bbc37209 */ /* 0x008fc80007810000 */
[----:B-----5:R-:W-:-:S03]  /*be00*/  FMNMX.FTZ R195, R190, R195, !PT ;  /* 0x000000c3bec37209 */ /* 0x020fc60007810000 */
[----:B------:R-:W-:Y:S01]  /*be10*/  MUFU.EX2 R160, R160 ;  /* 0x000000a000a07308 */ /* 0x000fe20000000800 */
[----:B-1----:R-:W-:-:S07]  /*be20*/  FMNMX.FTZ R195, R191, R195, !PT ;  /* 0x000000c3bfc37209 */ /* 0x002fce0007810000 */
[----:B------:R-:W1:Y:S01]  /*be30*/  MUFU.EX2 R161, R161 ;  /* 0x000000a100a17308 */ /* 0x000e620000000800 */
[----:B0-----:R-:W-:-:S05]  /*be40*/  FMNMX.FTZ R198, R194, R195, !PT ;  /* 0x000000c3c2c67209 */ /* 0x001fca0007810000 */
[----:B------:R-:W0:Y:S02]  /*be50*/  SHFL.BFLY PT, R195, R198, 0x2, 0x1f ;  /* 0x0c401f00c6c37f89 */ /* 0x000e2400000e0000 */
[----:B------:R-:W-:Y:S08]  /*be60*/  MUFU.EX2 R164, R164 ;  /* 0x000000a400a47308 */ /* 0x000ff00000000800 */
[----:B------:R-:W-:Y:S08]  /*be70*/  MUFU.EX2 R165, R165 ;  /* 0x000000a500a57308 */ /* 0x000ff00000000800 */
[----:B------:R-:W-:Y:S01]  /*be80*/  MUFU.EX2 R168, R168 ;  /* 0x000000a800a87308 */ /* 0x000fe20000000800 */
[----:B0-----:R-:W-:-:S07]  /*be90*/  FMNMX.FTZ R198, R198, R195, !PT ;  /* 0x000000c3c6c67209 */ /* 0x001fce0007810000 */
[----:B------:R0:W-:Y:S01]  /*bea0*/  MUFU.EX2 R195, R177 ;  /* 0x000000b100c37308 */ /* 0x0001e20000000800 */
[----:B------:R-:W0:Y:S07]  /*beb0*/  SHFL.BFLY PT, R199, R198, 0x1, 0x1f ;  /* 0x0c201f00c6c77f89 */ /* 0x000e2e00000e0000 */
[----:B------:R-:W-:Y:S08]  /*bec0*/  MUFU.EX2 R169, R169 ;  /* 0x000000a900a97308 */ /* 0x000ff00000000800 */
[----:B------:R-:W-:Y:S08]  /*bed0*/  MUFU.EX2 R172, R172 ;  /* 0x000000ac00ac7308 */ /* 0x000ff00000000800 */
[----:B------:R-:W-:Y:S01]  /*bee0*/  MUFU.EX2 R173, R173 ;  /* 0x000000ad00ad7308 */ /* 0x000fe20000000800 */
[----:B0-----:R-:W-:-:S05]  /*bef0*/  FMNMX.FTZ R177, R198, R199, !PT ;  /* 0x000000c7c6b17209 */ /* 0x001fca0007810000 */
[C---:B------:R-:W-:Y:S01]  /*bf00*/  FADD.FTZ R198, -R177.reuse, R20 ;  /* 0x00000014b1c67221 */ /* 0x040fe20000010100 */
[-C--:B------:R-:W-:Y:S01]  /*bf10*/  FMUL.FTZ R20, R177, R21.reuse ;  /* 0x00000015b1147220 */ /* 0x080fe20000410000 */
[----:B------:R-:W-:Y:S02]  /*bf20*/  MUFU.EX2 R222, R222 ;  /* 0x000000de00de7308 */ /* 0x000fe40000000800 */
[-C--:B------:R-:W-:Y:S01]  /*bf30*/  FMUL.FTZ R198, R198, R21.reuse ;  /* 0x00000015c6c67220 */ /* 0x080fe20000410000 */
        /* <DEDUP_REMOVED lines=24> */
[----:B------:R-:W0:Y:S01]  /*c0c0*/  MUFU.EX2 R198, R198 ;  /* 0x000000c600c67308 */ /* 0x000e220000000800 */
[----:B------:R-:W2:Y:S01]  /*c0d0*/  S2R R194, SR_TID.X ;  /* 0x0000000000c27919 */ /* 0x000ea20000002100 */
[----:B-1----:R-:W-:-:S06]  /*c0e0*/  F2FP.F16.F32.PACK_AB R156, R161, R160 ;  /* 0x000000a0a19c723e */ /* 0x002fcc00000000ff */
[----:B------:R-:W1:Y:S08]  /*c0f0*/  MUFU.EX2 R196, R196 ;  /* 0x000000c400c47308 */ /* 0x000e700000000800 */
[----:B------:R-:W3:Y:S01]  /*c100*/  MUFU.EX2 R155, R155 ;  /* 0x0000009b009b7308 */ /* 0x000ee20000000800 */
[-C--:B0-----:R-:W-:Y:S01]  /*c110*/  FMUL.FTZ R26, R26, R198.reuse ;  /* 0x000000c61a1a7220 */ /* 0x081fe20000410000 */
[-C--:B------:R-:W-:Y:S01]  /*c120*/  FMUL.FTZ R27, R27, R198.reuse ;  /* 0x000000c61b1b7220 */ /* 0x080fe20000410000 */
[-C--:B------:R-:W-:Y:S01]  /*c130*/  FMUL.FTZ R30, R30, R198.reuse ;  /* 0x000000c61e1e7220 */ /* 0x080fe20000410000 */
[-C--:B------:R-:W-:Y:S01]  /*c140*/  FMUL.FTZ R31, R31, R198.reuse ;  /* 0x000000c61f1f7220 */ /* 0x080fe20000410000 */
[-C--:B------:R-:W-:Y:S01]  /*c150*/  FMUL.FTZ R34, R34, R198.reuse ;  /* 0x000000c622227220 */ /* 0x080fe20000410000 */
[-C--:B------:R-:W-:Y:S01]  /*c160*/  FMUL.FTZ R35, R35, R198.reuse ;  /* 0x000000c623237220 */ /* 0x080fe20000410000 */
[----:B------:R-:W-:Y:S01]  /*c170*/  FMUL.FTZ R38, R38, R198 ;  /* 0x000000c626267220 */ /* 0x000fe20000410000 */
[----:B------:R0:W4:Y:S01]  /*c180*/  MUFU.EX2 R221, R158 ;  /* 0x0000009e00dd7308 */ /* 0x0001220000000800 */
[----:B-1----:R-:W-:Y:S01]  /*c190*/  FFMA.FTZ R12, R198, R12, R196 ;  /* 0x0000000cc60c7223 */ /* 0x002fe200000100c4 */
[-C--:B------:R-:W-:Y:S01]  /*c1a0*/  FMUL.FTZ R39, R39, R198.reuse ;  /* 0x000000c627277220 */ /* 0x080fe20000410000 */
[-C--:B------:R-:W-:Y:S01]  /*c1b0*/  FMUL.FTZ R42, R42, R198.reuse ;  /* 0x000000c62a2a7220 */ /* 0x080fe20000410000 */
[-C--:B------:R-:W-:Y:S01]  /*c1c0*/  FMUL.FTZ R43, R43, R198.reuse ;  /* 0x000000c62b2b7220 */ /* 0x080fe20000410000 */
[-C--:B------:R-:W-:Y:S01]  /*c1d0*/  FMUL.FTZ R46, R46, R198.reuse ;  /* 0x000000c62e2e7220 */ /* 0x080fe20000410000 */
[-C--:B------:R-:W-:Y:S01]  /*c1e0*/  FMUL.FTZ R47, R47, R198.reuse ;  /* 0x000000c62f2f7220 */ /* 0x080fe20000410000 */
[----:B------:R-:W-:Y:S01]  /*c1f0*/  FMUL.FTZ R50, R50, R198 ;  /* 0x000000c632327220 */ /* 0x000fe20000410000 */
[----:B------:R-:W1:Y:S01]  /*c200*/  MUFU.EX2 R159, R159 ;  /* 0x0000009f009f7308 */ /* 0x000e620000000800 */
[----:B0-----:R-:W-:Y:S01]  /*c210*/  FADD.FTZ R158, R160, R171 ;  /* 0x000000aba09e7221 */ /* 0x001fe20000010000 */
[----:B---3--:R-:W-:Y:S01]  /*c220*/  FADD.FTZ R12, R155, R12 ;  /* 0x0000000c9b0c7221 */ /* 0x008fe20000010000 */
[----:B--2---:R-:W-:Y:S01]  /*c230*/  SHF.R.U32.HI R194, RZ, 0x7, R194 ;  /* 0x00000007ffc27819 */ /* 0x004fe200000116c2 */
[----:B------:R-:W-:-:S02]  /*c240*/  @!P1 VIADD R160, R14, 0x22840 ;  /* 0x000228400ea09836 */ /* 0x000fc40000000000 */
[----:B------:R-:W-:Y:S01]  /*c250*/  FADD.FTZ R158, R161, R158 ;  /* 0x0000009ea19e7221 */ /* 0x000fe20000010000 */
[----:B------:R-:W-:Y:S01]  /*c260*/  FMUL.FTZ R51, R51, R198 ;  /* 0x000000c633337220 */ /* 0x000fe20000410000 */
[----:B------:R-:W-:Y:S01]  /*c270*/  IADD3 R194, -R194, 0xb, RZ ;  /* 0x0000000bc2c27810 */ /* 0x000fe20007ffe1ff */
[----:B------:R0:W2:Y:S01]  /*c280*/  MUFU.EX2 R227, R162 ;  /* 0x000000a200e37308 */ /* 0x0000a20000000800 */
[----:B------:R-:W-:Y:S01]  /*c290*/  FADD.FTZ R158, R164, R158 ;  /* 0x0000009ea49e7221 */ /* 0x000fe20000010000 */
[----:B----4-:R-:W-:Y:S01]  /*c2a0*/  FADD.FTZ R12, R221, R12 ;  /* 0x0000000cdd0c7221 */ /* 0x010fe20000010000 */
[----:B------:R-:W-:Y:S01]  /*c2b0*/  @!P1 PRMT R160, RZ, 0x654, R160 ;  /* 0x00000654ffa09816 */ /* 0x000fe200000000a0 */
[----:B------:R3:W-:Y:S06]  /*c2c0*/  BAR.ARV R194, 0x100 ;  /* 0x000400c20000751d */ /* 0x0007ec0000002000 */
[----:B------:R-:W4:Y:S01]  /*c2d0*/  MUFU.EX2 R163, R163 ;  /* 0x000000a300a37308 */ /* 0x000f220000000800 */
[----:B------:R-:W-:Y:S01]  /*c2e0*/  FADD.FTZ R158, R165, R158 ;  /* 0x0000009ea59e7221 */ /* 0x000fe20000010000 */
[----:B-1----:R-:W-:Y:S01]  /*c2f0*/  FADD.FTZ R12, R159, R12 ;  /* 0x0000000c9f0c7221 */ /* 0x002fe20000010000 */
[----:B------:R1:W-:Y:S01]  /*c300*/  @!P1 SYNCS.ARRIVE.TRANS64.RED.A1T0 RZ, [R160+URZ], RZ ;  /* 0x000000ffa0ff99a7 */ /* 0x0003e2000810043f */
[----:B0-----:R-:W-:Y:S01]  /*c310*/  F2FP.F16.F32.PACK_AB R162, R173, R172 ;  /* 0x000000acada2723e */ /* 0x001fe200000000ff */
[-C--:B------:R-:W-:Y:S01]  /*c320*/  FMUL.FTZ R54, R54, R198.reuse ;  /* 0x000000c636367220 */ /* 0x080fe20000410000 */
[-C--:B------:R-:W-:Y:S01]  /*c330*/  FMUL.FTZ R55, R55, R198.reuse ;  /* 0x000000c637377220 */ /* 0x080fe20000410000 */
[----:B--2---:R-:W-:Y:S01]  /*c340*/  FADD.FTZ R12, R227, R12 ;  /* 0x0000000ce30c7221 */ /* 0x004fe20000010000 */
[----:B------:R-:W0:Y:S01]  /*c350*/  MUFU.EX2 R161, R166 ;  /* 0x000000a600a17308 */ /* 0x000e220000000800 */
[-C--:B------:R-:W-:Y:S01]  /*c360*/  FMUL.FTZ R58, R58, R198.reuse ;  /* 0x000000c63a3a7220 */ /* 0x080fe20000410000 */
[----:B------:R-:W-:Y:S01]  /*c370*/  FMUL.FTZ R59, R59, R198 ;  /* 0x000000c63b3b7220 */ /* 0x000fe20000410000 */
[----:B-1----:R-:W-:Y:S01]  /*c380*/  F2FP.F16.F32.PACK_AB R160, R169, R168 ;  /* 0x000000a8a9a0723e */ /* 0x002fe200000000ff */
[-C--:B------:R-:W-:Y:S01]  /*c390*/  FMUL.FTZ R62, R62, R198.reuse ;  /* 0x000000c63e3e7220 */ /* 0x080fe20000410000 */
[-C--:B------:R-:W-:Y:S01]  /*c3a0*/  FMUL.FTZ R63, R63, R198.reuse ;  /* 0x000000c63f3f7220 */ /* 0x080fe20000410000 */
[-C--:B------:R-:W-:Y:S01]  /*c3b0*/  FMUL.FTZ R66, R66, R198.reuse ;  /* 0x000000c642427220 */ /* 0x080fe20000410000 */
[-C--:B------:R-:W-:Y:S01]  /*c3c0*/  FMUL.FTZ R67, R67, R198.reuse ;  /* 0x000000c643437220 */ /* 0x080fe20000410000 */
[----:B------:R1:W-:Y:S01]  /*c3d0*/  MUFU.EX2 R171, R3 ;  /* 0x0000000300ab7308 */ /* 0x0003e20000000800 */
[----:B----4-:R-:W-:Y:S01]  /*c3e0*/  FADD.FTZ R12, R163, R12 ;  /* 0x0000000ca30c7221 */ /* 0x010fe20000010000 */
[-C--:B------:R-:W-:Y:S01]  /*c3f0*/  FMUL.FTZ R70, R70, R198.reuse ;  /* 0x000000c646467220 */ /* 0x080fe20000410000 */
[-C--:B------:R-:W-:Y:S01]  /*c400*/  FMUL.FTZ R71, R71, R198.reuse ;  /* 0x000000c647477220 */ /* 0x080fe20000410000 */
[-C--:B------:R-:W-:Y:S01]  /*c410*/  FMUL.FTZ R74, R74, R198.reuse ;  /* 0x000000c64a4a7220 */ /* 0x080fe20000410000 */
[-C--:B------:R-:W-:Y:S01]  /*c420*/  FMUL.FTZ R75, R75, R198.reuse ;  /* 0x000000c64b4b7220 */ /* 0x080fe20000410000 */
[-C--:B------:R-:W-:Y:S01]  /*c430*/  FMUL.FTZ R78, R78, R198.reuse ;  /* 0x000000c64e4e7220 */ /* 0x080fe20000410000 */
[----:B------:R-:W-:Y:S01]  /*c440*/  FMUL.FTZ R79, R79, R198 ;  /* 0x000000c64f4f7220 */ /* 0x000fe20000410000 */
[----:B------:R-:W2:Y:S01]  /*c450*/  MUFU.EX2 R167, R167 ;  /* 0x000000a700a77308 */ /* 0x000ea20000000800 */
[----:B-1----:R-:W-:Y:S01]  /*c460*/  FADD.FTZ R3, R168, R158 ;  /* 0x0000009ea8037221 */ /* 0x002fe20000010000 */
[----:B------:R-:W-:Y:S01]  /*c470*/  F2FP.F16.F32.PACK_AB R158, R165, R164 ;  /* 0x000000a4a59e723e */ /* 0x000fe200000000ff */
[----:B0-----:R-:W-:Y:S01]  /*c480*/  FADD.FTZ R12, R161, R12 ;  /* 0x0000000ca10c7221 */ /* 0x001fe20000010000 */
[----:B------:R-:W-:Y:S01]  /*c490*/  F2FP.F16.F32.PACK_AB R164, R195, R222 ;  /* 0x000000dec3a4723e */ /* 0x000fe200000000ff */
[----:B------:R-:W-:Y:S01]  /*c4a0*/  FADD.FTZ R3, R169, R3 ;  /* 0x00000003a9037221 */ /* 0x000fe20000010000 */
[-C--:B------:R-:W-:Y:S01]  /*c4b0*/  FMUL.FTZ R82, R82, R198.reuse ;  /* 0x000000c652527220 */ /* 0x080fe20000410000 */
[-C--:B------:R-:W-:Y:S01]  /*c4c0*/  FMUL.FTZ R83, R83, R198.reuse ;  /* 0x000000c653537220 */ /* 0x080fe20000410000 */
[----:B------:R-:W0:Y:S01]  /*c4d0*/  MUFU.EX2 R180, R180 ;  /* 0x000000b400b47308 */ /* 0x000e220000000800 */
[----:B------:R-:W-:Y:S01]  /*c4e0*/  FADD.FTZ R3, R172, R3 ;  /* 0x00000003ac037221 */ /* 0x000fe20000010000 */
[-C--:B------:R-:W-:Y:S01]  /*c4f0*/  FMUL.FTZ R86, R86, R198.reuse ;  /* 0x000000c656567220 */ /* 0x080fe20000410000 */
[-C--:B------:R-:W-:Y:S01]  /*c500*/  FMUL.FTZ R87, R87, R198.reuse ;  /* 0x000000c657577220 */ /* 0x080fe20000410000 */
[-C--:B------:R-:W-:Y:S01]  /*c510*/  FMUL.FTZ R90, R90, R198.reuse ;  /* 0x000000c65a5a7220 */ /* 0x080fe20000410000 */
[----:B------:R-:W-:Y:S01]  /*c520*/  FADD.FTZ R3, R173, R3 ;  /* 0x00000003ad037221 */ /* 0x000fe20000010000 */
[-C--:B------:R-:W-:Y:S01]  /*c530*/  FMUL.FTZ R91, R91, R198.reuse ;  /* 0x000000c65b5b7220 */ /* 0x080fe20000410000 */
[-C--:B------:R-:W-:Y:S01]  /*c540*/  FMUL.FTZ R94, R94, R198.reuse ;  /* 0x000000c65e5e7220 */ /* 0x080fe20000410000 */
[----:B------:R-:W1:Y:S01]  /*c550*/  MUFU.EX2 R181, R181 ;  /* 0x000000b500b57308 */ /* 0x000e620000000800 */
[----:B------:R-:W-:Y:S01]  /*c560*/  FADD.FTZ R3, R222, R3 ;  /* 0x00000003de037221 */ /* 0x000fe20000010000 */
[----:B--2---:R-:W-:Y:S01]  /*c570*/  FADD.FTZ R12, R167, R12 ;  /* 0x0000000ca70c7221 */ /* 0x004fe20000010000 */
[-C--:B------:R-:W-:Y:S01]  /*c580*/  FMUL.FTZ R95, R95, R198.reuse ;  /* 0x000000c65f5f7220 */ /* 0x080fe20000410000 */
[-C--:B------:R-:W-:Y:S01]  /*c590*/  FMUL.FTZ R98, R98, R198.reuse ;  /* 0x000000c662627220 */ /* 0x080fe20000410000 */
[----:B------:R-:W-:Y:S01]  /*c5a0*/  FADD.FTZ R3, R195, R3 ;  /* 0x00000003c3037221 */ /* 0x000fe20000010000 */
[----:B------:R-:W-:Y:S01]  /*c5b0*/  FADD.FTZ R12, R171, R12 ;  /* 0x0000000cab0c7221 */ /* 0x000fe20000010000 */
[-C--:B------:R-:W-:Y:S01]  /*c5c0*/  FMUL.FTZ R99, R99, R198.reuse ;  /* 0x000000c663637220 */ /* 0x080fe20000410000 */
[----:B------:R2:W4:Y:S01]  /*c5d0*/  MUFU.EX2 R165, R153 ;  /* 0x0000009900a57308 */ /* 0x0005220000000800 */
[----:B0-----:R-:W-:Y:S01]  /*c5e0*/  FADD.FTZ R3, R180, R3 ;  /* 0x00000003b4037221 */ /* 0x001fe20000010000 */
[-C--:B------:R-:W-:Y:S01]  /*c5f0*/  FMUL.FTZ R102, R102, R198.reuse ;  /* 0x000000c666667220 */ /* 0x080fe20000410000 */
[-C--:B------:R-:W-:Y:S01]  /*c600*/  FMUL.FTZ R103, R103, R198.reuse ;  /* 0x000000c667677220 */ /* 0x080fe20000410000 */
[-C--:B------:R-:W-:Y:S01]  /*c610*/  FMUL.FTZ R106, R106, R198.reuse ;  /* 0x000000c66a6a7220 */ /* 0x080fe20000410000 */
[-C--:B------:R-:W-:Y:S01]  /*c620*/  FMUL.FTZ R107, R107, R198.reuse ;  /* 0x000000c66b6b7220 */ /* 0x080fe20000410000 */
[-C--:B------:R-:W-:Y:S01]  /*c630*/  FMUL.FTZ R110, R110, R198.reuse ;  /* 0x000000c66e6e7220 */ /* 0x080fe20000410000 */
[----:B------:R-:W-:Y:S01]  /*c640*/  FMUL.FTZ R111, R111, R198 ;  /* 0x000000c66f6f7220 */ /* 0x000fe20000410000 */
[----:B------:R-:W0:Y:S01]  /*c650*/  MUFU.EX2 R199, R199 ;  /* 0x000000c700c77308 */ /* 0x000e220000000800 */
[C---:B-1----:R-:W-:Y:S01]  /*c660*/  F2FP.F16.F32.PACK_AB R166, R181.reuse, R180 ;  /* 0x000000b4b5a6723e */ /* 0x042fe200000000ff */
[----:B------:R-:W-:Y:S01]  /*c670*/  FADD.FTZ R3, R181, R3 ;  /* 0x00000003b5037221 */ /* 0x000fe20000010000 */
[----:B--2---:R-:W-:Y:S01]  /*c680*/  F2FP.F16.F32.PACK_AB R153, R155, R196 ;  /* 0x000000c49b99723e */ /* 0x004fe200000000ff */
[-C--:B------:R-:W-:Y:S01]  /*c690*/  FMUL.FTZ R114, R114, R198.reuse ;  /* 0x000000c672727220 */ /* 0x080fe20000410000 */
[----:B------:R-:W-:Y:S01]  /*c6a0*/  F2FP.F16.F32.PACK_AB R155, R159, R221 ;  /* 0x000000dd9f9b723e */ /* 0x000fe200000000ff */
[-C--:B------:R-:W-:Y:S01]  /*c6b0*/  FMUL.FTZ R115, R115, R198.reuse ;  /* 0x000000c673737220 */ /* 0x080fe20000410000 */
[----:B------:R-:W-:Y:S01]  /*c6c0*/  F2FP.F16.F32.PACK_AB R159, R167, R161 ;  /* 0x000000a1a79f723e */ /* 0x000fe200000000ff */
[----:B------:R-:W1:Y:S01]  /*c6d0*/  MUFU.EX2 R169, R170 ;  /* 0x000000aa00a97308 */ /* 0x000e620000000800 */
[C---:B----4-:R-:W-:Y:S01]  /*c6e0*/  FADD.FTZ R12, R165.reuse, R12 ;  /* 0x0000000ca50c7221 */ /* 0x050fe20000010000 */
[----:B------:R-:W-:Y:S01]  /*c6f0*/  F2FP.F16.F32.PACK_AB R161, R165, R171 ;  /* 0x000000aba5a1723e */ /* 0x000fe200000000ff */
[-C--:B------:R-:W-:Y:S01]  /*c700*/  FMUL.FTZ R118, R118, R198.reuse ;  /* 0x000000c676767220 */ /* 0x080fe20000410000 */
[-C--:B------:R-:W-:Y:S01]  /*c710*/  FMUL.FTZ R119, R119, R198.reuse ;  /* 0x000000c677777220 */ /* 0x080fe20000410000 */
[-C--:B------:R-:W-:Y:S01]  /*c720*/  FMUL.FTZ R122, R122, R198.reuse ;  /* 0x000000c67a7a7220 */ /* 0x080fe20000410000 */
[-C--:B------:R-:W-:Y:S01]  /*c730*/  FMUL.FTZ R123, R123, R198.reuse ;  /* 0x000000c67b7b7220 */ /* 0x080fe20000410000 */
        /* <DEDUP_REMOVED lines=11> */
[----:B--2---:R-:W-:Y:S01]  /*c7f0*/  F2FP.F16.F32.PACK_AB R157, R163, R227 ;  /* 0x000000e3a39d723e */ /* 0x004fe200000000ff */
[-C--:B------:R-:W-:Y:S01]  /*c800*/  FMUL.FTZ R139, R139, R198.reuse ;  /* 0x000000c68b8b7220 */ /* 0x080fe20000410000 */
[----:B------:R-:W-:Y:S01]  /*c810*/  F2FP.F16.F32.PACK_AB R163, R169, R199 ;  /* 0x000000c7a9a3723e */ /* 0x000fe200000000ff */
[-C--:B------:R-:W-:Y:S01]  /*c820*/  FMUL.FTZ R142, R142, R198.reuse ;  /* 0x000000c68e8e7220 */ /* 0x080fe20000410000 */
[-C--:B------:R-:W-:Y:S01]  /*c830*/  FMUL.FTZ R143, R143, R198.reuse ;  /* 0x000000c68f8f7220 */ /* 0x080fe20000410000 */
[-C--:B------:R-:W-:Y:S01]  /*c840*/  FMUL.FTZ R146, R146, R198.reuse ;  /* 0x000000c692927220 */ /* 0x080fe20000410000 */
[----:B------:R-:W1:Y:S01]  /*c850*/  MUFU.EX2 R175, R175 ;  /* 0x000000af00af7308 */ /* 0x000e620000000800 */
[----:B----4-:R-:W-:Y:S01]  /*c860*/  FADD.FTZ R12, R173, R12 ;  /* 0x0000000cad0c7221 */ /* 0x010fe20000010000 */
[-C--:B------:R-:W-:Y:S01]  /*c870*/  FMUL.FTZ R147, R147, R198.reuse ;  /* 0x000000c693937220 */ /* 0x080fe20000410000 */
[-C--:B------:R-:W-:Y:S01]  /*c880*/  FMUL.FTZ R150, R150, R198.reuse ;  /* 0x000000c696967220 */ /* 0x080fe20000410000 */
[----:B------:R-:W-:-:S04]  /*c890*/  FMUL.FTZ R151, R151, R198 ;  /* 0x000000c697977220 */ /* 0x000fc80000410000 */
[----:B------:R-:W2:Y:S01]  /*c8a0*/  MUFU.EX2 R178, R178 ;  /* 0x000000b200b27308 */ /* 0x000ea20000000800 */
[C---:B0-----:R-:W-:Y:S01]  /*c8b0*/  FADD.FTZ R12, R180.reuse, R12 ;  /* 0x0000000cb40c7221 */ /* 0x041fe20000010000 */
[----:B------:R-:W-:-:S06]  /*c8c0*/  F2FP.F16.F32.PACK_AB R165, R180, R173 ;  /* 0x000000adb4a5723e */ /* 0x000fcc00000000ff */
[----:B------:R-:W0:Y:S01]  /*c8d0*/  MUFU.EX2 R184, R184 ;  /* 0x000000b800b87308 */ /* 0x000e220000000800 */
[----:B-1----:R-:W-:-:S07]  /*c8e0*/  FADD.FTZ R12, R175, R12 ;  /* 0x0000000caf0c7221 */ /* 0x002fce0000010000 */
[----:B------:R-:W1:Y:S01]  /*c8f0*/  MUFU.EX2 R179, R179 ;  /* 0x000000b300b37308 */ /* 0x000e620000000800 */
[C---:B--2---:R-:W-:Y:S01]  /*c900*/  FADD.FTZ R12, R178.reuse, R12 ;  /* 0x0000000cb20c7221 */ /* 0x044fe20000010000 */
[----:B------:R-:W-:-:S06]  /*c910*/  F2FP.F16.F32.PACK_AB R167, R178, R175 ;  /* 0x000000afb2a7723e */ /* 0x000fcc00000000ff */
[----:B------:R-:W2:Y:S01]  /*c920*/  MUFU.EX2 R185, R185 ;  /* 0x000000b900b97308 */ /* 0x000ea20000000800 */
[----:B0-----:R-:W-:-:S07]  /*c930*/  FADD.FTZ R3, R184, R3 ;  /* 0x00000003b8037221 */ /* 0x001fce0000010000 */
[----:B------:R-:W0:Y:S01]  /*c940*/  MUFU.EX2 R182, R182 ;  /* 0x000000b600b67308 */ /* 0x000e220000000800 */
[----:B-1----:R-:W-:-:S07]  /*c950*/  FADD.FTZ R12, R179, R12 ;  /* 0x0000000cb30c7221 */ /* 0x002fce0000010000 */
[----:B------:R-:W1:Y:S01]  /*c960*/  MUFU.EX2 R188, R188 ;  /* 0x000000bc00bc7308 */ /* 0x000e620000000800 */
[C---:B--2---:R-:W-:Y:S01]  /*c970*/  FADD.FTZ R3, R185.reuse, R3 ;  /* 0x00000003b9037221 */ /* 0x044fe20000010000 */
[----:B------:R-:W-:-:S06]  /*c980*/  F2FP.F16.F32.PACK_AB R168, R185, R184 ;  /* 0x000000b8b9a8723e */ /* 0x000fcc00000000ff */
[----:B------:R-:W2:Y:S01]  /*c990*/  MUFU.EX2 R183, R183 ;  /* 0x000000b700b77308 */ /* 0x000ea20000000800 */
[C---:B0-----:R-:W-:Y:S01]  /*c9a0*/  FADD.FTZ R12, R182.reuse, R12 ;  /* 0x0000000cb60c7221 */ /* 0x041fe20000010000 */
[----:B------:R-:W-:-:S06]  /*c9b0*/  F2FP.F16.F32.PACK_AB R169, R182, R179 ;  /* 0x000000b3b6a9723e */ /* 0x000fcc00000000ff */
[----:B------:R-:W0:Y:S01]  /*c9c0*/  MUFU.EX2 R189, R189 ;  /* 0x000000bd00bd7308 */ /* 0x000e220000000800 */
[----:B-1----:R-:W-:-:S07]  /*c9d0*/  FADD.FTZ R3, R188, R3 ;  /* 0x00000003bc037221 */ /* 0x002fce0000010000 */
[----:B------:R-:W1:Y:S01]  /*c9e0*/  MUFU.EX2 R186, R186 ;  /* 0x000000ba00ba7308 */ /* 0x000e620000000800 */
[----:B--2---:R-:W-:-:S07]  /*c9f0*/  FADD.FTZ R12, R183, R12 ;  /* 0x0000000cb70c7221 */ /* 0x004fce0000010000 */
[----:B------:R-:W2:Y:S01]  /*ca00*/  MUFU.EX2 R192, R192 ;  /* 0x000000c000c07308 */ /* 0x000ea20000000800 */
[C---:B0-----:R-:W-:Y:S01]  /*ca10*/  FADD.FTZ R3, R189.reuse, R3 ;  /* 0x00000003bd037221 */ /* 0x041fe20000010000 */
[----:B------:R-:W-:-:S06]  /*ca20*/  F2FP.F16.F32.PACK_AB R170, R189, R188 ;  /* 0x000000bcbdaa723e */ /* 0x000fcc00000000ff */
[----:B------:R-:W0:Y:S01]  /*ca30*/  MUFU.EX2 R187, R187 ;  /* 0x000000bb00bb7308 */ /* 0x000e220000000800 */
[C---:B-1----:R-:W-:Y:S01]  /*ca40*/  FADD.FTZ R12, R186.reuse, R12 ;  /* 0x0000000cba0c7221 */ /* 0x042fe20000010000 */
[----:B------:R-:W-:-:S06]  /*ca50*/  F2FP.F16.F32.PACK_AB R171, R186, R183 ;  /* 0x000000b7baab723e */ /* 0x000fcc00000000ff */
[----:B------:R-:W1:Y:S01]  /*ca60*/  MUFU.EX2 R193, R193 ;  /* 0x000000c100c17308 */ /* 0x000e620000000800 */
[----:B--2---:R-:W-:-:S07]  /*ca70*/  FADD.FTZ R3, R192, R3 ;  /* 0x00000003c0037221 */ /* 0x004fce0000010000 */
[----:B------:R-:W2:Y:S01]  /*ca80*/  MUFU.EX2 R190, R190 ;  /* 0x000000be00be7308 */ /* 0x000ea20000000800 */
[----:B0-----:R-:W-:-:S07]  /*ca90*/  FADD.FTZ R12, R187, R12 ;  /* 0x0000000cbb0c7221 */ /* 0x001fce0000010000 */
[----:B------:R-:W0:Y:S01]  /*caa0*/  MUFU.EX2 R223, R223 ;  /* 0x000000df00df7308 */ /* 0x000e220000000800 */
[C---:B-1----:R-:W-:Y:S01]  /*cab0*/  FADD.FTZ R3, R193.reuse, R3 ;  /* 0x00000003c1037221 */ /* 0x042fe20000010000 */
[----:B------:R-:W-:-:S06]  /*cac0*/  F2FP.F16.F32.PACK_AB R172, R193, R192 ;  /* 0x000000c0c1ac723e */ /* 0x000fcc00000000ff */
[----:B------:R-:W1:Y:S01]  /*cad0*/  MUFU.EX2 R191, R191 ;  /* 0x000000bf00bf7308 */ /* 0x000e620000000800 */
[C---:B--2---:R-:W-:Y:S01]  /*cae0*/  FADD.FTZ R12, R190.reuse, R12 ;  /* 0x0000000cbe0c7221 */ /* 0x044fe20000010000 */
[----:B------:R-:W-:-:S06]  /*caf0*/  F2FP.F16.F32.PACK_AB R173, R190, R187 ;  /* 0x000000bbbead723e */ /* 0x000fcc00000000ff */
[----:B------:R-:W2:Y:S01]  /*cb00*/  MUFU.EX2 R197, R197 ;  /* 0x000000c500c57308 */ /* 0x000ea20000000800 */
[----:B0-----:R-:W-:-:S07]  /*cb10*/  FADD.FTZ R3, R223, R3 ;  /* 0x00000003df037221 */ /* 0x001fce0000010000 */
[----:B------:R-:W0:Y:S01]  /*cb20*/  MUFU.EX2 R20, R20 ;  /* 0x0000001400147308 */ /* 0x000e220000000800 */
[----:B-1----:R-:W-:Y:S01]  /*cb30*/  FADD.FTZ R12, R191, R12 ;  /* 0x0000000cbf0c7221 */ /* 0x002fe20000010000 */
[C---:B--2---:R-:W-:Y:S01]  /*cb40*/  FADD.FTZ R3, R197.reuse, R3 ;  /* 0x00000003c5037221 */ /* 0x044fe20000010000 */
[----:B------:R-:W-:Y:S02]  /*cb50*/  F2FP.F16.F32.PACK_AB R174, R197, R223 ;  /* 0x000000dfc5ae723e */ /* 0x000fe400000000ff */
[C---:B0-----:R-:W-:Y:S01]  /*cb60*/  FADD.FTZ R12, R20.reuse, R12 ;  /* 0x0000000c140c7221 */ /* 0x041fe20000010000 */
[----:B------:R-:W-:Y:S01]  /*cb70*/  F2FP.F16.F32.PACK_AB R175, R20, R191 ;  /* 0x000000bf14af723e */ /* 0x000fe200000000ff */
[----:B---3--:R-:W-:Y:S06]  /*cb80*/  @!P0 BRA `(.L_x_714) ;  /* 0x0000000000048947 */ /* 0x008fec0003800000 */
[----:B------:R-:W-:Y:S01]  /*cb90*/  BPT.TRAP 0x1 ;  /* 0x000000040000795c */ /* 0x000fe20000300000 */
.L_x_714:
[----:B------:R0:W1:Y:S01]  /*cba0*/  SYNCS.PHASECHK.TRANS64.TRYWAIT P3, [R14+URZ+0x22850], R15 ;  /* 0x0228500f0e0075a7 */ /* 0x000062000806017f */
[----:B------:R-:W-:Y:S05]  /*cbb0*/  @!P0 BRA `(.L_x_715) ;  /* 0x0000000000048947 */ /* 0x000fea0003800000 */
[----:B------:R-:W-:Y:S01]  /*cbc0*/  BPT.TRAP 0x1 ;  /* 0x000000040000795c */ /* 0x000fe20000300000 */
.L_x_715:
[----:B------:R-:W-:Y:S04]  /*cbd0*/  BSSY B0, `(.L_x_716) ;  /* 0x0000004000007945 */ /* 0x000fe80003800000 */
[----:B-1----:R-:W-:Y:S05]  /*cbe0*/  @P3 BRA `(.L_x_717) ;  /* 0x0000000000083947 */ /* 0x002fea0003800000 */
[----:B------:R-:W1:Y:S02]  /*cbf0*/  SYNCS.PHASECHK.TRANS64.TRYWAIT P3, [R14+URZ+0x22850], R15 ;  /* 0x0228500f0e0075a7 */ /* 0x000e64000806017f */
[----:B-1----:R-:W-:Y:S05]  /*cc00*/  @!P3 BRA `(.L_x_718) ;  /* 0x000000dc00e8b947 */ /* 0x002fea0003800000 */
.L_x_717:
[----:B------:R-:W-:Y:S05]  /*cc10*/  BSYNC B0 ;  /* 0x0000000000007941 */ /* 0x000fea0003800000 */
.L_x_716:
[----:B------:R-:W2:Y:S01]  /*cc20*/  S2R R20, SR_TID.X ;  /* 0x0000000000147919 */ /* 0x000ea20000002100 */
[----:B------:R-:W-:Y:S05]  /*cc30*/  WARPSYNC.ALL ;  /* 0x0000000000007948 */ /* 0x000fea0003800000 */
[----:B------:R-:W-:Y:S02]  /*cc40*/  IMAD.MOV.U32 R178, RZ, RZ, 0xc00 ;  /* 0x00000c00ffb27424 */ /* 0x000fe400078e00ff */
[----:B------:R-:W-:Y:S02]  /*cc50*/  IMAD.MOV.U32 R179, RZ, RZ, 0x40000040 ;  /* 0x40000040ffb37424 */ /* 0x000fe400078e00ff */
[----:B------:R-:W-:-:S02]  /*cc60*/  IMAD R178, R200, R178, UR37 ;  /* 0x00000025c8b27e24 */ /* 0x000fc4000f8e02b2 */
[----:B01----:R-:W-:Y:S01]  /*cc70*/  @!P1 VIADD R14, R14, 0x22860 ;  /* 0x000228600e0e9836 */ /* 0x003fe20000000000 */
[----:B------:R-:W-:Y:S01]  /*cc80*/  R2UR UR7, R179 ;  /* 0x00000000b30772ca */ /* 0x000fe200000e0000 */
[----:B------:R-:W-:Y:S01]  /*cc90*/  IMAD.MOV.U32 R179, RZ, RZ, 0x40000040 ;  /* 0x40000040ffb37424 */ /* 0x000fe200078e00ff */
[----:B------:R-:W-:Y:S01]  /*cca0*/  R2UR UR6, R178 ;  /* 0x00000000b20672ca */ /* 0x000fe200000e0000 */
[----:B------:R-:W-:Y:S01]  /*ccb0*/  IMAD.MOV.U32 R221, RZ, RZ, R176 ;  /* 0x000000ffffdd7224 */ /* 0x000fe200078e00b0 */
[----:B------:R-:W-:Y:S02]  /*ccc0*/  @!P1 PRMT R14, RZ, 0x654, R14 ;  /* 0x00000654ff0e9816 */ /* 0x000fe4000000000e */
[----:B--2---:R-:W-:-:S04]  /*ccd0*/  SHF.R.U32.HI R20, RZ, 0x7, R20 ;  /* 0x00000007ff147819 */ /* 0x004fc80000011614 */
[----:B------:R-:W-:Y:S01]  /*cce0*/  IADD3 R15, R20, 0x8, RZ ;  /* 0x00000008140f7810 */ /* 0x000fe20007ffe0ff */
[----:B------:R-:W-:-:S04]  /*ccf0*/  IMAD.MOV.U32 R20, RZ, RZ, R177 ;  /* 0x000000ffff147224 */ /* 0x000fc800078e00b1 */
[----:B------:R0:W-:Y:S06]  /*cd00*/  BAR.SYNC.DEFER_BLOCKING R15, 0x100 ;  /* 0x0004000f0000751d */ /* 0x0001ec0000010000 */
[----:B------:R-:W-:-:S06]  /*cd10*/  WARPGROUP.ARRIVE ;  /* 0x00000000000079c5 */ /* 0x000fcc0000000000 */
[----:B------:R-:W-:Y:S03]  /*cd20*/  HGMMA.64x256x16.F32 R24, R152, gdesc[UR4].tnspB, R24, gsb0 ;  /* 0x43e0000498187df0 */ /* 0x000fe60008000818 */
[----:B------:R-:W-:Y:S02]  /*cd30*/  WARPGROUP.DEPBAR.LE gsb0, 0x0 ;  /* 0x00008000000079c5 */ /* 0x000fe40000010000 */
[----:B------:R-:W-:Y:S01]  /*cd40*/  VIADD R152, R178, 0x80 ;  /* 0x00000080b2987836 */ /* 0x000fe20000000000 */
[----:B------:R-:W-:Y:S01]  /*cd50*/  WARPGROUP.ARRIVE ;  /* 0x00000000000079c5 */ /* 0x000fe20000000000 */
[----:B------:R-:W-:-:S03]  /*cd60*/  IMAD.MOV.U32 R153, RZ, RZ, 0x40000040 ;  /* 0x40000040ff997424 */ /* 0x000fc600078e00ff */
[----:B------:R-:W-:Y:S01]  /*cd70*/  R2UR UR6, R152 ;  /* 0x00000000980672ca */ /* 0x000fe200000e0000 */
[----:B------:R-:W-:Y:S01]  /*cd80*/  VIADD R152, R178, 0x100 ;  /* 0x00000100b2987836 */ /* 0x000fe20000000000 */
[----:B------:R-:W-:Y:S01]  /*cd90*/  R2UR UR7, R153 ;  /* 0x00000000990772ca */ /* 0x000fe200000e0000 */
[----:B------:R-:W-:-:S15]  /*cda0*/  IMAD.MOV.U32 R153, RZ, RZ, 0x40000040 ;  /* 0x40000040ff997424 */ /* 0x000fde00078e00ff */
[----:B------:R-:W-:Y:S01]  /*cdb0*/  HGMMA.64x256x16.F32 R24, R156, gdesc[UR4].tnspB, R24, gsb0 ;  /* 0x43e000049c187df0 */ /* 0x000fe20008000818 */
[----:B------:R-:W-:Y:S01]  /*cdc0*/  R2UR UR6, R152 ;  /* 0x00000000980672ca */ /* 0x000fe200000e0000 */
[----:B------:R-:W-:Y:S01]  /*cdd0*/  VIADD R152, R178, 0x180 ;  /* 0x00000180b2987836 */ /* 0x000fe20000000000 */
[----:B------:R-:W-:Y:S01]  /*cde0*/  R2UR UR7, R153 ;  /* 0x00000000990772ca */ /* 0x000fe200000e0000 */
[----:B------:R-:W-:Y:S01]  /*cdf0*/  IMAD.MOV.U32 R153, RZ, RZ, 0x40000040 ;  /* 0x40000040ff997424 */ /* 0x000fe200078e00ff */
[----:B------:R-:W-:Y:S02]  /*ce00*/  WARPGROUP.DEPBAR.LE gsb0, 0x0 ;  /* 0x00008000000079c5 */ /* 0x000fe40000010000 */
[----:B------:R-:W-:-:S15]  /*ce10*/  WARPGROUP.ARRIVE ;  /* 0x00000000000079c5 */ /* 0x000fde0000000000 */
[----:B------:R-:W-:-:S06]  /*ce20*/  NOP ;  /* 0x0000000000007918 */ /* 0x000fcc0000000000 */
[----:B------:R-:W-:Y:S01]  /*ce30*/  HGMMA.64x256x16.F32 R24, R160, gdesc[UR4].tnspB, R24, gsb0 ;  /* 0x43e00004a0187df0 */ /* 0x000fe20008000818 */
[----:B------:R-:W-:Y:S01]  /*ce40*/  R2UR UR6, R152 ;  /* 0x00000000980672ca */ /* 0x000fe200000e0000 */
[C---:B------:R-:W-:Y:S01]  /*ce50*/  VIADD R152, R178.reuse, 0x200 ;  /* 0x00000200b2987836 */ /* 0x040fe20000000000 */
[----:B------:R-:W-:Y:S01]  /*ce60*/  R2UR UR7, R153 ;  /* 0x00000000990772ca */ /* 0x000fe200000e0000 */
[----:B------:R-:W-:Y:S02]  /*ce70*/  IMAD.MOV.U32 R153, RZ, RZ, 0x40000040 ;  /* 0x40000040ff997424 */ /* 0x000fe400078e00ff */
[----:B------:R-:W-:Y:S01]  /*ce80*/  VIADD R178, R178, 0x280 ;  /* 0x00000280b2b27836 */ /* 0x000fe20000000000 */
[----:B------:R-:W-:Y:S02]  /*ce90*/  WARPGROUP.DEPBAR.LE gsb0, 0x0 ;  /* 0x00008000000079c5 */ /* 0x000fe40000010000 */
[----:B------:R-:W-:-:S15]  /*cea0*/  WARPGROUP.ARRIVE ;  /* 0x00000000000079c5 */ /* 0x000fde0000000000 */
[----:B------:R-:W-:-:S04]  /*ceb0*/  NOP ;  /* 0x0000000000007918 */ /* 0x000fc80000000000 */
[----:B------:R-:W-:Y:S01]  /*cec0*/  HGMMA.64x256x16.F32 R24, R164, gdesc[UR4].tnspB, R24, gsb0 ;  /* 0x43e00004a4187df0 */ /* 0x000fe20008000818 */
[----:B------:R-:W-:Y:S02]  /*ced0*/  R2UR UR6, R152 ;  /* 0x00000000980672ca */ /* 0x000fe400000e0000 */
[----:B------:R-:W-:Y:S01]  /*cee0*/  R2UR UR7, R153 ;  /* 0x00000000990772ca */ /* 0x000fe200000e0000 */
[----:B------:R-:W-:Y:S02]  /*cef0*/  WARPGROUP.DEPBAR.LE gsb0, 0x0 ;  /* 0x00008000000079c5 */ /* 0x000fe40000010000 */
[----:B------:R-:W-:-:S15]  /*cf00*/  WARPGROUP.ARRIVE ;  /* 0x00000000000079c5 */ /* 0x000fde0000000000 */
[----:B------:R-:W-:-:S07]  /*cf10*/  NOP ;  /* 0x0000000000007918 */ /* 0x000fce0000000000 */
[----:B------:R-:W-:Y:S01]  /*cf20*/  HGMMA.64x256x16.F32 R24, R168, gdesc[UR4].tnspB, R24, gsb0 ;  /* 0x43e00004a8187df0 */ /* 0x000fe20008000818 */
[----:B------:R-:W-:Y:S02]  /*cf30*/  R2UR UR6, R178 ;  /* 0x00000000b20672ca */ /* 0x000fe400000e0000 */
[----:B------:R-:W-:Y:S01]  /*cf40*/  R2UR UR7, R179 ;  /* 0x00000000b30772ca */ /* 0x000fe200000e0000 */
[----:B------:R-:W-:Y:S02]  /*cf50*/  WARPGROUP.DEPBAR.LE gsb0, 0x0 ;  /* 0x00008000000079c5 */ /* 0x000fe40000010000 */
[----:B------:R-:W-:-:S15]  /*cf60*/  WARPGROUP.ARRIVE ;  /* 0x00000000000079c5 */ /* 0x000fde0000000000 */
[----:B------:R-:W-:-:S07]  /*cf70*/  NOP ;  /* 0x0000000000007918 */ /* 0x000fce0000000000 */
[----:B------:R-:W-:Y:S03]  /*cf80*/  HGMMA.64x256x16.F32 R24, R172, gdesc[UR4].tnspB, R24, gsb0 ;  /* 0x43e00004ac187df0 */ /* 0x000fe60008000818 */
[----:B------:R-:W-:Y:S02]  /*cf90*/  WARPGROUP.DEPBAR.LE gsb0, 0x0 ;  /* 0x00008000000079c5 */ /* 0x000fe40000010000 */
[----:B------:R0:W-:Y:S01]  /*cfa0*/  @!P1 SYNCS.ARRIVE.TRANS64.RED.A1T0 RZ, [R14+URZ], RZ ;  /* 0x000000ff0eff99a7 */ /* 0x0001e2000810043f */
[----:B------:R-:W-:Y:S05]  /*cfb0*/  @P2 BRA `(.L_x_719) ;  /* 0xffffffd800d42947 */ /* 0x000fea000383ffff */
.L_x_709:
[----:B------:R-:W-:Y:S05]  /*cfc0*/  WARPSYNC.ALL ;  /* 0x0000000000007948 */ /* 0x000fea0003800000 */
[----:B------:R-:W1:Y:S01]  /*cfd0*/  SHFL.BFLY PT, R0, R3, 0x2, 0x1f ;  /* 0x0c401f0003007f89 */ /* 0x000e6200000e0000 */
[----:B------:R-:W-:Y:S02]  /*cfe0*/  IMAD.MOV.U32 R20, RZ, RZ, -0x800000 ;  /* 0xff800000ff147424 */ /* 0x000fe400078e00ff */
[----:B------:R-:W-:Y:S01]  /*cff0*/  IMAD.MOV.U32 R4, RZ, RZ, RZ ;  /* 0x000000ffff047224 */ /* 0x000fe200078e00ff */
[----:B------:R2:W-:Y:S06]  /*d000*/  BAR.ARV R194, 0x100 ;  /* 0x000400c20000751d */ /* 0x0005ec0000002000 */
[----:B------:R-:W-:-:S02]  /*d010*/  VIADD R200, R200, 0x1 ;  /* 0x00000001c8c87836 */ /* 0x000fc40000000000 */
[----:B------:R-:W-:Y:S06]  /*d020*/  BAR.ARV 0x8, 0x180 ;  /* 0x0206000000007b1d */ /* 0x000fec0000002000 */
[----:B------:R-:W-:Y:S01]  /*d030*/  ISETP.NE.AND P1, PT, R200, 0x2, PT ;  /* 0x00000002c800780c */ /* 0x000fe20003f25270 */
[----:B------:R-:W-:-:S03]  /*d040*/  VIADD R217, R217, 0x1 ;  /* 0x00000001d9d97836 */ /* 0x000fc60000000000 */
[----:B------:R-:W-:Y:S01]  /*d050*/  SEL R200, R200, RZ, P1 ;  /* 0x000000ffc8c87207 */ /* 0x000fe20000800000 */
[----:B-1----:R-:W-:-:S05]  /*d060*/  FADD.FTZ R0, R0, R3 ;  /* 0x0000000300007221 */ /* 0x002fca0000010000 */
[----:B------:R-:W1:Y:S02]  /*d070*/  SHFL.BFLY PT, R5, R0, 0x1, 0x1f ;  /* 0x0c201f0000057f89 */ /* 0x000e6400000e0000 */
[----:B-1----:R-:W-:-:S05]  /*d080*/  FADD.FTZ R7, R0, R5 ;  /* 0x0000000500077221 */ /* 0x002fca0000010000 */
[----:B------:R-:W-:-:S13]  /*d090*/  FSETP.NE.FTZ.AND P0, PT, R7, RZ, PT ;  /* 0x000000ff0700720b */ /* 0x000fda0003f15000 */
[----:B------:R-:W1:Y:S01]  /*d0a0*/  @P0 MUFU.LG2 R5, R7 ;  /* 0x0000000700050308 */ /* 0x000e620000000c00 */
[----:B------:R-:W-:-:S07]  /*d0b0*/  @P0 FMUL.FTZ R3, R21, 0.69314718246459960938 ;  /* 0x3f31721815030820 */ /* 0x000fce0000410000 */
[----:B------:R-:W3:Y:S01]  /*d0c0*/  @P0 MUFU.RCP R4, R7 ;  /* 0x0000000700040308 */ /* 0x000ee20000001000 */
[----:B-1----:R-:W-:-:S04]  /*d0d0*/  @P0 FMUL.FTZ R6, R5, 0.69314718246459960938 ;  /* 0x3f31721805060820 */ /* 0x002fc80000410000 */
[----:B------:R-:W-:Y:S02]  /*d0e0*/  @P0 FFMA.FTZ R20, R3, R176, R6 ;  /* 0x000000b003140223 */ /* 0x000fe40000010006 */
[----:B------:R-:W1:Y:S01]  /*d0f0*/  SHFL.BFLY PT, R3, R12, 0x2, 0x1f ;  /* 0x0c401f000c037f89 */ /* 0x000e6200000e0000 */
        /* <DEDUP_REMOVED lines=22> */
[----:B-1----:R-:W-:Y:S01]  /*d260*/  FADD.FTZ R5, R3, R12 ;  /* 0x0000000c03057221 */ /* 0x002fe20000010000 */
[-C--:B------:R-:W-:Y:S01]  /*d270*/  FMUL.FTZ R68, R68, R4.reuse ;  /* 0x0000000444447220 */ /* 0x080fe20000410000 */
[-C--:B------:R-:W-:Y:S01]  /*d280*/  FMUL.FTZ R69, R69, R4.reuse ;  /* 0x0000000445457220 */ /* 0x080fe20000410000 */
[-C--:B------:R-:W-:Y:S01]  /*d290*/  FMUL.FTZ R72, R72, R4.reuse ;  /* 0x0000000448487220 */ /* 0x080fe20000410000 */
[-C--:B------:R-:W-:Y:S01]  /*d2a0*/  FMUL.FTZ R73, R73, R4.reuse ;  /* 0x0000000449497220 */ /* 0x080fe20000410000 */
[----:B------:R-:W1:Y:S01]  /*d2b0*/  SHFL.BFLY PT, R0, R5, 0x1, 0x1f ;  /* 0x0c201f0005007f89 */ /* 0x000e6200000e0000 */
        /* <DEDUP_REMOVED lines=24> */
[----:B------:R-:W-:Y:S01]  /*d440*/  IMAD.MOV.U32 R0, RZ, RZ, RZ ;  /* 0x000000ffff007224 */ /* 0x000fe200078e00ff */
[----:B------:R-:W-:Y:S01]  /*d450*/  SEL R5, RZ, 0x1, P1 ;  /* 0x00000001ff057807 */ /* 0x000fe20000800000 */
[-C--:B------:R-:W-:Y:S01]  /*d460*/  FMUL.FTZ R121, R121, R4.reuse ;  /* 0x0000000479797220 */ /* 0x080fe20000410000 */
[-C--:B------:R-:W-:Y:S01]  /*d470*/  FMUL.FTZ R124, R124, R4.reuse ;  /* 0x000000047c7c7220 */ /* 0x080fe20000410000 */
[----:B------:R-:W-:Y:S01]  /*d480*/  FSETP.NE.FTZ.AND P0, PT, R8, RZ, PT ;  /* 0x000000ff0800720b */ /* 0x000fe20003f15000 */
        /* <DEDUP_REMOVED lines=12> */
[----:B------:R-:W1:Y:S01]  /*d550*/  @P0 MUFU.LG2 R3, R8 ;  /* 0x0000000800030308 */ /* 0x000e620000000c00 */
[----:B------:R-:W-:Y:S01]  /*d560*/  @P0 FMUL.FTZ R21, R21, 0.69314718246459960938 ;  /* 0x3f31721815150820 */ /* 0x000fe20000410000 */
[----:B------:R-:W-:Y:S01]  /*d570*/  FMUL.FTZ R149, R149, R4 ;  /* 0x0000000495957220 */ /* 0x000fe20000410000 */
[----:B------:R-:W-:-:S05]  /*d580*/  LOP3.LUT R204, R204, R5, RZ, 0x3c, !PT ;  /* 0x00000005cccc7212 */ /* 0x000fca00078e3cff */
[----:B------:R-:W3:Y:S01]  /*d590*/  @P0 MUFU.RCP R0, R8 ;  /* 0x0000000800000308 */ /* 0x000ee20000001000 */
[----:B-1----:R-:W-:Y:S01]  /*d5a0*/  @P0 FMUL.FTZ R6, R3, 0.69314718246459960938 ;  /* 0x3f31721803060820 */ /* 0x002fe20000410000 */
[----:B------:R-:W-:-:S03]  /*d5b0*/  IMAD.MOV.U32 R3, RZ, RZ, -0x800000 ;  /* 0xff800000ff037424 */ /* 0x000fc600078e00ff */
[----:B------:R-:W-:Y:S01]  /*d5c0*/  @P0 FFMA.FTZ R3, R21, R177, R6 ;  /* 0x000000b115030223 */ /* 0x000fe20000010006 */
[----:B------:R-:W-:Y:S01]  /*d5d0*/  PLOP3.LUT P0, PT, PT, PT, PT, 0x8, 0x0 ;  /* 0x000000000000781c */ /* 0x000fe20003f0e170 */
        /* <DEDUP_REMOVED lines=63> */
[----:B--2---:R-:W-:-:S07]  /*d9d0*/  FMUL.FTZ R151, R151, R0 ;  /* 0x0000000097977220 */ /* 0x004fce0000410000 */
.L_x_668:
[----:B------:R-:W-:Y:S05]  /*d9e0*/  WARPSYNC.ALL ;  /* 0x0000000000007948 */ /* 0x000fea0003800000 */
[----:B------:R-:W1:Y:S08]  /*d9f0*/  S2UR UR5, SR_CgaCtaId ;  /* 0x00000000000579c3 */ /* 0x000e700000008800 */
[----:B------:R-:W-:Y:S06]  /*da00*/  BAR.SYNC.DEFER_BLOCKING 0x5, 0x180 ;  /* 0x0146000000007b1d */ /* 0x000fec0000010000 */
[----:B------:R-:W-:Y:S01]  /*da10*/  UMOV UR4, 0x400 ;  /* 0x0000040000047882 */ /* 0x000fe20000000000 */
[----:B------:R-:W-:Y:S01]  /*da20*/  BSSY B0, `(.L_x_720) ;  /* 0x00004e0000007945 */ /* 0x000fe20003800000 */
[----:B-1----:R-:W-:-:S06]  /*da30*/  ULEA UR4, UR5, UR4, 0x18 ;  /* 0x0000000405047291 */ /* 0x002fcc000f8ec03f */
[----:B------:R-:W-:-:S05]  /*da40*/  IMAD.U32 R19, RZ, RZ, UR4 ;  /* 0x00000004ff137e24 */ /* 0x000fca000f8e00ff */
[----:B-----5:R1:W2:Y:S01]  /*da50*/  LDS.128 R152, [R19+0x228d0] ;  /* 0x0228d00013987984 */ /* 0x0202a20000000c00 */
[----:B------:R-:W-:Y:S06]  /*da60*/  BAR.ARV 0x4, 0x180 ;  /* 0x0106000000007b1d */ /* 0x000fec0000002000 */
[----:B------:R-:W-:Y:S05]  /*da70*/  @P0 BRA `(.L_x_721) ;  /* 0x0000003c00940947 */ /* 0x000fea0003800000 */
[----:B------:R-:W0:Y:S01]  /*da80*/  LDL R4, [R1+0x70] ;  /* 0x0000700001047983 */ /* 0x000e220000100800 */
[C---:B------:R-:W-:Y:S01]  /*da90*/  ISETP.NE.AND P0, PT, R212.reuse, RZ, PT ;  /* 0x000000ffd400720c */ /* 0x040fe20003f05270 */
[----:B------:R-:W-:Y:S01]  /*daa0*/  ULDC UR4, c[0x0][0xad4] ;  /* 0x0002b50000047ab9 */ /* 0x000fe20000000800 */
[----:B------:R-:W-:Y:S01]  /*dab0*/  F2FP.F16.F32.PACK_AB R6, R29, R28 ;  /* 0x0000001c1d06723e */ /* 0x000fe200000000ff */
[----:B------:R-:W3:Y:S01]  /*dac0*/  S2R R0, SR_SWINHI ;  /* 0x0000000000007919 */ /* 0x000ee20000002f00 */
[----:B------:R-:W-:Y:S01]  /*dad0*/  SEL R212, R212, UR4, P0 ;  /* 0x00000004d4d47c07 */ /* 0x000fe20008000000 */
[----:B------:R-:W-:Y:S05]  /*dae0*/  WARPSYNC.ALL ;  /* 0x0000000000007948 */ /* 0x000fea0003800000 */
[----:B------:R-:W-:Y:S01]  /*daf0*/  F2FP.F16.F32.PACK_AB R7, R31, R30 ;  /* 0x0000001e1f07723e */ /* 0x000fe200000000ff */
[----:B------:R-:W-:Y:S01]  /*db00*/  ULDC.64 UR4, c[0x0][0xc00] ;  /* 0x0003000000047ab9 */ /* 0x000fe20000000a00 */
[----:B------:R-:W-:Y:S01]  /*db10*/  F2FP.F16.F32.PACK_AB R8, R33, R32 ;  /* 0x000000202108723e */ /* 0x000fe200000000ff */
[----:B------:R-:W-:Y:S01]  /*db20*/  ULDC.64 UR6, c[0x0][0xc08] ;  /* 0x0003020000067ab9 */ /* 0x000fe20000000a00 */
[----:B------:R-:W-:-:S02]  /*db30*/  F2FP.F16.F32.PACK_AB R9, R35, R34 ;  /* 0x000000222309723e */ /* 0x000fc400000000ff */
[----:B------:R-:W-:Y:S02]  /*db40*/  F2FP.F16.F32.PACK_AB R10, R37, R36 ;  /* 0x00000024250a723e */ /* 0x000fe400000000ff */
[----:B------:R-:W-:Y:S01]  /*db50*/  F2FP.F16.F32.PACK_AB R11, R39, R38 ;  /* 0x00000026270b723e */ /* 0x000fe200000000ff */
[----:B------:R-:W-:Y:S01]  /*db60*/  BAR.SYNC.DEFER_BLOCKING 0x1, 0x100 ;  /* 0x0044000000007b1d */ /* 0x000fe20000010000 */
[----:B------:R-:W-:-:S04]  /*db70*/  ISETP.NE.U32.AND P1, PT, RZ, UR4, PT ;  /* 0x00000004ff007c0c */ /* 0x000fc8000bf25070 */
[----:B------:R-:W-:Y:S02]  /*db80*/  ISETP.NE.AND.EX P1, PT, RZ, UR5, PT, P1 ;  /* 0x00000005ff007c0c */ /* 0x000fe4000bf25310 */
[----:B------:R-:W-:Y:S02]  /*db90*/  MOV R12, R19 ;  /* 0x00000013000c7202 */ /* 0x000fe40000000f00 */
[----:B---3--:R-:W-:-:S03]  /*dba0*/  MOV R13, R0 ;  /* 0x00000000000d7202 */ /* 0x008fc60000000f00 */
[----:B0-----:R-:W-:-:S04]  /*dbb0*/  IMAD.WIDE R14, R4, 0x2, R12 ;  /* 0x00000002040e7825 */ /* 0x001fc800078e020c */
[----:B------:R-:W-:Y:S01]  /*dbc0*/  IMAD.MOV.U32 R5, RZ, RZ, R15 ;  /* 0x000000ffff057224 */ /* 0x000fe200078e000f */
[----:B------:R-:W-:-:S04]  /*dbd0*/  LOP3.LUT R0, R14, 0x380, RZ, 0xc0, !PT ;  /* 0x000003800e007812 */ /* 0x000fc800078ec0ff */
[----:B------:R-:W-:-:S04]  /*dbe0*/  SHF.R.U64 R0, R0, 0x3, RZ ;  /* 0x0000000300007819 */ /* 0x000fc800000012ff */
[----:B------:R-:W-:-:S04]  /*dbf0*/  LOP3.LUT R4, R0, R14, RZ, 0x3c, !PT ;  /* 0x0000000e00047212 */ /* 0x000fc800078e3cff */
[----:B------:R-:W-:Y:S02]  /*dc00*/  MOV R0, R4 ;  /* 0x0000000400007202 */ /* 0x000fe40000000f00 */
[----:B------:R-:W-:Y:S02]  /*dc10*/  F2FP.F16.F32.PACK_AB R4, R25, R24 ;  /* 0x000000181904723e */ /* 0x000fe400000000ff */
[----:B------:R-:W-:-:S05]  /*dc20*/  F2FP.F16.F32.PACK_AB R5, R27, R26 ;  /* 0x0000001a1b05723e */ /* 0x000fca00000000ff */
[----:B------:R0:W-:Y:S02]  /*dc30*/  STSM.16.M88.4 [R0], R4 ;  /* 0x0000000400007844 */ /* 0x0001e40000000200 */
[----:B0-----:R-:W-:Y:S02]  /*dc40*/  IADD3 R4, P0, R14, 0x20, RZ ;  /* 0x000000200e047810 */ /* 0x001fe40007f1e0ff */
[----:B------:R-:W-:Y:S02]  /*dc50*/  F2FP.F16.F32.PACK_AB R6, R45, R44 ;  /* 0x0000002c2d06723e */ /* 0x000fe400000000ff */
[----:B------:R-:W-:Y:S01]  /*dc60*/  LOP3.LUT R0, R4, 0x380, RZ, 0xc0, !PT ;  /* 0x0000038004007812 */ /* 0x000fe200078ec0ff */
[----:B------:R-:W-:Y:S01]  /*dc70*/  IMAD.X R5, RZ, RZ, R15, P0 ;  /* 0x000000ffff057224 */ /* 0x000fe200000e060f */
[----:B------:R-:W-:Y:S02]  /*dc80*/  F2FP.F16.F32.PACK_AB R7, R47, R46 ;  /* 0x0000002e2f07723e */ /* 0x000fe400000000ff */
[----:B------:R-:W-:-:S04]  /*dc90*/  SHF.R.U64 R0, R0, 0x3, RZ ;  /* 0x0000000300007819 */ /* 0x000fc800000012ff */
[----:B------:R-:W-:-:S04]  /*dca0*/  LOP3.LUT R4, R0, R4, RZ, 0x3c, !PT ;  /* 0x0000000400047212 */ /* 0x000fc800078e3cff */
[----:B------:R-:W-:-:S05]  /*dcb0*/  MOV R4, R4 ;  /* 0x0000000400047202 */ /* 0x000fca0000000f00 */
[----:B------:R0:W-:Y:S02]  /*dcc0*/  STSM.16.M88.4 [R4], R8 ;  /* 0x0000000804007844 */ /* 0x0001e40000000200 */
[----:B0-----:R-:W-:Y:S02]  /*dcd0*/  IADD3 R4, P0, R14, 0x40, RZ ;  /* 0x000000400e047810 */ /* 0x001fe40007f1e0ff */
[----:B------:R-:W-:Y:S02]  /*dce0*/  F2FP.F16.F32.PACK_AB R8, R49, R48 ;  /* 0x000000303108723e */ /* 0x000fe400000000ff */
[----:B------:R-:W-:Y:S01]  /*dcf0*/  LOP3.LUT R0, R4, 0x380, RZ, 0xc0, !PT ;  /* 0x0000038004007812 */ /* 0x000fe200078ec0ff */
[----:B------:R-:W-:Y:S01]  /*dd00*/  IMAD.X R5, RZ, RZ, R15, P0 ;  /* 0x000000ffff057224 */ /* 0x000fe200000e060f */
[----:B------:R-:W-:Y:S02]  /*dd10*/  F2FP.F16.F32.PACK_AB R9, R51, R50 ;  /* 0x000000323309723e */ /* 0x000fe400000000ff */
[----:B------:R-:W-:-:S02]  /*dd20*/  SHF.R.U64 R0, R0, 0x3, RZ ;  /* 0x0000000300007819 */ /* 0x000fc400000012ff */
[----:B------:R-:W-:Y:S02]  /*dd30*/  F2FP.F16.F32.PACK_AB R10, R53, R52 ;  /* 0x00000034350a723e */ /* 0x000fe400000000ff */
[----:B------:R-:W-:Y:S02]  /*dd40*/  LOP3.LUT R4, R0, R4, RZ, 0x3c, !PT ;  /* 0x0000000400047212 */ /* 0x000fe400078e3cff */
[----:B------:R-:W-:Y:S02]  /*dd50*/  F2FP.F16.F32.PACK_AB R11, R55, R54 ;  /* 0x00000036370b723e */ /* 0x000fe400000000ff */
[----:B------:R-:W-:Y:S02]  /*dd60*/  MOV R0, R4 ;  /* 0x0000000400007202 */ /* 0x000fe40000000f00 */
[----:B------:R-:W-:Y:S02]  /*dd70*/  F2FP.F16.F32.PACK_AB R4, R41, R40 ;  /* 0x000000282904723e */ /* 0x000fe400000000ff */
[----:B------:R-:W-:-:S05]  /*dd80*/  F2FP.F16.F32.PACK_AB R5, R43, R42 ;  /* 0x0000002a2b05723e */ /* 0x000fca00000000ff */
[----:B------:R0:W-:Y:S02]  /*dd90*/  STSM.16.M88.4 [R0], R4 ;  /* 0x0000000400007844 */ /* 0x0001e40000000200 */
[----:B0-----:R-:W-:Y:S02]  /*dda0*/  IADD3 R4, P0, R14, 0x60, RZ ;  /* 0x000000600e047810 */ /* 0x001fe40007f1e0ff */
[----:B------:R-:W-:Y:S02]  /*ddb0*/  F2FP.F16.F32.PACK_AB R6, R61, R60 ;  /* 0x0000003c3d06723e */ /* 0x000fe400000000ff */
[----:B------:R-:W-:Y:S02]  /*ddc0*/  LOP3.LUT R0, R4, 0x380, RZ, 0xc0, !PT ;  /* 0x0000038004007812 */ /* 0x000fe400078ec0ff */
[----:B------:R-:W-:Y:S02]  /*ddd0*/  IADD3.X R5, RZ, R15, RZ, P0, !PT ;  /* 0x0000000fff057210 */ /* 0x000fe400007fe4ff */
[----:B------:R-:W-:-:S02]  /*dde0*/  SHF.R.U64 R0, R0, 0x3, RZ ;  /* 0x0000000300007819 */ /* 0x000fc400000012ff */
[----:B------:R-:W-:Y:S02]  /*ddf0*/  F2FP.F16.F32.PACK_AB R7, R63, R62 ;  /* 0x0000003e3f07723e */ /* 0x000fe400000000ff */
        /* <DEDUP_REMOVED lines=126> */
[----:B0-----:R-:W-:-:S04]  /*e5e0*/  IADD3 R0, P0, R14, 0xc060, RZ ;  /* 0x0000c0600e007810 */ /* 0x001fc80007f1e0ff */
[----:B------:R-:W-:Y:S01]  /*e5f0*/  LOP3.LUT R4, R0, 0x380, RZ, 0xc0, !PT ;  /* 0x0000038000047812 */ /* 0x000fe200078ec0ff */
[----:B------:R-:W-:Y:S01]  /*e600*/  IMAD.X R15, RZ, RZ, R15, P0 ;  /* 0x000000ffff0f7224 */ /* 0x000fe200000e060f */
[----:B------:R-:W-:Y:S02]  /*e610*/  IADD3 R6, P0, R214, UR4, RZ ;  /* 0x00000004d6067c10 */ /* 0x000fe4000ff1e0ff */
[----:B------:R-:W-:Y:S02]  /*e620*/  SHF.R.U64 R4, R4, 0x3, RZ ;  /* 0x0000000304047819 */ /* 0x000fe400000012ff */
[----:B------:R-:W-:Y:S02]  /*e630*/  IADD3.X R7, R215, UR5, RZ, P0, !PT ;  /* 0x00000005d7077c10 */ /* 0x000fe400087fe4ff */
[----:B------:R-:W-:Y:S01]  /*e640*/  LOP3.LUT R14, R4, R0, RZ, 0x3c, !PT ;  /* 0x00000000040e7212 */ /* 0x000fe200078e3cff */
[----:B------:R-:W-:-:S03]  /*e650*/  IMAD.MOV.U32 R4, RZ, RZ, RZ ;  /* 0x000000ffff047224 */ /* 0x000fc600078e00ff */
[----:B------:R-:W-:Y:S02]  /*e660*/  MOV R14, R14 ;  /* 0x0000000e000e7202 */ /* 0x000fe40000000f00 */
[----:B------:R-:W-:-:S03]  /*e670*/  ISETP.NE.U32.AND P0, PT, RZ, UR6, PT ;  /* 0x00000006ff007c0c */ /* 0x000fc6000bf05070 */
[----:B------:R0:W-:Y:S01]  /*e680*/  STSM.16.M88.4 [R14], R8 ;  /* 0x000000080e007844 */ /* 0x0001e20000000200 */
[----:B------:R-:W-:Y:S01]  /*e690*/  BAR.SYNC.DEFER_BLOCKING 0x1, 0x100 ;  /* 0x0044000000007b1d */ /* 0x000fe20000010000 */
[----:B------:R-:W-:-:S13]  /*e6a0*/  ISETP.NE.AND.EX P0, PT, RZ, UR7, PT, P0 ;  /* 0x00000007ff007c0c */ /* 0x000fda000bf05300 */
[----:B------:R-:W-:Y:S01]  /*e6b0*/  @P0 IADD3 R214, P2, R214, UR6, RZ ;  /* 0x00000006d6d60c10 */ /* 0x000fe2000ff5e0ff */
[----:B------:R-:W-:Y:S02]  /*e6c0*/  ULDC UR6, c[0x0][0xa88] ;  /* 0x0002a20000067ab9 */ /* 0x000fe40000000800 */
[----:B------:R-:W-:Y:S01]  /*e6d0*/  IMAD.U32 R0, RZ, RZ, UR6 ;  /* 0x00000006ff007e24 */ /* 0x000fe2000f8e00ff */
[----:B------:R-:W-:Y:S01]  /*e6e0*/  @P0 IADD3.X R215, R215, UR7, RZ, P2, !PT ;  /* 0x00000007d7d70c10 */ /* 0x000fe200097fe4ff */
[----:B------:R3:W5:Y:S04]  /*e6f0*/  @P1 LDG.E R4, desc[UR40][R6.64] ;  /* 0x0000002806041981 */ /* 0x000768000c1e1900 */
[----:B------:R3:W5:Y:S01]  /*e700*/  @P0 LDG.E R0, desc[UR40][R214.64] ;  /* 0x00000028d6000981 */ /* 0x000762000c1e1900 */
[----:B------:R-:W-:Y:S01]  /*e710*/  IMAD.MOV.U32 R15, RZ, RZ, 0x9b8 ;  /* 0x000009b8ff0f7424 */ /* 0x000fe200078e00ff */
[----:B------:R-:W-:-:S04]  /*e720*/  ISETP.GT.AND P2, PT, R212, 0x1, PT ;  /* 0x00000001d400780c */ /* 0x000fc80003f44270 */
[----:B------:R-:W-:-:S04]  /*e730*/  SEL R15, R15, 0x978, P2 ;  /* 0x000009780f0f7807 */ /* 0x000fc80001000000 */
[----:B0-----:R3:W0:Y:S08]  /*e740*/  LDC.64 R10, c[0x0][R15+0x220] ;  /* 0x000088000f0a7b82 */ /* 0x0016300000000a00 */
[----:B------:R3:W4:Y:S01]  /*e750*/  LDC.64 R8, c[0x0][R15+0x218] ;  /* 0x000086000f087b82 */ /* 0x0007220000000a00 */
[----:B------:R-:W-:Y:S05]  /*e760*/  @P0 BRA `(.L_x_722) ;  /* 0x0000000000100947 */ /* 0x000fea0003800000 */
[----:B------:R-:W-:Y:S05]  /*e770*/  @!P1 BRA `(.L_x_722) ;  /* 0x00000000000c9947 */ /* 0x000fea0003800000 */
[----:B-----5:R-:W2:Y:S04]  /*e780*/  LDG.E R0, desc[UR40][R6.64] ;  /* 0x0000002806007981 */ /* 0x020ea8000c1e1900 */
[----:B---3--:R-:W2:Y:S02]  /*e790*/  LDG.E R6, desc[UR40][R6.64+0x4] ;  /* 0x0000042806067981 */ /* 0x008ea4000c1e1900 */
[----:B--2---:R-:W-:-:S07]  /*e7a0*/  IMAD.IADD R0, R6, 0x1, -R0 ;  /* 0x0000000106007824 */ /* 0x004fce00078e0a00 */
.L_x_722:
[----:B------:R-:W2:Y:S01]  /*e7b0*/  LDL.LU R5, [R1+0x4c] ;  /* 0x00004c0001057983 */ /* 0x000ea20000300800 */
[----:B------:R-:W1:Y:S03]  /*e7c0*/  LDC R157, c[0x0][0xbe8] ;  /* 0x0002fa00ff9d7b82 */ /* 0x000e660000000800 */
[----:B------:R-:W2:Y:S01]  /*e7d0*/  LDL R160, [R1+0x6c] ;  /* 0x00006c0001a07983 */ /* 0x000ea20000100800 */
[----:B------:R-:W-:-:S03]  /*e7e0*/  ISETP.NE.U32.AND P0, PT, RZ, UR4, PT ;  /* 0x00000004ff007c0c */ /* 0x000fc6000bf05070 */
[----:B------:R-:W2:Y:S01]  /*e7f0*/  LDL R159, [R1+0x68] ;  /* 0x00006800019f7983 */ /* 0x000ea20000100800 */
[----:B---3--:R-:W3:Y:S01]  /*e800*/  LDC.64 R6, c[0x0][R15+0x228] ;  /* 0x00008a000f067b82 */ /* 0x008ee20000000a00 */
[----:B------:R-:W-:Y:S02]  /*e810*/  ISETP.NE.AND.EX P0, PT, RZ, UR5, PT, P0 ;  /* 0x00000005ff007c0c */ /* 0x000fe4000bf05300 */
[----:B------:R-:W3:Y:S02]  /*e820*/  LDL R158, [R1+0x54] ;  /* 0x00005400019e7983 */ /* 0x000ee40000100800 */
[----:B------:R-:W-:Y:S02]  /*e830*/  SEL R213, R213, RZ, !P0 ;  /* 0x000000ffd5d57207 */ /* 0x000fe40004000000 */
[----:B-1----:R-:W-:-:S03]  /*e840*/  ISETP.NE.AND P1, PT, R157, 0x1, PT ;  /* 0x000000019d00780c */ /* 0x002fc60003f25270 */
[----:B0-----:R-:W-:Y:S02]  /*e850*/  IMAD R11, R11, R213, RZ ;  /* 0x000000d50b0b7224 */ /* 0x001fe400078e02ff */
[----:B----4-:R-:W-:-:S08]  /*e860*/  IMAD R14, R9, R211, RZ ;  /* 0x000000d3090e7224 */ /* 0x010fd000078e02ff */
[----:B--2---:R-:W0:Y:S01]  /*e870*/  @P1 LDC R152, c[0x0][0xbec] ;  /* 0x0002fb00ff981b82 */ /* 0x004e220000000800 */
[----:B------:R-:W-:-:S07]  /*e880*/  IMAD.WIDE.U32 R8, R8, R211, RZ ;  /* 0x000000d308087225 */ /* 0x000fce00078e00ff */
[----:B------:R-:W1:Y:S01]  /*e890*/  @P1 LDC R156, c[0x0][0xbf0] ;  /* 0x0002fc00ff9c1b82 */ /* 0x000e620000000800 */
[----:B------:R-:W-:Y:S02]  /*e8a0*/  IMAD.IADD R14, R9, 0x1, R14 ;  /* 0x00000001090e7824 */ /* 0x000fe400078e020e */
[----:B-----5:R-:W-:Y:S01]  /*e8b0*/  IMAD R0, R0, R157, RZ ;  /* 0x0000009d00007224 */ /* 0x020fe200078e02ff */
[----:B------:R-:W-:-:S05]  /*e8c0*/  SEL R5, R5, RZ, !P0 ;  /* 0x000000ff05057207 */ /* 0x000fca0004000000 */
[C---:B------:R-:W-:Y:S02]  /*e8d0*/  IMAD R5, R10.reuse, R5, R11 ;  /* 0x000000050a057224 */ /* 0x040fe400078e020b */
[----:B------:R-:W-:-:S04]  /*e8e0*/  IMAD.WIDE.U32 R10, R10, R213, RZ ;  /* 0x000000d50a0a7225 */ /* 0x000fc800078e00ff */
[----:B------:R-:W-:Y:S01]  /*e8f0*/  IMAD.IADD R11, R11, 0x1, R5 ;  /* 0x000000010b0b7824 */ /* 0x000fe200078e0205 */
[--C-:B------:R-:W-:Y:S02]  /*e900*/  IADD3 R10, P0, P3, R10, R8, R4.reuse ;  /* 0x000000080a0a7210 */ /* 0x100fe40007b1e004 */
[----:B------:R-:W-:Y:S02]  /*e910*/  SHF.R.S32.HI R5, RZ, 0x1f, R4 ;  /* 0x0000001fff057819 */ /* 0x000fe40000011404 */
[----:B------:R-:W-:Y:S02]  /*e920*/  SEL R8, R219, RZ, P2 ;  /* 0x000000ffdb087207 */ /* 0x000fe40001000000 */
[----:B------:R-:W-:Y:S01]  /*e930*/  IADD3.X R11, R11, R14, R5, P0, P3 ;  /* 0x0000000e0b0b7210 */ /* 0x000fe200007e6405 */
[----:B------:R-:W-:Y:S02]  /*e940*/  IMAD R14, R218, 0x80, R160 ;  /* 0x00000080da0e7824 */ /* 0x000fe400078e02a0 */
[----:B---3--:R-:W-:-:S02]  /*e950*/  IMAD R21, R7, R8, RZ ;  /* 0x0000000807157224 */ /* 0x008fc400078e02ff */
[----:B------:R-:W-:-:S04]  /*e960*/  IMAD.WIDE.U32 R8, R6, R8, RZ ;  /* 0x0000000806087225 */ /* 0x000fc800078e00ff */
[----:B0-----:R-:W-:-:S04]  /*e970*/  @P1 IMAD.HI.U32 R6, R14, R152, RZ ;  /* 0x000000980e061227 */ /* 0x001fc800078e00ff */
[----:B------:R-:W-:Y:S01]  /*e980*/  IMAD.MOV.U32 R152, RZ, RZ, R14 ;  /* 0x000000ffff987224 */ /* 0x000fe200078e000e */
[----:B-1----:R-:W-:Y:S02]  /*e990*/  @P1 SHF.R.U32.HI R152, RZ, R156, R6 ;  /* 0x0000009cff981219 */ /* 0x002fe40000011606 */
[----:B------:R0:W1:Y:S03]  /*e9a0*/  LDC.64 R6, c[0x0][R15+0x210] ;  /* 0x000084000f067b82 */ /* 0x0000660000000a00 */
[----:B0-----:R-:W-:-:S04]  /*e9b0*/  IMAD.MOV R15, RZ, RZ, -R152 ;  /* 0x000000ffff0f7224 */ /* 0x001fc800078e0a98 */
[----:B------:R-:W-:Y:S01]  /*e9c0*/  IMAD R15, R157, R15, R14 ;  /* 0x0000000f9d0f7224 */ /* 0x000fe200078e020e */
[----:B------:R-:W-:Y:S01]  /*e9d0*/  IADD3 R8, P0, P3, R152, R10, R8 ;  /* 0x0000000a98087210 */ /* 0x000fe20007b1e008 */
[----:B------:R-:W-:Y:S01]  /*e9e0*/  IMAD.IADD R21, R9, 0x1, R21 ;  /* 0x0000000109157824 */ /* 0x000fe200078e0215 */
[----:B------:R-:W-:Y:S02]  /*e9f0*/  SHF.R.S32.HI R9, RZ, 0x1f, R152 ;  /* 0x0000001fff097819 */ /* 0x000fe40000011498 */
[----:B------:R-:W-:Y:S02]  /*ea00*/  SHF.R.S32.HI R10, RZ, 0x1f, R15 ;  /* 0x0000001fff0a7819 */ /* 0x000fe4000001140f */
[----:B------:R-:W-:Y:S01]  /*ea10*/  IADD3.X R9, R9, R11, R21, P0, P3 ;  /* 0x0000000b09097210 */ /* 0x000fe200007e6415 */
[----:B-1----:R-:W-:-:S04]  /*ea20*/  IMAD R7, R7, R15, RZ ;  /* 0x0000000f07077224 */ /* 0x002fc800078e02ff */
[C---:B------:R-:W-:Y:S02]  /*ea30*/  IMAD R7, R6.reuse, R10, R7 ;  /* 0x0000000a06077224 */ /* 0x040fe400078e0207 */
[----:B------:R-:W0:Y:S01]  /*ea40*/  LDC.64 R10, c[0x0][0xba8] ;  /* 0x0002ea00ff0a7b82 */ /* 0x000e220000000a00 */
[----:B------:R-:W-:-:S07]  /*ea50*/  IMAD.WIDE.U32 R8, R6, R15, R8 ;  /* 0x0000000f06087225 */ /* 0x000fce00078e0008 */
[----:B0-----:R-:W0:Y:S08]  /*ea60*/  @!P2 LDC R10, c[0x0][0xb50] ;  /* 0x0002d400ff0aab82 */ /* 0x001e300000000800 */
[----:B------:R-:W1:Y:S01]  /*ea70*/  @!P2 LDC R11, c[0x0][0xb54] ;  /* 0x0002d500ff0bab82 */ /* 0x000e620000000800 */
[----:B------:R-:W-:Y:S01]  /*ea80*/  IMAD.IADD R7, R9, 0x1, R7 ;  /* 0x0000000109077824 */ /* 0x000fe200078e0207 */
[----:B------:R-:W-:-:S02]  /*ea90*/  LEA R21, R218, R159, 0x7 ;  /* 0x0000009fda157211 */ /* 0x000fc400078e38ff */
[----:B0-----:R-:W-:-:S04]  /*eaa0*/  LEA R10, P0, R8, R10, 0x2 ;  /* 0x0000000a080a7211 */ /* 0x001fc800078010ff */
[----:B-1----:R-:W-:Y:S01]  /*eab0*/  LEA.HI.X R11, R8, R11, R7, 0x2, P0 ;  /* 0x0000000b080b7211 */ /* 0x002fe200000f1407 */
[----:B------:R-:W-:Y:S04]  /*eac0*/  SHFL.IDX PT, R6, R10, RZ, 0x1c1f ;  /* 0x001c1fff0a067589 */ /* 0x000fe800000e0000 */
[----:B------:R-:W0:Y:S04]  /*ead0*/  SHFL.IDX PT, R7, R11, RZ, 0x1c1f ;  /* 0x001c1fff0b077589 */ /* 0x000e2800000e0000 */
[----:B------:R1:W-:Y:S04]  /*eae0*/  SHFL.IDX PT, R8, R10, 0x1, 0x1c1f ;  /* 0x003c1f000a087f89 */ /* 0x0003e800000e0000 */
[----:B------:R-:W2:Y:S01]  /*eaf0*/  SHFL.IDX PT, R9, R11, 0x1, 0x1c1f ;  /* 0x003c1f000b097f89 */ /* 0x000ea200000e0000 */
[----:B------:R-:W-:Y:S01]  /*eb00*/  LOP3.LUT P0, RZ, R158, 0x3, RZ, 0xc0, !PT ;  /* 0x000000039eff7812 */ /* 0x000fe2000780c0ff */
[----:B-1----:R-:W-:-:S03]  /*eb10*/  VIADD R10, R21, 0x8 ;  /* 0x00000008150a7836 */ /* 0x002fc60000000000 */
[-C--:B------:R-:W-:Y:S02]  /*eb20*/  ISETP.GE.OR P3, PT, R21, R0.reuse, P0 ;  /* 0x000000001500720c */ /* 0x080fe40000766670 */
[----:B------:R-:W-:-:S11]  /*eb30*/  ISETP.GE.OR P0, PT, R10, R0, P0 ;  /* 0x000000000a00720c */ /* 0x000fd60000706670 */
[----:B0-----:R0:W-:Y:S04]  /*eb40*/  @!P3 ST.E desc[UR40][R6.64], R20 ;  /* 0x000000140600b985 */ /* 0x0011e8000c101928 */
[----:B--2---:R0:W-:Y:S01]  /*eb50*/  @!P0 ST.E desc[UR40][R8.64], R3 ;  /* 0x0000000308008985 */ /* 0x0041e2000c101928 */
[----:B------:R-:W-:Y:S05]  /*eb60*/  @P2 BRA `(.L_x_723) ;  /* 0x0000001000382947 */ /* 0x000fea0003800000 */
[----:B0-----:R-:W0:Y:S01]  /*eb70*/  S2R R3, SR_TID.X ;  /* 0x0000000000037919 */ /* 0x001e220000002100 */
[----:B------:R-:W1:Y:S01]  /*eb80*/  @P1 LDC R10, c[0x0][0xbec] ;  /* 0x0002fb00ff0a1b82 */ /* 0x000e620000000800 */
[----:B------:R-:W-:Y:S01]  /*eb90*/  ULDC.64 UR4, c[0x0][0xaa0] ;  /* 0x0002a80000047ab9 */ /* 0x000fe20000000a00 */
[----:B0-----:R-:W-:-:S05]  /*eba0*/  VIADD R3, R3, 0xffffff80 ;  /* 0xffffff8003037836 */ /* 0x001fca0000000000 */
[----:B------:R-:W-:-:S04]  /*ebb0*/  SHF.R.S32.HI R6, RZ, 0x1f, R3 ;  /* 0x0000001fff067819 */ /* 0x000fc80000011403 */
[----:B------:R-:W-:-:S04]  /*ebc0*/  LEA.HI R7, R6, R3, RZ, 0x3 ;  /* 0x0000000306077211 */ /* 0x000fc800078f18ff */
[----:B------:R-:W-:-:S05]  /*ebd0*/  SHF.R.S32.HI R6, RZ, 0x3, R7 ;  /* 0x00000003ff067819 */ /* 0x000fca0000011407 */
[----:B------:R-:W-:-:S04]  /*ebe0*/  IMAD R9, R6, 0x40, R203 ;  /* 0x0000004006097824 */ /* 0x000fc800078e02cb */
[----:B------:R-:W-:-:S03]  /*ebf0*/  IMAD.WIDE R12, R9, 0x2, R12 ;  /* 0x00000002090c7825 */ /* 0x000fc600078e020c */
[C---:B------:R-:W-:Y:S02]  /*ec00*/  IADD3 R45, P5, R12.reuse, 0x5000, RZ ;  /* 0x000050000c2d7810 */ /* 0x040fe40007fbe0ff */
[C---:B------:R-:W-:Y:S02]  /*ec10*/  IADD3 R29, P0, R12.reuse, 0x1000, RZ ;  /* 0x000010000c1d7810 */ /* 0x040fe40007f1e0ff */
[C---:B------:R-:W-:Y:S02]  /*ec20*/  IADD3 R33, P2, R12.reuse, 0x2000, RZ ;  /* 0x000020000c217810 */ /* 0x040fe40007f5e0ff */
[C---:B------:R-:W-:Y:S02]  /*ec30*/  IADD3 R37, P3, R12.reuse, 0x3000, RZ ;  /* 0x000030000c257810 */ /* 0x040fe40007f7e0ff */
[----:B------:R-:W-:Y:S02]  /*ec40*/  IADD3 R41, P4, R12, 0x4000, RZ ;  /* 0x000040000c297810 */ /* 0x000fe40007f9e0ff */
[----:B------:R-:W-:-:S02]  /*ec50*/  LOP3.LUT R44, R45, 0x380, RZ, 0xc0, !PT ;  /* 0x000003802d2c7812 */ /* 0x000fc400078ec0ff */
[----:B------:R-:W-:Y:S02]  /*ec60*/  LOP3.LUT R28, R29, 0x380, RZ, 0xc0, !PT ;  /* 0x000003801d1c7812 */ /* 0x000fe400078ec0ff */
[----:B------:R-:W-:Y:S02]  /*ec70*/  LOP3.LUT R32, R33, 0x380, RZ, 0xc0, !PT ;  /* 0x0000038021207812 */ /* 0x000fe400078ec0ff */
[----:B------:R-:W-:Y:S02]  /*ec80*/  LOP3.LUT R36, R37, 0x380, RZ, 0xc0, !PT ;  /* 0x0000038025247812 */ /* 0x000fe400078ec0ff */
[----:B------:R-:W-:Y:S02]  /*ec90*/  LOP3.LUT R40, R41, 0x380, RZ, 0xc0, !PT ;  /* 0x0000038029287812 */ /* 0x000fe400078ec0ff */
[----:B------:R-:W-:Y:S02]  /*eca0*/  SHF.R.U64 R44, R44, 0x3, RZ ;  /* 0x000000032c2c7819 */ /* 0x000fe400000012ff */
[----:B------:R-:W-:-:S02]  /*ecb0*/  SHF.R.U64 R28, R28, 0x3, RZ ;  /* 0x000000031c1c7819 */ /* 0x000fc400000012ff */
[----:B------:R-:W-:Y:S02]  /*ecc0*/  SHF.R.U64 R32, R32, 0x3, RZ ;  /* 0x0000000320207819 */ /* 0x000fe400000012ff */
[----:B------:R-:W-:Y:S02]  /*ecd0*/  SHF.R.U64 R36, R36, 0x3, RZ ;  /* 0x0000000324247819 */ /* 0x000fe400000012ff */
[----:B------:R-:W-:Y:S02]  /*ece0*/  SHF.R.U64 R40, R40, 0x3, RZ ;  /* 0x0000000328287819 */ /* 0x000fe400000012ff */
[----:B------:R-:W-:Y:S01]  /*ecf0*/  LOP3.LUT R44, R44, R45, RZ, 0x3c, !PT ;  /* 0x0000002d2c2c7212 */ /* 0x000fe200078e3cff */
[--C-:B------:R-:W-:Y:S01]  /*ed00*/  IMAD.X R45, RZ, RZ, R13.reuse, P5 ;  /* 0x000000ffff2d7224 */ /* 0x100fe200028e060d */
[----:B------:R-:W-:Y:S02]  /*ed10*/  IADD3 R65, P5, R12, 0xa000, RZ ;  /* 0x0000a0000c417810 */ /* 0x000fe40007fbe0ff */
        /* <DEDUP_REMOVED lines=8> */
[C---:B------:R-:W-:Y:S01]  /*eda0*/  IADD3 R49, P0, R12.reuse, 0x6000, RZ ;  /* 0x000060000c317810 */ /* 0x040fe20007f1e0ff */
[----:B------:R-:W-:Y:S01]  /*edb0*/  IMAD R5, R5, UR4, RZ ;  /* 0x0000000405057c24 */ /* 0x000fe2000f8e02ff */
[C---:B------:R-:W-:Y:S01]  /*edc0*/  IADD3 R53, P2, R12.reuse, 0x7000, RZ ;  /* 0x000070000c357810 */ /* 0x040fe20007f5e0ff */
[----:B------:R-:W5:Y:S01]  /*edd0*/  LD.E.128 R28, desc[UR40][R28.64] ;  /* 0x000000281c1c7980 */ /* 0x000f62000c101d00 */
[----:B------:R-:W-:-:S02]  /*ede0*/  IADD3 R57, P3, R12, 0x8000, RZ ;  /* 0x000080000c397810 */ /* 0x000fc40007f7e0ff */
[----:B------:R-:W-:Y:S01]  /*edf0*/  IADD3 R61, P4, R12, 0x9000, RZ ;  /* 0x000090000c3d7810 */ /* 0x000fe20007f9e0ff */
[----:B------:R-:W5:Y:S01]  /*ee00*/  LD.E.128 R32, desc[UR40][R32.64] ;  /* 0x0000002820207980 */ /* 0x000f62000c101d00 */
[----:B------:R-:W-:Y:S02]  /*ee10*/  LOP3.LUT R64, R65, 0x380, RZ, 0xc0, !PT ;  /* 0x0000038041407812 */ /* 0x000fe400078ec0ff */
[----:B------:R-:W-:Y:S01]  /*ee20*/  LOP3.LUT R48, R49, 0x380, RZ, 0xc0, !PT ;  /* 0x0000038031307812 */ /* 0x000fe200078ec0ff */
[----:B------:R-:W5:Y:S01]  /*ee30*/  LD.E.128 R36, desc[UR40][R36.64] ;  /* 0x0000002824247980 */ /* 0x000f62000c101d00 */
[----:B------:R-:W-:Y:S02]  /*ee40*/  LOP3.LUT R52, R53, 0x380, RZ, 0xc0, !PT ;  /* 0x0000038035347812 */ /* 0x000fe400078ec0ff */
[----:B------:R-:W-:Y:S01]  /*ee50*/  LOP3.LUT R56, R57, 0x380, RZ, 0xc0, !PT ;  /* 0x0000038039387812 */ /* 0x000fe200078ec0ff */
[----:B------:R-:W5:Y:S01]  /*ee60*/  LD.E.128 R40, desc[UR40][R40.64] ;  /* 0x0000002828287980 */ /* 0x000f62000c101d00 */
[----:B------:R-:W-:-:S02]  /*ee70*/  LOP3.LUT R60, R61, 0x380, RZ, 0xc0, !PT ;  /* 0x000003803d3c7812 */ /* 0x000fc400078ec0ff */
[----:B------:R-:W-:Y:S01]  /*ee80*/  SHF.R.U64 R64, R64, 0x3, RZ ;  /* 0x0000000340407819 */ /* 0x000fe200000012ff */
[----:B------:R-:W5:Y:S01]  /*ee90*/  LD.E.128 R44, desc[UR40][R44.64] ;  /* 0x000000282c2c7980 */ /* 0x000f62000c101d00 */
[----:B------:R-:W-:Y:S02]  /*eea0*/  LOP3.LUT R11, R12, 0x380, RZ, 0xc0, !PT ;  /* 0x000003800c0b7812 */ /* 0x000fe400078ec0ff */
[----:B------:R-:W-:Y:S02]  /*eeb0*/  SHF.R.U64 R48, R48, 0x3, RZ ;  /* 0x0000000330307819 */ /* 0x000fe400000012ff */
[----:B------:R-:W-:Y:S02]  /*eec0*/  SHF.R.U64 R52, R52, 0x3, RZ ;  /* 0x0000000334347819 */ /* 0x000fe400000012ff */
[----:B------:R-:W-:Y:S02]  /*eed0*/  SHF.R.U64 R56, R56, 0x3, RZ ;  /* 0x0000000338387819 */ /* 0x000fe400000012ff */
[----:B------:R-:W-:-:S02]  /*eee0*/  SHF.R.U64 R60, R60, 0x3, RZ ;  /* 0x000000033c3c7819 */ /* 0x000fc400000012ff */
[----:B------:R-:W-:Y:S01]  /*eef0*/  LOP3.LUT R64, R64, R65, RZ, 0x3c, !PT ;  /* 0x0000004140407212 */ /* 0x000fe200078e3cff */
[--C-:B------:R-:W-:Y:S01]  /*ef00*/  IMAD.X R65, RZ, RZ, R13.reuse, P5 ;  /* 0x000000ffff417224 */ /* 0x100fe200028e060d */
[----:B------:R-:W-:Y:S02]  /*ef10*/  IADD3 R9, P5, R12, 0xf000, RZ ;  /* 0x0000f0000c097810 */ /* 0x000fe40007fbe0ff */
[----:B------:R-:W-:Y:S02]  /*ef20*/  SHF.R.U64 R11, R11, 0x3, RZ ;  /* 0x000000030b0b7819 */ /* 0x000fe400000012ff */
[----:B------:R-:W-:Y:S01]  /*ef30*/  LOP3.LUT R48, R48, R49, RZ, 0x3c, !PT ;  /* 0x0000003130307212 */ /* 0x000fe200078e3cff */
[--C-:B------:R-:W-:Y:S01]  /*ef40*/  IMAD.X R49, RZ, RZ, R13.reuse, P0 ;  /* 0x000000ffff317224 */ /* 0x100fe200000e060d */
[----:B------:R-:W-:Y:S01]  /*ef50*/  LOP3.LUT R52, R52, R53, RZ, 0x3c, !PT ;  /* 0x0000003534347212 */ /* 0x000fe200078e3cff */
[--C-:B------:R-:W-:Y:S01]  /*ef60*/  IMAD.X R53, RZ, RZ, R13.reuse, P2 ;  /* 0x000000ffff357224 */ /* 0x100fe200010e060d */
[----:B------:R-:W-:Y:S01]  /*ef70*/  LOP3.LUT R56, R56, R57, RZ, 0x3c, !PT ;  /* 0x0000003938387212 */ /* 0x000fe200078e3cff */
[--C-:B------:R-:W-:Y:S01]  /*ef80*/  IMAD.X R57, RZ, RZ, R13.reuse, P3 ;  /* 0x000000ffff397224 */ /* 0x100fe200018e060d */
[----:B------:R-:W-:Y:S01]  /*ef90*/  LOP3.LUT R60, R60, R61, RZ, 0x3c, !PT ;  /* 0x0000003d3c3c7212 */ /* 0x000fe200078e3cff */
[--C-:B------:R-:W-:Y:S01]  /*efa0*/  IMAD.X R61, RZ, RZ, R13.reuse, P4 ;  /* 0x000000ffff3d7224 */ /* 0x100fe200020e060d */
[C---:B------:R-:W-:Y:S01]  /*efb0*/  IADD3 R69, P0, R12.reuse, 0xb000, RZ ;  /* 0x0000b0000c457810 */ /* 0x040fe20007f1e0ff */
[----:B------:R-:W-:Y:S01]  /*efc0*/  IMAD.X R85, RZ, RZ, R13, P5 ;  /* 0x000000ffff557224 */ /* 0x000fe200028e060d */
[C---:B------:R-:W-:Y:S01]  /*efd0*/  IADD3 R73, P2, R12.reuse, 0xc000, RZ ;  /* 0x0000c0000c497810 */ /* 0x040fe20007f5e0ff */
[----:B------:R-:W5:Y:S01]  /*efe0*/  LD.E.128 R48, desc[UR40][R48.64] ;  /* 0x0000002830307980 */ /* 0x000f62000c101d00 */
[----:B------:R-:W-:-:S02]  /*eff0*/  IADD3 R77, P3, R12, 0xd000, RZ ;  /* 0x0000d0000c4d7810 */ /* 0x000fc40007f7e0ff */
[----:B------:R-:W-:Y:S01]  /*f000*/  IADD3 R81, P4, R12, 0xe000, RZ ;  /* 0x0000e0000c517810 */ /* 0x000fe20007f9e0ff */
[----:B------:R-:W5:Y:S01]  /*f010*/  LD.E.128 R52, desc[UR40][R52.64] ;  /* 0x0000002834347980 */ /* 0x000f62000c101d00 */
[----:B------:R-:W-:Y:S02]  /*f020*/  LOP3.LUT R8, R9, 0x380, RZ, 0xc0, !PT ;  /* 0x0000038009087812 */ /* 0x000fe400078ec0ff */
[----:B------:R-:W-:Y:S01]  /*f030*/  LOP3.LUT R12, R11, R12, RZ, 0x3c, !PT ;  /* 0x0000000c0b0c7212 */ /* 0x000fe200078e3cff */
[----:B------:R-:W5:Y:S01]  /*f040*/  LD.E.128 R56, desc[UR40][R56.64] ;  /* 0x0000002838387980 */ /* 0x000f62000c101d00 */
[----:B------:R-:W-:Y:S02]  /*f050*/  SHF.R.U64 R8, R8, 0x3, RZ ;  /* 0x0000000308087819 */ /* 0x000fe400000012ff */
[----:B------:R-:W-:Y:S01]  /*f060*/  LOP3.LUT R68, R69, 0x380, RZ, 0xc0, !PT ;  /* 0x0000038045447812 */ /* 0x000fe200078ec0ff */
[----:B------:R0:W5:Y:S01]  /*f070*/  LD.E.128 R24, desc[UR40][R12.64] ;  /* 0x000000280c187980 */ /* 0x000162000c101d00 */
[----:B------:R-:W-:-:S02]  /*f080*/  LOP3.LUT R84, R8, R9, RZ, 0x3c, !PT ;  /* 0x0000000908547212 */ /* 0x000fc400078e3cff */
[----:B------:R-:W-:Y:S01]  /*f090*/  LOP3.LUT R8, R7, 0xfffffff8, RZ, 0xc0, !PT ;  /* 0xfffffff807087812 */ /* 0x000fe200078ec0ff */
[----:B------:R-:W5:Y:S01]  /*f0a0*/  LD.E.128 R60, desc[UR40][R60.64] ;  /* 0x000000283c3c7980 */ /* 0x000f62000c101d00 */
[----:B------:R-:W-:Y:S02]  /*f0b0*/  LOP3.LUT R72, R73, 0x380, RZ, 0xc0, !PT ;  /* 0x0000038049487812 */ /* 0x000fe400078ec0ff */
[----:B------:R-:W-:Y:S01]  /*f0c0*/  LOP3.LUT R76, R77, 0x380, RZ, 0xc0, !PT ;  /* 0x000003804d4c7812 */ /* 0x000fe200078ec0ff */
[----:B------:R-:W5:Y:S01]  /*f0d0*/  LD.E.128 R64, desc[UR40][R64.64] ;  /* 0x0000002840407980 */ /* 0x000f62000c101d00 */
[----:B------:R-:W-:Y:S01]  /*f0e0*/  LOP3.LUT R80, R81, 0x380, RZ, 0xc0, !PT ;  /* 0x0000038051507812 */ /* 0x000fe200078ec0ff */
[----:B0-----:R-:W0:Y:S01]  /*f0f0*/  @P1 LDC R12, c[0x0][0xbf0] ;  /* 0x0002fc00ff0c1b82 */ /* 0x001e220000000800 */
[----:B------:R-:W-:Y:S01]  /*f100*/  IMAD R9, R4, UR5, R5 ;  /* 0x0000000504097c24 */ /* 0x000fe2000f8e0205 */
[----:B------:R-:W-:Y:S01]  /*f110*/  SHF.R.U64 R68, R68, 0x3, RZ ;  /* 0x0000000344447819 */ /* 0x000fe200000012ff */
[----:B------:R-:W-:Y:S01]  /*f120*/  IMAD.IADD R3, R3, 0x1, -R8 ;  /* 0x0000000103037824 */ /* 0x000fe200078e0a08 */
[----:B------:R-:W-:Y:S01]  /*f130*/  SHF.R.U64 R72, R72, 0x3, RZ ;  /* 0x0000000348487819 */ /* 0x000fe200000012ff */
[----:B------:R-:W-:Y:S01]  /*f140*/  IMAD.WIDE.U32 R4, R4, UR4, RZ ;  /* 0x0000000404047c25 */ /* 0x000fe2000f8e00ff */
[----:B------:R-:W-:Y:S01]  /*f150*/  ULDC.64 UR4, c[0x0][0xae8] ;  /* 0x0002ba0000047ab9 */ /* 0x000fe20000000a00 */
[----:B------:R-:W-:Y:S01]  /*f160*/  SHF.R.U64 R76, R76, 0x3, RZ ;  /* 0x000000034c4c7819 */ /* 0x000fe200000012ff */
[----:B------:R-:W5:Y:S01]  /*f170*/  LD.E.128 R84, desc[UR40][R84.64] ;  /* 0x0000002854547980 */ /* 0x000f62000c101d00 */
[----:B------:R-:W-:Y:S01]  /*f180*/  IMAD R3, R3, 0x20, R6 ;  /* 0x0000002003037824 */ /* 0x000fe200078e0206 */
[----:B------:R-:W-:Y:S01]  /*f190*/  SHF.R.U64 R80, R80, 0x3, RZ ;  /* 0x0000000350507819 */ /* 0x000fe200000012ff */
[----:B------:R-:W-:Y:S01]  /*f1a0*/  IMAD.IADD R5, R5, 0x1, R9 ;  /* 0x0000000105057824 */ /* 0x000fe200078e0209 */
[----:B------:R-:W-:Y:S01]  /*f1b0*/  SHF.R.S32.HI R8, RZ, 0x1f, R213 ;  /* 0x0000001fff087819 */ /* 0x000fe200000114d5 */
[----:B------:R-:W-:Y:S01]  /*f1c0*/  IMAD R11, R218, 0x80, R3 ;  /* 0x00000080da0b7824 */ /* 0x000fe200078e0203 */
[----:B------:R-:W-:Y:S01]  /*f1d0*/  LOP3.LUT R68, R68, R69, RZ, 0x3c, !PT ;  /* 0x0000004544447212 */ /* 0x000fe200078e3cff */
[----:B------:R-:W-:Y:S01]  /*f1e0*/  IMAD.WIDE.U32 R4, R211, UR4, R4 ;  /* 0x00000004d3047c25 */ /* 0x000fe2000f8e0004 */
[----:B------:R-:W-:-:S02]  /*f1f0*/  LOP3.LUT R72, R72, R73, RZ, 0x3c, !PT ;  /* 0x0000004948487212 */ /* 0x000fc400078e3cff */
[----:B------:R-:W-:Y:S01]  /*f200*/  LOP3.LUT R76, R76, R77, RZ, 0x3c, !PT ;  /* 0x0000004d4c4c7212 */ /* 0x000fe200078e3cff */
[----:B-1----:R-:W-:Y:S01]  /*f210*/  @P1 IMAD.HI.U32 R3, R11, R10, RZ ;  /* 0x0000000a0b031227 */ /* 0x002fe200078e00ff */
[----:B------:R-:W-:-:S03]  /*f220*/  LOP3.LUT R80, R80, R81, RZ, 0x3c, !PT ;  /* 0x0000005150507212 */ /* 0x000fc600078e3cff */
[--C-:B------:R-:W-:Y:S02]  /*f230*/  IMAD.X R69, RZ, RZ, R13.reuse, P0 ;  /* 0x000000ffff457224 */ /* 0x100fe400000e060d */
[--C-:B------:R-:W-:Y:S02]  /*f240*/  IMAD.X R73, RZ, RZ, R13.reuse, P2 ;  /* 0x000000ffff497224 */ /* 0x100fe400010e060d */
[--C-:B------:R-:W-:Y:S02]  /*f250*/  IMAD.X R77, RZ, RZ, R13.reuse, P3 ;  /* 0x000000ffff4d7224 */ /* 0x100fe400018e060d */
[----:B------:R-:W-:Y:S01]  /*f260*/  IMAD.X R81, RZ, RZ, R13, P4 ;  /* 0x000000ffff517224 */ /* 0x000fe200020e060d */
[----:B------:R-:W5:Y:S01]  /*f270*/  LD.E.128 R68, desc[UR40][R68.64] ;  /* 0x0000002844447980 */ /* 0x000f62000c101d00 */
[----:B------:R-:W-:Y:S01]  /*f280*/  IMAD R5, R211, UR5, R5 ;  /* 0x00000005d3057c24 */ /* 0x000fe2000f8e0205 */
[----:B------:R-:W-:Y:S01]  /*f290*/  ULDC.64 UR4, c[0x0][0xaf0] ;  /* 0x0002bc0000047ab9 */ /* 0x000fe20000000a00 */
[----:B------:R-:W-:Y:S01]  /*f2a0*/  IMAD.MOV.U32 R7, RZ, RZ, R11 ;  /* 0x000000ffff077224 */ /* 0x000fe200078e000b */
[----:B0-----:R-:W-:Y:S01]  /*f2b0*/  @P1 SHF.R.U32.HI R7, RZ, R12, R3 ;  /* 0x0000000cff071219 */ /* 0x001fe20000011603 */
[----:B------:R-:W-:Y:S01]  /*f2c0*/  IMAD R8, R8, UR4, RZ ;  /* 0x0000000408087c24 */ /* 0x000fe2000f8e02ff */
[----:B------:R-:W5:Y:S01]  /*f2d0*/  LD.E.128 R72, desc[UR40][R72.64] ;  /* 0x0000002848487980 */ /* 0x000f62000c101d00 */
[----:B------:R-:W-:Y:S01]  /*f2e0*/  IMAD.WIDE.U32 R4, R213, UR4, R4 ;  /* 0x00000004d5047c25 */ /* 0x000fe2000f8e0004 */
[----:B------:R-:W-:-:S02]  /*f2f0*/  SHF.R.S32.HI R3, RZ, 0x1f, R7 ;  /* 0x0000001fff037819 */ /* 0x000fc40000011407 */
[----:B------:R-:W5:Y:S01]  /*f300*/  LD.E.128 R76, desc[UR40][R76.64] ;  /* 0x000000284c4c7980 */ /* 0x000f62000c101d00 */
[----:B------:R-:W-:Y:S01]  /*f310*/  IMAD R9, R213, UR5, R8 ;  /* 0x00000005d5097c24 */ /* 0x000fe2000f8e0208 */
[----:B------:R-:W-:Y:S02]  /*f320*/  ULDC.64 UR4, c[0x0][0xae0] ;  /* 0x0002b80000047ab9 */ /* 0x000fe40000000a00 */
[----:B------:R-:W5:Y:S01]  /*f330*/  LD.E.128 R80, desc[UR40][R80.64] ;  /* 0x0000002850507980 */ /* 0x000f62000c101d00 */
[----:B------:R-:W-:Y:S01]  /*f340*/  IMAD.MOV R10, RZ, RZ, -R7 ;  /* 0x000000ffff0a7224 */ /* 0x000fe200078e0a07 */
[----:B------:R-:W-:Y:S01]  /*f350*/  @!PT LDS RZ, [RZ] ;  /* 0x00000000fffff984 */ /* 0x000fe20000000800 */
[----:B------:R-:W-:Y:S01]  /*f360*/  @!PT LDS RZ, [RZ] ;  /* 0x00000000fffff984 */ /* 0x000fe20000000800 */
[----:B------:R-:W-:Y:S01]  /*f370*/  @!PT LDS RZ, [RZ] ;  /* 0x00000000fffff984 */ /* 0x000fe20000000800 */
[----:B------:R-:W-:Y:S01]  /*f380*/  @!PT LDS RZ, [RZ] ;  /* 0x00000000fffff984 */ /* 0x000fe20000000800 */
[----:B------:R0:W-:Y:S06]  /*f390*/  MEMBAR.ALL.CTA ;  /* 0x0000000000007992 */ /* 0x0001ec0000008000 */
[----:B0-----:R-:W0:Y:S01]  /*f3a0*/  FENCE.VIEW.ASYNC.S ;  /* 0x00000000000073c6 */ /* 0x001e220000000000 */
[----:B------:R-:W-:Y:S01]  /*f3b0*/  IADD3 R5, R5, R9, RZ ;  /* 0x0000000905057210 */ /* 0x000fe20007ffe0ff */
[----:B------:R-:W-:-:S02]  /*f3c0*/  IMAD R8, R3, UR4, RZ ;  /* 0x0000000403087c24 */ /* 0x000fc4000f8e02ff */
[----:B------:R-:W-:Y:S02]  /*f3d0*/  IMAD R157, R157, R10, R11 ;  /* 0x0000000a9d9d7224 */ /* 0x000fe400078e020b */
[----:B------:R-:W-:-:S04]  /*f3e0*/  IMAD.WIDE.U32 R4, R7, UR4, R4 ;  /* 0x0000000407047c25 */ /* 0x000fc8000f8e0004 */
[----:B------:R-:W-:Y:S01]  /*f3f0*/  IMAD R9, R7, UR5, R8 ;  /* 0x0000000507097c24 */ /* 0x000fe2000f8e0208 */
[----:B------:R-:W-:Y:S01]  /*f400*/  SHF.R.S32.HI R7, RZ, 0x1f, R157 ;  /* 0x0000001fff077819 */ /* 0x000fe2000001149d */
[----:B------:R-:W-:Y:S01]  /*f410*/  ULDC.64 UR4, c[0x0][0xad8] ;  /* 0x0002b60000047ab9 */ /* 0x000fe20000000a00 */
[----:B------:R-:W-:Y:S02]  /*f420*/  VIADD R3, R19, 0x22820 ;  /* 0x0002282013037836 */ /* 0x000fe40000000000 */
[----:B------:R-:W-:Y:S02]  /*f430*/  IMAD.IADD R5, R5, 0x1, R9 ;  /* 0x0000000105057824 */ /* 0x000fe400078e0209 */
[----:B------:R-:W-:Y:S01]  /*f440*/  IMAD R8, R7, UR4, RZ ;  /* 0x0000000407087c24 */ /* 0x000fe2000f8e02ff */
[----:B------:R-:W-:Y:S01]  /*f450*/  PRMT R3, RZ, 0x654, R3 ;  /* 0x00000654ff037816 */ /* 0x000fe20000000003 */
[----:B------:R-:W-:-:S04]  /*f460*/  IMAD.WIDE.U32 R4, R157, UR4, R4 ;  /* 0x000000049d047c25 */ /* 0x000fc8000f8e0004 */
[----:B------:R-:W-:Y:S01]  /*f470*/  IMAD R21, R157, UR5, R8 ;  /* 0x000000059d157c24 */ /* 0x000fe2000f8e0208 */
[----:B------:R-:W-:Y:S01]  /*f480*/  ULDC.64 UR4, c[0x0][0xa80] ;  /* 0x0002a00000047ab9 */ /* 0x000fe20000000a00 */
[----:B0-----:R0:W-:Y:S02]  /*f490*/  SYNCS.ARRIVE.TRANS64.RED.A1T0 RZ, [R3+URZ], RZ ;  /* 0x000000ff03ff79a7 */ /* 0x0011e4000810043f */
[----:B------:R-:W-:Y:S01]  /*f4a0*/  IMAD.IADD R21, R5, 0x1, R21 ;  /* 0x0000000105157824 */ /* 0x000fe200078e0215 */
[----:B0-----:R-:W-:Y:S01]  /*f4b0*/  LEA R3, P0, R4, UR4, 0x1 ;  /* 0x0000000404037c11 */ /* 0x001fe2000f8008ff */
[----:B------:R-:W-:-:S03]  /*f4c0*/  UMOV UR4, 0xffffffff ;  /* 0xffffffff00047882 */ /* 0x000fc60000000000 */
[----:B------:R-:W-:Y:S01]  /*f4d0*/  LEA.HI.X R21, R4, UR5, R21, 0x1, P0 ;  /* 0x0000000504157c11 */ /* 0x000fe200080f0c15 */
[----:B------:R-:W-:Y:S08]  /*f4e0*/  BRA.DIV UR4, `(.L_x_724) ;  /* 0x000000b604c47947 */ /* 0x000ff0000b800000 */
[----:B------:R0:W1:Y:S04]  /*f4f0*/  SHFL.IDX PT, R20, R21, RZ, 0x181f ;  /* 0x00181fff15147589 */ /* 0x00006800000e0000 */
[----:B------:R0:W2:Y:S02]  /*f500*/  SHFL.IDX PT, R14, R3, RZ, 0x181f ;  /* 0x00181fff030e7589 */ /* 0x0000a400000e0000 */
.L_x_936:
[----:B------:R-:W-:Y:S01]  /*f510*/  IMAD R89, R218, 0x80, R6 ;  /* 0x00000080da597824 */ /* 0x000fe200078e0206 */
[----:B------:R-:W-:Y:S01]  /*f520*/  BSSY B1, `(.L_x_725) ;  /* 0x000001a000017945 */ /* 0x000fe20003800000 */
[----:B------:R-:W-:-:S03]  /*f530*/  VIADD R91, R203, 0xc0 ;  /* 0x000000c0cb5b7836 */ /* 0x000fc60000000000 */
[----:B------:R-:W-:-:S13]  /*f540*/  ISETP.GE.AND P0, PT, R89, R0, PT ;  /* 0x000000005900720c */ /* 0x000fda0003f06270 */
[----:B------:R-:W-:Y:S05]  /*f550*/  @P0 BRA `(.L_x_726) ;  /* 0x0000000000580947 */ /* 0x000fea0003800000 */
[----:B------:R-:W-:Y:S01]  /*f560*/  ULDC UR4, c[0x0][0xac8] ;  /* 0x0002b20000047ab9 */ /* 0x000fe20000000800 */
[C---:B------:R-:W-:Y:S01]  /*f570*/  VIADD R11, R203.reuse, 0xc0 ;  /* 0x000000c0cb0b7836 */ /* 0x040fe20000000000 */
[----:B------:R-:W-:Y:S02]  /*f580*/  ISETP.GE.AND P3, PT, R203, UR4, PT ;  /* 0x00000004cb007c0c */ /* 0x000fe4000bf66270 */
[----:B------:R-:W-:Y:S02]  /*f590*/  ISETP.GE.AND P2, PT, R210, UR4, PT ;  /* 0x00000004d2007c0c */ /* 0x000fe4000bf46270 */
[----:B------:R-:W-:Y:S02]  /*f5a0*/  ISETP.GE.AND P1, PT, R209, UR4, PT ;  /* 0x00000004d1007c0c */ /* 0x000fe4000bf26270 */
[----:B------:R-:W-:Y:S02]  /*f5b0*/  ISETP.GE.AND P0, PT, R11, UR4, PT ;  /* 0x000000040b007c0c */ /* 0x000fe4000bf06270 */
[----:B------:R-:W-:-:S02]  /*f5c0*/  SHF.R.S32.HI R8, RZ, 0x1f, R203 ;  /* 0x0000001fff087819 */ /* 0x000fc400000114cb */
[----:B------:R-:W-:Y:S02]  /*f5d0*/  SHF.R.S32.HI R10, RZ, 0x1f, R210 ;  /* 0x0000001fff0a7819 */ /* 0x000fe400000114d2 */
[----:B------:R-:W-:Y:S02]  /*f5e0*/  SHF.R.S32.HI R13, RZ, 0x1f, R209 ;  /* 0x0000001fff0d7819 */ /* 0x000fe400000114d1 */
[CC--:B--2---:R-:W-:Y:S02]  /*f5f0*/  @!P3 LEA R4, P5, R203.reuse, R14.reuse, 0x1 ;  /* 0x0000000ecb04b211 */ /* 0x0c4fe400078a08ff */
[----:B------:R-:W-:Y:S02]  /*f600*/  @!P2 LEA R6, P4, R210, R14, 0x1 ;  /* 0x0000000ed206a211 */ /* 0x000fe400078808ff */
[----:B-1----:R-:W-:Y:S02]  /*f610*/  @!P3 LEA.HI.X R5, R203, R20, R8, 0x1, P5 ;  /* 0x00000014cb05b211 */ /* 0x002fe400028f0c08 */
[----:B------:R-:W-:-:S02]  /*f620*/  @!P1 LEA R8, P5, R209, R14, 0x1 ;  /* 0x0000000ed1089211 */ /* 0x000fc400078a08ff */
[----:B------:R-:W-:Y:S01]  /*f630*/  @!P2 LEA.HI.X R7, R210, R20, R10, 0x1, P4 ;  /* 0x00000014d207a211 */ /* 0x000fe200020f0c0a */
[----:B-----5:R3:W-:Y:S01]  /*f640*/  @!P3 ST.E.128 desc[UR40][R4.64], R24 ;  /* 0x000000180400b985 */ /* 0x0207e2000c101d28 */
[----:B------:R-:W-:Y:S02]  /*f650*/  SHF.R.S32.HI R12, RZ, 0x1f, R11 ;  /* 0x0000001fff0c7819 */ /* 0x000fe4000001140b */
[----:B------:R-:W-:Y:S01]  /*f660*/  @!P0 LEA R10, P4, R11, R14, 0x1 ;  /* 0x0000000e0b0a8211 */ /* 0x000fe200078808ff */
[----:B------:R3:W-:Y:S01]  /*f670*/  @!P2 ST.E.128 desc[UR40][R6.64], R40 ;  /* 0x000000280600a985 */ /* 0x0007e2000c101d28 */
[-C--:B------:R-:W-:Y:S02]  /*f680*/  @!P1 LEA.HI.X R9, R209, R20.reuse, R13, 0x1, P5 ;  /* 0x00000014d1099211 */ /* 0x080fe400028f0c0d */
[----:B------:R-:W-:-:S03]  /*f690*/  @!P0 LEA.HI.X R11, R11, R20, R12, 0x1, P4 ;  /* 0x000000140b0b8211 */ /* 0x000fc600020f0c0c */
[----:B------:R3:W-:Y:S04]  /*f6a0*/  @!P1 ST.E.128 desc[UR40][R8.64], R56 ;  /* 0x0000003808009985 */ /* 0x0007e8000c101d28 */
[----:B------:R3:W-:Y:S02]  /*f6b0*/  @!P0 ST.E.128 desc[UR40][R10.64], R72 ;  /* 0x000000480a008985 */ /* 0x0007e4000c101d28 */
.L_x_726:
[----:B------:R-:W-:Y:S05]  /*f6c0*/  BSYNC B1 ;  /* 0x0000000000017941 */ /* 0x000fea0003800000 */
.L_x_725:
[----:B------:R-:W-:Y:S01]  /*f6d0*/  UMOV UR4, 0xffffffff ;  /* 0xffffffff00047882 */ /* 0x000fe20000000000 */
[----:B---3-5:R-:W-:Y:S02]  /*f6e0*/  SHF.R.S32.HI R24, RZ, 0x1f, R91 ;  /* 0x0000001fff187819 */ /* 0x028fe4000001145b */
[----:B------:R-:W-:Y:S05]  /*f6f0*/  BRA.DIV UR4, `(.L_x_727) ;  /* 0x000000b604747947 */ /* 0x000fea000b800000 */
[----:B-1----:R1:W3:Y:S04]  /*f700*/  SHFL.IDX PT, R20, R21, 0x1, 0x181f ;  /* 0x00381f0015147f89 */ /* 0x0022e800000e0000 */
[----:B--2---:R1:W2:Y:S02]  /*f710*/  SHFL.IDX PT, R14, R3, 0x1, 0x181f ;  /* 0x00381f00030e7f89 */ /* 0x0042a400000e0000 */
.L_x_940:
[----:B------:R-:W-:Y:S01]  /*f720*/  VIADD R5, R89, 0x20 ;  /* 0x0000002059057836 */ /* 0x000fe20000000000 */
[----:B------:R-:W-:Y:S04]  /*f730*/  BSSY B1, `(.L_x_728) ;  /* 0x0000017000017945 */ /* 0x000fe80003800000 */
[----:B------:R-:W-:-:S13]  /*f740*/  ISETP.GE.AND P0, PT, R5, R0, PT ;  /* 0x000000000500720c */ /* 0x000fda0003f06270 */
[----:B------:R-:W-:Y:S05]  /*f750*/  @P0 BRA `(.L_x_729) ;  /* 0x0000000000500947 */ /* 0x000fea0003800000 */
[----:B------:R-:W-:Y:S01]  /*f760*/  ULDC UR4, c[0x0][0xac8] ;  /* 0x0002b20000047ab9 */ /* 0x000fe20000000800 */
[----:B------:R-:W-:Y:S02]  /*f770*/  SHF.R.S32.HI R8, RZ, 0x1f, R203 ;  /* 0x0000001fff087819 */ /* 0x000fe400000114cb */
[----:B------:R-:W-:Y:S02]  /*f780*/  ISETP.GE.AND P3, PT, R203, UR4, PT ;  /* 0x00000004cb007c0c */ /* 0x000fe4000bf66270 */
[----:B------:R-:W-:Y:S02]  /*f790*/  ISETP.GE.AND P2, PT, R210, UR4, PT ;  /* 0x00000004d2007c0c */ /* 0x000fe4000bf46270 */
[----:B------:R-:W-:Y:S02]  /*f7a0*/  ISETP.GE.AND P1, PT, R209, UR4, PT ;  /* 0x00000004d1007c0c */ /* 0x000fe4000bf26270 */
[----:B------:R-:W-:Y:S02]  /*f7b0*/  ISETP.GE.AND P0, PT, R91, UR4, PT ;  /* 0x000000045b007c0c */ /* 0x000fe4000bf06270 */
[----:B------:R-:W-:-:S02]  /*f7c0*/  SHF.R.S32.HI R10, RZ, 0x1f, R210 ;  /* 0x0000001fff0a7819 */ /* 0x000fc400000114d2 */
[----:B------:R-:W-:-:S03]  /*f7d0*/  SHF.R.S32.HI R12, RZ, 0x1f, R209 ;  /* 0x0000001fff0c7819 */ /* 0x000fc600000114d1 */
[CC--:B--2---:R-:W-:Y:S02]  /*f7e0*/  @!P3 LEA R4, P5, R203.reuse, R14.reuse, 0x1 ;  /* 0x0000000ecb04b211 */ /* 0x0c4fe400078a08ff */
[C---:B------:R-:W-:Y:S02]  /*f7f0*/  @!P2 LEA R6, P4, R210.reuse, R14, 0x1 ;  /* 0x0000000ed206a211 */ /* 0x040fe400078808ff */
        /* <DEDUP_REMOVED lines=10> */
.L_x_729:
[----:B------:R-:W-:Y:S05]  /*f8a0*/  BSYNC B1 ;  /* 0x0000000000017941 */ /* 0x000fea0003800000 */
.L_x_728:
[----:B------:R-:W-:-:S03]  /*f8b0*/  UMOV UR4, 0xffffffff ;  /* 0xffffffff00047882 */ /* 0x000fc60000000000 */
[----:B------:R-:W-:Y:S05]  /*f8c0*/  BRA.DIV UR4, `(.L_x_730) ;  /* 0x000000b604487947 */ /* 0x000fea000b800000 */
[----:B----4-:R4:W0:Y:S04]  /*f8d0*/  SHFL.IDX PT, R4, R21, 0x2, 0x181f ;  /* 0x00581f0015047f89 */ /* 0x01082800000e0000 */
[----:B--2---:R4:W2:Y:S02]  /*f8e0*/  SHFL.IDX PT, R14, R3, 0x2, 0x181f ;  /* 0x00581f00030e7f89 */ /* 0x0048a400000e0000 */
.L_x_944:
        /* <DEDUP_REMOVED lines=14> */
[----:B0-----:R-:W-:Y:S02]  /*f9d0*/  @!P3 LEA.HI.X R11, R203, R4, R6, 0x1, P5 ;  /* 0x00000004cb0bb211 */ /* 0x001fe400028f0c06 */
        /* <DEDUP_REMOVED lines=9> */
.L_x_732:
[----:B------:R-:W-:Y:S05]  /*fa70*/  BSYNC B1 ;  /* 0x0000000000017941 */ /* 0x000fea0003800000 */
.L_x_731:
[----:B------:R-:W-:-:S03]  /*fa80*/  UMOV UR4, 0xffffffff ;  /* 0xffffffff00047882 */ /* 0x000fc60000000000 */
[----:B------:R-:W-:Y:S05]  /*fa90*/  BRA.DIV UR4, `(.L_x_733) ;  /* 0x000000b6041c7947 */ /* 0x000fea000b800000 */
[----:B0-----:R0:W0:Y:S04]  /*faa0*/  SHFL.IDX PT, R4, R21, 0x3, 0x181f ;  /* 0x00781f0015047f89 */ /* 0x00102800000e0000 */
[----:B--2---:R2:W0:Y:S02]  /*fab0*/  SHFL.IDX PT, R14, R3, 0x3, 0x181f ;  /* 0x00781f00030e7f89 */ /* 0x00442400000e0000 */
.L_x_948:
[----:B-12-4-:R-:W-:-:S05]  /*fac0*/  VIADD R3, R89, 0x60 ;  /* 0x0000006059037836 */ /* 0x016fca0000000000 */
[----:B------:R-:W-:-:S13]  /*fad0*/  ISETP.GE.AND P0, PT, R3, R0, PT ;  /* 0x000000000300720c */ /* 0x000fda0003f06270 */
[----:B------:R-:W-:Y:S05]  /*fae0*/  @P0 BRA `(.L_x_734) ;  /* 0x0000002c004c0947 */ /* 0x000fea0003800000 */
[----:B------:R-:W-:Y:S01]  /*faf0*/  ULDC UR4, c[0x0][0xac8] ;  /* 0x0002b20000047ab9 */ /* 0x000fe20000000800 */
[----:B------:R-:W-:Y:S02]  /*fb00*/  SHF.R.S32.HI R13, RZ, 0x1f, R203 ;  /* 0x0000001fff0d7819 */ /* 0x000fe400000114cb */
[----:B------:R-:W-:Y:S02]  /*fb10*/  ISETP.GE.AND P3, PT, R203, UR4, PT ;  /* 0x00000004cb007c0c */ /* 0x000fe4000bf66270 */
[----:B------:R-:W-:Y:S02]  /*fb20*/  ISETP.GE.AND P4, PT, R210, UR4, PT ;  /* 0x00000004d2007c0c */ /* 0x000fe4000bf86270 */
[----:B------:R-:W-:Y:S02]  /*fb30*/  ISETP.GE.AND P5, PT, R209, UR4, PT ;  /* 0x00000004d1007c0c */ /* 0x000fe4000bfa6270 */
[----:B------:R-:W-:Y:S02]  /*fb40*/  SHF.R.S32.HI R12, RZ, 0x1f, R210 ;  /* 0x0000001fff0c7819 */ /* 0x000fe400000114d2 */
[----:B------:R-:W-:-:S05]  /*fb50*/  SHF.R.S32.HI R5, RZ, 0x1f, R209 ;  /* 0x0000001fff057819 */ /* 0x000fca00000114d1 */
[-C--:B0-----:R-:W-:Y:S02]  /*fb60*/  @!P3 LEA R6, P0, R203, R14.reuse, 0x1 ;  /* 0x0000000ecb06b211 */ /* 0x081fe400078008ff */
[CC--:B------:R-:W-:Y:S02]  /*fb70*/  @!P4 LEA R8, P1, R210.reuse, R14.reuse, 0x1 ;  /* 0x0000000ed208c211 */ /* 0x0c0fe400078208ff */
[----:B------:R-:W-:Y:S02]  /*fb80*/  @!P5 LEA R10, P2, R209, R14, 0x1 ;  /* 0x0000000ed10ad211 */ /* 0x000fe400078408ff */
[-C--:B------:R-:W-:Y:S02]  /*fb90*/  @!P3 LEA.HI.X R7, R203, R4.reuse, R13, 0x1, P0 ;  /* 0x00000004cb07b211 */ /* 0x080fe400000f0c0d */
[-C--:B------:R-:W-:Y:S02]  /*fba0*/  @!P4 LEA.HI.X R9, R210, R4.reuse, R12, 0x1, P1 ;  /* 0x00000004d209c211 */ /* 0x080fe400008f0c0c */
[----:B------:R-:W-:Y:S01]  /*fbb0*/  @!P5 LEA.HI.X R11, R209, R4, R5, 0x1, P2 ;  /* 0x00000004d10bd211 */ /* 0x000fe200010f0c05 */
[----:B------:R4:W-:Y:S01]  /*fbc0*/  @!P3 ST.E.128 desc[UR40][R6.64], R36 ;  /* 0x000000240600b985 */ /* 0x0009e2000c101d28 */
[----:B------:R-:W-:-:S03]  /*fbd0*/  ISETP.GE.AND P0, PT, R91, UR4, PT ;  /* 0x000000045b007c0c */ /* 0x000fc6000bf06270 */
[----:B------:R4:W-:Y:S04]  /*fbe0*/  @!P4 ST.E.128 desc[UR40][R8.64], R52 ;  /* 0x000000340800c985 */ /* 0x0009e8000c101d28 */
[----:B------:R4:W-:Y:S06]  /*fbf0*/  @!P5 ST.E.128 desc[UR40][R10.64], R68 ;  /* 0x000000440a00d985 */ /* 0x0009ec000c101d28 */
[----:B------:R-:W-:Y:S05]  /*fc00*/  @P0 BRA `(.L_x_734) ;  /* 0x0000002c00040947 */ /* 0x000fea0003800000 */
[----:B------:R-:W-:-:S04]  /*fc10*/  LEA R14, P0, R91, R14, 0x1 ;  /* 0x0000000e5b0e7211 */ /* 0x000fc800078008ff */
[----:B------:R-:W-:-:S05]  /*fc20*/  LEA.HI.X R15, R91, R4, R24, 0x1, P0 ;  /* 0x000000045b0f7211 */ /* 0x000fca00000f0c18 */
[----:B------:R0:W-:Y:S01]  /*fc30*/  ST.E.128 desc[UR40][R14.64], R84 ;  /* 0x000000540e007985 */ /* 0x0001e2000c101d28 */
[----:B------:R-:W-:Y:S05]  /*fc40*/  BRA `(.L_x_734) ;  /* 0x0000002800f47947 */ /* 0x000fea0003800000 */
.L_x_723:
[----:B0-----:R-:W0:Y:S01]  /*fc50*/  @P1 LDC R7, c[0x0][0xbec] ;  /* 0x0002fb00ff071b82 */ /* 0x001e220000000800 */
[----:B------:R-:W-:Y:S01]  /*fc60*/  ULDC.64 UR4, c[0x0][0xb08] ;  /* 0x0002c20000047ab9 */ /* 0x000fe20000000a00 */
[----:B------:R-:W-:Y:S02]  /*fc70*/  IMAD.MOV.U32 R3, RZ, RZ, R14 ;  /* 0x000000ffff037224 */ /* 0x000fe400078e000e */
[----:B------:R-:W-:-:S04]  /*fc80*/  IMAD R5, R5, UR4, RZ ;  /* 0x0000000405057c24 */ /* 0x000fc8000f8e02ff */
[----:B------:R-:W1:Y:S01]  /*fc90*/  @P1 LDC R6, c[0x0][0xbf0] ;  /* 0x0002fc00ff061b82 */ /* 0x000e620000000800 */
[----:B0-----:R-:W-:-:S05]  /*fca0*/  @P1 IMAD.HI.U32 R7, R14, R7, RZ ;  /* 0x000000070e071227 */ /* 0x001fca00078e00ff */
[----:B-1----:R-:W-:Y:S01]  /*fcb0*/  @P1 SHF.R.U32.HI R3, RZ, R6, R7 ;  /* 0x00000006ff031219 */ /* 0x002fe20000011607 */
[C---:B------:R-:W-:Y:S02]  /*fcc0*/  IMAD R6, R4.reuse, UR5, R5 ;  /* 0x0000000504067c24 */ /* 0x040fe4000f8e0205 */
[----:B------:R-:W-:Y:S01]  /*fcd0*/  IMAD.WIDE.U32 R4, R4, UR4, RZ ;  /* 0x0000000404047c25 */ /* 0x000fe2000f8e00ff */
[----:B------:R-:W-:-:S03]  /*fce0*/  ULDC.64 UR4, c[0x0][0xb38] ;  /* 0x0002ce0000047ab9 */ /* 0x000fc60000000a00 */
[----:B------:R-:W-:Y:S01]  /*fcf0*/  IMAD.IADD R5, R5, 0x1, R6 ;  /* 0x0000000105057824 */ /* 0x000fe200078e0206 */
[----:B------:R-:W-:Y:S01]  /*fd00*/  SHF.R.S32.HI R6, RZ, 0x1f, R213 ;  /* 0x0000001fff067819 */ /* 0x000fe200000114d5 */
[----:B------:R-:W-:-:S04]  /*fd10*/  IMAD.WIDE.U32 R4, R211, UR4, R4 ;  /* 0x00000004d3047c25 */ /* 0x000fc8000f8e0004 */
[----:B------:R-:W-:Y:S01]  /*fd20*/  IMAD R5, R211, UR5, R5 ;  /* 0x00000005d3057c24 */ /* 0x000fe2000f8e0205 */
[----:B------:R-:W-:Y:S02]  /*fd30*/  ULDC.64 UR4, c[0x0][0xb40] ;  /* 0x0002d00000047ab9 */ /* 0x000fe40000000a00 */
[----:B------:R-:W-:Y:S02]  /*fd40*/  IMAD R6, R6, UR4, RZ ;  /* 0x0000000406067c24 */ /* 0x000fe4000f8e02ff */
[----:B------:R-:W-:-:S04]  /*fd50*/  IMAD.WIDE.U32 R4, R213, UR4, R4 ;  /* 0x00000004d5047c25 */ /* 0x000fc8000f8e0004 */
[----:B------:R-:W-:Y:S01]  /*fd60*/  IMAD R7, R213, UR5, R6 ;  /* 0x00000005d5077c24 */ /* 0x000fe2000f8e0206 */
[----:B------:R-:W-:Y:S01]  /*fd70*/  ULDC.64 UR4, c[0x0][0xb48] ;  /* 0x0002d20000047ab9 */ /* 0x000fe20000000a00 */
[----:B------:R-:W-:Y:S02]  /*fd80*/  IMAD.MOV R6, RZ, RZ, -R3 ;  /* 0x000000ffff067224 */ /* 0x000fe400078e0a03 */
[----:B------:R-:W-:Y:S01]  /*fd90*/  IMAD.IADD R5, R5, 0x1, R7 ;  /* 0x0000000105057824 */ /* 0x000fe200078e0207 */
[----:B------:R-:W-:Y:S01]  /*fda0*/  SHF.R.S32.HI R7, RZ, 0x1f, R3 ;  /* 0x0000001fff077819 */ /* 0x000fe20000011403 */
[----:B------:R-:W-:Y:S02]  /*fdb0*/  IMAD R6, R157, R6, R14 ;  /* 0x000000069d067224 */ /* 0x000fe400078e020e */
[----:B------:R-:W-:-:S04]  /*fdc0*/  IMAD.WIDE.U32 R4, R219, UR4, R4 ;  /* 0x00000004db047c25 */ /* 0x000fc8000f8e0004 */
[----:B------:R-:W-:Y:S01]  /*fdd0*/  IMAD R5, R219, UR5, R5 ;  /* 0x00000005db057c24 */ /* 0x000fe2000f8e0205 */
[----:B------:R-:W-:Y:S02]  /*fde0*/  ULDC.64 UR4, c[0x0][0xb30] ;  /* 0x0002cc0000047ab9 */ /* 0x000fe40000000a00 */
[----:B------:R-:W-:Y:S02]  /*fdf0*/  IMAD R8, R7, UR4, RZ ;  /* 0x0000000407087c24 */ /* 0x000fe4000f8e02ff */
[----:B------:R-:W-:-:S04]  /*fe00*/  IMAD.WIDE.U32 R4, R3, UR4, R4 ;  /* 0x0000000403047c25 */ /* 0x000fc8000f8e0004 */
[----:B------:R-:W-:Y:S01]  /*fe10*/  IMAD R7, R3, UR5, R8 ;  /* 0x0000000503077c24 */ /* 0x000fe2000f8e0208 */
[----:B------:R-:W-:Y:S01]  /*fe20*/  ULDC.64 UR4, c[0x0][0xb28] ;  /* 0x0002ca0000047ab9 */ /* 0x000fe20000000a00 */
[----:B------:R-:W-:Y:S02]  /*fe30*/  VIADD R3, R19, 0x22820 ;  /* 0x0002282013037836 */ /* 0x000fe40000000000 */
[----:B------:R-:W-:-:S03]  /*fe40*/  IMAD.IADD R5, R5, 0x1, R7 ;  /* 0x0000000105057824 */ /* 0x000fc600078e0207 */
[----:B------:R-:W-:Y:S01]  /*fe50*/  PRMT R3, RZ, 0x654, R3 ;  /* 0x00000654ff037816 */ /* 0x000fe20000000003 */
[----:B------:R-:W-:-:S03]  /*fe60*/  IMAD.WIDE.U32 R4, R6, UR4, R4 ;  /* 0x0000000406047c25 */ /* 0x000fc6000f8e0004 */
[----:B------:R0:W-:Y:S02]  /*fe70*/  SYNCS.ARRIVE.TRANS64.RED.A1T0 RZ, [R3+URZ], RZ ;  /* 0x000000ff03ff79a7 */ /* 0x0001e4000810043f */
[----:B0-----:R-:W-:-:S05]  /*fe80*/  SHF.R.S32.HI R3, RZ, 0x1f, R6 ;  /* 0x0000001fff037819 */ /* 0x001fca0000011406 */
[----:B------:R-:W-:-:S04]  /*fe90*/  IMAD R3, R3, UR4, RZ ;  /* 0x0000000403037c24 */ /* 0x000fc8000f8e02ff */
[----:B------:R-:W-:Y:S01]  /*fea0*/  IMAD R7, R6, UR5, R3 ;  /* 0x0000000506077c24 */ /* 0x000fe2000f8e0203 */
[----:B------:R-:W-:Y:S02]  /*feb0*/  ULDC.64 UR4, c[0x0][0xb00] ;  /* 0x0002c00000047ab9 */ /* 0x000fe40000000a00 */
[----:B------:R-:W-:Y:S01]  /*fec0*/  LEA R3, P0, R4, UR4, 0x2 ;  /* 0x0000000404037c11 */ /* 0x000fe2000f8010ff */
[----:B------:R-:W-:Y:S01]  /*fed0*/  IMAD.IADD R5, R5, 0x1, R7 ;  /* 0x0000000105057824 */ /* 0x000fe200078e0207 */
[----:B------:R-:W-:-:S04]  /*fee0*/  UMOV UR4, 0xffffffff ;  /* 0xffffffff00047882 */ /* 0x000fc80000000000 */
[----:B------:R-:W-:Y:S01]  /*fef0*/  LEA.HI.X R8, R4, UR5, R5, 0x2, P0 ;  /* 0x0000000504087c11 */ /* 0x000fe200080f1405 */
[----:B------:R-:W-:Y:S06]  /*ff00*/  BRA.DIV UR4, `(.L_x_735) ;  /* 0x000000b204487947 */ /* 0x000fec000b800000 */
[----:B------:R0:W1:Y:S04]  /*ff10*/  SHFL.IDX PT, R9, R8, RZ, 0x1c1f ;  /* 0x001c1fff08097589 */ /* 0x00006800000e0000 */
[----:B------:R0:W2:Y:S02]  /*ff20*/  SHFL.IDX PT, R11, R3, RZ, 0x1c1f ;  /* 0x001c1fff030b7589 */ /* 0x0000a400000e0000 */
.L_x_951:
[----:B------:R-:W-:Y:S01]  /*ff30*/  ISETP.GE.AND P0, PT, R21, R0, PT ;  /* 0x000000001500720c */ /* 0x000fe20003f06270 */
[----:B------:R-:W-:-:S12]  /*ff40*/  BSSY B1, `(.L_x_736) ;  /* 0x00000c9000017945 */ /* 0x000fd80003800000 */
[----:B------:R-:W-:Y:S05]  /*ff50*/  @P0 BRA `(.L_x_737) ;  /* 0x0000000c001c0947 */ /* 0x000fea0003800000 */
[----:B------:R-:W-:Y:S01]  /*ff60*/  ULDC UR4, c[0x0][0xac8] ;  /* 0x0002b20000047ab9 */ /* 0x000fe20000000800 */
[C---:B------:R-:W-:Y:S01]  /*ff70*/  VIADD R12, R224.reuse, 0x8 ;  /* 0x00000008e00c7836 */ /* 0x040fe20000000000 */
[C---:B------:R-:W-:Y:S01]  /*ff80*/  ISETP.GE.AND P0, PT, R224.reuse, UR4, PT ;  /* 0x00000004e0007c0c */ /* 0x040fe2000bf06270 */
[C---:B------:R-:W-:Y:S02]  /*ff90*/  VIADD R7, R224.reuse, 0x10 ;  /* 0x00000010e0077836 */ /* 0x040fe40000000000 */
[----:B------:R-:W-:Y:S01]  /*ffa0*/  VIADD R13, R224, 0x8 ;  /* 0x00000008e00d7836 */ /* 0x000fe20000000000 */
[----:B------:R-:W-:Y:S01]  /*ffb0*/  ISETP.GE.AND P1, PT, R12, UR4, PT ;  /* 0x000000040c007c0c */ /* 0x000fe2000bf26270 */
[C---:B------:R-:W-:Y:S02]  /*ffc0*/  VIADD R6, R224.reuse, 0x18 ;  /* 0x00000018e0067836 */ /* 0x040fe40000000000 */
[C---:B------:R-:W-:Y:S01]  /*ffd0*/  VIADD R20, R224.reuse, 0x40 ;  /* 0x00000040e0147836 */ /* 0x040fe20000000000 */
[----:B------:R-:W-:Y:S01]  /*ffe0*/  SHF.R.S32.HI R13, RZ, 0x1f, R13 ;  /* 0x0000001fff0d7819 */ /* 0x000fe2000001140d */
[----:B------:R-:W-:-:S02]  /*fff0*/  VIADD R15, R224, 0x38 ;  /* 0x00000038e00f7836 */ /* 0x000fc40000000000 */
[C---:B------:R-:W-:Y:S02]  /*10000*/  VIADD R14, R224.reuse, 0x50 ;  /* 0x00000050e00e7836 */ /* 0x040fe40000000000 */
[----:B--2---:R-:W-:Y:S01]  /*10010*/  @!P0 IMAD.MOV.U32 R4, RZ, RZ, R11 ;  /* 0x000000ffff048224 */ /* 0x004fe200078e000b */
[----:B------:R-:W-:Y:S01]  /*10020*/  SHF.R.S32.HI R15, RZ, 0x1f, R15 ;  /* 0x0000001fff0f7819 */ /* 0x000fe2000001140f */
[----:B-1----:R-:W-:Y:S02]  /*10030*/  @!P0 IMAD.MOV.U32 R5, RZ, RZ, R9 ;  /* 0x000000ffff058224 */ /* 0x002fe400078e0009 */
[C---:B------:R-:W-:Y:S02]  /*10040*/  VIADD R21, R224.reuse, 0x40 ;  /* 0x00000040e0157836 */ /* 0x040fe40000000000 */
[----:B------:R-:W-:-:S03]  /*10050*/  @!P0 IMAD.WIDE R4, R224, 0x4, R4 ;  /* 0x00000004e0048825 */ /* 0x000fc600078e0204 */
[----:B------:R-:W-:Y:S02]  /*10060*/  SHF.R.S32.HI R21, RZ, 0x1f, R21 ;  /* 0x0000001fff157819 */ /* 0x000fe40000011415 */
[----:B------:R1:W-:Y:S01]  /*10070*/  @!P0 ST.E.64 desc[UR40][R4.64], R24 ;  /* 0x0000001804008985 */ /* 0x0003e2000c101b28 */
[----:B------:R-:W-:Y:S02]  /*10080*/  ISETP.GE.AND P0, PT, R7, UR4, PT ;  /* 0x0000000407007c0c */ /* 0x000fe4000bf06270 */
[----:B-1----:R-:W-:-:S04]  /*10090*/  @!P1 LEA R4, P2, R12, R11, 0x2 ;  /* 0x0000000b0c049211 */ /* 0x002fc800078410ff */
[----:B------:R-:W-:Y:S01]  /*100a0*/  @!P1 LEA.HI.X R5, R12, R9, R13, 0x2, P2 ;  /* 0x000000090c059211 */ /* 0x000fe200010f140d */
[C---:B------:R-:W-:Y:S01]  /*100b0*/  VIADD R12, R224.reuse, 0x20 ;  /* 0x00000020e00c7836 */ /* 0x040fe20000000000 */
[----:B------:R-:W-:-:S03]  /*100c0*/  IADD3 R13, R224, 0x10, RZ ;  /* 0x00000010e00d7810 */ /* 0x000fc60007ffe0ff */
[----:B------:R1:W-:Y:S01]  /*100d0*/  @!P1 ST.E.64 desc[UR40][R4.64], R28 ;  /* 0x0000001c04009985 */ /* 0x0003e2000c101b28 */
[----:B------:R-:W-:Y:S02]  /*100e0*/  SHF.R.S32.HI R13, RZ, 0x1f, R13 ;  /* 0x0000001fff0d7819 */ /* 0x000fe4000001140d */
[----:B------:R-:W-:Y:S02]  /*100f0*/  ISETP.GE.AND P1, PT, R6, UR4, PT ;  /* 0x0000000406007c0c */ /* 0x000fe4000bf26270 */
[----:B-1----:R-:W-:-:S04]  /*10100*/  @!P0 LEA R4, P2, R7, R11, 0x2 ;  /* 0x0000000b07048211 */ /* 0x002fc800078410ff */
[----:B------:R-:W-:Y:S01]  /*10110*/  @!P0 LEA.HI.X R5, R7, R9, R13, 0x2, P2 ;  /* 0x0000000907058211 */ /* 0x000fe200010f140d */
[C---:B------:R-:W-:Y:S02]  /*10120*/  VIADD R13, R224.reuse, 0x18 ;  /* 0x00000018e00d7836 */ /* 0x040fe40000000000 */
[----:B------:R-:W-:Y:S02]  /*10130*/  VIADD R7, R224, 0x28 ;  /* 0x00000028e0077836 */ /* 0x000fe40000000000 */
[----:B------:R1:W-:Y:S01]  /*10140*/  @!P0 ST.E.64 desc[UR40][R4.64], R32 ;  /* 0x0000002004008985 */ /* 0x0003e2000c101b28 */
[----:B------:R-:W-:Y:S02]  /*10150*/  ISETP.GE.AND P0, PT, R12, UR4, PT ;  /* 0x000000040c007c0c */ /* 0x000fe4000bf06270 */
[----:B------:R-:W-:Y:S02]  /*10160*/  SHF.R.S32.HI R13, RZ, 0x1f, R13 ;  /* 0x0000001fff0d7819 */ /* 0x000fe4000001140d */
[----:B-1----:R-:W-:-:S04]  /*10170*/  @!P1 LEA R4, P2, R6, R11, 0x2 ;  /* 0x0000000b06049211 */ /* 0x002fc800078410ff */
[----:B------:R-:W-:Y:S01]  /*10180*/  @!P1 LEA.HI.X R5, R6, R9, R13, 0x2, P2 ;  /* 0x0000000906059211 */ /* 0x000fe200010f140d */
[C---:B------:R-:W-:Y:S01]  /*10190*/  VIADD R13, R224.reuse, 0x20 ;  /* 0x00000020e00d7836 */ /* 0x040fe20000000000 */
[----:B------:R-:W-:Y:S01]  /*101a0*/  ISETP.GE.AND P2, PT, R7, UR4, PT ;  /* 0x0000000407007c0c */ /* 0x000fe2000bf46270 */
[----:B------:R-:W-:Y:S02]  /*101b0*/  VIADD R6, R224, 0x30 ;  /* 0x00000030e0067836 */ /* 0x000fe40000000000 */
        /* <DEDUP_REMOVED lines=8> */
[----:B------:R-:W-:Y:S02]  /*10240*/  SHF.R.S32.HI R13, RZ, 0x1f, R13 ;  /* 0x0000001fff0d7819 */ /* 0x000fe4000001140d */
[----:B------:R-:W-:Y:S02]  /*10250*/  ISETP.GE.AND P1, PT, R12, UR4, PT ;  /* 0x000000040c007c0c */ /* 0x000fe4000bf26270 */
[----:B-1----:R-:W-:-:S04]  /*10260*/  @!P2 LEA R4, P0, R7, R11, 0x2 ;  /* 0x0000000b0704a211 */ /* 0x002fc800078010ff */
[----:B------:R-:W-:Y:S01]  /*10270*/  @!P2 LEA.HI.X R5, R7, R9, R13, 0x2, P0 ;  /* 0x000000090705a211 */ /* 0x000fe200000f140d */
[----:B------:R-:W-:Y:S01]  /*10280*/  VIADD R7, R224, 0x30 ;  /* 0x00000030e0077836 */ /* 0x000fe20000000000 */
[----:B------:R-:W-:Y:S01]  /*10290*/  ISETP.GE.AND P0, PT, R20, UR4, PT ;  /* 0x0000000414007c0c */ /* 0x000fe2000bf06270 */
[----:B------:R-:W-:Y:S02]  /*102a0*/  VIADD R13, R224, 0x48 ;  /* 0x00000048e00d7836 */ /* 0x000fe40000000000 */
[----:B------:R1:W-:Y:S01]  /*102b0*/  @!P2 ST.E.64 desc[UR40][R4.64], R44 ;  /* 0x0000002c0400a985 */ /* 0x0003e2000c101b28 */
[----:B------:R-:W-:Y:S02]  /*102c0*/  SHF.R.S32.HI R7, RZ, 0x1f, R7 ;  /* 0x0000001fff077819 */ /* 0x000fe40000011407 */
[----:B-1----:R-:W-:-:S04]  /*102d0*/  @!P3 LEA R4, P2, R6, R11, 0x2 ;  /* 0x0000000b0604b211 */ /* 0x002fc800078410ff */
[----:B------:R-:W-:Y:S02]  /*102e0*/  @!P3 LEA.HI.X R5, R6, R9, R7, 0x2, P2 ;  /* 0x000000090605b211 */ /* 0x000fe400010f1407 */
[----:B------:R-:W-:Y:S02]  /*102f0*/  ISETP.GE.AND P2, PT, R13, UR4, PT ;  /* 0x000000040d007c0c */ /* 0x000fe4000bf46270 */
[----:B------:R-:W-:Y:S01]  /*10300*/  @!P1 LEA R6, P4, R12, R11, 0x2 ;  /* 0x0000000b0c069211 */ /* 0x000fe200078810ff */
[----:B------:R1:W-:Y:S01]  /*10310*/  @!P3 ST.E.64 desc[UR40][R4.64], R48 ;  /* 0x000000300400b985 */ /* 0x0003e2000c101b28 */
[----:B------:R-:W-:Y:S02]  /*10320*/  ISETP.GE.AND P3, PT, R14, UR4, PT ;  /* 0x000000040e007c0c */ /* 0x000fe4000bf66270 */
[----:B------:R-:W-:Y:S01]  /*10330*/  @!P1 LEA.HI.X R7, R12, R9, R15, 0x2, P4 ;  /* 0x000000090c079211 */ /* 0x000fe200020f140f */
[C---:B------:R-:W-:Y:S02]  /*10340*/  VIADD R12, R224.reuse, 0x58 ;  /* 0x00000058e00c7836 */ /* 0x040fe40000000000 */
[----:B------:R-:W-:-:S02]  /*10350*/  VIADD R15, R224, 0x48 ;  /* 0x00000048e00f7836 */ /* 0x000fc40000000000 */
[----:B------:R2:W-:Y:S01]  /*10360*/  @!P1 ST.E.64 desc[UR40][R6.64], R52 ;  /* 0x0000003406009985 */ /* 0x0005e2000c101b28 */
[----:B------:R-:W-:Y:S02]  /*10370*/  ISETP.GE.AND P1, PT, R12, UR4, PT ;  /* 0x000000040c007c0c */ /* 0x000fe4000bf26270 */
[----:B------:R-:W-:Y:S02]  /*10380*/  SHF.R.S32.HI R15, RZ, 0x1f, R15 ;  /* 0x0000001fff0f7819 */ /* 0x000fe4000001140f */
[----:B-1----:R-:W-:-:S04]  /*10390*/  @!P0 LEA R4, P4, R20, R11, 0x2 ;  /* 0x0000000b14048211 */ /* 0x002fc800078810ff */
[----:B------:R-:W-:Y:S01]  /*103a0*/  @!P0 LEA.HI.X R5, R20, R9, R21, 0x2, P4 ;  /* 0x0000000914058211 */ /* 0x000fe200020f1415 */
[C---:B------:R-:W-:Y:S02]  /*103b0*/  VIADD R20, R224.reuse, 0x60 ;  /* 0x00000060e0147836 */ /* 0x040fe40000000000 */
[----:B------:R-:W-:Y:S01]  /*103c0*/  VIADD R21, R224, 0x50 ;  /* 0x00000050e0157836 */ /* 0x000fe20000000000 */
[C---:B--2---:R-:W-:Y:S01]  /*103d0*/  @!P2 LEA R6, P5, R13.reuse, R11, 0x2 ;  /* 0x0000000b0d06a211 */ /* 0x044fe200078a10ff */
[----:B------:R1:W-:Y:S01]  /*103e0*/  @!P0 ST.E.64 desc[UR40][R4.64], R56 ;  /* 0x0000003804008985 */ /* 0x0003e2000c101b28 */
[----:B------:R-:W-:Y:S02]  /*103f0*/  ISETP.GE.AND P0, PT, R20, UR4, PT ;  /* 0x0000000414007c0c */ /* 0x000fe4000bf06270 */
[----:B------:R-:W-:Y:S01]  /*10400*/  @!P2 LEA.HI.X R7, R13, R9, R15, 0x2, P5 ;  /* 0x000000090d07a211 */ /* 0x000fe200028f140f */
[C---:B------:R-:W-:Y:S01]  /*10410*/  VIADD R13, R224.reuse, 0x68 ;  /* 0x00000068e00d7836 */ /* 0x040fe20000000000 */
[----:B------:R-:W-:Y:S01]  /*10420*/  SHF.R.S32.HI R21, RZ, 0x1f, R21 ;  /* 0x0000001fff157819 */ /* 0x000fe20000011415 */
        /* <DEDUP_REMOVED lines=8> */
[----:B--2---:R-:W-:Y:S01]  /*104b0*/  @!P1 LEA R6, P5, R12, R11, 0x2 ;  /* 0x0000000b0c069211 */ /* 0x004fe200078a10ff */
        /* <DEDUP_REMOVED lines=11> */
[C---:B------:R-:W-:Y:S01]  /*10570*/  VIADD R21, R224.reuse, 0x70 ;  /* 0x00000070e0157836 */ /* 0x040fe20000000000 */
[----:B------:R-:W-:Y:S02]  /*10580*/  IADD3 R20, R224, 0x80, RZ ;  /* 0x00000080e0147810 */ /* 0x000fe40007ffe0ff */
        /* <DEDUP_REMOVED lines=22> */
[----:B------:R-:W-:Y:S02]  /*106f0*/  SHF.R.S32.HI R15, RZ, 0x1f, R15 ;  /* 0x0000001fff0f7819 */ /* 0x000fe4000001140f */
[----:B------:R-:W-:Y:S02]  /*10700*/  ISETP.GE.AND P1, PT, R12, UR4, PT ;  /* 0x000000040c007c0c */ /* 0x000fe4000bf26270 */
[----:B-1----:R-:W-:-:S04]  /*10710*/  @!P0 LEA R4, P4, R20, R11, 0x2 ;  /* 0x0000000b14048211 */ /* 0x002fc800078810ff */
[----:B------:R-:W-:Y:S02]  /*10720*/  @!P0 LEA.HI.X R5, R20, R9, R21, 0x2, P4 ;  /* 0x0000000914058211 */ /* 0x000fe400020f1415 */
[----:B------:R-:W-:Y:S02]  /*10730*/  SHF.R.S32.HI R21, RZ, 0x1f, R226 ;  /* 0x0000001fff157819 */ /* 0x000fe400000114e2 */
        /* <DEDUP_REMOVED lines=9> */
[----:B------:R-:W-:Y:S02]  /*107d0*/  SHF.R.S32.HI R13, RZ, 0x1f, R13 ;  /* 0x0000001fff0d7819 */ /* 0x000fe4000001140d */
[----:B------:R-:W-:Y:S02]  /*107e0*/  ISETP.GE.AND P2, PT, R236, UR4, PT ;  /* 0x00000004ec007c0c */ /* 0x000fe4000bf46270 */
[----:B-1----:R-:W-:-:S04]  /*107f0*/  @!P3 LEA R4, P4, R14, R11, 0x2 ;  /* 0x0000000b0e04b211 */ /* 0x002fc800078810ff */
[----:B------:R-:W-:Y:S02]  /*10800*/  @!P3 LEA.HI.X R5, R14, R9, R15, 0x2, P4 ;  /* 0x000000090e05b211 */ /* 0x000fe400020f140f */
[----:B------:R-:W-:Y:S02]  /*10810*/  ISETP.GE.AND P4, PT, R235, UR4, PT ;  /* 0x00000004eb007c0c */ /* 0x000fe4000bf86270 */
[C---:B--2---:R-:W-:Y:S01]  /*10820*/  @!P1 LEA R6, P5, R12.reuse, R11, 0x2 ;  /* 0x0000000b0c069211 */ /* 0x044fe200078a10ff */
[----:B------:R1:W-:Y:S01]  /*10830*/  @!P3 ST.E.64 desc[UR40][R4.64], R96 ;  /* 0x000000600400b985 */ /* 0x0003e2000c101b28 */
[----:B------:R-:W-:Y:S02]  /*10840*/  SHF.R.S32.HI R15, RZ, 0x1f, R232 ;  /* 0x0000001fff0f7819 */ /* 0x000fe400000114e8 */
[----:B------:R-:W-:Y:S02]  /*10850*/  @!P1 LEA.HI.X R7, R12, R9, R13, 0x2, P5 ;  /* 0x000000090c079211 */ /* 0x000fe400028f140d */
[----:B------:R-:W-:-:S02]  /*10860*/  SHF.R.S32.HI R13, RZ, 0x1f, R237 ;  /* 0x0000001fff0d7819 */ /* 0x000fc400000114ed */
[----:B------:R-:W-:Y:S01]  /*10870*/  SHF.R.S32.HI R12, RZ, 0x1f, R236 ;  /* 0x0000001fff0c7819 */ /* 0x000fe200000114ec */
[----:B------:R2:W-:Y:S01]  /*10880*/  @!P1 ST.E.64 desc[UR40][R6.64], R100 ;  /* 0x0000006406009985 */ /* 0x0005e2000c101b28 */
[----:B------:R-:W-:Y:S02]  /*10890*/  ISETP.GE.AND P1, PT, R234, UR4, PT ;  /* 0x00000004ea007c0c */ /* 0x000fe4000bf26270 */
[----:B------:R-:W-:Y:S02]  /*108a0*/  SHF.R.S32.HI R14, RZ, 0x1f, R231 ;  /* 0x0000001fff0e7819 */ /* 0x000fe400000114e7 */
[----:B-1----:R-:W-:-:S04]  /*108b0*/  @!P0 LEA R4, P3, R237, R11, 0x2 ;  /* 0x0000000bed048211 */ /* 0x002fc800078610ff */
[----:B------:R-:W-:Y:S02]  /*108c0*/  @!P0 LEA.HI.X R5, R237, R9, R13, 0x2, P3 ;  /* 0x00000009ed058211 */ /* 0x000fe400018f140d */
[----:B------:R-:W-:Y:S02]  /*108d0*/  SHF.R.S32.HI R13, RZ, 0x1f, R235 ;  /* 0x0000001fff0d7819 */ /* 0x000fe400000114eb */
[C---:B--2---:R-:W-:Y:S01]  /*108e0*/  @!P2 LEA R6, P5, R236.reuse, R11, 0x2 ;  /* 0x0000000bec06a211 */ /* 0x044fe200078a10ff */
[----:B------:R1:W-:Y:S01]  /*108f0*/  @!P0 ST.E.64 desc[UR40][R4.64], R104 ;  /* 0x0000006804008985 */ /* 0x0003e2000c101b28 */
[----:B------:R-:W-:Y:S02]  /*10900*/  ISETP.GE.AND P0, PT, R233, UR4, PT ;  /* 0x00000004e9007c0c */ /* 0x000fe4000bf06270 */
[----:B------:R-:W-:Y:S02]  /*10910*/  @!P2 LEA.HI.X R7, R236, R9, R12, 0x2, P5 ;  /* 0x00000009ec07a211 */ /* 0x000fe400028f140c */
[----:B------:R-:W-:-:S03]  /*10920*/  SHF.R.S32.HI R12, RZ, 0x1f, R234 ;  /* 0x0000001fff0c7819 */ /* 0x000fc600000114ea */
[----:B------:R2:W-:Y:S01]  /*10930*/  @!P2 ST.E.64 desc[UR40][R6.64], R108 ;  /* 0x0000006c0600a985 */ /* 0x0005e2000c101b28 */
[----:B------:R-:W-:Y:S02]  /*10940*/  ISETP.GE.AND P2, PT, R232, UR4, PT ;  /* 0x00000004e8007c0c */ /* 0x000fe4000bf46270 */
[----:B-1----:R-:W-:-:S04]  /*10950*/  @!P4 LEA R4, P3, R235, R11, 0x2 ;  /* 0x0000000beb04c211 */ /* 0x002fc800078610ff */
[----:B------:R-:W-:Y:S02]  /*10960*/  @!P4 LEA.HI.X R5, R235, R9, R13, 0x2, P3 ;  /* 0x00000009eb05c211 */ /* 0x000fe400018f140d */
[----:B------:R-:W-:Y:S02]  /*10970*/  ISETP.GE.AND P3, PT, R231, UR4, PT ;  /* 0x00000004e7007c0c */ /* 0x000fe4000bf66270 */
[C---:B--2---:R-:W-:Y:S01]  /*10980*/  @!P1 LEA R6, P5, R234.reuse, R11, 0x2 ;  /* 0x0000000bea069211 */ /* 0x044fe200078a10ff */
[----:B------:R1:W-:Y:S03]  /*10990*/  @!P4 ST.E.64 desc[UR40][R4.64], R112 ;  /* 0x000000700400c985 */ /* 0x0003e6000c101b28 */
[----:B------:R-:W-:Y:S02]  /*109a0*/  @!P1 LEA.HI.X R7, R234, R9, R12, 0x2, P5 ;  /* 0x00000009ea079211 */ /* 0x000fe400028f140c */
[----:B------:R-:W-:-:S03]  /*109b0*/  SHF.R.S32.HI R12, RZ, 0x1f, R233 ;  /* 0x0000001fff0c7819 */ /* 0x000fc600000114e9 */
[----:B------:R2:W-:Y:S01]  /*109c0*/  @!P1 ST.E.64 desc[UR40][R6.64], R116 ;  /* 0x0000007406009985 */ /* 0x0005e2000c101b28 */
[----:B------:R-:W-:Y:S02]  /*109d0*/  ISETP.GE.AND P1, PT, R230, UR4, PT ;  /* 0x00000004e6007c0c */ /* 0x000fe4000bf26270 */
[----:B-1----:R-:W-:-:S04]  /*109e0*/  @!P0 LEA R4, P4, R233, R11, 0x2 ;  /* 0x0000000be9048211 */ /* 0x002fc800078810ff */
[----:B------:R-:W-:Y:S02]  /*109f0*/  @!P0 LEA.HI.X R5, R233, R9, R12, 0x2, P4 ;  /* 0x00000009e9058211 */ /* 0x000fe400020f140c */
[-C--:B------:R-:W-:Y:S02]  /*10a00*/  @!P3 LEA R12, P4, R231, R11.reuse, 0x2 ;  /* 0x0000000be70cb211 */ /* 0x080fe400078810ff */
[C---:B--2---:R-:W-:Y:S01]  /*10a10*/  @!P2 LEA R6, P5, R232.reuse, R11, 0x2 ;  /* 0x0000000be806a211 */ /* 0x044fe200078a10ff */
[----:B------:R1:W-:Y:S01]  /*10a20*/  @!P0 ST.E.64 desc[UR40][R4.64], R120 ;  /* 0x0000007804008985 */ /* 0x0003e2000c101b28 */
[----:B------:R-:W-:Y:S02]  /*10a30*/  ISETP.GE.AND P0, PT, R229, UR4, PT ;  /* 0x00000004e5007c0c */ /* 0x000fe4000bf06270 */
[-C--:B------:R-:W-:Y:S02]  /*10a40*/  @!P2 LEA.HI.X R7, R232, R9.reuse, R15, 0x2, P5 ;  /* 0x00000009e807a211 */ /* 0x080fe400028f140f */
[----:B------:R-:W-:-:S02]  /*10a50*/  @!P3 LEA.HI.X R13, R231, R9, R14, 0x2, P4 ;  /* 0x00000009e70db211 */ /* 0x000fc400020f140e */
[----:B------:R-:W-:Y:S01]  /*10a60*/  ISETP.GE.AND P4, PT, R228, UR4, PT ;  /* 0x00000004e4007c0c */ /* 0x000fe2000bf86270 */
[----:B------:R2:W-:Y:S01]  /*10a70*/  @!P2 ST.E.64 desc[UR40][R6.64], R124 ;  /* 0x0000007c0600a985 */ /* 0x0005e2000c101b28 */
[----:B------:R-:W-:Y:S02]  /*10a80*/  SHF.R.S32.HI R14, RZ, 0x1f, R230 ;  /* 0x0000001fff0e7819 */ /* 0x000fe400000114e6 */
[----:B------:R-:W-:Y:S01]  /*10a90*/  ISETP.GE.AND P2, PT, R226, UR4, PT ;  /* 0x00000004e2007c0c */ /* 0x000fe2000bf46270 */
[----:B------:R3:W-:Y:S01]  /*10aa0*/  @!P3 ST.E.64 desc[UR40][R12.64], R128 ;  /* 0x000000800c00b985 */ /* 0x0007e2000c101b28 */
[----:B------:R-:W-:Y:S02]  /*10ab0*/  ISETP.GE.AND P3, PT, R225, UR4, PT ;  /* 0x00000004e1007c0c */ /* 0x000fe4000bf66270 */
[----:B-1----:R-:W-:-:S04]  /*10ac0*/  @!P1 LEA R4, P5, R230, R11, 0x2 ;  /* 0x0000000be6049211 */ /* 0x002fc800078a10ff */
[----:B------:R-:W-:Y:S02]  /*10ad0*/  @!P1 LEA.HI.X R5, R230, R9, R14, 0x2, P5 ;  /* 0x00000009e6059211 */ /* 0x000fe400028f140e */
[----:B------:R-:W-:Y:S02]  /*10ae0*/  SHF.R.S32.HI R14, RZ, 0x1f, R229 ;  /* 0x0000001fff0e7819 */ /* 0x000fe400000114e5 */
[CC--:B--2---:R-:W-:Y:S01]  /*10af0*/  @!P0 LEA R6, P5, R229.reuse, R11.reuse, 0x2 ;  /* 0x0000000be5068211 */ /* 0x0c4fe200078a10ff */
[----:B------:R1:W-:Y:S01]  /*10b00*/  @!P1 ST.E.64 desc[UR40][R4.64], R132 ;  /* 0x0000008404009985 */ /* 0x0003e2000c101b28 */
[----:B---3--:R-:W-:Y:S02]  /*10b10*/  @!P4 LEA R12, P1, R228, R11, 0x2 ;  /* 0x0000000be40cc211 */ /* 0x008fe400078210ff */
[----:B------:R-:W-:Y:S02]  /*10b20*/  @!P0 LEA.HI.X R7, R229, R9, R14, 0x2, P5 ;  /* 0x00000009e5078211 */ /* 0x000fe400028f140e */
[----:B------:R-:W-:-:S03]  /*10b30*/  SHF.R.S32.HI R14, RZ, 0x1f, R228 ;  /* 0x0000001fff0e7819 */ /* 0x000fc600000114e4 */
[----:B------:R3:W-:Y:S01]  /*10b40*/  @!P0 ST.E.64 desc[UR40][R6.64], R136 ;  /* 0x0000008806008985 */ /* 0x0007e2000c101b28 */
[----:B------:R-:W-:Y:S02]  /*10b50*/  @!P4 LEA.HI.X R13, R228, R9, R14, 0x2, P1 ;  /* 0x00000009e40dc211 */ /* 0x000fe400008f140e */
[CC--:B------:R-:W-:Y:S02]  /*10b60*/  @!P3 LEA R14, P1, R225.reuse, R11.reuse, 0x2 ;  /* 0x0000000be10eb211 */ /* 0x0c0fe400078210ff */
[C---:B-1----:R-:W-:Y:S01]  /*10b70*/  @!P2 LEA R4, P5, R226.reuse, R11, 0x2 ;  /* 0x0000000be204a211 */ /* 0x042fe200078a10ff */
[----:B------:R3:W-:Y:S01]  /*10b80*/  @!P4 ST.E.64 desc[UR40][R12.64], R140 ;  /* 0x0000008c0c00c985 */ /* 0x0007e2000c101b28 */
[-C--:B------:R-:W-:Y:S02]  /*10b90*/  @!P3 LEA.HI.X R15, R225, R9.reuse, R20, 0x2, P1 ;  /* 0x00000009e10fb211 */ /* 0x080fe400008f1414 */
[----:B------:R-:W-:-:S05]  /*10ba0*/  @!P2 LEA.HI.X R5, R226, R9, R21, 0x2, P5 ;  /* 0x00000009e205a211 */ /* 0x000fca00028f1415 */
[----:B------:R3:W-:Y:S04]  /*10bb0*/  @!P2 ST.E.64 desc[UR40][R4.64], R144 ;  /* 0x000000900400a985 */ /* 0x0007e8000c101b28 */
[----:B------:R3:W-:Y:S02]  /*10bc0*/  @!P3 ST.E.64 desc[UR40][R14.64], R148 ;  /* 0x000000940e00b985 */ /* 0x0007e4000c101b28 */
.L_x_737:
[----:B------:R-:W-:Y:S05]  /*10bd0*/  BSYNC B1 ;  /* 0x0000000000017941 */ /* 0x000fea0003800000 */
.L_x_736:
[----:B------:R-:W-:-:S03]  /*10be0*/  UMOV UR4, 0xffffffff ;  /* 0xffffffff00047882 */ /* 0x000fc60000000000 */
[----:B------:R-:W-:Y:S05]  /*10bf0*/  BRA.DIV UR4, `(.L_x_738) ;  /* 0x000000a604447947 */ /* 0x000fea000b800000 */
[----:B------:R4:W0:Y:S04]  /*10c00*/  SHFL.IDX PT, R20, R8, 0x1, 0x1c1f ;  /* 0x003c1f0008147f89 */ /* 0x00082800000e0000 */
[----:B---3--:R4:W3:Y:S02]  /*10c10*/  SHFL.IDX PT, R14, R3, 0x1, 0x1c1f ;  /* 0x003c1f00030e7f89 */ /* 0x0088e400000e0000 */
.L_x_955:
[----:B------:R-:W-:-:S13]  /*10c20*/  ISETP.GE.AND P0, PT, R10, R0, PT ;  /* 0x000000000a00720c */ /* 0x000fda0003f06270 */
[----:B------:R-:W-:Y:S05]  /*10c30*/  @P0 BRA `(.L_x_734) ;  /* 0x0000001800f80947 */ /* 0x000fea0003800000 */
[----:B------:R-:W-:Y:S01]  /*10c40*/  ULDC UR4, c[0x0][0xac8] ;  /* 0x0002b20000047ab9 */ /* 0x000fe20000000800 */
[C---:B-1----:R-:W-:Y:S01]  /*10c50*/  VIADD R9, R224.reuse, 0x8 ;  /* 0x00000008e0097836 */ /* 0x042fe20000000000 */
[C---:B------:R-:W-:Y:S01]  /*10c60*/  ISETP.GE.AND P2, PT, R224.reuse, UR4, PT ;  /* 0x00000004e0007c0c */ /* 0x040fe2000bf46270 */
[C---:B0---4-:R-:W-:Y:S02]  /*10c70*/  VIADD R3, R224.reuse, 0x10 ;  /* 0x00000010e0037836 */ /* 0x051fe40000000000 */
[C---:B------:R-:W-:Y:S01]  /*10c80*/  VIADD R12, R224.reuse, 0x18 ;  /* 0x00000018e00c7836 */ /* 0x040fe20000000000 */
[----:B------:R-:W-:Y:S01]  /*10c90*/  ISETP.GE.AND P3, PT, R9, UR4, PT ;  /* 0x0000000409007c0c */ /* 0x000fe2000bf66270 */
[C---:B------:R-:W-:Y:S01]  /*10ca0*/  VIADD R8, R224.reuse, 0x20 ;  /* 0x00000020e0087836 */ /* 0x040fe20000000000 */
[----:B------:R-:W-:Y:S01]  /*10cb0*/  ISETP.GE.AND P1, PT, R3, UR4, PT ;  /* 0x0000000403007c0c */ /* 0x000fe2000bf26270 */
[----:B------:R-:W-:Y:S01]  /*10cc0*/  VIADD R13, R224, 0x8 ;  /* 0x00000008e00d7836 */ /* 0x000fe20000000000 */
[----:B------:R-:W-:Y:S01]  /*10cd0*/  ISETP.GE.AND P0, PT, R12, UR4, PT ;  /* 0x000000040c007c0c */ /* 0x000fe2000bf06270 */
[----:B--2---:R-:W-:-:S02]  /*10ce0*/  VIADD R11, R224, 0x10 ;  /* 0x00000010e00b7836 */ /* 0x004fc40000000000 */
[C---:B------:R-:W-:Y:S01]  /*10cf0*/  VIADD R15, R224.reuse, 0x58 ;  /* 0x00000058e00f7836 */ /* 0x040fe20000000000 */
[----:B------:R-:W-:Y:S01]  /*10d00*/  SHF.R.S32.HI R13, RZ, 0x1f, R13 ;  /* 0x0000001fff0d7819 */ /* 0x000fe2000001140d */
[----:B---3--:R-:W-:Y:S01]  /*10d10*/  @!P2 IMAD.MOV.U32 R4, RZ, RZ, R14 ;  /* 0x000000ffff04a224 */ /* 0x008fe200078e000e */
[----:B------:R-:W-:Y:S01]  /*10d20*/  SHF.R.S32.HI R11, RZ, 0x1f, R11 ;  /* 0x0000001fff0b7819 */ /* 0x000fe2000001140b */
[----:B------:R-:W-:Y:S02]  /*10d30*/  @!P2 IMAD.MOV.U32 R5, RZ, RZ, R20 ;  /* 0x000000ffff05a224 */ /* 0x000fe400078e0014 */
[C---:B------:R-:W-:Y:S01]  /*10d40*/  @!P3 LEA R6, P4, R9.reuse, R14, 0x2 ;  /* 0x0000000e0906b211 */ /* 0x040fe200078810ff */
[C---:B------:R-:W-:Y:S02]  /*10d50*/  VIADD R24, R224.reuse, 0x68 ;  /* 0x00000068e0187836 */ /* 0x040fe40000000000 */
[----:B------:R-:W-:Y:S01]  /*10d60*/  @!P2 IMAD.WIDE R4, R224, 0x4, R4 ;  /* 0x00000004e004a825 */ /* 0x000fe200078e0204 */
[----:B------:R-:W-:-:S03]  /*10d70*/  @!P3 LEA.HI.X R7, R9, R20, R13, 0x2, P4 ;  /* 0x000000140907b211 */ /* 0x000fc600020f140d */
[----:B------:R-:W-:Y:S01]  /*10d80*/  VIADD R9, R224, 0x28 ;  /* 0x00000028e0097836 */ /* 0x000fe20000000000 */
[----:B------:R0:W-:Y:S01]  /*10d90*/  @!P2 ST.E.64 desc[UR40][R4.64], R26 ;  /* 0x0000001a0400a985 */ /* 0x0001e2000c101b28 */
[----:B------:R-:W-:Y:S01]  /*10da0*/  ISETP.GE.AND P2, PT, R8, UR4, PT ;  /* 0x0000000408007c0c */ /* 0x000fe2000bf46270 */
[C---:B------:R-:W-:Y:S02]  /*10db0*/  VIADD R13, R224.reuse, 0x18 ;  /* 0x00000018e00d7836 */ /* 0x040fe40000000000 */
[----:B------:R1:W-:Y:S01]  /*10dc0*/  @!P3 ST.E.64 desc[UR40][R6.64], R30 ;  /* 0x0000001e0600b985 */ /* 0x0003e2000c101b28 */
[----:B------:R-:W-:Y:S01]  /*10dd0*/  ISETP.GE.AND P3, PT, R9, UR4, PT ;  /* 0x0000000409007c0c */ /* 0x000fe2000bf66270 */
[C---:B------:R-:W-:Y:S01]  /*10de0*/  VIADD R21, R224.reuse, 0x58 ;  /* 0x00000058e0157836 */ /* 0x040fe20000000000 */
[----:B------:R-:W-:Y:S01]  /*10df0*/  SHF.R.S32.HI R13, RZ, 0x1f, R13 ;  /* 0x0000001fff0d7819 */ /* 0x000fe2000001140d */
[C---:B------:R-:W-:Y:S02]  /*10e00*/  VIADD R28, R224.reuse, 0x78 ;  /* 0x00000078e01c7836 */ /* 0x040fe40000000000 */
[C---:B------:R-:W-:Y:S01]  /*10e10*/  VIADD R25, R224.reuse, 0x68 ;  /* 0x00000068e0197836 */ /* 0x040fe20000000000 */
[----:B------:R-:W-:Y:S01]  /*10e20*/  SHF.R.S32.HI R21, RZ, 0x1f, R21 ;  /* 0x0000001fff157819 */ /* 0x000fe20000011415 */
[----:B------:R-:W-:Y:S01]  /*10e30*/  VIADD R29, R224, 0x78 ;  /* 0x00000078e01d7836 */ /* 0x000fe20000000000 */
[----:B0-----:R-:W-:-:S02]  /*10e40*/  @!P1 LEA R4, P5, R3, R14, 0x2 ;  /* 0x0000000e03049211 */ /* 0x001fc400078a10ff */
[----:B------:R-:W-:Y:S02]  /*10e50*/  SHF.R.S32.HI R25, RZ, 0x1f, R25 ;  /* 0x0000001fff197819 */ /* 0x000fe40000011419 */
[----:B------:R-:W-:Y:S01]  /*10e60*/  @!P1 LEA.HI.X R5, R3, R20, R11, 0x2, P5 ;  /* 0x0000001403059211 */ /* 0x000fe200028f140b */
[----:B------:R-:W-:Y:S01]  /*10e70*/  VIADD R3, R224, 0x30 ;  /* 0x00000030e0037836 */ /* 0x000fe20000000000 */
[----:B-1----:R-:W-:Y:S01]  /*10e80*/  @!P0 LEA R6, P4, R12, R14, 0x2 ;  /* 0x0000000e0c068211 */ /* 0x002fe200078810ff */
[----:B------:R-:W-:Y:S01]  /*10e90*/  VIADD R11, R224, 0x20 ;  /* 0x00000020e00b7836 */ /* 0x000fe20000000000 */
[----:B------:R-:W-:Y:S01]  /*10ea0*/  SHF.R.S32.HI R29, RZ, 0x1f, R29 ;  /* 0x0000001fff1d7819 */ /* 0x000fe2000001141d */
[----:B------:R0:W-:Y:S01]  /*10eb0*/  @!P1 ST.E.64 desc[UR40][R4.64], R34 ;  /* 0x0000002204009985 */ /* 0x0001e2000c101b28 */
[----:B------:R-:W-:Y:S02]  /*10ec0*/  ISETP.GE.AND P1, PT, R3, UR4, PT ;  /* 0x0000000403007c0c */ /* 0x000fe4000bf26270 */
[----:B------:R-:W-:-:S02]  /*10ed0*/  SHF.R.S32.HI R11, RZ, 0x1f, R11 ;  /* 0x0000001fff0b7819 */ /* 0x000fc4000001140b */
[----:B------:R-:W-:Y:S01]  /*10ee0*/  @!P0 LEA.HI.X R7, R12, R20, R13, 0x2, P4 ;  /* 0x000000140c078211 */ /* 0x000fe200020f140d */
[C---:B------:R-:W-:Y:S01]  /*10ef0*/  VIADD R12, R224.reuse, 0x38 ;  /* 0x00000038e00c7836 */ /* 0x040fe20000000000 */
[----:B------:R-:W-:-:S03]  /*10f00*/  IADD3 R13, R224, 0x28, RZ ;  /* 0x00000028e00d7810 */ /* 0x000fc60007ffe0ff */
[----:B------:R1:W-:Y:S01]  /*10f10*/  @!P0 ST.E.64 desc[UR40][R6.64], R38 ;  /* 0x0000002606008985 */ /* 0x0003e2000c101b28 */
[----:B------:R-:W-:Y:S02]  /*10f20*/  ISETP.GE.AND P0, PT, R12, UR4, PT ;  /* 0x000000040c007c0c */ /* 0x000fe4000bf06270 */
[----:B------:R-:W-:Y:S02]  /*10f30*/  SHF.R.S32.HI R13, RZ, 0x1f, R13 ;  /* 0x0000001fff0d7819 */ /* 0x000fe4000001140d */
[----:B0-----:R-:W-:-:S04]  /*10f40*/  @!P2 LEA R4, P5, R8, R14, 0x2 ;  /* 0x0000000e0804a211 */ /* 0x001fc800078a10ff */
[----:B------:R-:W-:Y:S01]  /*10f50*/  @!P2 LEA.HI.X R5, R8, R20, R11, 0x2, P5 ;  /* 0x000000140805a211 */ /* 0x000fe200028f140b */
[C---:B------:R-:W-:Y:S02]  /*10f60*/  VIADD R8, R224.reuse, 0x40 ;  /* 0x00000040e0087836 */ /* 0x040fe40000000000 */
[----:B------:R-:W-:Y:S02]  /*10f70*/  VIADD R11, R224, 0x30 ;  /* 0x00000030e00b7836 */ /* 0x000fe40000000000 */
[----:B------:R0:W-:Y:S01]  /*10f80*/  @!P2 ST.E.64 desc[UR40][R4.64], R42 ;  /* 0x0000002a0400a985 */ /* 0x0001e2000c101b28 */
[----:B-1----:R-:W-:Y:S02]  /*10f90*/  @!P3 LEA R6, P4, R9, R14, 0x2 ;  /* 0x0000000e0906b211 */ /* 0x002fe400078810ff */
[----:B------:R-:W-:Y:S02]  /*10fa0*/  ISETP.GE.AND P2, PT, R8, UR4, PT ;  /* 0x0000000408007c0c */ /* 0x000fe4000bf46270 */
[----:B------:R-:W-:-:S02]  /*10fb0*/  SHF.R.S32.HI R11, RZ, 0x1f, R11 ;  /* 0x0000001fff0b7819 */ /* 0x000fc4000001140b */
[----:B------:R-:W-:Y:S01]  /*10fc0*/  @!P3 LEA.HI.X R7, R9, R20, R13, 0x2, P4 ;  /* 0x000000140907b211 */ /* 0x000fe200020f140d */
[C---:B------:R-:W-:Y:S02]  /*10fd0*/  VIADD R9, R224.reuse, 0x48 ;  /* 0x00000048e0097836 */ /* 0x040fe40000000000 */
[----:B------:R-:W-:Y:S02]  /*10fe0*/  VIADD R13, R224, 0x38 ;  /* 0x00000038e00d7836 */ /* 0x000fe40000000000 */
[----:B------:R1:W-:Y:S01]  /*10ff0*/  @!P3 ST.E.64 desc[UR40][R6.64], R46 ;  /* 0x0000002e0600b985 */ /* 0x0003e2000c101b28 */
[----:B------:R-:W-:Y:S02]  /*11000*/  ISETP.GE.AND P3, PT, R9, UR4, PT ;  /* 0x0000000409007c0c */ /* 0x000fe4000bf66270 */
[----:B0-----:R-:W-:Y:S02]  /*11010*/  @!P1 LEA R4, P5, R3, R14, 0x2 ;  /* 0x0000000e03049211 */ /* 0x001fe400078a10ff */
[----:B------:R-:W-:-:S02]  /*11020*/  SHF.R.S32.HI R13, RZ, 0x1f, R13 ;  /* 0x0000001fff0d7819 */ /* 0x000fc4000001140d */
[----:B------:R-:W-:Y:S01]  /*11030*/  @!P1 LEA.HI.X R5, R3, R20, R11, 0x2, P5 ;  /* 0x0000001403059211 */ /* 0x000fe200028f140b */
[C---:B------:R-:W-:Y:S02]  /*11040*/  VIADD R3, R224.reuse, 0x50 ;  /* 0x00000050e0037836 */ /* 0x040fe40000000000 */
[----:B------:R-:W-:Y:S02]  /*11050*/  VIADD R11, R224, 0x40 ;  /* 0x00000040e00b7836 */ /* 0x000fe40000000000 */
[----:B------:R0:W-:Y:S01]  /*11060*/  @!P1 ST.E.64 desc[UR40][R4.64], R50 ;  /* 0x0000003204009985 */ /* 0x0001e2000c101b28 */
[----:B------:R-:W-:Y:S02]  /*11070*/  ISETP.GE.AND P1, PT, R3, UR4, PT ;  /* 0x0000000403007c0c */ /* 0x000fe4000bf26270 */
[----:B-1----:R-:W-:Y:S02]  /*11080*/  @!P0 LEA R6, P4, R12, R14, 0x2 ;  /* 0x0000000e0c068211 */ /* 0x002fe400078810ff */
        /* <DEDUP_REMOVED lines=12> */
[----:B------:R-:W-:Y:S02]  /*11150*/  SHF.R.S32.HI R11, RZ, 0x1f, R11 ;  /* 0x0000001fff0b7819 */ /* 0x000fe4000001140b */
[----:B-1----:R-:W-:Y:S02]  /*11160*/  @!P3 LEA R6, P4, R9, R14, 0x2 ;  /* 0x0000000e0906b211 */ /* 0x002fe400078810ff */
[----:B------:R-:W-:-:S02]  /*11170*/  ISETP.GE.AND P2, PT, R12, UR4, PT ;  /* 0x000000040c007c0c */ /* 0x000fc4000bf46270 */
[----:B------:R-:W-:Y:S02]  /*11180*/  SHF.R.S32.HI R8, RZ, 0x1f, R8 ;  /* 0x0000001fff087819 */ /* 0x000fe40000011408 */
[----:B------:R-:W-:Y:S02]  /*11190*/  @!P3 LEA.HI.X R7, R9, R20, R11, 0x2, P4 ;  /* 0x000000140907b211 */ /* 0x000fe400020f140b */
[----:B0-----:R-:W-:-:S03]  /*111a0*/  @!P1 LEA R4, P5, R3, R14, 0x2 ;  /* 0x0000000e03049211 */ /* 0x001fc600078a10ff */
[----:B------:R0:W-:Y:S01]  /*111b0*/  @!P3 ST.E.64 desc[UR40][R6.64], R62 ;  /* 0x0000003e0600b985 */ /* 0x0001e2000c101b28 */
[----:B------:R-:W-:Y:S02]  /*111c0*/  ISETP.GE.AND P3, PT, R24, UR4, PT ;  /* 0x0000000418007c0c */ /* 0x000fe4000bf66270 */
[----:B------:R-:W-:Y:S01]  /*111d0*/  @!P1 LEA.HI.X R5, R3, R20, R8, 0x2, P5 ;  /* 0x0000001403059211 */ /* 0x000fe200028f1408 */
[----:B------:R-:W-:Y:S01]  /*111e0*/  VIADD R3, R224, 0x70 ;  /* 0x00000070e0037836 */ /* 0x000fe20000000000 */
[-C--:B------:R-:W-:Y:S02]  /*111f0*/  @!P0 LEA R8, P4, R15, R14.reuse, 0x2 ;  /* 0x0000000e0f088211 */ /* 0x080fe400078810ff */
[----:B------:R-:W-:Y:S01]  /*11200*/  @!P2 LEA R10, P5, R12, R14, 0x2 ;  /* 0x0000000e0c0aa211 */ /* 0x000fe200078a10ff */
[----:B------:R1:W-:Y:S01]  /*11210*/  @!P1 ST.E.64 desc[UR40][R4.64], R66 ;  /* 0x0000004204009985 */ /* 0x0003e2000c101b28 */
[----:B------:R-:W-:Y:S02]  /*11220*/  ISETP.GE.AND P1, PT, R3, UR4, PT ;  /* 0x0000000403007c0c */ /* 0x000fe4000bf26270 */
[-C--:B------:R-:W-:Y:S01]  /*11230*/  @!P0 LEA.HI.X R9, R15, R20.reuse, R21, 0x2, P4 ;  /* 0x000000140f098211 */ /* 0x080fe200020f1415 */
[----:B------:R-:W-:Y:S01]  /*11240*/  VIADD R21, R224, 0x80 ;  /* 0x00000080e0157836 */ /* 0x000fe20000000000 */
[----:B------:R-:W-:Y:S01]  /*11250*/  @!P2 LEA.HI.X R11, R12, R20, R13, 0x2, P5 ;  /* 0x000000140c0ba211 */ /* 0x000fe200028f140d */
[----:B------:R-:W-:Y:S01]  /*11260*/  VIADD R15, R224, 0x70 ;  /* 0x00000070e00f7836 */ /* 0x000fe20000000000 */
[----:B------:R-:W-:Y:S01]  /*11270*/  @!P3 LEA R12, P4, R24, R14, 0x2 ;  /* 0x0000000e180cb211 */ /* 0x000fe200078810ff */
[----:B------:R2:W-:Y:S01]  /*11280*/  @!P0 ST.E.64 desc[UR40][R8.64], R70 ;  /* 0x0000004608008985 */ /* 0x0005e2000c101b28 */
[----:B------:R-:W-:-:S02]  /*11290*/  ISETP.GE.AND P0, PT, R28, UR4, PT ;  /* 0x000000041c007c0c */ /* 0x000fc4000bf06270 */
[----:B------:R-:W-:Y:S01]  /*112a0*/  SHF.R.S32.HI R15, RZ, 0x1f, R15 ;  /* 0x0000001fff0f7819 */ /* 0x000fe2000001140f */
[----:B------:R3:W-:Y:S01]  /*112b0*/  @!P2 ST.E.64 desc[UR40][R10.64], R74 ;  /* 0x0000004a0a00a985 */ /* 0x0007e2000c101b28 */
[----:B------:R-:W-:Y:S02]  /*112c0*/  ISETP.GE.AND P2, PT, R21, UR4, PT ;  /* 0x0000000415007c0c */ /* 0x000fe4000bf46270 */
[C---:B0-----:R-:W-:Y:S02]  /*112d0*/  @!P1 LEA R6, P5, R3.reuse, R14, 0x2 ;  /* 0x0000000e03069211 */ /* 0x041fe400078a10ff */
[-C--:B------:R-:W-:Y:S01]  /*112e0*/  @!P3 LEA.HI.X R13, R24, R20.reuse, R25, 0x2, P4 ;  /* 0x00000014180db211 */ /* 0x080fe200020f1419 */
[C---:B------:R-:W-:Y:S01]  /*112f0*/  VIADD R24, R224.reuse, 0x88 ;  /* 0x00000088e0187836 */ /* 0x040fe20000000000 */
[----:B------:R-:W-:Y:S01]  /*11300*/  @!P1 LEA.HI.X R7, R3, R20, R15, 0x2, P5 ;  /* 0x0000001403079211 */ /* 0x000fe200028f140f */
[C---:B------:R-:W-:Y:S02]  /*11310*/  VIADD R3, R224.reuse, 0x90 ;  /* 0x00000090e0037836 */ /* 0x040fe40000000000 */
[----:B------:R0:W-:Y:S01]  /*11320*/  @!P3 ST.E.64 desc[UR40][R12.64], R78 ;  /* 0x0000004e0c00b985 */ /* 0x0001e2000c101b28 */
[----:B------:R-:W-:Y:S01]  /*11330*/  VIADD R25, R224, 0x80 ;  /* 0x00000080e0197836 */ /* 0x000fe20000000000 */
[----:B------:R-:W-:Y:S01]  /*11340*/  ISETP.GE.AND P3, PT, R24, UR4, PT ;  /* 0x0000000418007c0c */ /* 0x000fe2000bf66270 */
[----:B------:R-:W-:Y:S01]  /*11350*/  VIADD R15, R224, 0x98 ;  /* 0x00000098e00f7836 */ /* 0x000fe20000000000 */
[----:B------:R4:W-:Y:S01]  /*11360*/  @!P1 ST.E.64 desc[UR40][R6.64], R82 ;  /* 0x0000005206009985 */ /* 0x0009e2000c101b28 */
[----:B-1----:R-:W-:-:S02]  /*11370*/  @!P0 LEA R4, P4, R28, R14, 0x2 ;  /* 0x0000000e1c048211 */ /* 0x002fc400078810ff */
[----:B------:R-:W-:Y:S02]  /*11380*/  ISETP.GE.AND P1, PT, R3, UR4, PT ;  /* 0x0000000403007c0c */ /* 0x000fe4000bf26270 */
[----:B------:R-:W-:Y:S02]  /*11390*/  SHF.R.S32.HI R25, RZ, 0x1f, R25 ;  /* 0x0000001fff197819 */ /* 0x000fe40000011419 */
[C---:B--2---:R-:W-:Y:S02]  /*113a0*/  @!P2 LEA R8, P5, R21.reuse, R14, 0x2 ;  /* 0x0000000e1508a211 */ /* 0x044fe400078a10ff */
[-C--:B------:R-:W-:Y:S02]  /*113b0*/  @!P0 LEA.HI.X R5, R28, R20.reuse, R29, 0x2, P4 ;  /* 0x000000141c058211 */ /* 0x080fe400020f141d */
[----:B------:R-:W-:Y:S01]  /*113c0*/  @!P2 LEA.HI.X R9, R21, R20, R25, 0x2, P5 ;  /* 0x000000141509a211 */ /* 0x000fe200028f1419 */
[C---:B------:R-:W-:Y:S01]  /*113d0*/  VIADD R21, R224.reuse, 0x90 ;  /* 0x00000090e0157836 */ /* 0x040fe20000000000 */
[----:B------:R-:W-:Y:S01]  /*113e0*/  IADD3 R25, R224, 0x88, RZ ;  /* 0x00000088e0197810 */ /* 0x000fe20007ffe0ff */
[----:B------:R1:W-:Y:S01]  /*113f0*/  @!P0 ST.E.64 desc[UR40][R4.64], R86 ;  /* 0x0000005604008985 */ /* 0x0003e2000c101b28 */
[----:B------:R-:W-:-:S02]  /*11400*/  ISETP.GE.AND P0, PT, R15, UR4, PT ;  /* 0x000000040f007c0c */ /* 0x000fc4000bf06270 */
[CC--:B---3--:R-:W-:Y:S01]  /*11410*/  @!P3 LEA R10, P4, R24.reuse, R14.reuse, 0x2 ;  /* 0x0000000e180ab211 */ /* 0x0c8fe200078810ff */
[----:B------:R2:W-:Y:S01]  /*11420*/  @!P2 ST.E.64 desc[UR40][R8.64], R90 ;  /* 0x0000005a0800a985 */ /* 0x0005e2000c101b28 */
[----:B------:R-:W-:Y:S02]  /*11430*/  SHF.R.S32.HI R25, RZ, 0x1f, R25 ;  /* 0x0000001fff197819 */ /* 0x000fe40000011419 */
[----:B------:R-:W-:Y:S02]  /*11440*/  SHF.R.S32.HI R21, RZ, 0x1f, R21 ;  /* 0x0000001fff157819 */ /* 0x000fe40000011415 */
[----:B0-----:R-:W-:Y:S02]  /*11450*/  @!P1 LEA R12, P5, R3, R14, 0x2 ;  /* 0x0000000e030c9211 */ /* 0x001fe400078a10ff */
[----:B------:R-:W-:Y:S02]  /*11460*/  ISETP.GE.AND P2, PT, R237, UR4, PT ;  /* 0x00000004ed007c0c */ /* 0x000fe4000bf46270 */
[----:B------:R-:W-:-:S02]  /*11470*/  @!P3 LEA.HI.X R11, R24, R20, R25, 0x2, P4 ;  /* 0x00000014180bb211 */ /* 0x000fc400020f1419 */
[----:B------:R-:W-:Y:S01]  /*11480*/  @!P1 LEA.HI.X R13, R3, R20, R21, 0x2, P5 ;  /* 0x00000014030d9211 */ /* 0x000fe200028f1415 */
[----:B------:R-:W-:Y:S01]  /*11490*/  VIADD R21, R224, 0x98 ;  /* 0x00000098e0157836 */ /* 0x000fe20000000000 */
[----:B------:R-:W-:Y:S01]  /*114a0*/  ISETP.GE.AND P4, PT, R236, UR4, PT ;  /* 0x00000004ec007c0c */ /* 0x000fe2000bf86270 */
[----:B------:R0:W-:Y:S01]  /*114b0*/  @!P3 ST.E.64 desc[UR40][R10.64], R94 ;  /* 0x0000005e0a00b985 */ /* 0x0001e2000c101b28 */
[----:B----4-:R-:W-:Y:S02]  /*114c0*/  @!P0 LEA R6, P5, R15, R14, 0x2 ;  /* 0x0000000e0f068211 */ /* 0x010fe400078a10ff */
[----:B------:R-:W-:Y:S01]  /*114d0*/  SHF.R.S32.HI R21, RZ, 0x1f, R21 ;  /* 0x0000001fff157819 */ /* 0x000fe20000011415 */
[----:B------:R3:W-:Y:S01]  /*114e0*/  @!P1 ST.E.64 desc[UR40][R12.64], R98 ;  /* 0x000000620c009985 */ /* 0x0007e2000c101b28 */
[----:B------:R-:W-:Y:S02]  /*114f0*/  ISETP.GE.AND P3, PT, R235, UR4, PT ;  /* 0x00000004eb007c0c */ /* 0x000fe4000bf66270 */
[----:B------:R-:W-:-:S02]  /*11500*/  SHF.R.S32.HI R3, RZ, 0x1f, R237 ;  /* 0x0000001fff037819 */ /* 0x000fc400000114ed */
[----:B-1----:R-:W-:Y:S02]  /*11510*/  @!P2 LEA R4, P1, R237, R14, 0x2 ;  /* 0x0000000eed04a211 */ /* 0x002fe400078210ff */
[-C--:B------:R-:W-:Y:S02]  /*11520*/  @!P0 LEA.HI.X R7, R15, R20.reuse, R21, 0x2, P5 ;  /* 0x000000140f078211 */ /* 0x080fe400028f1415 */
[----:B------:R-:W-:Y:S02]  /*11530*/  @!P2 LEA.HI.X R5, R237, R20, R3, 0x2, P1 ;  /* 0x00000014ed05a211 */ /* 0x000fe400008f1403 */
[----:B------:R-:W-:Y:S01]  /*11540*/  ISETP.GE.AND P1, PT, R234, UR4, PT ;  /* 0x00000004ea007c0c */ /* 0x000fe2000bf26270 */
[----:B------:R1:W-:Y:S01]  /*11550*/  @!P0 ST.E.64 desc[UR40][R6.64], R102 ;  /* 0x0000006606008985 */ /* 0x0003e2000c101b28 */
[----:B--2---:R-:W-:Y:S02]  /*11560*/  @!P4 LEA R8, P0, R236, R14, 0x2 ;  /* 0x0000000eec08c211 */ /* 0x004fe400078010ff */
[----:B------:R-:W-:Y:S01]  /*11570*/  SHF.R.S32.HI R15, RZ, 0x1f, R236 ;  /* 0x0000001fff0f7819 */ /* 0x000fe200000114ec */
[----:B------:R2:W-:Y:S01]  /*11580*/  @!P2 ST.E.64 desc[UR40][R4.64], R106 ;  /* 0x0000006a0400a985 */ /* 0x0005e2000c101b28 */
[----:B------:R-:W-:-:S02]  /*11590*/  SHF.R.S32.HI R3, RZ, 0x1f, R235 ;  /* 0x0000001fff037819 */ /* 0x000fc400000114eb */
[----:B0-----:R-:W-:Y:S02]  /*115a0*/  @!P3 LEA R10, P5, R235, R14, 0x2 ;  /* 0x0000000eeb0ab211 */ /* 0x001fe400078a10ff */
[----:B------:R-:W-:Y:S02]  /*115b0*/  ISETP.GE.AND P2, PT, R233, UR4, PT ;  /* 0x00000004e9007c0c */ /* 0x000fe4000bf46270 */
[-C--:B------:R-:W-:Y:S02]  /*115c0*/  @!P4 LEA.HI.X R9, R236, R20.reuse, R15, 0x2, P0 ;  /* 0x00000014ec09c211 */ /* 0x080fe400000f140f */
[----:B------:R-:W-:Y:S02]  /*115d0*/  ISETP.GE.AND P0, PT, R232, UR4, PT ;  /* 0x00000004e8007c0c */ /* 0x000fe4000bf06270 */
[----:B------:R-:W-:Y:S01]  /*115e0*/  @!P3 LEA.HI.X R11, R235, R20, R3, 0x2, P5 ;  /* 0x00000014eb0bb211 */ /* 0x000fe200028f1403 */
[----:B------:R0:W-:Y:S01]  /*115f0*/  @!P4 ST.E.64 desc[UR40][R8.64], R110 ;  /* 0x0000006e0800c985 */ /* 0x0001e2000c101b28 */
[----:B---3--:R-:W-:-:S02]  /*11600*/  @!P1 LEA R12, P4, R234, R14, 0x2 ;  /* 0x0000000eea0c9211 */ /* 0x008fc400078810ff */
[----:B------:R-:W-:Y:S01]  /*11610*/  SHF.R.S32.HI R3, RZ, 0x1f, R234 ;  /* 0x0000001fff037819 */ /* 0x000fe200000114ea */
[----:B------:R3:W-:Y:S01]  /*11620*/  @!P3 ST.E.64 desc[UR40][R10.64], R114 ;  /* 0x000000720a00b985 */ /* 0x0007e2000c101b28 */
[----:B------:R-:W-:Y:S02]  /*11630*/  ISETP.GE.AND P3, PT, R231, UR4, PT ;  /* 0x00000004e7007c0c */ /* 0x000fe4000bf66270 */
[----:B------:R-:W-:Y:S02]  /*11640*/  @!P1 LEA.HI.X R13, R234, R20, R3, 0x2, P4 ;  /* 0x00000014ea0d9211 */ /* 0x000fe400020f1403 */
[-C--:B-1----:R-:W-:Y:S02]  /*11650*/  @!P2 LEA R6, P5, R233, R14.reuse, 0x2 ;  /* 0x0000000ee906a211 */ /* 0x082fe400078a10ff */
[----:B------:R-:W-:Y:S01]  /*11660*/  SHF.R.S32.HI R15, RZ, 0x1f, R233 ;  /* 0x0000001fff0f7819 */ /* 0x000fe200000114e9 */
[----:B------:R1:W-:Y:S01]  /*11670*/  @!P1 ST.E.64 desc[UR40][R12.64], R118 ;  /* 0x000000760c009985 */ /* 0x0003e2000c101b28 */
[----:B--2---:R-:W-:-:S02]  /*11680*/  @!P0 LEA R4, P4, R232, R14, 0x2 ;  /* 0x0000000ee8048211 */ /* 0x004fc400078810ff */
[----:B------:R-:W-:Y:S02]  /*11690*/  SHF.R.S32.HI R3, RZ, 0x1f, R232 ;  /* 0x0000001fff037819 */ /* 0x000fe400000114e8 */
[-C--:B------:R-:W-:Y:S02]  /*116a0*/  @!P2 LEA.HI.X R7, R233, R20.reuse, R15, 0x2, P5 ;  /* 0x00000014e907a211 */ /* 0x080fe400028f140f */
[----:B------:R-:W-:Y:S02]  /*116b0*/  ISETP.GE.AND P1, PT, R230, UR4, PT ;  /* 0x00000004e6007c0c */ /* 0x000fe4000bf26270 */
[----:B------:R-:W-:Y:S01]  /*116c0*/  @!P0 LEA.HI.X R5, R232, R20, R3, 0x2, P4 ;  /* 0x00000014e8058211 */ /* 0x000fe200020f1403 */
[----:B------:R2:W-:Y:S01]  /*116d0*/  @!P2 ST.E.64 desc[UR40][R6.64], R122 ;  /* 0x0000007a0600a985 */ /* 0x0005e2000c101b28 */
[----:B------:R-:W-:Y:S02]  /*116e0*/  ISETP.GE.AND P4, PT, R229, UR4, PT ;  /* 0x00000004e5007c0c */ /* 0x000fe4000bf86270 */
[----:B------:R-:W-:Y:S01]  /*116f0*/  SHF.R.S32.HI R3, RZ, 0x1f, R231 ;  /* 0x0000001fff037819 */ /* 0x000fe200000114e7 */
[----:B------:R4:W-:Y:S01]  /*11700*/  @!P0 ST.E.64 desc[UR40][R4.64], R126 ;  /* 0x0000007e04008985 */ /* 0x0009e2000c101b28 */
[----:B0-----:R-:W-:-:S02]  /*11710*/  @!P3 LEA R8, P5, R231, R14, 0x2 ;  /* 0x0000000ee708b211 */ /* 0x001fc400078a10ff */
[----:B------:R-:W-:Y:S02]  /*11720*/  ISETP.GE.AND P2, PT, R228, UR4, PT ;  /* 0x00000004e4007c0c */ /* 0x000fe4000bf46270 */
[----:B------:R-:W-:Y:S02]  /*11730*/  ISETP.GE.AND P0, PT, R226, UR4, PT ;  /* 0x00000004e2007c0c */ /* 0x000fe4000bf06270 */
[----:B------:R-:W-:Y:S02]  /*11740*/  @!P3 LEA.HI.X R9, R231, R20, R3, 0x2, P5 ;  /* 0x00000014e709b211 */ /* 0x000fe400028f1403 */
[----:B------:R-:W-:Y:S02]  /*11750*/  SHF.R.S32.HI R3, RZ, 0x1f, R230 ;  /* 0x0000001fff037819 */ /* 0x000fe400000114e6 */
[-C--:B---3--:R-:W-:Y:S01]  /*11760*/  @!P1 LEA R10, P5, R230, R14.reuse, 0x2 ;  /* 0x0000000ee60a9211 */ /* 0x088fe200078a10ff */
[----:B------:R4:W-:Y:S01]  /*11770*/  @!P3 ST.E.64 desc[UR40][R8.64], R130 ;  /* 0x000000820800b985 */ /* 0x0009e2000c101b28 */
[----:B-1----:R-:W-:-:S02]  /*11780*/  @!P4 LEA R12, P3, R229, R14, 0x2 ;  /* 0x0000000ee50cc211 */ /* 0x002fc400078610ff */
[----:B------:R-:W-:Y:S02]  /*11790*/  SHF.R.S32.HI R21, RZ, 0x1f, R229 ;  /* 0x0000001fff157819 */ /* 0x000fe400000114e5 */
[----:B------:R-:W-:Y:S02]  /*117a0*/  @!P1 LEA.HI.X R11, R230, R20, R3, 0x2, P5 ;  /* 0x00000014e60b9211 */ /* 0x000fe400028f1403 */
[----:B--2---:R-:W-:Y:S02]  /*117b0*/  @!P2 LEA R6, P5, R228, R14, 0x2 ;  /* 0x0000000ee406a211 */ /* 0x004fe400078a10ff */
[----:B------:R-:W-:Y:S01]  /*117c0*/  SHF.R.S32.HI R15, RZ, 0x1f, R228 ;  /* 0x0000001fff0f7819 */ /* 0x000fe200000114e4 */
[----:B------:R4:W-:Y:S01]  /*117d0*/  @!P1 ST.E.64 desc[UR40][R10.64], R134 ;  /* 0x000000860a009985 */ /* 0x0009e2000c101b28 */
[----:B------:R-:W-:Y:S02]  /*117e0*/  @!P4 LEA.HI.X R13, R229, R20, R21, 0x2, P3 ;  /* 0x00000014e50dc211 */ /* 0x000fe400018f1415 */
[----:B------:R-:W-:-:S02]  /*117f0*/  SHF.R.S32.HI R3, RZ, 0x1f, R226 ;  /* 0x0000001fff037819 */ /* 0x000fc400000114e2 */
[----:B------:R-:W-:Y:S01]  /*11800*/  @!P0 LEA R24, P3, R226, R14, 0x2 ;  /* 0x0000000ee2188211 */ /* 0x000fe200078610ff */
[----:B------:R4:W-:Y:S01]  /*11810*/  @!P4 ST.E.64 desc[UR40][R12.64], R138 ;  /* 0x0000008a0c00c985 */ /* 0x0009e2000c101b28 */
[-C--:B------:R-:W-:Y:S02]  /*11820*/  @!P2 LEA.HI.X R7, R228, R20.reuse, R15, 0x2, P5 ;  /* 0x00000014e407a211 */ /* 0x080fe400028f140f */
[----:B------:R-:W-:-:S03]  /*11830*/  @!P0 LEA.HI.X R25, R226, R20, R3, 0x2, P3 ;  /* 0x00000014e2198211 */ /* 0x000fc600018f1403 */
[----:B------:R4:W-:Y:S04]  /*11840*/  @!P2 ST.E.64 desc[UR40][R6.64], R142 ;  /* 0x0000008e0600a985 */ /* 0x0009e8000c101b28 */
[----:B------:R4:W-:Y:S01]  /*11850*/  @!P0 ST.E.64 desc[UR40][R24.64], R146 ;  /* 0x0000009218008985 */ /* 0x0009e2000c101b28 */
[----:B------:R-:W-:-:S13]  /*11860*/  ISETP.GE.AND P0, PT, R225, UR4, PT ;  /* 0x00000004e1007c0c */ /* 0x000fda000bf06270 */
[----:B----4-:R-:W-:Y:S05]  /*11870*/  @P0 BRA `(.L_x_734) ;  /* 0x0000000c00e80947 */ /* 0x010fea0003800000 */
[----:B------:R-:W-:Y:S02]  /*11880*/  SHF.R.S32.HI R3, RZ, 0x1f, R225 ;  /* 0x0000001fff037819 */ /* 0x000fe400000114e1 */
[----:B------:R-:W-:-:S04]  /*11890*/  LEA R14, P0, R225, R14, 0x2 ;  /* 0x0000000ee10e7211 */ /* 0x000fc800078010ff */
[----:B------:R-:W-:-:S05]  /*118a0*/  LEA.HI.X R15, R225, R20, R3, 0x2, P0 ;  /* 0x00000014e10f7211 */ /* 0x000fca00000f1403 */
[----:B------:R0:W-:Y:S01]  /*118b0*/  ST.E.64 desc[UR40][R14.64], R150 ;  /* 0x000000960e007985 */ /* 0x0001e2000c101b28 */
[----:B------:R-:W-:Y:S05]  /*118c0*/  BRA `(.L_x_734) ;  /* 0x0000000c00d47947 */ /* 0x000fea0003800000 */
.L_x_721:
[----:B------:R-:W-:Y:S01]  /*118d0*/  ULDC.64 UR6, c[0x0][0xc08] ;  /* 0x0003020000067ab9 */ /* 0x000fe20000000a00 */
[----:B------:R-:W-:Y:S01]  /*118e0*/  ULDC.64 UR4, c[0x0][0xc00] ;  /* 0x0003000000047ab9 */ /* 0x000fe20000000a00 */
[----:B------:R-:W-:Y:S01]  /*118f0*/  ISETP.NE.U32.AND P1, PT, RZ, UR6, PT ;  /* 0x00000006ff007c0c */ /* 0x000fe2000bf25070 */
[----:B------:R-:W-:Y:S01]  /*11900*/  IMAD.MOV.U32 R3, RZ, RZ, RZ ;  /* 0x000000ffff037224 */ /* 0x000fe200078e00ff */
[----:B------:R-:W-:Y:S02]  /*11910*/  ISETP.NE.U32.AND P0, PT, RZ, UR4, PT ;  /* 0x00000004ff007c0c */ /* 0x000fe4000bf05070 */
[----:B------:R-:W-:Y:S02]  /*11920*/  ISETP.NE.AND.EX P1, PT, RZ, UR7, PT, P1 ;  /* 0x00000007ff007c0c */ /* 0x000fe4000bf25310 */
[----:B------:R-:W-:Y:S02]  /*11930*/  IADD3 R4, P2, R214, UR4, RZ ;  /* 0x00000004d6047c10 */ /* 0x000fe4000ff5e0ff */
[----:B------:R-:W-:-:S02]  /*11940*/  ISETP.NE.AND.EX P0, PT, RZ, UR5, PT, P0 ;  /* 0x00000005ff007c0c */ /* 0x000fc4000bf05300 */
[----:B------:R-:W-:Y:S01]  /*11950*/  IADD3.X R5, R215, UR5, RZ, P2, !PT ;  /* 0x00000005d7057c10 */ /* 0x000fe200097fe4ff */
[----:B------:R-:W-:Y:S02]  /*11960*/  ULDC UR4, c[0x0][0xa88] ;  /* 0x0002a20000047ab9 */ /* 0x000fe40000000800 */
[----:B------:R-:W-:-:S04]  /*11970*/  IMAD.U32 R20, RZ, RZ, UR4 ;  /* 0x00000004ff147e24 */ /* 0x000fc8000f8e00ff */
[----:B------:R-:W-:-:S04]  /*11980*/  @P1 IADD3 R214, P2, R214, UR6, RZ ;  /* 0x00000006d6d61c10 */ /* 0x000fc8000ff5e0ff */
[----:B------:R-:W-:Y:S01]  /*11990*/  @P1 IADD3.X R215, R215, UR7, RZ, P2, !PT ;  /* 0x00000007d7d71c10 */ /* 0x000fe200097fe4ff */
[----:B------:R3:W5:Y:S04]  /*119a0*/  @P0 LDG.E R3, desc[UR40][R4.64] ;  /* 0x0000002804030981 */ /* 0x000768000c1e1900 */
[----:B------:R3:W5:Y:S01]  /*119b0*/  @P1 LDG.E R20, desc[UR40][R214.64] ;  /* 0x00000028d6141981 */ /* 0x000762000c1e1900 */
[----:B------:R-:W-:Y:S01]  /*119c0*/  ISETP.NE.AND P2, PT, R212, RZ, PT ;  /* 0x000000ffd400720c */ /* 0x000fe20003f45270 */
[----:B------:R-:W4:-:S12]  /*119d0*/  S2R R0, SR_TID.X ;  /* 0x0000000000007919 */ /* 0x000f180000002100 */
[----:B------:R-:W0:Y:S01]  /*119e0*/  @!P2 LDC R212, c[0x0][0xad4] ;  /* 0x0002b500ffd4ab82 */ /* 0x000e220000000800 */
[----:B----4-:R-:W-:Y:S01]  /*119f0*/  VIADD R28, R0, 0xffffff80 ;  /* 0xffffff80001c7836 */ /* 0x010fe20000000000 */
[----:B0-----:R-:W-:-:S04]  /*11a00*/  ISETP.GT.AND P2, PT, R212, 0x1, PT ;  /* 0x00000001d400780c */ /* 0x001fc80003f44270 */
[----:B------:R-:W-:Y:S01]  /*11a10*/  ISETP.GT.AND P3, PT, R28, 0x7f, PT ;  /* 0x0000007f1c00780c */ /* 0x000fe20003f64270 */
[----:B---3--:R-:W-:-:S12]  /*11a20*/  @P1 BRA `(.L_x_739) ;  /* 0x0000000000101947 */ /* 0x008fd80003800000 */
[----:B------:R-:W-:Y:S05]  /*11a30*/  @!P0 BRA `(.L_x_739) ;  /* 0x00000000000c8947 */ /* 0x000fea0003800000 */
[----:B------:R-:W3:Y:S04]  /*11a40*/  LDG.E R7, desc[UR40][R4.64] ;  /* 0x0000002804077981 */ /* 0x000ee8000c1e1900 */
[----:B-----5:R-:W3:Y:S02]  /*11a50*/  LDG.E R20, desc[UR40][R4.64+0x4] ;  /* 0x0000042804147981 */ /* 0x020ee4000c1e1900 */
[----:B---3--:R-:W-:-:S07]  /*11a60*/  IMAD.IADD R20, R20, 0x1, -R7 ;  /* 0x0000000114147824 */ /* 0x008fce00078e0a07 */
.L_x_739:
[----:B------:R-:W3:Y:S01]  /*11a70*/  LDL.LU R0, [R1+0x4c] ;  /* 0x00004c0001007983 */ /* 0x000ee20000300800 */
[----:B------:R-:W-:Y:S01]  /*11a80*/  BSSY B1, `(.L_x_740) ;  /* 0x0000037000017945 */ /* 0x000fe20003800000 */
[----:B------:R-:W-:Y:S02]  /*11a90*/  SEL R213, R213, RZ, !P0 ;  /* 0x000000ffd5d57207 */ /* 0x000fe40004000000 */
[----:B-----5:R-:W-:Y:S02]  /*11aa0*/  SHF.R.S32.HI R26, RZ, 0x1f, R3 ;  /* 0x0000001fff1a7819 */ /* 0x020fe40000011403 */
[----:B---3--:R-:W-:Y:S01]  /*11ab0*/  SEL R27, R0, RZ, !P0 ;  /* 0x000000ff001b7207 */ /* 0x008fe20004000000 */
[----:B------:R-:W-:Y:S06]  /*11ac0*/  @P3 BRA `(.L_x_741) ;  /* 0x0000000000c83947 */ /* 0x000fec0003800000 */
[----:B------:R-:W0:Y:S01]  /*11ad0*/  S2R R5, SR_TID.X ;  /* 0x0000000000057919 */ /* 0x000e220000002100 */
[----:B------:R-:W3:Y:S02]  /*11ae0*/  LDC R31, c[0x0][0xbe8] ;  /* 0x0002fa00ff1f7b82 */ /* 0x000ee40000000800 */
[----:B---3--:R-:W-:Y:S02]  /*11af0*/  IMAD R4, R20, R31, RZ ;  /* 0x0000001f14047224 */ /* 0x008fe400078e02ff */
[----:B0-----:R-:W-:-:S04]  /*11b00*/  IMAD R0, R218, 0x80, R5 ;  /* 0x00000080da007824 */ /* 0x001fc800078e0205 */
[----:B------:R-:W-:-:S05]  /*11b10*/  VIADD R29, R0, 0xffffff80 ;  /* 0xffffff80001d7836 */ /* 0x000fca0000000000 */
[----:B------:R-:W-:-:S13]  /*11b20*/  ISETP.GE.AND P0, PT, R29, R4, PT ;  /* 0x000000041d00720c */ /* 0x000fda0003f06270 */
[----:B------:R-:W-:Y:S05]  /*11b30*/  @P0 BRA `(.L_x_741) ;  /* 0x0000000000ac0947 */ /* 0x000fea0003800000 */
[----:B------:R-:W-:Y:S01]  /*11b40*/  IMAD.MOV.U32 R24, RZ, RZ, 0x9b8 ;  /* 0x000009b8ff187424 */ /* 0x000fe200078e00ff */
[----:B------:R-:W-:Y:S01]  /*11b50*/  ISETP.GT.AND P0, PT, R212, 0x1, PT ;  /* 0x00000001d400780c */ /* 0x000fe20003f04270 */
[----:B------:R-:W0:Y:S01]  /*11b60*/  LDC.64 R4, c[0x0][0xba8] ;  /* 0x0002ea00ff047b82 */ /* 0x000e220000000a00 */
[----:B------:R-:W-:Y:S01]  /*11b70*/  ISETP.NE.AND P1, PT, R31, 0x1, PT ;  /* 0x000000011f00780c */ /* 0x000fe20003f25270 */
[----:B------:R-:W-:Y:S01]  /*11b80*/  IMAD.MOV.U32 R21, RZ, RZ, R29 ;  /* 0x000000ffff157224 */ /* 0x000fe200078e001d */
[----:B------:R-:W-:Y:S02]  /*11b90*/  SEL R24, R24, 0x978, P0 ;  /* 0x0000097818187807 */ /* 0x000fe40000000000 */
[----:B------:R-:W-:-:S03]  /*11ba0*/  SEL R219, R219, RZ, P0 ;  /* 0x000000ffdbdb7207 */ /* 0x000fc60000000000 */
[----:B------:R-:W3:Y:S08]  /*11bb0*/  LDC.64 R12, c[0x0][R24+0x220] ;  /* 0x00008800180c7b82 */ /* 0x000ef00000000a00 */
[----:B------:R-:W4:Y:S08]  /*11bc0*/  LDC.64 R14, c[0x0][R24+0x218] ;  /* 0x00008600180e7b82 */ /* 0x000f300000000a00 */
[----:B------:R-:W5:Y:S08]  /*11bd0*/  LDC.64 R8, c[0x0][R24+0x228] ;  /* 0x00008a0018087b82 */ /* 0x000f700000000a00 */
[----:B------:R-:W1:Y:S08]  /*11be0*/  LDC.64 R6, c[0x0][R24+0x210] ;  /* 0x0000840018067b82 */ /* 0x000e700000000a00 */
[----:B------:R-:W2:Y:S08]  /*11bf0*/  @P1 LDC R0, c[0x0][0xbec] ;  /* 0x0002fb00ff001b82 */ /* 0x000eb00000000800 */
[----:B------:R-:W5:Y:S01]  /*11c00*/  @P1 LDC R33, c[0x0][0xbf0] ;  /* 0x0002fc00ff211b82 */ /* 0x000f620000000800 */
[----:B---3--:R-:W-:-:S07]  /*11c10*/  IMAD R13, R13, R213, RZ ;  /* 0x000000d50d0d7224 */ /* 0x008fce00078e02ff */
[----:B0-----:R-:W0:Y:S01]  /*11c20*/  @!P0 LDC R4, c[0x0][0xb50] ;  /* 0x0002d400ff048b82 */ /* 0x001e220000000800 */
[----:B------:R-:W-:-:S04]  /*11c30*/  IMAD.WIDE.U32 R10, R12, R213, RZ ;  /* 0x000000d50c0a7225 */ /* 0x000fc800078e00ff */
[----:B------:R-:W-:Y:S02]  /*11c40*/  IMAD R13, R12, R27, R13 ;  /* 0x0000001b0c0d7224 */ /* 0x000fe400078e020d */
[----:B--2---:R-:W-:Y:S01]  /*11c50*/  @P1 IMAD.HI.U32 R0, R29, R0, RZ ;  /* 0x000000001d001227 */ /* 0x004fe200078e00ff */
[----:B------:R-:W2:Y:S03]  /*11c60*/  @!P0 LDC R5, c[0x0][0xb54] ;  /* 0x0002d500ff058b82 */ /* 0x000ea60000000800 */
[-C--:B----4-:R-:W-:Y:S02]  /*11c70*/  IMAD R25, R15, R211.reuse, RZ ;  /* 0x000000d30f197224 */ /* 0x090fe400078e02ff */
[----:B------:R-:W-:Y:S01]  /*11c80*/  IMAD.WIDE.U32 R14, R14, R211, RZ ;  /* 0x000000d30e0e7225 */ /* 0x000fe200078e00ff */
[----:B-----5:R-:W-:-:S03]  /*11c90*/  @P1 SHF.R.U32.HI R21, RZ, R33, R0 ;  /* 0x00000021ff151219 */ /* 0x020fc60000011600 */
[----:B------:R-:W-:Y:S01]  /*11ca0*/  IMAD.IADD R25, R15, 0x1, R25 ;  /* 0x000000010f197824 */ /* 0x000fe200078e0219 */
[----:B------:R-:W-:Y:S01]  /*11cb0*/  IADD3 R14, P1, P3, R10, R14, R3 ;  /* 0x0000000e0a0e7210 */ /* 0x000fe20007b3e003 */
[----:B------:R-:W-:Y:S02]  /*11cc0*/  IMAD.IADD R10, R11, 0x1, R13 ;  /* 0x000000010b0a7824 */ /* 0x000fe400078e020d */
[----:B------:R-:W-:Y:S02]  /*11cd0*/  IMAD.MOV R0, RZ, RZ, -R21 ;  /* 0x000000ffff007224 */ /* 0x000fe400078e0a15 */
[-C--:B------:R-:W-:Y:S02]  /*11ce0*/  IMAD R13, R9, R219.reuse, RZ ;  /* 0x000000db090d7224 */ /* 0x080fe400078e02ff */
[----:B------:R-:W-:-:S04]  /*11cf0*/  IMAD.WIDE.U32 R8, R8, R219, RZ ;  /* 0x000000db08087225 */ /* 0x000fc800078e00ff */
[----:B------:R-:W-:Y:S01]  /*11d00*/  IMAD R11, R31, R0, R29 ;  /* 0x000000001f0b7224 */ /* 0x000fe200078e021d */
[----:B------:R-:W-:Y:S01]  /*11d10*/  IADD3.X R0, R10, R25, R26, P1, P3 ;  /* 0x000000190a007210 */ /* 0x000fe20000fe641a */
[----:B------:R-:W-:Y:S01]  /*11d20*/  IMAD.IADD R13, R9, 0x1, R13 ;  /* 0x00000001090d7824 */ /* 0x000fe200078e020d */
[----:B------:R-:W-:Y:S02]  /*11d30*/  IADD3 R8, P0, P1, R21, R14, R8 ;  /* 0x0000000e15087210 */ /* 0x000fe4000791e008 */
[----:B------:R-:W-:-:S04]  /*11d40*/  SHF.R.S32.HI R21, RZ, 0x1f, R21 ;  /* 0x0000001fff157819 */ /* 0x000fc80000011415 */
[----:B------:R-:W-:Y:S01]  /*11d50*/  IADD3.X R9, R21, R0, R13, P0, P1 ;  /* 0x0000000015097210 */ /* 0x000fe200007e240d */
[----:B-1----:R-:W-:Y:S01]  /*11d60*/  IMAD R0, R7, R11, RZ ;  /* 0x0000000b07007224 */ /* 0x002fe200078e02ff */
[----:B------:R-:W-:-:S05]  /*11d70*/  SHF.R.S32.HI R13, RZ, 0x1f, R11 ;  /* 0x0000001fff0d7819 */ /* 0x000fca000001140b */
[C---:B------:R-:W-:Y:S02]  /*11d80*/  IMAD R13, R6.reuse, R13, R0 ;  /* 0x0000000d060d7224 */ /* 0x040fe400078e0200 */
[----:B------:R-:W-:-:S04]  /*11d90*/  IMAD.WIDE.U32 R6, R6, R11, R8 ;  /* 0x0000000b06067225 */ /* 0x000fc800078e0008 */
[----:B------:R-:W-:Y:S01]  /*11da0*/  IMAD.IADD R0, R7, 0x1, R13 ;  /* 0x0000000107007824 */ /* 0x000fe200078e020d */
[----:B0-----:R-:W-:Y:S01]  /*11db0*/  LEA R4, P0, R6, R4, 0x2 ;  /* 0x0000000406047211 */ /* 0x001fe200078010ff */
[----:B------:R-:W-:-:S03]  /*11dc0*/  IMAD.MOV.U32 R7, RZ, RZ, -0x800000 ;  /* 0xff800000ff077424 */ /* 0x000fc600078e00ff */
[----:B--2---:R-:W-:-:S05]  /*11dd0*/  LEA.HI.X R5, R6, R5, R0, 0x2, P0 ;  /* 0x0000000506057211 */ /* 0x004fca00000f1400 */
[----:B------:R0:W-:Y:S04]  /*11de0*/  STG.E desc[UR40][R4.64], R7 ;  /* 0x0000000704007986 */ /* 0x0001e8000c101928 */
.L_x_741:
[----:B------:R-:W-:Y:S05]  /*11df0*/  BSYNC B1 ;  /* 0x0000000000017941 */ /* 0x000fea0003800000 */
.L_x_740:
[----:B------:R-:W-:Y:S05]  /*11e00*/  @P2 BRA `(.L_x_734) ;  /* 0x0000000800842947 */ /* 0x000fea0003800000 */
[----:B------:R-:W3:Y:S01]  /*11e10*/  LDC R21, c[0x0][0xbe8] ;  /* 0x0002fa00ff157b82 */ /* 0x000ee20000000800 */
[----:B0-----:R-:W-:Y:S01]  /*11e20*/  SHF.R.S32.HI R5, RZ, 0x1f, R28 ;  /* 0x0000001fff057819 */ /* 0x001fe2000001141c */
[----:B------:R-:W-:Y:S02]  /*11e30*/  ULDC.64 UR4, c[0x0][0xaa0] ;  /* 0x0002a80000047ab9 */ /* 0x000fe40000000a00 */
[----:B------:R-:W-:Y:S01]  /*11e40*/  IMAD R0, R26, UR4, RZ ;  /* 0x000000041a007c24 */ /* 0x000fe2000f8e02ff */
[----:B------:R-:W-:Y:S01]  /*11e50*/  LEA.HI R8, R5, R28, RZ, 0x3 ;  /* 0x0000001c05087211 */ /* 0x000fe200078f18ff */
[----:B------:R-:W-:-:S03]  /*11e60*/  IMAD.WIDE.U32 R4, R3, UR4, RZ ;  /* 0x0000000403047c25 */ /* 0x000fc6000f8e00ff */
[----:B------:R-:W-:Y:S01]  /*11e70*/  LOP3.LUT R9, R8, 0xfffffff8, RZ, 0xc0, !PT ;  /* 0xfffffff808097812 */ /* 0x000fe200078ec0ff */
[----:B------:R-:W-:Y:S01]  /*11e80*/  IMAD R7, R3, UR5, R0 ;  /* 0x0000000503077c24 */ /* 0x000fe2000f8e0200 */
[----:B------:R-:W-:Y:S01]  /*11e90*/  SHF.R.S32.HI R8, RZ, 0x3, R8 ;  /* 0x00000003ff087819 */ /* 0x000fe20000011408 */
[----:B------:R-:W-:Y:S02]  /*11ea0*/  ULDC.64 UR4, c[0x0][0xae8] ;  /* 0x0002ba0000047ab9 */ /* 0x000fe40000000a00 */
[----:B------:R-:W-:Y:S02]  /*11eb0*/  IMAD.IADD R3, R28, 0x1, -R9 ;  /* 0x000000011c037824 */ /* 0x000fe400078e0a09 */
[----:B------:R-:W-:Y:S02]  /*11ec0*/  IMAD.IADD R5, R5, 0x1, R7 ;  /* 0x0000000105057824 */ /* 0x000fe400078e0207 */
[----:B------:R-:W-:Y:S02]  /*11ed0*/  IMAD R3, R3, 0x20, R8 ;  /* 0x0000002003037824 */ /* 0x000fe400078e0208 */
[----:B------:R-:W-:Y:S01]  /*11ee0*/  IMAD.WIDE.U32 R4, R211, UR4, R4 ;  /* 0x00000004d3047c25 */ /* 0x000fe2000f8e0004 */
[----:B---3--:R-:W-:-:S03]  /*11ef0*/  ISETP.NE.AND P0, PT, R21, 0x1, PT ;  /* 0x000000011500780c */ /* 0x008fc60003f05270 */
[----:B------:R-:W-:Y:S02]  /*11f00*/  IMAD R9, R218, 0x80, R3 ;  /* 0x00000080da097824 */ /* 0x000fe400078e0203 */
[----:B------:R-:W-:Y:S01]  /*11f10*/  IMAD R5, R211, UR5, R5 ;  /* 0x00000005d3057c24 */ /* 0x000fe2000f8e0205 */
[----:B------:R-:W-:Y:S01]  /*11f20*/  ULDC.64 UR4, c[0x0][0xaf0] ;  /* 0x0002bc0000047ab9 */ /* 0x000fe20000000a00 */
[----:B------:R-:W-:Y:S02]  /*11f30*/  IMAD.MOV.U32 R3, RZ, RZ, R9 ;  /* 0x000000ffff037224 */ /* 0x000fe400078e0009 */
[----:B------:R-:W-:-:S04]  /*11f40*/  IMAD.WIDE.U32 R4, R213, UR4, R4 ;  /* 0x00000004d5047c25 */ /* 0x000fc8000f8e0004 */
[----:B------:R-:W0:Y:S08]  /*11f50*/  @P0 LDC R6, c[0x0][0xbec] ;  /* 0x0002fb00ff060b82 */ /* 0x000e300000000800 */
[----:B------:R-:W3:Y:S01]  /*11f60*/  @P0 LDC R11, c[0x0][0xbf0] ;  /* 0x0002fc00ff0b0b82 */ /* 0x000ee20000000800 */
[----:B0-----:R-:W-:-:S04]  /*11f70*/  @P0 IMAD.HI.U32 R0, R9, R6, RZ ;  /* 0x0000000609000227 */ /* 0x001fc800078e00ff */
[----:B------:R-:W-:Y:S01]  /*11f80*/  IMAD R6, R27, UR4, RZ ;  /* 0x000000041b067c24 */ /* 0x000fe2000f8e02ff */
[----:B---3--:R-:W-:-:S03]  /*11f90*/  @P0 SHF.R.U32.HI R3, RZ, R11, R0 ;  /* 0x0000000bff030219 */ /* 0x008fc60000011600 */
[----:B------:R-:W-:Y:S01]  /*11fa0*/  IMAD R7, R213, UR5, R6 ;  /* 0x00000005d5077c24 */ /* 0x000fe2000f8e0206 */
[----:B------:R-:W-:Y:S01]  /*11fb0*/  ULDC.64 UR4, c[0x0][0xae0] ;  /* 0x0002b80000047ab9 */ /* 0x000fe20000000a00 */
[--C-:B------:R-:W-:Y:S01]  /*11fc0*/  SHF.R.S32.HI R0, RZ, 0x1f, R3.reuse ;  /* 0x0000001fff007819 */ /* 0x100fe20000011403 */
[----:B------:R-:W-:Y:S02]  /*11fd0*/  IMAD.MOV R6, RZ, RZ, -R3 ;  /* 0x000000ffff067224 */ /* 0x000fe400078e0a03 */
[----:B------:R-:W-:Y:S02]  /*11fe0*/  IMAD.IADD R5, R5, 0x1, R7 ;  /* 0x0000000105057824 */ /* 0x000fe400078e0207 */
[----:B------:R-:W-:Y:S02]  /*11ff0*/  IMAD R7, R21, R6, R9 ;  /* 0x0000000615077224 */ /* 0x000fe400078e0209 */
[----:B------:R-:W-:Y:S02]  /*12000*/  IMAD R0, R0, UR4, RZ ;  /* 0x0000000400007c24 */ /* 0x000fe4000f8e02ff */
[----:B------:R-:W-:-:S04]  /*12010*/  IMAD.WIDE.U32 R4, R3, UR4, R4 ;  /* 0x0000000403047c25 */ /* 0x000fc8000f8e0004 */
[----:B------:R-:W-:Y:S01]  /*12020*/  IMAD R9, R3, UR5, R0 ;  /* 0x0000000503097c24 */ /* 0x000fe2000f8e0200 */
[----:B------:R-:W-:Y:S01]  /*12030*/  SHF.R.S32.HI R0, RZ, 0x1f, R7 ;  /* 0x0000001fff007819 */ /* 0x000fe20000011407 */
[----:B------:R-:W-:Y:S02]  /*12040*/  ULDC.64 UR4, c[0x0][0xad8] ;  /* 0x0002b60000047ab9 */ /* 0x000fe40000000a00 */
[----:B------:R-:W-:Y:S02]  /*12050*/  IMAD.IADD R5, R5, 0x1, R9 ;  /* 0x0000000105057824 */ /* 0x000fe400078e0209 */
[----:B------:R-:W-:Y:S02]  /*12060*/  IMAD R0, R0, UR4, RZ ;  /* 0x0000000400007c24 */ /* 0x000fe4000f8e02ff */
[----:B------:R-:W-:-:S04]  /*12070*/  IMAD.WIDE.U32 R4, R7, UR4, R4 ;  /* 0x0000000407047c25 */ /* 0x000fc8000f8e0004 */
[----:B------:R-:W-:Y:S01]  /*12080*/  IMAD R3, R7, UR5, R0 ;  /* 0x0000000507037c24 */ /* 0x000fe2000f8e0200 */
[----:B------:R-:W-:Y:S01]  /*12090*/  ULDC.64 UR4, c[0x0][0xa80] ;  /* 0x0002a00000047ab9 */ /* 0x000fe20000000a00 */
[----:B------:R-:W-:-:S03]  /*120a0*/  VIADD R9, R203, 0xc0 ;  /* 0x000000c0cb097836 */ /* 0x000fc60000000000 */
[----:B------:R-:W-:Y:S02]  /*120b0*/  IADD3 R5, R5, R3, RZ ;  /* 0x0000000305057210 */ /* 0x000fe40007ffe0ff */
[C---:B------:R-:W-:Y:S01]  /*120c0*/  LEA R3, P0, R4.reuse, UR4, 0x1 ;  /* 0x0000000404037c11 */ /* 0x040fe2000f8008ff */
[----:B------:R-:W-:Y:S01]  /*120d0*/  UMOV UR4, 0xffffffff ;  /* 0xffffffff00047882 */ /* 0x000fe20000000000 */
[----:B------:R-:W-:Y:S02]  /*120e0*/  SHF.R.S32.HI R6, RZ, 0x1f, R9 ;  /* 0x0000001fff067819 */ /* 0x000fe40000011409 */
[----:B------:R-:W-:Y:S01]  /*120f0*/  LEA.HI.X R4, R4, UR5, R5, 0x1, P0 ;  /* 0x0000000504047c11 */ /* 0x000fe200080f0c05 */
[----:B------:R-:W-:Y:S08]  /*12100*/  BRA.DIV UR4, `(.L_x_742) ;  /* 0x0000009204487947 */ /* 0x000ff0000b800000 */
[----:B------:R0:W3:Y:S04]  /*12110*/  SHFL.IDX PT, R0, R4, RZ, 0x181f ;  /* 0x00181fff04007589 */ /* 0x0000e800000e0000 */
[----:B------:R0:W4:Y:S02]  /*12120*/  SHFL.IDX PT, R14, R3, RZ, 0x181f ;  /* 0x00181fff030e7589 */ /* 0x00012400000e0000 */
.L_x_958:
[----:B------:R-:W-:Y:S01]  /*12130*/  IMAD R20, R20, R21, RZ ;  /* 0x0000001514147224 */ /* 0x000fe200078e02ff */
[----:B------:R-:W-:Y:S01]  /*12140*/  BSSY B1, `(.L_x_743) ;  /* 0x0000018000017945 */ /* 0x000fe20003800000 */
[----:B------:R-:W-:-:S05]  /*12150*/  IMAD R7, R218, 0x80, R8 ;  /* 0x00000080da077824 */ /* 0x000fca00078e0208 */
        /* <DEDUP_REMOVED lines=8> */
[----:B------:R-:W-:-:S05]  /*121e0*/  SHF.R.S32.HI R15, RZ, 0x1f, R210 ;  /* 0x0000001fff0f7819 */ /* 0x000fca00000114d2 */
[CC--:B----4-:R-:W-:Y:S02]  /*121f0*/  @!P3 LEA R10, P5, R203.reuse, R14.reuse, 0x1 ;  /* 0x0000000ecb0ab211 */ /* 0x0d0fe400078a08ff */
[C---:B------:R-:W-:Y:S02]  /*12200*/  @!P2 LEA R12, P4, R210.reuse, R14, 0x1 ;  /* 0x0000000ed20ca211 */ /* 0x040fe400078808ff */
[----:B---3--:R-:W-:Y:S02]  /*12210*/  @!P3 LEA.HI.X R11, R203, R0, R5, 0x1, P5 ;  /* 0x00000000cb0bb211 */ /* 0x008fe400028f0c05 */
[----:B------:R-:W-:Y:S02]  /*12220*/  SHF.R.S32.HI R5, RZ, 0x1f, R209 ;  /* 0x0000001fff057819 */ /* 0x000fe400000114d1 */
[----:B------:R-:W-:Y:S01]  /*12230*/  @!P1 LEA R24, P5, R209, R14, 0x1 ;  /* 0x0000000ed1189211 */ /* 0x000fe200078a08ff */
[----:B------:R3:W-:Y:S01]  /*12240*/  @!P3 ST.E.128 desc[UR40][R10.64], RZ ;  /* 0x000000ff0a00b985 */ /* 0x0007e2000c101d28 */
[----:B------:R-:W-:-:S02]  /*12250*/  @!P2 LEA.HI.X R13, R210, R0, R15, 0x1, P4 ;  /* 0x00000000d20da211 */ /* 0x000fc400020f0c0f */
[----:B------:R-:W-:Y:S02]  /*12260*/  @!P0 LEA R14, P4, R9, R14, 0x1 ;  /* 0x0000000e090e8211 */ /* 0x000fe400078808ff */
[-C--:B------:R-:W-:Y:S01]  /*12270*/  @!P1 LEA.HI.X R25, R209, R0.reuse, R5, 0x1, P5 ;  /* 0x00000000d1199211 */ /* 0x080fe200028f0c05 */
[----:B------:R3:W-:Y:S01]  /*12280*/  @!P2 ST.E.128 desc[UR40][R12.64], RZ ;  /* 0x000000ff0c00a985 */ /* 0x0007e2000c101d28 */
[----:B------:R-:W-:-:S03]  /*12290*/  @!P0 LEA.HI.X R15, R9, R0, R6, 0x1, P4 ;  /* 0x00000000090f8211 */ /* 0x000fc600020f0c06 */
[----:B------:R3:W-:Y:S04]  /*122a0*/  @!P1 ST.E.128 desc[UR40][R24.64], RZ ;  /* 0x000000ff18009985 */ /* 0x0007e8000c101d28 */
[----:B------:R3:W-:Y:S02]  /*122b0*/  @!P0 ST.E.128 desc[UR40][R14.64], RZ ;  /* 0x000000ff0e008985 */ /* 0x0007e4000c101d28 */
.L_x_744:
[----:B------:R-:W-:Y:S05]  /*122c0*/  BSYNC B1 ;  /* 0x0000000000017941 */ /* 0x000fea0003800000 */
.L_x_743:
[----:B------:R-:W-:-:S03]  /*122d0*/  UMOV UR4, 0xffffffff ;  /* 0xffffffff00047882 */ /* 0x000fc60000000000 */
[----:B------:R-:W-:Y:S05]  /*122e0*/  BRA.DIV UR4, `(.L_x_745) ;  /* 0x0000009204047947 */ /* 0x000fea000b800000 */
[----:B---3--:R3:W0:Y:S04]  /*122f0*/  SHFL.IDX PT, R0, R4, 0x1, 0x181f ;  /* 0x00381f0004007f89 */ /* 0x00862800000e0000 */
[----:B----4-:R3:W4:Y:S02]  /*12300*/  SHFL.IDX PT, R14, R3, 0x1, 0x181f ;  /* 0x00381f00030e7f89 */ /* 0x01072400000e0000 */
.L_x_962:
        /* <DEDUP_REMOVED lines=13> */
[----:B0-----:R-:W-:Y:S02]  /*123e0*/  @!P3 LEA.HI.X R11, R203, R0, R8, 0x1, P5 ;  /* 0x00000000cb0bb211 */ /* 0x001fe400028f0c08 */
        /* <DEDUP_REMOVED lines=10> */
.L_x_747:
[----:B------:R-:W-:Y:S05]  /*12490*/  BSYNC B1 ;  /* 0x0000000000017941 */ /* 0x000fea0003800000 */
.L_x_746:
[----:B------:R-:W-:-:S03]  /*124a0*/  UMOV UR4, 0xffffffff ;  /* 0xffffffff00047882 */ /* 0x000fc60000000000 */
[----:B------:R-:W-:Y:S05]  /*124b0*/  BRA.DIV UR4, `(.L_x_748) ;  /* 0x0000008e04d87947 */ /* 0x000fea000b800000 */
[----:B0-----:R0:W0:Y:S04]  /*124c0*/  SHFL.IDX PT, R0, R4, 0x2, 0x181f ;  /* 0x00581f0004007f89 */ /* 0x00102800000e0000 */
[----:B----4-:R4:W0:Y:S02]  /*124d0*/  SHFL.IDX PT, R14, R3, 0x2, 0x181f ;  /* 0x00581f00030e7f89 */ /* 0x01082400000e0000 */
.L_x_966:
        /* <DEDUP_REMOVED lines=11> */
[CC--:B0-----:R-:W-:Y:S02]  /*12590*/  @!P3 LEA R10, P5, R203.reuse, R14.reuse, 0x1 ;  /* 0x0000000ecb0ab211 */ /* 0x0c1fe400078a08ff */
[C---:B------:R-:W-:Y:S02]  /*125a0*/  @!P2 LEA R12, P4, R210.reuse, R14, 0x1 ;  /* 0x0000000ed20ca211 */ /* 0x040fe400078808ff */
[----:B------:R-:W-:Y:S02]  /*125b0*/  @!P3 LEA.HI.X R11, R203, R0, R8, 0x1, P5 ;  /* 0x00000000cb0bb211 */ /* 0x000fe400028f0c08 */
        /* <DEDUP_REMOVED lines=10> */
.L_x_750:
[----:B------:R-:W-:Y:S05]  /*12660*/  BSYNC B1 ;  /* 0x0000000000017941 */ /* 0x000fea0003800000 */
.L_x_749:
[----:B------:R-:W-:-:S03]  /*12670*/  UMOV UR4, 0xffffffff ;  /* 0xffffffff00047882 */ /* 0x000fc60000000000 */
[----:B------:R-:W-:Y:S05]  /*12680*/  BRA.DIV UR4, `(.L_x_751) ;  /* 0x0000008e04ac7947 */ /* 0x000fea000b800000 */
[----:B0-----:R0:W0:Y:S04]  /*12690*/  SHFL.IDX PT, R0, R4, 0x3, 0x181f ;  /* 0x00781f0004007f89 */ /* 0x00102800000e0000 */
[----:B------:R0:W0:Y:S02]  /*126a0*/  SHFL.IDX PT, R14, R3, 0x3, 0x181f ;  /* 0x00781f00030e7f89 */ /* 0x00002400000e0000 */
.L_x_970:
[----:B0--34-:R-:W-:-:S05]  /*126b0*/  VIADD R3, R7, 0x60 ;  /* 0x0000006007037836 */ /* 0x019fca0000000000 */
        /* <DEDUP_REMOVED lines=9> */
[CC--:B------:R-:W-:Y:S02]  /*12750*/  @!P3 LEA R4, P5, R203.reuse, R14.reuse, 0x1 ;  /* 0x0000000ecb04b211 */ /* 0x0c0fe400078a08ff */
        /* <DEDUP_REMOVED lines=12> */
.L_x_734:
[----:B------:R-:W-:Y:S05]  /*12820*/  BSYNC B0 ;  /* 0x0000000000007941 */ /* 0x000fea0003800000 */
.L_x_720:
[----:B------:R-:W-:Y:S02]  /*12830*/  ULDC UR4, c[0x0][0xc3c] ;  /* 0x00030f0000047ab9 */ /* 0x000fe40000000800 */
[----:B--2---:R-:W-:-:S13]  /*12840*/  ISETP.GE.AND P0, PT, R155, UR4, PT ;  /* 0x000000049b007c0c */ /* 0x004fda000bf06270 */
[----:B------:R-:W-:Y:S05]  /*12850*/  @!P0 BRA `(.L_x_752) ;  /* 0xfffffee800d48947 */ /* 0x000fea000383ffff */
[----:B------:R-:W-:Y:S05]  /*12860*/  BRA `(.L_x_606) ;  /* 0x0000007c00107947 */ /* 0x000fea0003800000 */
.L_x_604:
[----:B------:R-:W-:-:S08]  /*12870*/  NOP ;  /* 0x0000000000007918 */ /* 0x000fd00000000000 */
[----:B------:R-:W0:-:S00]  /*12880*/  USETMAXREG.DEALLOC.CTAPOOL 0x18 ;  /* 0x00000018000079c8 */ /* 0x000e0000080e0500 */
[----:B0-----:R-:W2:Y:S01]  /*12890*/  LDL.LU R2, [R1+0x1c] ;  /* 0x00001c0001027983 */ /* 0x001ea20000300800 */
[----:B------:R-:W-:Y:S01]  /*128a0*/  LOP3.LUT R0, R0, 0x3, RZ, 0xc0, !PT ;  /* 0x0000000300007812 */ /* 0x000fe200078ec0ff */
[----:B------:R-:W-:-:S05]  /*128b0*/  IMAD.MOV.U32 R7, RZ, RZ, RZ ;  /* 0x000000ffff077224 */ /* 0x000fca00078e00ff */
[----:B------:R-:W0:Y:S02]  /*128c0*/  SHFL.IDX PT, R0, R0, RZ, 0x1f ;  /* 0x00001fff00007589 */ /* 0x000e2400000e0000 */
[----:B0-----:R-:W-:Y:S02]  /*128d0*/  ISETP.NE.AND P0, PT, R0, RZ, PT ;  /* 0x000000ff0000720c */ /* 0x001fe40003f05270 */
[----:B--2---:R-:W-:-:S11]  /*128e0*/  LOP3.LUT R2, R2, 0xfffffffd, RZ, 0xc0, !PT ;  /* 0xfffffffd02027812 */ /* 0x004fd600078ec0ff */
[----:B------:R-:W-:-:S05]  /*128f0*/  @P0 LOP3.LUT R2, R2, 0x2, RZ, 0xfc, !PT ;  /* 0x0000000202020812 */ /* 0x000fca00078efcff */
[----:B------:R0:W-:Y:S01]  /*12900*/  STL [R1+0x1c], R2 ;  /* 0x00001c0201007387 */ /* 0x0001e20000100800 */
        /* <DEDUP_REMOVED lines=10> */
.L_x_753:
[----:B------:R-:W-:Y:S01]  /*129b0*/  LOP3.LUT R0, R6, 0x1f, RZ, 0xc0, !PT ;  /* 0x0000001f06007812 */ /* 0x000fe200078ec0ff */
[----:B------:R-:W-:Y:S01]  /*129c0*/  ULDC UR4, c[0x0][0xc3c] ;  /* 0x00030f0000047ab9 */ /* 0x000fe20000000800 */
[----:B------:R-:W-:Y:S01]  /*129d0*/  IMAD.MOV.U32 R10, RZ, RZ, RZ ;  /* 0x000000ffff0a7224 */ /* 0x000fe200078e00ff */
[----:B------:R-:W1:Y:S01]  /*129e0*/  S2UR UR6, SR_CTAID.X ;  /* 0x00000000000679c3 */ /* 0x000e620000002500 */
[----:B------:R-:W-:Y:S01]  /*129f0*/  ISETP.NE.AND P0, PT, R0, 0x1f, PT ;  /* 0x0000001f0000780c */ /* 0x000fe20003f05270 */
[----:B------:R-:W-:-:S03]  /*12a00*/  ULDC UR5, c[0x0][0xc38] ;  /* 0x00030e0000057ab9 */ /* 0x000fc60000000800 */
[----:B------:R-:W-:-:S13]  /*12a10*/  ISETP.GE.OR P1, PT, R0, UR4, !P0 ;  /* 0x0000000400007c0c */ /* 0x000fda000c726670 */
[----:B0-----:R-:W0:Y:S08]  /*12a20*/  @!P1 LDC.64 R2, c[0x0][0xc80] ;  /* 0x00032000ff029b82 */ /* 0x001e300000000a00 */
[----:B------:R-:W2:Y:S01]  /*12a30*/  @!P1 LDC.64 R4, c[0x0][0xc78] ;  /* 0x00031e00ff049b82 */ /* 0x000ea20000000a00 */
[----:B0-----:R-:W-:-:S05]  /*12a40*/  @!P1 IMAD.WIDE.U32 R2, R0, 0x4, R2 ;  /* 0x0000000400029825 */ /* 0x001fca00078e0002 */
        /* <DEDUP_REMOVED lines=27> */
[----:B------:R-:W-:Y:S01]  /*12c00*/  IMAD.MOV.U32 R11, RZ, RZ, R8 ;  /* 0x000000ffff0b7224 */ /* 0x000fe200078e0008 */
[----:B-1----:R-:W-:-:S13]  /*12c10*/  ISETP.GT.AND P6, PT, R8, UR6, PT ;  /* 0x0000000608007c0c */ /* 0x002fda000bfc4270 */
[----:B------:R-:W-:Y:S05]  /*12c20*/  @P6 BRA `(.L_x_755) ;  /* 0x0000000000a46947 */ /* 0x000fea0003800000 */
[----:B------:R-:W-:Y:S01]  /*12c30*/  IMAD.MOV.U32 R8, RZ, RZ, R11 ;  /* 0x000000ffff087224 */ /* 0x000fe200078e000b */
[----:B------:R-:W-:Y:S01]  /*12c40*/  UMOV UR4, URZ ;  /* 0x0000003f00047c82 */ /* 0x000fe20008000000 */
[----:B------:R-:W-:-:S05]  /*12c50*/  ULDC UR5, c[0x0][0xc38] ;  /* 0x00030e0000057ab9 */ /* 0x000fca0000000800 */
.L_x_757:
        /* <DEDUP_REMOVED lines=34> */
[----:B0-----:R-:W-:-:S05]  /*12e80*/  IMAD R11, R4, UR5, RZ ;  /* 0x00000005040b7c24 */ /* 0x001fca000f8e02ff */
[----:B------:R-:W-:-:S04]  /*12e90*/  IADD3 R8, R11, R8, RZ ;  /* 0x000000080b087210 */ /* 0x000fc80007ffe0ff */
[----:B------:R-:W-:-:S13]  /*12ea0*/  ISETP.GT.AND P6, PT, R8, UR6, PT ;  /* 0x0000000608007c0c */ /* 0x000fda000bfc4270 */
[----:B------:R-:W-:Y:S05]  /*12eb0*/  @!P6 BRA `(.L_x_757) ;  /* 0xfffffffc0068e947 */ /* 0x000fea000383ffff */
.L_x_755:
        /* <DEDUP_REMOVED lines=20> */
.L_x_758:
        /* <DEDUP_REMOVED lines=48> */
[----:B------:R-:W-:Y:S01]  /*13300*/  IMAD R3, R11, 0x10000, R2 ;  /* 0x000100000b037824 */ /* 0x000fe200078e0202 */
[----:B------:R-:W-:Y:S02]  /*13310*/  IADD3 R2, R4, UR4, RZ ;  /* 0x0000000404027c10 */ /* 0x000fe4000fffe0ff */
[----:B------:R1:W-:Y:S04]  /*13320*/  STL [R1+0x4], R5 ;  /* 0x0000040501007387 */ /* 0x0003e80000100800 */
[----:B------:R1:W-:Y:S04]  /*13330*/  STL [R1+0xc], R2 ;  /* 0x00000c0201007387 */ /* 0x0003e80000100800 */
[----:B------:R1:W-:Y:S01]  /*13340*/  STL [R1+0x8], R3 ;  /* 0x0000080301007387 */ /* 0x0003e20000100800 */
[----:B------:R-:W-:Y:S05]  /*13350*/  BRA `(.L_x_759) ;  /* 0x0000000000107947 */ /* 0x000fea0003800000 */
.L_x_756:
[----:B------:R-:W-:Y:S01]  /*13360*/  IMAD.U32 R2, RZ, RZ, UR6 ;  /* 0x00000006ff027e24 */ /* 0x000fe2000f8e00ff */
[----:B------:R0:W-:Y:S04]  /*13370*/  STL [R1+0x4], RZ ;  /* 0x000004ff01007387 */ /* 0x0001e80000100800 */
[----:B------:R0:W-:Y:S04]  /*13380*/  STL [R1+0x8], RZ ;  /* 0x000008ff01007387 */ /* 0x0001e80000100800 */
[----:B------:R0:W-:Y:S02]  /*13390*/  STL [R1], R2 ;  /* 0x0000000201007387 */ /* 0x0001e40000100800 */
.L_x_759:
[----:B------:R-:W2:Y:S04]  /*133a0*/  LDL R8, [R1] ;  /* 0x0000000001087983 */ /* 0x000ea80000100800 */
[----:B------:R-:W2:Y:S04]  /*133b0*/  LDL R9, [R1+0x4] ;  /* 0x0000040001097983 */ /* 0x000ea80000100800 */
[----:B------:R-:W2:Y:S04]  /*133c0*/  LDL R10, [R1+0x8] ;  /* 0x00000800010a7983 */ /* 0x000ea80000100800 */
[----:B------:R-:W2:Y:S01]  /*133d0*/  LDL R11, [R1+0xc] ;  /* 0x00000c00010b7983 */ /* 0x000ea20000100800 */
[----:B------:R-:W-:-:S13]  /*133e0*/  ISETP.NE.AND P0, PT, R0, RZ, PT ;  /* 0x000000ff0000720c */ /* 0x000fda0003f05270 */
[----:B-1----:R-:W1:Y:S01]  /*133f0*/  @!P0 S2R R3, SR_CgaCtaId ;  /* 0x0000000000038919 */ /* 0x002e620000008800 */
[----:B------:R-:W-:-:S04]  /*13400*/  @!P0 MOV R0, 0x400 ;  /* 0x0000040000008802 */ /* 0x000fc80000000f00 */
[----:B-1----:R-:W-:-:S05]  /*13410*/  @!P0 LEA R0, R3, R0, 0x18 ;  /* 0x0000000003008211 */ /* 0x002fca00078ec0ff */
[----:B--2---:R1:W-:Y:S01]  /*13420*/  @!P0 STS.128 [R0+0x228d0], R8 ;  /* 0x0228d00800008388 */ /* 0x0043e20000000c00 */
[----:B------:R-:W-:Y:S06]  /*13430*/  BAR.ARV 0x5, 0x180 ;  /* 0x0146000000007b1d */ /* 0x000fec0000002000 */
.L_x_754:
[----:B-1----:R-:W3:Y:S01]  /*13440*/  LDL R0, [R1+0xc] ;  /* 0x00000c0001007983 */ /* 0x002ee20000100800 */
[----:B------:R-:W-:Y:S01]  /*13450*/  ULDC UR4, c[0x0][0xc3c] ;  /* 0x00030f0000047ab9 */ /* 0x000fe20000000800 */
[----:B------:R-:W-:Y:S01]  /*13460*/  IMAD.MOV.U32 R19, RZ, RZ, RZ ;  /* 0x000000ffff137224 */ /* 0x000fe200078e00ff */
[----:B---3--:R-:W-:Y:S01]  /*13470*/  ISETP.GE.AND P0, PT, R0, UR4, PT ;  /* 0x0000000400007c0c */ /* 0x008fe2000bf06270 */
[----:B------:R-:W-:-:S05]  /*13480*/  IMAD.MOV.U32 R0, RZ, RZ, 0x1 ;  /* 0x00000001ff007424 */ /* 0x000fca00078e00ff */
[----:B------:R1:W-:Y:S04]  /*13490*/  STL [R1+0x14], R0 ;  /* 0x0000140001007387 */ /* 0x0003e80000100800 */
[----:B------:R1:W-:Y:S03]  /*134a0*/  STL [R1+0x54], RZ ;  /* 0x000054ff01007387 */ /* 0x0003e60000100800 */
[----:B------:R-:W-:Y:S05]  /*134b0*/  @P0 BRA `(.L_x_760) ;  /* 0x0000006c001c0947 */ /* 0x000fea0003800000 */
[----:B------:R-:W3:Y:S01]  /*134c0*/  S2UR UR5, SR_CgaCtaId ;  /* 0x00000000000579c3 */ /* 0x000ee20000008800 */
[C---:B-1----:R-:W-:Y:S01]  /*134d0*/  IMAD.SHL.U32 R0, R6.reuse, 0x8, RZ ;  /* 0x0000000806007824 */ /* 0x042fe200078e00ff */
[----:B------:R-:W-:Y:S01]  /*134e0*/  LOP3.LUT R4, R6, 0x7f, RZ, 0xc0, !PT ;  /* 0x0000007f06047812 */ /* 0x000fe200078ec0ff */
[----:B------:R-:W-:Y:S01]  /*134f0*/  UMOV UR4, 0x400 ;  /* 0x0000040000047882 */ /* 0x000fe20000000000 */
[----:B------:R-:W-:Y:S01]  /*13500*/  BSSY B8, `(.L_x_760) ;  /* 0x00006c2000087945 */ /* 0x000fe20003800000 */
[----:B------:R-:W-:Y:S01]  /*13510*/  IMAD.MOV.U32 R19, RZ, RZ, RZ ;  /* 0x000000ffff137224 */ /* 0x000fe200078e00ff */
[----:B------:R-:W-:Y:S01]  /*13520*/  LOP3.LUT R3, R0, 0x1f8, RZ, 0xc0, !PT ;  /* 0x000001f800037812 */ /* 0x000fe200078ec0ff */
[----:B0-----:R-:W-:Y:S01]  /*13530*/  IMAD.SHL.U32 R2, R4, 0x8, RZ ;  /* 0x0000000804027824 */ /* 0x001fe200078e00ff */
[----:B------:R-:W-:Y:S01]  /*13540*/  ULDC.64 UR38, c[0x0][0x198] ;  /* 0x0000660000267ab9 */ /* 0x000fe20000000a00 */
[----:B------:R-:W-:Y:S01]  /*13550*/  IMAD.MOV.U32 R0, RZ, RZ, 0x1 ;  /* 0x00000001ff007424 */ /* 0x000fe200078e00ff */
[----:B------:R-:W-:Y:S01]  /*13560*/  LOP3.LUT R3, R3, 0x38, R6, 0x78, !PT ;  /* 0x0000003803037812 */ /* 0x000fe200078e7806 */
[----:B------:R-:W-:Y:S01]  /*13570*/  IMAD.SHL.U32 R6, R6, 0x10, RZ ;  /* 0x0000001006067824 */ /* 0x000fe200078e00ff */
[----:B------:R-:W-:-:S02]  /*13580*/  ULDC UR37, c[0x0][0xc] ;  /* 0x0000030000257ab9 */ /* 0x000fc40000000800 */
[----:B------:R-:W-:Y:S02]  /*13590*/  LOP3.LUT R3, R3, 0x200, R2, 0xf8, !PT ;  /* 0x0000020003037812 */ /* 0x000fe400078ef802 */
[----:B------:R-:W-:-:S04]  /*135a0*/  SHF.R.U32.HI R2, RZ, 0x3, R4 ;  /* 0x00000003ff027819 */ /* 0x000fc80000011604 */
[----:B------:R-:W-:Y:S01]  /*135b0*/  LOP3.LUT R4, R2, 0x70, R6, 0xf8, !PT ;  /* 0x0000007002047812 */ /* 0x000fe200078ef806 */
[----:B---3--:R-:W-:-:S06]  /*135c0*/  ULEA UR4, UR5, UR4, 0x18 ;  /* 0x0000000405047291 */ /* 0x008fcc000f8ec03f */
[----:B------:R-:W-:-:S04]  /*135d0*/  IMAD.U32 R18, RZ, RZ, UR4 ;  /* 0x00000004ff127e24 */ /* 0x000fc8000f8e00ff */
[----:B------:R-:W-:-:S05]  /*135e0*/  IMAD R2, R3, 0x2, R18 ;  /* 0x0000000203027824 */ /* 0x000fca00078e0212 */
[----:B------:R0:W-:Y:S04]  /*135f0*/  STL [R1+0x34], R2 ;  /* 0x0000340201007387 */ /* 0x0001e80000100800 */
[----:B------:R0:W-:Y:S04]  /*13600*/  STL [R1+0x54], RZ ;  /* 0x000054ff01007387 */ /* 0x0001e80000100800 */
[----:B------:R0:W-:Y:S04]  /*13610*/  STL [R1+0x18], R0 ;  /* 0x0000180001007387 */ /* 0x0001e80000100800 */
[----:B------:R0:W-:Y:S04]  /*13620*/  STL [R1+0x10], RZ ;  /* 0x000010ff01007387 */ /* 0x0001e80000100800 */
[----:B------:R0:W-:Y:S02]  /*13630*/  STL [R1+0x14], R0 ;  /* 0x0000140001007387 */ /* 0x0001e40000100800 */
.L_x_902:
[----:B0--3--:R-:W3:Y:S01]  /*13640*/  LDL R0, [R1+0xc] ;  /* 0x00000c0001007983 */ /* 0x009ee20000100800 */
[----:B-1----:R-:W3:Y:S01]  /*13650*/  LDC.64 R2, c[0x0][0xc88] ;  /* 0x00032200ff027b82 */ /* 0x002ee20000000a00 */
[----:B------:R-:W-:Y:S05]  /*13660*/  YIELD ;  /* 0x0000000000007946 */ /* 0x000fea0003800000 */
[----:B------:R-:W-:Y:S01]  /*13670*/  ULDC.64 UR4, c[0x0][0xa28] ;  /* 0x00028a0000047ab9 */ /* 0x000fe20000000a00 */
[----:B--2---:R-:W-:Y:S02]  /*13680*/  CS2R R8, SRZ ;  /* 0x0000000000087805 */ /* 0x004fe4000001ff00 */
[----:B------:R-:W-:Y:S01]  /*13690*/  ISETP.NE.U32.AND P0, PT, RZ, UR4, PT ;  /* 0x00000004ff007c0c */ /* 0x000fe2000bf05070 */
[----:B------:R-:W-:Y:S01]  /*136a0*/  ULDC.64 UR10, c[0x0][0xa18] ;  /* 0x00028600000a7ab9 */ /* 0x000fe20000000a00 */
[----:B------:R-:W-:Y:S01]  /*136b0*/  ULDC.64 UR8, c[0x0][0xa10] ;  /* 0x0002840000087ab9 */ /* 0x000fe20000000a00 */
[----:B------:R-:W-:Y:S01]  /*136c0*/  ULDC.64 UR6, c[0x0][0xa08] ;  /* 0x0002820000067ab9 */ /* 0x000fe20000000a00 */
[----:B---3--:R-:W-:-:S05]  /*136d0*/  IMAD.WIDE R2, R0, 0x4, R2 ;  /* 0x0000000400027825 */ /* 0x008fca00078e0202 */
[----:B------:R-:W2:Y:S01]  /*136e0*/  LDG.E R13, desc[UR40][R2.64] ;  /* 0x00000028020d7981 */ /* 0x000ea2000c1e1900 */
[----:B------:R-:W-:Y:S02]  /*136f0*/  ISETP.NE.AND.EX P0, PT, RZ, UR5, PT, P0 ;  /* 0x00000005ff007c0c */ /* 0x000fe4000bf05300 */
        /* <DEDUP_REMOVED lines=14> */
[----:B------:R-:W-:Y:S01]  /*137e0*/  ISETP.NE.U32.AND P0, PT, RZ, UR6, PT ;  /* 0x00000006ff007c0c */ /* 0x000fe2000bf05070 */
[----:B0-----:R-:W-:Y:S01]  /*137f0*/  IMAD.MOV.U32 R0, RZ, RZ, RZ ;  /* 0x000000ffff007224 */ /* 0x001fe200078e00ff */
[----:B------:R-:W-:Y:S02]  /*13800*/  ISETP.NE.U32.AND P2, PT, RZ, UR8, PT ;  /* 0x00000008ff007c0c */ /* 0x000fe4000bf45070 */
[C---:B------:R-:W-:Y:S02]  /*13810*/  IADD3 R6, P5, R17.reuse, UR6, RZ ;  /* 0x0000000611067c10 */ /* 0x040fe4000ffbe0ff */
[----:B-1----:R-:W-:-:S02]  /*13820*/  IADD3 R2, P4, R17, UR4, RZ ;  /* 0x0000000411027c10 */ /* 0x002fc4000ff9e0ff */
[----:B------:R-:W-:Y:S02]  /*13830*/  ISETP.NE.AND.EX P3, PT, RZ, UR11, PT, P3 ;  /* 0x0000000bff007c0c */ /* 0x000fe4000bf65330 */
[C---:B------:R-:W-:Y:S02]  /*13840*/  IADD3.X R3, R14.reuse, UR5, RZ, P4, !PT ;  /* 0x000000050e037c10 */ /* 0x040fe4000a7fe4ff */
[----:B------:R-:W-:Y:S02]  /*13850*/  IADD3 R4, P4, R17, UR8, RZ ;  /* 0x0000000811047c10 */ /* 0x000fe4000ff9e0ff */
[----:B------:R-:W-:Y:S01]  /*13860*/  ISETP.NE.AND.EX P0, PT, RZ, UR7, PT, P0 ;  /* 0x00000007ff007c0c */ /* 0x000fe2000bf05300 */
[----:B------:R-:W2:Y:S01]  /*13870*/  @P1 LDG.E R9, desc[UR40][R2.64] ;  /* 0x0000002802091981 */ /* 0x000ea2000c1e1900 */
[----:B------:R-:W-:Y:S01]  /*13880*/  IADD3.X R5, R14, UR9, RZ, P4, !PT ;  /* 0x000000090e057c10 */ /* 0x000fe2000a7fe4ff */
[----:B------:R-:W-:Y:S01]  /*13890*/  ULDC UR4, c[0x0][0x288] ;  /* 0x0000a20000047ab9 */ /* 0x000fe20000000800 */
[----:B------:R-:W-:-:S02]  /*138a0*/  ISETP.NE.AND.EX P2, PT, RZ, UR9, PT, P2 ;  /* 0x00000009ff007c0c */ /* 0x000fc4000bf45320 */
[----:B------:R-:W-:Y:S02]  /*138b0*/  IADD3.X R7, R14, UR7, RZ, P5, !PT ;  /* 0x000000070e077c10 */ /* 0x000fe4000affe4ff */
[----:B------:R-:W-:-:S04]  /*138c0*/  @P3 IADD3 R10, P4, R17, UR10, RZ ;  /* 0x0000000a110a3c10 */ /* 0x000fc8000ff9e0ff */
[----:B------:R-:W-:Y:S01]  /*138d0*/  @P3 IADD3.X R11, R14, UR11, RZ, P4, !PT ;  /* 0x0000000b0e0b3c10 */ /* 0x000fe2000a7fe4ff */
[----:B------:R-:W5:Y:S04]  /*138e0*/  @P0 LDG.E R12, desc[UR40][R6.64] ;  /* 0x00000028060c0981 */ /* 0x000f68000c1e1900 */
[----:B------:R-:W5:Y:S04]  /*138f0*/  @P2 LDG.E R0, desc[UR40][R4.64] ;  /* 0x0000002804002981 */ /* 0x000f68000c1e1900 */
[----:B--2---:R0:W-:Y:S02]  /*13900*/  STL [R1+0x48], R9 ;  /* 0x0000480901007387 */ /* 0x0041e40000100800 */
[----:B0-----:R-:W-:Y:S01]  /*13910*/  IMAD.U32 R9, RZ, RZ, UR4 ;  /* 0x00000004ff097e24 */ /* 0x001fe2000f8e00ff */
[----:B------:R-:W-:-:S05]  /*13920*/  ULDC.64 UR4, c[0x0][0x418] ;  /* 0x0001060000047ab9 */ /* 0x000fca0000000a00 */
[----:B------:R0:W2:Y:S01]  /*13930*/  @P3 LDG.E R9, desc[UR40][R10.64] ;  /* 0x000000280a093981 */ /* 0x0000a2000c1e1900 */
[----:B------:R-:W-:-:S03]  /*13940*/  UISETP.NE.U32.AND UP0, UPT, UR4, URZ, UPT ;  /* 0x0000003f0400728c */ /* 0x000fc6000bf05070 */
[----:B------:R-:W-:Y:S01]  /*13950*/  ULDC UR4, c[0x0][0x424] ;  /* 0x0001090000047ab9 */ /* 0x000fe20000000800 */
[----:B------:R-:W-:-:S03]  /*13960*/  UISETP.NE.AND.EX UP0, UPT, UR5, URZ, UPT, UP0 ;  /* 0x0000003f0500728c */ /* 0x000fc6000bf05300 */
[----:B------:R-:W-:Y:S01]  /*13970*/  ULDC UR5, c[0x0][0x2f0] ;  /* 0x0000bc0000057ab9 */ /* 0x000fe20000000800 */
[----:B------:R-:W-:-:S04]  /*13980*/  USEL UR4, UR4, 0x1, UP0 ;  /* 0x0000000104047887 */ /* 0x000fc80008000000 */
[----:B------:R-:W-:-:S03]  /*13990*/  UIMAD UR4, UR4, UR5, URZ ;  /* 0x00000005040472a4 */ /* 0x000fc6000f8e023f */
[----:B------:R-:W-:Y:S02]  /*139a0*/  ULDC UR5, c[0x0][0x348] ;  /* 0x0000d20000057ab9 */ /* 0x000fe40000000800 */
[----:B0-----:R-:W-:Y:S01]  /*139b0*/  IMAD.U32 R11, RZ, RZ, UR5 ;  /* 0x00000005ff0b7e24 */ /* 0x001fe2000f8e00ff */
[----:B--2---:R0:W-:Y:S02]  /*139c0*/  STL [R1+0x58], R9 ;  /* 0x0000580901007387 */ /* 0x0041e40000100800 */
[----:B0-----:R-:W-:Y:S01]  /*139d0*/  IMAD.U32 R9, RZ, RZ, UR4 ;  /* 0x00000004ff097e24 */ /* 0x001fe2000f8e00ff */
[----:B------:R-:W-:Y:S06]  /*139e0*/  @P3 BRA `(.L_x_761) ;  /* 0x0000000000143947 */ /* 0x000fec0003800000 */
[----:B------:R-:W-:Y:S05]  /*139f0*/  @!P1 BRA `(.L_x_761) ;  /* 0x0000000000109947 */ /* 0x000fea0003800000 */
[----:B------:R-:W2:Y:S04]  /*13a00*/  LDG.E R10, desc[UR40][R2.64] ;  /* 0x00000028020a7981 */ /* 0x000ea8000c1e1900 */
[----:B------:R-:W2:Y:S02]  /*13a10*/  LDG.E R2, desc[UR40][R2.64+0x4] ;  /* 0x0000042802027981 */ /* 0x000ea4000c1e1900 */
[----:B--2---:R-:W-:-:S05]  /*13a20*/  IMAD.IADD R2, R2, 0x1, -R10 ;  /* 0x0000000102027824 */ /* 0x004fca00078e0a0a */
[----:B------:R0:W-:Y:S02]  /*13a30*/  STL [R1+0x58], R2 ;  /* 0x0000580201007387 */ /* 0x0001e40000100800 */
.L_x_761:
[----:B------:R-:W2:Y:S01]  /*13a40*/  LDL.LU R3, [R1+0x8] ;  /* 0x0000080001037983 */ /* 0x000ea20000300800 */
[----:B------:R-:W-:Y:S02]  /*13a50*/  ULDC.64 UR4, c[0x0][0xa20] ;  /* 0x0002880000047ab9 */ /* 0x000fe40000000a00 */
[----:B------:R-:W-:Y:S01]  /*13a60*/  ISETP.NE.U32.AND P1, PT, RZ, UR4, PT ;  /* 0x00000004ff007c0c */ /* 0x000fe2000bf25070 */
[----:B------:R1:W-:Y:S03]  /*13a70*/  STL [R1+0x8], R13 ;  /* 0x0000080d01007387 */ /* 0x0003e60000100800 */
[----:B------:R-:W-:Y:S02]  /*13a80*/  ISETP.NE.AND.EX P1, PT, RZ, UR5, PT, P1 ;  /* 0x00000005ff007c0c */ /* 0x000fe4000bf25310 */
[C---:B--2---:R-:W-:Y:S02]  /*13a90*/  LOP3.LUT R10, R3.reuse, 0xff000000, RZ, 0xc0, !PT ;  /* 0xff000000030a7812 */ /* 0x044fe400078ec0ff */
[----:B0-----:R-:W-:-:S02]  /*13aa0*/  LOP3.LUT R2, R3, 0xff0000, RZ, 0xc0, !PT ;  /* 0x00ff000003027812 */ /* 0x001fc400078ec0ff */
[----:B------:R-:W-:Y:S02]  /*13ab0*/  SHF.R.U32.HI R10, RZ, 0x8, R10 ;  /* 0x00000008ff0a7819 */ /* 0x000fe4000001160a */
[----:B------:R-:W-:Y:S02]  /*13ac0*/  LOP3.LUT R16, R3, 0xffff, RZ, 0xc0, !PT ;  /* 0x0000ffff03107812 */ /* 0x000fe400078ec0ff */
[----:B------:R-:W-:Y:S01]  /*13ad0*/  LEA.HI R10, R2, R10, RZ, 0x10 ;  /* 0x0000000a020a7211 */ /* 0x000fe200078f80ff */
[----:B-----5:R-:W-:-:S05]  /*13ae0*/  IMAD.IADD R2, R12, 0x1, R8 ;  /* 0x000000010c027824 */ /* 0x020fca00078e0208 */
[----:B------:R1:W-:Y:S01]  /*13af0*/  STL [R1+0x24], R2 ;  /* 0x0000240201007387 */ /* 0x0003e20000100800 */
[----:B------:R-:W-:Y:S05]  /*13b00*/  @!P1 BRA `(.L_x_762) ;  /* 0x0000000000109947 */ /* 0x000fea0003800000 */
[----:B-1----:R-:W-:-:S04]  /*13b10*/  IADD3 R2, P0, R17, UR4, RZ ;  /* 0x0000000411027c10 */ /* 0x002fc8000ff1e0ff */
[----:B------:R-:W-:-:S05]  /*13b20*/  IADD3.X R3, R14, UR5, RZ, P0, !PT ;  /* 0x000000050e037c10 */ /* 0x000fca00087fe4ff */
[----:B------:R0:W5:Y:S01]  /*13b30*/  LDG.E R9, desc[UR40][R2.64] ;  /* 0x0000002802097981 */ /* 0x000162000c1e1900 */
[----:B------:R-:W-:Y:S05]  /*13b40*/  BRA `(.L_x_763) ;  /* 0x0000000000107947 */ /* 0x000fea0003800000 */
.L_x_762:
[----:B------:R-:W-:Y:S05]  /*13b50*/  @!P0 BRA `(.L_x_763) ;  /* 0x00000000000c8947 */ /* 0x000fea0003800000 */
[----:B------:R-:W2:Y:S04]  /*13b60*/  LDG.E R9, desc[UR40][R6.64] ;  /* 0x0000002806097981 */ /* 0x000ea8000c1e1900 */
[----:B------:R-:W2:Y:S02]  /*13b70*/  LDG.E R6, desc[UR40][R6.64+0x4] ;  /* 0x0000042806067981 */ /* 0x000ea4000c1e1900 */
[----:B--2---:R-:W-:-:S07]  /*13b80*/  IMAD.IADD R9, R6, 0x1, -R9 ;  /* 0x0000000106097824 */ /* 0x004fce00078e0a09 */
.L_x_763:
[----:B01----:R-:W2:Y:S01]  /*13b90*/  @P2 LDG.E R2, desc[UR40][R4.64] ;  /* 0x0000002804022981 */ /* 0x003ea2000c1e1900 */
[----:B-----5:R-:W-:-:S03]  /*13ba0*/  IMAD.IADD R6, R9, 0x1, -R8 ;  /* 0x0000000109067824 */ /* 0x020fc600078e0a08 */
[----:B------:R-:W2:Y:S01]  /*13bb0*/  @P2 LDG.E R4, desc[UR40][R4.64+0x4] ;  /* 0x0000042804042981 */ /* 0x000ea2000c1e1900 */
[----:B------:R-:W-:Y:S01]  /*13bc0*/  LOP3.LUT R14, R10, 0xff, RZ, 0xc0, !PT ;  /* 0x000000ff0a0e7812 */ /* 0x000fe200078ec0ff */
[----:B------:R-:W-:Y:S01]  /*13bd0*/  BSSY B0, `(.L_x_764) ;  /* 0x000002a000007945 */ /* 0x000fe20003800000 */
[----:B------:R-:W-:Y:S01]  /*13be0*/  SHF.R.U32.HI R10, RZ, 0x10, R10 ;  /* 0x00000010ff0a7819 */ /* 0x000fe2000001160a */
[----:B--2---:R-:W-:-:S04]  /*13bf0*/  @P2 IMAD.IADD R11, R4, 0x1, -R2 ;  /* 0x00000001040b2824 */ /* 0x004fc800078e0a02 */
[----:B------:R-:W-:-:S04]  /*13c00*/  IMAD.IADD R3, R6, 0x1, R11 ;  /* 0x0000000106037824 */ /* 0x000fc800078e020b */
[----:B------:R-:W-:-:S04]  /*13c10*/  VIADD R2, R3, 0x5f ;  /* 0x0000005f03027836 */ /* 0x000fc80000000000 */
[----:B------:R-:W-:Y:S01]  /*13c20*/  IMAD.HI R2, R2, 0x2aaaaaab, RZ ;  /* 0x2aaaaaab02027827 */ /* 0x000fe200078e02ff */
[----:B------:R-:W-:-:S04]  /*13c30*/  ISETP.GE.AND P1, PT, R3, 0x1, PT ;  /* 0x000000010300780c */ /* 0x000fc80003f26270 */
[----:B------:R-:W-:-:S04]  /*13c40*/  SHF.R.U32.HI R3, RZ, 0x1f, R2 ;  /* 0x0000001fff037819 */ /* 0x000fc80000011602 */
[----:B------:R-:W-:-:S05]  /*13c50*/  LEA.HI.SX32 R12, R2, R3, 0x1c ;  /* 0x00000003020c7211 */ /* 0x000fca00078fe2ff */
[----:B------:R0:W-:Y:S04]  /*13c60*/  STL [R1+0x38], R12 ;  /* 0x0000380c01007387 */ /* 0x0001e80000100800 */
[----:B------:R0:W-:Y:S01]  /*13c70*/  STL [R1+0x5c], R14 ;  /* 0x00005c0e01007387 */ /* 0x0001e20000100800 */
[----:B------:R-:W-:Y:S01]  /*13c80*/  MOV R4, RZ ;  /* 0x000000ff00047202 */ /* 0x000fe20000000f00 */
[----:B------:R-:W-:Y:S06]  /*13c90*/  @!P1 BRA `(.L_x_765) ;  /* 0x0000000000749947 */ /* 0x000fec0003800000 */
[----:B------:R-:W-:Y:S01]  /*13ca0*/  ISETP.NE.AND P0, PT, R10, RZ, PT ;  /* 0x000000ff0a00720c */ /* 0x000fe20003f05270 */
[----:B------:R-:W-:-:S03]  /*13cb0*/  ULDC UR4, c[0x0][0x9f0] ;  /* 0x00027c0000047ab9 */ /* 0x000fc60000000800 */
[----:B------:R-:W-:-:S04]  /*13cc0*/  SEL R2, R10, UR4, P0 ;  /* 0x000000040a027c07 */ /* 0x000fc80008000000 */
[----:B------:R-:W-:Y:S02]  /*13cd0*/  IABS R3, R2 ;  /* 0x0000000200037213 */ /* 0x000fe40000000000 */
[----:B------:R-:W-:Y:S02]  /*13ce0*/  IADD3 R7, R2, -0x1, R12 ;  /* 0xffffffff02077810 */ /* 0x000fe40007ffe00c */
[----:B------:R-:W1:Y:S08]  /*13cf0*/  I2F.RP R4, R3 ;  /* 0x0000000300047306 */ /* 0x000e700000209400 */
[----:B-1----:R-:W1:Y:S02]  /*13d00*/  MUFU.RCP R4, R4 ;  /* 0x0000000400047308 */ /* 0x002e640000001000 */
[----:B-1----:R-:W-:-:S06]  /*13d10*/  VIADD R4, R4, 0xffffffe ;  /* 0x0ffffffe04047836 */ /* 0x002fcc0000000000 */
[----:B------:R1:W2:Y:S02]  /*13d20*/  F2I.FTZ.U32.TRUNC.NTZ R5, R4 ;  /* 0x0000000400057305 */ /* 0x0002a4000021f000 */
[----:B-1----:R-:W-:-:S04]  /*13d30*/  LOP3.LUT R4, R7, R2, RZ, 0x3c, !PT ;  /* 0x0000000207047212 */ /* 0x002fc800078e3cff */
[----:B------:R-:W-:Y:S01]  /*13d40*/  ISETP.GE.AND P4, PT, R4, RZ, PT ;  /* 0x000000ff0400720c */ /* 0x000fe20003f86270 */
[----:B--2---:R-:W-:-:S04]  /*13d50*/  IMAD.MOV R4, RZ, RZ, -R5 ;  /* 0x000000ffff047224 */ /* 0x004fc800078e0a05 */
[----:B------:R-:W-:Y:S02]  /*13d60*/  IMAD R8, R4, R3, RZ ;  /* 0x0000000304087224 */ /* 0x000fe400078e02ff */
[----:B------:R-:W-:-:S04]  /*13d70*/  IMAD.MOV.U32 R4, RZ, RZ, RZ ;  /* 0x000000ffff047224 */ /* 0x000fc800078e00ff */
[----:B------:R-:W-:Y:S01]  /*13d80*/  IMAD.HI.U32 R8, R5, R8, R4 ;  /* 0x0000000805087227 */ /* 0x000fe200078e0004 */
[----:B------:R-:W-:Y:S02]  /*13d90*/  IABS R4, R2 ;  /* 0x0000000200047213 */ /* 0x000fe40000000000 */
[----:B------:R-:W-:-:S03]  /*13da0*/  IABS R5, R7 ;  /* 0x0000000700057213 */ /* 0x000fc60000000000 */
[----:B------:R-:W-:-:S04]  /*13db0*/  IMAD.MOV R4, RZ, RZ, -R4 ;  /* 0x000000ffff047224 */ /* 0x000fc800078e0a04 */
[----:B------:R-:W-:Y:S02]  /*13dc0*/  IMAD.MOV.U32 R7, RZ, RZ, R4 ;  /* 0x000000ffff077224 */ /* 0x000fe400078e0004 */
        /* <DEDUP_REMOVED lines=9> */
[----:B------:R-:W-:-:S07]  /*13e60*/  @!P3 LOP3.LUT R4, RZ, R2, RZ, 0x33, !PT ;  /* 0x00000002ff04b212 */ /* 0x000fce00078e33ff */
.L_x_765:
[----:B------:R-:W-:Y:S05]  /*13e70*/  BSYNC B0 ;  /* 0x0000000000007941 */ /* 0x000fea0003800000 */
.L_x_764:
[-C--:B------:R-:W-:Y:S01]  /*13e80*/  IMAD R2, R14, R4.reuse, RZ ;  /* 0x000000040e027224 */ /* 0x080fe200078e02ff */
[----:B------:R-:W-:Y:S04]  /*13e90*/  BSSY B0, `(.L_x_766) ;  /* 0x0000141000007945 */ /* 0x000fe80003800000 */
[C---:B------:R-:W-:Y:S01]  /*13ea0*/  VIADDMNMX R4, R2.reuse, R4, R12, PT ;  /* 0x0000000402047246 */ /* 0x040fe2000380010c */
[----:B------:R-:W-:-:S04]  /*13eb0*/  IMAD R2, R2, 0x60, -R6 ;  /* 0x0000006002027824 */ /* 0x000fc800078e0a06 */
[----:B------:R-:W-:Y:S01]  /*13ec0*/  IMAD R6, R4, 0x60, -R6 ;  /* 0x0000006004067824 */ /* 0x000fe200078e0a06 */
[----:B------:R-:W-:-:S04]  /*13ed0*/  VIMNMX R2, RZ, R2, !PT ;  /* 0x00000002ff027248 */ /* 0x000fc80007fe0100 */
[----:B------:R-:W-:-:S04]  /*13ee0*/  VIMNMX R11, R6, R11, PT ;  /* 0x0000000b060b7248 */ /* 0x000fc80003fe0100 */
[----:B------:R-:W-:Y:S01]  /*13ef0*/  ISETP.GT.AND P0, PT, R11, R2, PT ;  /* 0x000000020b00720c */ /* 0x000fe20003f04270 */
[----:B------:R-:W-:-:S05]  /*13f00*/  IMAD.WIDE.U32 R2, R2, -0x55555555, RZ ;  /* 0xaaaaaaab02027825 */ /* 0x000fca00078e00ff */
[----:B------:R-:W-:-:S05]  /*13f10*/  SHF.R.U32.HI R3, RZ, 0x6, R3 ;  /* 0x00000006ff037819 */ /* 0x000fca0000011603 */
[----:B------:R-:W-:Y:S02]  /*13f20*/  IMAD.MOV.U32 R8, RZ, RZ, R3 ;  /* 0x000000ffff087224 */ /* 0x000fe400078e0003 */
[----:B------:R-:W-:-:S04]  /*13f30*/  @P0 VIADD R11, R11, 0x5f ;  /* 0x0000005f0b0b0836 */ /* 0x000fc80000000000 */
[----:B------:R-:W-:-:S05]  /*13f40*/  @P0 IMAD.HI R2, R11, 0x2aaaaaab, RZ ;  /* 0x2aaaaaab0b020827 */ /* 0x000fca00078e02ff */
[----:B------:R-:W-:-:S04]  /*13f50*/  @P0 SHF.R.U32.HI R4, RZ, 0x1f, R2 ;  /* 0x0000001fff040819 */ /* 0x000fc80000011602 */
[----:B------:R-:W-:Y:S02]  /*13f60*/  @P0 LEA.HI.SX32 R8, R2, R4, 0x1c ;  /* 0x0000000402080211 */ /* 0x000fe400078fe2ff */
[----:B------:R-:W-:Y:S02]  /*13f70*/  PLOP3.LUT P0, PT, PT, PT, PT, 0x80, 0x0 ;  /* 0x000000000000781c */ /* 0x000fe40003f0f070 */
[----:B------:R-:W-:-:S13]  /*13f80*/  ISETP.GT.AND P3, PT, R8, R3, PT ;  /* 0x000000030800720c */ /* 0x000fda0003f64270 */
[----:B------:R-:W-:Y:S05]  /*13f90*/  @!P3 BRA `(.L_x_767) ;  /* 0x0000001000c0b947 */ /* 0x000fea0003800000 */
[----:B------:R-:W-:Y:S01]  /*13fa0*/  UMOV UR4, 0xffffffff ;  /* 0xffffffff00047882 */ /* 0x000fe20000000000 */
[----:B------:R-:W-:Y:S02]  /*13fb0*/  SEL R2, R13, RZ, !P2 ;  /* 0x000000ff0d027207 */ /* 0x000fe40005000000 */
[----:B------:R-:W-:Y:S05]  /*13fc0*/  BRA.DIV UR4, `(.L_x_768) ;  /* 0x0000007604a47947 */ /* 0x000fea000b800000 */
[----:B------:R-:W1:Y:S02]  /*13fd0*/  S2R R4, SR_TID.X ;  /* 0x0000000000047919 */ /* 0x000e640000002100 */
[----:B-1----:R-:W-:-:S04]  /*13fe0*/  SHF.R.U32.HI R4, RZ, 0x5, R4 ;  /* 0x00000005ff047819 */ /* 0x002fc80000011604 */
[----:B------:R-:W-:-:S05]  /*13ff0*/  LOP3.LUT R4, R4, 0x3, RZ, 0xc0, !PT ;  /* 0x0000000304047812 */ /* 0x000fca00078ec0ff */
[----:B0-----:R0:W1:Y:S02]  /*14000*/  SHFL.IDX PT, R14, R4, RZ, 0x1f ;  /* 0x00001fff040e7589 */ /* 0x00106400000e0000 */
.L_x_973:
[----:B-1----:R-:W-:Y:S02]  /*14010*/  ISETP.NE.AND P0, PT, R14, RZ, PT ;  /* 0x000000ff0e00720c */ /* 0x002fe40003f05270 */
[----:B------:R-:W-:-:S11]  /*14020*/  PLOP3.LUT P6, PT, PT, PT, PT, 0x8, 0x0 ;  /* 0x000000000000781c */ /* 0x000fd60003fce170 */
[----:B------:R-:W-:Y:S05]  /*14030*/  @P0 BRA `(.L_x_769) ;  /* 0x00000000000c0947 */ /* 0x000fea0003800000 */
[----:B------:R-:W-:-:S03]  /*14040*/  UMOV UR4, 0xffffffff ;  /* 0xffffffff00047882 */ /* 0x000fc60000000000 */
[----:B------:R-:W-:Y:S05]  /*14050*/  BRA.DIV UR4, `(.L_x_770) ;  /* 0x0000007604b47947 */ /* 0x000fea000b800000 */
[----:B------:R-:W-:-:S13]  /*14060*/  ELECT P6, URZ, PT ;  /* 0x00000000003f782f */ /* 0x000fda00038c0000 */
.L_x_769:
[----:B0-----:R-:W2:Y:S01]  /*14070*/  LDL R4, [R1+0x54] ;  /* 0x0000540001047983 */ /* 0x001ea20000100800 */
[----:B------:R-:W-:Y:S01]  /*14080*/  BSSY B1, `(.L_x_771) ;  /* 0x0000008000017945 */ /* 0x000fe20003800000 */
[----:B--2---:R-:W-:-:S05]  /*14090*/  VIADD R4, R4, 0x1 ;  /* 0x0000000104047836 */ /* 0x004fca0000000000 */
[----:B------:R-:W-:-:S04]  /*140a0*/  LEA.HI R5, R4, R4, RZ, 0x1 ;  /* 0x0000000404057211 */ /* 0x000fc800078f08ff */
[----:B------:R-:W-:-:S05]  /*140b0*/  LOP3.LUT R5, R5, 0xfffffffe, RZ, 0xc0, !PT ;  /* 0xfffffffe05057812 */ /* 0x000fca00078ec0ff */
[----:B------:R-:W-:-:S05]  /*140c0*/  IMAD.IADD R4, R4, 0x1, -R5 ;  /* 0x0000000104047824 */ /* 0x000fca00078e0a05 */
[----:B------:R-:W-:-:S04]  /*140d0*/  SHF.L.U32 R4, R4, 0x1f, RZ ;  /* 0x0000001f04047819 */ /* 0x000fc800000006ff */
[----:B------:R-:W0:Y:S02]  /*140e0*/  SYNCS.PHASECHK.TRANS64.TRYWAIT P0, [R18+URZ+0x22820], R4 ;  /* 0x02282004120075a7 */ /* 0x000e24000800017f */
[----:B0-----:R-:W-:Y:S05]  /*140f0*/  @!P0 BRA `(.L_x_772) ;  /* 0x0000007400ac8947 */ /* 0x001fea0003800000 */
.L_x_976:
[----:B------:R-:W-:Y:S05]  /*14100*/  BSYNC B1 ;  /* 0x0000000000017941 */ /* 0x000fea0003800000 */
.L_x_771:
[----:B------:R-:W-:Y:S04]  /*14110*/  BSSY B1, `(.L_x_773) ;  /* 0x000007f000017945 */ /* 0x000fe80003800000 */
[----:B------:R-:W-:Y:S05]  /*14120*/  @!P6 BRA `(.L_x_774) ;  /* 0x0000000400f4e947 */ /* 0x000fea0003800000 */
[----:B------:R-:W0:Y:S04]  /*14130*/  LDL R7, [R1+0x10] ;  /* 0x0000100001077983 */ /* 0x000e280000100800 */
[----:B------:R-:W2:Y:S01]  /*14140*/  LDL R6, [R1+0x18] ;  /* 0x0000180001067983 */ /* 0x000ea20000100800 */
[----:B------:R-:W-:Y:S01]  /*14150*/  BSSY B2, `(.L_x_775) ;  /* 0x0000008000027945 */ /* 0x000fe20003800000 */
[----:B------:R-:W1:Y:S02]  /*14160*/  S2R R5, SR_TID.X ;  /* 0x0000000000057919 */ /* 0x000e640000002100 */
[----:B-1----:R-:W-:-:S04]  /*14170*/  LOP3.LUT R5, R5, 0x7f, RZ, 0xc0, !PT ;  /* 0x0000007f05057812 */ /* 0x002fc800078ec0ff */
[----:B------:R-:W-:Y:S01]  /*14180*/  ISETP.NE.AND P2, PT, R5, RZ, PT ;  /* 0x000000ff0500720c */ /* 0x000fe20003f45270 */
[----:B0-----:R-:W-:Y:S01]  /*14190*/  IMAD R4, R7, 0x8, R18 ;  /* 0x0000000807047824 */ /* 0x001fe200078e0212 */
[----:B--2---:R-:W-:-:S04]  /*141a0*/  SHF.L.U32 R9, R6, 0x1f, RZ ;  /* 0x0000001f06097819 */ /* 0x004fc800000006ff */
[----:B------:R-:W0:Y:S02]  /*141b0*/  SYNCS.PHASECHK.TRANS64.TRYWAIT P0, [R4+URZ+0x228a0], R9 ;  /* 0x0228a009040075a7 */ /* 0x000e24000800017f */
[----:B0-----:R-:W-:Y:S05]  /*141c0*/  @!P0 BRA `(.L_x_776) ;  /* 0x00000074008c8947 */ /* 0x001fea0003800000 */
.L_x_977:
[----:B------:R-:W-:Y:S05]  /*141d0*/  BSYNC B2 ;  /* 0x0000000000027941 */ /* 0x000fea0003800000 */
.L_x_775:
[----:B------:R-:W-:Y:S04]  /*141e0*/  BSSY B2, `(.L_x_777) ;  /* 0x0000009000027945 */ /* 0x000fe80003800000 */
[----:B------:R-:W-:Y:S05]  /*141f0*/  @P2 BRA `(.L_x_778) ;  /* 0x00000000001c2947 */ /* 0x000fea0003800000 */
[----:B------:R-:W1:Y:S01]  /*14200*/  S2R R6, SR_TID.X ;  /* 0x0000000000067919 */ /* 0x000e620000002100 */
[----:B------:R-:W-:-:S04]  /*14210*/  IMAD.MOV.U32 R5, RZ, RZ, 0x3000 ;  /* 0x00003000ff057424 */ /* 0x000fc800078e00ff */
[----:B------:R2:W-:Y:S01]  /*14220*/  SYNCS.ARRIVE.TRANS64 RZ, [R4+URZ+0x22890], R5 ;  /* 0x0228900504ff79a7 */ /* 0x0005e2000800003f */
[----:B-1----:R-:W-:-:S04]  /*14230*/  LOP3.LUT R6, R6, 0x1f, RZ, 0xc0, !PT ;  /* 0x0000001f06067812 */ /* 0x002fc800078ec0ff */
[----:B------:R-:W-:-:S13]  /*14240*/  ISETP.NE.AND P0, PT, R6, RZ, PT ;  /* 0x000000ff0600720c */ /* 0x000fda0003f05270 */
[----:B--2---:R-:W-:Y:S05]  /*14250*/  @!P0 BRA `(.L_x_778) ;  /* 0x0000000000048947 */ /* 0x004fea0003800000 */
[----:B------:R-:W-:Y:S01]  /*14260*/  BPT.TRAP 0x1 ;  /* 0x000000040000795c */ /* 0x000fe20000300000 */
.L_x_778:
[----:B------:R-:W-:Y:S05]  /*14270*/  BSYNC B2 ;  /* 0x0000000000027941 */ /* 0x000fea0003800000 */
.L_x_777:
[----:B------:R-:W2:Y:S01]  /*14280*/  LDL R6, [R1+0x10] ;  /* 0x0000100001067983 */ /* 0x000ea20000100800 */
[----:B------:R-:W-:Y:S01]  /*14290*/  IMAD.MOV.U32 R11, RZ, RZ, RZ ;  /* 0x000000ffff0b7224 */ /* 0x000fe200078e00ff */
[----:B------:R-:W-:Y:S01]  /*142a0*/  UIADD3 UR4, UP0, UR38, 0x570, URZ ;  /* 0x0000057026047890 */ /* 0x000fe2000ff1e03f */
[----:B------:R-:W-:Y:S01]  /*142b0*/  IMAD R5, R8, 0x60, R0 ;  /* 0x0000006008057824 */ /* 0x000fe200078e0200 */
[----:B------:R-:W-:Y:S01]  /*142c0*/  PLOP3.LUT P0, PT, PT, PT, PT, 0x80, 0x0 ;  /* 0x000000000000781c */ /* 0x000fe20003f0f070 */
[----:B------:R-:W-:Y:S01]  /*142d0*/  VIADD R7, R4, 0x22890 ;  /* 0x0002289004077836 */ /* 0x000fe20000000000 */
[----:B------:R-:W-:Y:S01]  /*142e0*/  R2UR UR10, R11 ;  /* 0x000000000b0a72ca */ /* 0x000fe200000e0000 */
[----:B------:R-:W-:Y:S01]  /*142f0*/  VIADD R5, R5, 0xffffffa0 ;  /* 0xffffffa005057836 */ /* 0x000fe20000000000 */
[----:B------:R-:W-:Y:S01]  /*14300*/  UIADD3.X UR5, URZ, UR39, URZ, UP0, !UPT ;  /* 0x000000273f057290 */ /* 0x000fe200087fe43f */
[----:B------:R-:W-:Y:S01]  /*14310*/  UMOV UR6, 0x0 ;  /* 0x0000000000067882 */ /* 0x000fe20000000000 */
[----:B------:R-:W-:Y:S01]  /*14320*/  UMOV UR7, 0x12f00000 ;  /* 0x12f0000000077882 */ /* 0x000fe20000000000 */
[----:B--2---:R-:W-:-:S04]  /*14330*/  IMAD R6, R6, 0x3000, R18 ;  /* 0x0000300006067824 */ /* 0x004fc800078e0212 */
[----:B------:R-:W-:-:S07]  /*14340*/  VIADD R6, R6, 0x1c400 ;  /* 0x0001c40006067836 */ /* 0x000fce0000000000 */
.L_x_779:
        /* <DEDUP_REMOVED lines=10> */
[----:B------:R-:W1:Y:S01]  /*143f0*/  SYNCS.PHASECHK.TRANS64.TRYWAIT P0, [R4+URZ+0x228c0], R9 ;  /* 0x0228c009040075a7 */ /* 0x000e62000800017f */
[----:B------:R-:W-:Y:S04]  /*14400*/  BSSY B2, `(.L_x_780) ;  /* 0x0000002000027945 */ /* 0x000fe80003800000 */
[----:B-1----:R-:W-:Y:S05]  /*14410*/  @!P0 BRA `(.L_x_781) ;  /* 0x00000074000c8947 */ /* 0x002fea0003800000 */
.L_x_978:
[----:B------:R-:W-:Y:S05]  /*14420*/  BSYNC B2 ;  /* 0x0000000000027941 */ /* 0x000fea0003800000 */
.L_x_780:
[----:B------:R-:W-:Y:S01]  /*14430*/  BSSY B2, `(.L_x_782) ;  /* 0x000000b000027945 */ /* 0x000fe20003800000 */
[----:B------:R-:W-:Y:S02]  /*14440*/  IMAD.MOV.U32 R12, RZ, RZ, 0x0 ;  /* 0x00000000ff0c7424 */ /* 0x000fe400078e00ff */
[----:B------:R-:W-:Y:S01]  /*14450*/  IMAD.MOV.U32 R13, RZ, RZ, 0x12f00000 ;  /* 0x12f00000ff0d7424 */ /* 0x000fe200078e00ff */
[----:B------:R-:W-:Y:S06]  /*14460*/  @P2 BRA `(.L_x_783) ;  /* 0x00000000001c2947 */ /* 0x000fec0003800000 */
[----:B------:R-:W2:Y:S01]  /*14470*/  S2R R7, SR_TID.X ;  /* 0x0000000000077919 */ /* 0x000ea20000002100 */
[----:B------:R-:W-:-:S04]  /*14480*/  IMAD.MOV.U32 R6, RZ, RZ, 0xc000 ;  /* 0x0000c000ff067424 */ /* 0x000fc800078e00ff */
[----:B------:R3:W-:Y:S01]  /*14490*/  SYNCS.ARRIVE.TRANS64 RZ, [R4+URZ+0x228b0], R6 ;  /* 0x0228b00604ff79a7 */ /* 0x0007e2000800003f */
[----:B--2---:R-:W-:-:S04]  /*144a0*/  LOP3.LUT R7, R7, 0x1f, RZ, 0xc0, !PT ;  /* 0x0000001f07077812 */ /* 0x004fc800078ec0ff */
[----:B------:R-:W-:-:S13]  /*144b0*/  ISETP.NE.AND P0, PT, R7, RZ, PT ;  /* 0x000000ff0700720c */ /* 0x000fda0003f05270 */
[----:B---3--:R-:W-:Y:S05]  /*144c0*/  @!P0 BRA `(.L_x_783) ;  /* 0x0000000000048947 */ /* 0x008fea0003800000 */
[----:B------:R-:W-:Y:S01]  /*144d0*/  BPT.TRAP 0x1 ;  /* 0x000000040000795c */ /* 0x000fe20000300000 */
.L_x_783:
[----:B------:R-:W-:Y:S05]  /*144e0*/  BSYNC B2 ;  /* 0x0000000000027941 */ /* 0x000fea0003800000 */
.L_x_782:
[----:B------:R-:W2:Y:S01]  /*144f0*/  LDL R6, [R1+0x10] ;  /* 0x0000100001067983 */ /* 0x000ea20000100800 */
[----:B------:R-:W-:Y:S01]  /*14500*/  R2UR UR10, R11 ;  /* 0x000000000b0a72ca */ /* 0x000fe200000e0000 */
[----:B------:R-:W-:Y:S01]  /*14510*/  UIADD3 UR4, UP0, UR38, 0x670, URZ ;  /* 0x0000067026047890 */ /* 0x000fe2000ff1e03f */
[----:B------:R-:W-:Y:S01]  /*14520*/  R2UR UR6, R12 ;  /* 0x000000000c0672ca */ /* 0x000fe200000e0000 */
[----:B01----:R-:W-:Y:S01]  /*14530*/  VIADD R4, R4, 0x228b0 ;  /* 0x000228b004047836 */ /* 0x003fe20000000000 */
[----:B------:R-:W-:Y:S01]  /*14540*/  R2UR UR7, R13 ;  /* 0x000000000d0772ca */ /* 0x000fe200000e0000 */
[----:B------:R-:W-:Y:S01]  /*14550*/  UIADD3.X UR5, URZ, UR39, URZ, UP0, !UPT ;  /* 0x000000273f057290 */ /* 0x000fe200087fe43f */
[----:B------:R-:W-:Y:S01]  /*14560*/  PLOP3.LUT P0, PT, PT, PT, PT, 0x80, 0x0 ;  /* 0x000000000000781c */ /* 0x000fe20003f0f070 */
[----:B--2---:R-:W-:-:S05]  /*14570*/  IMAD R7, R6, 0xc000, R18 ;  /* 0x0000c00006077824 */ /* 0x004fca00078e0212 */
[----:B------:R-:W-:-:S07]  /*14580*/  IADD3 R6, R7, 0x400, RZ ;  /* 0x0000040007067810 */ /* 0x000fce0007ffe0ff */
.L_x_784:
        /* <DEDUP_REMOVED lines=15> */
.L_x_785:
        /* <DEDUP_REMOVED lines=15> */
.L_x_786:
        /* <DEDUP_REMOVED lines=15> */
.L_x_787:
        /* <DEDUP_REMOVED lines=10> */
.L_x_774:
[----:B------:R-:W-:Y:S05]  /*14900*/  BSYNC B1 ;  /* 0x0000000000017941 */ /* 0x000fea0003800000 */
.L_x_773:
[----:B------:R-:W2:Y:S04]  /*14910*/  LDL.LU R9, [R1+0x10] ;  /* 0x0000100001097983 */ /* 0x000ea80000300800 */
[----:B------:R-:W3:Y:S01]  /*14920*/  LDL.LU R7, [R1+0x18] ;  /* 0x0000180001077983 */ /* 0x000ee20000300800 */
[----:B0-----:R-:W-:Y:S01]  /*14930*/  VIADD R4, R8, 0xfffffffe ;  /* 0xfffffffe08047836 */ /* 0x001fe20000000000 */
[----:B------:R-:W-:-:S04]  /*14940*/  PLOP3.LUT P0, PT, PT, PT, PT, 0x8, 0x0 ;  /* 0x000000000000781c */ /* 0x000fc80003f0e170 */
[----:B------:R-:W-:Y:S01]  /*14950*/  ISETP.GE.AND P3, PT, R4, R3, PT ;  /* 0x000000030400720c */ /* 0x000fe20003f66270 */
[----:B--2---:R-:W-:-:S05]  /*14960*/  VIADD R5, R9, 0x1 ;  /* 0x0000000109057836 */ /* 0x004fca0000000000 */
[----:B------:R-:W-:-:S04]  /*14970*/  ISETP.NE.AND P2, PT, R5, 0x2, PT ;  /* 0x000000020500780c */ /* 0x000fc80003f45270 */
[----:B------:R-:W-:Y:S02]  /*14980*/  SEL R6, RZ, 0x1, P2 ;  /* 0x00000001ff067807 */ /* 0x000fe40001000000 */
[----:B------:R-:W-:Y:S02]  /*14990*/  SEL R5, R5, RZ, P2 ;  /* 0x000000ff05057207 */ /* 0x000fe40001000000 */
[----:B---3--:R-:W-:-:S03]  /*149a0*/  LOP3.LUT R7, R7, R6, RZ, 0x3c, !PT ;  /* 0x0000000607077212 */ /* 0x008fc600078e3cff */
[----:B------:R1:W-:Y:S04]  /*149b0*/  STL [R1+0x10], R5 ;  /* 0x0000100501007387 */ /* 0x0003e80000100800 */
[----:B------:R1:W-:Y:S01]  /*149c0*/  STL [R1+0x18], R7 ;  /* 0x0000180701007387 */ /* 0x0003e20000100800 */
[----:B------:R-:W-:Y:S05]  /*149d0*/  @!P3 BRA `(.L_x_767) ;  /* 0x000000080030b947 */ /* 0x000fea0003800000 */
.L_x_803:
[----:B------:R-:W-:Y:S05]  /*149e0*/  YIELD ;  /* 0x0000000000007946 */ /* 0x000fea0003800000 */
[----:B------:R-:W-:Y:S04]  /*149f0*/  BSSY B1, `(.L_x_788) ;  /* 0x000007e000017945 */ /* 0x000fe80003800000 */
[----:B--2---:R-:W-:Y:S05]  /*14a00*/  @!P6 BRA `(.L_x_789) ;  /* 0x0000000400f0e947 */ /* 0x004fea0003800000 */
[----:B-1----:R-:W2:Y:S04]  /*14a10*/  LDL R5, [R1+0x10] ;  /* 0x0000100001057983 */ /* 0x002ea80000100800 */
[----:B------:R-:W3:Y:S01]  /*14a20*/  LDL R6, [R1+0x18] ;  /* 0x0000180001067983 */ /* 0x000ee20000100800 */
[----:B------:R-:W-:Y:S01]  /*14a30*/  BSSY B2, `(.L_x_790) ;  /* 0x0000008000027945 */ /* 0x000fe20003800000 */
[----:B------:R-:W0:Y:S02]  /*14a40*/  S2R R7, SR_TID.X ;  /* 0x0000000000077919 */ /* 0x000e240000002100 */
[----:B0-----:R-:W-:-:S04]  /*14a50*/  LOP3.LUT R7, R7, 0x7f, RZ, 0xc0, !PT ;  /* 0x0000007f07077812 */ /* 0x001fc800078ec0ff */
[----:B------:R-:W-:Y:S01]  /*14a60*/  ISETP.NE.AND P3, PT, R7, RZ, PT ;  /* 0x000000ff0700720c */ /* 0x000fe20003f65270 */
[----:B--2---:R-:W-:Y:S01]  /*14a70*/  IMAD R5, R5, 0x8, R18 ;  /* 0x0000000805057824 */ /* 0x004fe200078e0212 */
[----:B---3--:R-:W-:-:S04]  /*14a80*/  SHF.L.U32 R6, R6, 0x1f, RZ ;  /* 0x0000001f06067819 */ /* 0x008fc800000006ff */
[----:B------:R-:W0:Y:S02]  /*14a90*/  SYNCS.PHASECHK.TRANS64.TRYWAIT P2, [R5+URZ+0x228a0], R6 ;  /* 0x0228a006050075a7 */ /* 0x000e24000804017f */
[----:B0-----:R-:W-:Y:S05]  /*14aa0*/  @!P2 BRA `(.L_x_791) ;  /* 0x0000006c007ca947 */ /* 0x001fea0003800000 */
.L_x_979:
[----:B------:R-:W-:Y:S05]  /*14ab0*/  BSYNC B2 ;  /* 0x0000000000027941 */ /* 0x000fea0003800000 */
.L_x_790:
        /* <DEDUP_REMOVED lines=9> */
.L_x_793:
[----:B------:R-:W-:Y:S05]  /*14b50*/  BSYNC B2 ;  /* 0x0000000000027941 */ /* 0x000fea0003800000 */
.L_x_792:
[----:B------:R-:W2:Y:S01]  /*14b60*/  LDL R7, [R1+0x10] ;  /* 0x0000100001077983 */ /* 0x000ea20000100800 */
[----:B------:R-:W-:Y:S01]  /*14b70*/  IMAD.MOV.U32 R11, RZ, RZ, RZ ;  /* 0x000000ffff0b7224 */ /* 0x000fe200078e00ff */
[----:B------:R-:W-:Y:S01]  /*14b80*/  UIADD3 UR4, UP0, UR38, 0x570, URZ ;  /* 0x0000057026047890 */ /* 0x000fe2000ff1e03f */
[----:B------:R-:W-:Y:S01]  /*14b90*/  PLOP3.LUT P2, PT, PT, PT, PT, 0x80, 0x0 ;  /* 0x000000000000781c */ /* 0x000fe20003f4f070 */
[----:B------:R-:W-:Y:S01]  /*14ba0*/  IMAD R8, R4, 0x60, R0 ;  /* 0x0000006004087824 */ /* 0x000fe200078e0200 */
[----:B------:R-:W-:Y:S01]  /*14bb0*/  UMOV UR6, 0x0 ;  /* 0x0000000000067882 */ /* 0x000fe20000000000 */
[----:B------:R-:W-:Y:S01]  /*14bc0*/  R2UR UR10, R11 ;  /* 0x000000000b0a72ca */ /* 0x000fe200000e0000 */
[----:B------:R-:W-:Y:S01]  /*14bd0*/  VIADD R9, R5, 0x22890 ;  /* 0x0002289005097836 */ /* 0x000fe20000000000 */
[----:B------:R-:W-:Y:S01]  /*14be0*/  UIADD3.X UR5, URZ, UR39, URZ, UP0, !UPT ;  /* 0x000000273f057290 */ /* 0x000fe200087fe43f */
[----:B------:R-:W-:Y:S01]  /*14bf0*/  UMOV UR7, 0x12f00000 ;  /* 0x12f0000000077882 */ /* 0x000fe20000000000 */
[----:B--2---:R-:W-:-:S04]  /*14c00*/  IMAD R7, R7, 0x3000, R18 ;  /* 0x0000300007077824 */ /* 0x004fc800078e0212 */
[----:B------:R-:W-:-:S07]  /*14c10*/  VIADD R7, R7, 0x1c400 ;  /* 0x0001c40007077836 */ /* 0x000fce0000000000 */
.L_x_794:
        /* <DEDUP_REMOVED lines=13> */
.L_x_980:
[----:B------:R-:W-:Y:S05]  /*14cf0*/  BSYNC B2 ;  /* 0x0000000000027941 */ /* 0x000fea0003800000 */
.L_x_795:
[----:B------:R-:W-:Y:S01]  /*14d00*/  BSSY B2, `(.L_x_797) ;  /* 0x000000b000027945 */ /* 0x000fe20003800000 */
[----:B------:R-:W-:Y:S02]  /*14d10*/  IMAD.MOV.U32 R12, RZ, RZ, 0x0 ;  /* 0x00000000ff0c7424 */ /* 0x000fe400078e00ff */
[----:B------:R-:W-:Y:S01]  /*14d20*/  IMAD.MOV.U32 R13, RZ, RZ, 0x12f00000 ;  /* 0x12f00000ff0d7424 */ /* 0x000fe200078e00ff */
[----:B------:R-:W-:Y:S06]  /*14d30*/  @P3 BRA `(.L_x_798) ;  /* 0x00000000001c3947 */ /* 0x000fec0003800000 */
[----:B------:R-:W2:Y:S01]  /*14d40*/  S2R R7, SR_TID.X ;  /* 0x0000000000077919 */ /* 0x000ea20000002100 */
[----:B01----:R-:W-:-:S04]  /*14d50*/  IMAD.MOV.U32 R6, RZ, RZ, 0xc000 ;  /* 0x0000c000ff067424 */ /* 0x003fc800078e00ff */
[----:B------:R3:W-:Y:S01]  /*14d60*/  SYNCS.ARRIVE.TRANS64 RZ, [R5+URZ+0x228b0], R6 ;  /* 0x0228b00605ff79a7 */ /* 0x0007e2000800003f */
[----:B--2---:R-:W-:-:S04]  /*14d70*/  LOP3.LUT R7, R7, 0x1f, RZ, 0xc0, !PT ;  /* 0x0000001f07077812 */ /* 0x004fc800078ec0ff */
[----:B------:R-:W-:-:S13]  /*14d80*/  ISETP.NE.AND P2, PT, R7, RZ, PT ;  /* 0x000000ff0700720c */ /* 0x000fda0003f45270 */
[----:B---3--:R-:W-:Y:S05]  /*14d90*/  @!P2 BRA `(.L_x_798) ;  /* 0x000000000004a947 */ /* 0x008fea0003800000 */
[----:B------:R-:W-:Y:S01]  /*14da0*/  BPT.TRAP 0x1 ;  /* 0x000000040000795c */ /* 0x000fe20000300000 */
.L_x_798:
[----:B------:R-:W-:Y:S05]  /*14db0*/  BSYNC B2 ;  /* 0x0000000000027941 */ /* 0x000fea0003800000 */
.L_x_797:
[----:B01----:R-:W2:Y:S01]  /*14dc0*/  LDL R6, [R1+0x10] ;  /* 0x0000100001067983 */ /* 0x003ea20000100800 */
[----:B------:R-:W-:Y:S01]  /*14dd0*/  R2UR UR10, R11 ;  /* 0x000000000b0a72ca */ /* 0x000fe200000e0000 */
[----:B------:R-:W-:Y:S01]  /*14de0*/  UIADD3 UR4, UP0, UR38, 0x670, URZ ;  /* 0x0000067026047890 */ /* 0x000fe2000ff1e03f */
[----:B------:R-:W-:Y:S01]  /*14df0*/  R2UR UR6, R12 ;  /* 0x000000000c0672ca */ /* 0x000fe200000e0000 */
[----:B------:R-:W-:Y:S01]  /*14e00*/  VIADD R5, R5, 0x228b0 ;  /* 0x000228b005057836 */ /* 0x000fe20000000000 */
[----:B------:R-:W-:Y:S01]  /*14e10*/  R2UR UR7, R13 ;  /* 0x000000000d0772ca */ /* 0x000fe200000e0000 */
[----:B------:R-:W-:Y:S01]  /*14e20*/  UIADD3.X UR5, URZ, UR39, URZ, UP0, !UPT ;  /* 0x000000273f057290 */ /* 0x000fe200087fe43f */
[----:B------:R-:W-:Y:S01]  /*14e30*/  PLOP3.LUT P2, PT, PT, PT, PT, 0x80, 0x0 ;  /* 0x000000000000781c */ /* 0x000fe20003f4f070 */
[----:B--2---:R-:W-:-:S04]  /*14e40*/  IMAD R6, R6, 0xc000, R18 ;  /* 0x0000c00006067824 */ /* 0x004fc800078e0212 */
[----:B------:R-:W-:-:S08]  /*14e50*/  VIADD R7, R6, 0x400 ;  /* 0x0000040006077836 */ /* 0x000fd00000000000 */
.L_x_799:
        /* <DEDUP_REMOVED lines=15> */
.L_x_800:
        /* <DEDUP_REMOVED lines=15> */
.L_x_801:
        /* <DEDUP_REMOVED lines=15> */
.L_x_802:
        /* <DEDUP_REMOVED lines=10> */
.L_x_789:
[----:B------:R-:W-:Y:S05]  /*151d0*/  BSYNC B1 ;  /* 0x0000000000017941 */ /* 0x000fea0003800000 */
.L_x_788:
[----:B------:R-:W2:Y:S04]  /*151e0*/  LDL.LU R9, [R1+0x10] ;  /* 0x0000100001097983 */ /* 0x000ea80000300800 */
[----:B-1----:R-:W3:Y:S01]  /*151f0*/  LDL.LU R7, [R1+0x18] ;  /* 0x0000180001077983 */ /* 0x002ee20000300800 */
[C---:B------:R-:W-:Y:S01]  /*15200*/  ISETP.GT.AND P3, PT, R4.reuse, R3, PT ;  /* 0x000000030400720c */ /* 0x040fe20003f64270 */
[----:B------:R-:W-:Y:S02]  /*15210*/  VIADD R4, R4, 0xffffffff ;  /* 0xffffffff04047836 */ /* 0x000fe40000000000 */
[----:B--2---:R-:W-:-:S05]  /*15220*/  VIADD R5, R9, 0x1 ;  /* 0x0000000109057836 */ /* 0x004fca0000000000 */
[----:B------:R-:W-:-:S04]  /*15230*/  ISETP.NE.AND P2, PT, R5, 0x2, PT ;  /* 0x000000020500780c */ /* 0x000fc80003f45270 */
[----:B------:R-:W-:Y:S02]  /*15240*/  SEL R6, RZ, 0x1, P2 ;  /* 0x00000001ff067807 */ /* 0x000fe40001000000 */
[----:B------:R-:W-:Y:S02]  /*15250*/  SEL R5, R5, RZ, P2 ;  /* 0x000000ff05057207 */ /* 0x000fe40001000000 */
[----:B---3--:R-:W-:-:S05]  /*15260*/  LOP3.LUT R7, R7, R6, RZ, 0x3c, !PT ;  /* 0x0000000607077212 */ /* 0x008fca00078e3cff */
[----:B------:R2:W-:Y:S04]  /*15270*/  STL [R1+0x18], R7 ;  /* 0x0000180701007387 */ /* 0x0005e80000100800 */
[----:B------:R2:W-:Y:S01]  /*15280*/  STL [R1+0x10], R5 ;  /* 0x0000100501007387 */ /* 0x0005e20000100800 */
[----:B------:R-:W-:Y:S05]  /*15290*/  @P3 BRA `(.L_x_803) ;  /* 0xfffffff400d03947 */ /* 0x000fea000383ffff */
.L_x_767:
[----:B------:R-:W-:Y:S05]  /*152a0*/  BSYNC B0 ;  /* 0x0000000000007941 */ /* 0x000fea0003800000 */
.L_x_766:
[----:B-12---:R1:W5:Y:S01]  /*152b0*/  LDL R7, [R1+0x38] ;  /* 0x0000380001077983 */ /* 0x0063620000100800 */
[----:B------:R-:W-:Y:S05]  /*152c0*/  @!P0 WARPSYNC.ALL ;  /* 0x0000000000008948 */ /* 0x000fea0003800000 */
[----:B------:R1:W-:Y:S01]  /*152d0*/  STL [R1+0x3c], RZ ;  /* 0x00003cff01007387 */ /* 0x0003e20000100800 */
[----:B------:R-:W-:Y:S01]  /*152e0*/  BSSY B0, `(.L_x_804) ;  /* 0x0000020000007945 */ /* 0x000fe20003800000 */
[----:B------:R-:W-:Y:S06]  /*152f0*/  @!P0 BAR.SYNC.DEFER_BLOCKING 0xc, 0x180 ;  /* 0x0306000000008b1d */ /* 0x000fec0000010000 */
[----:B-1----:R-:W-:Y:S05]  /*15300*/  @!P1 BRA `(.L_x_805) ;  /* 0x0000000000749947 */ /* 0x002fea0003800000 */
[----:B------:R-:W-:-:S13]  /*15310*/  ISETP.NE.AND P0, PT, R10, RZ, PT ;  /* 0x000000ff0a00720c */ /* 0x000fda0003f05270 */
[----:B------:R-:W1:Y:S02]  /*15320*/  @!P0 LDC R10, c[0x0][0x9f0] ;  /* 0x00027c00ff0a8b82 */ /* 0x000e640000000800 */
[----:B-1----:R-:W-:-:S04]  /*15330*/  IABS R0, R10 ;  /* 0x0000000a00007213 */ /* 0x002fc80000000000 */
        /* <DEDUP_REMOVED lines=9> */
[----:B-----5:R-:W-:Y:S02]  /*153d0*/  IADD3 R4, R7, -0x1, R10 ;  /* 0xffffffff07047810 */ /* 0x020fe40007ffe00a */
[----:B------:R-:W-:Y:S02]  /*153e0*/  IADD3 R2, RZ, -R2, RZ ;  /* 0x80000002ff027210 */ /* 0x000fe40007ffe0ff */
[----:B------:R-:W-:Y:S02]  /*153f0*/  IABS R3, R4 ;  /* 0x0000000400037213 */ /* 0x000fe40000000000 */
[----:B------:R-:W-:Y:S01]  /*15400*/  LOP3.LUT R4, R4, R10, RZ, 0x3c, !PT ;  /* 0x0000000a04047212 */ /* 0x000fe200078e3cff */
[----:B------:R-:W-:-:S02]  /*15410*/  IMAD.MOV.U32 R5, RZ, RZ, R2 ;  /* 0x000000ffff057224 */ /* 0x000fc400078e0002 */
        /* <DEDUP_REMOVED lines=11> */
[----:B------:R1:W-:Y:S02]  /*154d0*/  STL [R1+0x3c], R2 ;  /* 0x00003c0201007387 */ /* 0x0003e40000100800 */
.L_x_805:
[----:B------:R-:W-:Y:S05]  /*154e0*/  BSYNC B0 ;  /* 0x0000000000007941 */ /* 0x000fea0003800000 */
.L_x_804:
[----:B------:R-:W2:Y:S04]  /*154f0*/  LDL R0, [R1+0x3c] ;  /* 0x00003c0001007983 */ /* 0x000ea80000100800 */
[----:B-1----:R-:W2:Y:S01]  /*15500*/  LDL R2, [R1+0x5c] ;  /* 0x00005c0001027983 */ /* 0x002ea20000100800 */
[----:B------:R-:W-:Y:S01]  /*15510*/  BSSY B7, `(.L_x_806) ;  /* 0x00003e6000077945 */ /* 0x000fe20003800000 */
[----:B--2---:R-:W-:-:S05]  /*15520*/  IMAD R2, R2, R0, RZ ;  /* 0x0000000002027224 */ /* 0x004fca00078e02ff */
[----:B-----5:R-:W-:Y:S01]  /*15530*/  VIADDMNMX R0, R2, R0, R7, PT ;  /* 0x0000000002007246 */ /* 0x020fe20003800107 */
[----:B------:R1:W-:Y:S03]  /*15540*/  STL [R1+0x28], R2 ;  /* 0x0000280201007387 */ /* 0x0003e60000100800 */
[----:B------:R-:W-:Y:S01]  /*15550*/  ISETP.GT.AND P0, PT, R0, R2, PT ;  /* 0x000000020000720c */ /* 0x000fe20003f04270 */
[----:B------:R1:W-:-:S12]  /*15560*/  STL [R1+0x40], R0 ;  /* 0x0000400001007387 */ /* 0x0003d80000100800 */
[----:B-1----:R-:W-:Y:S05]  /*15570*/  @P0 BRA `(.L_x_807) ;  /* 0x0000000000480947 */ /* 0x002fea0003800000 */
[----:B------:R-:W1:Y:S02]  /*15580*/  S2R R0, SR_TID.X ;  /* 0x0000000000007919 */ /* 0x000e640000002100 */
[----:B-1----:R-:W-:-:S04]  /*15590*/  LOP3.LUT R0, R0, 0x7f, RZ, 0xc0, !PT ;  /* 0x0000007f00007812 */ /* 0x002fc800078ec0ff */
[----:B------:R-:W-:-:S13]  /*155a0*/  ISETP.NE.AND P0, PT, R0, RZ, PT ;  /* 0x000000ff0000720c */ /* 0x000fda0003f05270 */
[----:B------:R-:W-:Y:S05]  /*155b0*/  @P0 BRA `(.L_x_808) ;  /* 0x0000003c006c0947 */ /* 0x000fea0003800000 */
[----:B------:R-:W1:Y:S01]  /*155c0*/  S2R R5, SR_LANEID ;  /* 0x0000000000057919 */ /* 0x000e620000000000 */
[----:B------:R-:W-:Y:S01]  /*155d0*/  VOTEU.ANY UR4, UPT, PT ;  /* 0x0000000000047886 */ /* 0x000fe200038e0100 */
[----:B------:R-:W2:Y:S01]  /*155e0*/  LDC.64 R2, c[0x0][0xc60] ;  /* 0x00031800ff027b82 */ /* 0x000ea20000000a00 */
[----:B------:R-:W1:Y:S02]  /*155f0*/  FLO.U32 R0, UR4 ;  /* 0x0000000400007d00 */ /* 0x000e6400080e0000 */
[----:B-1----:R-:W-:-:S06]  /*15600*/  ISETP.EQ.U32.AND P0, PT, R0, R5, PT ;  /* 0x000000050000720c */ /* 0x002fcc0003f02070 */
[----:B------:R-:W2:Y:S07]  /*15610*/  POPC R5, UR4 ;  /* 0x0000000400057d09 */ /* 0x000eae0008000000 */
[----:B--2---:R-:W2:Y:S01]  /*15620*/  @P0 ATOMG.E.ADD.STRONG.GPU PT, R3, desc[UR40][R2.64], R5 ;  /* 0x00000005020309a8 */ /* 0x004ea200081ee1e8 */
[----:B------:R-:W1:Y:S02]  /*15630*/  S2R R4, SR_LTMASK ;  /* 0x0000000000047919 */ /* 0x000e640000003900 */
[----:B-1----:R-:W-:-:S04]  /*15640*/  LOP3.LUT R4, R4, UR4, RZ, 0xc0, !PT ;  /* 0x0000000404047c12 */ /* 0x002fc8000f8ec0ff */
[----:B------:R-:W1:Y:S01]  /*15650*/  POPC R7, R4 ;  /* 0x0000000400077309 */ /* 0x000e620000000000 */
[----:B--2---:R-:W1:Y:S02]  /*15660*/  SHFL.IDX PT, R0, R3, R0, 0x1f ;  /* 0x00001f0003007589 */ /* 0x004e6400000e0000 */
[----:B-1----:R-:W-:-:S05]  /*15670*/  IADD3 R0, R0, UR37, R7 ;  /* 0x0000002500007c10 */ /* 0x002fca000fffe007 */
[----:B------:R3:W-:Y:S01]  /*15680*/  STL [R1], R0 ;  /* 0x0000000001007387 */ /* 0x0007e20000100800 */
[----:B------:R-:W-:Y:S05]  /*15690*/  BRA `(.L_x_808) ;  /* 0x0000003c00347947 */ /* 0x000fea0003800000 */
.L_x_807:
        /* <DEDUP_REMOVED lines=11> */
[----:B------:R-:W-:Y:S02]  /*15750*/  IMAD.U32 R6, RZ, RZ, UR8 ;  /* 0x00000008ff067e24 */ /* 0x000fe4000f8e00ff */
[----:B------:R-:W-:-:S02]  /*15760*/  IMAD.U32 R7, RZ, RZ, UR9 ;  /* 0x00000009ff077e24 */ /* 0x000fc4000f8e00ff */
[----:B------:R-:W-:Y:S02]  /*15770*/  IMAD.U32 R10, RZ, RZ, UR4 ;  /* 0x00000004ff0a7e24 */ /* 0x000fe4000f8e00ff */
[----:B------:R-:W-:Y:S02]  /*15780*/  IMAD.U32 R11, RZ, RZ, UR5 ;  /* 0x00000005ff0b7e24 */ /* 0x000fe4000f8e00ff */
[----:B------:R-:W-:Y:S02]  /*15790*/  IMAD.MOV.U32 R8, RZ, RZ, 0x70 ;  /* 0x00000070ff087424 */ /* 0x000fe400078e00ff */
[----:B0-----:R-:W-:Y:S02]  /*157a0*/  IMAD.MOV.U32 R12, RZ, RZ, 0x1 ;  /* 0x00000001ff0c7424 */ /* 0x001fe400078e00ff */
[----:B------:R-:W-:-:S07]  /*157b0*/  IMAD.MOV.U32 R13, RZ, RZ, RZ ;  /* 0x000000ffff0d7224 */ /* 0x000fce00078e00ff */
[----:B------:R-:W-:-:S07]  /*157c0*/  LEPC R20, `(.L_x_810) ;  /* 0x000000001014794e */ /* 0x000fce0000000000 */
[----:B-1----:R-:W-:Y:S05]  /*157d0*/  CALL.ABS.NOINC R2 ;  /* 0x0000000002007343 */ /* 0x002fea0003c00000 */
.L_x_810:
[----:B------:R-:W-:Y:S05]  /*157e0*/  BSYNC B6 ;  /* 0x0000000000067941 */ /* 0x000fea0003800000 */
.L_x_809:
        /* <DEDUP_REMOVED lines=8> */
[----:B------:R1:W2:Y:S01]  /*15870*/  LDC.64 R2, c[0x4][R0] ;  /* 0x0100000000027b82 */ /* 0x0002a20000000a00 */
[----:B------:R-:W-:Y:S01]  /*15880*/  IMAD.U32 R4, RZ, RZ, UR6 ;  /* 0x00000006ff047e24 */ /* 0x000fe2000f8e00ff */
[----:B0-----:R-:W-:Y:S01]  /*15890*/  MOV R12, 0x1 ;  /* 0x00000001000c7802 */ /* 0x001fe20000000f00 */
[----:B------:R-:W-:Y:S02]  /*158a0*/  IMAD.U32 R5, RZ, RZ, UR7 ;  /* 0x00000007ff057e24 */ /* 0x000fe4000f8e00ff */
[----:B------:R-:W-:Y:S02]  /*158b0*/  IMAD.U32 R6, RZ, RZ, UR8 ;  /* 0x00000008ff067e24 */ /* 0x000fe4000f8e00ff */
[----:B------:R-:W-:-:S02]  /*158c0*/  IMAD.U32 R7, RZ, RZ, UR9 ;  /* 0x00000009ff077e24 */ /* 0x000fc4000f8e00ff */
[----:B------:R-:W-:Y:S02]  /*158d0*/  IMAD.U32 R10, RZ, RZ, UR4 ;  /* 0x00000004ff0a7e24 */ /* 0x000fe4000f8e00ff */
[----:B------:R-:W-:Y:S02]  /*158e0*/  IMAD.U32 R11, RZ, RZ, UR5 ;  /* 0x00000005ff0b7e24 */ /* 0x000fe4000f8e00ff */
[----:B------:R-:W-:Y:S02]  /*158f0*/  IMAD.MOV.U32 R8, RZ, RZ, 0x70 ;  /* 0x00000070ff087424 */ /* 0x000fe400078e00ff */
[----:B-1----:R-:W-:-:S07]  /*15900*/  IMAD.MOV.U32 R13, RZ, RZ, RZ ;  /* 0x000000ffff0d7224 */ /* 0x002fce00078e00ff */
[----:B------:R-:W-:-:S07]  /*15910*/  LEPC R20, `(.L_x_813) ;  /* 0x000000001014794e */ /* 0x000fce0000000000 */
[----:B--2---:R-:W-:Y:S05]  /*15920*/  CALL.ABS.NOINC R2 ;  /* 0x0000000002007343 */ /* 0x004fea0003c00000 */
.L_x_813:
        /* <DEDUP_REMOVED lines=16> */
.L_x_812:
[----:B------:R-:W-:Y:S05]  /*15a30*/  BSYNC B6 ;  /* 0x0000000000067941 */ /* 0x000fea0003800000 */
.L_x_811:
[----:B------:R-:W2:Y:S01]  /*15a40*/  LDL.LU R4, [R1+0x20] ;  /* 0x0000200001047983 */ /* 0x000ea20000300800 */
        /* <DEDUP_REMOVED lines=8> */
[----:B---3--:R1:W2:Y:S02]  /*15ad0*/  @P0 LDG.E R7, desc[UR40][R2.64] ;  /* 0x0000002802070981 */ /* 0x0082a4000c1e1900 */
[----:B-1----:R-:W1:Y:S01]  /*15ae0*/  LDC.64 R2, c[0x0][0x418] ;  /* 0x00010600ff027b82 */ /* 0x002e620000000a00 */
[----:B----4-:R-:W-:Y:S01]  /*15af0*/  VIADD R0, R0, 0xffffffff ;  /* 0xffffffff00007836 */ /* 0x010fe20000000000 */
[----:B--2---:R-:W-:Y:S01]  /*15b00*/  SHF.R.S32.HI R8, RZ, 0x1f, R7 ;  /* 0x0000001fff087819 */ /* 0x004fe20000011407 */
[----:B------:R2:W-:Y:S04]  /*15b10*/  @P0 STL [R1+0x8], R7 ;  /* 0x0000080701000387 */ /* 0x0005e80000100800 */
[----:B------:R2:W-:Y:S01]  /*15b20*/  STL [R1+0x20], R8 ;  /* 0x0000200801007387 */ /* 0x0005e20000100800 */
[----:B-1----:R-:W-:Y:S01]  /*15b30*/  LOP3.LUT P0, RZ, R2, UR4, RZ, 0xfc, !PT ;  /* 0x0000000402ff7c12 */ /* 0x002fe2000f80fcff */
[----:B------:R-:W-:-:S03]  /*15b40*/  UMOV UR4, 0xffffffff ;  /* 0xffffffff00047882 */ /* 0x000fc60000000000 */
[----:B------:R-:W-:-:S04]  /*15b50*/  LOP3.LUT P0, RZ, R3, UR5, RZ, 0xfc, P0 ;  /* 0x0000000503ff7c12 */ /* 0x000fc8000800fcff */
[----:B------:R-:W-:Y:S01]  /*15b60*/  SEL R17, R7, RZ, !P0 ;  /* 0x000000ff07117207 */ /* 0x000fe20004000000 */
[----:B--2---:R-:W-:Y:S08]  /*15b70*/  BRA.DIV UR4, `(.L_x_814) ;  /* 0x0000005e04707947 */ /* 0x004ff0000b800000 */
[----:B------:R-:W1:Y:S02]  /*15b80*/  S2R R4, SR_TID.X ;  /* 0x0000000000047919 */ /* 0x000e640000002100 */
[----:B-1----:R-:W-:-:S04]  /*15b90*/  SHF.R.U32.HI R4, RZ, 0x5, R4 ;  /* 0x00000005ff047819 */ /* 0x002fc80000011604 */
[----:B------:R-:W-:-:S05]  /*15ba0*/  LOP3.LUT R4, R4, 0x3, RZ, 0xc0, !PT ;  /* 0x0000000304047812 */ /* 0x000fca00078ec0ff */
[----:B0-----:R0:W1:Y:S02]  /*15bb0*/  SHFL.IDX PT, R14, R4, RZ, 0x1f ;  /* 0x00001fff040e7589 */ /* 0x00106400000e0000 */
.L_x_983:
[----:B0-----:R-:W2:Y:S01]  /*15bc0*/  LDL.LU R4, [R1+0x1c] ;  /* 0x00001c0001047983 */ /* 0x001ea20000300800 */
[----:B------:R-:W-:Y:S02]  /*15bd0*/  PLOP3.LUT P1, PT, PT, PT, PT, 0x8, 0x0 ;  /* 0x000000000000781c */ /* 0x000fe40003f2e170 */
[----:B-1----:R-:W-:Y:S01]  /*15be0*/  ISETP.NE.AND P0, PT, R14, RZ, PT ;  /* 0x000000ff0e00720c */ /* 0x002fe20003f05270 */
[----:B------:R0:W-:Y:S01]  /*15bf0*/  STL [R1+0x30], R0 ;  /* 0x0000300001007387 */ /* 0x0001e20000100800 */
[----:B--2---:R-:W-:-:S09]  /*15c00*/  LOP3.LUT R4, R4, 0xfffffffe, RZ, 0xc0, !PT ;  /* 0xfffffffe04047812 */ /* 0x004fd200078ec0ff */
[----:B------:R-:W-:-:S05]  /*15c10*/  @P1 LOP3.LUT R4, R4, 0x1, RZ, 0xfc, !PT ;  /* 0x0000000104041812 */ /* 0x000fca00078efcff */
[----:B------:R0:W-:Y:S01]  /*15c20*/  STL [R1+0x1c], R4 ;  /* 0x00001c0401007387 */ /* 0x0001e20000100800 */
[----:B------:R-:W-:Y:S05]  /*15c30*/  @P0 BRA `(.L_x_815) ;  /* 0x00000004000c0947 */ /* 0x000fea0003800000 */
[----:B------:R-:W-:-:S03]  /*15c40*/  UMOV UR4, 0xffffffff ;  /* 0xffffffff00047882 */ /* 0x000fc60000000000 */
[----:B------:R-:W-:Y:S05]  /*15c50*/  BRA.DIV UR4, `(.L_x_816) ;  /* 0x0000005e046c7947 */ /* 0x000fea000b800000 */
[----:B------:R-:W-:-:S13]  /*15c60*/  ELECT P6, URZ, PT ;  /* 0x00000000003f782f */ /* 0x000fda00038c0000 */
.L_x_986:
[----:B------:R-:W-:Y:S05]  /*15c70*/  @!P6 BRA `(.L_x_815) ;  /* 0x0000000000fce947 */ /* 0x000fea0003800000 */
[----:B------:R-:W-:-:S04]  /*15c80*/  ISETP.NE.U32.AND P0, PT, R2, RZ, PT ;  /* 0x000000ff0200720c */ /* 0x000fc80003f05070 */
[----:B------:R-:W-:-:S13]  /*15c90*/  ISETP.NE.AND.EX P0, PT, R3, RZ, PT, P0 ;  /* 0x000000ff0300720c */ /* 0x000fda0003f05300 */
[----:B------:R-:W-:Y:S05]  /*15ca0*/  @!P0 BRA `(.L_x_817) ;  /* 0x0000000000508947 */ /* 0x000fea0003800000 */
[----:B------:R-:W1:Y:S01]  /*15cb0*/  LDC R6, c[0x0][0x43c] ;  /* 0x00010f00ff067b82 */ /* 0x000e620000000800 */
[----:B------:R-:W-:Y:S01]  /*15cc0*/  IMAD.MOV.U32 R9, RZ, RZ, R0 ;  /* 0x000000ffff097224 */ /* 0x000fe200078e0000 */
[----:B------:R-:W-:-:S03]  /*15cd0*/  ULDC.64 UR4, c[0x0][0x428] ;  /* 0x00010a0000047ab9 */ /* 0x000fc60000000a00 */
[----:B0-----:R-:W-:Y:S01]  /*15ce0*/  IMAD.MOV.U32 R0, RZ, RZ, R9 ;  /* 0x000000ffff007224 */ /* 0x001fe200078e0009 */
[----:B-1----:R-:W-:-:S13]  /*15cf0*/  ISETP.NE.AND P0, PT, R6, 0x1, PT ;  /* 0x000000010600780c */ /* 0x002fda0003f05270 */
[----:B------:R-:W0:Y:S02]  /*15d00*/  @P0 LDC.64 R4, c[0x0][0x440] ;  /* 0x00011000ff040b82 */ /* 0x000e240000000a00 */
[----:B0-----:R-:W-:-:S05]  /*15d10*/  @P0 IMAD.HI.U32 R4, R9, R4, RZ ;  /* 0x0000000409040227 */ /* 0x001fca00078e00ff */
        /* <DEDUP_REMOVED lines=13> */
.L_x_817:
[----:B-1----:R-:W2:Y:S01]  /*15df0*/  LDL R2, [R1+0x14] ;  /* 0x0000140001027983 */ /* 0x002ea20000100800 */
[----:B0-----:R-:W-:Y:S01]  /*15e00*/  IMAD R0, R19, 0x8, R18 ;  /* 0x0000000813007824 */ /* 0x001fe200078e0212 */
[----:B--2---:R-:W-:-:S04]  /*15e10*/  SHF.L.U32 R2, R2, 0x1f, RZ ;  /* 0x0000001f02027819 */ /* 0x004fc800000006ff */
[----:B------:R-:W0:Y:S02]  /*15e20*/  SYNCS.PHASECHK.TRANS64.TRYWAIT P0, [R0+URZ+0x22840], R2 ;  /* 0x02284002000075a7 */ /* 0x000e24000800017f */
[----:B0-----:R-:W-:Y:S05]  /*15e30*/  @!P0 BRA `(.L_x_818) ;  /* 0x0000005c00148947 */ /* 0x001fea0003800000 */
.L_x_987:
[----:B------:R-:W1:Y:S02]  /*15e40*/  S2R R3, SR_TID.X ;  /* 0x0000000000037919 */ /* 0x000e640000002100 */
[----:B-1----:R-:W-:-:S04]  /*15e50*/  LOP3.LUT R3, R3, 0x7f, RZ, 0xc0, !PT ;  /* 0x0000007f03037812 */ /* 0x002fc800078ec0ff */
[----:B------:R-:W-:-:S13]  /*15e60*/  ISETP.NE.AND P0, PT, R3, RZ, PT ;  /* 0x000000ff0300720c */ /* 0x000fda0003f05270 */
        /* <DEDUP_REMOVED lines=8> */
.L_x_819:
[----:B------:R-:W2:Y:S04]  /*15ef0*/  LDL R4, [R1+0x30] ;  /* 0x0000300001047983 */ /* 0x000ea80000100800 */
[----:B------:R-:W3:Y:S04]  /*15f00*/  LDL R3, [R1+0x24] ;  /* 0x0000240001037983 */ /* 0x000ee80000100800 */
[----:B0-----:R-:W4:Y:S01]  /*15f10*/  LDL.LU R2, [R1+0x1c] ;  /* 0x00001c0001027983 */ /* 0x001f220000300800 */
[----:B------:R-:W-:Y:S01]  /*15f20*/  R2UR UR9, R0 ;  /* 0x00000000000972ca */ /* 0x000fe200000e0000 */
[----:B------:R-:W-:Y:S01]  /*15f30*/  IMAD R0, R19, 0x3000, R18 ;  /* 0x0000300013007824 */ /* 0x000fe200078e0212 */
[----:B------:R-:W-:Y:S01]  /*15f40*/  PLOP3.LUT P0, PT, PT, PT, PT, 0x80, 0x0 ;  /* 0x000000000000781c */ /* 0x000fe20003f0f070 */
[----:B------:R-:W-:Y:S01]  /*15f50*/  UIADD3 UR6, UP0, UR38, 0x370, URZ ;  /* 0x0000037026067890 */ /* 0x000fe2000ff1e03f */
[----:B------:R-:W-:Y:S01]  /*15f60*/  R2UR UR12, R16 ;  /* 0x00000000100c72ca */ /* 0x000fe200000e0000 */
[----:B------:R-:W-:Y:S01]  /*15f70*/  UMOV UR5, 0x14f00000 ;  /* 0x14f0000000057882 */ /* 0x000fe20000000000 */
[----:B------:R-:W-:Y:S01]  /*15f80*/  R2UR UR8, R0 ;  /* 0x00000000000872ca */ /* 0x000fe200000e0000 */
[----:B------:R-:W-:Y:S01]  /*15f90*/  UIADD3.X UR7, URZ, UR39, URZ, UP0, !UPT ;  /* 0x000000273f077290 */ /* 0x000fe200087fe43f */
[----:B-----5:R-:W-:Y:S01]  /*15fa0*/  R2UR UR13, R17 ;  /* 0x00000000110d72ca */ /* 0x020fe200000e0000 */
[----:B------:R-:W-:-:S04]  /*15fb0*/  UMOV UR10, URZ ;  /* 0x0000003f000a7c82 */ /* 0x000fc80008000000 */
[----:B------:R-:W-:-:S06]  /*15fc0*/  UIADD3 UR9, UR9, 0x22830, URZ ;  /* 0x0002283009097890 */ /* 0x000fcc000fffe03f */
[----:B------:R-:W-:Y:S01]  /*15fd0*/  UIADD3 UR8, UR8, 0x1c400, URZ ;  /* 0x0001c40008087890 */ /* 0x000fe2000fffe03f */
[----:B--2---:R-:W-:Y:S02]  /*15fe0*/  R2UR UR11, R4 ;  /* 0x00000000040b72ca */ /* 0x004fe400000e0000 */
[----:B---3--:R-:W-:Y:S02]  /*15ff0*/  R2UR UR4, R3 ;  /* 0x00000000030472ca */ /* 0x008fe400000e0000 */
[----:B----4-:R-:W-:-:S04]  /*16000*/  LOP3.LUT R2, R2, 0xfffffffe, RZ, 0xc0, !PT ;  /* 0xfffffffe02027812 */ /* 0x010fc800078ec0ff */
[----:B------:R-:W-:-:S07]  /*16010*/  @P0 LOP3.LUT R2, R2, 0x1, RZ, 0xfc, !PT ;  /* 0x0000000102020812 */ /* 0x000fce00078efcff */
[----:B------:R-:W-:Y:S01]  /*16020*/  UIMAD UR11, UR11, 0x60, UR4 ;  /* 0x000000600b0b78a4 */ /* 0x000fe2000f8e0204 */
[----:B------:R1:W-:Y:S02]  /*16030*/  STL [R1+0x1c], R2 ;  /* 0x00001c0201007387 */ /* 0x0003e40000100800 */
[----:B------:R-:W-:-:S06]  /*16040*/  UMOV UR4, 0x0 ;  /* 0x0000000000047882 */ /* 0x000fcc0000000000 */
[----:B------:R1:W-:Y:S01]  /*16050*/  UTMALDG.4D [UR8], [UR6], desc[UR4] ;  /* 0x00000408060075b4 */ /* 0x0003e20008019000 */
[----:B------:R-:W-:Y:S02]  /*16060*/  NOP ;  /* 0x0000000000007918 */ /* 0x000fe40000000000 */
.L_x_815:
[----:B------:R-:W2:Y:S04]  /*16070*/  LDL.LU R3, [R1+0x48] ;  /* 0x0000480001037983 */ /* 0x000ea80000300800 */
[----:B------:R-:W3:Y:S04]  /*16080*/  LDL.LU R5, [R1+0x2c] ;  /* 0x00002c0001057983 */ /* 0x000ee80000300800 */
[----:B0-----:R-:W4:Y:S01]  /*16090*/  LDL.LU R4, [R1+0x50] ;  /* 0x0000500001047983 */ /* 0x001f220000300800 */
[----:B------:R-:W-:Y:S05]  /*160a0*/  WARPSYNC.ALL ;  /* 0x0000000000007948 */ /* 0x000fea0003800000 */
[----:B-1----:R-:W-:Y:S01]  /*160b0*/  ULDC.64 UR6, c[0x0][0xa00] ;  /* 0x0002800000067ab9 */ /* 0x002fe20000000a00 */
        /* <DEDUP_REMOVED lines=19> */
[----:B0-----:R-:W-:Y:S01]  /*161f0*/  MOV R2, 0x0 ;  /* 0x0000000000027802 */ /* 0x001fe20000000f00 */
[----:B------:R-:W-:Y:S01]  /*16200*/  ULDC.64 UR4, c[0x4][0x98] ;  /* 0x0100260000047ab9 */ /* 0x000fe20000000a00 */
[----:B------:R-:W-:Y:S01]  /*16210*/  ULDC.64 UR6, c[0x4][0xa0] ;  /* 0x0100280000067ab9 */ /* 0x000fe20000000a00 */
[----:B------:R-:W-:Y:S01]  /*16220*/  ULDC.64 UR8, c[0x4][0x20] ;  /* 0x0100080000087ab9 */ /* 0x000fe20000000a00 */
[----:B------:R-:W-:Y:S01]  /*16230*/  IMAD.U32 R4, RZ, RZ, UR4 ;  /* 0x00000004ff047e24 */ /* 0x000fe2000f8e00ff */
[----:B------:R-:W-:Y:S01]  /*16240*/  MOV R7, UR7 ;  /* 0x0000000700077c02 */ /* 0x000fe20008000f00 */
[----:B------:R-:W0:Y:S01]  /*16250*/  LDC.64 R2, c[0x4][R2] ;  /* 0x0100000002027b82 */ /* 0x000e220000000a00 */
[----:B------:R-:W-:Y:S02]  /*16260*/  IMAD.U32 R5, RZ, RZ, UR5 ;  /* 0x00000005ff057e24 */ /* 0x000fe4000f8e00ff */
[----:B------:R-:W-:Y:S02]  /*16270*/  IMAD.U32 R6, RZ, RZ, UR6 ;  /* 0x00000006ff067e24 */ /* 0x000fe4000f8e00ff */
[----:B------:R-:W-:-:S02]  /*16280*/  IMAD.U32 R10, RZ, RZ, UR8 ;  /* 0x00000008ff0a7e24 */ /* 0x000fc4000f8e00ff */
[----:B------:R-:W-:Y:S02]  /*16290*/  IMAD.U32 R11, RZ, RZ, UR9 ;  /* 0x00000009ff0b7e24 */ /* 0x000fe4000f8e00ff */
[----:B------:R-:W-:Y:S02]  /*162a0*/  IMAD.MOV.U32 R8, RZ, RZ, 0x70 ;  /* 0x00000070ff087424 */ /* 0x000fe400078e00ff */
[----:B------:R-:W-:Y:S02]  /*162b0*/  IMAD.MOV.U32 R12, RZ, RZ, 0x1 ;  /* 0x00000001ff0c7424 */ /* 0x000fe400078e00ff */
[----:B------:R-:W-:-:S07]  /*162c0*/  IMAD.MOV.U32 R13, RZ, RZ, RZ ;  /* 0x000000ffff0d7224 */ /* 0x000fce00078e00ff */
[----:B------:R-:W-:-:S07]  /*162d0*/  LEPC R20, `(.L_x_821) ;  /* 0x000000001014794e */ /* 0x000fce0000000000 */
[----:B0-----:R-:W-:Y:S05]  /*162e0*/  CALL.ABS.NOINC R2 ;  /* 0x0000000002007343 */ /* 0x001fea0003c00000 */
.L_x_821:
[----:B------:R-:W-:Y:S05]  /*162f0*/  BSYNC B6 ;  /* 0x0000000000067941 */ /* 0x000fea0003800000 */
.L_x_820:
[----:B0-----:R-:W2:Y:S01]  /*16300*/  LDL.LU R0, [R1+0x60] ;  /* 0x0000600001007983 */ /* 0x001ea20000300800 */
[----:B------:R-:W-:Y:S01]  /*16310*/  ULDC.64 UR4, c[0x0][0x2d8] ;  /* 0x0000b60000047ab9 */ /* 0x000fe20000000a00 */
[----:B------:R-:W0:Y:S01]  /*16320*/  LDC R8, c[0x0][0x448] ;  /* 0x00011200ff087b82 */ /* 0x000e220000000800 */
[----:B------:R-:W-:Y:S01]  /*16330*/  ULDC UR6, c[0x0][0x2b8] ;  /* 0x0000ae0000067ab9 */ /* 0x000fe20000000800 */
[----:B------:R-:W3:Y:S04]  /*16340*/  LDL.LU R5, [R1+0x50] ;  /* 0x0000500001057983 */ /* 0x000ee80000300800 */
[----:B------:R-:W3:Y:S04]  /*16350*/  LDL.LU.64 R2, [R1+0x48] ;  /* 0x0000480001027983 */ /* 0x000ee80000300a00 */
[----:B------:R-:W4:Y:S01]  /*16360*/  LDL.LU R4, [R1+0x2c] ;  /* 0x00002c0001047983 */ /* 0x000f220000300800 */
[----:B0-----:R-:W-:-:S13]  /*16370*/  ISETP.NE.AND P0, PT, R8, 0x1, PT ;  /* 0x000000010800780c */ /* 0x001fda0003f05270 */
[----:B------:R-:W0:Y:S01]  /*16380*/  @P0 LDC R7, c[0x0][0x450] ;  /* 0x00011400ff070b82 */ /* 0x000e220000000800 */
[----:B---3--:R-:W-:Y:S02]  /*16390*/  IMAD.MOV.U32 R3, RZ, RZ, R5 ;  /* 0x000000ffff037224 */ /* 0x008fe400078e0005 */
[----:B------:R-:W3:Y:S01]  /*163a0*/  LDL.LU R5, [R1+0x4] ;  /* 0x0000040001057983 */ /* 0x000ee20000300800 */
[----:B------:R-:W-:-:S03]  /*163b0*/  IMAD.WIDE.U32 R2, R16, UR4, R2 ;  /* 0x0000000410027c25 */ /* 0x000fc6000f8e0002 */
[----:B------:R1:W5:Y:S01]  /*163c0*/  LDL R9, [R1+0x34] ;  /* 0x0000340001097983 */ /* 0x0003620000100800 */
[----:B------:R-:W-:Y:S01]  /*163d0*/  IMAD R3, R16, UR5, R3 ;  /* 0x0000000510037c24 */ /* 0x000fe2000f8e0203 */
[----:B------:R-:W-:Y:S02]  /*163e0*/  ULDC.64 UR4, c[0x0][0x2e0] ;  /* 0x0000b80000047ab9 */ /* 0x000fe40000000a00 */
[----:B--2---:R-:W-:Y:S02]  /*163f0*/  IMAD R0, R0, UR4, RZ ;  /* 0x0000000400007c24 */ /* 0x004fe4000f8e02ff */
[----:B----4-:R-:W-:-:S04]  /*16400*/  IMAD.WIDE.U32 R2, R4, UR4, R2 ;  /* 0x0000000404027c25 */ /* 0x010fc8000f8e0002 */
[----:B------:R-:W-:Y:S01]  /*16410*/  IMAD R0, R4, UR5, R0 ;  /* 0x0000000504007c24 */ /* 0x000fe2000f8e0200 */
[----:B------:R-:W2:Y:S01]  /*16420*/  S2R R10, SR_TID.X ;  /* 0x00000000000a7919 */ /* 0x000ea20000002100 */
[----:B------:R-:W-:Y:S02]  /*16430*/  ULDC.64 UR4, c[0x0][0x2d0] ;  /* 0x0000b40000047ab9 */ /* 0x000fe40000000a00 */
[----:B------:R-:W-:Y:S01]  /*16440*/  IMAD.IADD R3, R3, 0x1, R0 ;  /* 0x0000000103037824 */ /* 0x000fe200078e0200 */
[----:B------:R-:W4:Y:S02]  /*16450*/  S2R R4, SR_TID.X ;  /* 0x0000000000047919 */ /* 0x000f240000002100 */
[----:B----4-:R-:W-:-:S04]  /*16460*/  LOP3.LUT R4, R4, 0x7f, RZ, 0xc0, !PT ;  /* 0x0000007f04047812 */ /* 0x010fc800078ec0ff */
[----:B------:R-:W-:Y:S02]  /*16470*/  SHF.R.U32.HI R6, RZ, 0x3, R4 ;  /* 0x00000003ff067819 */ /* 0x000fe40000011604 */
[----:B------:R-:W4:Y:S02]  /*16480*/  S2R R4, SR_TID.X ;  /* 0x0000000000047919 */ /* 0x000f240000002100 */
[----:B----4-:R-:W-:-:S05]  /*16490*/  IMAD.SHL.U32 R4, R4, 0x10, RZ ;  /* 0x0000001004047824 */ /* 0x010fca00078e00ff */
[----:B------:R-:W-:Y:S02]  /*164a0*/  LOP3.LUT R4, R6, 0x70, R4, 0xf8, !PT ;  /* 0x0000007006047812 */ /* 0x000fe400078ef804 */
[----:B------:R-:W4:Y:S01]  /*164b0*/  @P0 LDC R6, c[0x0][0x44c] ;  /* 0x00011300ff060b82 */ /* 0x000f220000000800 */
[----:B--2---:R-:W-:-:S05]  /*164c0*/  IMAD.SHL.U32 R10, R10, 0x8, RZ ;  /* 0x000000080a0a7824 */ /* 0x004fca00078e00ff */
[----:B------:R-:W-:Y:S01]  /*164d0*/  LOP3.LUT R10, R10, 0x38, RZ, 0xc0, !PT ;  /* 0x000000380a0a7812 */ /* 0x000fe200078ec0ff */
[----:B---3--:R-:W-:-:S05]  /*164e0*/  IMAD.SHL.U32 R5, R5, 0x80, RZ ;  /* 0x0000008005057824 */ /* 0x008fca00078e00ff */
[----:B------:R-:W-:-:S05]  /*164f0*/  LOP3.LUT R4, R4, R5, RZ, 0xfc, !PT ;  /* 0x0000000504047212 */ /* 0x000fca00078efcff */
[----:B----4-:R-:W-:-:S04]  /*16500*/  @P0 IMAD.HI.U32 R6, R4, R6, RZ ;  /* 0x0000000604060227 */ /* 0x010fc800078e00ff */
[----:B------:R-:W-:Y:S01]  /*16510*/  IMAD.MOV.U32 R0, RZ, RZ, R4 ;  /* 0x000000ffff007224 */ /* 0x000fe200078e0004 */
[----:B0-----:R-:W-:-:S05]  /*16520*/  @P0 SHF.R.U32.HI R0, RZ, R7, R6 ;  /* 0x00000007ff000219 */ /* 0x001fca0000011606 */
        /* <DEDUP_REMOVED lines=18> */
[----:B-1----:R-:W-:Y:S09]  /*16650*/  BRA.DIV UR4, `(.L_x_822) ;  /* 0x0000005604207947 */ /* 0x002ff2000b800000 */
[----:B------:R-:W2:Y:S01]  /*16660*/  LDL.LU R6, [R1+0x58] ;  /* 0x0000580001067983 */ /* 0x000ea20000300800 */
[----:B------:R-:W0:Y:S02]  /*16670*/  S2R R7, SR_TID.X ;  /* 0x0000000000077919 */ /* 0x000e240000002100 */
[----:B0-----:R-:W-:-:S04]  /*16680*/  LOP3.LUT R7, R7, 0x7f, RZ, 0xc0, !PT ;  /* 0x0000007f07077812 */ /* 0x001fc800078ec0ff */
[----:B------:R-:W-:Y:S02]  /*16690*/  SHF.R.U32.HI R11, RZ, 0x3, R7 ;  /* 0x00000003ff0b7819 */ /* 0x000fe40000011607 */
[----:B------:R-:W0:Y:S03]  /*166a0*/  SHFL.IDX PT, R7, R4, RZ, 0x181f ;  /* 0x00181fff04077589 */ /* 0x000e2600000e0000 */
[----:B------:R-:W-:-:S04]  /*166b0*/  IMAD.IADD R0, R11, 0x1, R5 ;  /* 0x000000010b007824 */ /* 0x000fc800078e0205 */
[----:B------:R-:W-:Y:S02]  /*166c0*/  VIADD R5, R0, 0x10 ;  /* 0x0000001000057836 */ /* 0x000fe40000000000 */
        /* <DEDUP_REMOVED lines=24> */
[----:B------:R-:W-:Y:S01]  /*16850*/  @!P1 IMAD.MOV.U32 R7, RZ, RZ, R6 ;  /* 0x000000ffff079224 */ /* 0x000fe200078e0006 */
[----:B------:R-:W-:Y:S01]  /*16860*/  @!P1 MOV R6, R5 ;  /* 0x0000000500069202 */ /* 0x000fe20000000f00 */
[----:B------:R-:W-:-:S04]  /*16870*/  VIADD R5, R0, 0x30 ;  /* 0x0000003000057836 */ /* 0x000fc80000000000 */
[----:B------:R0:W-:Y:S01]  /*16880*/  @!P1 LDGSTS.E.BYPASS.LTC128B.128 [R9+0x19400], desc[UR40][R6.64], !P0 ;  /* 0x1940000006099fae */ /* 0x0001e2000c101d68 */
        /* <DEDUP_REMOVED lines=34> */
[----:B------:R0:W1:Y:S04]  /*16ab0*/  SHFL.IDX PT, R5, R3, 0x7, 0x181f ;  /* 0x00f81f0003057f89 */ /* 0x00006800000e0000 */
[----:B------:R0:W-:Y:S04]  /*16ac0*/  @!P1 LDGSTS.E.BYPASS.LTC128B.128 [R9+0x1b400], desc[UR40][R6.64], !P0 ;  /* 0x1b40000006099fae */ /* 0x0001e8000c101d68 */
[----:B------:R0:W2:Y:S02]  /*16ad0*/  SHFL.IDX PT, R3, R4, 0x7, 0x181f ;  /* 0x00f81f0004037f89 */ /* 0x0000a400000e0000 */
.L_x_1004:
[----:B------:R-:W-:-:S05]  /*16ae0*/  VIADD R0, R0, 0x70 ;  /* 0x0000007000007836 */ /* 0x000fca0000000000 */
[----:B------:R-:W-:-:S13]  /*16af0*/  ISETP.GE.AND P1, PT, R0, R2, PT ;  /* 0x000000020000720c */ /* 0x000fda0003f26270 */
[----:B--2---:R-:W-:-:S05]  /*16b00*/  @!P1 LEA R2, P2, R10, R3, 0x1 ;  /* 0x000000030a029211 */ /* 0x004fca00078408ff */
[----:B01----:R-:W-:-:S05]  /*16b10*/  @!P1 IMAD.X R3, RZ, RZ, R5, P2 ;  /* 0x000000ffff039224 */ /* 0x003fca00010e0605 */
[----:B------:R-:W-:Y:S01]  /*16b20*/  @!PT LDS RZ, [RZ] ;  /* 0x00000000fffff984 */ /* 0x000fe20000000800 */
[----:B------:R-:W-:Y:S01]  /*16b30*/  @!PT LDS RZ, [RZ] ;  /* 0x00000000fffff984 */ /* 0x000fe20000000800 */
[----:B------:R-:W-:Y:S01]  /*16b40*/  @!PT LDS RZ, [RZ] ;  /* 0x00000000fffff984 */ /* 0x000fe20000000800 */
[----:B------:R0:W-:Y:S01]  /*16b50*/  @!P1 LDGSTS.E.BYPASS.LTC128B.128 [R9+0x1bc00], desc[UR40][R2.64], !P0 ;  /* 0x1bc0000002099fae */ /* 0x0001e2000c101d68 */
[----:B------:R-:W-:Y:S01]  /*16b60*/  PLOP3.LUT P0, PT, PT, PT, PT, 0x80, 0x0 ;  /* 0x000000000000781c */ /* 0x000fe20003f0f070 */
[----:B------:R-:W-:-:S12]  /*16b70*/  NOP ;  /* 0x0000000000007918 */ /* 0x000fd80000000000 */
.L_x_823:
        /* <DEDUP_REMOVED lines=18> */
.L_x_1005:
[----:B------:R-:W-:Y:S05]  /*16ca0*/  BSYNC B0 ;  /* 0x0000000000007941 */ /* 0x000fea0003800000 */
.L_x_824:
[----:B------:R-:W2:Y:S01]  /*16cb0*/  LDL R2, [R1+0x1c] ;  /* 0x00001c0001027983 */ /* 0x000ea20000100800 */
[----:B------:R-:W-:Y:S01]  /*16cc0*/  BSSY B0, `(.L_x_826) ;  /* 0x000005a000007945 */ /* 0x000fe20003800000 */
[----:B--2---:R-:W-:-:S13]  /*16cd0*/  LOP3.LUT P0, RZ, R2, 0x1, RZ, 0xc0, !PT ;  /* 0x0000000102ff7812 */ /* 0x004fda000780c0ff */
        /* <DEDUP_REMOVED lines=10> */
.L_x_1006:
[----:B------:R-:W-:Y:S05]  /*16d80*/  BSYNC B1 ;  /* 0x0000000000017941 */ /* 0x000fea0003800000 */
.L_x_828:
        /* <DEDUP_REMOVED lines=9> */
.L_x_831:
[----:B------:R-:W-:Y:S05]  /*16e20*/  BSYNC B1 ;  /* 0x0000000000017941 */ /* 0x000fea0003800000 */
.L_x_830:
        /* <DEDUP_REMOVED lines=10> */
[----:B--2---:R-:W-:Y:S01]  /*16ed0*/  IMAD R3, R3, 0x60, R4 ;  /* 0x0000006003037824 */ /* 0x004fe200078e0204 */
[----:B------:R-:W-:-:S08]  /*16ee0*/  IADD3 R4, R0, 0x400, RZ ;  /* 0x0000040000047810 */ /* 0x000fd00007ffe0ff */
.L_x_832:
        /* <DEDUP_REMOVED lines=15> */
.L_x_833:
        /* <DEDUP_REMOVED lines=15> */
.L_x_834:
        /* <DEDUP_REMOVED lines=15> */
.L_x_835:
        /* <DEDUP_REMOVED lines=10> */
.L_x_827:
[----:B------:R-:W-:Y:S05]  /*17260*/  BSYNC B0 ;  /* 0x0000000000007941 */ /* 0x000fea0003800000 */
.L_x_826:
        /* <DEDUP_REMOVED lines=9> */
[----:B------:R-:W-:Y:S01]  /*17300*/  BSSY B2, `(.L_x_838) ;  /* 0x00000a9000027945 */ /* 0x000fe20003800000 */
[----:B--2---:R-:W-:-:S04]  /*17310*/  VIADD R2, R7, 0x1 ;  /* 0x0000000107027836 */ /* 0x004fc80000000000 */
[----:B---3--:R-:W-:-:S05]  /*17320*/  IMAD R2, R2, R6, RZ ;  /* 0x0000000602027224 */ /* 0x008fca00078e02ff */
[----:B----4-:R-:W-:Y:S02]  /*17330*/  VIMNMX R4, R4, R2, PT ;  /* 0x0000000204047248 */ /* 0x010fe40003fe0100 */
[----:B------:R-:W-:-:S03]  /*17340*/  LOP3.LUT R2, RZ, R5, RZ, 0x33, !PT ;  /* 0x00000005ff027212 */ /* 0x000fc600078e33ff */
        /* <DEDUP_REMOVED lines=13> */
[----:B--2---:R-:W-:Y:S02]  /*17420*/  LOP3.LUT P2, RZ, R5, 0x1, RZ, 0xc0, !PT ;  /* 0x0000000105ff7812 */ /* 0x004fe4000784c0ff */
        /* <DEDUP_REMOVED lines=26> */
.L_x_842:
[----:B------:R-:W-:Y:S01]  /*175d0*/  IMAD R2, R19, 0x8, R18 ;  /* 0x0000000813027824 */ /* 0x000fe200078e0212 */
[----:B-1----:R-:W-:Y:S01]  /*175e0*/  SHF.L.U32 R6, R9, 0x1f, RZ ;  /* 0x0000001f09067819 */ /* 0x002fe200000006ff */
[----:B------:R-:W1:Y:S01]  /*175f0*/  S2R R3, SR_TID.X ;  /* 0x0000000000037919 */ /* 0x000e620000002100 */
[----:B------:R-:W-:Y:S02]  /*17600*/  BSSY B3, `(.L_x_843) ;  /* 0x0000005000037945 */ /* 0x000fe40003800000 */
[----:B------:R-:W2:Y:S01]  /*17610*/  SYNCS.PHASECHK.TRANS64.TRYWAIT P0, [R2+URZ+0x22840], R6 ;  /* 0x02284006020075a7 */ /* 0x000ea2000800017f */
[----:B-1----:R-:W-:-:S04]  /*17620*/  LOP3.LUT R3, R3, 0x7f, RZ, 0xc0, !PT ;  /* 0x0000007f03037812 */ /* 0x002fc800078ec0ff */
[----:B------:R-:W-:Y:S01]  /*17630*/  ISETP.NE.AND P1, PT, R3, RZ, PT ;  /* 0x000000ff0300720c */ /* 0x000fe20003f25270 */
[----:B--2---:R-:W-:-:S12]  /*17640*/  @!P0 BRA `(.L_x_844) ;  /* 0x0000004c00e88947 */ /* 0x004fd80003800000 */
.L_x_1007:
[----:B------:R-:W-:Y:S05]  /*17650*/  BSYNC B3 ;  /* 0x0000000000037941 */ /* 0x000fea0003800000 */
.L_x_843:
        /* <DEDUP_REMOVED lines=9> */
.L_x_846:
[----:B------:R-:W-:Y:S05]  /*176f0*/  BSYNC B3 ;  /* 0x0000000000037941 */ /* 0x000fea0003800000 */
.L_x_845:
        /* <DEDUP_REMOVED lines=12> */
.L_x_847:
        /* <DEDUP_REMOVED lines=13> */
.L_x_1008:
[----:B------:R-:W-:Y:S05]  /*17890*/  BSYNC B3 ;  /* 0x0000000000037941 */ /* 0x000fea0003800000 */
.L_x_848:
        /* <DEDUP_REMOVED lines=11> */
.L_x_851:
[----:B------:R-:W-:Y:S05]  /*17950*/  BSYNC B3 ;  /* 0x0000000000037941 */ /* 0x000fea0003800000 */
.L_x_850:
        /* <DEDUP_REMOVED lines=9> */
.L_x_852:
        /* <DEDUP_REMOVED lines=15> */
.L_x_853:
        /* <DEDUP_REMOVED lines=15> */
.L_x_854:
        /* <DEDUP_REMOVED lines=11> */
[----:B------:R-:W-:Y:S01]  /*17c80*/  UMOV UR10, 0xc0 ;  /* 0x000000c0000a7882 */ /* 0x000fe20000000000 */
[----:B------:R-:W-:Y:S02]  /*17c90*/  R2UR UR7, R7 ;  /* 0x00000000070772ca */ /* 0x000fe400000e0000 */
[----:B------:R-:W-:Y:S02]  /*17ca0*/  PLOP3.LUT P0, PT, PT, PT, PT, 0x80, 0x0 ;  /* 0x000000000000781c */ /* 0x000fe40003f0f070 */
[----:B------:R-:W-:-:S11]  /*17cb0*/  IADD3 R3, R3, 0x9400, RZ ;  /* 0x0000940003037810 */ /* 0x000fd60007ffe0ff */
.L_x_855:
        /* <DEDUP_REMOVED lines=10> */
.L_x_841:
[----:B------:R-:W-:Y:S05]  /*17d60*/  BSYNC B1 ;  /* 0x0000000000017941 */ /* 0x000fea0003800000 */
.L_x_840:
[----:B------:R-:W2:Y:S02]  /*17d70*/  LDL.LU R5, [R1+0x40] ;  /* 0x0000400001057983 */ /* 0x000ea40000300800 */
[----:B--2---:R-:W-:-:S07]  /*17d80*/  VIADD R0, R5, 0xfffffffd ;  /* 0xfffffffd05007836 */ /* 0x004fce0000000000 */
.L_x_839:
[----:B------:R-:W-:Y:S05]  /*17d90*/  BSYNC B2 ;  /* 0x0000000000027941 */ /* 0x000fea0003800000 */
.L_x_838:
[----:B------:R-:W-:Y:S01]  /*17da0*/  VIADD R8, R8, 0xfffffffe ;  /* 0xfffffffe08087836 */ /* 0x000fe20000000000 */
[----:B------:R-:W-:-:S04]  /*17db0*/  LOP3.LUT R4, RZ, R4, RZ, 0x33, !PT ;  /* 0x00000004ff047212 */ /* 0x000fc800078e33ff */
[----:B------:R-:W-:-:S13]  /*17dc0*/  ISETP.NE.AND P0, PT, R8, R4, PT ;  /* 0x000000040800720c */ /* 0x000fda0003f05270 */
[----:B------:R-:W-:Y:S05]  /*17dd0*/  @!P0 BRA `(.L_x_837) ;  /* 0x0000001000f88947 */ /* 0x000fea0003800000 */
.L_x_888:
        /* <DEDUP_REMOVED lines=8> */
[----:B--2---:R-:W-:Y:S02]  /*17e60*/  LOP3.LUT P1, RZ, R3, 0x1, RZ, 0xc0, !PT ;  /* 0x0000000103ff7812 */ /* 0x004fe4000782c0ff */
[----:B---3--:R-:W-:-:S11]  /*17e70*/  LOP3.LUT R6, R2, R6, RZ, 0x3c, !PT ;  /* 0x0000000602067212 */ /* 0x008fd600078e3cff */
[----:B------:R-:W-:Y:S05]  /*17e80*/  @!P1 BRA `(.L_x_857) ;  /* 0x0000000800449947 */ /* 0x000fea0003800000 */
        /* <DEDUP_REMOVED lines=24> */
.L_x_858:
[----:B------:R-:W-:Y:S01]  /*18010*/  IMAD R3, R7, 0x8, R18 ;  /* 0x0000000807037824 */ /* 0x000fe200078e0212 */
[----:B------:R-:W-:Y:S01]  /*18020*/  SHF.L.U32 R2, R6, 0x1f, RZ ;  /* 0x0000001f06027819 */ /* 0x000fe200000006ff */
[----:B-1----:R-:W1:Y:S01]  /*18030*/  S2R R4, SR_TID.X ;  /* 0x0000000000047919 */ /* 0x002e620000002100 */
[----:B------:R-:W-:Y:S02]  /*18040*/  BSSY B2, `(.L_x_859) ;  /* 0x0000005000027945 */ /* 0x000fe40003800000 */
[----:B------:R-:W2:Y:S01]  /*18050*/  SYNCS.PHASECHK.TRANS64.TRYWAIT P0, [R3+URZ+0x22840], R2 ;  /* 0x02284002030075a7 */ /* 0x000ea2000800017f */
[----:B-1----:R-:W-:-:S04]  /*18060*/  LOP3.LUT R4, R4, 0x7f, RZ, 0xc0, !PT ;  /* 0x0000007f04047812 */ /* 0x002fc800078ec0ff */
[----:B------:R-:W-:Y:S01]  /*18070*/  ISETP.NE.AND P1, PT, R4, RZ, PT ;  /* 0x000000ff0400720c */ /* 0x000fe20003f25270 */
[----:B--2---:R-:W-:-:S12]  /*18080*/  @!P0 BRA `(.L_x_860) ;  /* 0x0000004400808947 */ /* 0x004fd80003800000 */
.L_x_1009:
[----:B------:R-:W-:Y:S05]  /*18090*/  BSYNC B2 ;  /* 0x0000000000027941 */ /* 0x000fea0003800000 */
.L_x_859:
        /* <DEDUP_REMOVED lines=9> */
.L_x_862:
[----:B------:R-:W-:Y:S05]  /*18130*/  BSYNC B2 ;  /* 0x0000000000027941 */ /* 0x000fea0003800000 */
.L_x_861:
[----:B------:R-:W2:Y:S01]  /*18140*/  LDL R4, [R1+0x24] ;  /* 0x0000240001047983 */ /* 0x000ea20000100800 */
        /* <DEDUP_REMOVED lines=11> */
.L_x_863:
        /* <DEDUP_REMOVED lines=10> */
[----:B------:R-:W2:Y:S01]  /*182a0*/  SYNCS.PHASECHK.TRANS64.TRYWAIT P0, [R3+URZ+0x22860], R2 ;  /* 0x02286002030075a7 */ /* 0x000ea2000800017f */
[----:B------:R-:W-:Y:S04]  /*182b0*/  BSSY B2, `(.L_x_864) ;  /* 0x0000002000027945 */ /* 0x000fe80003800000 */
[----:B--2---:R-:W-:Y:S05]  /*182c0*/  @!P0 BRA `(.L_x_865) ;  /* 0x0000004400048947 */ /* 0x004fea0003800000 */
.L_x_1010:
[----:B------:R-:W-:Y:S05]  /*182d0*/  BSYNC B2 ;  /* 0x0000000000027941 */ /* 0x000fea0003800000 */
.L_x_864:
[----:B------:R-:W-:Y:S01]  /*182e0*/  BSSY B2, `(.L_x_866) ;  /* 0x000000b000027945 */ /* 0x000fe20003800000 */
[----:B------:R-:W-:Y:S02]  /*182f0*/  IMAD.MOV.U32 R8, RZ, RZ, 0x0 ;  /* 0x00000000ff087424 */ /* 0x000fe400078e00ff */
[----:B0-----:R-:W-:Y:S01]  /*18300*/  IMAD.MOV.U32 R9, RZ, RZ, 0x14f00000 ;  /* 0x14f00000ff097424 */ /* 0x001fe200078e00ff */
[----:B------:R-:W-:Y:S06]  /*18310*/  @P1 BRA `(.L_x_867) ;  /* 0x00000000001c1947 */ /* 0x000fec0003800000 */
[----:B------:R-:W0:Y:S01]  /*18320*/  S2R R5, SR_TID.X ;  /* 0x0000000000057919 */ /* 0x000e220000002100 */
[----:B-12---:R-:W-:-:S04]  /*18330*/  IMAD.MOV.U32 R2, RZ, RZ, 0xc000 ;  /* 0x0000c000ff027424 */ /* 0x006fc800078e00ff */
[----:B------:R3:W-:Y:S01]  /*18340*/  SYNCS.ARRIVE.TRANS64 RZ, [R3+URZ+0x22850], R2 ;  /* 0x0228500203ff79a7 */ /* 0x0007e2000800003f */
[----:B0-----:R-:W-:-:S04]  /*18350*/  LOP3.LUT R5, R5, 0x1f, RZ, 0xc0, !PT ;  /* 0x0000001f05057812 */ /* 0x001fc800078ec0ff */
[----:B------:R-:W-:-:S13]  /*18360*/  ISETP.NE.AND P0, PT, R5, RZ, PT ;  /* 0x000000ff0500720c */ /* 0x000fda0003f05270 */
[----:B---3--:R-:W-:Y:S05]  /*18370*/  @!P0 BRA `(.L_x_867) ;  /* 0x0000000000048947 */ /* 0x008fea0003800000 */
[----:B------:R-:W-:Y:S01]  /*18380*/  BPT.TRAP 0x1 ;  /* 0x000000040000795c */ /* 0x000fe20000300000 */
.L_x_867:
[----:B------:R-:W-:Y:S05]  /*18390*/  BSYNC B2 ;  /* 0x0000000000027941 */ /* 0x000fea0003800000 */
.L_x_866:
[----:B------:R-:W-:Y:S01]  /*183a0*/  R2UR UR10, R10 ;  /* 0x000000000a0a72ca */ /* 0x000fe200000e0000 */
[----:B-12---:R-:W-:Y:S01]  /*183b0*/  IMAD R2, R7, 0xc000, R18 ;  /* 0x0000c00007027824 */ /* 0x006fe200078e0212 */
[----:B------:R-:W-:Y:S01]  /*183c0*/  R2UR UR6, R8 ;  /* 0x00000000080672ca */ /* 0x000fe200000e0000 */
[----:B------:R-:W-:Y:S01]  /*183d0*/  UIADD3 UR4, UP0, UR38, 0x470, URZ ;  /* 0x0000047026047890 */ /* 0x000fe2000ff1e03f */
[----:B------:R-:W-:Y:S01]  /*183e0*/  R2UR UR7, R9 ;  /* 0x00000000090772ca */ /* 0x000fe200000e0000 */
[----:B------:R-:W-:Y:S01]  /*183f0*/  VIADD R3, R3, 0x22850 ;  /* 0x0002285003037836 */ /* 0x000fe20000000000 */
[----:B------:R-:W-:Y:S01]  /*18400*/  PLOP3.LUT P0, PT, PT, PT, PT, 0x80, 0x0 ;  /* 0x000000000000781c */ /* 0x000fe20003f0f070 */
[----:B------:R-:W-:Y:S01]  /*18410*/  VIADD R5, R2, 0x400 ;  /* 0x0000040002057836 */ /* 0x000fe20000000000 */
[----:B------:R-:W-:-:S12]  /*18420*/  UIADD3.X UR5, URZ, UR39, URZ, UP0, !UPT ;  /* 0x000000273f057290 */ /* 0x000fd800087fe43f */
.L_x_868:
        /* <DEDUP_REMOVED lines=15> */
.L_x_869:
        /* <DEDUP_REMOVED lines=15> */
.L_x_870:
        /* <DEDUP_REMOVED lines=15> */
.L_x_871:
        /* <DEDUP_REMOVED lines=10> */
.L_x_857:
[----:B------:R-:W-:Y:S05]  /*187a0*/  BSYNC B1 ;  /* 0x0000000000017941 */ /* 0x000fea0003800000 */
.L_x_856:
[----:B------:R-:W2:Y:S01]  /*187b0*/  LDL R5, [R1+0x1c] ;  /* 0x00001c0001057983 */ /* 0x000ea20000100800 */
[----:B------:R-:W-:Y:S01]  /*187c0*/  VIADD R7, R7, 0x1 ;  /* 0x0000000107077836 */ /* 0x000fe20000000000 */
[----:B------:R-:W-:Y:S04]  /*187d0*/  BSSY B1, `(.L_x_872) ;  /* 0x000009a000017945 */ /* 0x000fe80003800000 */
[----:B------:R-:W-:-:S04]  /*187e0*/  ISETP.NE.AND P0, PT, R7, 0x2, PT ;  /* 0x000000020700780c */ /* 0x000fc80003f05270 */
[----:B------:R-:W-:Y:S02]  /*187f0*/  SEL R2, RZ, 0x1, P0 ;  /* 0x00000001ff027807 */ /* 0x000fe40000000000 */
[----:B------:R-:W-:Y:S02]  /*18800*/  SEL R19, R7, RZ, P0 ;  /* 0x000000ff07137207 */ /* 0x000fe40000000000 */
[----:B------:R-:W-:Y:S01]  /*18810*/  LOP3.LUT R8, R6, R2, RZ, 0x3c, !PT ;  /* 0x0000000206087212 */ /* 0x000fe200078e3cff */
[----:B------:R-:W-:-:S04]  /*18820*/  VIADD R6, R0, 0xffffffff ;  /* 0xffffffff00067836 */ /* 0x000fc80000000000 */
[----:B------:R1:W-:Y:S01]  /*18830*/  STL [R1+0x14], R8 ;  /* 0x0000140801007387 */ /* 0x0003e20000100800 */
[----:B--2---:R-:W-:-:S13]  /*18840*/  LOP3.LUT P2, RZ, R5, 0x1, RZ, 0xc0, !PT ;  /* 0x0000000105ff7812 */ /* 0x004fda000784c0ff */
        /* <DEDUP_REMOVED lines=12> */
[----:B0-----:R-:W-:Y:S01]  /*18910*/  @P0 IMAD.HI.U32 R4, R6, R2, RZ ;  /* 0x0000000206040227 */ /* 0x001fe200078e00ff */
[----:B------:R-:W-:-:S04]  /*18920*/  MOV R2, R6 ;  /* 0x0000000600027202 */ /* 0x000fc80000000f00 */
        /* <DEDUP_REMOVED lines=11> */
.L_x_874:
        /* <DEDUP_REMOVED lines=8> */
.L_x_1011:
[----:B------:R-:W-:Y:S05]  /*18a60*/  BSYNC B2 ;  /* 0x0000000000027941 */ /* 0x000fea0003800000 */
.L_x_875:
        /* <DEDUP_REMOVED lines=9> */
.L_x_878:
[----:B------:R-:W-:Y:S05]  /*18b00*/  BSYNC B2 ;  /* 0x0000000000027941 */ /* 0x000fea0003800000 */
.L_x_877:
        /* <DEDUP_REMOVED lines=12> */
.L_x_879:
        /* <DEDUP_REMOVED lines=13> */
.L_x_1012:
[----:B------:R-:W-:Y:S05]  /*18ca0*/  BSYNC B2 ;  /* 0x0000000000027941 */ /* 0x000fea0003800000 */
.L_x_880:
        /* <DEDUP_REMOVED lines=11> */
.L_x_883:
[----:B------:R-:W-:Y:S05]  /*18d60*/  BSYNC B2 ;  /* 0x0000000000027941 */ /* 0x000fea0003800000 */
.L_x_882:
        /* <DEDUP_REMOVED lines=9> */
.L_x_884:
        /* <DEDUP_REMOVED lines=15> */
.L_x_885:
        /* <DEDUP_REMOVED lines=15> */
.L_x_886:
        /* <DEDUP_REMOVED lines=15> */
.L_x_887:
        /* <DEDUP_REMOVED lines=10> */
.L_x_873:
[----:B------:R-:W-:Y:S05]  /*19170*/  BSYNC B1 ;  /* 0x0000000000017941 */ /* 0x000fea0003800000 */
.L_x_872:
[----:B------:R-:W2:Y:S01]  /*19180*/  LDL R5, [R1+0x28] ;  /* 0x0000280001057983 */ /* 0x000ea20000100800 */
[----:B------:R-:W-:Y:S01]  /*19190*/  VIADD R0, R0, 0xfffffffe ;  /* 0xfffffffe00007836 */ /* 0x000fe20000000000 */
[----:B--2---:R-:W-:-:S13]  /*191a0*/  ISETP.GT.AND P0, PT, R6, R5, PT ;  /* 0x000000050600720c */ /* 0x004fda0003f04270 */
[----:B------:R-:W-:Y:S05]  /*191b0*/  @P0 BRA `(.L_x_888) ;  /* 0xffffffec00080947 */ /* 0x000fea000383ffff */
.L_x_837:
[----:B------:R-:W-:Y:S05]  /*191c0*/  BSYNC B0 ;  /* 0x0000000000007941 */ /* 0x000fea0003800000 */
.L_x_836:
[----:B------:R-:W2:Y:S01]  /*191d0*/  LDL.LU R2, [R1+0x14] ;  /* 0x0000140001027983 */ /* 0x000ea20000300800 */
[----:B------:R-:W1:Y:S01]  /*191e0*/  S2R R3, SR_TID.X ;  /* 0x0000000000037919 */ /* 0x000e620000002100 */
[----:B------:R-:W-:-:S05]  /*191f0*/  VIADD R19, R19, 0x1 ;  /* 0x0000000113137836 */ /* 0x000fca0000000000 */
[----:B------:R-:W-:-:S04]  /*19200*/  ISETP.NE.AND P0, PT, R19, 0x2, PT ;  /* 0x000000021300780c */ /* 0x000fc80003f05270 */
[----:B------:R-:W-:Y:S01]  /*19210*/  SEL R0, RZ, 0x1, P0 ;  /* 0x00000001ff007807 */ /* 0x000fe20000000000 */
[----:B------:R-:W-:Y:S01]  /*19220*/  BSSY B0, `(.L_x_889) ;  /* 0x0000013000007945 */ /* 0x000fe20003800000 */
[----:B-1----:R-:W-:-:S04]  /*19230*/  LOP3.LUT R3, R3, 0x7f, RZ, 0xc0, !PT ;  /* 0x0000007f03037812 */ /* 0x002fc800078ec0ff */
[----:B------:R-:W-:Y:S02]  /*19240*/  ISETP.NE.AND P1, PT, R3, RZ, PT ;  /* 0x000000ff0300720c */ /* 0x000fe40003f25270 */
[----:B--2---:R-:W-:-:S05]  /*19250*/  LOP3.LUT R2, R2, R0, RZ, 0x3c, !PT ;  /* 0x0000000002027212 */ /* 0x004fca00078e3cff */
[----:B------:R1:W-:Y:S06]  /*19260*/  STL [R1+0x14], R2 ;  /* 0x0000140201007387 */ /* 0x0003ec0000100800 */
[----:B------:R-:W-:Y:S05]  /*19270*/  @P1 BRA `(.L_x_890) ;  /* 0x0000000000341947 */ /* 0x000fea0003800000 */
[----:B------:R-:W2:Y:S01]  /*19280*/  S2R R5, SR_LANEID ;  /* 0x0000000000057919 */ /* 0x000ea20000000000 */
[----:B------:R-:W-:Y:S01]  /*19290*/  VOTEU.ANY UR4, UPT, PT ;  /* 0x0000000000047886 */ /* 0x000fe200038e0100 */
[----:B-1----:R-:W1:Y:S01]  /*192a0*/  LDC.64 R2, c[0x0][0xc60] ;  /* 0x00031800ff027b82 */ /* 0x002e620000000a00 */
[----:B------:R-:W2:Y:S02]  /*192b0*/  FLO.U32 R0, UR4 ;  /* 0x0000000400007d00 */ /* 0x000ea400080e0000 */
[----:B--2---:R-:W-:-:S06]  /*192c0*/  ISETP.EQ.U32.AND P1, PT, R0, R5, PT ;  /* 0x000000050000720c */ /* 0x004fcc0003f22070 */
[----:B------:R-:W1:Y:S07]  /*192d0*/  POPC R5, UR4 ;  /* 0x0000000400057d09 */ /* 0x000e6e0008000000 */
[----:B-1----:R-:W2:Y:S01]  /*192e0*/  @P1 ATOMG.E.ADD.STRONG.GPU PT, R3, desc[UR40][R2.64], R5 ;  /* 0x00000005020319a8 */ /* 0x002ea200081ee1e8 */
[----:B------:R-:W1:Y:S02]  /*192f0*/  S2R R4, SR_LTMASK ;  /* 0x0000000000047919 */ /* 0x000e640000003900 */
[----:B-1----:R-:W-:-:S04]  /*19300*/  LOP3.LUT R4, R4, UR4, RZ, 0xc0, !PT ;  /* 0x0000000404047c12 */ /* 0x002fc8000f8ec0ff */
[----:B------:R-:W1:Y:S01]  /*19310*/  POPC R7, R4 ;  /* 0x0000000400077309 */ /* 0x000e620000000000 */
[----:B--2---:R-:W1:Y:S02]  /*19320*/  SHFL.IDX PT, R0, R3, R0, 0x1f ;  /* 0x00001f0003007589 */ /* 0x004e6400000e0000 */
[----:B-1----:R-:W-:-:S05]  /*19330*/  IADD3 R0, R0, UR37, R7 ;  /* 0x0000002500007c10 */ /* 0x002fca000fffe007 */
[----:B------:R2:W-:Y:S02]  /*19340*/  STL [R1], R0 ;  /* 0x0000000001007387 */ /* 0x0005e40000100800 */
.L_x_890:
[----:B------:R-:W-:Y:S05]  /*19350*/  BSYNC B0 ;  /* 0x0000000000007941 */ /* 0x000fea0003800000 */
.L_x_889:
[----:B------:R-:W-:-:S07]  /*19360*/  SEL R19, R19, RZ, P0 ;  /* 0x000000ff13137207 */ /* 0x000fce0000000000 */
.L_x_808:
[----:B------:R-:W-:Y:S05]  /*19370*/  BSYNC B7 ;  /* 0x0000000000077941 */ /* 0x000fea0003800000 */
.L_x_806:
[----:B--23--:R-:W2:Y:S02]  /*19380*/  LDL R0, [R1+0x1c] ;  /* 0x00001c0001007983 */ /* 0x00cea40000100800 */
[----:B--2---:R-:W-:-:S13]  /*19390*/  LOP3.LUT P0, RZ, R0, 0x2, RZ, 0xc0, !PT ;  /* 0x0000000200ff7812 */ /* 0x004fda000780c0ff */
[----:B------:R-:W-:Y:S05]  /*193a0*/  @!P0 BRA `(.L_x_891) ;  /* 0x00000000002c8947 */ /* 0x000fea0003800000 */
[----:B------:R-:W-:Y:S05]  /*193b0*/  WARPSYNC.ALL ;  /* 0x0000000000007948 */ /* 0x000fea0003800000 */
[----:B------:R-:W2:Y:S08]  /*193c0*/  S2UR UR5, SR_CgaCtaId ;  /* 0x00000000000579c3 */ /* 0x000eb00000008800 */
[----:B------:R-:W-:Y:S06]  /*193d0*/  BAR.SYNC.DEFER_BLOCKING 0x5, 0x180 ;  /* 0x0146000000007b1d */ /* 0x000fec0000010000 */
[----:B------:R-:W-:-:S02]  /*193e0*/  UMOV UR4, 0x400 ;  /* 0x0000040000047882 */ /* 0x000fc40000000000 */
[----:B--2---:R-:W-:-:S06]  /*193f0*/  ULEA UR4, UR5, UR4, 0x18 ;  /* 0x0000000405047291 */ /* 0x004fcc000f8ec03f */
[----:B------:R-:W-:-:S05]  /*19400*/  IMAD.U32 R18, RZ, RZ, UR4 ;  /* 0x00000004ff127e24 */ /* 0x000fca000f8e00ff */
[----:B------:R-:W2:Y:S04]  /*19410*/  LDS.128 R4, [R18+0x228d0] ;  /* 0x0228d00012047984 */ /* 0x000ea80000000c00 */
[----:B--2---:R2:W-:Y:S04]  /*19420*/  STL.64 [R1], R4 ;  /* 0x0000000401007387 */ /* 0x0045e80000100a00 */
[----:B------:R2:W-:Y:S01]  /*19430*/  STL.64 [R1+0x8], R6 ;  /* 0x0000080601007387 */ /* 0x0005e20000100a00 */
[----:B------:R-:W-:Y:S06]  /*19440*/  BAR.ARV 0x4, 0x180 ;  /* 0x0106000000007b1d */ /* 0x000fec0000002000 */
[----:B------:R-:W-:Y:S05]  /*19450*/  BRA `(.L_x_892) ;  /* 0x0000000c00207947 */ /* 0x000fea0003800000 */
.L_x_891:
[----:B------:R-:W2:Y:S01]  /*19460*/  S2R R16, SR_TID.X ;  /* 0x0000000000107919 */ /* 0x000ea20000002100 */
[----:B------:R-:W-:Y:S01]  /*19470*/  UMOV UR4, 0xffffffff ;  /* 0xffffffff00047882 */ /* 0x000fe20000000000 */
[----:B--2---:R-:W-:-:S04]  /*19480*/  LOP3.LUT R16, R16, 0x1f, RZ, 0xc0, !PT ;  /* 0x0000001f10107812 */ /* 0x004fc800078ec0ff */
[----:B------:R-:W-:Y:S01]  /*19490*/  ISETP.NE.AND P0, PT, R16, 0x1f, PT ;  /* 0x0000001f1000780c */ /* 0x000fe20003f05270 */
[----:B------:R-:W-:-:S12]  /*194a0*/  BRA.DIV UR4, `(.L_x_893) ;  /* 0x0000003204c87947 */ /* 0x000fd8000b800000 */
[----:B-1----:R-:W2:Y:S01]  /*194b0*/  LDL.LU R2, [R1] ;  /* 0x0000000001027983 */ /* 0x002ea20000300800 */
[----:B------:R-:W-:-:S03]  /*194c0*/  ULDC UR4, c[0x0][0xc3c] ;  /* 0x00030f0000047ab9 */ /* 0x000fc60000000800 */
[----:B------:R-:W3:Y:S01]  /*194d0*/  LDL R3, [R1+0xc] ;  /* 0x00000c0001037983 */ /* 0x000ee20000100800 */
[----:B--2---:R-:W-:Y:S02]  /*194e0*/  IMAD.MOV.U32 R10, RZ, RZ, R2 ;  /* 0x000000ffff0a7224 */ /* 0x004fe400078e0002 */
[----:B---3--:R-:W-:-:S05]  /*194f0*/  IMAD.IADD R0, R3, 0x1, R16 ;  /* 0x0000000103007824 */ /* 0x008fca00078e0210 */
[----:B------:R-:W-:-:S13]  /*19500*/  ISETP.GE.OR P1, PT, R0, UR4, !P0 ;  /* 0x0000000400007c0c */ /* 0x000fda000c726670 */
[----:B------:R-:W1:Y:S08]  /*19510*/  @!P1 LDC.64 R2, c[0x0][0xc80] ;  /* 0x00032000ff029b82 */ /* 0x000e700000000a00 */
[----:B------:R-:W2:Y:S01]  /*19520*/  @!P1 LDC.64 R6, c[0x0][0xc78] ;  /* 0x00031e00ff069b82 */ /* 0x000ea20000000a00 */
[----:B-1----:R-:W-:-:S05]  /*19530*/  @!P1 IMAD.WIDE R2, R0, 0x4, R2 ;  /* 0x0000000400029825 */ /* 0x002fca00078e0202 */
[----:B------:R2:W3:Y:S02]  /*19540*/  @!P1 LDG.E R8, desc[UR40][R2.64] ;  /* 0x0000002802089981 */ /* 0x0004e4000c1e1900 */
[----:B--2---:R-:W-:-:S06]  /*19550*/  @!P1 IMAD.WIDE R2, R0, 0x4, R6 ;  /* 0x0000000400029825 */ /* 0x004fcc00078e0206 */
[----:B------:R-:W2:Y:S01]  /*19560*/  @!P1 LDG.E R2, desc[UR40][R2.64] ;  /* 0x0000002802029981 */ /* 0x000ea2000c1e1900 */
[----:B------:R-:W-:Y:S01]  /*19570*/  IMAD.MOV.U32 R6, RZ, RZ, RZ ;  /* 0x000000ffff067224 */ /* 0x000fe200078e00ff */
[C---:B------:R-:W-:Y:S01]  /*19580*/  ISETP.GE.U32.AND P2, PT, R16.reuse, 0x2, PT ;  /* 0x000000021000780c */ /* 0x040fe20003f46070 */
[----:B------:R-:W-:Y:S01]  /*19590*/  IMAD.MOV.U32 R4, RZ, RZ, RZ ;  /* 0x000000ffff047224 */ /* 0x000fe200078e00ff */
[C---:B------:R-:W-:Y:S01]  /*195a0*/  ISETP.GE.U32.AND P3, PT, R16.reuse, 0x4, PT ;  /* 0x000000041000780c */ /* 0x040fe20003f66070 */
[----:B------:R-:W-:Y:S01]  /*195b0*/  SHFL.IDX PT, R0, R10, 0x1, 0x1f ;  /* 0x00201f000a007f89 */ /* 0x000fe200000e0000 */
[C---:B------:R-:W-:Y:S02]  /*195c0*/  ISETP.GE.U32.AND P4, PT, R16.reuse, 0x8, PT ;  /* 0x000000081000780c */ /* 0x040fe40003f86070 */
[----:B------:R-:W-:Y:S01]  /*195d0*/  ISETP.GE.U32.AND P5, PT, R16, 0x10, PT ;  /* 0x000000101000780c */ /* 0x000fe20003fa6070 */
[----:B---3--:R-:W-:Y:S02]  /*195e0*/  @!P1 IMAD.MOV.U32 R4, RZ, RZ, R8 ;  /* 0x000000ffff049224 */ /* 0x008fe400078e0008 */
[----:B------:R-:W-:Y:S01]  /*195f0*/  IMAD.MOV.U32 R8, RZ, RZ, RZ ;  /* 0x000000ffff087224 */ /* 0x000fe200078e00ff */
[----:B--2---:R-:W-:-:S02]  /*19600*/  @!P1 MOV R6, R2 ;  /* 0x0000000200069202 */ /* 0x004fc40000000f00 */
[----:B------:R-:W-:-:S03]  /*19610*/  ISETP.NE.AND P1, PT, R16, RZ, PT ;  /* 0x000000ff1000720c */ /* 0x000fc60003f25270 */
[----:B------:R-:W-:-:S05]  /*19620*/  IMAD R2, R6, R4, RZ ;  /* 0x0000000406027224 */ /* 0x000fca00078e02ff */
[----:B------:R-:W1:Y:S02]  /*19630*/  SHFL.UP PT, R3, R2, 0x1, RZ ;  /* 0x0420000002037989 */ /* 0x000e6400000e00ff */
[----:B-1----:R-:W-:-:S05]  /*19640*/  SEL R5, R3, RZ, P1 ;  /* 0x000000ff03057207 */ /* 0x002fca0000800000 */
[----:B------:R-:W-:Y:S02]  /*19650*/  IMAD.IADD R2, R2, 0x1, R5 ;  /* 0x0000000102027824 */ /* 0x000fe400078e0205 */
[----:B------:R-:W-:Y:S04]  /*19660*/  SHFL.IDX PT, R5, R10, RZ, 0x1f ;  /* 0x00001fff0a057589 */ /* 0x000fe800000e0000 */
        /* <DEDUP_REMOVED lines=12> */
[----:B0-----:R0:W1:Y:S02]  /*19730*/  SHFL.IDX PT, R9, R7, 0x1f, 0x1f ;  /* 0x03e01f0007097f89 */ /* 0x00106400000e0000 */
.L_x_1022:
[----:B------:R-:W-:Y:S02]  /*19740*/  ULDC UR4, c[0x0][0xc38] ;  /* 0x00030e0000047ab9 */ /* 0x000fe40000000800 */
[----:B------:R-:W-:-:S04]  /*19750*/  IMAD.U32 R2, RZ, RZ, UR4 ;  /* 0x00000004ff027e24 */ /* 0x000fc8000f8e00ff */
[----:B-1----:R-:W-:-:S04]  /*19760*/  IMAD R9, R9, R2, RZ ;  /* 0x0000000209097224 */ /* 0x002fc800078e02ff */
[----:B------:R-:W-:-:S05]  /*19770*/  IMAD.IADD R0, R0, 0x1, R9 ;  /* 0x0000000100007824 */ /* 0x000fca00078e0209 */
[----:B------:R-:W-:-:S13]  /*19780*/  ISETP.GT.AND P6, PT, R0, R5, PT ;  /* 0x000000050000720c */ /* 0x000fda0003fc4270 */
[----:B------:R-:W-:Y:S05]  /*19790*/  @P6 BRA `(.L_x_894) ;  /* 0x0000000000ac6947 */ /* 0x000fea0003800000 */
.L_x_897:
[----:B------:R-:W2:Y:S01]  /*197a0*/  LDL.LU R2, [R1+0xc] ;  /* 0x00000c0001027983 */ /* 0x000ea20000300800 */
[----:B------:R-:W1:Y:S01]  /*197b0*/  LDC R3, c[0x0][0xc3c] ;  /* 0x00030f00ff037b82 */ /* 0x000e620000000800 */
[----:B--2---:R-:W-:-:S05]  /*197c0*/  VIADD R2, R2, 0x1f ;  /* 0x0000001f02027836 */ /* 0x004fca0000000000 */
[----:B-1----:R-:W-:-:S13]  /*197d0*/  ISETP.GE.AND P6, PT, R2, R3, PT ;  /* 0x000000030200720c */ /* 0x002fda0003fc6270 */
[----:B------:R-:W-:Y:S05]  /*197e0*/  @P6 BRA `(.L_x_895) ;  /* 0x0000000400d46947 */ /* 0x000fea0003800000 */
[----:B------:R-:W1:Y:S01]  /*197f0*/  S2R R4, SR_TID.X ;  /* 0x0000000000047919 */ /* 0x000e620000002100 */
[----:B------:R2:W-:Y:S01]  /*19800*/  STL [R1+0xc], R2 ;  /* 0x00000c0201007387 */ /* 0x0005e20000100800 */
[----:B-1----:R-:W-:-:S05]  /*19810*/  LOP3.LUT R4, R4, 0x1f, RZ, 0xc0, !PT ;  /* 0x0000001f04047812 */ /* 0x002fca00078ec0ff */
[----:B------:R-:W-:Y:S02]  /*19820*/  IMAD.IADD R6, R2, 0x1, R4 ;  /* 0x0000000102067824 */ /* 0x000fe400078e0204 */
[----:B------:R-:W-:-:S03]  /*19830*/  IMAD.MOV.U32 R4, RZ, RZ, RZ ;  /* 0x000000ffff047224 */ /* 0x000fc600078e00ff */
[----:B------:R-:W-:-:S13]  /*19840*/  ISETP.GE.OR P6, PT, R6, R3, !P0 ;  /* 0x000000030600720c */ /* 0x000fda00047c6670 */
[----:B--2---:R-:W1:Y:S02]  /*19850*/  @!P6 LDC.64 R2, c[0x0][0xc80] ;  /* 0x00032000ff02eb82 */ /* 0x004e640000000a00 */
[----:B-1----:R-:W-:-:S05]  /*19860*/  @!P6 IMAD.WIDE R2, R6, 0x4, R2 ;  /* 0x000000040602e825 */ /* 0x002fca00078e0202 */
[----:B------:R1:W2:Y:S02]  /*19870*/  @!P6 LDG.E R4, desc[UR40][R2.64] ;  /* 0x000000280204e981 */ /* 0x0002a4000c1e1900 */
[----:B-1----:R-:W1:Y:S02]  /*19880*/  @!P6 LDC.64 R2, c[0x0][0xc78] ;  /* 0x00031e00ff02eb82 */ /* 0x002e640000000a00 */
[----:B-1----:R-:W-:-:S04]  /*19890*/  @!P6 IMAD.WIDE R2, R6, 0x4, R2 ;  /* 0x000000040602e825 */ /* 0x002fc800078e0202 */
[----:B------:R-:W-:-:S06]  /*198a0*/  IMAD.MOV.U32 R6, RZ, RZ, RZ ;  /* 0x000000ffff067224 */ /* 0x000fcc00078e00ff */
[----:B------:R-:W2:Y:S01]  /*198b0*/  @!P6 LDG.E R6, desc[UR40][R2.64] ;  /* 0x000000280206e981 */ /* 0x000ea2000c1e1900 */
[----:B------:R-:W-:Y:S01]  /*198c0*/  UMOV UR4, 0xffffffff ;  /* 0xffffffff00047882 */ /* 0x000fe20000000000 */
[----:B--2---:R-:W-:Y:S02]  /*198d0*/  IMAD R2, R6, R4, RZ ;  /* 0x0000000406027224 */ /* 0x004fe400078e02ff */
[----:B------:R-:W-:Y:S05]  /*198e0*/  BRA.DIV UR4, `(.L_x_896) ;  /* 0x0000003604187947 */ /* 0x000fea000b800000 */
        /* <DEDUP_REMOVED lines=14> */
[----:B0-----:R-:W-:-:S05]  /*199d0*/  IMAD.IADD R7, R2, 0x1, R3 ;  /* 0x0000000102077824 */ /* 0x001fca00078e0203 */
[----:B------:R0:W1:Y:S02]  /*199e0*/  SHFL.IDX PT, R9, R7, 0x1f, 0x1f ;  /* 0x03e01f0007097f89 */ /* 0x00006400000e0000 */
.L_x_1030:
[----:B------:R-:W-:Y:S02]  /*199f0*/  ULDC UR4, c[0x0][0xc38] ;  /* 0x00030e0000047ab9 */ /* 0x000fe40000000800 */
[----:B------:R-:W-:-:S04]  /*19a00*/  IMAD.U32 R2, RZ, RZ, UR4 ;  /* 0x00000004ff027e24 */ /* 0x000fc8000f8e00ff */
[----:B-1----:R-:W-:-:S04]  /*19a10*/  IMAD R9, R9, R2, RZ ;  /* 0x0000000209097224 */ /* 0x002fc800078e02ff */
[----:B------:R-:W-:-:S05]  /*19a20*/  IMAD.IADD R0, R9, 0x1, R0 ;  /* 0x0000000109007824 */ /* 0x000fca00078e0200 */
[----:B------:R-:W-:-:S13]  /*19a30*/  ISETP.GT.AND P6, PT, R0, R5, PT ;  /* 0x000000050000720c */ /* 0x000fda0003fc4270 */
[----:B------:R-:W-:Y:S05]  /*19a40*/  @!P6 BRA `(.L_x_897) ;  /* 0xfffffffc0054e947 */ /* 0x000fea000383ffff */
.L_x_894:
        /* <DEDUP_REMOVED lines=9> */
.L_x_1035:
[----:B------:R-:W-:-:S13]  /*19ae0*/  ISETP.NE.AND P0, PT, R3, RZ, PT ;  /* 0x000000ff0300720c */ /* 0x000fda0003f05270 */
[----:B------:R-:W-:Y:S05]  /*19af0*/  @!P0 BRA `(.L_x_899) ;  /* 0x0000000000148947 */ /* 0x000fea0003800000 */
[----:B------:R-:W-:Y:S01]  /*19b00*/  UMOV UR4, 0xffffffff ;  /* 0xffffffff00047882 */ /* 0x000fe20000000000 */
[----:B------:R-:W-:Y:S02]  /*19b10*/  VIADD R12, R0, 0xffffffff ;  /* 0xffffffff000c7836 */ /* 0x000fe40000000000 */
[----:B------:R-:W-:Y:S05]  /*19b20*/  BRA.DIV UR4, `(.L_x_900) ;  /* 0x0000003604bc7947 */ /* 0x000fea000b800000 */
[----:B0-----:R0:W4:Y:S02]  /*19b30*/  SHFL.IDX PT, R7, R7, R12, 0x1f ;  /* 0x00001f0c07077589 */ /* 0x00112400000e0000 */
.L_x_1038:
[----:B----4-:R-:W-:-:S07]  /*19b40*/  IMAD.MOV.U32 R8, RZ, RZ, R7 ;  /* 0x000000ffff087224 */ /* 0x010fce00078e0007 */
.L_x_899:
[----:B------:R-:W4:Y:S01]  /*19b50*/  LDL.LU R10, [R1+0xc] ;  /* 0x00000c00010a7983 */ /* 0x000f220000300800 */
[----:B0-2---:R-:W-:Y:S01]  /*19b60*/  IABS R7, R4 ;  /* 0x0000000400077213 */ /* 0x005fe20000000000 */
[----:B------:R-:W-:-:S03]  /*19b70*/  IMAD R9, R8, R2, R9 ;  /* 0x0000000208097224 */ /* 0x000fc600078e0209 */
[----:B------:R-:W0:Y:S01]  /*19b80*/  I2F.RP R2, R7 ;  /* 0x0000000700027306 */ /* 0x000e220000209400 */
[----:B------:R-:W-:Y:S01]  /*19b90*/  IMAD.IADD R5, R5, 0x1, -R9 ;  /* 0x0000000105057824 */ /* 0x000fe200078e0a09 */
[----:B------:R2:W-:Y:S02]  /*19ba0*/  STL [R1], R9 ;  /* 0x0000000901007387 */ /* 0x0005e40000100800 */
[----:B--2---:R-:W-:-:S04]  /*19bb0*/  IABS R9, R4 ;  /* 0x0000000400097213 */ /* 0x004fc80000000000 */
[----:B0-----:R-:W0:Y:S01]  /*19bc0*/  MUFU.RCP R2, R2 ;  /* 0x0000000200027308 */ /* 0x001e220000001000 */
[----:B------:R-:W-:Y:S02]  /*19bd0*/  IMAD.MOV R9, RZ, RZ, -R9 ;  /* 0x000000ffff097224 */ /* 0x000fe400078e0a09 */
[----:B0-----:R-:W-:-:S05]  /*19be0*/  VIADD R2, R2, 0xffffffe ;  /* 0x0ffffffe02027836 */ /* 0x001fca0000000000 */
[----:B------:R-:W0:Y:S02]  /*19bf0*/  F2I.FTZ.U32.TRUNC.NTZ R3, R2 ;  /* 0x0000000200037305 */ /* 0x000e24000021f000 */
[----:B0-----:R-:W-:-:S05]  /*19c00*/  IADD3 R2, RZ, -R3, RZ ;  /* 0x80000003ff027210 */ /* 0x001fca0007ffe0ff */
        /* <DEDUP_REMOVED lines=30> */
[----:B------:R-:W-:Y:S02]  /*19df0*/  IMAD R3, R2, R9, R3 ;  /* 0x0000000902037224 */ /* 0x000fe400078e0203 */
[----:B------:R-:W-:-:S03]  /*19e00*/  IMAD.IADD R4, R5, 0x1, -R4 ;  /* 0x0000000105047824 */ /* 0x000fc600078e0a04 */
        /* <DEDUP_REMOVED lines=14> */
[----:B-1----:R-:W-:-:S05]  /*19ef0*/  IMAD R0, R3, 0x10000, R2 ;  /* 0x0001000003007824 */ /* 0x002fca00078e0202 */
[----:B------:R0:W-:Y:S04]  /*19f00*/  STL [R1+0x8], R0 ;  /* 0x0000080001007387 */ /* 0x0001e80000100800 */
[----:B------:R0:W-:Y:S04]  /*19f10*/  STL [R1+0xc], R10 ;  /* 0x00000c0a01007387 */ /* 0x0001e80000100800 */
[----:B------:R0:W-:Y:S01]  /*19f20*/  STL [R1+0x4], R4 ;  /* 0x0000040401007387 */ /* 0x0001e20000100800 */
[----:B------:R-:W-:Y:S05]  /*19f30*/  BRA `(.L_x_901) ;  /* 0x0000000000287947 */ /* 0x000fea0003800000 */
.L_x_895:
[----:B------:R-:W-:Y:S01]  /*19f40*/  UMOV UR4, URZ ;  /* 0x0000003f00047c82 */ /* 0x000fe20008000000 */
[----:B------:R-:W-:Y:S01]  /*19f50*/  ULDC UR6, c[0x0][0xc3c] ;  /* 0x00030f0000067ab9 */ /* 0x000fe20000000800 */
[----:B------:R-:W-:Y:S01]  /*19f60*/  UMOV UR5, URZ ;  /* 0x0000003f00057c82 */ /* 0x000fe20008000000 */
[----:B------:R-:W-:Y:S01]  /*19f70*/  IMAD.U32 R3, RZ, RZ, UR4 ;  /* 0x00000004ff037e24 */ /* 0x000fe2000f8e00ff */
[----:B------:R1:W-:Y:S01]  /*19f80*/  STL [R1], R5 ;  /* 0x0000000501007387 */ /* 0x0003e20000100800 */
[----:B------:R-:W-:Y:S02]  /*19f90*/  IMAD.U32 R0, RZ, RZ, UR6 ;  /* 0x00000006ff007e24 */ /* 0x000fe4000f8e00ff */
[----:B------:R-:W-:Y:S01]  /*19fa0*/  IMAD.U32 R2, RZ, RZ, UR5 ;  /* 0x00000005ff027e24 */ /* 0x000fe2000f8e00ff */
[----:B------:R1:W-:Y:S04]  /*19fb0*/  STL [R1+0x4], R3 ;  /* 0x0000040301007387 */ /* 0x0003e80000100800 */
[----:B------:R1:W-:Y:S04]  /*19fc0*/  STL [R1+0xc], R0 ;  /* 0x00000c0001007387 */ /* 0x0003e80000100800 */
[----:B------:R1:W-:Y:S02]  /*19fd0*/  STL [R1+0x8], R2 ;  /* 0x0000080201007387 */ /* 0x0003e40000100800 */
.L_x_901:
        /* <DEDUP_REMOVED lines=9> */
[----:B------:R-:W-:Y:S02]  /*1a070*/  @!P0 MOV R0, 0x400 ;  /* 0x0000040000008802 */ /* 0x000fe40000000f00 */
[----:B--2---:R-:W-:Y:S02]  /*1a080*/  MOV R6, R3 ;  /* 0x0000000300067202 */ /* 0x004fe40000000f00 */
[----:B------:R-:W0:Y:S01]  /*1a090*/  @!P0 S2R R3, SR_CgaCtaId ;  /* 0x0000000000038919 */ /* 0x000e220000008800 */
[----:B---3--:R-:W-:Y:S01]  /*1a0a0*/  IMAD.MOV.U32 R7, RZ, RZ, R2 ;  /* 0x000000ffff077224 */ /* 0x008fe200078e0002 */
[----:B0-----:R-:W-:-:S05]  /*1a0b0*/  @!P0 LEA R18, R3, R0, 0x18 ;  /* 0x0000000003128211 */ /* 0x001fca00078ec0ff */
[----:B----4-:R3:W-:Y:S01]  /*1a0c0*/  @!P0 STS.128 [R18+0x228d0], R4 ;  /* 0x0228d00412008388 */ /* 0x0107e20000000c00 */
[----:B------:R-:W-:Y:S06]  /*1a0d0*/  BAR.ARV 0x5, 0x180 ;  /* 0x0146000000007b1d */ /* 0x000fec0000002000 */
.L_x_892:
[----:B------:R-:W4:Y:S01]  /*1a0e0*/  LDL R0, [R1+0xc] ;  /* 0x00000c0001007983 */ /* 0x000f220000100800 */
[----:B------:R-:W-:Y:S02]  /*1a0f0*/  ULDC UR4, c[0x0][0xc3c] ;  /* 0x00030f0000047ab9 */ /* 0x000fe40000000800 */
[----:B----4-:R-:W-:-:S13]  /*1a100*/  ISETP.GE.AND P0, PT, R0, UR4, PT ;  /* 0x0000000400007c0c */ /* 0x010fda000bf06270 */
[----:B------:R-:W-:Y:S05]  /*1a110*/  @!P0 BRA `(.L_x_902) ;  /* 0xffffff9400488947 */ /* 0x000fea000383ffff */
[----:B------:R-:W-:Y:S05]  /*1a120*/  BSYNC B8 ;  /* 0x0000000000087941 */ /* 0x000fea0003800000 */
.L_x_760:
[----:B-1----:R-:W4:Y:S01]  /*1a130*/  LDL.LU R0, [R1+0x54] ;  /* 0x0000540001007983 */ /* 0x002f220000300800 */
[----:B------:R-:W-:Y:S01]  /*1a140*/  BSSY B0, `(.L_x_903) ;  /* 0x000000b000007945 */ /* 0x000fe20003800000 */
[----:B--23--:R-:W1:Y:S01]  /*1a150*/  S2R R5, SR_CgaCtaId ;  /* 0x0000000000057919 */ /* 0x00ce620000008800 */
[----:B----4-:R-:W-:-:S05]  /*1a160*/  VIADD R0, R0, 0x1 ;  /* 0x0000000100007836 */ /* 0x010fca0000000000 */
[----:B0-----:R-:W-:-:S04]  /*1a170*/  LEA.HI R2, R0, R0, RZ, 0x1 ;  /* 0x0000000000027211 */ /* 0x001fc800078f08ff */
[----:B------:R-:W-:-:S05]  /*1a180*/  LOP3.LUT R3, R2, 0xfffffffe, RZ, 0xc0, !PT ;  /* 0xfffffffe02037812 */ /* 0x000fca00078ec0ff */
[----:B------:R-:W-:Y:S01]  /*1a190*/  IMAD.IADD R3, R0, 0x1, -R3 ;  /* 0x0000000100037824 */ /* 0x000fe200078e0a03 */
[----:B------:R-:W-:-:S04]  /*1a1a0*/  MOV R0, 0x400 ;  /* 0x0000040000007802 */ /* 0x000fc80000000f00 */
[----:B-1----:R-:W-:Y:S02]  /*1a1b0*/  LEA R0, R5, R0, 0x18 ;  /* 0x0000000005007211 */ /* 0x002fe400078ec0ff */
[----:B------:R-:W-:-:S04]  /*1a1c0*/  SHF.L.U32 R3, R3, 0x1f, RZ ;  /* 0x0000001f03037819 */ /* 0x000fc800000006ff */
[----:B------:R-:W0:Y:S02]  /*1a1d0*/  SYNCS.PHASECHK.TRANS64.TRYWAIT P0, [R0+URZ+0x22820], R3 ;  /* 0x02282003000075a7 */ /* 0x000e24000800017f */
[----:B0-----:R-:W-:Y:S05]  /*1a1e0*/  @!P0 BRA `(.L_x_904) ;  /* 0x0000003000348947 */ /* 0x001fea0003800000 */
.L_x_1039:
[----:B------:R-:W-:Y:S05]  /*1a1f0*/  BSYNC B0 ;  /* 0x0000000000007941 */ /* 0x000fea0003800000 */
.L_x_903:
[----:B------:R-:W-:-:S03]  /*1a200*/  UMOV UR4, 0xffffffff ;  /* 0xffffffff00047882 */ /* 0x000fc60000000000 */
[----:B------:R-:W-:Y:S05]  /*1a210*/  BRA.DIV UR4, `(.L_x_905) ;  /* 0x00000032043c7947 */ /* 0x000fea000b800000 */
[----:B------:R-:W1:Y:S02]  /*1a220*/  S2R R2, SR_TID.X ;  /* 0x0000000000027919 */ /* 0x000e640000002100 */
[----:B-1----:R-:W-:-:S04]  /*1a230*/  SHF.R.U32.HI R2, RZ, 0x5, R2 ;  /* 0x00000005ff027819 */ /* 0x002fc80000011602 */
[----:B------:R-:W-:-:S05]  /*1a240*/  LOP3.LUT R2, R2, 0x3, RZ, 0xc0, !PT ;  /* 0x0000000302027812 */ /* 0x000fca00078ec0ff */
[----:B------:R1:W2:Y:S02]  /*1a250*/  SHFL.IDX PT, R14, R2, RZ, 0x1f ;  /* 0x00001fff020e7589 */ /* 0x0002a400000e0000 */
.L_x_1042:
[----:B--2---:R-:W-:-:S13]  /*1a260*/  ISETP.NE.AND P0, PT, R14, RZ, PT ;  /* 0x000000ff0e00720c */ /* 0x004fda0003f05270 */
[----:B------:R-:W-:Y:S05]  /*1a270*/  @P0 BRA `(.L_x_606) ;  /* 0x00000000008c0947 */ /* 0x000fea0003800000 */
[----:B------:R-:W-:-:S03]  /*1a280*/  UMOV UR4, 0xffffffff ;  /* 0xffffffff00047882 */ /* 0x000fc60000000000 */
[----:B------:R-:W-:Y:S05]  /*1a290*/  BRA.DIV UR4, `(.L_x_906) ;  /* 0x0000003204507947 */ /* 0x000fea000b800000 */
[----:B------:R-:W-:-:S13]  /*1a2a0*/  ELECT P6, URZ, PT ;  /* 0x00000000003f782f */ /* 0x000fda00038c0000 */
.L_x_1045:
[----:B------:R-:W-:Y:S05]  /*1a2b0*/  @!P6 BRA `(.L_x_606) ;  /* 0x00000000007ce947 */ /* 0x000fea0003800000 */
[----:B------:R-:W-:-:S06]  /*1a2c0*/  ULOP3.LUT UR4, UR36, 0x2, URZ, 0xfc, !UPT ;  /* 0x0000000224047892 */ /* 0x000fcc000f8efc3f */
[----:B-1----:R-:W-:-:S05]  /*1a2d0*/  IMAD.U32 R2, RZ, RZ, UR4 ;  /* 0x00000004ff027e24 */ /* 0x002fca000f8e00ff */
[----:B------:R-:W-:-:S13]  /*1a2e0*/  ISETP.NE.AND P2, PT, R2, 0x3, PT ;  /* 0x000000030200780c */ /* 0x000fda0003f45270 */
[----:B------:R-:W-:Y:S05]  /*1a2f0*/  @!P2 BRA `(.L_x_907) ;  /* 0x000000000004a947 */ /* 0x000fea0003800000 */
[----:B------:R-:W-:Y:S01]  /*1a300*/  BPT.TRAP 0x1 ;  /* 0x000000040000795c */ /* 0x000fe20000300000 */
.L_x_907:
        /* <DEDUP_REMOVED lines=13> */
.L_x_1046:
[----:B------:R-:W1:Y:S02]  /*1a3e0*/  SYNCS.PHASECHK.TRANS64.TRYWAIT P0, [R7+URZ], R2 ;  /* 0x00000002070075a7 */ /* 0x000e64000800017f */
[----:B-1----:R-:W-:Y:S05]  /*1a3f0*/  @!P0 BRA `(.L_x_909) ;  /* 0x00000030002c8947 */ /* 0x002fea0003800000 */
.L_x_1047:
[----:B------:R-:W-:Y:S05]  /*1a400*/  @!P2 BRA `(.L_x_910) ;  /* 0x000000000004a947 */ /* 0x000fea0003800000 */
[----:B------:R-:W-:Y:S01]  /*1a410*/  BPT.TRAP 0x1 ;  /* 0x000000040000795c */ /* 0x000fe20000300000 */
.L_x_910:
[----:B------:R-:W-:-:S04]  /*1a420*/  VIADD R0, R0, 0x22860 ;  /* 0x0002286000007836 */ /* 0x000fc80000000000 */
[----:B------:R-:W-:-:S04]  /*1a430*/  IMAD R4, R19, 0x8, R0 ;  /* 0x0000000813047824 */ /* 0x000fc800078e0200 */
[----:B------:R-:W2:Y:S02]  /*1a440*/  SYNCS.PHASECHK.TRANS64.TRYWAIT P0, [R4+URZ], R5 ;  /* 0x00000005040075a7 */ /* 0x000ea4000800017f */
[----:B--2---:R-:W-:Y:S05]  /*1a450*/  @!P0 BRA `(.L_x_911) ;  /* 0x0000003000288947 */ /* 0x004fea0003800000 */
.L_x_1048:
[----:B------:R-:W-:-:S07]  /*1a460*/  IMAD R3, R3, 0x8, R0 ;  /* 0x0000000803037824 */ /* 0x000fce00078e0200 */
.L_x_912:
[----:B---3--:R3:W4:Y:S02]  /*1a470*/  SYNCS.PHASECHK.TRANS64.TRYWAIT P0, [R3+URZ], R2 ;  /* 0x00000002030075a7 */ /* 0x008724000800017f */
[----:B----4-:R-:W-:Y:S05]  /*1a480*/  @!P0 NANOSLEEP.SYNCS 0x989680 ;  /* 0x009896800000895d */ /* 0x010fea0003900000 */
[----:B------:R-:W4:Y:S02]  /*1a490*/  @!P0 SYNCS.PHASECHK.TRANS64 P0, [R3+URZ], R2 ;  /* 0x00000002030085a7 */ /* 0x000f24000800007f */
[----:B----4-:R-:W-:Y:S05]  /*1a4a0*/  @!P0 BRA `(.L_x_912) ;  /* 0xfffffffc00f08947 */ /* 0x010fea000383ffff */
.L_x_606:
[----:B------:R-:W-:Y:S05]  /*1a4b0*/  BSYNC B9 ;  /* 0x0000000000097941 */ /* 0x000fea0003800000 */
.L_x_603:
[----:B------:R-:W-:Y:S05]  /*1a4c0*/  EXIT ;  /* 0x000000000000794d */ /* 0x000fea0003800000 */
.L_x_626:
[----:B0-----:R0:W1:Y:S02]  /*1a4d0*/  SYNCS.PHASECHK.TRANS64.TRYWAIT P6, [R95+URZ+0x22890], R106 ;  /* 0x0228906a5f0075a7 */ /* 0x00106400080c017f */
[----:B-1----:R-:W-:Y:S05]  /*1a4e0*/  @!P6 NANOSLEEP.SYNCS 0x989680 ;  /* 0x009896800000e95d */ /* 0x002fea0003900000 */
[----:B------:R-:W1:Y:S02]  /*1a4f0*/  @!P6 SYNCS.PHASECHK.TRANS64 P6, [R95+URZ+0x22890], R106 ;  /* 0x0228906a5f00e5a7 */ /* 0x000e6400080c007f */
[----:B-1----:R-:W-:Y:S05]  /*1a500*/  @!P6 BRA `(.L_x_626) ;  /* 0xfffffffc00f0e947 */ /* 0x002fea000383ffff */
[----:B------:R-:W-:Y:S05]  /*1a510*/  BRA `(.L_x_913) ;  /* 0xfffffe8c00187947 */ /* 0x000fea000383ffff */
.L_x_644:
[----:B0-----:R0:W1:Y:S02]  /*1a520*/  SYNCS.PHASECHK.TRANS64.TRYWAIT P5, [R95+URZ+0x22890], R106 ;  /* 0x0228906a5f0075a7 */ /* 0x00106400080a017f */
[----:B-1----:R-:W-:Y:S05]  /*1a530*/  @!P5 NANOSLEEP.SYNCS 0x989680 ;  /* 0x009896800000d95d */ /* 0x002fea0003900000 */
[----:B------:R-:W1:Y:S02]  /*1a540*/  @!P5 SYNCS.PHASECHK.TRANS64 P5, [R95+URZ+0x22890], R106 ;  /* 0x0228906a5f00d5a7 */ /* 0x000e6400080a007f */
[----:B-1----:R-:W-:Y:S05]  /*1a550*/  @!P5 BRA `(.L_x_644) ;  /* 0xfffffffc00f0d947 */ /* 0x002fea000383ffff */
[----:B------:R-:W-:Y:S05]  /*1a560*/  BRA `(.L_x_914) ;  /* 0xfffffe9c006c7947 */ /* 0x000fea000383ffff */
.L_x_653:
[----:B0-----:R0:W1:Y:S02]  /*1a570*/  SYNCS.PHASECHK.TRANS64.TRYWAIT P4, [R95+URZ+0x22890], R106 ;  /* 0x0228906a5f0075a7 */ /* 0x001064000808017f */
[----:B-1----:R-:W-:Y:S05]  /*1a580*/  @!P4 NANOSLEEP.SYNCS 0x989680 ;  /* 0x009896800000c95d */ /* 0x002fea0003900000 */
[----:B------:R-:W1:Y:S02]  /*1a590*/  @!P4 SYNCS.PHASECHK.TRANS64 P4, [R95+URZ+0x22890], R106 ;  /* 0x0228906a5f00c5a7 */ /* 0x000e64000808007f */
[----:B-1----:R-:W-:Y:S05]  /*1a5a0*/  @!P4 BRA `(.L_x_653) ;  /* 0xfffffffc00f0c947 */ /* 0x002fea000383ffff */
[----:B------:R-:W-:Y:S05]  /*1a5b0*/  BRA `(.L_x_915) ;  /* 0xfffffeac00607947 */ /* 0x000fea000383ffff */
.L_x_659:
[----:B--2---:R2:W3:Y:S02]  /*1a5c0*/  SYNCS.PHASECHK.TRANS64.TRYWAIT P3, [R95+URZ+0x228b0], R106 ;  /* 0x0228b06a5f0075a7 */ /* 0x0044e4000806017f */
[----:B---3--:R-:W-:Y:S05]  /*1a5d0*/  @!P3 NANOSLEEP.SYNCS 0x989680 ;  /* 0x009896800000b95d */ /* 0x008fea0003900000 */
[----:B------:R-:W3:Y:S02]  /*1a5e0*/  @!P3 SYNCS.PHASECHK.TRANS64 P3, [R95+URZ+0x228b0], R106 ;  /* 0x0228b06a5f00b5a7 */ /* 0x000ee4000806007f */
[----:B---3--:R-:W-:Y:S05]  /*1a5f0*/  @!P3 BRA `(.L_x_659) ;  /* 0xfffffffc00f0b947 */ /* 0x008fea000383ffff */
[----:B------:R-:W-:Y:S05]  /*1a600*/  BRA `(.L_x_916) ;  /* 0xfffffeac00f47947 */ /* 0x000fea000383ffff */
.L_x_669:
[----:B------:R-:W-:Y:S01]  /*1a610*/  BSSY B0, `(.L_x_917) ;  /* 0x0000007000007945 */ /* 0x000fe20003800000 */
[----:B------:R-:W-:Y:S02]  /*1a620*/  IMAD.MOV.U32 R12, RZ, RZ, RZ ;  /* 0x000000ffff0c7224 */ /* 0x000fe400078e00ff */
[----:B------:R-:W-:Y:S02]  /*1a630*/  IMAD.MOV.U32 R11, RZ, RZ, 0x1f ;  /* 0x0000001fff0b7424 */ /* 0x000fe400078e00ff */
[----:B------:R-:W-:-:S07]  /*1a640*/  IMAD.MOV.U32 R15, RZ, RZ, -0x1 ;  /* 0xffffffffff0f7424 */ /* 0x000fce00078e00ff */
[----:B-----5:R-:W-:Y:S05]  /*1a650*/  WARPSYNC.COLLECTIVE R15, `(.L_x_918) ;  /* 0x000000000f087348 */ /* 0x020fea0003c00000 */
[----:B------:R0:W1:Y:S02]  /*1a660*/  SHFL.IDX P6, R14, R13, R12, R11 ;  /* 0x0000000c0d0e7389 */ /* 0x00006400000c000b */
[----:B01---5:R-:W-:Y:S01]  /*1a670*/  ENDCOLLECTIVE ;  /* 0x000000000000791b */ /* 0x023fe20003800000 */
.L_x_918:
[----:B------:R-:W-:Y:S05]  /*1a680*/  BSYNC B0 ;  /* 0x0000000000007941 */ /* 0x000fea0003800000 */
.L_x_917:
[----:B------:R-:W-:Y:S05]  /*1a690*/  BRA `(.L_x_919) ;  /* 0xfffffebc00347947 */ /* 0x000fea000383ffff */
.L_x_681:
[----:B------:R-:W-:Y:S01]  /*1a6a0*/  BSSY B1, `(.L_x_920) ;  /* 0x0000008000017945 */ /* 0x000fe20003800000 */
[----:B0-----:R-:W-:Y:S02]  /*1a6b0*/  IMAD.MOV.U32 R13, RZ, RZ, R25 ;  /* 0x000000ffff0d7224 */ /* 0x001fe400078e0019 */
[----:B------:R-:W-:Y:S02]  /*1a6c0*/  IMAD.MOV.U32 R12, RZ, RZ, RZ ;  /* 0x000000ffff0c7224 */ /* 0x000fe400078e00ff */
[----:B------:R-:W-:Y:S02]  /*1a6d0*/  IMAD.MOV.U32 R11, RZ, RZ, 0x1c1f ;  /* 0x00001c1fff0b7424 */ /* 0x000fe400078e00ff */
[----:B------:R-:W-:-:S07]  /*1a6e0*/  IMAD.MOV.U32 R15, RZ, RZ, -0x1 ;  /* 0xffffffffff0f7424 */ /* 0x000fce00078e00ff */
[----:B------:R-:W-:Y:S05]  /*1a6f0*/  WARPSYNC.COLLECTIVE R15, `(.L_x_921) ;  /* 0x000000000f087348 */ /* 0x000fea0003c00000 */
[----:B------:R0:W1:Y:S02]  /*1a700*/  SHFL.IDX P6, R14, R13, R12, R11 ;  /* 0x0000000c0d0e7389 */ /* 0x00006400000c000b */
[----:B01----:R-:W-:Y:S01]  /*1a710*/  ENDCOLLECTIVE ;  /* 0x000000000000791b */ /* 0x003fe20003800000 */
.L_x_921:
[----:B------:R-:W-:Y:S05]  /*1a720*/  BSYNC B1 ;  /* 0x0000000000017941 */ /* 0x000fea0003800000 */
.L_x_920:
[----:B------:R-:W-:Y:S02]  /*1a730*/  IMAD.MOV.U32 R13, RZ, RZ, R24 ;  /* 0x000000ffff0d7224 */ /* 0x000fe400078e0018 */
[----:B------:R-:W-:Y:S02]  /*1a740*/  IMAD.MOV.U32 R12, RZ, RZ, RZ ;  /* 0x000000ffff0c7224 */ /* 0x000fe400078e00ff */
[----:B------:R-:W-:Y:S02]  /*1a750*/  IMAD.MOV.U32 R11, RZ, RZ, 0x1c1f ;  /* 0x00001c1fff0b7424 */ /* 0x000fe400078e00ff */
[----:B------:R-:W-:Y:S02]  /*1a760*/  IMAD.MOV.U32 R15, RZ, RZ, -0x1 ;  /* 0xffffffffff0f7424 */ /* 0x000fe400078e00ff */
[----:B------:R-:W-:-:S07]  /*1a770*/  IMAD.MOV.U32 R3, RZ, RZ, R14 ;  /* 0x000000ffff037224 */ /* 0x000fce00078e000e */
[----:B------:R-:W-:Y:S05]  /*1a780*/  WARPSYNC.COLLECTIVE R15, `(.L_x_922) ;  /* 0x000000000f087348 */ /* 0x000fea0003c00000 */
[----:B------:R0:W1:Y:S02]  /*1a790*/  SHFL.IDX P6, R14, R13, R12, R11 ;  /* 0x0000000c0d0e7389 */ /* 0x00006400000c000b */
[----:B01----:R-:W-:Y:S01]  /*1a7a0*/  ENDCOLLECTIVE ;  /* 0x000000000000791b */ /* 0x003fe20003800000 */
.L_x_922:
[----:B------:R-:W-:Y:S01]  /*1a7b0*/  IMAD.MOV.U32 R13, RZ, RZ, R27 ;  /* 0x000000ffff0d7224 */ /* 0x000fe200078e001b */
[----:B------:R-:W-:-:S07]  /*1a7c0*/  MOV R0, R14 ;  /* 0x0000000e00007202 */ /* 0x000fce0000000f00 */
[----:B------:R-:W-:Y:S05]  /*1a7d0*/  WARPSYNC.COLLECTIVE R15, `(.L_x_923) ;  /* 0x000000000f087348 */ /* 0x000fea0003c00000 */
[----:B------:R0:W1:Y:S02]  /*1a7e0*/  SHFL.IDX P6, R14, R13, R12, R11 ;  /* 0x0000000c0d0e7389 */ /* 0x00006400000c000b */
[----:B01----:R-:W-:Y:S01]  /*1a7f0*/  ENDCOLLECTIVE ;  /* 0x000000000000791b */ /* 0x003fe20003800000 */
.L_x_923:
[----:B------:R-:W-:Y:S02]  /*1a800*/  IMAD.MOV.U32 R13, RZ, RZ, R26 ;  /* 0x000000ffff0d7224 */ /* 0x000fe400078e001a */
[----:B------:R-:W-:-:S07]  /*1a810*/  IMAD.MOV.U32 R5, RZ, RZ, R14 ;  /* 0x000000ffff057224 */ /* 0x000fce00078e000e */
[----:B------:R-:W-:Y:S05]  /*1a820*/  WARPSYNC.COLLECTIVE R15, `(.L_x_924) ;  /* 0x000000000f087348 */ /* 0x000fea0003c00000 */
[----:B------:R0:W1:Y:S02]  /*1a830*/  SHFL.IDX P6, R14, R13, R12, R11 ;  /* 0x0000000c0d0e7389 */ /* 0x00006400000c000b */
[----:B01----:R-:W-:Y:S01]  /*1a840*/  ENDCOLLECTIVE ;  /* 0x000000000000791b */ /* 0x003fe20003800000 */
.L_x_924:
[----:B------:R-:W-:Y:S05]  /*1a850*/  BRA `(.L_x_925) ;  /* 0xfffffec0004c7947 */ /* 0x000fea000383ffff */
.L_x_685:
[----:B0-----:R0:W1:Y:S02]  /*1a860*/  SYNCS.PHASECHK.TRANS64.TRYWAIT P0, [R19+URZ+0x22800], R30 ;  /* 0x0228001e130075a7 */ /* 0x001064000800017f */
[----:B-1----:R-:W-:Y:S05]  /*1a870*/  @!P0 NANOSLEEP.SYNCS 0x989680 ;  /* 0x009896800000895d */ /* 0x002fea0003900000 */
[----:B------:R-:W1:Y:S02]  /*1a880*/  @!P0 SYNCS.PHASECHK.TRANS64 P0, [R19+URZ+0x22800], R30 ;  /* 0x0228001e130085a7 */ /* 0x000e64000800007f */
[----:B-1----:R-:W-:Y:S05]  /*1a890*/  @!P0 BRA `(.L_x_685) ;  /* 0xfffffffc00f08947 */ /* 0x002fea000383ffff */
[----:B------:R-:W-:Y:S05]  /*1a8a0*/  BRA `(.L_x_926) ;  /* 0xfffffec4006c7947 */ /* 0x000fea000383ffff */
.L_x_693:
        /* <DEDUP_REMOVED lines=8> */
.L_x_928:
[----:B------:R-:W-:Y:S05]  /*1a930*/  BSYNC B1 ;  /* 0x0000000000017941 */ /* 0x000fea0003800000 */
.L_x_927:
        /* <DEDUP_REMOVED lines=8> */
.L_x_929:
[----:B------:R-:W-:Y:S02]  /*1a9c0*/  IMAD.MOV.U32 R13, RZ, RZ, R27 ;  /* 0x000000ffff0d7224 */ /* 0x000fe400078e001b */
[----:B------:R-:W-:-:S07]  /*1a9d0*/  IMAD.MOV.U32 R3, RZ, RZ, R14 ;  /* 0x000000ffff037224 */ /* 0x000fce00078e000e */
[----:B------:R-:W-:Y:S05]  /*1a9e0*/  WARPSYNC.COLLECTIVE R15, `(.L_x_930) ;  /* 0x000000000f087348 */ /* 0x000fea0003c00000 */
[----:B------:R0:W1:Y:S02]  /*1a9f0*/  SHFL.IDX P6, R14, R13, R12, R11 ;  /* 0x0000000c0d0e7389 */ /* 0x00006400000c000b */
[----:B01----:R-:W-:Y:S01]  /*1aa00*/  ENDCOLLECTIVE ;  /* 0x000000000000791b */ /* 0x003fe20003800000 */
.L_x_930:
[----:B------:R-:W-:Y:S02]  /*1aa10*/  IMAD.MOV.U32 R13, RZ, RZ, R26 ;  /* 0x000000ffff0d7224 */ /* 0x000fe400078e001a */
[----:B------:R-:W-:-:S07]  /*1aa20*/  IMAD.MOV.U32 R20, RZ, RZ, R14 ;  /* 0x000000ffff147224 */ /* 0x000fce00078e000e */
[----:B------:R-:W-:Y:S05]  /*1aa30*/  WARPSYNC.COLLECTIVE R15, `(.L_x_931) ;  /* 0x000000000f087348 */ /* 0x000fea0003c00000 */
[----:B------:R0:W1:Y:S02]  /*1aa40*/  SHFL.IDX P6, R14, R13, R12, R11 ;  /* 0x0000000c0d0e7389 */ /* 0x00006400000c000b */
[----:B01----:R-:W-:Y:S01]  /*1aa50*/  ENDCOLLECTIVE ;  /* 0x000000000000791b */ /* 0x003fe20003800000 */
.L_x_931:
[----:B------:R-:W-:Y:S05]  /*1aa60*/  BRA `(.L_x_932) ;  /* 0xfffffecc00cc7947 */ /* 0x000fea000383ffff */
.L_x_697:
[----:B0-----:R0:W1:Y:S02]  /*1aa70*/  SYNCS.PHASECHK.TRANS64.TRYWAIT P1, [R19+URZ+0x22800], R24 ;  /* 0x02280018130075a7 */ /* 0x001064000802017f */
[----:B-1----:R-:W-:Y:S05]  /*1aa80*/  @!P1 NANOSLEEP.SYNCS 0x989680 ;  /* 0x009896800000995d */ /* 0x002fea0003900000 */
[----:B------:R-:W1:Y:S02]  /*1aa90*/  @!P1 SYNCS.PHASECHK.TRANS64 P1, [R19+URZ+0x22800], R24 ;  /* 0x02280018130095a7 */ /* 0x000e64000802007f */
[----:B-1----:R-:W-:Y:S05]  /*1aaa0*/  @!P1 BRA `(.L_x_697) ;  /* 0xfffffffc00f09947 */ /* 0x002fea000383ffff */
[----:B------:R-:W-:Y:S05]  /*1aab0*/  BRA `(.L_x_933) ;  /* 0xfffffed000ac7947 */ /* 0x000fea000383ffff */
.L_x_703:
[----:B-1----:R1:W2:Y:S02]  /*1aac0*/  SYNCS.PHASECHK.TRANS64.TRYWAIT P1, [R13+URZ+0x22830], R72 ;  /* 0x022830480d0075a7 */ /* 0x0022a4000802017f */
[----:B--2---:R-:W-:Y:S05]  /*1aad0*/  @!P1 NANOSLEEP.SYNCS 0x989680 ;  /* 0x009896800000995d */ /* 0x004fea0003900000 */
[----:B------:R-:W2:Y:S02]  /*1aae0*/  @!P1 SYNCS.PHASECHK.TRANS64 P1, [R13+URZ+0x22830], R72 ;  /* 0x022830480d0095a7 */ /* 0x000ea4000802007f */
[----:B--2---:R-:W-:Y:S05]  /*1aaf0*/  @!P1 BRA `(.L_x_703) ;  /* 0xfffffffc00f09947 */ /* 0x004fea000383ffff */
[----:B------:R-:W-:Y:S05]  /*1ab00*/  BRA `(.L_x_702) ;  /* 0xfffffedc00cc7947 */ /* 0x000fea000383ffff */
.L_x_708:
[----:B-1----:R1:W2:Y:S02]  /*1ab10*/  SYNCS.PHASECHK.TRANS64.TRYWAIT P2, [R13+URZ+0x22850], R72 ;  /* 0x022850480d0075a7 */ /* 0x0022a4000804017f */
[----:B--2---:R-:W-:Y:S05]  /*1ab20*/  @!P2 NANOSLEEP.SYNCS 0x989680 ;  /* 0x009896800000a95d */ /* 0x004fea0003900000 */
[----:B------:R-:W2:Y:S02]  /*1ab30*/  @!P2 SYNCS.PHASECHK.TRANS64 P2, [R13+URZ+0x22850], R72 ;  /* 0x022850480d00a5a7 */ /* 0x000ea4000804007f */
[----:B--2---:R-:W-:Y:S05]  /*1ab40*/  @!P2 BRA `(.L_x_708) ;  /* 0xfffffffc00f0a947 */ /* 0x004fea000383ffff */
[----:B------:R-:W-:Y:S05]  /*1ab50*/  BRA `(.L_x_707) ;  /* 0xfffffef800ec7947 */ /* 0x000fea000383ffff */
.L_x_713:
[----:B-1----:R1:W2:Y:S02]  /*1ab60*/  SYNCS.PHASECHK.TRANS64.TRYWAIT P3, [R14+URZ+0x22830], R15 ;  /* 0x0228300f0e0075a7 */ /* 0x0022a4000806017f */
[----:B--2---:R-:W-:Y:S05]  /*1ab70*/  @!P3 NANOSLEEP.SYNCS 0x989680 ;  /* 0x009896800000b95d */ /* 0x004fea0003900000 */
[----:B------:R-:W2:Y:S02]  /*1ab80*/  @!P3 SYNCS.PHASECHK.TRANS64 P3, [R14+URZ+0x22830], R15 ;  /* 0x0228300f0e00b5a7 */ /* 0x000ea4000806007f */
[----:B--2---:R-:W-:Y:S05]  /*1ab90*/  @!P3 BRA `(.L_x_713) ;  /* 0xfffffffc00f0b947 */ /* 0x004fea000383ffff */
[----:B------:R-:W-:Y:S05]  /*1aba0*/  BRA `(.L_x_712) ;  /* 0xffffff0000287947 */ /* 0x000fea000383ffff */
.L_x_718:
[----:B-1----:R1:W2:Y:S02]  /*1abb0*/  SYNCS.PHASECHK.TRANS64.TRYWAIT P3, [R14+URZ+0x22850], R15 ;  /* 0x0228500f0e0075a7 */ /* 0x0022a4000806017f */
[----:B--2---:R-:W-:Y:S05]  /*1abc0*/  @!P3 NANOSLEEP.SYNCS 0x989680 ;  /* 0x009896800000b95d */ /* 0x004fea0003900000 */
[----:B------:R-:W2:Y:S02]  /*1abd0*/  @!P3 SYNCS.PHASECHK.TRANS64 P3, [R14+URZ+0x22850], R15 ;  /* 0x0228500f0e00b5a7 */ /* 0x000ea4000806007f */
[----:B--2---:R-:W-:Y:S05]  /*1abe0*/  @!P3 BRA `(.L_x_718) ;  /* 0xfffffffc00f0b947 */ /* 0x004fea000383ffff */
[----:B------:R-:W-:Y:S05]  /*1abf0*/  BRA `(.L_x_717) ;  /* 0xffffff2000047947 */ /* 0x000fea000383ffff */
.L_x_724:
[----:B------:R-:W-:Y:S02]  /*1ac00*/  IMAD.MOV.U32 R13, RZ, RZ, R21 ;  /* 0x000000ffff0d7224 */ /* 0x000fe400078e0015 */
[----:B------:R-:W-:Y:S02]  /*1ac10*/  IMAD.MOV.U32 R12, RZ, RZ, RZ ;  /* 0x000000ffff0c7224 */ /* 0x000fe400078e00ff */
[----:B------:R-:W-:Y:S02]  /*1ac20*/  IMAD.MOV.U32 R11, RZ, RZ, 0x181f ;  /* 0x0000181fff0b7424 */ /* 0x000fe400078e00ff */
[----:B------:R-:W-:-:S07]  /*1ac30*/  IMAD.MOV.U32 R15, RZ, RZ, -0x1 ;  /* 0xffffffffff0f7424 */ /* 0x000fce00078e00ff */
[----:B-----5:R-:W-:Y:S05]  /*1ac40*/  WARPSYNC.COLLECTIVE R15, `(.L_x_934) ;  /* 0x000000000f087348 */ /* 0x020fea0003c00000 */
[----:B------:R0:W1:Y:S02]  /*1ac50*/  SHFL.IDX P6, R14, R13, R12, R11 ;  /* 0x0000000c0d0e7389 */ /* 0x00006400000c000b */
[----:B01---5:R-:W-:Y:S01]  /*1ac60*/  ENDCOLLECTIVE ;  /* 0x000000000000791b */ /* 0x023fe20003800000 */
.L_x_934:
[----:B------:R-:W-:Y:S02]  /*1ac70*/  IMAD.MOV.U32 R13, RZ, RZ, R3 ;  /* 0x000000ffff0d7224 */ /* 0x000fe400078e0003 */
[----:B------:R-:W-:-:S07]  /*1ac80*/  IMAD.MOV.U32 R20, RZ, RZ, R14 ;  /* 0x000000ffff147224 */ /* 0x000fce00078e000e */
[----:B------:R-:W-:Y:S05]  /*1ac90*/  WARPSYNC.COLLECTIVE R15, `(.L_x_935) ;  /* 0x000000000f087348 */ /* 0x000fea0003c00000 */
[----:B------:R0:W1:Y:S02]  /*1aca0*/  SHFL.IDX P6, R14, R13, R12, R11 ;  /* 0x0000000c0d0e7389 */ /* 0x00006400000c000b */
[----:B01----:R-:W-:Y:S01]  /*1acb0*/  ENDCOLLECTIVE ;  /* 0x000000000000791b */ /* 0x003fe20003800000 */
.L_x_935:
[----:B------:R-:W-:Y:S05]  /*1acc0*/  BRA `(.L_x_936) ;  /* 0xffffff4800107947 */ /* 0x000fea000383ffff */
.L_x_727:
[----:B------:R-:W-:Y:S01]  /*1acd0*/  BSSY B1, `(.L_x_937) ;  /* 0x0000008000017945 */ /* 0x000fe20003800000 */
[----:B------:R-:W-:Y:S01]  /*1ace0*/  IMAD.MOV.U32 R13, RZ, RZ, R21 ;  /* 0x000000ffff0d7224 */ /* 0x000fe200078e0015 */
[----:B------:R-:W-:Y:S01]  /*1acf0*/  MOV R12, 0x1 ;  /* 0x00000001000c7802 */ /* 0x000fe20000000f00 */
[----:B------:R-:W-:Y:S02]  /*1ad00*/  IMAD.MOV.U32 R11, RZ, RZ, 0x181f ;  /* 0x0000181fff0b7424 */ /* 0x000fe400078e00ff */
[----:B------:R-:W-:-:S07]  /*1ad10*/  IMAD.MOV.U32 R15, RZ, RZ, -0x1 ;  /* 0xffffffffff0f7424 */ /* 0x000fce00078e00ff */
[----:B012---:R-:W-:Y:S05]  /*1ad20*/  WARPSYNC.COLLECTIVE R15, `(.L_x_938) ;  /* 0x000000000f087348 */ /* 0x007fea0003c00000 */
[----:B--2---:R2:W3:Y:S02]  /*1ad30*/  SHFL.IDX P6, R14, R13, R12, R11 ;  /* 0x0000000c0d0e7389 */ /* 0x0044e400000c000b */
[----:B0123--:R-:W-:Y:S01]  /*1ad40*/  ENDCOLLECTIVE ;  /* 0x000000000000791b */ /* 0x00ffe20003800000 */
.L_x_938:
[----:B------:R-:W-:Y:S05]  /*1ad50*/  BSYNC B1 ;  /* 0x0000000000017941 */ /* 0x000fea0003800000 */
.L_x_937:
[----:B------:R-:W-:Y:S02]  /*1ad60*/  IMAD.MOV.U32 R13, RZ, RZ, R3 ;  /* 0x000000ffff0d7224 */ /* 0x000fe400078e0003 */
[----:B------:R-:W-:Y:S02]  /*1ad70*/  IMAD.MOV.U32 R12, RZ, RZ, 0x1 ;  /* 0x00000001ff0c7424 */ /* 0x000fe400078e00ff */
[----:B------:R-:W-:Y:S02]  /*1ad80*/  IMAD.MOV.U32 R11, RZ, RZ, 0x181f ;  /* 0x0000181fff0b7424 */ /* 0x000fe400078e00ff */
[----:B------:R-:W-:Y:S02]  /*1ad90*/  IMAD.MOV.U32 R15, RZ, RZ, -0x1 ;  /* 0xffffffffff0f7424 */ /* 0x000fe400078e00ff */
[----:B------:R-:W-:-:S07]  /*1ada0*/  IMAD.MOV.U32 R20, RZ, RZ, R14 ;  /* 0x000000ffff147224 */ /* 0x000fce00078e000e */
[----:B------:R-:W-:Y:S05]  /*1adb0*/  WARPSYNC.COLLECTIVE R15, `(.L_x_939) ;  /* 0x000000000f087348 */ /* 0x000fea0003c00000 */
[----:B------:R0:W1:Y:S02]  /*1adc0*/  SHFL.IDX P6, R14, R13, R12, R11 ;  /* 0x0000000c0d0e7389 */ /* 0x00006400000c000b */
[----:B01----:R-:W-:Y:S01]  /*1add0*/  ENDCOLLECTIVE ;  /* 0x000000000000791b */ /* 0x003fe20003800000 */
.L_x_939:
[----:B------:R-:W-:Y:S05]  /*1ade0*/  BRA `(.L_x_940) ;  /* 0xffffff48004c7947 */ /* 0x000fea000383ffff */
.L_x_730:
[----:B------:R-:W-:Y:S01]  /*1adf0*/  BSSY B1, `(.L_x_941) ;  /* 0x0000008000017945 */ /* 0x000fe20003800000 */
[----:B------:R-:W-:Y:S02]  /*1ae00*/  IMAD.MOV.U32 R13, RZ, RZ, R21 ;  /* 0x000000ffff0d7224 */ /* 0x000fe400078e0015 */
[----:B------:R-:W-:Y:S02]  /*1ae10*/  IMAD.MOV.U32 R12, RZ, RZ, 0x2 ;  /* 0x00000002ff0c7424 */ /* 0x000fe400078e00ff */
[----:B----4-:R-:W-:Y:S02]  /*1ae20*/  IMAD.MOV.U32 R11, RZ, RZ, 0x181f ;  /* 0x0000181fff0b7424 */ /* 0x010fe400078e00ff */
[----:B------:R-:W-:-:S07]  /*1ae30*/  IMAD.MOV.U32 R15, RZ, RZ, -0x1 ;  /* 0xffffffffff0f7424 */ /* 0x000fce00078e00ff */
[----:B0123--:R-:W-:Y:S05]  /*1ae40*/  WARPSYNC.COLLECTIVE R15, `(.L_x_942) ;  /* 0x000000000f087348 */ /* 0x00ffea0003c00000 */
[----:B--2---:R2:W4:Y:S02]  /*1ae50*/  SHFL.IDX P6, R14, R13, R12, R11 ;  /* 0x0000000c0d0e7389 */ /* 0x00452400000c000b */
[----:B01234-:R-:W-:Y:S01]  /*1ae60*/  ENDCOLLECTIVE ;  /* 0x000000000000791b */ /* 0x01ffe20003800000 */
.L_x_942:
[----:B------:R-:W-:Y:S05]  /*1ae70*/  BSYNC B1 ;  /* 0x0000000000017941 */ /* 0x000fea0003800000 */
.L_x_941:
        /* <DEDUP_REMOVED lines=8> */
.L_x_943:
[----:B------:R-:W-:Y:S05]  /*1af00*/  BRA `(.L_x_944) ;  /* 0xffffff4800787947 */ /* 0x000fea000383ffff */
.L_x_733:
[----:B------:R-:W-:Y:S01]  /*1af10*/  BSSY B1, `(.L_x_945) ;  /* 0x0000008000017945 */ /* 0x000fe20003800000 */
[----:B------:R-:W-:Y:S02]  /*1af20*/  IMAD.MOV.U32 R13, RZ, RZ, R21 ;  /* 0x000000ffff0d7224 */ /* 0x000fe400078e0015 */
[----:B------:R-:W-:Y:S02]  /*1af30*/  IMAD.MOV.U32 R12, RZ, RZ, 0x3 ;  /* 0x00000003ff0c7424 */ /* 0x000fe400078e00ff */
[----:B0-----:R-:W-:Y:S02]  /*1af40*/  IMAD.MOV.U32 R11, RZ, RZ, 0x181f ;  /* 0x0000181fff0b7424 */ /* 0x001fe400078e00ff */
[----:B------:R-:W-:-:S07]  /*1af50*/  IMAD.MOV.U32 R15, RZ, RZ, -0x1 ;  /* 0xffffffffff0f7424 */ /* 0x000fce00078e00ff */
[----:B-1234-:R-:W-:Y:S05]  /*1af60*/  WARPSYNC.COLLECTIVE R15, `(.L_x_946) ;  /* 0x000000000f087348 */ /* 0x01efea0003c00000 */
[----:B--2---:R0:W2:Y:S02]  /*1af70*/  SHFL.IDX P6, R14, R13, R12, R11 ;  /* 0x0000000c0d0e7389 */ /* 0x0040a400000c000b */
[----:B01234-:R-:W-:Y:S01]  /*1af80*/  ENDCOLLECTIVE ;  /* 0x000000000000791b */ /* 0x01ffe20003800000 */
.L_x_946:
[----:B------:R-:W-:Y:S05]  /*1af90*/  BSYNC B1 ;  /* 0x0000000000017941 */ /* 0x000fea0003800000 */
.L_x_945:
[----:B------:R-:W-:Y:S01]  /*1afa0*/  IMAD.MOV.U32 R13, RZ, RZ, R3 ;  /* 0x000000ffff0d7224 */ /* 0x000fe200078e0003 */
[----:B------:R-:W-:Y:S01]  /*1afb0*/  MOV R11, 0x181f ;  /* 0x0000181f000b7802 */ /* 0x000fe20000000f00 */
[----:B------:R-:W-:Y:S02]  /*1afc0*/  IMAD.MOV.U32 R12, RZ, RZ, 0x3 ;  /* 0x00000003ff0c7424 */ /* 0x000fe400078e00ff */
[----:B------:R-:W-:Y:S02]  /*1afd0*/  IMAD.MOV.U32 R15, RZ, RZ, -0x1 ;  /* 0xffffffffff0f7424 */ /* 0x000fe400078e00ff */
[----:B------:R-:W-:-:S07]  /*1afe0*/  IMAD.MOV.U32 R4, RZ, RZ, R14 ;  /* 0x000000ffff047224 */ /* 0x000fce00078e000e */
[----:B------:R-:W-:Y:S05]  /*1aff0*/  WARPSYNC.COLLECTIVE R15, `(.L_x_947) ;  /* 0x000000000f087348 */ /* 0x000fea0003c00000 */
[----:B------:R0:W1:Y:S02]  /*1b000*/  SHFL.IDX P6, R14, R13, R12, R11 ;  /* 0x0000000c0d0e7389 */ /* 0x00006400000c000b */
[----:B01----:R-:W-:Y:S01]  /*1b010*/  ENDCOLLECTIVE ;  /* 0x000000000000791b */ /* 0x003fe20003800000 */
.L_x_947:
[----:B------:R-:W-:Y:S05]  /*1b020*/  BRA `(.L_x_948) ;  /* 0xffffff4800a47947 */ /* 0x000fea000383ffff */
.L_x_735:
[----:B------:R-:W-:Y:S02]  /*1b030*/  IMAD.MOV.U32 R13, RZ, RZ, R8 ;  /* 0x000000ffff0d7224 */ /* 0x000fe400078e0008 */
[----:B------:R-:W-:Y:S02]  /*1b040*/  IMAD.MOV.U32 R12, RZ, RZ, RZ ;  /* 0x000000ffff0c7224 */ /* 0x000fe400078e00ff */
[----:B------:R-:W-:Y:S02]  /*1b050*/  IMAD.MOV.U32 R11, RZ, RZ, 0x1c1f ;  /* 0x00001c1fff0b7424 */ /* 0x000fe400078e00ff */
[----:B------:R-:W-:-:S07]  /*1b060*/  IMAD.MOV.U32 R15, RZ, RZ, -0x1 ;  /* 0xffffffffff0f7424 */ /* 0x000fce00078e00ff */
[----:B------:R-:W-:Y:S05]  /*1b070*/  WARPSYNC.COLLECTIVE R15, `(.L_x_949) ;  /* 0x000000000f087348 */ /* 0x000fea0003c00000 */
[----:B------:R0:W1:Y:S02]  /*1b080*/  SHFL.IDX P6, R14, R13, R12, R11 ;  /* 0x0000000c0d0e7389 */ /* 0x00006400000c000b */
[----:B01----:R-:W-:Y:S01]  /*1b090*/  ENDCOLLECTIVE ;  /* 0x000000000000791b */ /* 0x003fe20003800000 */
.L_x_949:
[----:B------:R-:W-:Y:S02]  /*1b0a0*/  IMAD.MOV.U32 R13, RZ, RZ, R3 ;  /* 0x000000ffff0d7224 */ /* 0x000fe400078e0003 */
[----:B------:R-:W-:-:S07]  /*1b0b0*/  IMAD.MOV.U32 R9, RZ, RZ, R14 ;  /* 0x000000ffff097224 */ /* 0x000fce00078e000e */
[----:B------:R-:W-:Y:S05]  /*1b0c0*/  WARPSYNC.COLLECTIVE R15, `(.L_x_950) ;  /* 0x000000000f087348 */ /* 0x000fea0003c00000 */
[----:B------:R0:W1:Y:S02]  /*1b0d0*/  SHFL.IDX P6, R14, R13, R12, R11 ;  /* 0x0000000c0d0e7389 */ /* 0x00006400000c000b */
[----:B01----:R-:W-:Y:S01]  /*1b0e0*/  ENDCOLLECTIVE ;  /* 0x000000000000791b */ /* 0x003fe20003800000 */
.L_x_950:
[----:B------:R-:W-:Y:S01]  /*1b0f0*/  IMAD.MOV.U32 R11, RZ, RZ, R14 ;  /* 0x000000ffff0b7224 */ /* 0x000fe200078e000e */
[----:B------:R-:W-:Y:S06]  /*1b100*/  BRA `(.L_x_951) ;  /* 0xffffff4c00887947 */ /* 0x000fec000383ffff */
.L_x_738:
[----:B------:R-:W-:Y:S01]  /*1b110*/  BSSY B1, `(.L_x_952) ;  /* 0x0000008000017945 */ /* 0x000fe20003800000 */
[----:B---3--:R-:W-:Y:S02]  /*1b120*/  IMAD.MOV.U32 R13, RZ, RZ, R8 ;  /* 0x000000ffff0d7224 */ /* 0x008fe400078e0008 */
[----:B------:R-:W-:Y:S02]  /*1b130*/  IMAD.MOV.U32 R12, RZ, RZ, 0x1 ;  /* 0x00000001ff0c7424 */ /* 0x000fe400078e00ff */
[----:B--2---:R-:W-:Y:S02]  /*1b140*/  IMAD.MOV.U32 R11, RZ, RZ, 0x1c1f ;  /* 0x00001c1fff0b7424 */ /* 0x004fe400078e00ff */
[----:B------:R-:W-:-:S07]  /*1b150*/  IMAD.MOV.U32 R15, RZ, RZ, -0x1 ;  /* 0xffffffffff0f7424 */ /* 0x000fce00078e00ff */
[----:B01----:R-:W-:Y:S05]  /*1b160*/  WARPSYNC.COLLECTIVE R15, `(.L_x_953) ;  /* 0x000000000f087348 */ /* 0x003fea0003c00000 */
[----:B------:R2:W3:Y:S02]  /*1b170*/  SHFL.IDX P6, R14, R13, R12, R11 ;  /* 0x0000000c0d0e7389 */ /* 0x0004e400000c000b */
[----:B0123--:R-:W-:Y:S01]  /*1b180*/  ENDCOLLECTIVE ;  /* 0x000000000000791b */ /* 0x00ffe20003800000 */
.L_x_953:
[----:B------:R-:W-:Y:S05]  /*1b190*/  BSYNC B1 ;  /* 0x0000000000017941 */ /* 0x000fea0003800000 */
.L_x_952:
        /* <DEDUP_REMOVED lines=8> */
.L_x_954:
[----:B------:R-:W-:Y:S05]  /*1b220*/  BRA `(.L_x_955) ;  /* 0xffffff58007c7947 */ /* 0x000fea000383ffff */
.L_x_742:
[----:B------:R-:W-:Y:S02]  /*1b230*/  IMAD.MOV.U32 R13, RZ, RZ, R4 ;  /* 0x000000ffff0d7224 */ /* 0x000fe400078e0004 */
[----:B------:R-:W-:Y:S02]  /*1b240*/  IMAD.MOV.U32 R12, RZ, RZ, RZ ;  /* 0x000000ffff0c7224 */ /* 0x000fe400078e00ff */
[----:B------:R-:W-:Y:S02]  /*1b250*/  IMAD.MOV.U32 R11, RZ, RZ, 0x181f ;  /* 0x0000181fff0b7424 */ /* 0x000fe400078e00ff */
[----:B------:R-:W-:-:S07]  /*1b260*/  IMAD.MOV.U32 R15, RZ, RZ, -0x1 ;  /* 0xffffffffff0f7424 */ /* 0x000fce00078e00ff */
[----:B-12---:R-:W-:Y:S05]  /*1b270*/  WARPSYNC.COLLECTIVE R15, `(.L_x_956) ;  /* 0x000000000f087348 */ /* 0x006fea0003c00000 */
[----:B------:R0:W3:Y:S02]  /*1b280*/  SHFL.IDX P6, R14, R13, R12, R11 ;  /* 0x0000000c0d0e7389 */ /* 0x0000e400000c000b */
[----:B0123--:R-:W-:Y:S01]  /*1b290*/  ENDCOLLECTIVE ;  /* 0x000000000000791b */ /* 0x00ffe20003800000 */
.L_x_956:
[----:B------:R-:W-:Y:S02]  /*1b2a0*/  IMAD.MOV.U32 R13, RZ, RZ, R3 ;  /* 0x000000ffff0d7224 */ /* 0x000fe400078e0003 */
[----:B------:R-:W-:-:S07]  /*1b2b0*/  IMAD.MOV.U32 R0, RZ, RZ, R14 ;  /* 0x000000ffff007224 */ /* 0x000fce00078e000e */
[----:B------:R-:W-:Y:S05]  /*1b2c0*/  WARPSYNC.COLLECTIVE R15, `(.L_x_957) ;  /* 0x000000000f087348 */ /* 0x000fea0003c00000 */
[----:B------:R0:W1:Y:S02]  /*1b2d0*/  SHFL.IDX P6, R14, R13, R12, R11 ;  /* 0x0000000c0d0e7389 */ /* 0x00006400000c000b */
[----:B01----:R-:W-:Y:S01]  /*1b2e0*/  ENDCOLLECTIVE ;  /* 0x000000000000791b */ /* 0x003fe20003800000 */
.L_x_957:
[----:B------:R-:W-:Y:S05]  /*1b2f0*/  BRA `(.L_x_958) ;  /* 0xffffff6c008c7947 */ /* 0x000fea000383ffff */
.L_x_745:
[----:B------:R-:W-:Y:S01]  /*1b300*/  BSSY B1, `(.L_x_959) ;  /* 0x0000008000017945 */ /* 0x000fe20003800000 */
[----:B---3--:R-:W-:Y:S01]  /*1b310*/  MOV R13, R4 ;  /* 0x00000004000d7202 */ /* 0x008fe20000000f00 */
[----:B------:R-:W-:Y:S02]  /*1b320*/  IMAD.MOV.U32 R12, RZ, RZ, 0x1 ;  /* 0x00000001ff0c7424 */ /* 0x000fe400078e00ff */
[----:B------:R-:W-:Y:S02]  /*1b330*/  IMAD.MOV.U32 R11, RZ, RZ, 0x181f ;  /* 0x0000181fff0b7424 */ /* 0x000fe400078e00ff */
[----:B------:R-:W-:-:S07]  /*1b340*/  IMAD.MOV.U32 R15, RZ, RZ, -0x1 ;  /* 0xffffffffff0f7424 */ /* 0x000fce00078e00ff */
[----:B012-4-:R-:W-:Y:S05]  /*1b350*/  WARPSYNC.COLLECTIVE R15, `(.L_x_960) ;  /* 0x000000000f087348 */ /* 0x017fea0003c00000 */
[----:B----4-:R3:W4:Y:S02]  /*1b360*/  SHFL.IDX P6, R14, R13, R12, R11 ;  /* 0x0000000c0d0e7389 */ /* 0x01072400000c000b */
[----:B01234-:R-:W-:Y:S01]  /*1b370*/  ENDCOLLECTIVE ;  /* 0x000000000000791b */ /* 0x01ffe20003800000 */
.L_x_960:
[----:B------:R-:W-:Y:S05]  /*1b380*/  BSYNC B1 ;  /* 0x0000000000017941 */ /* 0x000fea0003800000 */
.L_x_959:
        /* <DEDUP_REMOVED lines=8> */
.L_x_961:
[----:B------:R-:W-:Y:S05]  /*1b410*/  BRA `(.L_x_962) ;  /* 0xffffff6c00bc7947 */ /* 0x000fea000383ffff */
.L_x_748:
[----:B------:R-:W-:Y:S01]  /*1b420*/  BSSY B1, `(.L_x_963) ;  /* 0x0000008000017945 */ /* 0x000fe20003800000 */
[----:B0-----:R-:W-:Y:S02]  /*1b430*/  IMAD.MOV.U32 R13, RZ, RZ, R4 ;  /* 0x000000ffff0d7224 */ /* 0x001fe400078e0004 */
[----:B------:R-:W-:Y:S02]  /*1b440*/  IMAD.MOV.U32 R12, RZ, RZ, 0x2 ;  /* 0x00000002ff0c7424 */ /* 0x000fe400078e00ff */
[----:B------:R-:W-:Y:S02]  /*1b450*/  IMAD.MOV.U32 R11, RZ, RZ, 0x181f ;  /* 0x0000181fff0b7424 */ /* 0x000fe400078e00ff */
[----:B------:R-:W-:-:S07]  /*1b460*/  IMAD.MOV.U32 R15, RZ, RZ, -0x1 ;  /* 0xffffffffff0f7424 */ /* 0x000fce00078e00ff */
[----:B-1234-:R-:W-:Y:S05]  /*1b470*/  WARPSYNC.COLLECTIVE R15, `(.L_x_964) ;  /* 0x000000000f087348 */ /* 0x01efea0003c00000 */
[----:B----4-:R0:W4:Y:S02]  /*1b480*/  SHFL.IDX P6, R14, R13, R12, R11 ;  /* 0x0000000c0d0e7389 */ /* 0x01012400000c000b */
[----:B01234-:R-:W-:Y:S01]  /*1b490*/  ENDCOLLECTIVE ;  /* 0x000000000000791b */ /* 0x01ffe20003800000 */
.L_x_964:
[----:B------:R-:W-:Y:S05]  /*1b4a0*/  BSYNC B1 ;  /* 0x0000000000017941 */ /* 0x000fea0003800000 */
.L_x_963:
        /* <DEDUP_REMOVED lines=8> */
.L_x_965:
[----:B------:R-:W-:Y:S05]  /*1b530*/  BRA `(.L_x_966) ;  /* 0xffffff6c00e87947 */ /* 0x000fea000383ffff */
.L_x_751:
[----:B------:R-:W-:Y:S01]  /*1b540*/  BSSY B1, `(.L_x_967) ;  /* 0x0000008000017945 */ /* 0x000fe20003800000 */
[----:B0-----:R-:W-:Y:S02]  /*1b550*/  IMAD.MOV.U32 R13, RZ, RZ, R4 ;  /* 0x000000ffff0d7224 */ /* 0x001fe400078e0004 */
[----:B------:R-:W-:Y:S02]  /*1b560*/  IMAD.MOV.U32 R12, RZ, RZ, 0x3 ;  /* 0x00000003ff0c7424 */ /* 0x000fe400078e00ff */
[----:B------:R-:W-:Y:S02]  /*1b570*/  IMAD.MOV.U32 R11, RZ, RZ, 0x181f ;  /* 0x0000181fff0b7424 */ /* 0x000fe400078e00ff */
[----:B------:R-:W-:-:S07]  /*1b580*/  IMAD.MOV.U32 R15, RZ, RZ, -0x1 ;  /* 0xffffffffff0f7424 */ /* 0x000fce00078e00ff */
[----:B-1234-:R-:W-:Y:S05]  /*1b590*/  WARPSYNC.COLLECTIVE R15, `(.L_x_968) ;  /* 0x000000000f087348 */ /* 0x01efea0003c00000 */
[----:B------:R0:W0:Y:S02]  /*1b5a0*/  SHFL.IDX P6, R14, R13, R12, R11 ;  /* 0x0000000c0d0e7389 */ /* 0x00002400000c000b */
[----:B01234-:R-:W-:Y:S01]  /*1b5b0*/  ENDCOLLECTIVE ;  /* 0x000000000000791b */ /* 0x01ffe20003800000 */
.L_x_968:
[----:B------:R-:W-:Y:S05]  /*1b5c0*/  BSYNC B1 ;  /* 0x0000000000017941 */ /* 0x000fea0003800000 */
.L_x_967:
        /* <DEDUP_REMOVED lines=8> */
.L_x_969:
[----:B------:R-:W-:Y:S05]  /*1b650*/  BRA `(.L_x_970) ;  /* 0xffffff7000147947 */ /* 0x000fea000383ffff */
.L_x_768:
[----:B------:R-:W1:Y:S01]  /*1b660*/  S2R R5, SR_TID.X ;  /* 0x0000000000057919 */ /* 0x000e620000002100 */
[----:B------:R-:W-:Y:S01]  /*1b670*/  BSSY B1, `(.L_x_971) ;  /* 0x000000a000017945 */ /* 0x000fe20003800000 */
[----:B0-----:R-:W-:Y:S02]  /*1b680*/  IMAD.MOV.U32 R12, RZ, RZ, RZ ;  /* 0x000000ffff0c7224 */ /* 0x001fe400078e00ff */
[----:B------:R-:W-:Y:S02]  /*1b690*/  IMAD.MOV.U32 R11, RZ, RZ, 0x1f ;  /* 0x0000001fff0b7424 */ /* 0x000fe400078e00ff */
[----:B------:R-:W-:Y:S01]  /*1b6a0*/  IMAD.MOV.U32 R15, RZ, RZ, -0x1 ;  /* 0xffffffffff0f7424 */ /* 0x000fe200078e00ff */
[----:B-1----:R-:W-:-:S04]  /*1b6b0*/  SHF.R.U32.HI R5, RZ, 0x5, R5 ;  /* 0x00000005ff057819 */ /* 0x002fc80000011605 */
[----:B------:R-:W-:-:S05]  /*1b6c0*/  LOP3.LUT R5, R5, 0x3, RZ, 0xc0, !PT ;  /* 0x0000000305057812 */ /* 0x000fca00078ec0ff */
[----:B------:R-:W-:-:S07]  /*1b6d0*/  IMAD.MOV.U32 R13, RZ, RZ, R5 ;  /* 0x000000ffff0d7224 */ /* 0x000fce00078e0005 */
[----:B------:R-:W-:Y:S05]  /*1b6e0*/  WARPSYNC.COLLECTIVE R15, `(.L_x_972) ;  /* 0x000000000f087348 */ /* 0x000fea0003c00000 */
[----:B------:R0:W1:Y:S02]  /*1b6f0*/  SHFL.IDX P6, R14, R13, R12, R11 ;  /* 0x0000000c0d0e7389 */ /* 0x00006400000c000b */
[----:B01----:R-:W-:Y:S01]  /*1b700*/  ENDCOLLECTIVE ;  /* 0x000000000000791b */ /* 0x003fe20003800000 */
.L_x_972:
[----:B------:R-:W-:Y:S05]  /*1b710*/  BSYNC B1 ;  /* 0x0000000000017941 */ /* 0x000fea0003800000 */
.L_x_971:
[----:B------:R-:W-:Y:S05]  /*1b720*/  BRA `(.L_x_973) ;  /* 0xffffff8800387947 */ /* 0x000fea000383ffff */
.L_x_770:
[----:B------:R-:W-:Y:S01]  /*1b730*/  BSSY B1, `(.L_x_974) ;  /* 0x0000006000017945 */ /* 0x000fe20003800000 */
[----:B------:R-:W-:-:S07]  /*1b740*/  IMAD.MOV.U32 R15, RZ, RZ, -0x1 ;  /* 0xffffffffff0f7424 */ /* 0x000fce00078e00ff */
[----:B0-----:R-:W-:Y:S05]  /*1b750*/  WARPSYNC.COLLECTIVE R15, `(.L_x_975) ;  /* 0x000000000f0c7348 */ /* 0x001fea0003c00000 */
[----:B------:R-:W-:Y:S02]  /*1b760*/  ELECT P6, UR62, PT ;  /* 0x00000000003e782f */ /* 0x000fe400038c0000 */
[----:B------:R-:W-:Y:S01]  /*1b770*/  MOV R14, UR62 ;  /* 0x0000003e000e7c02 */ /* 0x000fe20008000f00 */
[----:B0-----:R-:W-:Y:S10]  /*1b780*/  ENDCOLLECTIVE ;  /* 0x000000000000791b */ /* 0x001ff40003800000 */
.L_x_975:
[----:B------:R-:W-:Y:S05]  /*1b790*/  BSYNC B1 ;  /* 0x0000000000017941 */ /* 0x000fea0003800000 */
.L_x_974:
[----:B------:R-:W-:Y:S05]  /*1b7a0*/  BRA `(.L_x_769) ;  /* 0xffffff8800307947 */ /* 0x000fea000383ffff */
.L_x_772:
[----:B0-----:R0:W1:Y:S02]  /*1b7b0*/  SYNCS.PHASECHK.TRANS64.TRYWAIT P0, [R18+URZ+0x22820], R4 ;  /* 0x02282004120075a7 */ /* 0x001064000800017f */
[----:B-1----:R-:W-:Y:S05]  /*1b7c0*/  @!P0 NANOSLEEP.SYNCS 0x989680 ;  /* 0x009896800000895d */ /* 0x002fea0003900000 */
[----:B------:R-:W1:Y:S02]  /*1b7d0*/  @!P0 SYNCS.PHASECHK.TRANS64 P0, [R18+URZ+0x22820], R4 ;  /* 0x02282004120085a7 */ /* 0x000e64000800007f */
[----:B-1----:R-:W-:Y:S05]  /*1b7e0*/  @!P0 BRA `(.L_x_772) ;  /* 0xfffffffc00f08947 */ /* 0x002fea000383ffff */
[----:B------:R-:W-:Y:S05]  /*1b7f0*/  BRA `(.L_x_976) ;  /* 0xffffff8800407947 */ /* 0x000fea000383ffff */
.L_x_776:
[----:B0-----:R0:W1:Y:S02]  /*1b800*/  SYNCS.PHASECHK.TRANS64.TRYWAIT P0, [R4+URZ+0x228a0], R9 ;  /* 0x0228a009040075a7 */ /* 0x001064000800017f */
[----:B-1----:R-:W-:Y:S05]  /*1b810*/  @!P0 NANOSLEEP.SYNCS 0x989680 ;  /* 0x009896800000895d */ /* 0x002fea0003900000 */
[----:B------:R-:W1:Y:S02]  /*1b820*/  @!P0 SYNCS.PHASECHK.TRANS64 P0, [R4+URZ+0x228a0], R9 ;  /* 0x0228a009040085a7 */ /* 0x000e64000800007f */
[----:B-1----:R-:W-:Y:S05]  /*1b830*/  @!P0 BRA `(.L_x_776) ;  /* 0xfffffffc00f08947 */ /* 0x002fea000383ffff */
[----:B------:R-:W-:Y:S05]  /*1b840*/  BRA `(.L_x_977) ;  /* 0xffffff8800607947 */ /* 0x000fea000383ffff */
.L_x_781:
[----:B-1----:R1:W2:Y:S02]  /*1b850*/  SYNCS.PHASECHK.TRANS64.TRYWAIT P0, [R4+URZ+0x228c0], R9 ;  /* 0x0228c009040075a7 */ /* 0x0022a4000800017f */
[----:B--2---:R-:W-:Y:S05]  /*1b860*/  @!P0 NANOSLEEP.SYNCS 0x989680 ;  /* 0x009896800000895d */ /* 0x004fea0003900000 */
[----:B------:R-:W2:Y:S02]  /*1b870*/  @!P0 SYNCS.PHASECHK.TRANS64 P0, [R4+URZ+0x228c0], R9 ;  /* 0x0228c009040085a7 */ /* 0x000ea4000800007f */
[----:B--2---:R-:W-:Y:S05]  /*1b880*/  @!P0 BRA `(.L_x_781) ;  /* 0xfffffffc00f08947 */ /* 0x004fea000383ffff */
[----:B------:R-:W-:Y:S05]  /*1b890*/  BRA `(.L_x_978) ;  /* 0xffffff8800e07947 */ /* 0x000fea000383ffff */
.L_x_791:
[----:B0-----:R0:W1:Y:S02]  /*1b8a0*/  SYNCS.PHASECHK.TRANS64.TRYWAIT P2, [R5+URZ+0x228a0], R6 ;  /* 0x0228a006050075a7 */ /* 0x001064000804017f */
[----:B-1----:R-:W-:Y:S05]  /*1b8b0*/  @!P2 NANOSLEEP.SYNCS 0x989680 ;  /* 0x009896800000a95d */ /* 0x002fea0003900000 */
[----:B------:R-:W1:Y:S02]  /*1b8c0*/  @!P2 SYNCS.PHASECHK.TRANS64 P2, [R5+URZ+0x228a0], R6 ;  /* 0x0228a0060500a5a7 */ /* 0x000e64000804007f */
[----:B-1----:R-:W-:Y:S05]  /*1b8d0*/  @!P2 BRA `(.L_x_791) ;  /* 0xfffffffc00f0a947 */ /* 0x002fea000383ffff */
[----:B------:R-:W-:Y:S05]  /*1b8e0*/  BRA `(.L_x_979) ;  /* 0xffffff9000707947 */ /* 0x000fea000383ffff */
.L_x_796:
[----:B-1----:R1:W2:Y:S02]  /*1b8f0*/  SYNCS.PHASECHK.TRANS64.TRYWAIT P2, [R5+URZ+0x228c0], R6 ;  /* 0x0228c006050075a7 */ /* 0x0022a4000804017f */
[----:B--2---:R-:W-:Y:S05]  /*1b900*/  @!P2 NANOSLEEP.SYNCS 0x989680 ;  /* 0x009896800000a95d */ /* 0x004fea0003900000 */
[----:B------:R-:W2:Y:S02]  /*1b910*/  @!P2 SYNCS.PHASECHK.TRANS64 P2, [R5+URZ+0x228c0], R6 ;  /* 0x0228c0060500a5a7 */ /* 0x000ea4000804007f */
[----:B--2---:R-:W-:Y:S05]  /*1b920*/  @!P2 BRA `(.L_x_796) ;  /* 0xfffffffc00f0a947 */ /* 0x004fea000383ffff */
[----:B------:R-:W-:Y:S05]  /*1b930*/  BRA `(.L_x_980) ;  /* 0xffffff9000ec7947 */ /* 0x000fea000383ffff */
.L_x_814:
        /* <DEDUP_REMOVED lines=11> */
.L_x_982:
[----:B------:R-:W-:Y:S05]  /*1b9f0*/  BSYNC B0 ;  /* 0x0000000000007941 */ /* 0x000fea0003800000 */
.L_x_981:
[----:B------:R-:W-:Y:S05]  /*1ba00*/  BRA `(.L_x_983) ;  /* 0xffffffa0006c7947 */ /* 0x000fea000383ffff */
.L_x_816:
[----:B------:R-:W-:Y:S01]  /*1ba10*/  BSSY B0, `(.L_x_984) ;  /* 0x0000006000007945 */ /* 0x000fe20003800000 */
[----:B------:R-:W-:-:S07]  /*1ba20*/  IMAD.MOV.U32 R15, RZ, RZ, -0x1 ;  /* 0xffffffffff0f7424 */ /* 0x000fce00078e00ff */
[----:B0-----:R-:W-:Y:S05]  /*1ba30*/  WARPSYNC.COLLECTIVE R15, `(.L_x_985) ;  /* 0x000000000f0c7348 */ /* 0x001fea0003c00000 */
[----:B------:R-:W-:Y:S02]  /*1ba40*/  ELECT P6, UR62, PT ;  /* 0x00000000003e782f */ /* 0x000fe400038c0000 */
[----:B------:R-:W-:Y:S01]  /*1ba50*/  MOV R14, UR62 ;  /* 0x0000003e000e7c02 */ /* 0x000fe20008000f00 */
[----:B0-----:R-:W-:Y:S10]  /*1ba60*/  ENDCOLLECTIVE ;  /* 0x000000000000791b */ /* 0x001ff40003800000 */
.L_x_985:
[----:B------:R-:W-:Y:S05]  /*1ba70*/  BSYNC B0 ;  /* 0x0000000000007941 */ /* 0x000fea0003800000 */
.L_x_984:
[----:B------:R-:W-:Y:S05]  /*1ba80*/  BRA `(.L_x_986) ;  /* 0xffffffa000787947 */ /* 0x000fea000383ffff */
.L_x_818:
[----:B0-----:R0:W1:Y:S02]  /*1ba90*/  SYNCS.PHASECHK.TRANS64.TRYWAIT P0, [R0+URZ+0x22840], R2 ;  /* 0x02284002000075a7 */ /* 0x001064000800017f */
[----:B-1----:R-:W-:Y:S05]  /*1baa0*/  @!P0 NANOSLEEP.SYNCS 0x989680 ;  /* 0x009896800000895d */ /* 0x002fea0003900000 */
[----:B------:R-:W1:Y:S02]  /*1bab0*/  @!P0 SYNCS.PHASECHK.TRANS64 P0, [R0+URZ+0x22840], R2 ;  /* 0x02284002000085a7 */ /* 0x000e64000800007f */
[----:B-1----:R-:W-:Y:S05]  /*1bac0*/  @!P0 BRA `(.L_x_818) ;  /* 0xfffffffc00f08947 */ /* 0x002fea000383ffff */
[----:B------:R-:W-:Y:S05]  /*1bad0*/  BRA `(.L_x_987) ;  /* 0xffffffa000d87947 */ /* 0x000fea000383ffff */
.L_x_822:
        /* <DEDUP_REMOVED lines=15> */
.L_x_988:
[----:B------:R-:W-:Y:S02]  /*1bbd0*/  IMAD.MOV.U32 R13, RZ, RZ, R4 ;  /* 0x000000ffff0d7224 */ /* 0x000fe400078e0004 */
[----:B------:R-:W-:-:S07]  /*1bbe0*/  IMAD.MOV.U32 R6, RZ, RZ, R14 ;  /* 0x000000ffff067224 */ /* 0x000fce00078e000e */
[----:B------:R-:W-:Y:S05]  /*1bbf0*/  WARPSYNC.COLLECTIVE R15, `(.L_x_989) ;  /* 0x000000000f087348 */ /* 0x000fea0003c00000 */
[----:B------:R0:W1:Y:S02]  /*1bc00*/  SHFL.IDX P6, R14, R13, R12, R11 ;  /* 0x0000000c0d0e7389 */ /* 0x00006400000c000b */
[----:B01----:R-:W-:Y:S01]  /*1bc10*/  ENDCOLLECTIVE ;  /* 0x000000000000791b */ /* 0x003fe20003800000 */
.L_x_989:
[----:B------:R-:W-:Y:S01]  /*1bc20*/  IMAD.MOV.U32 R13, RZ, RZ, R3 ;  /* 0x000000ffff0d7224 */ /* 0x000fe200078e0003 */
[----:B------:R-:W-:Y:S01]  /*1bc30*/  MOV R12, 0x1 ;  /* 0x00000001000c7802 */ /* 0x000fe20000000f00 */
[----:B------:R-:W-:-:S07]  /*1bc40*/  IMAD.MOV.U32 R7, RZ, RZ, R14 ;  /* 0x000000ffff077224 */ /* 0x000fce00078e000e */
[----:B------:R-:W-:Y:S05]  /*1bc50*/  WARPSYNC.COLLECTIVE R15, `(.L_x_990) ;  /* 0x000000000f087348 */ /* 0x000fea0003c00000 */
[----:B------:R0:W1:Y:S02]  /*1bc60*/  SHFL.IDX P6, R14, R13, R12, R11 ;  /* 0x0000000c0d0e7389 */ /* 0x00006400000c000b */
[----:B01----:R-:W-:Y:S01]  /*1bc70*/  ENDCOLLECTIVE ;  /* 0x000000000000791b */ /* 0x003fe20003800000 */
.L_x_990:
        /* <DEDUP_REMOVED lines=15> */
.L_x_991:
[----:B------:R-:W-:Y:S02]  /*1bd70*/  IMAD.MOV.U32 R13, RZ, RZ, R3 ;  /* 0x000000ffff0d7224 */ /* 0x000fe400078e0003 */
[----:B------:R-:W-:Y:S02]  /*1bd80*/  IMAD.MOV.U32 R12, RZ, RZ, 0x2 ;  /* 0x00000002ff0c7424 */ /* 0x000fe400078e00ff */
[----:B------:R-:W-:-:S07]  /*1bd90*/  IMAD.MOV.U32 R5, RZ, RZ, R14 ;  /* 0x000000ffff057224 */ /* 0x000fce00078e000e */
[----:B------:R-:W-:Y:S05]  /*1bda0*/  WARPSYNC.COLLECTIVE R15, `(.L_x_992) ;  /* 0x000000000f087348 */ /* 0x000fea0003c00000 */
[----:B------:R0:W1:Y:S02]  /*1bdb0*/  SHFL.IDX P6, R14, R13, R12, R11 ;  /* 0x0000000c0d0e7389 */ /* 0x00006400000c000b */
[----:B01----:R-:W-:Y:S01]  /*1bdc0*/  ENDCOLLECTIVE ;  /* 0x000000000000791b */ /* 0x003fe20003800000 */
.L_x_992:
        /* <DEDUP_REMOVED lines=15> */
.L_x_993:
[----:B------:R-:W-:Y:S02]  /*1bec0*/  IMAD.MOV.U32 R13, RZ, RZ, R3 ;  /* 0x000000ffff0d7224 */ /* 0x000fe400078e0003 */
[----:B------:R-:W-:Y:S02]  /*1bed0*/  IMAD.MOV.U32 R12, RZ, RZ, 0x3 ;  /* 0x00000003ff0c7424 */ /* 0x000fe400078e00ff */
[----:B------:R-:W-:-:S07]  /*1bee0*/  IMAD.MOV.U32 R5, RZ, RZ, R14 ;  /* 0x000000ffff057224 */ /* 0x000fce00078e000e */
[----:B------:R-:W-:Y:S05]  /*1bef0*/  WARPSYNC.COLLECTIVE R15, `(.L_x_994) ;  /* 0x000000000f087348 */ /* 0x000fea0003c00000 */
[----:B------:R0:W1:Y:S02]  /*1bf00*/  SHFL.IDX P6, R14, R13, R12, R11 ;  /* 0x0000000c0d0e7389 */ /* 0x00006400000c000b */
[----:B01----:R-:W-:Y:S01]  /*1bf10*/  ENDCOLLECTIVE ;  /* 0x000000000000791b */ /* 0x003fe20003800000 */
.L_x_994:
        /* <DEDUP_REMOVED lines=15> */
.L_x_995:
[----:B------:R-:W-:Y:S02]  /*1c010*/  IMAD.MOV.U32 R13, RZ, RZ, R3 ;  /* 0x000000ffff0d7224 */ /* 0x000fe400078e0003 */
[----:B------:R-:W-:Y:S02]  /*1c020*/  IMAD.MOV.U32 R12, RZ, RZ, 0x4 ;  /* 0x00000004ff0c7424 */ /* 0x000fe400078e00ff */
[----:B------:R-:W-:-:S07]  /*1c030*/  IMAD.MOV.U32 R5, RZ, RZ, R14 ;  /* 0x000000ffff057224 */ /* 0x000fce00078e000e */
[----:B------:R-:W-:Y:S05]  /*1c040*/  WARPSYNC.COLLECTIVE R15, `(.L_x_996) ;  /* 0x000000000f087348 */ /* 0x000fea0003c00000 */
[----:B------:R0:W1:Y:S02]  /*1c050*/  SHFL.IDX P6, R14, R13, R12, R11 ;  /* 0x0000000c0d0e7389 */ /* 0x00006400000c000b */
[----:B01----:R-:W-:Y:S01]  /*1c060*/  ENDCOLLECTIVE ;  /* 0x000000000000791b */ /* 0x003fe20003800000 */
.L_x_996:
[----:B------:R-:W-:-:S05]  /*1c070*/  @!P1 LEA R5, P2, R10, R5, 0x1 ;  /* 0x000000050a059211 */ /* 0x000fca00078408ff */
[----:B------:R-:W-:-:S04]  /*1c080*/  @!P1 IMAD.X R6, RZ, RZ, R6, P2 ;  /* 0x000000ffff069224 */ /* 0x000fc800010e0606 */
[----:B------:R-:W-:Y:S01]  /*1c090*/  @!P1 IMAD.MOV.U32 R7, RZ, RZ, R6 ;  /* 0x000000ffff079224 */ /* 0x000fe200078e0006 */
[----:B------:R-:W-:Y:S01]  /*1c0a0*/  @!P1 MOV R6, R5 ;  /* 0x0000000500069202 */ /* 0x000fe20000000f00 */
[----:B------:R-:W-:Y:S02]  /*1c0b0*/  IMAD.MOV.U32 R13, RZ, RZ, R4 ;  /* 0x000000ffff0d7224 */ /* 0x000fe400078e0004 */
[----:B------:R-:W-:Y:S02]  /*1c0c0*/  VIADD R5, R0, 0x40 ;  /* 0x0000004000057836 */ /* 0x000fe40000000000 */
[----:B------:R-:W-:Y:S01]  /*1c0d0*/  @!PT LDS RZ, [RZ] ;  /* 0x00000000fffff984 */ /* 0x000fe20000000800 */
[----:B------:R-:W-:Y:S01]  /*1c0e0*/  @!PT LDS RZ, [RZ] ;  /* 0x00000000fffff984 */ /* 0x000fe20000000800 */
[----:B------:R-:W-:Y:S01]  /*1c0f0*/  @!PT LDS RZ, [RZ] ;  /* 0x00000000fffff984 */ /* 0x000fe20000000800 */
[----:B------:R0:W-:Y:S03]  /*1c100*/  @!P1 LDGSTS.E.BYPASS.LTC128B.128 [R9+0x19c00], desc[UR40][R6.64], !P0 ;  /* 0x19c0000006099fae */ /* 0x0001e6000c101d68 */
[----:B------:R-:W-:Y:S01]  /*1c110*/  ISETP.GE.AND P1, PT, R5, R2, PT ;  /* 0x000000020500720c */ /* 0x000fe20003f26270 */
[----:B0-----:R-:W-:-:S12]  /*1c120*/  IMAD.MOV.U32 R6, RZ, RZ, R14 ;  /* 0x000000ffff067224 */ /* 0x001fd800078e000e */
[----:B------:R-:W-:Y:S05]  /*1c130*/  WARPSYNC.COLLECTIVE R15, `(.L_x_997) ;  /* 0x000000000f087348 */ /* 0x000fea0003c00000 */
[----:B------:R0:W1:Y:S02]  /*1c140*/  SHFL.IDX P6, R14, R13, R12, R11 ;  /* 0x0000000c0d0e7389 */ /* 0x00006400000c000b */
[----:B01----:R-:W-:Y:S01]  /*1c150*/  ENDCOLLECTIVE ;  /* 0x000000000000791b */ /* 0x003fe20003800000 */
.L_x_997:
[----:B------:R-:W-:Y:S02]  /*1c160*/  IMAD.MOV.U32 R13, RZ, RZ, R3 ;  /* 0x000000ffff0d7224 */ /* 0x000fe400078e0003 */
[----:B------:R-:W-:Y:S02]  /*1c170*/  IMAD.MOV.U32 R12, RZ, RZ, 0x5 ;  /* 0x00000005ff0c7424 */ /* 0x000fe400078e00ff */
[----:B------:R-:W-:-:S07]  /*1c180*/  IMAD.MOV.U32 R5, RZ, RZ, R14 ;  /* 0x000000ffff057224 */ /* 0x000fce00078e000e */
[----:B------:R-:W-:Y:S05]  /*1c190*/  WARPSYNC.COLLECTIVE R15, `(.L_x_998) ;  /* 0x000000000f087348 */ /* 0x000fea0003c00000 */
[----:B------:R0:W1:Y:S02]  /*1c1a0*/  SHFL.IDX P6, R14, R13, R12, R11 ;  /* 0x0000000c0d0e7389 */ /* 0x00006400000c000b */
[----:B01----:R-:W-:Y:S01]  /*1c1b0*/  ENDCOLLECTIVE ;  /* 0x000000000000791b */ /* 0x003fe20003800000 */
.L_x_998:
        /* <DEDUP_REMOVED lines=15> */
.L_x_999:
[----:B------:R-:W-:Y:S02]  /*1c2b0*/  IMAD.MOV.U32 R13, RZ, RZ, R3 ;  /* 0x000000ffff0d7224 */ /* 0x000fe400078e0003 */
[----:B------:R-:W-:Y:S02]  /*1c2c0*/  IMAD.MOV.U32 R12, RZ, RZ, 0x6 ;  /* 0x00000006ff0c7424 */ /* 0x000fe400078e00ff */
[----:B------:R-:W-:-:S07]  /*1c2d0*/  IMAD.MOV.U32 R5, RZ, RZ, R14 ;  /* 0x000000ffff057224 */ /* 0x000fce00078e000e */
[----:B------:R-:W-:Y:S05]  /*1c2e0*/  WARPSYNC.COLLECTIVE R15, `(.L_x_1000) ;  /* 0x000000000f087348 */ /* 0x000fea0003c00000 */
[----:B------:R0:W1:Y:S02]  /*1c2f0*/  SHFL.IDX P6, R14, R13, R12, R11 ;  /* 0x0000000c0d0e7389 */ /* 0x00006400000c000b */
[----:B01----:R-:W-:Y:S01]  /*1c300*/  ENDCOLLECTIVE ;  /* 0x000000000000791b */ /* 0x003fe20003800000 */
.L_x_1000:
        /* <DEDUP_REMOVED lines=9> */
[----:B0-----:R-:W-:Y:S01]  /*1c3a0*/  IMAD.MOV.U32 R6, RZ, RZ, R14 ;  /* 0x000000ffff067224 */ /* 0x001fe200078e000e */
[----:B------:R-:W-:-:S07]  /*1c3b0*/  IADD3 R7, R0, 0x60, RZ ;  /* 0x0000006000077810 */ /* 0x000fce0007ffe0ff */
[----:B------:R-:W-:Y:S05]  /*1c3c0*/  WARPSYNC.COLLECTIVE R15, `(.L_x_1001) ;  /* 0x000000000f087348 */ /* 0x000fea0003c00000 */
[----:B------:R0:W1:Y:S02]  /*1c3d0*/  SHFL.IDX P6, R14, R13, R12, R11 ;  /* 0x0000000c0d0e7389 */ /* 0x00006400000c000b */
[----:B01----:R-:W-:Y:S01]  /*1c3e0*/  ENDCOLLECTIVE ;  /* 0x000000000000791b */ /* 0x003fe20003800000 */
.L_x_1001:
[----:B------:R-:W-:Y:S01]  /*1c3f0*/  ISETP.GE.AND P1, PT, R7, R2, PT ;  /* 0x000000020700720c */ /* 0x000fe20003f26270 */
[----:B------:R-:W-:Y:S02]  /*1c400*/  IMAD.MOV.U32 R13, RZ, RZ, R3 ;  /* 0x000000ffff0d7224 */ /* 0x000fe400078e0003 */
[----:B------:R-:W-:Y:S02]  /*1c410*/  IMAD.MOV.U32 R12, RZ, RZ, 0x7 ;  /* 0x00000007ff0c7424 */ /* 0x000fe400078e00ff */
[----:B------:R-:W-:-:S08]  /*1c420*/  IMAD.MOV.U32 R5, RZ, RZ, R14 ;  /* 0x000000ffff057224 */ /* 0x000fd000078e000e */
[----:B------:R-:W-:Y:S05]  /*1c430*/  WARPSYNC.COLLECTIVE R15, `(.L_x_1002) ;  /* 0x000000000f087348 */ /* 0x000fea0003c00000 */
[----:B------:R0:W1:Y:S02]  /*1c440*/  SHFL.IDX P6, R14, R13, R12, R11 ;  /* 0x0000000c0d0e7389 */ /* 0x00006400000c000b */
[----:B01----:R-:W-:Y:S01]  /*1c450*/  ENDCOLLECTIVE ;  /* 0x000000000000791b */ /* 0x003fe20003800000 */
.L_x_1002:
        /* <DEDUP_REMOVED lines=13> */
.L_x_1003:
[----:B------:R-:W-:Y:S01]  /*1c530*/  IMAD.MOV.U32 R3, RZ, RZ, R14 ;  /* 0x000000ffff037224 */ /* 0x000fe200078e000e */
[----:B------:R-:W-:Y:S06]  /*1c540*/  BRA `(.L_x_1004) ;  /* 0xffffffa400647947 */ /* 0x000fec000383ffff */
.L_x_825:
[----:B0-----:R0:W1:Y:S02]  /*1c550*/  SYNCS.PHASECHK.TRANS64.TRYWAIT P0, [R18+URZ+0x22820], R0 ;  /* 0x02282000120075a7 */ /* 0x001064000800017f */
[----:B-1----:R-:W-:Y:S05]  /*1c560*/  @!P0 NANOSLEEP.SYNCS 0x989680 ;  /* 0x009896800000895d */ /* 0x002fea0003900000 */
[----:B------:R-:W1:Y:S02]  /*1c570*/  @!P0 SYNCS.PHASECHK.TRANS64 P0, [R18+URZ+0x22820], R0 ;  /* 0x02282000120085a7 */ /* 0x000e64000800007f */
[----:B-1----:R-:W-:Y:S05]  /*1c580*/  @!P0 BRA `(.L_x_825) ;  /* 0xfffffffc00f08947 */ /* 0x002fea000383ffff */
[----:B------:R-:W-:Y:S05]  /*1c590*/  BRA `(.L_x_1005) ;  /* 0xffffffa400c07947 */ /* 0x000fea000383ffff */
.L_x_829:
[----:B0-----:R0:W1:Y:S02]  /*1c5a0*/  SYNCS.PHASECHK.TRANS64.TRYWAIT P0, [R2+URZ+0x22860], R0 ;  /* 0x02286000020075a7 */ /* 0x001064000800017f */
[----:B-1----:R-:W-:Y:S05]  /*1c5b0*/  @!P0 NANOSLEEP.SYNCS 0x989680 ;  /* 0x009896800000895d */ /* 0x002fea0003900000 */
[----:B------:R-:W1:Y:S02]  /*1c5c0*/  @!P0 SYNCS.PHASECHK.TRANS64 P0, [R2+URZ+0x22860], R0 ;  /* 0x02286000020085a7 */ /* 0x000e64000800007f */
[----:B-1----:R-:W-:Y:S05]  /*1c5d0*/  @!P0 BRA `(.L_x_829) ;  /* 0xfffffffc00f08947 */ /* 0x002fea000383ffff */
[----:B------:R-:W-:Y:S05]  /*1c5e0*/  BRA `(.L_x_1006) ;  /* 0xffffffa400e47947 */ /* 0x000fea000383ffff */
.L_x_844:
[----:B-1----:R1:W2:Y:S02]  /*1c5f0*/  SYNCS.PHASECHK.TRANS64.TRYWAIT P0, [R2+URZ+0x22840], R6 ;  /* 0x02284006020075a7 */ /* 0x0022a4000800017f */
[----:B--2---:R-:W-:Y:S05]  /*1c600*/  @!P0 NANOSLEEP.SYNCS 0x989680 ;  /* 0x009896800000895d */ /* 0x004fea0003900000 */
[----:B------:R-:W2:Y:S02]  /*1c610*/  @!P0 SYNCS.PHASECHK.TRANS64 P0, [R2+URZ+0x22840], R6 ;  /* 0x02284006020085a7 */ /* 0x000ea4000800007f */
[----:B--2---:R-:W-:Y:S05]  /*1c620*/  @!P0 BRA `(.L_x_844) ;  /* 0xfffffffc00f08947 */ /* 0x004fea000383ffff */
[----:B------:R-:W-:Y:S05]  /*1c630*/  BRA `(.L_x_1007) ;  /* 0xffffffb000047947 */ /* 0x000fea000383ffff */
.L_x_849:
[----:B0-----:R0:W2:Y:S02]  /*1c640*/  SYNCS.PHASECHK.TRANS64.TRYWAIT P0, [R2+URZ+0x22860], R6 ;  /* 0x02286006020075a7 */ /* 0x0010a4000800017f */
[----:B--2---:R-:W-:Y:S05]  /*1c650*/  @!P0 NANOSLEEP.SYNCS 0x989680 ;  /* 0x009896800000895d */ /* 0x004fea0003900000 */
[----:B------:R-:W2:Y:S02]  /*1c660*/  @!P0 SYNCS.PHASECHK.TRANS64 P0, [R2+URZ+0x22860], R6 ;  /* 0x02286006020085a7 */ /* 0x000ea4000800007f */
[----:B--2---:R-:W-:Y:S05]  /*1c670*/  @!P0 BRA `(.L_x_849) ;  /* 0xfffffffc00f08947 */ /* 0x004fea000383ffff */
[----:B------:R-:W-:Y:S05]  /*1c680*/  BRA `(.L_x_1008) ;  /* 0xffffffb000807947 */ /* 0x000fea000383ffff */
.L_x_860:
[----:B-1----:R1:W2:Y:S02]  /*1c690*/  SYNCS.PHASECHK.TRANS64.TRYWAIT P0, [R3+URZ+0x22840], R2 ;  /* 0x02284002030075a7 */ /* 0x0022a4000800017f */
[----:B--2---:R-:W-:Y:S05]  /*1c6a0*/  @!P0 NANOSLEEP.SYNCS 0x989680 ;  /* 0x009896800000895d */ /* 0x004fea0003900000 */
[----:B------:R-:W2:Y:S02]  /*1c6b0*/  @!P0 SYNCS.PHASECHK.TRANS64 P0, [R3+URZ+0x22840], R2 ;  /* 0x02284002030085a7 */ /* 0x000ea4000800007f */
[----:B--2---:R-:W-:Y:S05]  /*1c6c0*/  @!P0 BRA `(.L_x_860) ;  /* 0xfffffffc00f08947 */ /* 0x004fea000383ffff */
[----:B------:R-:W-:Y:S05]  /*1c6d0*/  BRA `(.L_x_1009) ;  /* 0xffffffb8006c7947 */ /* 0x000fea000383ffff */
.L_x_865:
[----:B--2---:R2:W3:Y:S02]  /*1c6e0*/  SYNCS.PHASECHK.TRANS64.TRYWAIT P0, [R3+URZ+0x22860], R2 ;  /* 0x02286002030075a7 */ /* 0x0044e4000800017f */
[----:B---3--:R-:W-:Y:S05]  /*1c6f0*/  @!P0 NANOSLEEP.SYNCS 0x989680 ;  /* 0x009896800000895d */ /* 0x008fea0003900000 */
[----:B------:R-:W3:Y:S02]  /*1c700*/  @!P0 SYNCS.PHASECHK.TRANS64 P0, [R3+URZ+0x22860], R2 ;  /* 0x02286002030085a7 */ /* 0x000ee4000800007f */
[----:B---3--:R-:W-:Y:S05]  /*1c710*/  @!P0 BRA `(.L_x_865) ;  /* 0xfffffffc00f08947 */ /* 0x008fea000383ffff */
[----:B------:R-:W-:Y:S05]  /*1c720*/  BRA `(.L_x_1010) ;  /* 0xffffffb800e87947 */ /* 0x000fea000383ffff */
.L_x_876:
[----:B-1----:R1:W2:Y:S02]  /*1c730*/  SYNCS.PHASECHK.TRANS64.TRYWAIT P0, [R3+URZ+0x22840], R2 ;  /* 0x02284002030075a7 */ /* 0x0022a4000800017f */
[----:B--2---:R-:W-:Y:S05]  /*1c740*/  @!P0 NANOSLEEP.SYNCS 0x989680 ;  /* 0x009896800000895d */ /* 0x004fea0003900000 */
[----:B------:R-:W2:Y:S02]  /*1c750*/  @!P0 SYNCS.PHASECHK.TRANS64 P0, [R3+URZ+0x22840], R2 ;  /* 0x02284002030085a7 */ /* 0x000ea4000800007f */
[----:B--2---:R-:W-:Y:S05]  /*1c760*/  @!P0 BRA `(.L_x_876) ;  /* 0xfffffffc00f08947 */ /* 0x004fea000383ffff */
[----:B------:R-:W-:Y:S05]  /*1c770*/  BRA `(.L_x_1011) ;  /* 0xffffffc000b87947 */ /* 0x000fea000383ffff */
.L_x_881:
[----:B--2---:R2:W3:Y:S02]  /*1c780*/  SYNCS.PHASECHK.TRANS64.TRYWAIT P0, [R3+URZ+0x22860], R2 ;  /* 0x02286002030075a7 */ /* 0x0044e4000800017f */
[----:B---3--:R-:W-:Y:S05]  /*1c790*/  @!P0 NANOSLEEP.SYNCS 0x989680 ;  /* 0x009896800000895d */ /* 0x008fea0003900000 */
[----:B------:R-:W3:Y:S02]  /*1c7a0*/  @!P0 SYNCS.PHASECHK.TRANS64 P0, [R3+URZ+0x22860], R2 ;  /* 0x02286002030085a7 */ /* 0x000ee4000800007f */
[----:B---3--:R-:W-:Y:S05]  /*1c7b0*/  @!P0 BRA `(.L_x_881) ;  /* 0xfffffffc00f08947 */ /* 0x008fea000383ffff */
[----:B------:R-:W-:Y:S05]  /*1c7c0*/  BRA `(.L_x_1012) ;  /* 0xffffffc400347947 */ /* 0x000fea000383ffff */
.L_x_893:
[----:B------:R-:W2:Y:S01]  /*1c7d0*/  LDL R0, [R1] ;  /* 0x0000000001007983 */ /* 0x000ea20000100800 */
[----:B------:R-:W-:Y:S01]  /*1c7e0*/  BSSY B0, `(.L_x_1013) ;  /* 0x0000008000007945 */ /* 0x000fe20003800000 */
[----:B0-----:R-:W-:Y:S02]  /*1c7f0*/  IMAD.MOV.U32 R12, RZ, RZ, RZ ;  /* 0x000000ffff0c7224 */ /* 0x001fe400078e00ff */
[----:B------:R-:W-:Y:S02]  /*1c800*/  IMAD.MOV.U32 R11, RZ, RZ, 0x1f ;  /* 0x0000001fff0b7424 */ /* 0x000fe400078e00ff */
[----:B------:R-:W-:Y:S02]  /*1c810*/  IMAD.MOV.U32 R15, RZ, RZ, -0x1 ;  /* 0xffffffffff0f7424 */ /* 0x000fe400078e00ff */
[----:B--2---:R-:W-:-:S07]  /*1c820*/  IMAD.MOV.U32 R13, RZ, RZ, R0 ;  /* 0x000000ffff0d7224 */ /* 0x004fce00078e0000 */
[----:B-1----:R-:W-:Y:S05]  /*1c830*/  WARPSYNC.COLLECTIVE R15, `(.L_x_1014) ;  /* 0x000000000f087348 */ /* 0x002fea0003c00000 */
[----:B------:R0:W2:Y:S02]  /*1c840*/  SHFL.IDX P6, R14, R13, R12, R11 ;  /* 0x0000000c0d0e7389 */ /* 0x0000a400000c000b */
[----:B012---:R-:W-:Y:S01]  /*1c850*/  ENDCOLLECTIVE ;  /* 0x000000000000791b */ /* 0x007fe20003800000 */
.L_x_1014:
[----:B------:R-:W-:Y:S05]  /*1c860*/  BSYNC B0 ;  /* 0x0000000000007941 */ /* 0x000fea0003800000 */
.L_x_1013:
        /* <DEDUP_REMOVED lines=9> */
.L_x_1015:
        /* <DEDUP_REMOVED lines=9> */
[----:B-1----:R-:W-:-:S06]  /*1c990*/  @!P1 IMAD.WIDE R2, R4, 0x4, R6 ;  /* 0x0000000404029825 */ /* 0x002fcc00078e0206 */
[----:B------:R-:W3:Y:S01]  /*1c9a0*/  @!P1 LDG.E R2, desc[UR40][R2.64] ;  /* 0x0000002802029981 */ /* 0x000ee2000c1e1900 */
[----:B------:R-:W-:Y:S01]  /*1c9b0*/  IMAD.MOV.U32 R4, RZ, RZ, RZ ;  /* 0x000000ffff047224 */ /* 0x000fe200078e00ff */
[C---:B------:R-:W-:Y:S01]  /*1c9c0*/  ISETP.GE.U32.AND P2, PT, R16.reuse, 0x2, PT ;  /* 0x000000021000780c */ /* 0x040fe20003f46070 */
[----:B------:R-:W-:Y:S01]  /*1c9d0*/  IMAD.MOV.U32 R6, RZ, RZ, RZ ;  /* 0x000000ffff067224 */ /* 0x000fe200078e00ff */
[C---:B------:R-:W-:Y:S02]  /*1c9e0*/  ISETP.GE.U32.AND P3, PT, R16.reuse, 0x4, PT ;  /* 0x000000041000780c */ /* 0x040fe40003f66070 */
[C---:B------:R-:W-:Y:S02]  /*1c9f0*/  ISETP.GE.U32.AND P4, PT, R16.reuse, 0x8, PT ;  /* 0x000000081000780c */ /* 0x040fe40003f86070 */
[C---:B------:R-:W-:Y:S01]  /*1ca00*/  ISETP.GE.U32.AND P5, PT, R16.reuse, 0x10, PT ;  /* 0x000000101000780c */ /* 0x040fe20003fa6070 */
[----:B--2---:R-:W-:Y:S01]  /*1ca10*/  @!P1 IMAD.MOV.U32 R4, RZ, RZ, R8 ;  /* 0x000000ffff049224 */ /* 0x004fe200078e0008 */
[----:B------:R-:W-:Y:S01]  /*1ca20*/  MOV R8, RZ ;  /* 0x000000ff00087202 */ /* 0x000fe20000000f00 */
[----:B---3--:R-:W-:Y:S01]  /*1ca30*/  @!P1 IMAD.MOV.U32 R6, RZ, RZ, R2 ;  /* 0x000000ffff069224 */ /* 0x008fe200078e0002 */
[----:B------:R-:W-:-:S03]  /*1ca40*/  ISETP.NE.AND P1, PT, R16, RZ, PT ;  /* 0x000000ff1000720c */ /* 0x000fc60003f25270 */
[----:B------:R-:W-:-:S05]  /*1ca50*/  IMAD R2, R6, R4, RZ ;  /* 0x0000000406027224 */ /* 0x000fca00078e02ff */
[----:B------:R-:W-:-:S07]  /*1ca60*/  MOV R13, R2 ;  /* 0x00000002000d7202 */ /* 0x000fce0000000f00 */
[----:B------:R-:W-:Y:S05]  /*1ca70*/  WARPSYNC.COLLECTIVE R15, `(.L_x_1016) ;  /* 0x000000000f087348 */ /* 0x000fea0003c00000 */
[----:B------:R0:W1:Y:S02]  /*1ca80*/  SHFL.UP P6, R14, R13, R12, R11 ;  /* 0x0400000c0d0e7389 */ /* 0x00006400000c000b */
[----:B01----:R-:W-:Y:S01]  /*1ca90*/  ENDCOLLECTIVE ;  /* 0x000000000000791b */ /* 0x003fe20003800000 */
.L_x_1016:
[----:B------:R-:W-:Y:S02]  /*1caa0*/  IMAD.MOV.U32 R12, RZ, RZ, 0x2 ;  /* 0x00000002ff0c7424 */ /* 0x000fe400078e00ff */
[----:B------:R-:W-:-:S05]  /*1cab0*/  IMAD.MOV.U32 R3, RZ, RZ, R14 ;  /* 0x000000ffff037224 */ /* 0x000fca00078e000e */
[----:B------:R-:W-:-:S05]  /*1cac0*/  SEL R3, R3, RZ, P1 ;  /* 0x000000ff03037207 */ /* 0x000fca0000800000 */
[----:B------:R-:W-:-:S04]  /*1cad0*/  IMAD.IADD R2, R2, 0x1, R3 ;  /* 0x0000000102027824 */ /* 0x000fc800078e0203 */
[----:B------:R-:W-:-:S07]  /*1cae0*/  IMAD.MOV.U32 R13, RZ, RZ, R2 ;  /* 0x000000ffff0d7224 */ /* 0x000fce00078e0002 */
[----:B------:R-:W-:Y:S05]  /*1caf0*/  WARPSYNC.COLLECTIVE R15, `(.L_x_1017) ;  /* 0x000000000f087348 */ /* 0x000fea0003c00000 */
[----:B------:R0:W1:Y:S02]  /*1cb00*/  SHFL.UP P6, R14, R13, R12, R11 ;  /* 0x0400000c0d0e7389 */ /* 0x00006400000c000b */
[----:B01----:R-:W-:Y:S01]  /*1cb10*/  ENDCOLLECTIVE ;  /* 0x000000000000791b */ /* 0x003fe20003800000 */
.L_x_1017:
        /* <DEDUP_REMOVED lines=8> */
.L_x_1018:
        /* <DEDUP_REMOVED lines=8> */
.L_x_1019:
        /* <DEDUP_REMOVED lines=8> */
.L_x_1020:
[----:B------:R-:W-:Y:S02]  /*1cca0*/  IMAD.MOV.U32 R12, RZ, RZ, 0x1f ;  /* 0x0000001fff0c7424 */ /* 0x000fe400078e00ff */
[----:B------:R-:W-:Y:S02]  /*1ccb0*/  IMAD.MOV.U32 R11, RZ, RZ, 0x1f ;  /* 0x0000001fff0b7424 */ /* 0x000fe400078e00ff */
[----:B------:R-:W-:-:S05]  /*1ccc0*/  IMAD.MOV.U32 R3, RZ, RZ, R14 ;  /* 0x000000ffff037224 */ /* 0x000fca00078e000e */
[----:B------:R-:W-:-:S05]  /*1ccd0*/  SEL R3, R3, RZ, P5 ;  /* 0x000000ff03037207 */ /* 0x000fca0002800000 */
[----:B------:R-:W-:-:S04]  /*1cce0*/  IMAD.IADD R7, R2, 0x1, R3 ;  /* 0x0000000102077824 */ /* 0x000fc800078e0203 */
[----:B------:R-:W-:-:S07]  /*1ccf0*/  IMAD.MOV.U32 R13, RZ, RZ, R7 ;  /* 0x000000ffff0d7224 */ /* 0x000fce00078e0007 */
[----:B------:R-:W-:Y:S05]  /*1cd00*/  WARPSYNC.COLLECTIVE R15, `(.L_x_1021) ;  /* 0x000000000f087348 */ /* 0x000fea0003c00000 */
[----:B------:R0:W1:Y:S02]  /*1cd10*/  SHFL.IDX P6, R14, R13, R12, R11 ;  /* 0x0000000c0d0e7389 */ /* 0x00006400000c000b */
[----:B01----:R-:W-:Y:S01]  /*1cd20*/  ENDCOLLECTIVE ;  /* 0x000000000000791b */ /* 0x003fe20003800000 */
.L_x_1021:
[----:B------:R-:W-:Y:S01]  /*1cd30*/  IMAD.MOV.U32 R9, RZ, RZ, R14 ;  /* 0x000000ffff097224 */ /* 0x000fe200078e000e */
[----:B------:R-:W-:Y:S06]  /*1cd40*/  BRA `(.L_x_1022) ;  /* 0xffffffc8007c7947 */ /* 0x000fec000383ffff */
.L_x_896:
[----:B------:R-:W-:Y:S01]  /*1cd50*/  BSSY B0, `(.L_x_1023) ;  /* 0x0000008000007945 */ /* 0x000fe20003800000 */
[----:B------:R-:W-:Y:S02]  /*1cd60*/  IMAD.MOV.U32 R13, RZ, RZ, R2 ;  /* 0x000000ffff0d7224 */ /* 0x000fe400078e0002 */
[----:B------:R-:W-:Y:S02]  /*1cd70*/  IMAD.MOV.U32 R12, RZ, RZ, 0x1 ;  /* 0x00000001ff0c7424 */ /* 0x000fe400078e00ff */
[----:B------:R-:W-:Y:S02]  /*1cd80*/  IMAD.MOV.U32 R11, RZ, RZ, RZ ;  /* 0x000000ffff0b7224 */ /* 0x000fe400078e00ff */
[----:B------:R-:W-:-:S07]  /*1cd90*/  IMAD.MOV.U32 R15, RZ, RZ, -0x1 ;  /* 0xffffffffff0f7424 */ /* 0x000fce00078e00ff */
[----:B0-----:R-:W-:Y:S05]  /*1cda0*/  WARPSYNC.COLLECTIVE R15, `(.L_x_1024) ;  /* 0x000000000f087348 */ /* 0x001fea0003c00000 */
[----:B------:R1:W2:Y:S02]  /*1cdb0*/  SHFL.UP P6, R14, R13, R12, R11 ;  /* 0x0400000c0d0e7389 */ /* 0x0002a400000c000b */
[----:B012---:R-:W-:Y:S01]  /*1cdc0*/  ENDCOLLECTIVE ;  /* 0x000000000000791b */ /* 0x007fe20003800000 */
.L_x_1024:
[----:B------:R-:W-:Y:S05]  /*1cdd0*/  BSYNC B0 ;  /* 0x0000000000007941 */ /* 0x000fea0003800000 */
.L_x_1023:
[----:B------:R-:W-:Y:S02]  /*1cde0*/  IMAD.MOV.U32 R3, RZ, RZ, R14 ;  /* 0x000000ffff037224 */ /* 0x000fe400078e000e */
[----:B------:R-:W-:Y:S02]  /*1cdf0*/  IMAD.MOV.U32 R12, RZ, RZ, 0x2 ;  /* 0x00000002ff0c7424 */ /* 0x000fe400078e00ff */
[----:B------:R-:W-:Y:S01]  /*1ce00*/  IMAD.MOV.U32 R11, RZ, RZ, RZ ;  /* 0x000000ffff0b7224 */ /* 0x000fe200078e00ff */
[----:B------:R-:W-:Y:S01]  /*1ce10*/  SEL R3, R3, RZ, P1 ;  /* 0x000000ff03037207 */ /* 0x000fe20000800000 */
[----:B------:R-:W-:-:S04]  /*1ce20*/  IMAD.MOV.U32 R15, RZ, RZ, -0x1 ;  /* 0xffffffffff0f7424 */ /* 0x000fc800078e00ff */
[----:B------:R-:W-:-:S04]  /*1ce30*/  IMAD.IADD R2, R2, 0x1, R3 ;  /* 0x0000000102027824 */ /* 0x000fc800078e0203 */
[----:B------:R-:W-:-:S07]  /*1ce40*/  IMAD.MOV.U32 R13, RZ, RZ, R2 ;  /* 0x000000ffff0d7224 */ /* 0x000fce00078e0002 */
[----:B------:R-:W-:Y:S05]  /*1ce50*/  WARPSYNC.COLLECTIVE R15, `(.L_x_1025) ;  /* 0x000000000f087348 */ /* 0x000fea0003c00000 */
[----:B------:R0:W1:Y:S02]  /*1ce60*/  SHFL.UP P6, R14, R13, R12, R11 ;  /* 0x0400000c0d0e7389 */ /* 0x00006400000c000b */
[----:B01----:R-:W-:Y:S01]  /*1ce70*/  ENDCOLLECTIVE ;  /* 0x000000000000791b */ /* 0x003fe20003800000 */
.L_x_1025:
        /* <DEDUP_REMOVED lines=8> */
.L_x_1026:
        /* <DEDUP_REMOVED lines=8> */
.L_x_1027:
        /* <DEDUP_REMOVED lines=8> */
.L_x_1028:
[----:B------:R-:W-:Y:S02]  /*1d000*/  IMAD.MOV.U32 R12, RZ, RZ, 0x1f ;  /* 0x0000001fff0c7424 */ /* 0x000fe400078e00ff */
[----:B------:R-:W-:Y:S02]  /*1d010*/  IMAD.MOV.U32 R11, RZ, RZ, 0x1f ;  /* 0x0000001fff0b7424 */ /* 0x000fe400078e00ff */
[----:B------:R-:W-:-:S05]  /*1d020*/  IMAD.MOV.U32 R3, RZ, RZ, R14 ;  /* 0x000000ffff037224 */ /* 0x000fca00078e000e */
[----:B------:R-:W-:-:S04]  /*1d030*/  SEL R3, R3, RZ, P5 ;  /* 0x000000ff03037207 */ /* 0x000fc80002800000 */
[----:B------:R-:W-:-:S05]  /*1d040*/  IADD3 R7, R2, R3, RZ ;  /* 0x0000000302077210 */ /* 0x000fca0007ffe0ff */
[----:B------:R-:W-:-:S07]  /*1d050*/  IMAD.MOV.U32 R13, RZ, RZ, R7 ;  /* 0x000000ffff0d7224 */ /* 0x000fce00078e0007 */
[----:B------:R-:W-:Y:S05]  /*1d060*/  WARPSYNC.COLLECTIVE R15, `(.L_x_1029) ;  /* 0x000000000f087348 */ /* 0x000fea0003c00000 */
[----:B------:R0:W1:Y:S02]  /*1d070*/  SHFL.IDX P6, R14, R13, R12, R11 ;  /* 0x0000000c0d0e7389 */ /* 0x00006400000c000b */
[----:B01----:R-:W-:Y:S01]  /*1d080*/  ENDCOLLECTIVE ;  /* 0x000000000000791b */ /* 0x003fe20003800000 */
.L_x_1029:
[----:B------:R-:W-:Y:S01]  /*1d090*/  IMAD.MOV.U32 R9, RZ, RZ, R14 ;  /* 0x000000ffff097224 */ /* 0x000fe200078e000e */
[----:B------:R-:W-:Y:S06]  /*1d0a0*/  BRA `(.L_x_1030) ;  /* 0xffffffc800507947 */ /* 0x000fec000383ffff */
.L_x_898:
[----:B------:R-:W-:Y:S01]  /*1d0b0*/  BSSY B0, `(.L_x_1031) ;  /* 0x0000006000007945 */ /* 0x000fe20003800000 */
[----:B------:R-:W-:Y:S01]  /*1d0c0*/  PLOP3.LUT P6, PT, P6, PT, PT, 0x8, 0x0 ;  /* 0x000000000000781c */ /* 0x000fe200037ce170 */
[----:B------:R-:W-:-:S12]  /*1d0d0*/  IMAD.MOV.U32 R15, RZ, RZ, -0x1 ;  /* 0xffffffffff0f7424 */ /* 0x000fd800078e00ff */
[----:B0-----:R-:W-:Y:S05]  /*1d0e0*/  WARPSYNC.COLLECTIVE R15, `(.L_x_1032) ;  /* 0x000000000f087348 */ /* 0x001fea0003c00000 */
[----:B------:R-:W-:Y:S01]  /*1d0f0*/  VOTE.ANY R14, PT, P6 ;  /* 0x00000000000e7806 */ /* 0x000fe200030e0100 */
[----:B0-----:R-:W-:Y:S06]  /*1d100*/  ENDCOLLECTIVE ;  /* 0x000000000000791b */ /* 0x001fec0003800000 */
.L_x_1032:
[----:B------:R-:W-:Y:S05]  /*1d110*/  BSYNC B0 ;  /* 0x0000000000007941 */ /* 0x000fea0003800000 */
.L_x_1031:
        /* <DEDUP_REMOVED lines=9> */
.L_x_1033:
[----:B------:R-:W-:Y:S02]  /*1d1b0*/  IMAD.MOV.U32 R13, RZ, RZ, R6 ;  /* 0x000000ffff0d7224 */ /* 0x000fe400078e0006 */
[----:B------:R-:W-:-:S07]  /*1d1c0*/  IMAD.MOV.U32 R4, RZ, RZ, R14 ;  /* 0x000000ffff047224 */ /* 0x000fce00078e000e */
[----:B------:R-:W-:Y:S05]  /*1d1d0*/  WARPSYNC.COLLECTIVE R15, `(.L_x_1034) ;  /* 0x000000000f087348 */ /* 0x000fea0003c00000 */
[----:B------:R0:W1:Y:S02]  /*1d1e0*/  SHFL.IDX P6, R14, R13, R12, R11 ;  /* 0x0000000c0d0e7389 */ /* 0x00006400000c000b */
[----:B01----:R-:W-:Y:S01]  /*1d1f0*/  ENDCOLLECTIVE ;  /* 0x000000000000791b */ /* 0x003fe20003800000 */
.L_x_1034:
[----:B------:R-:W-:Y:S01]  /*1d200*/  IMAD.MOV.U32 R6, RZ, RZ, R14 ;  /* 0x000000ffff067224 */ /* 0x000fe200078e000e */
[----:B------:R-:W-:Y:S06]  /*1d210*/  BRA `(.L_x_1035) ;  /* 0xffffffc800307947 */ /* 0x000fec000383ffff */
.L_x_900:
[----:B------:R-:W-:Y:S01]  /*1d220*/  BSSY B0, `(.L_x_1036) ;  /* 0x0000007000007945 */ /* 0x000fe20003800000 */
[----:B------:R-:W-:Y:S02]  /*1d230*/  IMAD.MOV.U32 R13, RZ, RZ, R7 ;  /* 0x000000ffff0d7224 */ /* 0x000fe400078e0007 */
[----:B------:R-:W-:Y:S02]  /*1d240*/  IMAD.MOV.U32 R11, RZ, RZ, 0x1f ;  /* 0x0000001fff0b7424 */ /* 0x000fe400078e00ff */
[----:B------:R-:W-:-:S07]  /*1d250*/  IMAD.MOV.U32 R15, RZ, RZ, -0x1 ;  /* 0xffffffffff0f7424 */ /* 0x000fce00078e00ff */
[----:B0123--:R-:W-:Y:S05]  /*1d260*/  WARPSYNC.COLLECTIVE R15, `(.L_x_1037) ;  /* 0x000000000f087348 */ /* 0x00ffea0003c00000 */
[----:B------:R4:W0:Y:S02]  /*1d270*/  SHFL.IDX P6, R14, R13, R12, R11 ;  /* 0x0000000c0d0e7389 */ /* 0x00082400000c000b */
[----:B01234-:R-:W-:Y:S01]  /*1d280*/  ENDCOLLECTIVE ;  /* 0x000000000000791b */ /* 0x01ffe20003800000 */
.L_x_1037:
[----:B------:R-:W-:Y:S05]  /*1d290*/  BSYNC B0 ;  /* 0x0000000000007941 */ /* 0x000fea0003800000 */
.L_x_1036:
[----:B------:R-:W-:Y:S01]  /*1d2a0*/  IMAD.MOV.U32 R7, RZ, RZ, R14 ;  /* 0x000000ffff077224 */ /* 0x000fe200078e000e */
[----:B------:R-:W-:Y:S06]  /*1d2b0*/  BRA `(.L_x_1038) ;  /* 0xffffffc800207947 */ /* 0x000fec000383ffff */
.L_x_904:
[----:B0-----:R0:W1:Y:S02]  /*1d2c0*/  SYNCS.PHASECHK.TRANS64.TRYWAIT P0, [R0+URZ+0x22820], R3 ;  /* 0x02282003000075a7 */ /* 0x001064000800017f */
[----:B-1----:R-:W-:Y:S05]  /*1d2d0*/  @!P0 NANOSLEEP.SYNCS 0x989680 ;  /* 0x009896800000895d */ /* 0x002fea0003900000 */
[----:B------:R-:W1:Y:S02]  /*1d2e0*/  @!P0 SYNCS.PHASECHK.TRANS64 P0, [R0+URZ+0x22820], R3 ;  /* 0x02282003000085a7 */ /* 0x000e64000800007f */
[----:B-1----:R-:W-:Y:S05]  /*1d2f0*/  @!P0 BRA `(.L_x_904) ;  /* 0xfffffffc00f08947 */ /* 0x002fea000383ffff */
[----:B------:R-:W-:Y:S05]  /*1d300*/  BRA `(.L_x_1039) ;  /* 0xffffffcc00b87947 */ /* 0x000fea000383ffff */
.L_x_905:
        /* <DEDUP_REMOVED lines=11> */
.L_x_1041:
[----:B------:R-:W-:Y:S05]  /*1d3c0*/  BSYNC B0 ;  /* 0x0000000000007941 */ /* 0x000fea0003800000 */
.L_x_1040:
[----:B------:R-:W-:Y:S05]  /*1d3d0*/  BRA `(.L_x_1042) ;  /* 0xffffffcc00a07947 */ /* 0x000fea000383ffff */
.L_x_906:
[----:B------:R-:W-:Y:S01]  /*1d3e0*/  BSSY B0, `(.L_x_1043) ;  /* 0x0000006000007945 */ /* 0x000fe20003800000 */
[----:B------:R-:W-:-:S07]  /*1d3f0*/  IMAD.MOV.U32 R15, RZ, RZ, -0x1 ;  /* 0xffffffffff0f7424 */ /* 0x000fce00078e00ff */
[----:B01----:R-:W-:Y:S05]  /*1d400*/  WARPSYNC.COLLECTIVE R15, `(.L_x_1044) ;  /* 0x000000000f0c7348 */ /* 0x003fea0003c00000 */
[----:B------:R-:W-:Y:S02]  /*1d410*/  ELECT P6, UR62, PT ;  /* 0x00000000003e782f */ /* 0x000fe400038c0000 */
[----:B------:R-:W-:Y:S01]  /*1d420*/  MOV R14, UR62 ;  /* 0x0000003e000e7c02 */ /* 0x000fe20008000f00 */
[----:B01----:R-:W-:Y:S10]  /*1d430*/  ENDCOLLECTIVE ;  /* 0x000000000000791b */ /* 0x003ff40003800000 */
.L_x_1044:
[----:B------:R-:W-:Y:S05]  /*1d440*/  BSYNC B0 ;  /* 0x0000000000007941 */ /* 0x000fea0003800000 */
.L_x_1043:
[----:B------:R-:W-:Y:S05]  /*1d450*/  BRA `(.L_x_1045) ;  /* 0xffffffcc00947947 */ /* 0x000fea000383ffff */
.L_x_908:
[----:B0-----:R0:W1:Y:S02]  /*1d460*/  SYNCS.PHASECHK.TRANS64.TRYWAIT P0, [R6+URZ], R5 ;  /* 0x00000005060075a7 */ /* 0x001064000800017f */
[----:B-1----:R-:W-:Y:S05]  /*1d470*/  @!P0 NANOSLEEP.SYNCS 0x989680 ;  /* 0x009896800000895d */ /* 0x002fea0003900000 */
[----:B------:R-:W1:Y:S02]  /*1d480*/  @!P0 SYNCS.PHASECHK.TRANS64 P0, [R6+URZ], R5 ;  /* 0x00000005060085a7 */ /* 0x000e64000800007f */
[----:B-1----:R-:W-:Y:S05]  /*1d490*/  @!P0 BRA `(.L_x_908) ;  /* 0xfffffffc00f08947 */ /* 0x002fea000383ffff */
[----:B------:R-:W-:Y:S05]  /*1d4a0*/  BRA `(.L_x_1046) ;  /* 0xffffffcc00cc7947 */ /* 0x000fea000383ffff */
.L_x_909:
[----:B-1----:R1:W2:Y:S02]  /*1d4b0*/  SYNCS.PHASECHK.TRANS64.TRYWAIT P0, [R7+URZ], R2 ;  /* 0x00000002070075a7 */ /* 0x0022a4000800017f */
[----:B--2---:R-:W-:Y:S05]  /*1d4c0*/  @!P0 NANOSLEEP.SYNCS 0x989680 ;  /* 0x009896800000895d */ /* 0x004fea0003900000 */
[----:B------:R-:W2:Y:S02]  /*1d4d0*/  @!P0 SYNCS.PHASECHK.TRANS64 P0, [R7+URZ], R2 ;  /* 0x00000002070085a7 */ /* 0x000ea4000800007f */
[----:B--2---:R-:W-:Y:S05]  /*1d4e0*/  @!P0 BRA `(.L_x_909) ;  /* 0xfffffffc00f08947 */ /* 0x004fea000383ffff */
[----:B------:R-:W-:Y:S05]  /*1d4f0*/  BRA `(.L_x_1047) ;  /* 0xffffffcc00c07947 */ /* 0x000fea000383ffff */
.L_x_911:
[----:B--2---:R2:W3:Y:S02]  /*1d500*/  SYNCS.PHASECHK.TRANS64.TRYWAIT P0, [R4+URZ], R5 ;  /* 0x00000005040075a7 */ /* 0x0044e4000800017f */
[----:B---3--:R-:W-:Y:S05]  /*1d510*/  @!P0 NANOSLEEP.SYNCS 0x989680 ;  /* 0x009896800000895d */ /* 0x008fea0003900000 */
[----:B------:R-:W3:Y:S02]  /*1d520*/  @!P0 SYNCS.PHASECHK.TRANS64 P0, [R4+URZ], R5 ;  /* 0x00000005040085a7 */ /* 0x000ee4000800007f */
[----:B---3--:R-:W-:Y:S05]  /*1d530*/  @!P0 BRA `(.L_x_911) ;  /* 0xfffffffc00f08947 */ /* 0x008fea000383ffff */
[----:B------:R-:W-:Y:S05]  /*1d540*/  BRA `(.L_x_1048) ;  /* 0xffffffcc00c47947 */ /* 0x000fea000383ffff */
.L_x_1049:
        /* <DEDUP_REMOVED lines=11> */
.L_x_6131:


//--------------------- .text._ZN7cutlass13device_kernelIN5flash11enable_sm90INS1_16FlashAttnFwdSm90INS1_25CollectiveMainloopFwdSm90ILi2EN4cute5tupleIJNS5_1CILi1EEES8_S8_EEENS6_IJNS7_ILi128EEENS7_ILi96EEENS7_ILi64EEEEEELi256ENS_6half_tEfNS_4arch4Sm90ELb0ELb0ELb1ELb1ELb0ELb0ELb1ELb1ELb0ELb1ELb1ELb0EEENS1_21CollectiveEpilogueFwdINS6_IJSA_NS7_ILi256EEESB_EEES9_SE_SG_Li256ELb1ELb1ELb1ELb0EEENS1_36VarlenDynamicPersistentTileSchedulerILi128ELi96ELi256ELi128ELb1ELb1ELb1ELb0ELb1ELb1EEEEEEEEEvNT_6ParamsE --------------------------
	.section	.text._ZN7cutlass13device_kernelIN5flash11enable_sm90INS1_16FlashAttnFwdSm90INS1_25CollectiveMainloopFwdSm90ILi2EN4cute5tupleIJNS5_1CILi1EEES8_S8_EEENS6_IJNS7_ILi128EEENS7_ILi96EEENS7_ILi64EEEEEELi256ENS_6half_tEfNS_4arch4Sm90ELb0ELb0ELb1ELb1ELb0ELb0ELb1ELb1ELb0ELb1ELb1ELb0EEENS1_21CollectiveEpilogueFwdINS6_IJSA_NS7_ILi256EEESB_EEES9_SE_SG_Li256ELb1ELb1ELb1ELb0EEENS1_36VarlenDynamicPersistentTileSchedulerILi128ELi96ELi256ELi128ELb1ELb1ELb1ELb0ELb1ELb1EEEEEEEEEvNT_6ParamsE,"ax",@progbits
	.align	128
.text._ZN7cutlass13device_kernelIN5flash11enable_sm90INS1_16FlashAttnFwdSm90INS1_25CollectiveMainloopFwdSm90ILi2EN4cute5tupleIJNS5_1CILi1EEES8_S8_EEENS6_IJNS7_ILi128EEENS7_ILi96EEENS7_ILi64EEEEEELi256ENS_6half_tEfNS_4arch4Sm90ELb0ELb0ELb1ELb1ELb0ELb0ELb1ELb1ELb0ELb1ELb1ELb0EEENS1_21CollectiveEpilogueFwdINS6_IJSA_NS7_ILi256EEESB_EEES9_SE_SG_Li256ELb1ELb1ELb1ELb0EEENS1_36VarlenDynamicPersistentTileSchedulerILi128ELi96ELi256ELi128ELb1ELb1ELb1ELb0ELb1ELb1EEEEEEEEEvNT_6ParamsE:
        .type           _ZN7cutlass13device_kernelIN5flash11enable_sm90INS1_16FlashAttnFwdSm90INS1_25CollectiveMainloopFwdSm90ILi2EN4cute5tupleIJNS5_1CILi1EEES8_S8_EEENS6_IJNS7_ILi128EEENS7_ILi96EEENS7_ILi64EEEEEELi256ENS_6half_tEfNS_4arch4Sm90ELb0ELb0ELb1ELb1ELb0ELb0ELb1ELb1ELb0ELb1ELb1ELb0EEENS1_21CollectiveEpilogueFwdINS6_IJSA_NS7_ILi256EEESB_EEES9_SE_SG_Li256ELb1ELb1ELb1ELb0EEENS1_36VarlenDynamicPersistentTileSchedulerILi128ELi96ELi256ELi128ELb1ELb1ELb1ELb0ELb1ELb1EEEEEEEEEvNT_6ParamsE,@function
        .size           _ZN7cutlass13device_kernelIN5flash11enable_sm90INS1_16FlashAttnFwdSm90INS1_25CollectiveMainloopFwdSm90ILi2EN4cute5tupleIJNS5_1CILi1EEES8_S8_EEENS6_IJNS7_ILi128EEENS7_ILi96EEENS7_ILi64EEEEEELi256ENS_6half_tEfNS_4arch4Sm90ELb0ELb0ELb1ELb1ELb0ELb0ELb1ELb1ELb0ELb1ELb1ELb0EEENS1_21CollectiveEpilogueFwdINS6_IJSA_NS7_ILi256EEESB_EEES9_SE_SG_Li256ELb1ELb1ELb1ELb0EEENS1_36VarlenDynamicPersistentTileSchedulerILi128ELi96ELi256ELi128ELb1ELb1ELb1ELb0ELb1ELb1EEEEEEEEEvNT_6ParamsE,(.L_x_6132 - _ZN7cutlass13device_kernelIN5flash11enable_sm90INS1_16FlashAttnFwdSm90INS1_25CollectiveMainloopFwdSm90ILi2EN4cute5tupleIJNS5_1CILi1EEES8_S8_EEENS6_IJNS7_ILi128EEENS7_ILi96EEENS7_ILi64EEEEEELi256ENS_6half_tEfNS_4arch4Sm90ELb0ELb0ELb1ELb1ELb0ELb0ELb1ELb1ELb0ELb1ELb1ELb0EEENS1_21CollectiveEpilogueFwdINS6_IJSA_NS7_ILi256EEESB_EEES9_SE_SG_Li256ELb1ELb1ELb1ELb0EEENS1_36VarlenDynamicPersistentTileSchedulerILi128ELi96ELi256ELi128ELb1ELb1ELb1ELb0ELb1ELb1EEEEEEEEEvNT_6ParamsE)
        .other          _ZN7cutlass13device_kernelIN5flash11enable_sm90INS1_16FlashAttnFwdSm90INS1_25CollectiveMainloopFwdSm90ILi2EN4cute5tupleIJNS5_1CILi1EEES8_S8_EEENS6_IJNS7_ILi128EEENS7_ILi96EEENS7_ILi64EEEEEELi256ENS_6half_tEfNS_4arch4Sm90ELb0ELb0ELb1ELb1ELb0ELb0ELb1ELb1ELb0ELb1ELb1ELb0EEENS1_21CollectiveEpilogueFwdINS6_IJSA_NS7_ILi256EEESB_EEES9_SE_SG_Li256ELb1ELb1ELb1ELb0EEENS1_36VarlenDynamicPersistentTileSchedulerILi128ELi96ELi256ELi128ELb1ELb1ELb1ELb0ELb1ELb1EEEEEEEEEvNT_6ParamsE,@"STO_CUDA_ENTRY STV_DEFAULT"
_ZN7cutlass13device_kernelIN5flash11enable_sm90INS1_16FlashAttnFwdSm90INS1_25CollectiveMainloopFwdSm90ILi2EN4cute5tupleIJNS5_1CILi1EEES8_S8_EEENS6_IJNS7_ILi128EEENS7_ILi96EEENS7_ILi64EEEEEELi256ENS_6half_tEfNS_4arch4Sm90ELb0ELb0ELb1ELb1ELb0ELb0ELb1ELb1ELb0ELb1ELb1ELb0EEENS1_21CollectiveEpilogueFwdINS6_IJSA_NS7_ILi256EEESB_EEES9_SE_SG_Li256ELb1ELb1ELb1ELb0EEENS1_36VarlenDynamicPersistentTileSchedulerILi128ELi96ELi256ELi128ELb1ELb1ELb1ELb0ELb1ELb1EEEEEEEEEvNT_6ParamsE:
[----:B------:R-:W0:Y:S02]  /*0000*/  LDC R1, c[0x0][0x28] ;  /* 0x00000a00ff017b82 */ /* 0x000e240000000800 */
[----:B0-----:R-:W-:Y:S01]  /*0010*/  VIADD R1, R1, 0xffffff78 ;  /* 0xffffff7801017836 */ /* 0x001fe20000000000 */
[----:B------:R-:W0:Y:S01]  /*0020*/  S2R R3, SR_TID.X ;  /* 0x0000000000037919 */ /* 0x000e220000002100 */
[----:B------:R-:W-:Y:S01]  /*0030*/  ELECT P0, URZ, PT ;  /* 0x00000000003f782f */ /* 0x000fe20003800000 */
[----:B------:R-:W-:Y:S01]  /*0040*/  BSSY B0, `(.L_x_1050) ;  /* 0x000000d000007945 */ /* 0x000fe20003800000 */
[----:B0-----:R-:W-:-:S05]  /*0050*/  SHF.R.U32.HI R0, RZ, 0x5, R3 ;  /* 0x00000005ff007819 */ /* 0x001fca0000011603 */
        /* <DEDUP_REMOVED lines=11> */
.L_x_1051:
[----:B------:R-:W-:Y:S05]  /*0110*/  BSYNC B0 ;  /* 0x0000000000007941 */ /* 0x000fea0003800000 */
.L_x_1050:
[----:B------:R-:W-:Y:S01]  /*0120*/  VOTEU.ANY UP0, P0 ;  /* 0x00000000003f7886 */ /* 0x000fe20000000100 */
[----:B------:R-:W0:Y:S01]  /*0130*/  SHFL.IDX PT, R2, R0, RZ, 0x1f ;  /* 0x00001fff00027589 */ /* 0x000e2200000e0000 */
[----:B------:R-:W-:Y:S01]  /*0140*/  UMOV UR4, 0x80 ;  /* 0x0000008000047882 */ /* 0x000fe20000000000 */
[----:B------:R-:W-:Y:S01]  /*0150*/  UMOV UR7, 0x100 ;  /* 0x0000010000077882 */ /* 0x000fe20000000000 */
[----:B------:R-:W-:Y:S01]  /*0160*/  VOTEU.ANY UP1, P0 ;  /* 0x00000000003f7886 */ /* 0x000fe20000020100 */
[----:B------:R-:W1:Y:S01]  /*0170*/  @UP0 S2UR UR8, SR_CgaCtaId ;  /* 0x00000000000809c3 */ /* 0x000e620000008800 */
[----:B------:R-:W-:Y:S01]  /*0180*/  @UP0 UMOV UR6, 0x400 ;  /* 0x0000040000060882 */ /* 0x000fe20000000000 */
[----:B------:R-:W-:-:S04]  /*0190*/  @UP0 UIADD3 UR4, -UR4, 0x100000, URZ ;  /* 0x0010000004040890 */ /* 0x000fc8000fffe13f */
[----:B------:R-:W-:Y:S02]  /*01a0*/  @UP0 USHF.L.U32 UR5, UR4, 0xb, URZ ;  /* 0x0000000b04050899 */ /* 0x000fe4000800063f */
[----:B------:R-:W-:Y:S01]  /*01b0*/  @UP0 USHF.L.U32 UR4, UR4, 0x1, URZ ;  /* 0x0000000104040899 */ /* 0x000fe2000800063f */
[----:B------:R-:W-:Y:S01]  /*01c0*/  SHF.R.U32.HI R3, RZ, 0x7, R3 ;  /* 0x00000007ff037819 */ /* 0x000fe20000011603 */
[----:B------:R-:W-:Y:S01]  /*01d0*/  VOTEU.ANY UP2, P0 ;  /* 0x00000000003f7886 */ /* 0x000fe20000040100 */
[----:B0-----:R-:W-:-:S03]  /*01e0*/  ISETP.NE.AND P1, PT, R2, RZ, PT ;  /* 0x000000ff0200720c */ /* 0x001fc60003f25270 */
[----:B------:R0:W2:Y:S01]  /*01f0*/  SHFL.IDX PT, R2, R3, RZ, 0x1f ;  /* 0x00001fff03027589 */ /* 0x0000a200000e0000 */
[----:B-1----:R-:W-:Y:S02]  /*0200*/  @UP0 ULEA UR8, UR8, UR6, 0x18 ;  /* 0x0000000608080291 */ /* 0x002fe4000f8ec03f */
[----:B------:R-:W-:-:S04]  /*0210*/  @UP0 UIADD3 UR6, -UR7, 0x100000, URZ ;  /* 0x0010000007060890 */ /* 0x000fc8000fffe13f */
[----:B------:R-:W-:Y:S02]  /*0220*/  @UP0 USHF.L.U32 UR7, UR6, 0xb, URZ ;  /* 0x0000000b06070899 */ /* 0x000fe4000800063f */
[----:B------:R-:W-:Y:S01]  /*0230*/  @UP0 USHF.L.U32 UR6, UR6, 0x1, URZ ;  /* 0x0000000106060899 */ /* 0x000fe2000800063f */
[----:B------:R-:W-:Y:S01]  /*0240*/  VOTEU.ANY UP0, P0 ;  /* 0x00000000003f7886 */ /* 0x000fe20000000100 */
[----:B------:R-:W1:Y:S04]  /*0250*/  FENCE.VIEW.ASYNC.S ;  /* 0x00000000000073c6 */ /* 0x000e680000000000 */
[----:B-1----:R0:W1:Y:S01]  /*0260*/  @UP0 SYNCS.EXCH.64 URZ, [UR8+0x32400], UR4 ;  /* 0x03240004083f05b2 */ /* 0x0020620008000100 */
[----:B------:R0:W3:Y:S05]  /*0270*/  @UP1 SYNCS.EXCH.64 URZ, [UR8+0x32410], UR4 ;  /* 0x03241004083f15b2 */ /* 0x0000ea0008000100 */
[----:B------:R0:W4:Y:S02]  /*0280*/  @UP2 SYNCS.EXCH.64 URZ, [UR8+0x32420], UR6 ;  /* 0x03242006083f25b2 */ /* 0x0001240008000100 */
[----:B0-----:R-:W-:Y:S05]  /*0290*/  @P1 BRA `(.L_x_1052) ;  /* 0x0000000000481947 */ /* 0x001fea0003800000 */
[----:B------:R-:W0:Y:S01]  /*02a0*/  S2UR UR5, SR_CgaCtaId ;  /* 0x00000000000579c3 */ /* 0x000e220000008800 */
        /* <DEDUP_REMOVED lines=15> */
[----:B------:R0:W0:Y:S01]  /*03a0*/  SYNCS.EXCH.64 URZ, [UR8+0x32448], UR6 ;  /* 0x03244806083f75b2 */ /* 0x0000220008000100 */
[----:B------:R-:W-:Y:S01]  /*03b0*/  NOP ;  /* 0x0000000000007918 */ /* 0x000fe20000000000 */
.L_x_1052:
[----:B------:R-:W5:Y:S01]  /*03c0*/  SHFL.IDX PT, R3, R0, RZ, 0x1f ;  /* 0x00001fff00037589 */ /* 0x000f6200000e0000 */
[----:B------:R-:W-:Y:S01]  /*03d0*/  NOP ;  /* 0x0000000000007918 */ /* 0x000fe20000000000 */
[----:B-----5:R-:W-:-:S13]  /*03e0*/  ISETP.NE.AND P0, PT, R3, RZ, PT ;  /* 0x000000ff0300720c */ /* 0x020fda0003f05270 */
        /* <DEDUP_REMOVED lines=19> */
.L_x_1053:
[----:B------:R-:W5:Y:S01]  /*0520*/  SHFL.IDX PT, R3, R0, RZ, 0x1f ;  /* 0x00001fff00037589 */ /* 0x000f6200000e0000 */
[----:B------:R-:W-:Y:S01]  /*0530*/  NOP ;  /* 0x0000000000007918 */ /* 0x000fe20000000000 */
[----:B-----5:R-:W-:-:S13]  /*0540*/  ISETP.NE.AND P0, PT, R3, RZ, PT ;  /* 0x000000ff0300720c */ /* 0x020fda0003f05270 */
        /* <DEDUP_REMOVED lines=13> */
[----:B------:R0:W0:Y:S01]  /*0620*/  SYNCS.EXCH.64 URZ, [UR6+0x32488], UR4 ;  /* 0x03248804063f75b2 */ /* 0x0000220008000100 */
[----:B------:R-:W-:Y:S01]  /*0630*/  NOP ;  /* 0x0000000000007918 */ /* 0x000fe20000000000 */
.L_x_1054:
        /* <DEDUP_REMOVED lines=22> */
.L_x_1055:
        /* <DEDUP_REMOVED lines=22> */
.L_x_1056:
[----:B--2---:R-:W-:Y:S01]  /*0900*/  ISETP.NE.AND P0, PT, R2, RZ, PT ;  /* 0x000000ff0200720c */ /* 0x004fe20003f05270 */
[----:B------:R-:W-:Y:S01]  /*0910*/  IMAD.MOV.U32 R2, RZ, RZ, 0x1 ;  /* 0x00000001ff027424 */ /* 0x000fe200078e00ff */
[----:B------:R-:W-:Y:S01]  /*0920*/  NOP ;  /* 0x0000000000007918 */ /* 0x000fe20000000000 */
[----:B------:R-:W-:-:S03]  /*0930*/  ULDC.64 UR38, c[0x0][0x208] ;  /* 0x0000820000267ab9 */ /* 0x000fc60000000a00 */
[----:B------:R-:W-:-:S05]  /*0940*/  SEL R2, R2, 0x2, !P0 ;  /* 0x0000000202027807 */ /* 0x000fca0004000000 */
[----:B------:R2:W-:Y:S01]  /*0950*/  STL [R1+0x84], R2 ;  /* 0x0000840201007387 */ /* 0x0005e20000100800 */
[----:B01-34-:R-:W-:Y:S06]  /*0960*/  BAR.SYNC.DEFER_BLOCKING 0x0 ;  /* 0x0000000000007b1d */ /* 0x01bfec0000010000 */
[----:B------:R-:W-:Y:S05]  /*0970*/  @!P0 BRA `(.L_x_1057) ;  /* 0x000000b800188947 */ /* 0x000fea0003800000 */
.L_x_1058:
[----:B------:R-:W-:-:S08]  /*0980*/  NOP ;  /* 0x0000000000007918 */ /* 0x000fd00000000000 */
[----:B------:R-:W0:Y:S02]  /*0990*/  USETMAXREG.TRY_ALLOC.CTAPOOL UP0, 0xf0 ;  /* 0x000000f0000079c8 */ /* 0x000e240008000600 */
[----:B0-----:R-:W-:-:S13]  /*09a0*/  PLOP3.LUT P0, PT, PT, PT, UP0, 0x80, 0x0 ;  /* 0x000000000000781c */ /* 0x001fda0003f0f008 */
[----:B------:R-:W-:Y:S05]  /*09b0*/  @!P0 BRA `(.L_x_1058) ;  /* 0xfffffffc00f08947 */ /* 0x000fea000383ffff */
[----:B------:R-:W0:Y:S01]  /*09c0*/  S2R R0, SR_TID.X ;  /* 0x0000000000007919 */ /* 0x000e220000002100 */
[----:B------:R-:W1:Y:S01]  /*09d0*/  S2UR UR5, SR_CgaCtaId ;  /* 0x00000000000579c3 */ /* 0x000e620000008800 */
[----:B------:R-:W-:-:S07]  /*09e0*/  UMOV UR4, 0x400 ;  /* 0x0000040000047882 */ /* 0x000fce0000000000 */
[----:B------:R-:W-:Y:S06]  /*09f0*/  BAR.ARV 0x8, 0x180 ;  /* 0x0206000000007b1d */ /* 0x000fec0000002000 */
[----:B-1----:R-:W-:Y:S01]  /*0a00*/  ULEA UR4, UR5, UR4, 0x18 ;  /* 0x0000000405047291 */ /* 0x002fe2000f8ec03f */
[----:B0-----:R-:W-:-:S04]  /*0a10*/  SHF.R.U32.HI R0, RZ, 0x7, R0 ;  /* 0x00000007ff007819 */ /* 0x001fc80000011600 */
[----:B------:R-:W-:-:S13]  /*0a20*/  ISETP.NE.AND P0, PT, R0, 0x1, PT ;  /* 0x000000010000780c */ /* 0x000fda0003f05270 */
[----:B------:R-:W-:Y:S08]  /*0a30*/  @!P0 BAR.ARV 0x9, 0x100 ;  /* 0x0244000000008b1d */ /* 0x000ff00000002000 */
[----:B------:R-:W-:Y:S06]  /*0a40*/  BAR.SYNC.DEFER_BLOCKING 0x5, 0x180 ;  /* 0x0146000000007b1d */ /* 0x000fec0000010000 */
[----:B------:R-:W0:Y:S01]  /*0a50*/  LDS.128 R12, [UR4+0x324d0] ;  /* 0x0324d004ff0c7984 */ /* 0x000e220008000c00 */
[----:B------:R-:W-:Y:S01]  /*0a60*/  ULDC UR4, c[0x0][0xd3c] ;  /* 0x00034f0000047ab9 */ /* 0x000fe20000000800 */
[----:B------:R-:W-:Y:S06]  /*0a70*/  BAR.ARV 0x4, 0x180 ;  /* 0x0106000000007b1d */ /* 0x000fec0000002000 */
[----:B0-----:R-:W-:-:S13]  /*0a80*/  ISETP.GE.AND P0, PT, R15, UR4, PT ;  /* 0x000000040f007c0c */ /* 0x001fda000bf06270 */
[----:B------:R-:W-:Y:S05]  /*0a90*/  @P0 EXIT ;  /* 0x000000000000094d */ /* 0x000fea0003800000 */
[----:B------:R-:W3:Y:S01]  /*0aa0*/  LDL.LU R11, [R1+0x84] ;  /* 0x00008400010b7983 */ /* 0x000ee20000300800 */
[----:B------:R-:W0:Y:S02]  /*0ab0*/  S2R R0, SR_TID.X ;  /* 0x0000000000007919 */ /* 0x000e240000002100 */
[----:B0-----:R-:W-:-:S05]  /*0ac0*/  VIADD R16, R0, 0xffffff80 ;  /* 0xffffff8000107836 */ /* 0x001fca0000000000 */
[----:B------:R-:W-:-:S04]  /*0ad0*/  SHF.R.S32.HI R0, RZ, 0x1f, R16 ;  /* 0x0000001fff007819 */ /* 0x000fc80000011410 */
[----:B--2---:R-:W-:-:S04]  /*0ae0*/  LEA.HI R2, R0, R16, RZ, 0x7 ;  /* 0x0000001000027211 */ /* 0x004fc800078f38ff */
[----:B------:R-:W-:Y:S02]  /*0af0*/  LOP3.LUT R5, R2, 0xffffff80, RZ, 0xc0, !PT ;  /* 0xffffff8002057812 */ /* 0x000fe400078ec0ff */
[----:B------:R-:W-:-:S03]  /*0b00*/  LEA.HI R4, R0, R16, RZ, 0x5 ;  /* 0x0000001000047211 */ /* 0x000fc600078f28ff */
[----:B------:R-:W-:Y:S01]  /*0b10*/  IMAD.IADD R12, R16, 0x1, -R5 ;  /* 0x00000001100c7824 */ /* 0x000fe200078e0a05 */
[----:B------:R-:W-:Y:S01]  /*0b20*/  LEA.HI R3, R0, R16, RZ, 0x4 ;  /* 0x0000001000037211 */ /* 0x000fe200078f20ff */
[----:B------:R-:W-:-:S03]  /*0b30*/  IMAD.SHL.U32 R5, R4, 0x20, RZ ;  /* 0x0000002004057824 */ /* 0x000fc600078e00ff */
[----:B------:R-:W-:Y:S02]  /*0b40*/  SHF.R.S32.HI R7, RZ, 0x1f, R12 ;  /* 0x0000001fff077819 */ /* 0x000fe4000001140c */
[----:B------:R-:W-:Y:S02]  /*0b50*/  LOP3.LUT R4, R3, 0x3fffff0, RZ, 0xc0, !PT ;  /* 0x03fffff003047812 */ /* 0x000fe400078ec0ff */
[----:B------:R-:W-:Y:S02]  /*0b60*/  LEA.HI R8, R7, R12, RZ, 0x2 ;  /* 0x0000000c07087211 */ /* 0x000fe400078f10ff */
[----:B------:R-:W-:Y:S02]  /*0b70*/  SHF.R.S32.HI R6, RZ, 0x4, R3 ;  /* 0x00000004ff067819 */ /* 0x000fe40000011403 */
[----:B------:R-:W-:Y:S01]  /*0b80*/  LEA.HI R10, R0, R16, RZ, 0x2 ;  /* 0x00000010000a7211 */ /* 0x000fe200078f10ff */
[----:B------:R-:W-:Y:S01]  /*0b90*/  IMAD.IADD R4, R16, 0x1, -R4 ;  /* 0x0000000110047824 */ /* 0x000fe200078e0a04 */
[----:B------:R-:W-:-:S02]  /*0ba0*/  LOP3.LUT R5, R5, 0xfffffc00, RZ, 0xc0, !PT ;  /* 0xfffffc0005057812 */ /* 0x000fc400078ec0ff */
[--C-:B------:R-:W-:Y:S02]  /*0bb0*/  SHF.R.S32.HI R0, RZ, 0x2, R8.reuse ;  /* 0x00000002ff007819 */ /* 0x100fe40000011408 */
[----:B------:R-:W-:Y:S02]  /*0bc0*/  SHF.R.S32.HI R9, RZ, 0x1f, R8 ;  /* 0x0000001fff097819 */ /* 0x000fe40000011408 */
[----:B------:R-:W-:Y:S01]  /*0bd0*/  LEA.HI R3, R3, R6, RZ, 0x1 ;  /* 0x0000000603037211 */ /* 0x000fe200078f08ff */
[----:B------:R-:W-:Y:S01]  /*0be0*/  IMAD R4, R4, 0x40, R5 ;  /* 0x0000004004047824 */ /* 0x000fe200078e0205 */
[----:B------:R-:W-:Y:S02]  /*0bf0*/  LEA.HI R9, R9, R0, RZ, 0x3 ;  /* 0x0000000009097211 */ /* 0x000fe400078f18ff */
[----:B------:R-:W-:Y:S02]  /*0c00*/  LOP3.LUT R5, R3, 0x1ffffffe, RZ, 0xc0, !PT ;  /* 0x1ffffffe03057812 */ /* 0x000fe400078ec0ff */
[----:B------:R-:W-:-:S02]  /*0c10*/  SHF.R.S32.HI R3, RZ, 0x7, R2 ;  /* 0x00000007ff037819 */ /* 0x000fc40000011402 */
[----:B------:R-:W-:Y:S02]  /*0c20*/  LOP3.LUT R10, R10, 0xfffffffc, RZ, 0xc0, !PT ;  /* 0xfffffffc0a0a7812 */ /* 0x000fe400078ec0ff */
[----:B------:R-:W-:Y:S02]  /*0c30*/  LOP3.LUT R9, R9, 0xfffffff8, RZ, 0xc0, !PT ;  /* 0xfffffff809097812 */ /* 0x000fe400078ec0ff */
[----:B------:R-:W-:Y:S01]  /*0c40*/  LEA.HI R7, R7, R12, RZ, 0x5 ;  /* 0x0000000c07077211 */ /* 0x000fe200078f28ff */
[----:B------:R-:W-:Y:S01]  /*0c50*/  IMAD.IADD R10, R16, 0x1, -R10 ;  /* 0x00000001100a7824 */ /* 0x000fe200078e0a0a */
[----:B------:R-:W-:Y:S01]  /*0c60*/  LEA.HI R2, R2, R3, RZ, 0x1 ;  /* 0x0000000302027211 */ /* 0x000fe200078f08ff */
[----:B------:R-:W-:Y:S01]  /*0c70*/  IMAD.IADD R0, R0, 0x1, -R9 ;  /* 0x0000000100007824 */ /* 0x000fe200078e0a09 */
[----:B------:R-:W-:Y:S01]  /*0c80*/  SHF.R.S32.HI R7, RZ, 0x5, R7 ;  /* 0x00000005ff077819 */ /* 0x000fe20000011407 */
[----:B------:R-:W-:Y:S01]  /*0c90*/  IMAD.IADD R5, R6, 0x1, -R5 ;  /* 0x0000000106057824 */ /* 0x000fe200078e0a05 */
[----:B------:R-:W-:-:S02]  /*0ca0*/  LOP3.LUT R2, R2, 0x3fffffe, RZ, 0xc0, !PT ;  /* 0x03fffffe02027812 */ /* 0x000fc400078ec0ff */
[----:B------:R-:W-:Y:S01]  /*0cb0*/  LEA.HI R6, R10, R10, RZ, 0x1 ;  /* 0x0000000a0a067211 */ /* 0x000fe200078f08ff */
[----:B------:R-:W-:Y:S02]  /*0cc0*/  IMAD R7, R7, 0x10, R0 ;  /* 0x0000001007077824 */ /* 0x000fe400078e0200 */
[----:B------:R-:W-:Y:S02]  /*0cd0*/  IMAD R0, R5, 0x8, R4 ;  /* 0x0000000805007824 */ /* 0x000fe400078e0204 */
[----:B------:R-:W-:Y:S01]  /*0ce0*/  IMAD.IADD R2, R3, 0x1, -R2 ;  /* 0x0000000103027824 */ /* 0x000fe200078e0a02 */
[----:B------:R-:W-:Y:S02]  /*0cf0*/  LOP3.LUT R3, R6, 0x1ffffffe, RZ, 0xc0, !PT ;  /* 0x1ffffffe06037812 */ /* 0x000fe400078ec0ff */
[----:B------:R0:W-:Y:S03]  /*0d00*/  STL [R1+0x80], R0 ;  /* 0x0000800001007387 */ /* 0x0001e60000100800 */
[----:B------:R-:W-:Y:S01]  /*0d10*/  IMAD.IADD R3, R10, 0x1, -R3 ;  /* 0x000000010a037824 */ /* 0x000fe200078e0a03 */
[----:B------:R-:W-:Y:S01]  /*0d20*/  LOP3.LUT R8, R8, 0x7ffffffc, RZ, 0xc0, !PT ;  /* 0x7ffffffc08087812 */ /* 0x000fe200078ec0ff */
[----:B0-----:R-:W-:-:S05]  /*0d30*/  IMAD R0, R2, 0x40, R7 ;  /* 0x0000004002007824 */ /* 0x001fca00078e0207 */
[----:B------:R0:W-:Y:S01]  /*0d40*/  STL [R1+0x78], R0 ;  /* 0x0000780001007387 */ /* 0x0001e20000100800 */
[----:B------:R-:W-:-:S03]  /*0d50*/  IMAD.IADD R8, R12, 0x1, -R8 ;  /* 0x000000010c087824 */ /* 0x000fc600078e0a08 */
[----:B------:R1:W-:Y:S01]  /*0d60*/  STL [R1+0x14], RZ ;  /* 0x000014ff01007387 */ /* 0x0003e20000100800 */
[----:B0-----:R-:W-:Y:S02]  /*0d70*/  IMAD R0, R3, 0x8, R0 ;  /* 0x0000000803007824 */ /* 0x001fe400078e0200 */
[----:B------:R-:W-:-:S03]  /*0d80*/  IMAD.SHL.U32 R201, R8, 0x2, RZ ;  /* 0x0000000208c97824 */ /* 0x000fc600078e00ff */
[----:B------:R1:W-:Y:S01]  /*0d90*/  STL [R1+0x7c], R0 ;  /* 0x00007c0001007387 */ /* 0x0003e20000100800 */
[C---:B------:R-:W-:Y:S02]  /*0da0*/  VIADD R8, R201.reuse, 0x8 ;  /* 0x00000008c9087836 */ /* 0x040fe40000000000 */
[C---:B------:R-:W-:Y:S02]  /*0db0*/  VIADD R4, R201.reuse, 0x10 ;  /* 0x00000010c9047836 */ /* 0x040fe40000000000 */
[C---:B------:R-:W-:Y:S02]  /*0dc0*/  VIADD R2, R201.reuse, 0x18 ;  /* 0x00000018c9027836 */ /* 0x040fe40000000000 */
[C---:B------:R-:W-:Y:S02]  /*0dd0*/  VIADD R237, R201.reuse, 0x20 ;  /* 0x00000020c9ed7836 */ /* 0x040fe40000000000 */
[C---:B------:R-:W-:Y:S02]  /*0de0*/  VIADD R236, R201.reuse, 0x28 ;  /* 0x00000028c9ec7836 */ /* 0x040fe40000000000 */
[----:B------:R-:W-:-:S02]  /*0df0*/  VIADD R235, R201, 0x30 ;  /* 0x00000030c9eb7836 */ /* 0x000fc40000000000 */
[C---:B------:R-:W-:Y:S02]  /*0e00*/  VIADD R234, R201.reuse, 0x38 ;  /* 0x00000038c9ea7836 */ /* 0x040fe40000000000 */
[C---:B------:R-:W-:Y:S02]  /*0e10*/  VIADD R233, R201.reuse, 0x40 ;  /* 0x00000040c9e97836 */ /* 0x040fe40000000000 */
[C---:B------:R-:W-:Y:S02]  /*0e20*/  VIADD R232, R201.reuse, 0x48 ;  /* 0x00000048c9e87836 */ /* 0x040fe40000000000 */
[C---:B------:R-:W-:Y:S02]  /*0e30*/  VIADD R231, R201.reuse, 0x50 ;  /* 0x00000050c9e77836 */ /* 0x040fe40000000000 */
[C---:B------:R-:W-:Y:S02]  /*0e40*/  VIADD R230, R201.reuse, 0x58 ;  /* 0x00000058c9e67836 */ /* 0x040fe40000000000 */
        /* <DEDUP_REMOVED lines=32> */
[----:B------:R-:W-:Y:S02]  /*1050*/  SHF.R.S32.HI R4, RZ, 0x1f, R223 ;  /* 0x0000001fff047819 */ /* 0x000fe400000114df */
[----:B------:R-:W-:Y:S02]  /*1060*/  SHF.R.S32.HI R2, RZ, 0x1f, R222 ;  /* 0x0000001fff027819 */ /* 0x000fe400000114de */
[----:B------:R-:W-:Y:S02]  /*1070*/  SHF.R.S32.HI R8, RZ, 0x1f, R221 ;  /* 0x0000001fff087819 */ /* 0x000fe400000114dd */
[----:B------:R-:W-:Y:S02]  /*1080*/  SHF.R.S32.HI R4, RZ, 0x1f, R213 ;  /* 0x0000001fff047819 */ /* 0x000fe400000114d5 */
[----:B------:R-:W-:Y:S01]  /*1090*/  SHF.R.S32.HI R2, RZ, 0x1f, R212 ;  /* 0x0000001fff027819 */ /* 0x000fe200000114d4 */
[----:B------:R-:W-:Y:S01]  /*10a0*/  IMAD.MOV.U32 R5, RZ, RZ, R13 ;  /* 0x000000ffff057224 */ /* 0x000fe200078e000d */
[----:B------:R-:W-:Y:S01]  /*10b0*/  SHF.R.S32.HI R8, RZ, 0x1f, R211 ;  /* 0x0000001fff087819 */ /* 0x000fe200000114d3 */
[----:B------:R-:W-:Y:S01]  /*10c0*/  IMAD.MOV.U32 R6, RZ, RZ, R14 ;  /* 0x000000ffff067224 */ /* 0x000fe200078e000e */
[----:B------:R-:W-:Y:S01]  /*10d0*/  SHF.R.S32.HI R4, RZ, 0x1f, R210 ;  /* 0x0000001fff047819 */ /* 0x000fe200000114d2 */
[----:B------:R-:W-:Y:S01]  /*10e0*/  IMAD.MOV.U32 R7, RZ, RZ, R15 ;  /* 0x000000ffff077224 */ /* 0x000fe200078e000f */
[----:B------:R-:W-:Y:S01]  /*10f0*/  SHF.R.S32.HI R2, RZ, 0x1f, R209 ;  /* 0x0000001fff027819 */ /* 0x000fe200000114d1 */
[----:B------:R-:W-:Y:S01]  /*1100*/  VIADD R205, R201, 0xe0 ;  /* 0x000000e0c9cd7836 */ /* 0x000fe20000000000 */
[----:B------:R-:W-:-:S02]  /*1110*/  SHF.R.S32.HI R8, RZ, 0x1f, R208 ;  /* 0x0000001fff087819 */ /* 0x000fc400000114d0 */
[----:B------:R-:W-:Y:S02]  /*1120*/  SHF.R.S32.HI R4, RZ, 0x1f, R207 ;  /* 0x0000001fff047819 */ /* 0x000fe400000114cf */
[----:B------:R-:W-:Y:S01]  /*1130*/  SHF.R.S32.HI R2, RZ, 0x1f, R206 ;  /* 0x0000001fff027819 */ /* 0x000fe200000114ce */
[----:B------:R-:W-:Y:S01]  /*1140*/  UMOV UR37, URZ ;  /* 0x0000003f00257c82 */ /* 0x000fe20008000000 */
[----:B------:R-:W-:Y:S01]  /*1150*/  UMOV UR36, URZ ;  /* 0x0000003f00247c82 */ /* 0x000fe20008000000 */
[----:B-1-3--:R-:W-:-:S07]  /*1160*/  LOP3.LUT R23, R11, 0x1, RZ, 0xfc, !PT ;  /* 0x000000010b177812 */ /* 0x00afce00078efcff */
.L_x_1105:
[----:B01234-:R-:W0:Y:S01]  /*1170*/  LDC.64 R2, c[0x0][0xd88] ;  /* 0x00036200ff027b82 */ /* 0x01fe220000000a00 */
[----:B------:R-:W-:-:S07]  /*1180*/  ULDC.64 UR4, c[0x0][0xb20] ;  /* 0x0002c80000047ab9 */ /* 0x000fce0000000a00 */
[----:B------:R-:W1:Y:S08]  /*1190*/  LDC.64 R10, c[0x0][0x418] ;  /* 0x00010600ff0a7b82 */ /* 0x000e700000000a00 */
[----:B------:R-:W2:Y:S01]  /*11a0*/  LDC R0, c[0x0][0x424] ;  /* 0x00010900ff007b82 */ /* 0x000ea20000000800 */
[----:B0-----:R-:W-:-:S07]  /*11b0*/  IMAD.WIDE R2, R7, 0x4, R2 ;  /* 0x0000000407027825 */ /* 0x001fce00078e0202 */
[----:B------:R-:W0:Y:S01]  /*11c0*/  LDC R13, c[0x0][0x2f0] ;  /* 0x0000bc00ff0d7b82 */ /* 0x000e220000000800 */
[----:B------:R-:W3:Y:S01]  /*11d0*/  LDG.E R200, desc[UR38][R2.64] ;  /* 0x0000002602c87981 */ /* 0x000ee2000c1e1900 */
[----:B------:R-:W-:Y:S01]  /*11e0*/  ISETP.NE.U32.AND P0, PT, RZ, UR4, PT ;  /* 0x00000004ff007c0c */ /* 0x000fe2000bf05070 */
[----:B------:R-:W-:-:S03]  /*11f0*/  IMAD.MOV.U32 R7, RZ, RZ, RZ ;  /* 0x000000ffff077224 */ /* 0x000fc600078e00ff */
[----:B------:R-:W-:Y:S02]  /*1200*/  ISETP.NE.AND.EX P0, PT, RZ, UR5, PT, P0 ;  /* 0x00000005ff007c0c */ /* 0x000fe4000bf05300 */
[----:B---3--:R-:W-:-:S11]  /*1210*/  SHF.R.S32.HI R4, RZ, 0x1f, R200 ;  /* 0x0000001fff047819 */ /* 0x008fd600000114c8 */
[C---:B------:R-:W-:Y:S01]  /*1220*/  @P0 LEA R8, P1, R200.reuse, UR4, 0x2 ;  /* 0x00000004c8080c11 */ /* 0x040fe2000f8210ff */
[----:B------:R3:W-:Y:S03]  /*1230*/  STL [R1+0x10], R4 ;  /* 0x0000100401007387 */ /* 0x0007e60000100800 */
[----:B------:R-:W-:Y:S01]  /*1240*/  @P0 LEA.HI.X R9, R200, UR5, R4, 0x2, P1 ;  /* 0x00000005c8090c11 */ /* 0x000fe200088f1404 */
[----:B------:R-:W-:Y:S02]  /*1250*/  ULDC.64 UR4, c[0x0][0xb18] ;  /* 0x0002c60000047ab9 */ /* 0x000fe40000000a00 */
[----:B------:R-:W-:Y:S02]  /*1260*/  ISETP.NE.U32.AND P1, PT, RZ, UR4, PT ;  /* 0x00000004ff007c0c */ /* 0x000fe4000bf25070 */
[----:B------:R3:W5:Y:S01]  /*1270*/  @P0 LDG.E R7, desc[UR38][R8.64] ;  /* 0x0000002608070981 */ /* 0x000762000c1e1900 */
[----:B-1----:R-:W-:-:S02]  /*1280*/  ISETP.NE.U32.AND P0, PT, R10, RZ, PT ;  /* 0x000000ff0a00720c */ /* 0x002fc40003f05070 */
[----:B------:R-:W-:Y:S02]  /*1290*/  ISETP.NE.AND.EX P1, PT, RZ, UR5, PT, P1 ;  /* 0x00000005ff007c0c */ /* 0x000fe4000bf25310 */
[----:B------:R-:W-:-:S04]  /*12a0*/  ISETP.NE.AND.EX P0, PT, R11, RZ, PT, P0 ;  /* 0x000000ff0b00720c */ /* 0x000fc80003f05300 */
[----:B--2---:R-:W-:-:S05]  /*12b0*/  SEL R0, R0, 0x1, P0 ;  /* 0x0000000100007807 */ /* 0x004fca0000000000 */
[----:B0-----:R-:W-:Y:S02]  /*12c0*/  IMAD R152, R0, R13, RZ ;  /* 0x0000000d00987224 */ /* 0x001fe400078e02ff */
[----:B------:R-:W-:-:S04]  /*12d0*/  @P1 LEA R2, P2, R200, UR4, 0x2 ;  /* 0x00000004c8021c11 */ /* 0x000fc8000f8410ff */
[----:B------:R-:W-:-:S05]  /*12e0*/  @P1 LEA.HI.X R3, R200, UR5, R4, 0x2, P2 ;  /* 0x00000005c8031c11 */ /* 0x000fca00090f1404 */
[----:B------:R3:W5:Y:S01]  /*12f0*/  @P1 LDG.E R152, desc[UR38][R2.64] ;  /* 0x0000002602981981 */ /* 0x000762000c1e1900 */
[----:B------:R-:W-:Y:S05]  /*1300*/  @P1 BRA `(.L_x_1059) ;  /* 0x0000000000241947 */ /* 0x000fea0003800000 */
[----:B------:R-:W-:Y:S02]  /*1310*/  ULDC.64 UR4, c[0x0][0xb00] ;  /* 0x0002c00000047ab9 */ /* 0x000fe40000000a00 */
[----:B------:R-:W-:-:S04]  /*1320*/  ISETP.NE.U32.AND P0, PT, RZ, UR4, PT ;  /* 0x00000004ff007c0c */ /* 0x000fc8000bf05070 */
[----:B------:R-:W-:-:S13]  /*1330*/  ISETP.NE.AND.EX P0, PT, RZ, UR5, PT, P0 ;  /* 0x00000005ff007c0c */ /* 0x000fda000bf05300 */
[----:B------:R-:W-:Y:S05]  /*1340*/  @!P0 BRA `(.L_x_1059) ;  /* 0x0000000000148947 */ /* 0x000fea0003800000 */
[----:B---3--:R-:W0:Y:S02]  /*1350*/  LDC.64 R2, c[0x0][0xb00] ;  /* 0x0002c000ff027b82 */ /* 0x008e240000000a00 */
[----:B0-----:R-:W-:-:S05]  /*1360*/  IMAD.WIDE R2, R200, 0x4, R2 ;  /* 0x00000004c8027825 */ /* 0x001fca00078e0202 */
[----:B-----5:R-:W2:Y:S04]  /*1370*/  LDG.E R152, desc[UR38][R2.64] ;  /* 0x0000002602987981 */ /* 0x020ea8000c1e1900 */
[----:B------:R-:W2:Y:S02]  /*1380*/  LDG.E R9, desc[UR38][R2.64+0x4] ;  /* 0x0000042602097981 */ /* 0x000ea4000c1e1900 */
[----:B--2---:R-:W-:-:S07]  /*1390*/  IMAD.IADD R152, R9, 0x1, -R152 ;  /* 0x0000000109987824 */ /* 0x004fce00078e0a98 */
.L_x_1059:
[----:B-----5:R-:W-:Y:S01]  /*13a0*/  IMAD.IADD R152, R152, 0x1, -R7 ;  /* 0x0000000198987824 */ /* 0x020fe200078e0a07 */
[----:B---3--:R-:W-:Y:S01]  /*13b0*/  LOP3.LUT R2, R6, 0xff000000, RZ, 0xc0, !PT ;  /* 0xff00000006027812 */ /* 0x008fe200078ec0ff */
[----:B------:R-:W-:Y:S02]  /*13c0*/  IMAD.MOV.U32 R165, RZ, RZ, RZ ;  /* 0x000000ffffa57224 */ /* 0x000fe400078e00ff */
[C---:B------:R-:W-:Y:S01]  /*13d0*/  VIADD R0, R152.reuse, 0x5f ;  /* 0x0000005f98007836 */ /* 0x040fe20000000000 */
[----:B------:R-:W-:Y:S02]  /*13e0*/  SHF.R.U32.HI R3, RZ, 0x8, R2 ;  /* 0x00000008ff037819 */ /* 0x000fe40000011602 */
[----:B------:R-:W-:Y:S01]  /*13f0*/  ISETP.GE.AND P0, PT, R152, 0x1, PT ;  /* 0x000000019800780c */ /* 0x000fe20003f06270 */
[----:B------:R-:W-:Y:S01]  /*1400*/  IMAD.HI R4, R0, 0x2aaaaaab, RZ ;  /* 0x2aaaaaab00047827 */ /* 0x000fe200078e02ff */
[----:B------:R-:W-:-:S04]  /*1410*/  LOP3.LUT R0, R6, 0xff0000, RZ, 0xc0, !PT ;  /* 0x00ff000006007812 */ /* 0x000fc800078ec0ff */
[----:B------:R-:W-:Y:S02]  /*1420*/  LEA.HI R0, R0, R3, RZ, 0x10 ;  /* 0x0000000300007211 */ /* 0x000fe400078f80ff */
[----:B------:R-:W-:Y:S02]  /*1430*/  SHF.R.U32.HI R7, RZ, 0x1f, R4 ;  /* 0x0000001fff077819 */ /* 0x000fe40000011604 */
[----:B------:R-:W-:Y:S02]  /*1440*/  LOP3.LUT R13, R0, 0xff, RZ, 0xc0, !PT ;  /* 0x000000ff000d7812 */ /* 0x000fe400078ec0ff */
[----:B------:R-:W-:Y:S02]  /*1450*/  LEA.HI.SX32 R8, R4, R7, 0x1c ;  /* 0x0000000704087211 */ /* 0x000fe400078fe2ff */
[----:B------:R-:W-:Y:S01]  /*1460*/  SHF.R.U32.HI R203, RZ, 0x10, R0 ;  /* 0x00000010ffcb7819 */ /* 0x000fe20000011600 */
[----:B------:R0:W-:Y:S01]  /*1470*/  STL [R1+0xc], R13 ;  /* 0x00000c0d01007387 */ /* 0x0001e20000100800 */
[----:B------:R-:W-:Y:S05]  /*1480*/  @!P0 BRA `(.L_x_1060) ;  /* 0x0000000000788947 */ /* 0x000fea0003800000 */
[----:B------:R-:W1:Y:S01]  /*1490*/  LDC R0, c[0x0][0xae8] ;  /* 0x0002ba00ff007b82 */ /* 0x000e620000000800 */
[----:B------:R-:W-:-:S04]  /*14a0*/  ISETP.NE.AND P0, PT, R203, RZ, PT ;  /* 0x000000ffcb00720c */ /* 0x000fc80003f05270 */
[----:B-1----:R-:W-:-:S04]  /*14b0*/  SEL R11, R203, R0, P0 ;  /* 0x00000000cb0b7207 */ /* 0x002fc80000000000 */
[-C--:B------:R-:W-:Y:S02]  /*14c0*/  IABS R7, R11.reuse ;  /* 0x0000000b00077213 */ /* 0x080fe40000000000 */
[----:B------:R-:W-:Y:S02]  /*14d0*/  IADD3 R0, R8, -0x1, R11 ;  /* 0xffffffff08007810 */ /* 0x000fe40007ffe00b */
[----:B------:R-:W1:Y:S01]  /*14e0*/  I2F.RP R4, R7 ;  /* 0x0000000700047306 */ /* 0x000e620000209400 */
[----:B------:R-:W-:-:S05]  /*14f0*/  IABS R12, R11 ;  /* 0x0000000b000c7213 */ /* 0x000fca0000000000 */
[----:B------:R-:W-:Y:S02]  /*1500*/  IMAD.MOV R12, RZ, RZ, -R12 ;  /* 0x000000ffff0c7224 */ /* 0x000fe400078e0a0c */
[----:B-1----:R-:W1:Y:S02]  /*1510*/  MUFU.RCP R4, R4 ;  /* 0x0000000400047308 */ /* 0x002e640000001000 */
[----:B-1----:R-:W-:Y:S01]  /*1520*/  VIADD R2, R4, 0xffffffe ;  /* 0x0ffffffe04027836 */ /* 0x002fe20000000000 */
[----:B------:R-:W-:Y:S02]  /*1530*/  IABS R4, R0 ;  /* 0x0000000000047213 */ /* 0x000fe40000000000 */
[----:B------:R-:W-:-:S03]  /*1540*/  LOP3.LUT R0, R0, R11, RZ, 0x3c, !PT ;  /* 0x0000000b00007212 */ /* 0x000fc600078e3cff */
[----:B------:R1:W2:Y:S01]  /*1550*/  F2I.FTZ.U32.TRUNC.NTZ R3, R2 ;  /* 0x0000000200037305 */ /* 0x0002a2000021f000 */
[----:B------:R-:W-:Y:S01]  /*1560*/  ISETP.GE.AND P2, PT, R0, RZ, PT ;  /* 0x000000ff0000720c */ /* 0x000fe20003f46270 */
[----:B-1----:R-:W-:Y:S02]  /*1570*/  IMAD.MOV.U32 R2, RZ, RZ, RZ ;  /* 0x000000ffff027224 */ /* 0x002fe400078e00ff */
[----:B--2---:R-:W-:-:S04]  /*1580*/  IMAD.MOV R10, RZ, RZ, -R3 ;  /* 0x000000ffff0a7224 */ /* 0x004fc800078e0a03 */
[----:B------:R-:W-:-:S04]  /*1590*/  IMAD R9, R10, R7, RZ ;  /* 0x000000070a097224 */ /* 0x000fc800078e02ff */
[----:B------:R-:W-:-:S04]  /*15a0*/  IMAD.HI.U32 R3, R3, R9, R2 ;  /* 0x0000000903037227 */ /* 0x000fc800078e0002 */
        /* <DEDUP_REMOVED lines=11> */
[----:B------:R-:W-:-:S07]  /*1660*/  IMAD.MOV.U32 R165, RZ, RZ, R3 ;  /* 0x000000ffffa57224 */ /* 0x000fce00078e0003 */
.L_x_1060:
[-C--:B------:R-:W-:Y:S01]  /*1670*/  IMAD R22, R13, R165.reuse, RZ ;  /* 0x000000a50d167224 */ /* 0x080fe200078e02ff */
[----:B------:R-:W-:Y:S01]  /*1680*/  LOP3.LUT R202, R6, 0xffff, RZ, 0xc0, !PT ;  /* 0x0000ffff06ca7812 */ /* 0x000fe200078ec0ff */
[----:B------:R-:W-:Y:S01]  /*1690*/  IMAD.MOV.U32 R204, RZ, RZ, R5 ;  /* 0x000000ffffcc7224 */ /* 0x000fe200078e0005 */
[----:B------:R-:W-:Y:S02]  /*16a0*/  PLOP3.LUT P0, PT, PT, PT, PT, 0x80, 0x0 ;  /* 0x000000000000781c */ /* 0x000fe40003f0f070 */
[----:B------:R-:W-:Y:S02]  /*16b0*/  CS2R R2, SRZ ;  /* 0x0000000000027805 */ /* 0x000fe4000001ff00 */
[----:B------:R-:W-:Y:S02]  /*16c0*/  VIADDMNMX R165, R22, R165, R8, PT ;  /* 0x000000a516a57246 */ /* 0x000fe40003800108 */
[----:B------:R-:W-:Y:S02]  /*16d0*/  CS2R R150, SRZ ;  /* 0x0000000000967805 */ /* 0x000fe4000001ff00 */
[----:B------:R-:W-:-:S02]  /*16e0*/  CS2R R148, SRZ ;  /* 0x0000000000947805 */ /* 0x000fc4000001ff00 */
[----:B------:R-:W-:Y:S02]  /*16f0*/  CS2R R146, SRZ ;  /* 0x0000000000927805 */ /* 0x000fe4000001ff00 */
[----:B------:R-:W-:Y:S02]  /*1700*/  ISETP.GT.AND P1, PT, R165, R22, PT ;  /* 0x00000016a500720c */ /* 0x000fe40003f24270 */
        /* <DEDUP_REMOVED lines=62> */
[----:B------:R-:W1:Y:S01]  /*1af0*/  S2R R0, SR_TID.X ;  /* 0x0000000000007919 */ /* 0x000e620000002100 */
[----:B------:R-:W2:Y:S01]  /*1b00*/  S2UR UR6, SR_CgaCtaId ;  /* 0x00000000000679c3 */ /* 0x000ea20000008800 */
[----:B------:R-:W-:Y:S02]  /*1b10*/  UMOV UR5, 0x400 ;  /* 0x0000040000057882 */ /* 0x000fe40000000000 */
[----:B--2---:R-:W-:-:S04]  /*1b20*/  ULEA UR5, UR6, UR5, 0x18 ;  /* 0x0000000506057291 */ /* 0x004fc8000f8ec03f */
[----:B------:R-:W-:Y:S01]  /*1b30*/  UIADD3 UR5, UR5, 0x18400, URZ ;  /* 0x0001840005057890 */ /* 0x000fe2000fffe03f */
[----:B-1----:R-:W-:-:S03]  /*1b40*/  VIADD R4, R0, 0xffffff80 ;  /* 0xffffff8000047836 */ /* 0x002fc60000000000 */
[----:B------:R-:W-:Y:S02]  /*1b50*/  ULOP3.LUT UP0, URZ, UR5, 0x1bf, URZ, 0xc0, !UPT ;  /* 0x000001bf053f7892 */ /* 0x000fe4000f80c03f */
[----:B------:R-:W-:-:S04]  /*1b60*/  SHF.R.S32.HI R0, RZ, 0x1f, R4 ;  /* 0x0000001fff007819 */ /* 0x000fc80000011404 */
[----:B------:R-:W-:Y:S02]  /*1b70*/  PLOP3.LUT P0, PT, PT, PT, UP0, 0x80, 0x0 ;  /* 0x000000000000781c */ /* 0x000fe40003f0f008 */
[----:B------:R-:W-:-:S04]  /*1b80*/  LEA.HI R0, R0, R4, RZ, 0x7 ;  /* 0x0000000400007211 */ /* 0x000fc800078f38ff */
[----:B------:R-:W-:-:S06]  /*1b90*/  SHF.R.S32.HI R0, RZ, 0x7, R0 ;  /* 0x00000007ff007819 */ /* 0x000fcc0000011400 */
[----:B------:R-:W1:Y:S02]  /*1ba0*/  SHFL.IDX PT, R0, R0, RZ, 0x1f ;  /* 0x00001fff00007589 */ /* 0x000e6400000e0000 */
[----:B-1----:R-:W-:-:S13]  /*1bb0*/  R2UR UR40, R0 ;  /* 0x00000000002872ca */ /* 0x002fda00000e0000 */
        /* <DEDUP_REMOVED lines=11> */
[----:B------:R1:W2:Y:S01]  /*1c70*/  LDC.64 R2, c[0x4][R0] ;  /* 0x0100000000027b82 */ /* 0x0002a20000000a00 */
        /* <DEDUP_REMOVED lines=8> */
[----:B01----:R-:W-:-:S07]  /*1d00*/  IMAD.MOV.U32 R13, RZ, RZ, RZ ;  /* 0x000000ffff0d7224 */ /* 0x003fce00078e00ff */
[----:B------:R-:W-:-:S07]  /*1d10*/  LEPC R20, `(.L_x_1062) ;  /* 0x000000001014794e */ /* 0x000fce0000000000 */
[----:B--2---:R-:W-:Y:S05]  /*1d20*/  CALL.ABS.NOINC R2 ;  /* 0x0000000002007343 */ /* 0x004fea0003c00000 */
.L_x_1062:
[----:B------:R-:W2:Y:S01]  /*1d30*/  LDL R17, [R1+0x14] ;  /* 0x0000140001117983 */ /* 0x000ea20000100800 */
[----:B------:R-:W-:Y:S01]  /*1d40*/  MOV R2, 0x400 ;  /* 0x0000040000027802 */ /* 0x000fe20000000f00 */
[----:B------:R-:W1:Y:S01]  /*1d50*/  S2R R3, SR_CgaCtaId ;  /* 0x0000000000037919 */ /* 0x000e620000008800 */
[----:B------:R-:W3:Y:S02]  /*1d60*/  S2R R16, SR_TID.X ;  /* 0x0000000000107919 */ /* 0x000ee40000002100 */
[----:B-1----:R-:W-:Y:S02]  /*1d70*/  LEA R7, R3, R2, 0x18 ;  /* 0x0000000203077211 */ /* 0x002fe400078ec0ff */
[----:B---3--:R-:W-:-:S05]  /*1d80*/  SHF.R.U32.HI R16, RZ, 0x7, R16 ;  /* 0x00000007ff107819 */ /* 0x008fca0000011610 */
[----:B------:R-:W-:Y:S01]  /*1d90*/  VIADD R72, R16, 0x8 ;  /* 0x0000000810487836 */ /* 0x000fe20000000000 */
[----:B--2---:R-:W-:-:S04]  /*1da0*/  LEA.HI R0, R17, R17, RZ, 0x1 ;  /* 0x0000001111007211 */ /* 0x004fc800078f08ff */
[----:B------:R-:W-:-:S05]  /*1db0*/  LOP3.LUT R0, R0, 0xfffffffe, RZ, 0xc0, !PT ;  /* 0xfffffffe00007812 */ /* 0x000fca00078ec0ff */
[----:B------:R-:W-:-:S05]  /*1dc0*/  IMAD.IADD R0, R17, 0x1, -R0 ;  /* 0x0000000111007824 */ /* 0x000fca00078e0a00 */
[----:B------:R-:W-:-:S04]  /*1dd0*/  SHF.L.U32 R4, R0, 0x1f, RZ ;  /* 0x0000001f00047819 */ /* 0x000fc800000006ff */
[----:B------:R-:W1:Y:S02]  /*1de0*/  SYNCS.PHASECHK.TRANS64.TRYWAIT P0, [R7+URZ+0x32400], R4 ;  /* 0x03240004070075a7 */ /* 0x000e64000800017f */
[----:B-1----:R-:W-:Y:S05]  /*1df0*/  @!P0 BRA `(.L_x_1063) ;  /* 0x0000011400808947 */ /* 0x002fea0003800000 */
.L_x_1234:
[----:B------:R-:W-:Y:S01]  /*1e00*/  ISETP.NE.AND P0, PT, R23, 0x3, PT ;  /* 0x000000031700780c */ /* 0x000fe20003f05270 */
[----:B------:R-:W-:Y:S05]  /*1e10*/  WARPSYNC.ALL ;  /* 0x0000000000007948 */ /* 0x000fea0003800000 */
[----:B------:R2:W-:Y:S07]  /*1e20*/  BAR.SYNC.DEFER_BLOCKING R72, 0x100 ;  /* 0x000400480000751d */ /* 0x0005ee0000010000 */
[----:B------:R-:W-:Y:S05]  /*1e30*/  @!P0 BRA `(.L_x_1064) ;  /* 0x0000000000048947 */ /* 0x000fea0003800000 */
[----:B------:R-:W-:Y:S01]  /*1e40*/  BPT.TRAP 0x1 ;  /* 0x000000040000795c */ /* 0x000fe20000300000 */
.L_x_1064:
[----:B------:R-:W-:Y:S02]  /*1e50*/  IMAD.U32 R5, RZ, RZ, UR37 ;  /* 0x00000025ff057e24 */ /* 0x000fe4000f8e00ff */
[----:B------:R-:W-:-:S03]  /*1e60*/  IMAD.U32 R0, RZ, RZ, UR36 ;  /* 0x00000024ff007e24 */ /* 0x000fc6000f8e00ff */
[----:B------:R-:W-:Y:S01]  /*1e70*/  SHF.L.U32 R5, R5, 0x1f, RZ ;  /* 0x0000001f05057819 */ /* 0x000fe200000006ff */
[----:B------:R-:W-:-:S04]  /*1e80*/  IMAD R0, R0, 0x8, R7 ;  /* 0x0000000800007824 */ /* 0x000fc800078e0207 */
[----:B------:R3:W4:Y:S01]  /*1e90*/  SYNCS.PHASECHK.TRANS64.TRYWAIT P1, [R0+URZ+0x32430], R5 ;  /* 0x03243005000075a7 */ /* 0x000722000802017f */
[----:B------:R-:W-:Y:S05]  /*1ea0*/  @!P0 BRA `(.L_x_1065) ;  /* 0x0000000000048947 */ /* 0x000fea0003800000 */
[----:B------:R-:W-:Y:S01]  /*1eb0*/  BPT.TRAP 0x1 ;  /* 0x000000040000795c */ /* 0x000fe20000300000 */
.L_x_1065:
[----:B----4-:R-:W-:Y:S05]  /*1ec0*/  @P1 BRA `(.L_x_1066) ;  /* 0x0000000000081947 */ /* 0x010fea0003800000 */
[----:B------:R-:W4:Y:S02]  /*1ed0*/  SYNCS.PHASECHK.TRANS64.TRYWAIT P1, [R0+URZ+0x32430], R5 ;  /* 0x03243005000075a7 */ /* 0x000f24000802017f */
[----:B----4-:R-:W-:Y:S05]  /*1ee0*/  @!P1 BRA `(.L_x_1067) ;  /* 0x0000011400589947 */ /* 0x010fea0003800000 */
.L_x_1066:
[----:B------:R-:W-:Y:S01]  /*1ef0*/  R2UR UR4, R7 ;  /* 0x00000000070472ca */ /* 0x000fe200000e0000 */
[----:B------:R-:W-:Y:S01]  /*1f00*/  ULOP3.LUT UR41, UR41, 0x10000, URZ, 0xfc, !UPT ;  /* 0x0001000029297892 */ /* 0x000fe2000f8efc3f */
[----:B------:R-:W-:Y:S01]  /*1f10*/  WARPGROUP.ARRIVE ;  /* 0x00000000000079c5 */ /* 0x000fe20000000000 */
[----:B------:R-:W-:Y:S01]  /*1f20*/  UMOV UR9, 0x40000040 ;  /* 0x4000004000097882 */ /* 0x000fe20000000000 */
[----:B------:R-:W-:Y:S01]  /*1f30*/  UMOV UR11, 0x40000040 ;  /* 0x40000040000b7882 */ /* 0x000fe20000000000 */
[----:B------:R-:W-:Y:S01]  /*1f40*/  UIADD3 UR5, UR41, 0x2, URZ ;  /* 0x0000000229057890 */ /* 0x000fe2000fffe03f */
[----:B------:R-:W-:Y:S02]  /*1f50*/  IMAD.U32 R19, RZ, RZ, UR9 ;  /* 0x00000009ff137e24 */ /* 0x000fe4000f8e00ff */
[----:B------:R-:W-:Y:S02]  /*1f60*/  UMOV UR8, UR41 ;  /* 0x0000002900087c82 */ /* 0x000fe40008000000 */
[----:B------:R-:W-:-:S03]  /*1f70*/  IMAD.U32 R18, RZ, RZ, UR8 ;  /* 0x00000008ff127e24 */ /* 0x000fc6000f8e00ff */
[----:B------:R-:W-:-:S04]  /*1f80*/  UIADD3 UR4, UR4, 0x1c400, URZ ;  /* 0x0001c40004047890 */ /* 0x000fc8000fffe03f */
[----:B------:R-:W-:-:S04]  /*1f90*/  USHF.R.U32.HI UR4, URZ, 0x4, UR4 ;  /* 0x000000043f047899 */ /* 0x000fc80008011604 */
[----:B------:R-:W-:-:S04]  /*1fa0*/  ULOP3.LUT UR4, UR4, 0x3fff, URZ, 0xc0, !UPT ;  /* 0x00003fff04047892 */ /* 0x000fc8000f8ec03f */
[----:B------:R-:W-:-:S04]  /*1fb0*/  ULOP3.LUT UR61, UR4, 0x10000, URZ, 0xfc, !UPT ;  /* 0x00010000043d7892 */ /* 0x000fc8000f8efc3f */
[----:B------:R-:W-:-:S04]  /*1fc0*/  UIMAD UR4, UR36, 0x300, UR61 ;  /* 0x00000300240478a4 */ /* 0x000fc8000f8e023d */
[----:B------:R-:W-:-:S03]  /*1fd0*/  UIADD3 UR6, UR4, 0x2, URZ ;  /* 0x0000000204067890 */ /* 0x000fc6000fffe03f */
[----:B------:R-:W-:Y:S02]  /*1fe0*/  UMOV UR10, UR4 ;  /* 0x00000004000a7c82 */ /* 0x000fe40008000000 */
[----:B------:R-:W-:Y:S01]  /*1ff0*/  HGMMA.64x96x16.F32 R24, gdesc[UR8], RZ, !UPT, gsb0 ;  /* 0x01600000081879f0 */ /* 0x000fe2000c0008ff */
[----:B------:R-:W-:Y:S01]  /*2000*/  UMOV UR8, UR5 ;  /* 0x0000000500087c82 */ /* 0x000fe20008000000 */
[----:B------:R-:W-:Y:S01]  /*2010*/  UMOV UR9, 0x40000040 ;  /* 0x4000004000097882 */ /* 0x000fe20000000000 */
[----:B------:R-:W-:Y:S01]  /*2020*/  UMOV UR10, UR6 ;  /* 0x00000006000a7c82 */ /* 0x000fe20008000000 */
[----:B------:R-:W-:Y:S01]  /*2030*/  UMOV UR11, 0x40000040 ;  /* 0x40000040000b7882 */ /* 0x000fe20000000000 */
[----:B------:R-:W-:Y:S01]  /*2040*/  UIADD3 UR5, UR41, 0x4, URZ ;  /* 0x0000000429057890 */ /* 0x000fe2000fffe03f */
[----:B------:R-:W-:Y:S01]  /*2050*/  IMAD.U32 R16, RZ, RZ, UR8 ;  /* 0x00000008ff107e24 */ /* 0x000fe2000f8e00ff */
[----:B------:R-:W-:Y:S01]  /*2060*/  UIADD3 UR6, UR4, 0x4, URZ ;  /* 0x0000000404067890 */ /* 0x000fe2000fffe03f */
[----:B------:R-:W-:Y:S01]  /*2070*/  IMAD.U32 R17, RZ, RZ, UR9 ;  /* 0x00000009ff117e24 */ /* 0x000fe2000f8e00ff */
[----:B------:R-:W-:Y:S01]  /*2080*/  UIADD3 UR4, UR4, 0x6, URZ ;  /* 0x0000000604047890 */ /* 0x000fe2000fffe03f */
[----:B------:R-:W-:-:S02]  /*2090*/  WARPGROUP.DEPBAR.LE gsb0, 0x0 ;  /* 0x00008000000079c5 */ /* 0x000fc40000010000 */
[----:B------:R-:W-:-:S06]  /*20a0*/  WARPGROUP.ARRIVE ;  /* 0x00000000000079c5 */ /* 0x000fcc0000000000 */
[----:B------:R-:W-:Y:S01]  /*20b0*/  HGMMA.64x96x16.F32 R24, gdesc[UR8], R24, gsb0 ;  /* 0x01600000081879f0 */ /* 0x000fe20008000818 */
[----:B------:R-:W-:Y:S01]  /*20c0*/  UMOV UR8, UR5 ;  /* 0x0000000500087c82 */ /* 0x000fe20008000000 */
[----:B------:R-:W-:Y:S01]  /*20d0*/  UMOV UR9, 0x40000040 ;  /* 0x4000004000097882 */ /* 0x000fe20000000000 */
[----:B------:R-:W-:Y:S01]  /*20e0*/  UMOV UR10, UR6 ;  /* 0x00000006000a7c82 */ /* 0x000fe20008000000 */
[----:B------:R-:W-:Y:S01]  /*20f0*/  UMOV UR11, 0x40000040 ;  /* 0x40000040000b7882 */ /* 0x000fe20000000000 */
[----:B------:R-:W-:Y:S01]  /*2100*/  UIADD3 UR5, UR41, 0x6, URZ ;  /* 0x0000000629057890 */ /* 0x000fe2000fffe03f */
[----:B------:R-:W-:Y:S02]  /*2110*/  IMAD.U32 R14, RZ, RZ, UR8 ;  /* 0x00000008ff0e7e24 */ /* 0x000fe4000f8e00ff */
[----:B------:R-:W-:Y:S01]  /*2120*/  IMAD.U32 R15, RZ, RZ, UR9 ;  /* 0x00000009ff0f7e24 */ /* 0x000fe2000f8e00ff */
[----:B------:R-:W-:Y:S02]  /*2130*/  WARPGROUP.DEPBAR.LE gsb0, 0x0 ;  /* 0x00008000000079c5 */ /* 0x000fe40000010000 */
[----:B------:R-:W-:-:S06]  /*2140*/  WARPGROUP.ARRIVE ;  /* 0x00000000000079c5 */ /* 0x000fcc0000000000 */
[----:B------:R-:W-:Y:S01]  /*2150*/  HGMMA.64x96x16.F32 R24, gdesc[UR8], R24, gsb0 ;  /* 0x01600000081879f0 */ /* 0x000fe20008000818 */
[----:B------:R-:W-:Y:S01]  /*2160*/  UMOV UR8, UR5 ;  /* 0x0000000500087c82 */ /* 0x000fe20008000000 */
[----:B------:R-:W-:Y:S01]  /*2170*/  UMOV UR9, 0x40000040 ;  /* 0x4000004000097882 */ /* 0x000fe20000000000 */
[----:B------:R-:W-:Y:S01]  /*2180*/  UMOV UR10, UR4 ;  /* 0x00000004000a7c82 */ /* 0x000fe20008000000 */
[----:B------:R-:W-:Y:S01]  /*2190*/  UMOV UR11, 0x40000040 ;  /* 0x40000040000b7882 */ /* 0x000fe20000000000 */
[----:B------:R-:W-:Y:S02]  /*21a0*/  IMAD.U32 R2, RZ, RZ, UR8 ;  /* 0x00000008ff027e24 */ /* 0x000fe4000f8e00ff */
[----:B------:R-:W-:Y:S01]  /*21b0*/  IMAD.U32 R3, RZ, RZ, UR9 ;  /* 0x00000009ff037e24 */ /* 0x000fe2000f8e00ff */
[----:B------:R-:W-:Y:S02]  /*21c0*/  WARPGROUP.DEPBAR.LE gsb0, 0x0 ;  /* 0x00008000000079c5 */ /* 0x000fe40000010000 */
[----:B------:R-:W-:-:S06]  /*21d0*/  WARPGROUP.ARRIVE ;  /* 0x00000000000079c5 */ /* 0x000fcc0000000000 */
[----:B------:R-:W-:Y:S03]  /*21e0*/  HGMMA.64x96x16.F32 R24, gdesc[UR8], R24, gsb0 ;  /* 0x01600000081879f0 */ /* 0x000fe60008000818 */
[----:B------:R-:W-:Y:S02]  /*21f0*/  WARPGROUP.DEPBAR.LE gsb0, 0x0 ;  /* 0x00008000000079c5 */ /* 0x000fe40000010000 */
[----:B------:R-:W5:Y:S02]  /*2200*/  SYNCS.PHASECHK.TRANS64.TRYWAIT P1, [R7+URZ+0x32410], R4 ;  /* 0x03241004070075a7 */ /* 0x000f64000802017f */
[----:B-----5:R-:W-:Y:S05]  /*2210*/  @!P1 BRA `(.L_x_1068) ;  /* 0x0000011000a09947 */ /* 0x020fea0003800000 */
.L_x_1235:
[----:B------:R-:W-:Y:S05]  /*2220*/  @!P0 BRA `(.L_x_1069) ;  /* 0x0000000000048947 */ /* 0x000fea0003800000 */
[----:B------:R-:W-:Y:S01]  /*2230*/  BPT.TRAP 0x1 ;  /* 0x000000040000795c */ /* 0x000fe20000300000 */
.L_x_1069:
[----:B------:R0:W0:Y:S01]  /*2240*/  SYNCS.PHASECHK.TRANS64.TRYWAIT P1, [R0+URZ+0x32450], R5 ;  /* 0x03245005000075a7 */ /* 0x000022000802017f */
[----:B------:R-:W-:Y:S05]  /*2250*/  @!P0 BRA `(.L_x_1070) ;  /* 0x0000000000048947 */ /* 0x000fea0003800000 */
[----:B------:R-:W-:Y:S01]  /*2260*/  BPT.TRAP 0x1 ;  /* 0x000000040000795c */ /* 0x000fe20000300000 */
.L_x_1070:
[----:B0-----:R-:W-:Y:S05]  /*2270*/  @P1 BRA `(.L_x_1071) ;  /* 0x0000000000081947 */ /* 0x001fea0003800000 */
[----:B------:R-:W0:Y:S02]  /*2280*/  SYNCS.PHASECHK.TRANS64.TRYWAIT P1, [R0+URZ+0x32450], R5 ;  /* 0x03245005000075a7 */ /* 0x000e24000802017f */
[----:B0-----:R-:W-:Y:S05]  /*2290*/  @!P1 BRA `(.L_x_1072) ;  /* 0x0000011000949947 */ /* 0x001fea0003800000 */
.L_x_1071:
[----:B------:R-:W-:Y:S01]  /*22a0*/  R2UR UR5, R7 ;  /* 0x00000000070572ca */ /* 0x000fe200000e0000 */
[----:B------:R-:W-:Y:S01]  /*22b0*/  WARPGROUP.ARRIVE ;  /* 0x00000000000079c5 */ /* 0x000fe20000000000 */
[----:B------:R-:W-:Y:S01]  /*22c0*/  UMOV UR11, 0x40000040 ;  /* 0x40000040000b7882 */ /* 0x000fe20000000000 */
[----:B------:R-:W-:Y:S01]  /*22d0*/  UMOV UR9, 0x40000040 ;  /* 0x4000004000097882 */ /* 0x000fe20000000000 */
[----:B------:R-:W-:Y:S01]  /*22e0*/  UMOV UR13, 0x40000040 ;  /* 0x40000040000d7882 */ /* 0x000fe20000000000 */
[----:B------:R-:W-:Y:S01]  /*22f0*/  UMOV UR15, 0x40000040 ;  /* 0x40000040000f7882 */ /* 0x000fe20000000000 */
[----:B-1----:R-:W-:Y:S01]  /*2300*/  IMAD.U32 R7, RZ, RZ, UR13 ;  /* 0x0000000dff077e24 */ /* 0x002fe2000f8e00ff */
[----:B------:R-:W-:Y:S01]  /*2310*/  UMOV UR17, 0x40000040 ;  /* 0x4000004000117882 */ /* 0x000fe20000000000 */
[----:B---34-:R-:W-:Y:S01]  /*2320*/  IMAD.U32 R5, RZ, RZ, UR9 ;  /* 0x00000009ff057e24 */ /* 0x018fe2000f8e00ff */
[----:B------:R-:W-:Y:S01]  /*2330*/  UMOV UR19, 0x40000040 ;  /* 0x4000004000137882 */ /* 0x000fe20000000000 */
[----:B------:R-:W-:Y:S01]  /*2340*/  UMOV UR21, 0x40000040 ;  /* 0x4000004000157882 */ /* 0x000fe20000000000 */
[----:B------:R-:W-:Y:S01]  /*2350*/  UMOV UR23, 0x40000040 ;  /* 0x4000004000177882 */ /* 0x000fe20000000000 */
[----:B------:R-:W-:Y:S01]  /*2360*/  UMOV UR25, 0x40000040 ;  /* 0x4000004000197882 */ /* 0x000fe20000000000 */
[----:B------:R-:W-:Y:S01]  /*2370*/  UIADD3 UR4, UR5, 0x400, URZ ;  /* 0x0000040005047890 */ /* 0x000fe2000fffe03f */
[----:B------:R-:W-:Y:S01]  /*2380*/  IMAD R152, R165, -0x60, R152 ;  /* 0xffffffa0a5987824 */ /* 0x000fe200078e0298 */
[----:B------:R-:W-:Y:S01]  /*2390*/  ULEA UR40, UR40, UR5, 0xd ;  /* 0x0000000528287291 */ /* 0x000fe2000f8e683f */
[----:B------:R-:W0:Y:S01]  /*23a0*/  S2R R77, SR_TID.X ;  /* 0x00000000004d7919 */ /* 0x000e220000002100 */
[----:B------:R-:W-:-:S02]  /*23b0*/  USHF.R.U32.HI UR4, URZ, 0x4, UR4 ;  /* 0x000000043f047899 */ /* 0x000fc40008011604 */
[----:B------:R-:W-:Y:S01]  /*23c0*/  UIADD3 UR40, UR40, 0x22400, URZ ;  /* 0x0002240028287890 */ /* 0x000fe2000fffe03f */
[----:B------:R-:W-:Y:S01]  /*23d0*/  IADD3 R152, -R201, 0x60, R152 ;  /* 0x00000060c9987810 */ /* 0x000fe20007ffe198 */
[----:B------:R-:W-:Y:S02]  /*23e0*/  ULOP3.LUT UR7, UR4, 0x3fff, URZ, 0xc0, !UPT ;  /* 0x00003fff04077892 */ /* 0x000fe4000f8ec03f */
[----:B------:R-:W-:Y:S01]  /*23f0*/  USHF.R.U32.HI UR40, URZ, 0x4, UR40 ;  /* 0x000000043f287899 */ /* 0x000fe20008011628 */
[C---:B------:R-:W-:Y:S01]  /*2400*/  ISETP.GT.AND P4, PT, R152.reuse, RZ, PT ;  /* 0x000000ff9800720c */ /* 0x040fe20003f84270 */
[----:B------:R-:W-:Y:S01]  /*2410*/  ULOP3.LUT UR60, UR7, 0x10000, URZ, 0xfc, !UPT ;  /* 0x00010000073c7892 */ /* 0x000fe2000f8efc3f */
[C---:B------:R-:W-:Y:S01]  /*2420*/  ISETP.GT.AND P5, PT, R152.reuse, 0x1, PT ;  /* 0x000000019800780c */ /* 0x040fe20003fa4270 */
[----:B------:R-:W-:Y:S01]  /*2430*/  ULOP3.LUT UR4, UR40, 0x3fff, URZ, 0xc0, !UPT ;  /* 0x00003fff28047892 */ /* 0x000fe2000f8ec03f */
[C---:B------:R-:W-:Y:S01]  /*2440*/  ISETP.GT.AND P6, PT, R152.reuse, 0x8, PT ;  /* 0x000000089800780c */ /* 0x040fe20003fc4270 */
[----:B------:R-:W-:Y:S01]  /*2450*/  UIMAD UR5, UR36, 0xc00, UR60 ;  /* 0x00000c00240578a4 */ /* 0x000fe2000f8e023c */
[C---:B------:R-:W-:Y:S01]  /*2460*/  ISETP.GT.AND P1, PT, R152.reuse, 0x9, PT ;  /* 0x000000099800780c */ /* 0x040fe20003f24270 */
[----:B------:R-:W-:Y:S01]  /*2470*/  ULOP3.LUT UR4, UR4, 0x10000, URZ, 0xfc, !UPT ;  /* 0x0001000004047892 */ /* 0x000fe2000f8efc3f */
[C---:B------:R-:W-:Y:S01]  /*2480*/  ISETP.GT.AND P2, PT, R152.reuse, 0x10, PT ;  /* 0x000000109800780c */ /* 0x040fe20003f44270 */
[----:B------:R-:W-:Y:S01]  /*2490*/  UIADD3 UR18, UR5, 0x306, URZ ;  /* 0x0000030605127890 */ /* 0x000fe2000fffe03f */
[----:B------:R-:W-:Y:S01]  /*24a0*/  ISETP.GT.AND P3, PT, R152, 0x11, PT ;  /* 0x000000119800780c */ /* 0x000fe20003f64270 */
[----:B------:R-:W-:Y:S01]  /*24b0*/  UIADD3 UR6, UR4, 0x2, URZ ;  /* 0x0000000204067890 */ /* 0x000fe2000fffe03f */
[----:B------:R-:W-:-:S02]  /*24c0*/  UMOV UR10, UR5 ;  /* 0x00000005000a7c82 */ /* 0x000fc40008000000 */
[----:B------:R-:W-:Y:S01]  /*24d0*/  UMOV UR8, UR4 ;  /* 0x0000000400087c82 */ /* 0x000fe20008000000 */
[----:B------:R-:W-:Y:S01]  /*24e0*/  UIADD3 UR16, UR4, 0x406, URZ ;  /* 0x0000040604107890 */ /* 0x000fe2000fffe03f */
[----:B------:R-:W-:Y:S01]  /*24f0*/  HGMMA.64x96x16.F32 R24, gdesc[UR8], R24, gsb0 ;  /* 0x01600000081879f0 */ /* 0x000fe20008000818 */
[----:B------:R-:W-:Y:S01]  /*2500*/  IMAD.U32 R4, RZ, RZ, UR8 ;  /* 0x00000008ff047e24 */ /* 0x000fe2000f8e00ff */
[----:B------:R-:W-:Y:S01]  /*2510*/  UIADD3 UR8, UR5, 0x2, URZ ;  /* 0x0000000205087890 */ /* 0x000fe2000fffe03f */
[----:B------:R-:W-:Y:S01]  /*2520*/  UMOV UR12, UR6 ;  /* 0x00000006000c7c82 */ /* 0x000fe20008000000 */
[----:B------:R-:W-:Y:S01]  /*2530*/  UIADD3 UR6, UR4, 0x4, URZ ;  /* 0x0000000404067890 */ /* 0x000fe2000fffe03f */
[----:B------:R-:W-:Y:S01]  /*2540*/  IMAD.U32 R6, RZ, RZ, UR12 ;  /* 0x0000000cff067e24 */ /* 0x000fe2000f8e00ff */
[----:B------:R-:W-:-:S03]  /*2550*/  UIADD3 UR10, UR5, 0x302, URZ ;  /* 0x00000302050a7890 */ /* 0x000fc6000fffe03f */
[----:B------:R-:W-:Y:S01]  /*2560*/  UMOV UR14, UR8 ;  /* 0x00000008000e7c82 */ /* 0x000fe20008000000 */
[----:B------:R-:W-:Y:S01]  /*2570*/  UIADD3 UR8, UR5, 0x4, URZ ;  /* 0x0000000405087890 */ /* 0x000fe2000fffe03f */
[----:B------:R-:W-:Y:S01]  /*2580*/  UMOV UR9, 0x40000040 ;  /* 0x4000004000097882 */ /* 0x000fe20000000000 */
[----:B------:R-:W-:Y:S01]  /*2590*/  UMOV UR11, 0x40000040 ;  /* 0x40000040000b7882 */ /* 0x000fe20000000000 */
[----:B------:R-:W-:Y:S02]  /*25a0*/  UIADD3 UR20, UR4, 0x800, URZ ;  /* 0x0000080004147890 */ /* 0x000fe4000fffe03f */
[----:B------:R-:W-:Y:S02]  /*25b0*/  UIADD3 UR22, UR5, 0x600, URZ ;  /* 0x0000060005167890 */ /* 0x000fe4000fffe03f */
[----:B------:R-:W-:Y:S02]  /*25c0*/  UIADD3 UR24, UR4, 0x802, URZ ;  /* 0x0000080204187890 */ /* 0x000fe4000fffe03f */
[----:B------:R-:W-:Y:S01]  /*25d0*/  UIADD3 UR26, UR5, 0x602, URZ ;  /* 0x00000602051a7890 */ /* 0x000fe2000fffe03f */
        /* <DEDUP_REMOVED lines=25> */
[----:B------:R-:W-:Y:S01]  /*2770*/  ULOP3.LUT UR7, UR7, 0x3000000, URZ, 0xfc, !UPT ;  /* 0x0300000007077892 */ /* 0x000fe2000f8efc3f */
        /* <DEDUP_REMOVED lines=35> */
[----:B------:R-:W-:Y:S02]  /*29b0*/  UIADD3 UR12, UR4, 0x404, URZ ;  /* 0x00000404040c7890 */ /* 0x000fe4000fffe03f */
[----:B------:R-:W-:Y:S01]  /*29c0*/  UIADD3 UR14, UR5, 0x304, URZ ;  /* 0x00000304050e7890 */ /* 0x000fe2000fffe03f */
[----:B------:R-:W-:Y:S01]  /*29d0*/  UMOV UR13, 0x40000040 ;  /* 0x40000040000d7882 */ /* 0x000fe20000000000 */
[----:B------:R-:W-:Y:S01]  /*29e0*/  UMOV UR15, 0x40000040 ;  /* 0x40000040000f7882 */ /* 0x000fe20000000000 */
[----:B------:R-:W-:Y:S01]  /*29f0*/  ULDC UR4, c[0x0][0xad0] ;  /* 0x0002b40000047ab9 */ /* 0x000fe20000000800 */
[----:B------:R-:W-:Y:S02]  /*2a00*/  WARPGROUP.DEPBAR.LE gsb0, 0x0 ;  /* 0x00008000000079c5 */ /* 0x000fe40000010000 */
[----:B------:R-:W-:-:S06]  /*2a10*/  WARPGROUP.ARRIVE ;  /* 0x00000000000079c5 */ /* 0x000fcc0000000000 */
[----:B------:R-:W-:Y:S01]  /*2a20*/  HGMMA.64x96x16.F32 R24, gdesc[UR8], R24, gsb0 ;  /* 0x01600000081879f0 */ /* 0x000fe20008000818 */
[----:B------:R-:W-:Y:S02]  /*2a30*/  UMOV UR11, 0x40000040 ;  /* 0x40000040000b7882 */ /* 0x000fe40000000000 */
[----:B------:R-:W-:Y:S02]  /*2a40*/  WARPGROUP.DEPBAR.LE gsb0, 0x0 ;  /* 0x00008000000079c5 */ /* 0x000fe40000010000 */
[----:B------:R-:W-:-:S06]  /*2a50*/  WARPGROUP.ARRIVE ;  /* 0x00000000000079c5 */ /* 0x000fcc0000000000 */
[----:B------:R-:W-:Y:S01]  /*2a60*/  HGMMA.64x96x16.F32 R24, gdesc[UR12], R24, gsb0 ;  /* 0x016000000c1879f0 */ /* 0x000fe20008000818 */
[----:B------:R-:W-:Y:S02]  /*2a70*/  UMOV UR15, 0x40000040 ;  /* 0x40000040000f7882 */ /* 0x000fe40000000000 */
        /* <DEDUP_REMOVED lines=42> */
[----:B------:R3:W4:Y:S01]  /*2d20*/  MUFU.TANH R26, R25 ;  /* 0x00000019001a7308 */ /* 0x0007220000002400 */
        /* <DEDUP_REMOVED lines=8> */
[----:B---3--:R-:W-:Y:S01]  /*2db0*/  FMUL.FTZ R25, R34, UR4 ;  /* 0x0000000422197c20 */ /* 0x008fe20008410000 */
[----:B-1----:R-:W-:Y:S01]  /*2dc0*/  FSEL R24, R24, -INF , P4 ;  /* 0xff80000018187808 */ /* 0x002fe20002000000 */
[----:B------:R-:W-:Y:S01]  /*2dd0*/  FMUL.FTZ R49, R49, UR4 ;  /* 0x0000000431317c20 */ /* 0x000fe20008410000 */
[----:B------:R-:W-:Y:S01]  /*2de0*/  FMUL.FTZ R43, R43, UR4 ;  /* 0x000000042b2b7c20 */ /* 0x000fe20008410000 */
[----:B------:R-:W-:Y:S01]  /*2df0*/  FMUL.FTZ R50, R50, UR4 ;  /* 0x0000000432327c20 */ /* 0x000fe20008410000 */
[----:B------:R-:W-:Y:S01]  /*2e00*/  FMUL.FTZ R52, R52, UR4 ;  /* 0x0000000434347c20 */ /* 0x000fe20008410000 */
[----:B------:R-:W-:Y:S01]  /*2e10*/  FMUL.FTZ R53, R53, UR4 ;  /* 0x0000000435357c20 */ /* 0x000fe20008410000 */
[----:B------:R-:W1:Y:S01]  /*2e20*/  MUFU.TANH R28, R28 ;  /* 0x0000001c001c7308 */ /* 0x000e620000002400 */
[----:B----4-:R-:W-:Y:S01]  /*2e30*/  FSEL R26, R26, -INF , P5 ;  /* 0xff8000001a1a7808 */ /* 0x010fe20002800000 */
        /* <DEDUP_REMOVED lines=14> */
[----:B------:R-:W5:Y:S01]  /*2f20*/  MUFU.TANH R32, R32 ;  /* 0x0000002000207308 */ /* 0x000f620000002400 */
[----:B---3--:R-:W-:Y:S01]  /*2f30*/  FMUL.FTZ R29, R38, UR4 ;  /* 0x00000004261d7c20 */ /* 0x008fe20008410000 */
[----:B-1----:R-:W-:Y:S01]  /*2f40*/  FSEL R28, R28, -INF , P6 ;  /* 0xff8000001c1c7808 */ /* 0x002fe20003000000 */
[----:B------:R-:W-:Y:S01]  /*2f50*/  FMUL.FTZ R69, R69, UR4 ;  /* 0x0000000445457c20 */ /* 0x000fe20008410000 */
[----:B------:R-:W-:Y:S01]  /*2f60*/  FMUL.FTZ R62, R62, UR4 ;  /* 0x000000043e3e7c20 */ /* 0x000fe20008410000 */
[----:B------:R-:W-:Y:S01]  /*2f70*/  FMUL.FTZ R63, R63, UR4 ;  /* 0x000000043f3f7c20 */ /* 0x000fe20008410000 */
[----:B------:R-:W-:Y:S01]  /*2f80*/  FMUL.FTZ R66, R66, UR4 ;  /* 0x0000000442427c20 */ /* 0x000fe20008410000 */
[----:B------:R-:W-:Y:S01]  /*2f90*/  FMUL.FTZ R67, R67, UR4 ;  /* 0x0000000443437c20 */ /* 0x000fe20008410000 */
[----:B------:R-:W-:Y:S01]  /*2fa0*/  MUFU.TANH R20, R20 ;  /* 0x0000001400147308 */ /* 0x000fe20000002400 */
[----:B----4-:R-:W-:Y:S01]  /*2fb0*/  FSEL R30, R30, -INF , P1 ;  /* 0xff8000001e1e7808 */ /* 0x010fe20000800000 */
[----:B------:R-:W-:Y:S01]  /*2fc0*/  FMUL.FTZ R70, R70, UR4 ;  /* 0x0000000446467c20 */ /* 0x000fe20008410000 */
[----:B------:R-:W-:-:S05]  /*2fd0*/  FMUL.FTZ R71, R71, UR4 ;  /* 0x0000000447477c20 */ /* 0x000fca0008410000 */
[----:B------:R-:W1:Y:S01]  /*2fe0*/  MUFU.TANH R34, R33 ;  /* 0x0000002100227308 */ /* 0x000e620000002400 */
[----:B-----5:R-:W-:-:S07]  /*2ff0*/  FSEL R32, R32, -INF , P2 ;  /* 0xff80000020207808 */ /* 0x020fce0001000000 */
[----:B------:R-:W3:Y:S08]  /*3000*/  MUFU.TANH R27, R27 ;  /* 0x0000001b001b7308 */ /* 0x000ef00000002400 */
[----:B------:R4:W-:Y:S01]  /*3010*/  MUFU.TANH R74, R29 ;  /* 0x0000001d004a7308 */ /* 0x0009e20000002400 */
[----:B-1----:R-:W-:-:S07]  /*3020*/  FSEL R34, R34, -INF , P3 ;  /* 0xff80000022227808 */ /* 0x002fce0001800000 */
[----:B------:R-:W-:Y:S01]  /*3030*/  MUFU.TANH R36, R36 ;  /* 0x0000002400247308 */ /* 0x000fe20000002400 */
[----:B----4-:R-:W-:Y:S02]  /*3040*/  FSEL R29, R21, -INF , P6 ;  /* 0xff800000151d7808 */ /* 0x010fe40003000000 */
[----:B------:R-:W-:Y:S02]  /*3050*/  FMNMX.FTZ R21, R24, R26, !PT ;  /* 0x0000001a18157209 */ /* 0x000fe40007810000 */
[----:B---3--:R-:W-:Y:S02]  /*3060*/  FSEL R27, R27, -INF , P5 ;  /* 0xff8000001b1b7808 */ /* 0x008fe40002800000 */
[----:B------:R-:W-:Y:S01]  /*3070*/  FMNMX.FTZ R21, R28, R21, !PT ;  /* 0x000000151c157209 */ /* 0x000fe20007810000 */
[----:B------:R-:W1:Y:S01]  /*3080*/  MUFU.TANH R38, R37 ;  /* 0x0000002500267308 */ /* 0x000e620000002400 */
[----:B------:R-:W-:Y:S02]  /*3090*/  ISETP.GT.AND P5, PT, R152, 0x19, PT ;  /* 0x000000199800780c */ /* 0x000fe40003fa4270 */
[----:B------:R-:W-:-:S02]  /*30a0*/  FMNMX.FTZ R21, R30, R21, !PT ;  /* 0x000000151e157209 */ /* 0x000fc40007810000 */
[----:B------:R-:W-:Y:S02]  /*30b0*/  ISETP.GT.AND P6, PT, R152, 0x20, PT ;  /* 0x000000209800780c */ /* 0x000fe40003fc4270 */
[----:B------:R-:W-:Y:S01]  /*30c0*/  FMNMX.FTZ R21, R32, R21, !PT ;  /* 0x0000001520157209 */ /* 0x000fe20007810000 */
[----:B------:R3:W4:Y:S03]  /*30d0*/  MUFU.TANH R73, R25 ;  /* 0x0000001900497308 */ /* 0x0007260000002400 */
[----:B------:R-:W-:-:S05]  /*30e0*/  FMNMX.FTZ R21, R34, R21, !PT ;  /* 0x0000001522157209 */ /* 0x000fca0007810000 */
[----:B------:R-:W5:Y:S01]  /*30f0*/  MUFU.TANH R31, R31 ;  /* 0x0000001f001f7308 */ /* 0x000f620000002400 */
[----:B---3--:R-:W-:Y:S01]  /*3100*/  FMUL.FTZ R25, R42, UR4 ;  /* 0x000000042a197c20 */ /* 0x008fe20008410000 */
[----:B-1----:R-:W-:Y:S01]  /*3110*/  FSEL R38, R38, -INF , P5 ;  /* 0xff80000026267808 */ /* 0x002fe20002800000 */
[----:B------:R-:W-:-:S05]  /*3120*/  ULDC UR4, c[0x0][0xa80] ;  /* 0x0002a00000047ab9 */ /* 0x000fca0000000800 */
[----:B------:R-:W1:Y:S01]  /*3130*/  MUFU.TANH R40, R40 ;  /* 0x0000002800287308 */ /* 0x000e620000002400 */
[----:B----4-:R-:W-:Y:S02]  /*3140*/  FSEL R33, R73, -INF , P2 ;  /* 0xff80000049217808 */ /* 0x010fe40001000000 */
[----:B------:R-:W-:-:S05]  /*3150*/  ISETP.GT.AND P2, PT, R152, 0x28, PT ;  /* 0x000000289800780c */ /* 0x000fca0003f44270 */
[----:B------:R3:W4:Y:S01]  /*3160*/  MUFU.TANH R76, R25 ;  /* 0x00000019004c7308 */ /* 0x0007220000002400 */
[----:B-----5:R-:W-:Y:S02]  /*3170*/  FSEL R31, R31, -INF , P1 ;  /* 0xff8000001f1f7808 */ /* 0x020fe40000800000 */
[----:B------:R-:W-:-:S05]  /*3180*/  ISETP.GT.AND P1, PT, R152, 0x21, PT ;  /* 0x000000219800780c */ /* 0x000fca0003f24270 */
[----:B------:R4:W5:Y:S01]  /*3190*/  MUFU.TANH R42, R41 ;  /* 0x00000029002a7308 */ /* 0x0009620000002400 */
[----:B---3--:R-:W-:Y:S02]  /*31a0*/  FSEL R25, R20, -INF , P4 ;  /* 0xff80000014197808 */ /* 0x008fe40002000000 */
[----:B------:R-:W-:Y:S02]  /*31b0*/  ISETP.GT.AND P4, PT, R152, 0x18, PT ;  /* 0x000000189800780c */ /* 0x000fe40003f84270 */
[----:B-1----:R-:W-:Y:S02]  /*31c0*/  FSEL R40, R40, -INF , P6 ;  /* 0xff80000028287808 */ /* 0x002fe40003000000 */
[----:B------:R-:W-:Y:S01]  /*31d0*/  FSEL R36, R36, -INF , P4 ;  /* 0xff80000024247808 */ /* 0x000fe20002000000 */
[----:B------:R-:W-:Y:S01]  /*31e0*/  MUFU.TANH R35, R35 ;  /* 0x0000002300237308 */ /* 0x000fe20000002400 */
[----:B----4-:R-:W-:Y:S02]  /*31f0*/  FSEL R41, R76, -INF , P6 ;  /* 0xff8000004c297808 */ /* 0x010fe40003000000 */
[----:B------:R-:W-:-:S02]  /*3200*/  FMNMX.FTZ R21, R36, R21, !PT ;  /* 0x0000001524157209 */ /* 0x000fc40007810000 */
[----:B------:R-:W-:Y:S02]  /*3210*/  ISETP.GT.AND P6, PT, R152, 0x38, PT ;  /* 0x000000389800780c */ /* 0x000fe40003fc4270 */
[----:B------:R-:W-:Y:S01]  /*3220*/  FMNMX.FTZ R21, R38, R21, !PT ;  /* 0x0000001526157209 */ /* 0x000fe20007810000 */
[----:B------:R-:W1:Y:S01]  /*3230*/  MUFU.TANH R44, R44 ;  /* 0x0000002c002c7308 */ /* 0x000e620000002400 */
[----:B-----5:R-:W-:Y:S02]  /*3240*/  FSEL R42, R42, -INF , P1 ;  /* 0xff8000002a2a7808 */ /* 0x020fe40000800000 */
[----:B------:R-:W-:Y:S02]  /*3250*/  FMNMX.FTZ R21, R40, R21, !PT ;  /* 0x0000001528157209 */ /* 0x000fe40007810000 */
[----:B------:R-:W-:Y:S02]  /*3260*/  FMNMX.FTZ R20, R25, R27, !PT ;  /* 0x0000001b19147209 */ /* 0x000fe40007810000 */
[----:B------:R-:W-:Y:S01]  /*3270*/  FMNMX.FTZ R21, R42, R21, !PT ;  /* 0x000000152a157209 */ /* 0x000fe20007810000 */
[----:B------:R-:W3:Y:S01]  /*3280*/  MUFU.TANH R46, R46 ;  /* 0x0000002e002e7308 */ /* 0x000ee20000002400 */
[----:B------:R-:W-:-:S04]  /*3290*/  FMNMX.FTZ R20, R29, R20, !PT ;  /* 0x000000141d147209 */ /* 0x000fc80007810000 */
[----:B------:R-:W-:-:S03]  /*32a0*/  FMNMX.FTZ R20, R31, R20, !PT ;  /* 0x000000141f147209 */ /* 0x000fc60007810000 */
[----:B------:R-:W4:Y:S01]  /*32b0*/  MUFU.TANH R45, R45 ;  /* 0x0000002d002d7308 */ /* 0x000f220000002400 */
[----:B-1----:R-:W-:Y:S02]  /*32c0*/  FSEL R44, R44, -INF , P2 ;  /* 0xff8000002c2c7808 */ /* 0x002fe40001000000 */
[----:B------:R-:W-:Y:S02]  /*32d0*/  FMNMX.FTZ R20, R33, R20, !PT ;  /* 0x0000001421147209 */ /* 0x000fe40007810000 */
[----:B------:R-:W-:-:S03]  /*32e0*/  FMNMX.FTZ R21, R44, R21, !PT ;  /* 0x000000152c157209 */ /* 0x000fc60007810000 */
[----:B------:R1:W5:Y:S01]  /*32f0*/  MUFU.TANH R75, R39 ;  /* 0x00000027004b7308 */ /* 0x0003620000002400 */
[----:B---3--:R-:W-:Y:S02]  /*3300*/  FSEL R163, R46, -INF , P2 ;  /* 0xff8000002ea37808 */ /* 0x008fe40001000000 */
[----:B------:R-:W-:-:S05]  /*3310*/  ISETP.GT.AND P2, PT, R152, 0x40, PT ;  /* 0x000000409800780c */ /* 0x000fca0003f44270 */
[----:B------:R-:W3:Y:S01]  /*3320*/  MUFU.TANH R48, R48 ;  /* 0x0000003000307308 */ /* 0x000ee20000002400 */
[----:B-1----:R-:W-:Y:S02]  /*3330*/  FSEL R39, R35, -INF , P3 ;  /* 0xff80000023277808 */ /* 0x002fe40001800000 */
[----:B------:R-:W-:Y:S02]  /*3340*/  ISETP.GT.AND P3, PT, R152, 0x29, PT ;  /* 0x000000299800780c */ /* 0x000fe40003f64270 */
[----:B------:R-:W-:Y:S02]  /*3350*/  FSEL R35, R74, -INF , P4 ;  /* 0xff8000004a237808 */ /* 0x000fe40002000000 */
[----:B------:R-:W-:Y:S01]  /*3360*/  ISETP.GT.AND P4, PT, R152, 0x30, PT ;  /* 0x000000309800780c */ /* 0x000fe20003f84270 */
[----:B------:R-:W1:Y:S01]  /*3370*/  MUFU.TANH R49, R49 ;  /* 0x0000003100317308 */ /* 0x000e620000002400 */
[----:B----4-:R-:W-:Y:S02]  /*3380*/  FSEL R46, R45, -INF , P3 ;  /* 0xff8000002d2e7808 */ /* 0x010fe40001800000 */
[----:B-----5:R-:W-:-:S02]  /*3390*/  FSEL R37, R75, -INF , P5 ;  /* 0xff8000004b257808 */ /* 0x020fc40002800000 */
[----:B------:R-:W-:Y:S02]  /*33a0*/  ISETP.GT.AND P5, PT, R152, 0x31, PT ;  /* 0x000000319800780c */ /* 0x000fe40003fa4270 */
[----:B------:R-:W-:Y:S01]  /*33b0*/  FMNMX.FTZ R21, R46, R21, !PT ;  /* 0x000000152e157209 */ /* 0x000fe20007810000 */
[----:B------:R-:W4:Y:S01]  /*33c0*/  MUFU.TANH R43, R43 ;  /* 0x0000002b002b7308 */ /* 0x000f220000002400 */
[----:B---3--:R-:W-:Y:S02]  /*33d0*/  FSEL R48, R48, -INF , P4 ;  /* 0xff80000030307808 */ /* 0x008fe40002000000 */
[----:B------:R-:W-:Y:S02]  /*33e0*/  FMNMX.FTZ R20, R39, R20, !PT ;  /* 0x0000001427147209 */ /* 0x000fe40007810000 */
[----:B------:R-:W-:Y:S02]  /*33f0*/  FMNMX.FTZ R21, R48, R21, !PT ;  /* 0x0000001530157209 */ /* 0x000fe40007810000 */
[----:B------:R-:W-:Y:S01]  /*3400*/  FMNMX.FTZ R20, R35, R20, !PT ;  /* 0x0000001423147209 */ /* 0x000fe20007810000 */
[----:B------:R-:W3:Y:S01]  /*3410*/  MUFU.TANH R50, R50 ;  /* 0x0000003200327308 */ /* 0x000ee20000002400 */
[----:B-1----:R-:W-:-:S02]  /*3420*/  FSEL R192, R49, -INF , P5 ;  /* 0xff80000031c07808 */ /* 0x002fc40002800000 */
[----:B------:R-:W-:Y:S02]  /*3430*/  FMNMX.FTZ R20, R37, R20, !PT ;  /* 0x0000001425147209 */ /* 0x000fe40007810000 */
[----:B------:R-:W-:Y:S02]  /*3440*/  FMNMX.FTZ R21, R192, R21, !PT ;  /* 0x00000015c0157209 */ /* 0x000fe40007810000 */
[----:B------:R-:W-:Y:S01]  /*3450*/  FMNMX.FTZ R20, R41, R20, !PT ;  /* 0x0000001429147209 */ /* 0x000fe20007810000 */
[----:B------:R-:W1:Y:S01]  /*3460*/  MUFU.TANH R52, R52 ;  /* 0x0000003400347308 */ /* 0x000e620000002400 */
[----:B----4-:R-:W-:Y:S02]  /*3470*/  FSEL R43, R43, -INF , P1 ;  /* 0xff8000002b2b7808 */ /* 0x010fe40000800000 */
[----:B------:R-:W-:Y:S02]  /*3480*/  ISETP.GT.AND P1, PT, R152, 0x39, PT ;  /* 0x000000399800780c */ /* 0x000fe40003f24270 */
[----:B------:R-:W-:-:S03]  /*3490*/  FMNMX.FTZ R20, R43, R20, !PT ;  /* 0x000000142b147209 */ /* 0x000fc60007810000 */
[----:B------:R-:W4:Y:S01]  /*34a0*/  MUFU.TANH R53, R53 ;  /* 0x0000003500357308 */ /* 0x000f220000002400 */
[----:B---3--:R-:W-:Y:S02]  /*34b0*/  FSEL R169, R50, -INF , P4 ;  /* 0xff80000032a97808 */ /* 0x008fe40002000000 */
[----:B------:R-:W-:-:S05]  /*34c0*/  ISETP.GT.AND P4, PT, R152, 0x48, PT ;  /* 0x000000489800780c */ /* 0x000fca0003f84270 */
[----:B------:R-:W3:Y:S01]  /*34d0*/  MUFU.TANH R47, R47 ;  /* 0x0000002f002f7308 */ /* 0x000ee20000002400 */
[----:B-1----:R-:W-:-:S04]  /*34e0*/  FSEL R50, R52, -INF , P6 ;  /* 0xff80000034327808 */ /* 0x002fc80003000000 */
[----:B------:R-:W-:-:S03]  /*34f0*/  FMNMX.FTZ R21, R50, R21, !PT ;  /* 0x0000001532157209 */ /* 0x000fc60007810000 */
[----:B------:R-:W1:Y:S01]  /*3500*/  MUFU.TANH R56, R56 ;  /* 0x0000003800387308 */ /* 0x000e620000002400 */
[----:B----4-:R-:W-:-:S04]  /*3510*/  FSEL R52, R53, -INF , P1 ;  /* 0xff80000035347808 */ /* 0x010fc80000800000 */
        /* <DEDUP_REMOVED lines=8> */
[----:B----4-:R-:W-:Y:S02]  /*35a0*/  FSEL R171, R54, -INF , P6 ;  /* 0xff80000036ab7808 */ /* 0x010fe40003000000 */
[----:B------:R-:W-:-:S05]  /*35b0*/  ISETP.GT.AND P6, PT, R152, 0x50, PT ;  /* 0x000000509800780c */ /* 0x000fca0003fc4270 */
[----:B------:R-:W4:Y:S01]  /*35c0*/  MUFU.TANH R60, R60 ;  /* 0x0000003c003c7308 */ /* 0x000f220000002400 */
[----:B---3--:R-:W-:-:S04]  /*35d0*/  FSEL R54, R57, -INF , P3 ;  /* 0xff80000039367808 */ /* 0x008fc80001800000 */
[----:B------:R-:W-:-:S03]  /*35e0*/  FMNMX.FTZ R21, R54, R21, !PT ;  /* 0x0000001536157209 */ /* 0x000fc60007810000 */
[----:B------:R-:W3:Y:S01]  /*35f0*/  MUFU.TANH R58, R58 ;  /* 0x0000003a003a7308 */ /* 0x000ee20000002400 */
[----:B-1----:R-:W-:Y:S02]  /*3600*/  FSEL R170, R51, -INF , P5 ;  /* 0xff80000033aa7808 */ /* 0x002fe40002800000 */
[----:B------:R-:W-:-:S05]  /*3610*/  ISETP.GT.AND P5, PT, R152, 0x49, PT ;  /* 0x000000499800780c */ /* 0x000fca0003fa4270 */
        /* <DEDUP_REMOVED lines=26> */
[----:B------:R-:W-:Y:S02]  /*37c0*/  FMNMX.FTZ R45, R176, R21, !PT ;  /* 0x00000015b02d7209 */ /* 0x000fe40007810000 */
[----:B------:R-:W-:Y:S01]  /*37d0*/  FMNMX.FTZ R21, R163, R20, !PT ;  /* 0x00000014a3157209 */ /* 0x000fe20007810000 */
[----:B------:R-:W1:Y:S01]  /*37e0*/  MUFU.TANH R66, R66 ;  /* 0x0000004200427308 */ /* 0x000e620000002400 */
[----:B----4-:R-:W-:Y:S01]  /*37f0*/  FSEL R184, R62, -INF , P4 ;  /* 0xff8000003eb87808 */ /* 0x010fe20002000000 */
[----:B------:R-:W4:Y:S01]  /*3800*/  SHFL.BFLY PT, R68, R45, 0x2, 0x1f ;  /* 0x0c401f002d447f89 */ /* 0x000f2200000e0000 */
[----:B------:R-:W-:-:S04]  /*3810*/  FMNMX.FTZ R20, R172, R21, !PT ;  /* 0x00000015ac147209 */ /* 0x000fc80007810000 */
[----:B------:R-:W-:Y:S01]  /*3820*/  FMNMX.FTZ R21, R169, R20, !PT ;  /* 0x00000014a9157209 */ /* 0x000fe20007810000 */
[----:B------:R-:W5:Y:S01]  /*3830*/  MUFU.TANH R67, R67 ;  /* 0x0000004300437308 */ /* 0x000f620000002400 */
[----:B---3--:R-:W-:Y:S02]  /*3840*/  FSEL R182, R63, -INF , P5 ;  /* 0xff8000003fb67808 */ /* 0x008fe40002800000 */
[----:B------:R-:W-:-:S04]  /*3850*/  FMNMX.FTZ R20, R170, R21, !PT ;  /* 0x00000015aa147209 */ /* 0x000fc80007810000 */
[----:B------:R-:W-:Y:S01]  /*3860*/  FMNMX.FTZ R20, R171, R20, !PT ;  /* 0x00000014ab147209 */ /* 0x000fe20007810000 */
[----:B------:R-:W3:Y:S01]  /*3870*/  MUFU.TANH R70, R70 ;  /* 0x0000004600467308 */ /* 0x000ee20000002400 */
[----:B-1----:R-:W-:Y:S02]  /*3880*/  FSEL R186, R66, -INF , P6 ;  /* 0xff80000042ba7808 */ /* 0x002fe40003000000 */
[----:B------:R-:W-:-:S04]  /*3890*/  FMNMX.FTZ R21, R177, R20, !PT ;  /* 0x00000014b1157209 */ /* 0x000fc80007810000 */
[----:B------:R-:W-:Y:S01]  /*38a0*/  FMNMX.FTZ R21, R168, R21, !PT ;  /* 0x00000015a8157209 */ /* 0x000fe20007810000 */
[----:B------:R-:W1:Y:S01]  /*38b0*/  MUFU.TANH R71, R71 ;  /* 0x0000004700477308 */ /* 0x000e620000002400 */
[----:B-----5:R-:W-:Y:S02]  /*38c0*/  FSEL R180, R67, -INF , P1 ;  /* 0xff80000043b47808 */ /* 0x020fe40000800000 */
[----:B----4-:R-:W-:Y:S02]  /*38d0*/  FMNMX.FTZ R68, R45, R68, !PT ;  /* 0x000000442d447209 */ /* 0x010fe40007810000 */
[----:B------:R-:W-:-:S03]  /*38e0*/  FMNMX.FTZ R21, R166, R21, !PT ;  /* 0x00000015a6157209 */ /* 0x000fc60007810000 */
[----:B------:R-:W4:Y:S01]  /*38f0*/  SHFL.BFLY PT, R45, R68, 0x1, 0x1f ;  /* 0x0c201f00442d7f89 */ /* 0x000f2200000e0000 */
[----:B------:R-:W-:Y:S02]  /*3900*/  FMNMX.FTZ R21, R184, R21, !PT ;  /* 0x00000015b8157209 */ /* 0x000fe40007810000 */
[----:B---3--:R-:W-:Y:S02]  /*3910*/  FSEL R181, R70, -INF , P2 ;  /* 0xff80000046b57808 */ /* 0x008fe40001000000 */
[----:B------:R-:W-:-:S04]  /*3920*/  FMNMX.FTZ R21, R182, R21, !PT ;  /* 0x00000015b6157209 */ /* 0x000fc80007810000 */
[----:B------:R-:W-:Y:S02]  /*3930*/  FMNMX.FTZ R21, R186, R21, !PT ;  /* 0x00000015ba157209 */ /* 0x000fe40007810000 */
[----:B-1----:R-:W-:Y:S02]  /*3940*/  FSEL R187, R71, -INF , P3 ;  /* 0xff80000047bb7808 */ /* 0x002fe40001800000 */
[----:B------:R-:W-:Y:S01]  /*3950*/  FMNMX.FTZ R20, R180, R21, !PT ;  /* 0x00000015b4147209 */ /* 0x000fe20007810000 */
[----:B------:R-:W-:Y:S01]  /*3960*/  IMAD.U32 R21, RZ, RZ, UR4 ;  /* 0x00000004ff157e24 */ /* 0x000fe2000f8e00ff */
[----:B------:R-:W-:Y:S02]  /*3970*/  UIMAD UR4, UR36, 0xc00, UR7 ;  /* 0x00000c00240478a4 */ /* 0x000fe4000f8e0207 */
[----:B------:R-:W-:Y:S02]  /*3980*/  FMNMX.FTZ R62, R181, R20, !PT ;  /* 0x00000014b53e7209 */ /* 0x000fe40007810000 */
[----:B------:R-:W-:-:S02]  /*3990*/  UIADD3 UR6, UR4, 0x80, URZ ;  /* 0x0000008004067890 */ /* 0x000fc4000fffe03f */
[----:B------:R-:W-:Y:S01]  /*39a0*/  FMNMX.FTZ R62, R187, R62, !PT ;  /* 0x0000003ebb3e7209 */ /* 0x000fe20007810000 */
[----:B------:R-:W-:Y:S01]  /*39b0*/  UMOV UR10, UR4 ;  /* 0x00000004000a7c82 */ /* 0x000fe20008000000 */
[----:B----4-:R-:W-:-:S03]  /*39c0*/  FMNMX.FTZ R20, R68, R45, !PT ;  /* 0x0000002d44147209 */ /* 0x010fc60007810000 */
[----:B------:R-:W1:Y:S01]  /*39d0*/  SHFL.BFLY PT, R45, R62, 0x2, 0x1f ;  /* 0x0c401f003e2d7f89 */ /* 0x000e6200000e0000 */
[----:B------:R-:W-:Y:S01]  /*39e0*/  UMOV UR14, UR6 ;  /* 0x00000006000e7c82 */ /* 0x000fe20008000000 */
[C---:B------:R-:W-:Y:S01]  /*39f0*/  FSETP.NEU.FTZ.AND P1, PT, R20.reuse, -INF , PT ;  /* 0xff8000001400780b */ /* 0x040fe20003f3d000 */
[----:B------:R-:W-:Y:S01]  /*3a00*/  FMUL.FTZ R47, R20, R21 ;  /* 0x00000015142f7220 */ /* 0x000fe20000410000 */
[----:B------:R-:W-:-:S04]  /*3a10*/  UIADD3 UR6, UR4, 0x100, URZ ;  /* 0x0000010004067890 */ /* 0x000fc8000fffe03f */
[----:B------:R-:W-:-:S05]  /*3a20*/  FSEL R47, R47, RZ, P1 ;  /* 0x000000ff2f2f7208 */ /* 0x000fca0000800000 */
[-CC-:B------:R-:W-:Y:S01]  /*3a30*/  FFMA.FTZ R24, R24, R21.reuse, -R47.reuse ;  /* 0x0000001518187223 */ /* 0x180fe2000001082f */
[-CC-:B------:R-:W-:Y:S01]  /*3a40*/  FFMA.FTZ R26, R26, R21.reuse, -R47.reuse ;  /* 0x000000151a1a7223 */ /* 0x180fe2000001082f */
[-CC-:B------:R-:W-:Y:S01]  /*3a50*/  FFMA.FTZ R28, R28, R21.reuse, -R47.reuse ;  /* 0x000000151c1c7223 */ /* 0x180fe2000001082f */
[-CC-:B------:R-:W-:Y:S01]  /*3a60*/  FFMA.FTZ R30, R30, R21.reuse, -R47.reuse ;  /* 0x000000151e1e7223 */ /* 0x180fe2000001082f */
[----:B------:R-:W-:Y:S01]  /*3a70*/  MUFU.EX2 R152, R24 ;  /* 0x0000001800987308 */ /* 0x000fe20000000800 */
[-CC-:B------:R-:W-:Y:S01]  /*3a80*/  FFMA.FTZ R32, R32, R21.reuse, -R47.reuse ;  /* 0x0000001520207223 */ /* 0x180fe2000001082f */
[-CC-:B------:R-:W-:Y:S01]  /*3a90*/  FFMA.FTZ R34, R34, R21.reuse, -R47.reuse ;  /* 0x0000001522227223 */ /* 0x180fe2000001082f */
[-CC-:B------:R-:W-:Y:S01]  /*3aa0*/  FFMA.FTZ R36, R36, R21.reuse, -R47.reuse ;  /* 0x0000001524247223 */ /* 0x180fe2000001082f */
[-CC-:B------:R-:W-:Y:S01]  /*3ab0*/  FFMA.FTZ R38, R38, R21.reuse, -R47.reuse ;  /* 0x0000001526267223 */ /* 0x180fe2000001082f */
[-CC-:B------:R-:W-:Y:S01]  /*3ac0*/  FFMA.FTZ R40, R40, R21.reuse, -R47.reuse ;  /* 0x0000001528287223 */ /* 0x180fe2000001082f */
[--C-:B------:R-:W-:Y:S01]  /*3ad0*/  FFMA.FTZ R42, R42, R21, -R47.reuse ;  /* 0x000000152a2a7223 */ /* 0x100fe2000001082f */
[----:B-1----:R-:W-:Y:S01]  /*3ae0*/  FMNMX.FTZ R45, R62, R45, !PT ;  /* 0x0000002d3e2d7209 */ /* 0x002fe20007810000 */
[----:B------:R-:W-:Y:S01]  /*3af0*/  MUFU.EX2 R49, R26 ;  /* 0x0000001a00317308 */ /* 0x000fe20000000800 */
[-CC-:B------:R-:W-:Y:S01]  /*3b00*/  FFMA.FTZ R44, R44, R21.reuse, -R47.reuse ;  /* 0x000000152c2c7223 */ /* 0x180fe2000001082f */
[-CC-:B------:R-:W-:Y:S01]  /*3b10*/  FFMA.FTZ R46, R46, R21.reuse, -R47.reuse ;  /* 0x000000152e2e7223 */ /* 0x180fe2000001082f */
[-CC-:B------:R-:W-:Y:S01]  /*3b20*/  FFMA.FTZ R193, R48, R21.reuse, -R47.reuse ;  /* 0x0000001530c17223 */ /* 0x180fe2000001082f */
[----:B------:R-:W1:Y:S01]  /*3b30*/  SHFL.BFLY PT, R164, R45, 0x1, 0x1f ;  /* 0x0c201f002da47f89 */ /* 0x000e6200000e0000 */
        /* <DEDUP_REMOVED lines=12> */
[----:B------:R-:W-:-:S07]  /*3c00*/  FFMA.FTZ R176, R176, R21, -R47 ;  /* 0x00000015b0b07223 */ /* 0x000fce000001082f */
[----:B------:R-:W-:Y:S01]  /*3c10*/  MUFU.EX2 R32, R32 ;  /* 0x0000002000207308 */ /* 0x000fe20000000800 */
[----:B-1----:R-:W-:-:S04]  /*3c20*/  FMNMX.FTZ R164, R45, R164, !PT ;  /* 0x000000a42da47209 */ /* 0x002fc80007810000 */
[C---:B------:R-:W-:Y:S01]  /*3c30*/  FSETP.NEU.FTZ.AND P1, PT, R164.reuse, -INF , PT ;  /* 0xff800000a400780b */ /* 0x040fe20003f3d000 */
[----:B------:R-:W-:Y:S02]  /*3c40*/  FMUL.FTZ R178, R164, R21 ;  /* 0x00000015a4b27220 */ /* 0x000fe40000410000 */
[----:B------:R-:W1:Y:S01]  /*3c50*/  MUFU.EX2 R53, R34 ;  /* 0x0000002200357308 */ /* 0x000e620000000800 */
[----:B---3--:R-:W-:Y:S02]  /*3c60*/  F2FP.F16.F32.PACK_AB R154, R51, R28 ;  /* 0x0000001c339a723e */ /* 0x008fe400000000ff */
[----:B------:R-:W-:Y:S02]  /*3c70*/  FSEL R178, R178, RZ, P1 ;  /* 0x000000ffb2b27208 */ /* 0x000fe40000800000 */
[----:B0-----:R-:W-:-:S03]  /*3c80*/  LOP3.LUT P1, RZ, R77, 0x7f, RZ, 0xc0, !PT ;  /* 0x0000007f4dff7812 */ /* 0x001fc6000782c0ff */
[----:B------:R-:W-:Y:S01]  /*3c90*/  MUFU.EX2 R36, R36 ;  /* 0x0000002400247308 */ /* 0x000fe20000000800 */
[-CC-:B------:R-:W-:Y:S01]  /*3ca0*/  FFMA.FTZ R25, R25, R21.reuse, -R178.reuse ;  /* 0x0000001519197223 */ /* 0x180fe200000108b2 */
[-CC-:B------:R-:W-:Y:S01]  /*3cb0*/  FFMA.FTZ R27, R27, R21.reuse, -R178.reuse ;  /* 0x000000151b1b7223 */ /* 0x180fe200000108b2 */
[-CC-:B------:R-:W-:Y:S01]  /*3cc0*/  FFMA.FTZ R29, R29, R21.reuse, -R178.reuse ;  /* 0x000000151d1d7223 */ /* 0x180fe200000108b2 */
[-CC-:B------:R-:W-:Y:S01]  /*3cd0*/  FFMA.FTZ R31, R31, R21.reuse, -R178.reuse ;  /* 0x000000151f1f7223 */ /* 0x180fe200000108b2 */
[----:B------:R-:W-:Y:S01]  /*3ce0*/  SHF.R.U32.HI R77, RZ, 0x7, R77 ;  /* 0x00000007ff4d7819 */ /* 0x000fe2000001164d */
[-CC-:B------:R-:W-:Y:S01]  /*3cf0*/  FFMA.FTZ R33, R33, R21.reuse, -R178.reuse ;  /* 0x0000001521217223 */ /* 0x180fe200000108b2 */
[-CC-:B------:R-:W-:Y:S01]  /*3d00*/  FFMA.FTZ R39, R39, R21.reuse, -R178.reuse ;  /* 0x0000001527277223 */ /* 0x180fe200000108b2 */
[----:B------:R0:W-:Y:S01]  /*3d10*/  MUFU.EX2 R26, R27 ;  /* 0x0000001b001a7308 */ /* 0x0001e20000000800 */
[----:B------:R-:W-:Y:S01]  /*3d20*/  IADD3 R167, -R77, 0xb, RZ ;  /* 0x0000000b4da77810 */ /* 0x000fe20007ffe1ff */
[----:B------:R-:W-:Y:S01]  /*3d30*/  FFMA.FTZ R35, R35, R21, -R178 ;  /* 0x0000001523237223 */ /* 0x000fe200000108b2 */
[----:B------:R-:W-:-:S02]  /*3d40*/  @!P1 VIADD R24, R0, 0x32440 ;  /* 0x0003244000189836 */ /* 0x000fc40000000000 */
[-CC-:B------:R-:W-:Y:S01]  /*3d50*/  FFMA.FTZ R37, R37, R21.reuse, -R178.reuse ;  /* 0x0000001525257223 */ /* 0x180fe200000108b2 */
[-CC-:B------:R-:W-:Y:S01]  /*3d60*/  FFMA.FTZ R41, R41, R21.reuse, -R178.reuse ;  /* 0x0000001529297223 */ /* 0x180fe200000108b2 */
[-C--:B------:R-:W-:Y:S01]  /*3d70*/  FFMA.FTZ R43, R43, R21.reuse, -R178 ;  /* 0x000000152b2b7223 */ /* 0x080fe200000108b2 */
[----:B-1----:R-:W-:Y:S01]  /*3d80*/  F2FP.F16.F32.PACK_AB R156, R53, R32 ;  /* 0x00000020359c723e */ /* 0x002fe200000000ff */
[----:B------:R-:W1:Y:S01]  /*3d90*/  MUFU.EX2 R25, R25 ;  /* 0x0000001900197308 */ /* 0x000e620000000800 */
[----:B0-----:R-:W-:Y:S01]  /*3da0*/  FADD.FTZ R27, R152, R49 ;  /* 0x00000031981b7221 */ /* 0x001fe20000010000 */
[----:B------:R-:W-:Y:S01]  /*3db0*/  @!P1 PRMT R24, RZ, 0x654, R24 ;  /* 0x00000654ff189816 */ /* 0x000fe20000000018 */
[----:B------:R0:W-:Y:S06]  /*3dc0*/  BAR.ARV R167, 0x100 ;  /* 0x000400a70000751d */ /* 0x0001ec0000002000 */
[----:B------:R-:W-:Y:S01]  /*3dd0*/  FADD.FTZ R34, R28, R27 ;  /* 0x0000001b1c227221 */ /* 0x000fe20000010000 */
[----:B------:R-:W-:Y:S01]  /*3de0*/  MUFU.EX2 R29, R29 ;  /* 0x0000001d001d7308 */ /* 0x000fe20000000800 */
[----:B------:R3:W-:Y:S01]  /*3df0*/  @!P1 SYNCS.ARRIVE.TRANS64.RED.A1T0 RZ, [R24+URZ], RZ ;  /* 0x000000ff18ff99a7 */ /* 0x0007e2000810043f */
[----:B------:R-:W-:Y:S01]  /*3e00*/  F2FP.F16.F32.PACK_AB R152, R49, R152 ;  /* 0x000000983198723e */ /* 0x000fe200000000ff */
[----:B------:R-:W-:Y:S01]  /*3e10*/  FADD.FTZ R27, R51, R34 ;  /* 0x00000022331b7221 */ /* 0x000fe20000010000 */
[-CC-:B------:R-:W-:Y:S01]  /*3e20*/  FFMA.FTZ R163, R163, R21.reuse, -R178.reuse ;  /* 0x00000015a3a37223 */ /* 0x180fe200000108b2 */
[-CC-:B------:R-:W-:Y:S01]  /*3e30*/  FFMA.FTZ R186, R186, R21.reuse, -R178.reuse ;  /* 0x00000015baba7223 */ /* 0x180fe200000108b2 */
[--C-:B------:R-:W-:Y:S01]  /*3e40*/  FFMA.FTZ R180, R180, R21, -R178.reuse ;  /* 0x00000015b4b47223 */ /* 0x100fe200000108b2 */
[----:B------:R-:W-:Y:S01]  /*3e50*/  FADD.FTZ R34, R32, R27 ;  /* 0x0000001b20227221 */ /* 0x000fe20000010000 */
[----:B------:R4:W5:Y:S01]  /*3e60*/  MUFU.EX2 R55, R38 ;  /* 0x0000002600377308 */ /* 0x0009620000000800 */
[----:B-1----:R-:W-:Y:S01]  /*3e70*/  F2FP.F16.F32.PACK_AB R153, R26, R25 ;  /* 0x000000191a99723e */ /* 0x002fe200000000ff */
[----:B------:R-:W-:Y:S01]  /*3e80*/  FFMA.FTZ R181, R181, R21, -R178 ;  /* 0x00000015b5b57223 */ /* 0x000fe200000108b2 */
[----:B------:R-:W-:Y:S01]  /*3e90*/  FADD.FTZ R27, R53, R34 ;  /* 0x00000022351b7221 */ /* 0x000fe20000010000 */
[----:B------:R-:W-:-:S04]  /*3ea0*/  @!P1 VIADD R0, R0, 0x32460 ;  /* 0x0003246000009836 */ /* 0x000fc80000000000 */
[----:B------:R-:W1:Y:S01]  /*3eb0*/  MUFU.EX2 R30, R31 ;  /* 0x0000001f001e7308 */ /* 0x000e620000000800 */
[----:B----4-:R-:W-:Y:S01]  /*3ec0*/  FADD.FTZ R38, R25, R26 ;  /* 0x0000001a19267221 */ /* 0x010fe20000010000 */
[----:B------:R-:W-:-:S06]  /*3ed0*/  @!P1 PRMT R0, RZ, 0x654, R0 ;  /* 0x00000654ff009816 */ /* 0x000fcc0000000000 */
[----:B------:R-:W4:Y:S01]  /*3ee0*/  MUFU.EX2 R40, R40 ;  /* 0x0000002800287308 */ /* 0x000f220000000800 */
[----:B-----5:R-:W-:-:S07]  /*3ef0*/  F2FP.F16.F32.PACK_AB R158, R55, R36 ;  /* 0x00000024379e723e */ /* 0x020fce00000000ff */
[----:B------:R-:W5:Y:S01]  /*3f00*/  MUFU.EX2 R33, R33 ;  /* 0x0000002100217308 */ /* 0x000f620000000800 */
[----:B-1----:R-:W-:-:S07]  /*3f10*/  F2FP.F16.F32.PACK_AB R155, R30, R29 ;  /* 0x0000001d1e9b723e */ /* 0x002fce00000000ff */
[----:B------:R1:W2:Y:S08]  /*3f20*/  MUFU.EX2 R45, R42 ;  /* 0x0000002a002d7308 */ /* 0x0002b00000000800 */
[----:B---3--:R-:W3:Y:S01]  /*3f30*/  MUFU.EX2 R24, R39 ;  /* 0x0000002700187308 */ /* 0x008ee20000000800 */
[----:B-1----:R-:W-:Y:S01]  /*3f40*/  FADD.FTZ R42, R36, R27 ;  /* 0x0000001b242a7221 */ /* 0x002fe20000010000 */
[----:B------:R-:W-:-:S03]  /*3f50*/  FADD.FTZ R27, R29, R38 ;  /* 0x000000261d1b7221 */ /* 0x000fc60000010000 */
[----:B------:R-:W-:Y:S01]  /*3f60*/  FADD.FTZ R31, R55, R42 ;  /* 0x0000002a371f7221 */ /* 0x000fe20000010000 */
[----:B------:R-:W-:Y:S02]  /*3f70*/  FADD.FTZ R38, R30, R27 ;  /* 0x0000001b1e267221 */ /* 0x000fe40000010000 */
[----:B------:R-:W1:Y:S01]  /*3f80*/  MUFU.EX2 R35, R35 ;  /* 0x0000002300237308 */ /* 0x000e620000000800 */
[----:B----4-:R-:W-:Y:S01]  /*3f90*/  FADD.FTZ R28, R40, R31 ;  /* 0x0000001f281c7221 */ /* 0x010fe20000010000 */
[----:B-----5:R-:W-:Y:S01]  /*3fa0*/  FADD.FTZ R27, R33, R38 ;  /* 0x00000026211b7221 */ /* 0x020fe20000010000 */
[C---:B--2---:R-:W-:Y:S02]  /*3fb0*/  F2FP.F16.F32.PACK_AB R160, R45.reuse, R40 ;  /* 0x000000282da0723e */ /* 0x044fe400000000ff */
[----:B------:R-:W-:-:S03]  /*3fc0*/  FADD.FTZ R31, R45, R28 ;  /* 0x0000001c2d1f7221 */ /* 0x000fc60000010000 */
[----:B------:R-:W2:Y:S01]  /*3fd0*/  MUFU.EX2 R34, R37 ;  /* 0x0000002500227308 */ /* 0x000ea20000000800 */
[C---:B---3--:R-:W-:Y:S01]  /*3fe0*/  FADD.FTZ R32, R24.reuse, R27 ;  /* 0x0000001b18207221 */ /* 0x048fe20000010000 */
[----:B------:R-:W-:-:S06]  /*3ff0*/  F2FP.F16.F32.PACK_AB R157, R24, R33 ;  /* 0x00000021189d723e */ /* 0x000fcc00000000ff */
        /* <DEDUP_REMOVED lines=12> */
[----:B------:R-:W-:Y:S01]  /*40c0*/  MUFU.EX2 R193, R193 ;  /* 0x000000c100c17308 */ /* 0x000fe20000000800 */
[C---:B---3--:R-:W-:Y:S01]  /*40d0*/  FADD.FTZ R194, R28.reuse, R25 ;  /* 0x000000191cc27221 */ /* 0x048fe20000010000 */
[----:B------:R-:W-:-:S06]  /*40e0*/  F2FP.F16.F32.PACK_AB R161, R28, R41 ;  /* 0x000000291ca1723e */ /* 0x000fcc00000000ff */
[----:B------:R-:W-:Y:S01]  /*40f0*/  MUFU.EX2 R192, R192 ;  /* 0x000000c000c07308 */ /* 0x000fe20000000800 */
[----:B-1----:R-:W-:-:S07]  /*4100*/  FADD.FTZ R194, R163, R194 ;  /* 0x000000c2a3c27221 */ /* 0x002fce0000010000 */
[----:B------:R-:W-:Y:S08]  /*4110*/  MUFU.EX2 R189, R189 ;  /* 0x000000bd00bd7308 */ /* 0x000ff00000000800 */
[----:B------:R-:W1:Y:S08]  /*4120*/  MUFU.EX2 R191, R191 ;  /* 0x000000bf00bf7308 */ /* 0x000e700000000800 */
[----:B------:R-:W-:Y:S08]  /*4130*/  MUFU.EX2 R179, R179 ;  /* 0x000000b300b37308 */ /* 0x000ff00000000800 */
[----:B------:R-:W-:Y:S08]  /*4140*/  MUFU.EX2 R183, R183 ;  /* 0x000000b700b77308 */ /* 0x000ff00000000800 */
[----:B------:R-:W-:Y:S08]  /*4150*/  MUFU.EX2 R185, R185 ;  /* 0x000000b900b97308 */ /* 0x000ff00000000800 */
[----:B------:R-:W-:Y:S08]  /*4160*/  MUFU.EX2 R174, R174 ;  /* 0x000000ae00ae7308 */ /* 0x000ff00000000800 */
[----:B------:R-:W-:Y:S08]  /*4170*/  MUFU.EX2 R175, R175 ;  /* 0x000000af00af7308 */ /* 0x000ff00000000800 */
[----:B------:R-:W-:Y:S08]  /*4180*/  MUFU.EX2 R176, R176 ;  /* 0x000000b000b07308 */ /* 0x000ff00000000800 */
[----:B------:R-:W-:Y:S08]  /*4190*/  MUFU.EX2 R180, R180 ;  /* 0x000000b400b47308 */ /* 0x000ff00000000800 */
[----:B------:R-:W-:Y:S01]  /*41a0*/  MUFU.EX2 R181, R181 ;  /* 0x000000b500b57308 */ /* 0x000fe20000000800 */
[----:B------:R2:W-:Y:S06]  /*41b0*/  BAR.SYNC.DEFER_BLOCKING R72, 0x100 ;  /* 0x000400480000751d */ /* 0x0005ec0000010000 */
[----:B--2---:R-:W-:-:S06]  /*41c0*/  WARPGROUP.ARRIVE ;  /* 0x00000000000079c5 */ /* 0x004fcc0000000000 */
[----:B------:R-:W-:Y:S01]  /*41d0*/  HGMMA.64x256x16.F32 R24, R152, gdesc[UR8].tnspB, RZ, !UPT, gsb0 ;  /* 0x43e0000898187df0 */ /* 0x000fe2000c0008ff */
[----:B------:R-:W-:Y:S01]  /*41e0*/  UMOV UR10, UR6 ;  /* 0x00000006000a7c82 */ /* 0x000fe20008000000 */
[----:B------:R-:W-:Y:S01]  /*41f0*/  UMOV UR11, 0x40000040 ;  /* 0x40000040000b7882 */ /* 0x000fe20000000000 */
[----:B------:R-:W-:Y:S01]  /*4200*/  UIADD3 UR6, UR4, 0x180, URZ ;  /* 0x0000018004067890 */ /* 0x000fe2000fffe03f */
[----:B------:R-:W-:Y:S02]  /*4210*/  WARPGROUP.DEPBAR.LE gsb0, 0x0 ;  /* 0x00008000000079c5 */ /* 0x000fe40000010000 */
[----:B------:R-:W-:Y:S01]  /*4220*/  WARPGROUP.ARRIVE ;  /* 0x00000000000079c5 */ /* 0x000fe20000000000 */
[-CC-:B------:R-:W-:Y:S01]  /*4230*/  FFMA.FTZ R152, R172, R21.reuse, -R178.reuse ;  /* 0x00000015ac987223 */ /* 0x180fe200000108b2 */
[----:B------:R-:W-:Y:S01]  /*4240*/  FFMA.FTZ R153, R169, R21, -R178 ;  /* 0x00000015a9997223 */ /* 0x000fe200000108b2 */
[----:B-1----:R-:W-:-:S15]  /*4250*/  F2FP.F16.F32.PACK_AB R154, R191, R189 ;  /* 0x000000bdbf9a723e */ /* 0x002fde00000000ff */
[----:B------:R-:W-:-:S04]  /*4260*/  NOP ;  /* 0x0000000000007918 */ /* 0x000fc80000000000 */
[----:B------:R-:W-:Y:S01]  /*4270*/  HGMMA.64x256x16.F32 R24, R156, gdesc[UR12].tnspB, R24, gsb0 ;  /* 0x43e0000c9c187df0 */ /* 0x000fe20008000818 */
[----:B------:R-:W1:Y:S08]  /*4280*/  MUFU.EX2 R152, R152 ;  /* 0x0000009800987308 */ /* 0x000e700000000800 */
[----:B------:R-:W2:Y:S01]  /*4290*/  MUFU.EX2 R153, R153 ;  /* 0x0000009900997308 */ /* 0x000ea20000000800 */
[C---:B-1----:R-:W-:Y:S01]  /*42a0*/  F2FP.F16.F32.PACK_AB R163, R152.reuse, R163 ;  /* 0x000000a398a3723e */ /* 0x042fe200000000ff */
[----:B------:R-:W-:Y:S01]  /*42b0*/  FADD.FTZ R194, R152, R194 ;  /* 0x000000c298c27221 */ /* 0x000fe20000010000 */
[----:B------:R-:W-:-:S03]  /*42c0*/  F2FP.F16.F32.PACK_AB R152, R192, R193 ;  /* 0x000000c1c098723e */ /* 0x000fc600000000ff */
[----:B--2---:R-:W-:Y:S01]  /*42d0*/  FADD.FTZ R194, R153, R194 ;  /* 0x000000c299c27221 */ /* 0x004fe20000010000 */
[----:B------:R-:W-:Y:S02]  /*42e0*/  WARPGROUP.DEPBAR.LE gsb0, 0x0 ;  /* 0x00008000000079c5 */ /* 0x000fe40000010000 */
[----:B------:R-:W-:Y:S01]  /*42f0*/  WARPGROUP.ARRIVE ;  /* 0x00000000000079c5 */ /* 0x000fe20000000000 */
[-CC-:B------:R-:W-:Y:S01]  /*4300*/  FFMA.FTZ R156, R170, R21.reuse, -R178.reuse ;  /* 0x00000015aa9c7223 */ /* 0x180fe200000108b2 */
[-CC-:B------:R-:W-:Y:S01]  /*4310*/  FFMA.FTZ R157, R171, R21.reuse, -R178.reuse ;  /* 0x00000015ab9d7223 */ /* 0x180fe200000108b2 */
[----:B------:R-:W-:Y:S01]  /*4320*/  FFMA.FTZ R158, R177, R21, -R178 ;  /* 0x00000015b19e7223 */ /* 0x000fe200000108b2 */
[----:B------:R-:W-:-:S06]  /*4330*/  FADD.FTZ R159, R193, R190 ;  /* 0x000000bec19f7221 */ /* 0x000fcc0000010000 */
[----:B------:R-:W-:Y:S01]  /*4340*/  HGMMA.64x256x16.F32 R24, R160, gdesc[UR8].tnspB, R24, gsb0 ;  /* 0x43e00008a0187df0 */ /* 0x000fe20008000818 */
[----:B------:R-:W1:Y:S01]  /*4350*/  MUFU.EX2 R156, R156 ;  /* 0x0000009c009c7308 */ /* 0x000e620000000800 */
[----:B------:R-:W-:Y:S01]  /*4360*/  UMOV UR10, UR6 ;  /* 0x00000006000a7c82 */ /* 0x000fe20008000000 */
[----:B------:R-:W-:Y:S01]  /*4370*/  UMOV UR11, 0x40000040 ;  /* 0x40000040000b7882 */ /* 0x000fe20000000000 */
[----:B------:R-:W-:Y:S01]  /*4380*/  FADD.FTZ R159, R192, R159 ;  /* 0x0000009fc09f7221 */ /* 0x000fe20000010000 */
[----:B------:R-:W-:Y:S02]  /*4390*/  UIADD3 UR6, UR4, 0x200, URZ ;  /* 0x0000020004067890 */ /* 0x000fe4000fffe03f */
[----:B------:R-:W-:Y:S01]  /*43a0*/  UIADD3 UR4, UR4, 0x280, URZ ;  /* 0x0000028004047890 */ /* 0x000fe2000fffe03f */
[----:B------:R-:W-:Y:S01]  /*43b0*/  FADD.FTZ R159, R189, R159 ;  /* 0x0000009fbd9f7221 */ /* 0x000fe20000010000 */
[----:B------:R-:W2:Y:S03]  /*43c0*/  MUFU.EX2 R157, R157 ;  /* 0x0000009d009d7308 */ /* 0x000ea60000000800 */
[----:B------:R-:W-:-:S05]  /*43d0*/  FADD.FTZ R159, R191, R159 ;  /* 0x0000009fbf9f7221 */ /* 0x000fca0000010000 */
[----:B------:R-:W3:Y:S01]  /*43e0*/  MUFU.EX2 R158, R158 ;  /* 0x0000009e009e7308 */ /* 0x000ee20000000800 */
[C---:B-1----:R-:W-:Y:S01]  /*43f0*/  F2FP.F16.F32.PACK_AB R153, R156.reuse, R153 ;  /* 0x000000999c99723e */ /* 0x042fe200000000ff */
[----:B------:R-:W-:Y:S01]  /*4400*/  FADD.FTZ R194, R156, R194 ;  /* 0x000000c29cc27221 */ /* 0x000fe20000010000 */
[----:B------:R-:W-:-:S06]  /*4410*/  FFMA.FTZ R156, R182, R21, -R178 ;  /* 0x00000015b69c7223 */ /* 0x000fcc00000108b2 */
[----:B------:R-:W-:Y:S01]  /*4420*/  MUFU.EX2 R156, R156 ;  /* 0x0000009c009c7308 */ /* 0x000fe20000000800 */
[----:B--2---:R-:W-:Y:S01]  /*4430*/  FADD.FTZ R194, R157, R194 ;  /* 0x000000c29dc27221 */ /* 0x004fe20000010000 */
[----:B---3--:R-:W-:-:S03]  /*4440*/  F2FP.F16.F32.PACK_AB R155, R158, R157 ;  /* 0x0000009d9e9b723e */ /* 0x008fc600000000ff */
[----:B------:R-:W-:Y:S01]  /*4450*/  FADD.FTZ R157, R158, R194 ;  /* 0x000000c29e9d7221 */ /* 0x000fe20000010000 */
[----:B------:R-:W-:Y:S02]  /*4460*/  WARPGROUP.DEPBAR.LE gsb0, 0x0 ;  /* 0x00008000000079c5 */ /* 0x000fe40000010000 */
[----:B------:R-:W-:Y:S01]  /*4470*/  WARPGROUP.ARRIVE ;  /* 0x00000000000079c5 */ /* 0x000fe20000000000 */
[-CC-:B------:R-:W-:Y:S01]  /*4480*/  FFMA.FTZ R160, R166, R21.reuse, -R178.reuse ;  /* 0x00000015a6a07223 */ /* 0x180fe200000108b2 */
[----:B------:R-:W-:-:S04]  /*4490*/  FFMA.FTZ R161, R184, R21, -R178 ;  /* 0x00000015b8a17223 */ /* 0x000fc800000108b2 */
[----:B------:R-:W-:Y:S01]  /*44a0*/  HGMMA.64x256x16.F32 R24, R152, gdesc[UR8].tnspB, R24, gsb0 ;  /* 0x43e0000898187df0 */ /* 0x000fe20008000818 */
[----:B------:R-:W-:Y:S01]  /*44b0*/  MUFU.EX2 R160, R160 ;  /* 0x000000a000a07308 */ /* 0x000fe20000000800 */
[----:B------:R-:W-:Y:S01]  /*44c0*/  UMOV UR10, UR6 ;  /* 0x00000006000a7c82 */ /* 0x000fe20008000000 */
[----:B------:R-:W-:-:S06]  /*44d0*/  UMOV UR11, 0x40000040 ;  /* 0x40000040000b7882 */ /* 0x000fcc0000000000 */
[----:B------:R-:W1:Y:S01]  /*44e0*/  MUFU.EX2 R161, R161 ;  /* 0x000000a100a17308 */ /* 0x000e620000000800 */
[----:B------:R-:W-:Y:S02]  /*44f0*/  WARPGROUP.DEPBAR.LE gsb0, 0x0 ;  /* 0x00008000000079c5 */ /* 0x000fe40000010000 */
[----:B------:R-:W-:-:S05]  /*4500*/  FFMA.FTZ R153, R168, R21, -R178 ;  /* 0x00000015a8997223 */ /* 0x000fca00000108b2 */
[----:B------:R-:W2:Y:S01]  /*4510*/  MUFU.EX2 R152, R188 ;  /* 0x000000bc00987308 */ /* 0x000ea20000000800 */
[----:B------:R-:W-:Y:S01]  /*4520*/  F2FP.F16.F32.PACK_AB R154, R185, R183 ;  /* 0x000000b7b99a723e */ /* 0x000fe200000000ff */
[----:B------:R-:W-:Y:S01]  /*4530*/  FFMA.FTZ R178, R187, R21, -R178 ;  /* 0x00000015bbb27223 */ /* 0x000fe200000108b2 */
[----:B-1----:R-:W-:-:S05]  /*4540*/  F2FP.F16.F32.PACK_AB R155, R156, R161 ;  /* 0x000000a19c9b723e */ /* 0x002fca00000000ff */
[----:B------:R-:W1:Y:S08]  /*4550*/  MUFU.EX2 R153, R153 ;  /* 0x0000009900997308 */ /* 0x000e700000000800 */
[----:B------:R-:W3:Y:S01]  /*4560*/  MUFU.EX2 R178, R178 ;  /* 0x000000b200b27308 */ /* 0x000ee20000000800 */
[----:B--2---:R-:W-:Y:S01]  /*4570*/  FADD.FTZ R159, R152, R159 ;  /* 0x0000009f989f7221 */ /* 0x004fe20000010000 */
[----:B------:R-:W-:-:S03]  /*4580*/  F2FP.F16.F32.PACK_AB R152, R179, R152 ;  /* 0x00000098b398723e */ /* 0x000fc600000000ff */
[----:B------:R-:W-:Y:S01]  /*4590*/  FADD.FTZ R159, R179, R159 ;  /* 0x0000009fb39f7221 */ /* 0x000fe20000010000 */
[----:B-1----:R-:W-:Y:S01]  /*45a0*/  FADD.FTZ R157, R153, R157 ;  /* 0x0000009d999d7221 */ /* 0x002fe20000010000 */
[----:B------:R-:W-:-:S03]  /*45b0*/  F2FP.F16.F32.PACK_AB R153, R160, R153 ;  /* 0x00000099a099723e */ /* 0x000fc600000000ff */
[----:B------:R-:W-:Y:S01]  /*45c0*/  FADD.FTZ R157, R160, R157 ;  /* 0x0000009da09d7221 */ /* 0x000fe20000010000 */
[----:B------:R-:W-:-:S03]  /*45d0*/  WARPGROUP.ARRIVE ;  /* 0x00000000000079c5 */ /* 0x000fc60000000000 */
[----:B------:R-:W-:-:S03]  /*45e0*/  FADD.FTZ R157, R161, R157 ;  /* 0x0000009da19d7221 */ /* 0x000fc60000010000 */
[----:B------:R-:W-:Y:S01]  /*45f0*/  HGMMA.64x256x16.F32 R24, R152, gdesc[UR8].tnspB, R24, gsb0 ;  /* 0x43e0000898187df0 */ /* 0x000fe20008000818 */
[----:B------:R-:W-:Y:S01]  /*4600*/  FADD.FTZ R156, R156, R157 ;  /* 0x0000009d9c9c7221 */ /* 0x000fe20000010000 */
[----:B------:R-:W-:Y:S01]  /*4610*/  UMOV UR10, UR4 ;  /* 0x00000004000a7c82 */ /* 0x000fe20008000000 */
[----:B------:R-:W-:Y:S01]  /*4620*/  UMOV UR11, 0x40000040 ;  /* 0x40000040000b7882 */ /* 0x000fe20000000000 */
[----:B------:R-:W-:Y:S02]  /*4630*/  WARPGROUP.DEPBAR.LE gsb0, 0x0 ;  /* 0x00008000000079c5 */ /* 0x000fe40000010000 */
[----:B------:R-:W1:Y:S01]  /*4640*/  MUFU.EX2 R152, R173 ;  /* 0x000000ad00987308 */ /* 0x000e620000000800 */
[----:B------:R-:W-:Y:S01]  /*4650*/  FADD.FTZ R154, R183, R159 ;  /* 0x0000009fb79a7221 */ /* 0x000fe20000010000 */
[----:B---3--:R-:W-:-:S03]  /*4660*/  F2FP.F16.F32.PACK_AB R155, R178, R181 ;  /* 0x000000b5b29b723e */ /* 0x008fc600000000ff */
[----:B------:R-:W-:Y:S01]  /*4670*/  FADD.FTZ R185, R185, R154 ;  /* 0x0000009ab9b97221 */ /* 0x000fe20000010000 */
[----:B------:R-:W-:Y:S02]  /*4680*/  F2FP.F16.F32.PACK_AB R154, R176, R175 ;  /* 0x000000afb09a723e */ /* 0x000fe400000000ff */
[----:B------:R-:W2:Y:S01]  /*4690*/  MUFU.EX2 R153, R186 ;  /* 0x000000ba00997308 */ /* 0x000ea20000000800 */
[----:B-1----:R-:W-:Y:S01]  /*46a0*/  FADD.FTZ R157, R152, R185 ;  /* 0x000000b9989d7221 */ /* 0x002fe20000010000 */
[----:B------:R-:W-:-:S03]  /*46b0*/  F2FP.F16.F32.PACK_AB R152, R174, R152 ;  /* 0x00000098ae98723e */ /* 0x000fc600000000ff */
[----:B------:R-:W-:Y:S01]  /*46c0*/  FADD.FTZ R174, R174, R157 ;  /* 0x0000009daeae7221 */ /* 0x000fe20000010000 */
[----:B--2---:R-:W-:Y:S01]  /*46d0*/  FADD.FTZ R159, R153, R156 ;  /* 0x0000009c999f7221 */ /* 0x004fe20000010000 */
[C---:B------:R-:W-:Y:S02]  /*46e0*/  F2FP.F16.F32.PACK_AB R153, R180.reuse, R153 ;  /* 0x00000099b499723e */ /* 0x040fe400000000ff */
[----:B------:R-:W-:Y:S01]  /*46f0*/  FADD.FTZ R175, R175, R174 ;  /* 0x000000aeafaf7221 */ /* 0x000fe20000010000 */
[----:B------:R-:W-:Y:S01]  /*4700*/  FADD.FTZ R180, R180, R159 ;  /* 0x0000009fb4b47221 */ /* 0x000fe20000010000 */
[----:B------:R-:W-:Y:S02]  /*4710*/  WARPGROUP.ARRIVE ;  /* 0x00000000000079c5 */ /* 0x000fe40000000000 */
[----:B------:R-:W-:Y:S01]  /*4720*/  FADD.FTZ R217, R176, R175 ;  /* 0x000000afb0d97221 */ /* 0x000fe20000010000 */
[----:B------:R-:W-:-:S03]  /*4730*/  FADD.FTZ R181, R181, R180 ;  /* 0x000000b4b5b57221 */ /* 0x000fc60000010000 */
[----:B------:R-:W-:Y:S01]  /*4740*/  HGMMA.64x256x16.F32 R24, R152, gdesc[UR8].tnspB, R24, gsb0 ;  /* 0x43e0000898187df0 */ /* 0x000fe20008000818 */
[----:B------:R-:W-:Y:S02]  /*4750*/  FADD.FTZ R214, R178, R181 ;  /* 0x000000b5b2d67221 */ /* 0x000fe40000010000 */
[----:B------:R-:W-:Y:S02]  /*4760*/  WARPGROUP.DEPBAR.LE gsb0, 0x0 ;  /* 0x00008000000079c5 */ /* 0x000fe40000010000 */
[----:B------:R1:W-:Y:S02]  /*4770*/  @!P1 SYNCS.ARRIVE.TRANS64.RED.A1T0 RZ, [R0+URZ], RZ ;  /* 0x000000ff00ff99a7 */ /* 0x0003e4000810043f */
[----:B-1----:R-:W-:-:S05]  /*4780*/  VIADD R0, R165, 0xfffffffe ;  /* 0xfffffffea5007836 */ /* 0x002fca0000000000 */
[----:B------:R-:W-:-:S13]  /*4790*/  ISETP.GE.AND P2, PT, R0, R22, PT ;  /* 0x000000160000720c */ /* 0x000fda0003f46270 */
[----:B0-----:R-:W-:Y:S05]  /*47a0*/  @!P2 BRA `(.L_x_1073) ;  /* 0x00000028004ca947 */ /* 0x001fea0003800000 */
[----:B------:R-:W-:Y:S01]  /*47b0*/  IMAD.MOV.U32 R215, RZ, RZ, R164 ;  /* 0x000000ffffd77224 */ /* 0x000fe200078e00a4 */
[----:B------:R-:W-:Y:S01]  /*47c0*/  ULDC UR4, c[0x0][0xad0] ;  /* 0x0002b40000047ab9 */ /* 0x000fe20000000800 */
[----:B------:R-:W-:-:S07]  /*47d0*/  IMAD.MOV.U32 R216, RZ, RZ, R20 ;  /* 0x000000ffffd87224 */ /* 0x000fce00078e0014 */
.L_x_1082:
[----:B------:R-:W-:Y:S01]  /*47e0*/  UIADD3 UR36, UR36, 0x1, URZ ;  /* 0x0000000124247890 */ /* 0x000fe2000fffe03f */
[C---:B------:R-:W-:Y:S01]  /*47f0*/  ISETP.GT.AND P2, PT, R0.reuse, R22, PT ;  /* 0x000000160000720c */ /* 0x040fe20003f44270 */
[----:B------:R-:W-:Y:S02]  /*4800*/  VIADD R0, R0, 0xffffffff ;  /* 0xffffffff00007836 */ /* 0x000fe40000000000 */
[----:B------:R-:W-:-:S04]  /*4810*/  UISETP.NE.AND UP0, UPT, UR36, 0x2, UPT ;  /* 0x000000022400788c */ /* 0x000fc8000bf05270 */
[----:B------:R-:W-:Y:S02]  /*4820*/  USEL UR5, URZ, 0x1, UP0 ;  /* 0x000000013f057887 */ /* 0x000fe40008000000 */
[----:B------:R-:W-:Y:S02]  /*4830*/  USEL UR36, UR36, URZ, UP0 ;  /* 0x0000003f24247287 */ /* 0x000fe40008000000 */
[----:B------:R-:W-:Y:S01]  /*4840*/  ULOP3.LUT UR37, UR37, UR5, URZ, 0x3c, !UPT ;  /* 0x0000000525257292 */ /* 0x000fe2000f8e3c3f */
[----:B0-----:R-:W-:Y:S11]  /*4850*/  @!P0 BRA `(.L_x_1074) ;  /* 0x0000000000048947 */ /* 0x001ff60003800000 */
[----:B------:R-:W-:Y:S01]  /*4860*/  BPT.TRAP 0x1 ;  /* 0x000000040000795c */ /* 0x000fe20000300000 */
.L_x_1074:
        /* <DEDUP_REMOVED lines=9> */
.L_x_1075:
[----:B-1----:R-:W-:Y:S05]  /*4900*/  @P3 BRA `(.L_x_1076) ;  /* 0x0000000000083947 */ /* 0x002fea0003800000 */
[----:B------:R-:W1:Y:S02]  /*4910*/  SYNCS.PHASECHK.TRANS64.TRYWAIT P3, [UR5+0x32430], R20 ;  /* 0x03243014ff0075a7 */ /* 0x000e640008060145 */
[----:B-1----:R-:W-:Y:S05]  /*4920*/  @!P3 BRA `(.L_x_1077) ;  /* 0x000000ec0004b947 */ /* 0x002fea0003800000 */
.L_x_1076:
[----:B------:R-:W-:Y:S01]  /*4930*/  R2UR UR52, R18 ;  /* 0x00000000123472ca */ /* 0x000fe200000e0000 */
[----:B------:R-:W-:Y:S01]  /*4940*/  UIMAD UR6, UR36, 0x300, UR61 ;  /* 0x00000300240678a4 */ /* 0x000fe2000f8e023d */
[----:B------:R-:W-:Y:S01]  /*4950*/  R2UR UR53, R19 ;  /* 0x00000000133572ca */ /* 0x000fe200000e0000 */
[----:B------:R-:W-:Y:S01]  /*4960*/  WARPGROUP.ARRIVE ;  /* 0x00000000000079c5 */ /* 0x000fe20000000000 */
[----:B------:R-:W-:-:S04]  /*4970*/  UMOV UR55, 0x40000040 ;  /* 0x4000004000377882 */ /* 0x000fc80000000000 */
[----:B------:R-:W-:-:S07]  /*4980*/  UMOV UR54, UR6 ;  /* 0x0000000600367c82 */ /* 0x000fce0008000000 */
[----:B------:R-:W-:Y:S01]  /*4990*/  HGMMA.64x96x16.F32 R152, gdesc[UR52], RZ, !UPT, gsb0 ;  /* 0x01600000349879f0 */ /* 0x000fe2000c0008ff */
[----:B------:R-:W-:Y:S01]  /*49a0*/  R2UR UR52, R16 ;  /* 0x00000000103472ca */ /* 0x000fe200000e0000 */
[----:B------:R-:W-:Y:S01]  /*49b0*/  UIADD3 UR54, UR6, 0x2, URZ ;  /* 0x0000000206367890 */ /* 0x000fe2000fffe03f */
[----:B------:R-:W-:Y:S01]  /*49c0*/  R2UR UR53, R17 ;  /* 0x00000000113572ca */ /* 0x000fe200000e0000 */
[----:B------:R-:W-:Y:S01]  /*49d0*/  UMOV UR55, 0x40000040 ;  /* 0x4000004000377882 */ /* 0x000fe20000000000 */
[----:B------:R-:W-:Y:S02]  /*49e0*/  WARPGROUP.DEPBAR.LE gsb0, 0x0 ;  /* 0x00008000000079c5 */ /* 0x000fe40000010000 */
[----:B------:R-:W-:-:S09]  /*49f0*/  WARPGROUP.ARRIVE ;  /* 0x00000000000079c5 */ /* 0x000fd20000000000 */
[----:B------:R-:W-:Y:S01]  /*4a00*/  HGMMA.64x96x16.F32 R152, gdesc[UR52], R152, gsb0 ;  /* 0x01600000349879f0 */ /* 0x000fe20008000898 */
        /* <DEDUP_REMOVED lines=13> */
[----:B------:R-:W-:Y:S03]  /*4ae0*/  HGMMA.64x96x16.F32 R152, gdesc[UR52], R152, gsb0 ;  /* 0x01600000349879f0 */ /* 0x000fe60008000898 */
[----:B------:R-:W-:Y:S02]  /*4af0*/  WARPGROUP.DEPBAR.LE gsb0, 0x0 ;  /* 0x00008000000079c5 */ /* 0x000fe40000010000 */
[----:B------:R-:W-:Y:S05]  /*4b00*/  @!P0 BRA `(.L_x_1078) ;  /* 0x0000000000048947 */ /* 0x000fea0003800000 */
[----:B------:R-:W-:Y:S01]  /*4b10*/  BPT.TRAP 0x1 ;  /* 0x000000040000795c */ /* 0x000fe20000300000 */
.L_x_1078:
[----:B------:R2:W3:Y:S01]  /*4b20*/  SYNCS.PHASECHK.TRANS64.TRYWAIT P3, [UR5+0x32450], R20 ;  /* 0x03245014ff0075a7 */ /* 0x0004e20008060145 */
[----:B------:R-:W-:Y:S05]  /*4b30*/  @!P0 BRA `(.L_x_1079) ;  /* 0x0000000000048947 */ /* 0x000fea0003800000 */
[----:B------:R-:W-:Y:S01]  /*4b40*/  BPT.TRAP 0x1 ;  /* 0x000000040000795c */ /* 0x000fe20000300000 */
.L_x_1079:
[----:B---3--:R-:W-:Y:S05]  /*4b50*/  @P3 BRA `(.L_x_1080) ;  /* 0x0000000000083947 */ /* 0x008fea0003800000 */
[----:B------:R-:W3:Y:S02]  /*4b60*/  SYNCS.PHASECHK.TRANS64.TRYWAIT P3, [UR5+0x32450], R20 ;  /* 0x03245014ff0075a7 */ /* 0x000ee40008060145 */
[----:B---3--:R-:W-:Y:S05]  /*4b70*/  @!P3 BRA `(.L_x_1081) ;  /* 0x000000e80088b947 */ /* 0x008fea0003800000 */
.L_x_1080:
[----:B------:R-:W-:Y:S01]  /*4b80*/  R2UR UR52, R4 ;  /* 0x00000000043472ca */ /* 0x000fe200000e0000 */
[----:B------:R-:W-:Y:S01]  /*4b90*/  UIMAD UR6, UR36, 0xc00, UR60 ;  /* 0x00000c00240678a4 */ /* 0x000fe2000f8e023c */
[----:B------:R-:W-:Y:S01]  /*4ba0*/  R2UR UR53, R5 ;  /* 0x00000000053572ca */ /* 0x000fe200000e0000 */
[----:B------:R-:W-:Y:S01]  /*4bb0*/  WARPGROUP.ARRIVE ;  /* 0x00000000000079c5 */ /* 0x000fe20000000000 */
[----:B------:R-:W-:Y:S01]  /*4bc0*/  UMOV UR55, 0x40000040 ;  /* 0x4000004000377882 */ /* 0x000fe20000000000 */
[----:B------:R-:W-:Y:S01]  /*4bd0*/  UIADD3 UR10, UR6, 0x302, URZ ;  /* 0x00000302060a7890 */ /* 0x000fe2000fffe03f */
[----:B------:R-:W-:Y:S02]  /*4be0*/  UMOV UR11, 0x40000040 ;  /* 0x40000040000b7882 */ /* 0x000fe40000000000 */
[----:B------:R-:W-:Y:S01]  /*4bf0*/  UMOV UR54, UR6 ;  /* 0x0000000600367c82 */ /* 0x000fe20008000000 */
[----:B------:R-:W-:Y:S01]  /*4c00*/  UIADD3 UR14, UR6, 0x304, URZ ;  /* 0x00000304060e7890 */ /* 0x000fe2000fffe03f */
[----:B------:R-:W-:Y:S01]  /*4c10*/  UMOV UR15, 0x40000040 ;  /* 0x40000040000f7882 */ /* 0x000fe20000000000 */
[----:B------:R-:W-:Y:S01]  /*4c20*/  UIADD3 UR18, UR6, 0x306, URZ ;  /* 0x0000030606127890 */ /* 0x000fe2000fffe03f */
[----:B------:R-:W-:-:S03]  /*4c30*/  UMOV UR19, 0x40000040 ;  /* 0x4000004000137882 */ /* 0x000fc60000000000 */
[----:B------:R-:W-:Y:S01]  /*4c40*/  HGMMA.64x96x16.F32 R152, gdesc[UR52], R152, gsb0 ;  /* 0x01600000349879f0 */ /* 0x000fe20008000898 */
[----:B------:R-:W-:Y:S01]  /*4c50*/  R2UR UR52, R6 ;  /* 0x00000000063472ca */ /* 0x000fe200000e0000 */
[----:B------:R-:W-:Y:S01]  /*4c60*/  UIADD3 UR54, UR6, 0x2, URZ ;  /* 0x0000000206367890 */ /* 0x000fe2000fffe03f */
[----:B------:R-:W-:Y:S01]  /*4c70*/  R2UR UR53, R7 ;  /* 0x00000000073572ca */ /* 0x000fe200000e0000 */
        /* <DEDUP_REMOVED lines=39> */
[----:B------:R-:W-:Y:S01]  /*4ef0*/  UIADD3 UR54, UR6, 0x906, URZ ;  /* 0x0000090606367890 */ /* 0x000fe2000fffe03f */
[----:B------:R-:W-:Y:S01]  /*4f00*/  UMOV UR52, UR56 ;  /* 0x0000003800347c82 */ /* 0x000fe20008000000 */
[----:B------:R-:W-:Y:S01]  /*4f10*/  UMOV UR53, UR57 ;  /* 0x0000003900357c82 */ /* 0x000fe20008000000 */
[----:B------:R-:W-:Y:S01]  /*4f20*/  UMOV UR55, 0x40000040 ;  /* 0x4000004000377882 */ /* 0x000fe20000000000 */
[----:B------:R-:W-:Y:S01]  /*4f30*/  UIMAD UR6, UR36, 0xc00, UR7 ;  /* 0x00000c00240678a4 */ /* 0x000fe2000f8e0207 */
[----:B------:R-:W-:Y:S02]  /*4f40*/  WARPGROUP.DEPBAR.LE gsb0, 0x0 ;  /* 0x00008000000079c5 */ /* 0x000fe40000010000 */
[----:B------:R-:W-:-:S06]  /*4f50*/  WARPGROUP.ARRIVE ;  /* 0x00000000000079c5 */ /* 0x000fcc0000000000 */
[----:B------:R-:W-:Y:S01]  /*4f60*/  HGMMA.64x96x16.F32 R152, gdesc[UR8], R152, gsb0 ;  /* 0x01600000089879f0 */ /* 0x000fe20008000898 */
        /* <DEDUP_REMOVED lines=56> */
[----:B012---:R-:W-:Y:S01]  /*52f0*/  FMNMX.FTZ R20, R152, R216, !PT ;  /* 0x000000d898147209 */ /* 0x007fe20007810000 */
[----:B------:R-:W-:Y:S01]  /*5300*/  FMUL.FTZ R192, R192, UR4 ;  /* 0x00000004c0c07c20 */ /* 0x000fe20008410000 */
[----:B------:R-:W-:Y:S01]  /*5310*/  FMUL.FTZ R218, R193, UR4 ;  /* 0x00000004c1da7c20 */ /* 0x000fe20008410000 */
[----:B------:R-:W-:Y:S01]  /*5320*/  FMUL.FTZ R196, R196, UR4 ;  /* 0x00000004c4c47c20 */ /* 0x000fe20008410000 */
[----:B------:R-:W-:Y:S01]  /*5330*/  FMUL.FTZ R219, R197, UR4 ;  /* 0x00000004c5db7c20 */ /* 0x000fe20008410000 */
[----:B------:R-:W-:Y:S01]  /*5340*/  FMUL.FTZ R197, R158, UR4 ;  /* 0x000000049ec57c20 */ /* 0x000fe20008410000 */
[----:B------:R-:W-:Y:S01]  /*5350*/  FMUL.FTZ R158, R162, UR4 ;  /* 0x00000004a29e7c20 */ /* 0x000fe20008410000 */
[----:B------:R-:W0:Y:S01]  /*5360*/  MUFU.TANH R157, R157 ;  /* 0x0000009d009d7308 */ /* 0x000e220000002400 */
[----:B---3--:R-:W-:Y:S01]  /*5370*/  FMNMX.FTZ R20, R153, R20, !PT ;  /* 0x0000001499147209 */ /* 0x008fe20007810000 */
[----:B------:R-:W-:Y:S01]  /*5380*/  FMUL.FTZ R193, R154, UR4 ;  /* 0x000000049ac17c20 */ /* 0x000fe20008410000 */
[----:B------:R-:W-:Y:S01]  /*5390*/  FMUL.FTZ R162, R170, UR4 ;  /* 0x00000004aaa27c20 */ /* 0x000fe20008410000 */
[----:B------:R-:W-:Y:S01]  /*53a0*/  FMUL.FTZ R220, R159, UR4 ;  /* 0x000000049fdc7c20 */ /* 0x000fe20008410000 */
[----:B------:R-:W-:Y:S01]  /*53b0*/  FMUL.FTZ R159, R163, UR4 ;  /* 0x00000004a39f7c20 */ /* 0x000fe20008410000 */
[----:B------:R-:W-:Y:S01]  /*53c0*/  FMUL.FTZ R163, R166, UR4 ;  /* 0x00000004a6a37c20 */ /* 0x000fe20008410000 */
[----:B------:R-:W-:Y:S01]  /*53d0*/  FMUL.FTZ R166, R167, UR4 ;  /* 0x00000004a7a67c20 */ /* 0x000fe20008410000 */
[----:B------:R-:W1:Y:S01]  /*53e0*/  MUFU.TANH R160, R160 ;  /* 0x000000a000a07308 */ /* 0x000e620000002400 */
[----:B----4-:R-:W-:Y:S01]  /*53f0*/  FMNMX.FTZ R20, R156, R20, !PT ;  /* 0x000000149c147209 */ /* 0x010fe20007810000 */
        /* <DEDUP_REMOVED lines=10> */
[----:B------:R-:W-:-:S04]  /*54a0*/  FMUL.FTZ R191, R198, UR4 ;  /* 0x00000004c6bf7c20 */ /* 0x000fc80008410000 */
        /* <DEDUP_REMOVED lines=36> */
[----:B------:R-:W-:Y:S01]  /*56f0*/  MUFU.TANH R193, R193 ;  /* 0x000000c100c17308 */ /* 0x000fe20000002400 */
[----:B-1----:R-:W-:-:S07]  /*5700*/  FMNMX.FTZ R20, R196, R20, !PT ;  /* 0x00000014c4147209 */ /* 0x002fce0007810000 */
[----:B------:R-:W-:Y:S01]  /*5710*/  MUFU.TANH R155, R155 ;  /* 0x0000009b009b7308 */ /* 0x000fe20000002400 */
[----:B--2---:R-:W-:-:S05]  /*5720*/  FMNMX.FTZ R20, R219, R20, !PT ;  /* 0x00000014db147209 */ /* 0x004fca0007810000 */
[----:B------:R-:W0:Y:S02]  /*5730*/  SHFL.BFLY PT, R21, R20, 0x2, 0x1f ;  /* 0x0c401f0014157f89 */ /* 0x000e2400000e0000 */
[----:B------:R-:W-:Y:S08]  /*5740*/  MUFU.TANH R197, R197 ;  /* 0x000000c500c57308 */ /* 0x000ff00000002400 */
[----:B------:R-:W-:Y:S08]  /*5750*/  MUFU.TANH R220, R220 ;  /* 0x000000dc00dc7308 */ /* 0x000ff00000002400 */
[----:B------:R-:W-:Y:S01]  /*5760*/  MUFU.TANH R158, R158 ;  /* 0x0000009e009e7308 */ /* 0x000fe20000002400 */
[----:B0-----:R-:W-:-:S07]  /*5770*/  FMNMX.FTZ R20, R20, R21, !PT ;  /* 0x0000001514147209 */ /* 0x001fce0007810000 */
[----:B------:R-:W-:Y:S01]  /*5780*/  MUFU.TANH R159, R159 ;  /* 0x0000009f009f7308 */ /* 0x000fe20000002400 */
[----:B------:R-:W0:Y:S07]  /*5790*/  SHFL.BFLY PT, R21, R20, 0x1, 0x1f ;  /* 0x0c201f0014157f89 */ /* 0x000e2e00000e0000 */
[----:B------:R-:W-:Y:S08]  /*57a0*/  MUFU.TANH R163, R163 ;  /* 0x000000a300a37308 */ /* 0x000ff00000002400 */
[----:B------:R-:W-:Y:S08]  /*57b0*/  MUFU.TANH R166, R166 ;  /* 0x000000a600a67308 */ /* 0x000ff00000002400 */
[----:B------:R-:W-:Y:S01]  /*57c0*/  MUFU.TANH R162, R162 ;  /* 0x000000a200a27308 */ /* 0x000fe20000002400 */
[----:B0-----:R-:W-:-:S02]  /*57d0*/  FMNMX.FTZ R20, R20, R21, !PT ;  /* 0x0000001514147209 */ /* 0x001fc40007810000 */
[----:B------:R-:W0:Y:S03]  /*57e0*/  LDC R21, c[0x0][0xa80] ;  /* 0x0002a000ff157b82 */ /* 0x000e260000000800 */
[----:B------:R-:W-:Y:S02]  /*57f0*/  FADD.FTZ R170, -R20, R216 ;  /* 0x000000d814aa7221 */ /* 0x000fe40000010100 */
[----:B------:R-:W-:Y:S01]  /*5800*/  MUFU.TANH R171, R171 ;  /* 0x000000ab00ab7308 */ /* 0x000fe20000002400 */
[----:B------:R-:W-:Y:S01]  /*5810*/  FMUL.FTZ R216, R182, UR4 ;  /* 0x00000004b6d87c20 */ /* 0x000fe20008410000 */
[----:B------:R-:W-:Y:S01]  /*5820*/  FMUL.FTZ R182, R187, UR4 ;  /* 0x00000004bbb67c20 */ /* 0x000fe20008410000 */
[----:B------:R-:W-:Y:S01]  /*5830*/  FMUL.FTZ R187, R194, UR4 ;  /* 0x00000004c2bb7c20 */ /* 0x000fe20008410000 */
[----:B------:R-:W-:-:S04]  /*5840*/  FMUL.FTZ R194, R199, UR4 ;  /* 0x00000004c7c27c20 */ /* 0x000fc80008410000 */
[----:B------:R-:W-:Y:S08]  /*5850*/  MUFU.TANH R174, R174 ;  /* 0x000000ae00ae7308 */ /* 0x000ff00000002400 */
[----:B------:R-:W-:Y:S01]  /*5860*/  MUFU.TANH R227, R227 ;  /* 0x000000e300e37308 */ /* 0x000fe20000002400 */
[-C--:B0-----:R-:W-:Y:S01]  /*5870*/  FMUL.FTZ R154, R20, R21.reuse ;  /* 0x00000015149a7220 */ /* 0x081fe20000410000 */
[----:B------:R-:W-:-:S03]  /*5880*/  FMUL.FTZ R170, R170, R21 ;  /* 0x00000015aaaa7220 */ /* 0x000fc60000410000 */
[-CC-:B------:R-:W-:Y:S01]  /*5890*/  FFMA.FTZ R152, R152, R21.reuse, -R154.reuse ;  /* 0x0000001598987223 */ /* 0x180fe2000001089a */
[-CC-:B------:R-:W-:Y:S01]  /*58a0*/  FFMA.FTZ R153, R153, R21.reuse, -R154.reuse ;  /* 0x0000001599997223 */ /* 0x180fe2000001089a */
[-CC-:B------:R-:W-:Y:S01]  /*58b0*/  FFMA.FTZ R167, R157, R21.reuse, -R154.reuse ;  /* 0x000000159da77223 */ /* 0x180fe2000001089a */
[----:B------:R-:W0:Y:S01]  /*58c0*/  MUFU.EX2 R170, R170 ;  /* 0x000000aa00aa7308 */ /* 0x000e220000000800 */
[-CC-:B------:R-:W-:Y:S01]  /*58d0*/  FFMA.FTZ R156, R156, R21.reuse, -R154.reuse ;  /* 0x000000159c9c7223 */ /* 0x180fe2000001089a */
[-CC-:B------:R-:W-:Y:S01]  /*58e0*/  FFMA.FTZ R160, R160, R21.reuse, -R154.reuse ;  /* 0x00000015a0a07223 */ /* 0x180fe2000001089a */
[-CC-:B------:R-:W-:Y:S01]  /*58f0*/  FFMA.FTZ R161, R161, R21.reuse, -R154.reuse ;  /* 0x00000015a1a17223 */ /* 0x180fe2000001089a */
[-CC-:B------:R-:W-:Y:S01]  /*5900*/  FFMA.FTZ R157, R164, R21.reuse, -R154.reuse ;  /* 0x00000015a49d7223 */ /* 0x180fe2000001089a */
[-CC-:B------:R-:W-:Y:S01]  /*5910*/  FFMA.FTZ R165, R165, R21.reuse, -R154.reuse ;  /* 0x00000015a5a57223 */ /* 0x180fe2000001089a */
[-CC-:B------:R-:W-:Y:S01]  /*5920*/  FFMA.FTZ R168, R168, R21.reuse, -R154.reuse ;  /* 0x00000015a8a87223 */ /* 0x180fe2000001089a */
[-CC-:B------:R-:W-:Y:S01]  /*5930*/  FFMA.FTZ R169, R169, R21.reuse, -R154.reuse ;  /* 0x00000015a9a97223 */ /* 0x180fe2000001089a */
[----:B------:R-:W1:Y:S01]  /*5940*/  MUFU.EX2 R152, R152 ;  /* 0x0000009800987308 */ /* 0x000e620000000800 */
        /* <DEDUP_REMOVED lines=14> */
[----:B------:R-:W-:Y:S01]  /*5a30*/  MUFU.EX2 R167, R167 ;  /* 0x000000a700a77308 */ /* 0x000fe20000000800 */
[-C--:B0-----:R-:W-:Y:S01]  /*5a40*/  FMUL.FTZ R24, R24, R170.reuse ;  /* 0x000000aa18187220 */ /* 0x081fe20000410000 */
[-C--:B------:R-:W-:Y:S01]  /*5a50*/  FMUL.FTZ R25, R25, R170.reuse ;  /* 0x000000aa19197220 */ /* 0x080fe20000410000 */
[-C--:B------:R-:W-:Y:S01]  /*5a60*/  FMUL.FTZ R28, R28, R170.reuse ;  /* 0x000000aa1c1c7220 */ /* 0x080fe20000410000 */
[-C--:B------:R-:W-:Y:S01]  /*5a70*/  FMUL.FTZ R29, R29, R170.reuse ;  /* 0x000000aa1d1d7220 */ /* 0x080fe20000410000 */
[-C--:B------:R-:W-:Y:S01]  /*5a80*/  FMUL.FTZ R32, R32, R170.reuse ;  /* 0x000000aa20207220 */ /* 0x080fe20000410000 */
[-C--:B------:R-:W-:Y:S01]  /*5a90*/  FMUL.FTZ R33, R33, R170.reuse ;  /* 0x000000aa21217220 */ /* 0x080fe20000410000 */
[-C--:B------:R-:W-:Y:S01]  /*5aa0*/  FMUL.FTZ R36, R36, R170.reuse ;  /* 0x000000aa24247220 */ /* 0x080fe20000410000 */
[----:B------:R1:W0:Y:S01]  /*5ab0*/  MUFU.EX2 R154, R153 ;  /* 0x00000099009a7308 */ /* 0x0002220000000800 */
[-C--:B------:R-:W-:Y:S01]  /*5ac0*/  FMUL.FTZ R37, R37, R170.reuse ;  /* 0x000000aa25257220 */ /* 0x080fe20000410000 */
[-C--:B------:R-:W-:Y:S01]  /*5ad0*/  FMUL.FTZ R40, R40, R170.reuse ;  /* 0x000000aa28287220 */ /* 0x080fe20000410000 */
[-C--:B------:R-:W-:Y:S01]  /*5ae0*/  FMUL.FTZ R41, R41, R170.reuse ;  /* 0x000000aa29297220 */ /* 0x080fe20000410000 */
[-C--:B------:R-:W-:Y:S01]  /*5af0*/  FMUL.FTZ R44, R44, R170.reuse ;  /* 0x000000aa2c2c7220 */ /* 0x080fe20000410000 */
[-C--:B------:R-:W-:Y:S01]  /*5b00*/  FMUL.FTZ R45, R45, R170.reuse ;  /* 0x000000aa2d2d7220 */ /* 0x080fe20000410000 */
[-C--:B------:R-:W-:Y:S01]  /*5b10*/  FMUL.FTZ R48, R48, R170.reuse ;  /* 0x000000aa30307220 */ /* 0x080fe20000410000 */
[-C--:B------:R-:W-:Y:S01]  /*5b20*/  FMUL.FTZ R49, R49, R170.reuse ;  /* 0x000000aa31317220 */ /* 0x080fe20000410000 */
[----:B------:R-:W-:Y:S01]  /*5b30*/  MUFU.TANH R175, R175 ;  /* 0x000000af00af7308 */ /* 0x000fe20000002400 */
[----:B-1----:R-:W-:Y:S01]  /*5b40*/  FFMA.FTZ R153, R170, R217, R152 ;  /* 0x000000d9aa997223 */ /* 0x002fe20000010098 */
[----:B------:R-:W-:Y:S01]  /*5b50*/  FMUL.FTZ R217, R183, UR4 ;  /* 0x00000004b7d97c20 */ /* 0x000fe20008410000 */
[----:B------:R-:W-:Y:S01]  /*5b60*/  FMUL.FTZ R183, R190, UR4 ;  /* 0x00000004beb77c20 */ /* 0x000fe20008410000 */
[----:B------:R-:W-:Y:S01]  /*5b70*/  FMUL.FTZ R190, R195, UR4 ;  /* 0x00000004c3be7c20 */ /* 0x000fe20008410000 */
[-C--:B------:R-:W-:Y:S01]  /*5b80*/  FMUL.FTZ R52, R52, R170.reuse ;  /* 0x000000aa34347220 */ /* 0x080fe20000410000 */
[-C--:B------:R-:W-:Y:S01]  /*5b90*/  FMUL.FTZ R53, R53, R170.reuse ;  /* 0x000000aa35357220 */ /* 0x080fe20000410000 */
[----:B------:R-:W-:Y:S01]  /*5ba0*/  FMUL.FTZ R56, R56, R170 ;  /* 0x000000aa38387220 */ /* 0x000fe20000410000 */
[----:B------:R-:W-:Y:S01]  /*5bb0*/  MUFU.TANH R179, R179 ;  /* 0x000000b300b37308 */ /* 0x000fe20000002400 */
[C---:B0-----:R-:W-:Y:S01]  /*5bc0*/  FADD.FTZ R153, R154.reuse, R153 ;  /* 0x000000999a997221 */ /* 0x041fe20000010000 */
[----:B------:R-:W-:Y:S01]  /*5bd0*/  F2FP.F16.F32.PACK_AB R152, R154, R152 ;  /* 0x000000989a98723e */ /* 0x000fe200000000ff */
        /* <DEDUP_REMOVED lines=13> */
[----:B------:R-:W1:Y:S01]  /*5cb0*/  MUFU.TANH R216, R216 ;  /* 0x000000d800d87308 */ /* 0x000e620000002400 */
[-C--:B------:R-:W-:Y:S01]  /*5cc0*/  FMUL.FTZ R81, R81, R170.reuse ;  /* 0x000000aa51517220 */ /* 0x080fe20000410000 */
[-C--:B------:R-:W-:Y:S01]  /*5cd0*/  FMUL.FTZ R84, R84, R170.reuse ;  /* 0x000000aa54547220 */ /* 0x080fe20000410000 */
[-C--:B------:R-:W-:Y:S01]  /*5ce0*/  FMUL.FTZ R85, R85, R170.reuse ;  /* 0x000000aa55557220 */ /* 0x080fe20000410000 */
[-C--:B------:R-:W-:Y:S01]  /*5cf0*/  FMUL.FTZ R88, R88, R170.reuse ;  /* 0x000000aa58587220 */ /* 0x080fe20000410000 */
[-C--:B------:R-:W-:Y:S01]  /*5d00*/  FMUL.FTZ R89, R89, R170.reuse ;  /* 0x000000aa59597220 */ /* 0x080fe20000410000 */
[-C--:B------:R-:W-:Y:S01]  /*5d10*/  FMUL.FTZ R92, R92, R170.reuse ;  /* 0x000000aa5c5c7220 */ /* 0x080fe20000410000 */
[----:B------:R-:W-:Y:S01]  /*5d20*/  FMUL.FTZ R93, R93, R170 ;  /* 0x000000aa5d5d7220 */ /* 0x000fe20000410000 */
[----:B------:R-:W2:Y:S01]  /*5d30*/  MUFU.TANH R217, R217 ;  /* 0x000000d900d97308 */ /* 0x000ea20000002400 */
[----:B0-----:R-:W-:Y:S01]  /*5d40*/  FADD.FTZ R153, R154, R153 ;  /* 0x000000999a997221 */ /* 0x001fe20000010000 */
[----:B------:R-:W-:Y:S01]  /*5d50*/  F2FP.F16.F32.PACK_AB R154, R167, R154 ;  /* 0x0000009aa79a723e */ /* 0x000fe200000000ff */
[-C--:B------:R-:W-:Y:S01]  /*5d60*/  FMUL.FTZ R96, R96, R170.reuse ;  /* 0x000000aa60607220 */ /* 0x080fe20000410000 */
[-C--:B------:R-:W-:Y:S01]  /*5d70*/  FMUL.FTZ R97, R97, R170.reuse ;  /* 0x000000aa61617220 */ /* 0x080fe20000410000 */
[----:B------:R-:W-:Y:S01]  /*5d80*/  FADD.FTZ R156, R167, R153 ;  /* 0x00000099a79c7221 */ /* 0x000fe20000010000 */
[----:B------:R-:W-:Y:S01]  /*5d90*/  FMNMX.FTZ R153, R193, R215, !PT ;  /* 0x000000d7c1997209 */ /* 0x000fe20007810000 */
[----:B------:R-:W0:Y:S01]  /*5da0*/  S2R R167, SR_TID.X ;  /* 0x0000000000a77919 */ /* 0x000e220000002100 */
[----:B------:R-:W3:Y:S01]  /*5db0*/  MUFU.TANH R178, R178 ;  /* 0x000000b200b27308 */ /* 0x000ee20000002400 */
[-C--:B------:R-:W-:Y:S01]  /*5dc0*/  FMUL.FTZ R100, R100, R170.reuse ;  /* 0x000000aa64647220 */ /* 0x080fe20000410000 */
[----:B------:R-:W-:Y:S01]  /*5dd0*/  FMNMX.FTZ R153, R155, R153, !PT ;  /* 0x000000999b997209 */ /* 0x000fe20007810000 */
[-C--:B------:R-:W-:Y:S01]  /*5de0*/  FMUL.FTZ R101, R101, R170.reuse ;  /* 0x000000aa65657220 */ /* 0x080fe20000410000 */
[-C--:B------:R-:W-:Y:S01]  /*5df0*/  FMUL.FTZ R104, R104, R170.reuse ;  /* 0x000000aa68687220 */ /* 0x080fe20000410000 */
[-C--:B------:R-:W-:Y:S01]  /*5e00*/  FMUL.FTZ R105, R105, R170.reuse ;  /* 0x000000aa69697220 */ /* 0x080fe20000410000 */
[----:B------:R-:W-:Y:S01]  /*5e10*/  FMNMX.FTZ R153, R197, R153, !PT ;  /* 0x00000099c5997209 */ /* 0x000fe20007810000 */
[-C--:B------:R-:W-:Y:S01]  /*5e20*/  FMUL.FTZ R108, R108, R170.reuse ;  /* 0x000000aa6c6c7220 */ /* 0x080fe20000410000 */
[----:B------:R-:W4:Y:S01]  /*5e30*/  MUFU.TANH R182, R182 ;  /* 0x000000b600b67308 */ /* 0x000f220000002400 */
[-C--:B------:R-:W-:Y:S01]  /*5e40*/  FMUL.FTZ R109, R109, R170.reuse ;  /* 0x000000aa6d6d7220 */ /* 0x080fe20000410000 */
[----:B------:R-:W-:Y:S01]  /*5e50*/  FMNMX.FTZ R153, R220, R153, !PT ;  /* 0x00000099dc997209 */ /* 0x000fe20007810000 */
[-C--:B------:R-:W-:Y:S01]  /*5e60*/  FMUL.FTZ R112, R112, R170.reuse ;  /* 0x000000aa70707220 */ /* 0x080fe20000410000 */
[-C--:B------:R-:W-:Y:S01]  /*5e70*/  FMUL.FTZ R113, R113, R170.reuse ;  /* 0x000000aa71717220 */ /* 0x080fe20000410000 */
[-C--:B------:R-:W-:Y:S01]  /*5e80*/  FMUL.FTZ R116, R116, R170.reuse ;  /* 0x000000aa74747220 */ /* 0x080fe20000410000 */
[----:B------:R-:W-:Y:S01]  /*5e90*/  FMNMX.FTZ R153, R158, R153, !PT ;  /* 0x000000999e997209 */ /* 0x000fe20007810000 */
[-C--:B------:R-:W-:Y:S01]  /*5ea0*/  FMUL.FTZ R117, R117, R170.reuse ;  /* 0x000000aa75757220 */ /* 0x080fe20000410000 */
[----:B------:R-:W5:Y:S01]  /*5eb0*/  MUFU.TANH R183, R183 ;  /* 0x000000b700b77308 */ /* 0x000f620000002400 */
[-C--:B------:R-:W-:Y:S01]  /*5ec0*/  FMUL.FTZ R120, R120, R170.reuse ;  /* 0x000000aa78787220 */ /* 0x080fe20000410000 */
[----:B------:R-:W-:Y:S01]  /*5ed0*/  FMNMX.FTZ R153, R159, R153, !PT ;  /* 0x000000999f997209 */ /* 0x000fe20007810000 */
[-C--:B------:R-:W-:Y:S01]  /*5ee0*/  FMUL.FTZ R121, R121, R170.reuse ;  /* 0x000000aa79797220 */ /* 0x080fe20000410000 */
[-C--:B------:R-:W-:Y:S01]  /*5ef0*/  FMUL.FTZ R124, R124, R170.reuse ;  /* 0x000000aa7c7c7220 */ /* 0x080fe20000410000 */
[-C--:B------:R-:W-:Y:S01]  /*5f00*/  FMUL.FTZ R125, R125, R170.reuse ;  /* 0x000000aa7d7d7220 */ /* 0x080fe20000410000 */
[----:B------:R-:W-:Y:S01]  /*5f10*/  FMNMX.FTZ R153, R163, R153, !PT ;  /* 0x00000099a3997209 */ /* 0x000fe20007810000 */
[-C--:B------:R-:W-:Y:S01]  /*5f20*/  FMUL.FTZ R128, R128, R170.reuse ;  /* 0x000000aa80807220 */ /* 0x080fe20000410000 */
[----:B------:R-:W0:Y:S01]  /*5f30*/  MUFU.TANH R186, R186 ;  /* 0x000000ba00ba7308 */ /* 0x000e220000002400 */
        /* <DEDUP_REMOVED lines=16> */
[----:B------:R-:W-:Y:S01]  /*6040*/  FMUL.FTZ R149, R149, R170 ;  /* 0x000000aa95957220 */ /* 0x000fe20000410000 */
[----:B------:R-:W-:Y:S01]  /*6050*/  FMNMX.FTZ R153, R227, R153, !PT ;  /* 0x00000099e3997209 */ /* 0x000fe20007810000 */
[----:B------:R-:W-:-:S03]  /*6060*/  IMAD.U32 R170, RZ, RZ, UR5 ;  /* 0x00000005ffaa7e24 */ /* 0x000fc6000f8e00ff */
[----:B------:R-:W-:Y:S02]  /*6070*/  FMNMX.FTZ R153, R175, R153, !PT ;  /* 0x00000099af997209 */ /* 0x000fe40007810000 */
[----:B------:R-:W0:Y:S02]  /*6080*/  MUFU.TANH R191, R191 ;  /* 0x000000bf00bf7308 */ /* 0x000e240000002400 */
[----:B------:R-:W-:-:S04]  /*6090*/  FMNMX.FTZ R153, R179, R153, !PT ;  /* 0x00000099b3997209 */ /* 0x000fc80007810000 */
[----:B-1----:R-:W-:Y:S02]  /*60a0*/  FMNMX.FTZ R153, R216, R153, !PT ;  /* 0x00000099d8997209 */ /* 0x002fe40007810000 */
[----:B------:R-:W1:Y:S02]  /*60b0*/  MUFU.TANH R194, R194 ;  /* 0x000000c200c27308 */ /* 0x000e640000002400 */
[----:B--2---:R-:W-:-:S04]  /*60c0*/  FMNMX.FTZ R153, R217, R153, !PT ;  /* 0x00000099d9997209 */ /* 0x004fc80007810000 */
[----:B---3--:R-:W-:Y:S02]  /*60d0*/  FMNMX.FTZ R153, R178, R153, !PT ;  /* 0x00000099b2997209 */ /* 0x008fe40007810000 */
[----:B------:R-:W-:Y:S02]  /*60e0*/  MUFU.EX2 R161, R161 ;  /* 0x000000a100a17308 */ /* 0x000fe40000000800 */
[----:B----4-:R-:W-:-:S04]  /*60f0*/  FMNMX.FTZ R153, R182, R153, !PT ;  /* 0x00000099b6997209 */ /* 0x010fc80007810000 */
[----:B-----5:R-:W-:Y:S02]  /*6100*/  FMNMX.FTZ R153, R183, R153, !PT ;  /* 0x00000099b7997209 */ /* 0x020fe40007810000 */
[----:B------:R-:W-:Y:S02]  /*6110*/  MUFU.EX2 R168, R168 ;  /* 0x000000a800a87308 */ /* 0x000fe40000000800 */
[----:B0-----:R-:W-:-:S04]  /*6120*/  FMNMX.FTZ R153, R186, R153, !PT ;  /* 0x00000099ba997209 */ /* 0x001fc80007810000 */
[----:B------:R-:W-:Y:S02]  /*6130*/  FMNMX.FTZ R153, R187, R153, !PT ;  /* 0x00000099bb997209 */ /* 0x000fe40007810000 */
[----:B------:R-:W-:Y:S02]  /*6140*/  MUFU.EX2 R169, R169 ;  /* 0x000000a900a97308 */ /* 0x000fe40000000800 */
[----:B------:R-:W-:-:S04]  /*6150*/  FMNMX.FTZ R153, R190, R153, !PT ;  /* 0x00000099be997209 */ /* 0x000fc80007810000 */
[----:B------:R-:W-:Y:S02]  /*6160*/  FMNMX.FTZ R153, R191, R153, !PT ;  /* 0x00000099bf997209 */ /* 0x000fe40007810000 */
[----:B------:R-:W-:Y:S02]  /*6170*/  MUFU.EX2 R172, R172 ;  /* 0x000000ac00ac7308 */ /* 0x000fe40000000800 */
[----:B-1----:R-:W-:-:S05]  /*6180*/  FMNMX.FTZ R153, R194, R153, !PT ;  /* 0x00000099c2997209 */ /* 0x002fca0007810000 */
[----:B------:R-:W0:Y:S01]  /*6190*/  SHFL.BFLY PT, R164, R153, 0x2, 0x1f ;  /* 0x0c401f0099a47f89 */ /* 0x000e2200000e0000 */
[----:B------:R-:W-:Y:S08]  /*61a0*/  MUFU.EX2 R173, R173 ;  /* 0x000000ad00ad7308 */ /* 0x000ff00000000800 */
[----:B------:R-:W-:Y:S08]  /*61b0*/  MUFU.EX2 R176, R176 ;  /* 0x000000b000b07308 */ /* 0x000ff00000000800 */
[----:B------:R-:W-:Y:S01]  /*61c0*/  MUFU.EX2 R177, R177 ;  /* 0x000000b100b17308 */ /* 0x000fe20000000800 */
[----:B0-----:R-:W-:-:S07]  /*61d0*/  FMNMX.FTZ R164, R153, R164, !PT ;  /* 0x000000a499a47209 */ /* 0x001fce0007810000 */
[----:B------:R-:W-:Y:S01]  /*61e0*/  MUFU.EX2 R180, R180 ;  /* 0x000000b400b47308 */ /* 0x000fe20000000800 */
[----:B------:R-:W0:Y:S07]  /*61f0*/  SHFL.BFLY PT, R153, R164, 0x1, 0x1f ;  /* 0x0c201f00a4997f89 */ /* 0x000e2e00000e0000 */
[----:B------:R-:W-:Y:S08]  /*6200*/  MUFU.EX2 R181, R181 ;  /* 0x000000b500b57308 */ /* 0x000ff00000000800 */
[----:B------:R-:W-:Y:S08]  /*6210*/  MUFU.EX2 R184, R184 ;  /* 0x000000b800b87308 */ /* 0x000ff00000000800 */
[----:B------:R-:W-:Y:S01]  /*6220*/  MUFU.EX2 R185, R185 ;  /* 0x000000b900b97308 */ /* 0x000fe20000000800 */
[----:B0-----:R-:W-:-:S07]  /*6230*/  FMNMX.FTZ R164, R164, R153, !PT ;  /* 0x00000099a4a47209 */ /* 0x001fce0007810000 */
[----:B------:R-:W-:Y:S01]  /*6240*/  MUFU.EX2 R188, R188 ;  /* 0x000000bc00bc7308 */ /* 0x000fe20000000800 */
[C---:B------:R-:W-:Y:S01]  /*6250*/  FADD.FTZ R153, -R164.reuse, R215 ;  /* 0x000000d7a4997221 */ /* 0x040fe20000010100 */
[----:B------:R-:W-:Y:S01]  /*6260*/  SHF.R.U32.HI R215, RZ, 0x7, R167 ;  /* 0x00000007ffd77819 */ /* 0x000fe200000116a7 */
[-C--:B------:R-:W-:Y:S02]  /*6270*/  FMUL.FTZ R198, R164, R21.reuse ;  /* 0x00000015a4c67220 */ /* 0x080fe40000410000 */
[-C--:B------:R-:W-:Y:S01]  /*6280*/  FMUL.FTZ R153, R153, R21.reuse ;  /* 0x0000001599997220 */ /* 0x080fe20000410000 */
[----:B------:R-:W-:Y:S01]  /*6290*/  IADD3 R167, -R215, 0xb, RZ ;  /* 0x0000000bd7a77810 */ /* 0x000fe20007ffe1ff */
[-CC-:B------:R-:W-:Y:S01]  /*62a0*/  FFMA.FTZ R193, R193, R21.reuse, -R198.reuse ;  /* 0x00000015c1c17223 */ /* 0x180fe200000108c6 */
[-CC-:B------:R-:W-:Y:S01]  /*62b0*/  FFMA.FTZ R199, R155, R21.reuse, -R198.reuse ;  /* 0x000000159bc77223 */ /* 0x180fe200000108c6 */
[----:B------:R0:W1:Y:S01]  /*62c0*/  MUFU.EX2 R195, R153 ;  /* 0x0000009900c37308 */ /* 0x0000620000000800 */
[-CC-:B------:R-:W-:Y:S01]  /*62d0*/  FFMA.FTZ R197, R197, R21.reuse, -R198.reuse ;  /* 0x00000015c5c57223 */ /* 0x180fe200000108c6 */
[-CC-:B------:R-:W-:Y:S01]  /*62e0*/  FFMA.FTZ R186, R186, R21.reuse, -R198.reuse ;  /* 0x00000015baba7223 */ /* 0x180fe200000108c6 */
[-CC-:B------:R-:W-:Y:S01]  /*62f0*/  FFMA.FTZ R187, R187, R21.reuse, -R198.reuse ;  /* 0x00000015bbbb7223 */ /* 0x180fe200000108c6 */
[-CC-:B------:R-:W-:Y:S01]  /*6300*/  FFMA.FTZ R190, R190, R21.reuse, -R198.reuse ;  /* 0x00000015bebe7223 */ /* 0x180fe200000108c6 */
[-CC-:B------:R-:W-:Y:S01]  /*6310*/  FFMA.FTZ R191, R191, R21.reuse, -R198.reuse ;  /* 0x00000015bfbf7223 */ /* 0x180fe200000108c6 */
[----:B------:R-:W-:-:S02]  /*6320*/  FFMA.FTZ R194, R194, R21, -R198 ;  /* 0x00000015c2c27223 */ /* 0x000fc400000108c6 */
[----:B------:R-:W-:Y:S01]  /*6330*/  MUFU.EX2 R193, R193 ;  /* 0x000000c100c17308 */ /* 0x000fe20000000800 */
[C---:B0-----:R-:W-:Y:S02]  /*6340*/  @!P1 VIADD R153, R170.reuse, 0x32440 ;  /* 0x00032440aa999836 */ /* 0x041fe40000000000 */
[----:B------:R-:W-:-:S03]  /*6350*/  @!P1 VIADD R170, R170, 0x32460 ;  /* 0x00032460aaaa9836 */ /* 0x000fc60000000000 */
[----:B------:R-:W-:Y:S01]  /*6360*/  @!P1 PRMT R153, RZ, 0x654, R153 ;  /* 0x00000654ff999816 */ /* 0x000fe20000000099 */
[----:B------:R0:W-:Y:S06]  /*6370*/  BAR.ARV R167, 0x100 ;  /* 0x000400a70000751d */ /* 0x0001ec0000002000 */
[----:B------:R2:W-:Y:S01]  /*6380*/  @!P1 SYNCS.ARRIVE.TRANS64.RED.A1T0 RZ, [R153+URZ], RZ ;  /* 0x000000ff99ff99a7 */ /* 0x0005e2000810043f */
[----:B------:R-:W3:Y:S01]  /*6390*/  MUFU.EX2 R199, R199 ;  /* 0x000000c700c77308 */ /* 0x000ee20000000800 */
[-C--:B-1----:R-:W-:Y:S01]  /*63a0*/  FMUL.FTZ R26, R26, R195.reuse ;  /* 0x000000c31a1a7220 */ /* 0x082fe20000410000 */
[-C--:B------:R-:W-:Y:S01]  /*63b0*/  FMUL.FTZ R27, R27, R195.reuse ;  /* 0x000000c31b1b7220 */ /* 0x080fe20000410000 */
[-C--:B------:R-:W-:Y:S01]  /*63c0*/  FMUL.FTZ R30, R30, R195.reuse ;  /* 0x000000c31e1e7220 */ /* 0x080fe20000410000 */
[-C--:B------:R-:W-:Y:S01]  /*63d0*/  FMUL.FTZ R31, R31, R195.reuse ;  /* 0x000000c31f1f7220 */ /* 0x080fe20000410000 */
[-C--:B------:R-:W-:Y:S01]  /*63e0*/  FMUL.FTZ R34, R34, R195.reuse ;  /* 0x000000c322227220 */ /* 0x080fe20000410000 */
[----:B------:R-:W-:Y:S01]  /*63f0*/  FMUL.FTZ R35, R35, R195 ;  /* 0x000000c323237220 */ /* 0x000fe20000410000 */
[----:B--2---:R-:W-:-:S02]  /*6400*/  VIADD R153, R215, 0x8 ;  /* 0x00000008d7997836 */ /* 0x004fc40000000000 */
[----:B------:R-:W-:Y:S01]  /*6410*/  FFMA.FTZ R215, R220, R21, -R198 ;  /* 0x00000015dcd77223 */ /* 0x000fe200000108c6 */
[----:B------:R-:W-:Y:S01]  /*6420*/  MUFU.EX2 R197, R197 ;  /* 0x000000c500c57308 */ /* 0x000fe20000000800 */
[-C--:B------:R-:W-:Y:S01]  /*6430*/  FMUL.FTZ R38, R38, R195.reuse ;  /* 0x000000c326267220 */ /* 0x080fe20000410000 */
[-C--:B------:R-:W-:Y:S01]  /*6440*/  FMUL.FTZ R39, R39, R195.reuse ;  /* 0x000000c327277220 */ /* 0x080fe20000410000 */
[----:B------:R3:W-:Y:S01]  /*6450*/  BAR.SYNC.DEFER_BLOCKING R153, 0x100 ;  /* 0x000400990000751d */ /* 0x0007e20000010000 */
        /* <DEDUP_REMOVED lines=57> */
[----:B---3--:R-:W-:Y:S01]  /*67f0*/  F2FP.F16.F32.PACK_AB R153, R199, R193 ;  /* 0x000000c1c799723e */ /* 0x008fe200000000ff */
[----:B------:R-:W2:Y:S01]  /*6800*/  MUFU.EX2 R220, R160 ;  /* 0x000000a000dc7308 */ /* 0x000ea20000000800 */
[----:B-1----:R-:W-:Y:S01]  /*6810*/  F2FP.F16.F32.PACK_AB R155, R215, R197 ;  /* 0x000000c5d79b723e */ /* 0x002fe200000000ff */
[----:B------:R-:W-:Y:S01]  /*6820*/  FFMA.FTZ R193, R195, R214, R193 ;  /* 0x000000d6c3c17223 */ /* 0x000fe200000100c1 */
[----:B------:R-:W-:-:S02]  /*6830*/  @!P1 PRMT R170, RZ, 0x654, R170 ;  /* 0x00000654ffaa9816 */ /* 0x000fc400000000aa */
[----:B------:R-:W-:Y:S01]  /*6840*/  WARPGROUP.ARRIVE ;  /* 0x00000000000079c5 */ /* 0x000fe20000000000 */
[----:B------:R-:W-:Y:S02]  /*6850*/  FADD.FTZ R193, R199, R193 ;  /* 0x000000c1c7c17221 */ /* 0x000fe40000010000 */
[----:B------:R1:W-:Y:S02]  /*6860*/  MUFU.EX2 R160, R165 ;  /* 0x000000a500a07308 */ /* 0x0003e40000000800 */
[----:B------:R-:W-:Y:S01]  /*6870*/  FADD.FTZ R193, R197, R193 ;  /* 0x000000c1c5c17221 */ /* 0x000fe20000010000 */
[----:B------:R-:W-:Y:S01]  /*6880*/  HGMMA.64x256x16.F32 R24, R152, gdesc[UR8].tnspB, R24, gsb0 ;  /* 0x43e0000898187df0 */ /* 0x000fe20008000818 */
[----:B------:R-:W-:Y:S01]  /*6890*/  UIADD3 UR10, UR6, 0x80, URZ ;  /* 0x00000080060a7890 */ /* 0x000fe2000fffe03f */
[----:B------:R-:W-:Y:S01]  /*68a0*/  UMOV UR11, 0x40000040 ;  /* 0x40000040000b7882 */ /* 0x000fe20000000000 */
[----:B------:R-:W-:Y:S02]  /*68b0*/  FADD.FTZ R215, R215, R193 ;  /* 0x000000c1d7d77221 */ /* 0x000fe40000010000 */
[----:B------:R-:W-:Y:S01]  /*68c0*/  MUFU.EX2 R189, R189 ;  /* 0x000000bd00bd7308 */ /* 0x000fe20000000800 */
[----:B-1----:R-:W-:Y:S01]  /*68d0*/  FFMA.FTZ R165, R166, R21, -R198 ;  /* 0x00000015a6a57223 */ /* 0x002fe200000108c6 */
[----:B--2---:R-:W-:-:S06]  /*68e0*/  FADD.FTZ R156, R220, R156 ;  /* 0x0000009cdc9c7221 */ /* 0x004fcc0000010000 */
[----:B------:R-:W-:Y:S08]  /*68f0*/  MUFU.EX2 R165, R165 ;  /* 0x000000a500a57308 */ /* 0x000ff00000000800 */
        /* <DEDUP_REMOVED lines=8> */
[----:B------:R-:W-:-:S02]  /*6980*/  WARPGROUP.DEPBAR.LE gsb0, 0x0 ;  /* 0x00008000000079c5 */ /* 0x000fc40000010000 */
[-CC-:B------:R-:W-:Y:S01]  /*6990*/  FFMA.FTZ R152, R158, R21.reuse, -R198.reuse ;  /* 0x000000159e987223 */ /* 0x180fe200000108c6 */
[-CC-:B------:R-:W-:Y:S01]  /*69a0*/  FFMA.FTZ R153, R159, R21.reuse, -R198.reuse ;  /* 0x000000159f997223 */ /* 0x180fe200000108c6 */
[----:B------:R-:W-:-:S03]  /*69b0*/  FFMA.FTZ R155, R163, R21, -R198 ;  /* 0x00000015a39b7223 */ /* 0x000fc600000108c6 */
[----:B------:R-:W1:Y:S01]  /*69c0*/  MUFU.EX2 R154, R157 ;  /* 0x0000009d009a7308 */ /* 0x000e620000000800 */
[C---:B------:R-:W-:Y:S01]  /*69d0*/  FADD.FTZ R163, R161.reuse, R156 ;  /* 0x0000009ca1a37221 */ /* 0x040fe20000010000 */
[----:B------:R-:W-:-:S06]  /*69e0*/  F2FP.F16.F32.PACK_AB R156, R161, R220 ;  /* 0x000000dca19c723e */ /* 0x000fcc00000000ff */
[----:B------:R-:W2:Y:S08]  /*69f0*/  MUFU.EX2 R152, R152 ;  /* 0x0000009800987308 */ /* 0x000eb00000000800 */
[----:B------:R-:W3:Y:S01]  /*6a00*/  MUFU.EX2 R153, R153 ;  /* 0x0000009900997308 */ /* 0x000ee20000000800 */
[----:B-1----:R-:W-:Y:S01]  /*6a10*/  F2FP.F16.F32.PACK_AB R158, R160, R154 ;  /* 0x0000009aa09e723e */ /* 0x002fe200000000ff */
[----:B------:R-:W-:-:S04]  /*6a20*/  FADD.FTZ R154, R154, R163 ;  /* 0x000000a39a9a7221 */ /* 0x000fc80000010000 */
[----:B------:R-:W-:Y:S01]  /*6a30*/  FADD.FTZ R154, R160, R154 ;  /* 0x0000009aa09a7221 */ /* 0x000fe20000010000 */
[----:B------:R-:W-:Y:S01]  /*6a40*/  F2FP.F16.F32.PACK_AB R160, R169, R168 ;  /* 0x000000a8a9a0723e */ /* 0x000fe200000000ff */
[----:B------:R-:W1:Y:S01]  /*6a50*/  MUFU.EX2 R155, R155 ;  /* 0x0000009b009b7308 */ /* 0x000e620000000800 */
[----:B--2---:R-:W-:Y:S01]  /*6a60*/  FADD.FTZ R215, R152, R215 ;  /* 0x000000d798d77221 */ /* 0x004fe20000010000 */
[----:B------:R-:W-:Y:S01]  /*6a70*/  FADD.FTZ R154, R168, R154 ;  /* 0x0000009aa89a7221 */ /* 0x000fe20000010000 */
[----:B------:R-:W-:-:S03]  /*6a80*/  FFMA.FTZ R168, R178, R21, -R198 ;  /* 0x00000015b2a87223 */ /* 0x000fc600000108c6 */
[----:B------:R-:W-:Y:S01]  /*6a90*/  FADD.FTZ R154, R169, R154 ;  /* 0x0000009aa99a7221 */ /* 0x000fe20000010000 */
[----:B------:R-:W-:Y:S01]  /*6aa0*/  FFMA.FTZ R169, R182, R21, -R198 ;  /* 0x00000015b6a97223 */ /* 0x000fe200000108c6 */
[C---:B---3--:R-:W-:Y:S01]  /*6ab0*/  F2FP.F16.F32.PACK_AB R157, R153.reuse, R152 ;  /* 0x00000098999d723e */ /* 0x048fe200000000ff */
[----:B------:R-:W-:Y:S01]  /*6ac0*/  FADD.FTZ R166, R153, R215 ;  /* 0x000000d799a67221 */ /* 0x000fe20000010000 */
[----:B------:R-:W-:Y:S01]  /*6ad0*/  F2FP.F16.F32.PACK_AB R152, R177, R176 ;  /* 0x000000b0b198723e */ /* 0x000fe200000000ff */
[----:B------:R-:W-:Y:S01]  /*6ae0*/  MUFU.EX2 R168, R168 ;  /* 0x000000a800a87308 */ /* 0x000fe20000000800 */
[----:B------:R-:W-:Y:S01]  /*6af0*/  IMAD.MOV.U32 R215, RZ, RZ, R164 ;  /* 0x000000ffffd77224 */ /* 0x000fe200078e00a4 */
[----:B-1----:R-:W-:Y:S01]  /*6b00*/  F2FP.F16.F32.PACK_AB R159, R165, R155 ;  /* 0x0000009ba59f723e */ /* 0x002fe200000000ff */
[----:B------:R-:W-:-:S05]  /*6b10*/  FADD.FTZ R166, R155, R166 ;  /* 0x000000a69ba67221 */ /* 0x000fca0000010000 */
[----:B------:R-:W-:Y:S01]  /*6b20*/  MUFU.EX2 R169, R169 ;  /* 0x000000a900a97308 */ /* 0x000fe20000000800 */
[----:B------:R-:W-:Y:S01]  /*6b30*/  WARPGROUP.ARRIVE ;  /* 0x00000000000079c5 */ /* 0x000fe20000000000 */
[----:B------:R-:W-:-:S05]  /*6b40*/  FADD.FTZ R166, R165, R166 ;  /* 0x000000a6a5a67221 */ /* 0x000fca0000010000 */
[----:B------:R-:W-:Y:S01]  /*6b50*/  HGMMA.64x256x16.F32 R24, R156, gdesc[UR8].tnspB, R24, gsb0 ;  /* 0x43e000089c187df0 */ /* 0x000fe20008000818 */
[----:B------:R-:W-:Y:S01]  /*6b60*/  UIADD3 UR10, UR6, 0x100, URZ ;  /* 0x00000100060a7890 */ /* 0x000fe2000fffe03f */
[----:B------:R-:W-:Y:S01]  /*6b70*/  UMOV UR11, 0x40000040 ;  /* 0x40000040000b7882 */ /* 0x000fe20000000000 */
[----:B------:R-:W-:Y:S02]  /*6b80*/  WARPGROUP.DEPBAR.LE gsb0, 0x0 ;  /* 0x00008000000079c5 */ /* 0x000fe40000010000 */
[-CC-:B------:R-:W-:Y:S01]  /*6b90*/  FFMA.FTZ R158, R162, R21.reuse, -R198.reuse ;  /* 0x00000015a29e7223 */ /* 0x180fe200000108c6 */
[-CC-:B------:R-:W-:Y:S01]  /*6ba0*/  FFMA.FTZ R156, R171, R21.reuse, -R198.reuse ;  /* 0x00000015ab9c7223 */ /* 0x180fe200000108c6 */
[-CC-:B------:R-:W-:Y:S01]  /*6bb0*/  FFMA.FTZ R157, R174, R21.reuse, -R198.reuse ;  /* 0x00000015ae9d7223 */ /* 0x180fe200000108c6 */
[-C--:B------:R-:W-:Y:S01]  /*6bc0*/  FFMA.FTZ R159, R227, R21.reuse, -R198 ;  /* 0x00000015e39f7223 */ /* 0x080fe200000108c6 */
[----:B------:R-:W-:Y:S01]  /*6bd0*/  F2FP.F16.F32.PACK_AB R162, R173, R172 ;  /* 0x000000acada2723e */ /* 0x000fe200000000ff */
[----:B------:R-:W-:Y:S01]  /*6be0*/  FADD.FTZ R172, R172, R154 ;  /* 0x0000009aacac7221 */ /* 0x000fe20000010000 */
[----:B------:R-:W1:Y:S01]  /*6bf0*/  MUFU.EX2 R158, R158 ;  /* 0x0000009e009e7308 */ /* 0x000e620000000800 */
[----:B------:R-:W-:Y:S01]  /*6c00*/  F2FP.F16.F32.PACK_AB R154, R181, R180 ;  /* 0x000000b4b59a723e */ /* 0x000fe200000000ff */
[----:B------:R-:W-:Y:S01]  /*6c10*/  FFMA.FTZ R171, R183, R21, -R198 ;  /* 0x00000015b7ab7223 */ /* 0x000fe200000108c6 */
[----:B------:R-:W-:-:S04]  /*6c20*/  FADD.FTZ R173, R173, R172 ;  /* 0x000000acadad7221 */ /* 0x000fc80000010000 */
[----:B------:R-:W-:Y:S01]  /*6c30*/  FADD.FTZ R173, R176, R173 ;  /* 0x000000adb0ad7221 */ /* 0x000fe20000010000 */
[----:B------:R-:W2:Y:S03]  /*6c40*/  MUFU.EX2 R156, R156 ;  /* 0x0000009c009c7308 */ /* 0x000ea60000000800 */
[----:B------:R-:W-:-:S04]  /*6c50*/  FADD.FTZ R173, R177, R173 ;  /* 0x000000adb1ad7221 */ /* 0x000fc80000010000 */
[----:B------:R-:W-:Y:S01]  /*6c60*/  FADD.FTZ R173, R180, R173 ;  /* 0x000000adb4ad7221 */ /* 0x000fe20000010000 */
[----:B------:R-:W3:Y:S01]  /*6c70*/  MUFU.EX2 R157, R157 ;  /* 0x0000009d009d7308 */ /* 0x000ee20000000800 */
[----:B-1----:R-:W-:Y:S02]  /*6c80*/  FADD.FTZ R166, R158, R166 ;  /* 0x000000a69ea67221 */ /* 0x002fe40000010000 */
[----:B------:R-:W-:-:S04]  /*6c90*/  FADD.FTZ R173, R181, R173 ;  /* 0x000000adb5ad7221 */ /* 0x000fc80000010000 */
[----:B------:R-:W-:Y:S01]  /*6ca0*/  FADD.FTZ R173, R184, R173 ;  /* 0x000000adb8ad7221 */ /* 0x000fe20000010000 */
[----:B------:R-:W1:Y:S01]  /*6cb0*/  MUFU.EX2 R159, R159 ;  /* 0x0000009f009f7308 */ /* 0x000e620000000800 */
[C---:B--2---:R-:W-:Y:S01]  /*6cc0*/  F2FP.F16.F32.PACK_AB R161, R156.reuse, R158 ;  /* 0x0000009e9ca1723e */ /* 0x044fe200000000ff */
[----:B------:R-:W-:Y:S01]  /*6cd0*/  FADD.FTZ R166, R156, R166 ;  /* 0x000000a69ca67221 */ /* 0x000fe20000010000 */
[----:B------:R-:W-:-:S05]  /*6ce0*/  FADD.FTZ R173, R185, R173 ;  /* 0x000000adb9ad7221 */ /* 0x000fca0000010000 */
[----:B------:R-:W-:Y:S01]  /*6cf0*/  MUFU.EX2 R171, R171 ;  /* 0x000000ab00ab7308 */ /* 0x000fe20000000800 */
[----:B---3--:R-:W-:-:S07]  /*6d00*/  FADD.FTZ R166, R157, R166 ;  /* 0x000000a69da67221 */ /* 0x008fce0000010000 */
[----:B------:R-:W-:Y:S01]  /*6d10*/  MUFU.EX2 R172, R186 ;  /* 0x000000ba00ac7308 */ /* 0x000fe20000000800 */
[C---:B-1----:R-:W-:Y:S01]  /*6d20*/  F2FP.F16.F32.PACK_AB R163, R159.reuse, R157 ;  /* 0x0000009d9fa3723e */ /* 0x042fe200000000ff */
[----:B------:R-:W-:-:S03]  /*6d30*/  FADD.FTZ R166, R159, R166 ;  /* 0x000000a69fa67221 */ /* 0x000fc60000010000 */
[----:B------:R-:W-:-:S06]  /*6d40*/  WARPGROUP.ARRIVE ;  /* 0x00000000000079c5 */ /* 0x000fcc0000000000 */
[----:B------:R-:W-:Y:S01]  /*6d50*/  HGMMA.64x256x16.F32 R24, R160, gdesc[UR8].tnspB, R24, gsb0 ;  /* 0x43e00008a0187df0 */ /* 0x000fe20008000818 */
[----:B------:R-:W-:Y:S01]  /*6d60*/  UIADD3 UR10, UR6, 0x180, URZ ;  /* 0x00000180060a7890 */ /* 0x000fe2000fffe03f */
[----:B------:R-:W-:Y:S01]  /*6d70*/  UMOV UR11, 0x40000040 ;  /* 0x40000040000b7882 */ /* 0x000fe20000000000 */
[----:B------:R-:W-:Y:S02]  /*6d80*/  WARPGROUP.DEPBAR.LE gsb0, 0x0 ;  /* 0x00008000000079c5 */ /* 0x000fe40000010000 */
[-CC-:B------:R-:W-:Y:S01]  /*6d90*/  FFMA.FTZ R162, R175, R21.reuse, -R198.reuse ;  /* 0x00000015afa27223 */ /* 0x180fe200000108c6 */
[-CC-:B------:R-:W-:Y:S01]  /*6da0*/  FFMA.FTZ R160, R179, R21.reuse, -R198.reuse ;  /* 0x00000015b3a07223 */ /* 0x180fe200000108c6 */
[-CC-:B------:R-:W-:Y:S01]  /*6db0*/  FFMA.FTZ R161, R216, R21.reuse, -R198.reuse ;  /* 0x00000015d8a17223 */ /* 0x180fe200000108c6 */
[----:B------:R-:W-:Y:S01]  /*6dc0*/  FFMA.FTZ R163, R217, R21, -R198 ;  /* 0x00000015d9a37223 */ /* 0x000fe200000108c6 */
[----:B------:R-:W-:Y:S02]  /*6dd0*/  IMAD.MOV.U32 R216, RZ, RZ, R20 ;  /* 0x000000ffffd87224 */ /* 0x000fe400078e0014 */
[----:B------:R-:W-:Y:S08]  /*6de0*/  MUFU.EX2 R162, R162 ;  /* 0x000000a200a27308 */ /* 0x000ff00000000800 */
[----:B------:R-:W1:Y:S08]  /*6df0*/  MUFU.EX2 R160, R160 ;  /* 0x000000a000a07308 */ /* 0x000e700000000800 */
[----:B------:R-:W2:Y:S08]  /*6e00*/  MUFU.EX2 R161, R161 ;  /* 0x000000a100a17308 */ /* 0x000eb00000000800 */
[----:B------:R-:W3:Y:S01]  /*6e10*/  MUFU.EX2 R163, R163 ;  /* 0x000000a300a37308 */ /* 0x000ee20000000800 */
[----:B-1----:R-:W-:Y:S01]  /*6e20*/  F2FP.F16.F32.PACK_AB R153, R160, R162 ;  /* 0x000000a2a099723e */ /* 0x002fe200000000ff */
[----:B------:R-:W-:-:S04]  /*6e30*/  FADD.FTZ R162, R162, R166 ;  /* 0x000000a6a2a27221 */ /* 0x000fc80000010000 */
[----:B------:R-:W-:-:S04]  /*6e40*/  FADD.FTZ R162, R160, R162 ;  /* 0x000000a2a0a27221 */ /* 0x000fc80000010000 */
[----:B--2---:R-:W-:Y:S01]  /*6e50*/  FADD.FTZ R162, R161, R162 ;  /* 0x000000a2a1a27221 */ /* 0x004fe20000010000 */
[----:B---3--:R-:W-:-:S03]  /*6e60*/  F2FP.F16.F32.PACK_AB R155, R163, R161 ;  /* 0x000000a1a39b723e */ /* 0x008fc600000000ff */
[----:B------:R-:W-:Y:S01]  /*6e70*/  FADD.FTZ R162, R163, R162 ;  /* 0x000000a2a3a27221 */ /* 0x000fe20000010000 */
[----:B------:R-:W-:-:S03]  /*6e80*/  WARPGROUP.ARRIVE ;  /* 0x00000000000079c5 */ /* 0x000fc60000000000 */
[----:B------:R-:W-:-:S04]  /*6e90*/  FADD.FTZ R162, R168, R162 ;  /* 0x000000a2a8a27221 */ /* 0x000fc80000010000 */
[----:B------:R-:W-:Y:S01]  /*6ea0*/  FADD.FTZ R162, R169, R162 ;  /* 0x000000a2a9a27221 */ /* 0x000fe20000010000 */
[----:B------:R-:W-:Y:S01]  /*6eb0*/  HGMMA.64x256x16.F32 R24, R152, gdesc[UR8].tnspB, R24, gsb0 ;  /* 0x43e0000898187df0 */ /* 0x000fe20008000818 */
[----:B------:R-:W-:Y:S01]  /*6ec0*/  UIADD3 UR10, UR6, 0x200, URZ ;  /* 0x00000200060a7890 */ /* 0x000fe2000fffe03f */
[----:B------:R-:W-:Y:S01]  /*6ed0*/  UMOV UR11, 0x40000040 ;  /* 0x40000040000b7882 */ /* 0x000fe20000000000 */
[----:B------:R-:W-:Y:S01]  /*6ee0*/  UIADD3 UR6, UR6, 0x280, URZ ;  /* 0x0000028006067890 */ /* 0x000fe2000fffe03f */
[----:B------:R-:W-:Y:S02]  /*6ef0*/  WARPGROUP.DEPBAR.LE gsb0, 0x0 ;  /* 0x00008000000079c5 */ /* 0x000fe40000010000 */
[----:B------:R-:W-:Y:S02]  /*6f00*/  F2FP.F16.F32.PACK_AB R152, R185, R184 ;  /* 0x000000b8b998723e */ /* 0x000fe400000000ff */
[----:B------:R-:W-:Y:S01]  /*6f10*/  F2FP.F16.F32.PACK_AB R154, R189, R188 ;  /* 0x000000bcbd9a723e */ /* 0x000fe200000000ff */
[----:B------:R-:W-:Y:S01]  /*6f20*/  FADD.FTZ R188, R188, R173 ;  /* 0x000000adbcbc7221 */ /* 0x000fe20000010000 */
[----:B------:R-:W-:-:S02]  /*6f30*/  F2FP.F16.F32.PACK_AB R153, R169, R168 ;  /* 0x000000a8a999723e */ /* 0x000fc400000000ff */
[C---:B------:R-:W-:Y:S01]  /*6f40*/  F2FP.F16.F32.PACK_AB R155, R172.reuse, R171 ;  /* 0x000000abac9b723e */ /* 0x040fe200000000ff */
[----:B------:R-:W-:Y:S01]  /*6f50*/  FADD.FTZ R171, R171, R162 ;  /* 0x000000a2abab7221 */ /* 0x000fe20000010000 */
[----:B------:R-:W-:Y:S02]  /*6f60*/  FADD.FTZ R189, R189, R188 ;  /* 0x000000bcbdbd7221 */ /* 0x000fe40000010000 */
[----:B------:R-:W-:Y:S01]  /*6f70*/  WARPGROUP.ARRIVE ;  /* 0x00000000000079c5 */ /* 0x000fe20000000000 */
[----:B------:R-:W-:Y:S01]  /*6f80*/  FADD.FTZ R172, R172, R171 ;  /* 0x000000abacac7221 */ /* 0x000fe20000010000 */
[----:B------:R-:W-:-:S10]  /*6f90*/  FADD.FTZ R189, R192, R189 ;  /* 0x000000bdc0bd7221 */ /* 0x000fd40000010000 */
[----:B------:R-:W-:Y:S01]  /*6fa0*/  HGMMA.64x256x16.F32 R24, R152, gdesc[UR8].tnspB, R24, gsb0 ;  /* 0x43e0000898187df0 */ /* 0x000fe20008000818 */
[----:B------:R-:W-:Y:S01]  /*6fb0*/  UMOV UR10, UR6 ;  /* 0x00000006000a7c82 */ /* 0x000fe20008000000 */
[----:B------:R-:W-:Y:S01]  /*6fc0*/  UMOV UR11, 0x40000040 ;  /* 0x40000040000b7882 */ /* 0x000fe20000000000 */
[C---:B------:R-:W-:Y:S01]  /*6fd0*/  FADD.FTZ R189, R218.reuse, R189 ;  /* 0x000000bddabd7221 */ /* 0x040fe20000010000 */
[----:B------:R-:W-:Y:S02]  /*6fe0*/  WARPGROUP.DEPBAR.LE gsb0, 0x0 ;  /* 0x00008000000079c5 */ /* 0x000fe40000010000 */
[----:B------:R-:W-:Y:S02]  /*6ff0*/  F2FP.F16.F32.PACK_AB R152, R218, R192 ;  /* 0x000000c0da98723e */ /* 0x000fe400000000ff */
        /* <DEDUP_REMOVED lines=8> */
[----:B------:R-:W-:-:S04]  /*7080*/  FADD.FTZ R191, R191, R190 ;  /* 0x000000bebfbf7221 */ /* 0x000fc80000010000 */
[----:B------:R-:W-:-:S07]  /*7090*/  FADD.FTZ R214, R194, R191 ;  /* 0x000000bfc2d67221 */ /* 0x000fce0000010000 */
[----:B------:R-:W-:Y:S03]  /*70a0*/  HGMMA.64x256x16.F32 R24, R152, gdesc[UR8].tnspB, R24, gsb0 ;  /* 0x43e0000898187df0 */ /* 0x000fe60008000818 */
[----:B------:R-:W-:Y:S02]  /*70b0*/  WARPGROUP.DEPBAR.LE gsb0, 0x0 ;  /* 0x00008000000079c5 */ /* 0x000fe40000010000 */
[----:B------:R0:W-:Y:S01]  /*70c0*/  @!P1 SYNCS.ARRIVE.TRANS64.RED.A1T0 RZ, [R170+URZ], RZ ;  /* 0x000000ffaaff99a7 */ /* 0x0001e2000810043f */
[----:B------:R-:W-:Y:S05]  /*70d0*/  @P2 BRA `(.L_x_1082) ;  /* 0xffffffd400c02947 */ /* 0x000fea000383ffff */
.L_x_1073:
[----:B------:R-:W2:Y:S01]  /*70e0*/  LDL.LU R152, [R1+0x14] ;  /* 0x0000140001987983 */ /* 0x000ea20000300800 */
[----:B------:R-:W-:Y:S01]  /*70f0*/  UIADD3 UR36, UR36, 0x1, URZ ;  /* 0x0000000124247890 */ /* 0x000fe2000fffe03f */
[----:B------:R1:W-:Y:S06]  /*7100*/  BAR.ARV R167, 0x100 ;  /* 0x000400a70000751d */ /* 0x0003ec0000002000 */
[----:B------:R-:W-:Y:S02]  /*7110*/  UISETP.NE.AND UP0, UPT, UR36, 0x2, UPT ;  /* 0x000000022400788c */ /* 0x000fe4000bf05270 */
[----:B------:R-:W-:Y:S06]  /*7120*/  BAR.ARV 0x8, 0x180 ;  /* 0x0206000000007b1d */ /* 0x000fec0000002000 */
[----:B------:R-:W-:Y:S01]  /*7130*/  USEL UR4, URZ, 0x1, UP0 ;  /* 0x000000013f047887 */ /* 0x000fe20008000000 */
[----:B------:R-:W-:Y:S01]  /*7140*/  PLOP3.LUT P0, PT, PT, PT, PT, 0x8, 0x0 ;  /* 0x000000000000781c */ /* 0x000fe20003f0e170 */
[----:B------:R-:W3:Y:S01]  /*7150*/  SHFL.BFLY PT, R0, R217, 0x2, 0x1f ;  /* 0x0c401f00d9007f89 */ /* 0x000ee200000e0000 */
[----:B------:R-:W-:-:S02]  /*7160*/  USEL UR36, UR36, URZ, UP0 ;  /* 0x0000003f24247287 */ /* 0x000fc40008000000 */
[----:B------:R-:W-:Y:S01]  /*7170*/  ULOP3.LUT UR37, UR37, UR4, URZ, 0x3c, !UPT ;  /* 0x0000000425257292 */ /* 0x000fe2000f8e3c3f */
[----:B------:R-:W4:Y:S01]  /*7180*/  SHFL.BFLY PT, R5, R214, 0x2, 0x1f ;  /* 0x0c401f00d6057f89 */ /* 0x000f2200000e0000 */
[----:B---3--:R-:W-:Y:S01]  /*7190*/  FADD.FTZ R3, R0, R217 ;  /* 0x000000d900037221 */ /* 0x008fe20000010000 */
[----:B----4-:R-:W-:-:S04]  /*71a0*/  FADD.FTZ R5, R5, R214 ;  /* 0x000000d605057221 */ /* 0x010fc80000010000 */
[----:B------:R-:W3:Y:S04]  /*71b0*/  SHFL.BFLY PT, R0, R3, 0x1, 0x1f ;  /* 0x0c201f0003007f89 */ /* 0x000ee800000e0000 */
[----:B------:R-:W4:Y:S01]  /*71c0*/  SHFL.BFLY PT, R2, R5, 0x1, 0x1f ;  /* 0x0c201f0005027f89 */ /* 0x000f2200000e0000 */
[----:B---3--:R-:W-:Y:S01]  /*71d0*/  FADD.FTZ R6, R3, R0 ;  /* 0x0000000003067221 */ /* 0x008fe20000010000 */
[----:B------:R-:W-:Y:S02]  /*71e0*/  IMAD.MOV.U32 R0, RZ, RZ, RZ ;  /* 0x000000ffff007224 */ /* 0x000fe400078e00ff */
[----:B------:R-:W-:Y:S02]  /*71f0*/  IMAD.MOV.U32 R3, RZ, RZ, -0x800000 ;  /* 0xff800000ff037424 */ /* 0x000fe400078e00ff */
[----:B----4-:R-:W-:Y:S01]  /*7200*/  FADD.FTZ R7, R5, R2 ;  /* 0x0000000205077221 */ /* 0x010fe20000010000 */
[----:B------:R-:W-:Y:S01]  /*7210*/  FSETP.NE.FTZ.AND P1, PT, R6, RZ, PT ;  /* 0x000000ff0600720b */ /* 0x000fe20003f35000 */
[----:B------:R-:W-:-:S03]  /*7220*/  IMAD.MOV.U32 R2, RZ, RZ, RZ ;  /* 0x000000ffff027224 */ /* 0x000fc600078e00ff */
[----:B------:R-:W-:-:S09]  /*7230*/  FSETP.NE.FTZ.AND P2, PT, R7, RZ, PT ;  /* 0x000000ff0700720b */ /* 0x000fd20003f55000 */
[----:B------:R-:W3:Y:S08]  /*7240*/  @P1 MUFU.LG2 R4, R6 ;  /* 0x0000000600041308 */ /* 0x000ef00000000c00 */
[----:B------:R-:W4:Y:S08]  /*7250*/  @P2 MUFU.LG2 R5, R7 ;  /* 0x0000000700052308 */ /* 0x000f300000000c00 */
[----:B------:R5:W0:Y:S01]  /*7260*/  @P1 MUFU.RCP R2, R6 ;  /* 0x0000000600021308 */ /* 0x000a220000001000 */
[----:B---3--:R-:W-:-:S07]  /*7270*/  @P1 FMUL.FTZ R4, R4, 0.69314718246459960938 ;  /* 0x3f31721804041820 */ /* 0x008fce0000410000 */
[----:B------:R-:W3:Y:S01]  /*7280*/  @P2 MUFU.RCP R0, R7 ;  /* 0x0000000700002308 */ /* 0x000ee20000001000 */
[C---:B-----5:R-:W-:Y:S01]  /*7290*/  @P1 FMUL.FTZ R6, R21.reuse, 0.69314718246459960938 ;  /* 0x3f31721815061820 */ /* 0x060fe20000410000 */
[----:B------:R-:W-:Y:S01]  /*72a0*/  @P2 FMUL.FTZ R21, R21, 0.69314718246459960938 ;  /* 0x3f31721815152820 */ /* 0x000fe20000410000 */
[----:B----4-:R-:W-:-:S04]  /*72b0*/  @P2 FMUL.FTZ R5, R5, 0.69314718246459960938 ;  /* 0x3f31721805052820 */ /* 0x010fc80000410000 */
[----:B------:R-:W-:Y:S01]  /*72c0*/  @P2 FFMA.FTZ R3, R21, R164, R5 ;  /* 0x000000a415032223 */ /* 0x000fe20000010005 */
[-C--:B0-----:R-:W-:Y:S01]  /*72d0*/  FMUL.FTZ R24, R24, R2.reuse ;  /* 0x0000000218187220 */ /* 0x081fe20000410000 */
        /* <DEDUP_REMOVED lines=63> */
[----:B------:R-:W-:-:S02]  /*76d0*/  IMAD.MOV.U32 R2, RZ, RZ, -0x800000 ;  /* 0xff800000ff027424 */ /* 0x000fc400078e00ff */
        /* <DEDUP_REMOVED lines=65> */
[----:B--2---:R-:W-:-:S05]  /*7af0*/  VIADD R152, R152, 0x1 ;  /* 0x0000000198987836 */ /* 0x004fca0000000000 */
[----:B------:R1:W-:Y:S02]  /*7b00*/  STL [R1+0x14], R152 ;  /* 0x0000149801007387 */ /* 0x0003e40000100800 */
.L_x_1061:
[----:B------:R-:W2:Y:S01]  /*7b10*/  S2R R5, SR_CgaCtaId ;  /* 0x0000000000057919 */ /* 0x000ea20000008800 */
[----:B------:R-:W-:Y:S01]  /*7b20*/  MOV R0, 0x400 ;  /* 0x0000040000007802 */ /* 0x000fe20000000f00 */
[----:B------:R-:W-:Y:S01]  /*7b30*/  BSSY B0, `(.L_x_1083) ;  /* 0x0000466000007945 */ /* 0x000fe20003800000 */
[----:B------:R-:W-:Y:S02]  /*7b40*/  BAR.SYNC.DEFER_BLOCKING 0x5, 0x180 ;  /* 0x0146000000007b1d */ /* 0x000fe40000010000 */
[----:B--2---:R-:W-:-:S05]  /*7b50*/  LEA R0, R5, R0, 0x18 ;  /* 0x0000000005007211 */ /* 0x004fca00078ec0ff */
[----:B------:R2:W3:Y:S01]  /*7b60*/  LDS.128 R4, [R0+0x324d0] ;  /* 0x0324d00000047984 */ /* 0x0004e20000000c00 */
[----:B------:R-:W-:Y:S06]  /*7b70*/  BAR.ARV 0x4, 0x180 ;  /* 0x0106000000007b1d */ /* 0x000fec0000002000 */
[----:B------:R-:W-:Y:S05]  /*7b80*/  @P0 BRA `(.L_x_1084) ;  /* 0x0000003400e40947 */ /* 0x000fea0003800000 */
[----:B------:R-:W4:Y:S01]  /*7b90*/  LDL R8, [R1+0x80] ;  /* 0x0000800001087983 */ /* 0x000f220000100800 */
[----:B------:R-:W0:Y:S01]  /*7ba0*/  S2R R9, SR_SWINHI ;  /* 0x0000000000097919 */ /* 0x000e220000002f00 */
[----:B------:R-:W-:Y:S01]  /*7bb0*/  F2FP.F16.F32.PACK_AB R10, R29, R28 ;  /* 0x0000001c1d0a723e */ /* 0x000fe200000000ff */
[----:B------:R-:W-:Y:S01]  /*7bc0*/  ULDC.64 UR4, c[0x0][0xd08] ;  /* 0x0003420000047ab9 */ /* 0x000fe20000000a00 */
[----:B------:R-:W2:Y:S01]  /*7bd0*/  LDL.LU R162, [R1+0x10] ;  /* 0x0000100001a27983 */ /* 0x000ea20000300800 */
[----:B------:R-:W-:Y:S02]  /*7be0*/  F2FP.F16.F32.PACK_AB R11, R31, R30 ;  /* 0x0000001e1f0b723e */ /* 0x000fe400000000ff */
[----:B------:R-:W-:Y:S01]  /*7bf0*/  F2FP.F16.F32.PACK_AB R14, R37, R36 ;  /* 0x00000024250e723e */ /* 0x000fe200000000ff */
[----:B------:R-:W2:Y:S01]  /*7c00*/  LDL R161, [R1+0x7c] ;  /* 0x00007c0001a17983 */ /* 0x000ea20000100800 */
[----:B------:R-:W-:-:S03]  /*7c10*/  F2FP.F16.F32.PACK_AB R15, R39, R38 ;  /* 0x00000026270f723e */ /* 0x000fc600000000ff */
[----:B------:R-:W2:Y:S01]  /*7c20*/  LDL R160, [R1+0xc] ;  /* 0x00000c0001a07983 */ /* 0x000ea20000100800 */
[----:B------:R-:W-:Y:S02]  /*7c30*/  MOV R156, R0 ;  /* 0x00000000009c7202 */ /* 0x000fe40000000f00 */
[----:B0-----:R-:W-:Y:S01]  /*7c40*/  MOV R157, R9 ;  /* 0x00000009009d7202 */ /* 0x001fe20000000f00 */
[----:B------:R-:W-:Y:S02]  /*7c50*/  BAR.SYNC.DEFER_BLOCKING 0x1, 0x100 ;  /* 0x0044000000007b1d */ /* 0x000fe40000010000 */
[----:B----4-:R-:W-:-:S03]  /*7c60*/  IMAD.WIDE R20, R8, 0x2, R156 ;  /* 0x0000000208147825 */ /* 0x010fc600078e029c */
[C---:B------:R-:W-:Y:S02]  /*7c70*/  LOP3.LUT R9, R20.reuse, 0x380, RZ, 0xc0, !PT ;  /* 0x0000038014097812 */ /* 0x040fe400078ec0ff */
[C---:B------:R-:W-:Y:S02]  /*7c80*/  IADD3 R13, P0, R20.reuse, 0x20, RZ ;  /* 0x00000020140d7810 */ /* 0x040fe40007f1e0ff */
[----:B------:R-:W-:Y:S02]  /*7c90*/  IADD3 R19, P1, R20, 0x40, RZ ;  /* 0x0000004014137810 */ /* 0x000fe40007f3e0ff */
[----:B------:R-:W-:Y:S02]  /*7ca0*/  SHF.R.U64 R9, R9, 0x3, RZ ;  /* 0x0000000309097819 */ /* 0x000fe400000012ff */
[----:B------:R-:W-:Y:S02]  /*7cb0*/  LOP3.LUT R12, R13, 0x380, RZ, 0xc0, !PT ;  /* 0x000003800d0c7812 */ /* 0x000fe400078ec0ff */
[----:B------:R-:W-:-:S02]  /*7cc0*/  LOP3.LUT R18, R19, 0x380, RZ, 0xc0, !PT ;  /* 0x0000038013127812 */ /* 0x000fc400078ec0ff */
[----:B------:R-:W-:Y:S01]  /*7cd0*/  LOP3.LUT R8, R9, R20, RZ, 0x3c, !PT ;  /* 0x0000001409087212 */ /* 0x000fe200078e3cff */
[--C-:B------:R-:W-:Y:S01]  /*7ce0*/  IMAD.MOV.U32 R9, RZ, RZ, R21.reuse ;  /* 0x000000ffff097224 */ /* 0x100fe200078e0015 */
[----:B------:R-:W-:Y:S02]  /*7cf0*/  SHF.R.U64 R12, R12, 0x3, RZ ;  /* 0x000000030c0c7819 */ /* 0x000fe400000012ff */
[----:B------:R-:W-:Y:S02]  /*7d00*/  SHF.R.U64 R18, R18, 0x3, RZ ;  /* 0x0000000312127819 */ /* 0x000fe400000012ff */
[----:B------:R-:W-:Y:S01]  /*7d10*/  LOP3.LUT R12, R12, R13, RZ, 0x3c, !PT ;  /* 0x0000000d0c0c7212 */ /* 0x000fe200078e3cff */
[----:B------:R-:W-:Y:S01]  /*7d20*/  IMAD.X R13, RZ, RZ, R21, P0 ;  /* 0x000000ffff0d7224 */ /* 0x000fe200000e0615 */
[----:B---3--:R-:W-:Y:S02]  /*7d30*/  MOV R4, R8 ;  /* 0x0000000800047202 */ /* 0x008fe40000000f00 */
[----:B------:R-:W-:-:S02]  /*7d40*/  F2FP.F16.F32.PACK_AB R8, R25, R24 ;  /* 0x000000181908723e */ /* 0x000fc400000000ff */
[----:B------:R-:W-:Y:S02]  /*7d50*/  F2FP.F16.F32.PACK_AB R9, R27, R26 ;  /* 0x0000001a1b09723e */ /* 0x000fe400000000ff */
[----:B------:R-:W-:Y:S01]  /*7d60*/  LOP3.LUT R18, R18, R19, RZ, 0x3c, !PT ;  /* 0x0000001312127212 */ /* 0x000fe200078e3cff */
[----:B------:R-:W-:Y:S01]  /*7d70*/  IMAD.X R19, RZ, RZ, R21, P1 ;  /* 0x000000ffff137224 */ /* 0x000fe200008e0615 */
[C---:B------:R-:W-:Y:S02]  /*7d80*/  IADD3 R17, P0, R20.reuse, 0x60, RZ ;  /* 0x0000006014117810 */ /* 0x040fe40007f1e0ff */
[----:B------:R-:W-:Y:S01]  /*7d90*/  IADD3 R153, P1, R20, 0x4000, RZ ;  /* 0x0000400014997810 */ /* 0x000fe20007f3e0ff */
[----:B------:R0:W-:Y:S01]  /*7da0*/  STSM.16.M88.4 [R4], R8 ;  /* 0x0000000804007844 */ /* 0x0001e20000000200 */
[----:B------:R-:W-:-:S04]  /*7db0*/  LOP3.LUT R16, R17, 0x380, RZ, 0xc0, !PT ;  /* 0x0000038011107812 */ /* 0x000fc800078ec0ff */
[----:B------:R-:W-:Y:S02]  /*7dc0*/  SHF.R.U64 R16, R16, 0x3, RZ ;  /* 0x0000000310107819 */ /* 0x000fe400000012ff */
[----:B------:R-:W-:Y:S02]  /*7dd0*/  MOV R22, R12 ;  /* 0x0000000c00167202 */ /* 0x000fe40000000f00 */
[----:B------:R-:W-:Y:S02]  /*7de0*/  LOP3.LUT R16, R16, R17, RZ, 0x3c, !PT ;  /* 0x0000001110107212 */ /* 0x000fe400078e3cff */
[----:B0-----:R-:W-:Y:S02]  /*7df0*/  MOV R4, R18 ;  /* 0x0000001200047202 */ /* 0x001fe40000000f00 */
[----:B------:R-:W-:Y:S01]  /*7e00*/  LOP3.LUT R18, R153, 0x380, RZ, 0xc0, !PT ;  /* 0x0000038099127812 */ /* 0x000fe200078ec0ff */
[----:B------:R-:W-:-:S03]  /*7e10*/  IMAD.X R17, RZ, RZ, R21, P0 ;  /* 0x000000ffff117224 */ /* 0x000fc600000e0615 */
[----:B------:R-:W-:Y:S02]  /*7e20*/  SHF.R.U64 R18, R18, 0x3, RZ ;  /* 0x0000000312127819 */ /* 0x000fe400000012ff */
[----:B------:R-:W-:Y:S02]  /*7e30*/  F2FP.F16.F32.PACK_AB R12, R33, R32 ;  /* 0x00000020210c723e */ /* 0x000fe400000000ff */
[----:B------:R-:W-:Y:S02]  /*7e40*/  F2FP.F16.F32.PACK_AB R13, R35, R34 ;  /* 0x00000022230d723e */ /* 0x000fe400000000ff */
[----:B------:R-:W-:Y:S02]  /*7e50*/  LOP3.LUT R18, R18, R153, RZ, 0x3c, !PT ;  /* 0x0000009912127212 */ /* 0x000fe400078e3cff */
[----:B------:R-:W-:Y:S01]  /*7e60*/  IADD3 R153, P0, R20, 0x4020, RZ ;  /* 0x0000402014997810 */ /* 0x000fe20007f1e0ff */
[----:B------:R0:W-:Y:S01]  /*7e70*/  STSM.16.M88.4 [R22], R12 ;  /* 0x0000000c16007844 */ /* 0x0001e20000000200 */
[----:B------:R-:W-:Y:S01]  /*7e80*/  F2FP.F16.F32.PACK_AB R8, R41, R40 ;  /* 0x000000282908723e */ /* 0x000fe200000000ff */
[----:B------:R-:W-:Y:S01]  /*7e90*/  IMAD.X R19, RZ, RZ, R21, P1 ;  /* 0x000000ffff137224 */ /* 0x000fe200008e0615 */
[----:B------:R-:W-:-:S02]  /*7ea0*/  F2FP.F16.F32.PACK_AB R9, R43, R42 ;  /* 0x0000002a2b09723e */ /* 0x000fc400000000ff */
[----:B------:R-:W-:Y:S02]  /*7eb0*/  F2FP.F16.F32.PACK_AB R10, R45, R44 ;  /* 0x0000002c2d0a723e */ /* 0x000fe400000000ff */
[----:B------:R-:W-:Y:S02]  /*7ec0*/  F2FP.F16.F32.PACK_AB R11, R47, R46 ;  /* 0x0000002e2f0b723e */ /* 0x000fe400000000ff */
[----:B-1----:R-:W-:Y:S02]  /*7ed0*/  MOV R152, R16 ;  /* 0x0000001000987202 */ /* 0x002fe40000000f00 */
[----:B------:R-:W-:Y:S01]  /*7ee0*/  LOP3.LUT R16, R153, 0x380, RZ, 0xc0, !PT ;  /* 0x0000038099107812 */ /* 0x000fe200078ec0ff */
[----:B------:R1:W-:Y:S01]  /*7ef0*/  STSM.16.M88.4 [R4], R8 ;  /* 0x0000000804007844 */ /* 0x0003e20000000200 */
[----:B0-----:R-:W-:Y:S02]  /*7f00*/  F2FP.F16.F32.PACK_AB R12, R49, R48 ;  /* 0x00000030310c723e */ /* 0x001fe400000000ff */
[----:B------:R-:W-:-:S02]  /*7f10*/  F2FP.F16.F32.PACK_AB R13, R51, R50 ;  /* 0x00000032330d723e */ /* 0x000fc400000000ff */
[----:B------:R-:W-:Y:S02]  /*7f20*/  F2FP.F16.F32.PACK_AB R14, R53, R52 ;  /* 0x00000034350e723e */ /* 0x000fe400000000ff */
[----:B------:R-:W-:Y:S02]  /*7f30*/  F2FP.F16.F32.PACK_AB R15, R55, R54 ;  /* 0x00000036370f723e */ /* 0x000fe400000000ff */
[----:B------:R-:W-:Y:S02]  /*7f40*/  SHF.R.U64 R16, R16, 0x3, RZ ;  /* 0x0000000310107819 */ /* 0x000fe400000012ff */
[----:B------:R-:W-:Y:S01]  /*7f50*/  MOV R22, R18 ;  /* 0x0000001200167202 */ /* 0x000fe20000000f00 */
[----:B------:R0:W-:Y:S01]  /*7f60*/  STSM.16.M88.4 [R152], R12 ;  /* 0x0000000c98007844 */ /* 0x0001e20000000200 */
[----:B-1----:R-:W-:Y:S02]  /*7f70*/  F2FP.F16.F32.PACK_AB R8, R57, R56 ;  /* 0x000000383908723e */ /* 0x002fe400000000ff */
[----:B------:R-:W-:-:S02]  /*7f80*/  F2FP.F16.F32.PACK_AB R9, R59, R58 ;  /* 0x0000003a3b09723e */ /* 0x000fc400000000ff */
[----:B------:R-:W-:Y:S02]  /*7f90*/  F2FP.F16.F32.PACK_AB R10, R61, R60 ;  /* 0x0000003c3d0a723e */ /* 0x000fe400000000ff */
[----:B------:R-:W-:Y:S01]  /*7fa0*/  F2FP.F16.F32.PACK_AB R11, R63, R62 ;  /* 0x0000003e3f0b723e */ /* 0x000fe200000000ff */
[----:B------:R-:W-:Y:S01]  /*7fb0*/  IMAD.X R17, RZ, RZ, R21, P0 ;  /* 0x000000ffff117224 */ /* 0x000fe200000e0615 */
[----:B------:R-:W-:Y:S02]  /*7fc0*/  LOP3.LUT R16, R16, R153, RZ, 0x3c, !PT ;  /* 0x0000009910107212 */ /* 0x000fe400078e3cff */
[C---:B------:R-:W-:Y:S01]  /*7fd0*/  IADD3 R153, P0, R20.reuse, 0xc040, RZ ;  /* 0x0000c04014997810 */ /* 0x040fe20007f1e0ff */
[----:B------:R1:W-:Y:S01]  /*7fe0*/  STSM.16.M88.4 [R22], R8 ;  /* 0x0000000816007844 */ /* 0x0003e20000000200 */
[----:B0-----:R-:W-:Y:S02]  /*7ff0*/  IADD3 R13, P5, R20, 0x4040, RZ ;  /* 0x00004040140d7810 */ /* 0x001fe40007fbe0ff */
[----:B------:R-:W-:-:S02]  /*8000*/  LOP3.LUT R152, R153, 0x380, RZ, 0xc0, !PT ;  /* 0x0000038099987812 */ /* 0x000fc400078ec0ff */
[----:B------:R-:W-:Y:S02]  /*8010*/  MOV R4, R16 ;  /* 0x0000001000047202 */ /* 0x000fe40000000f00 */
[C---:B------:R-:W-:Y:S02]  /*8020*/  IADD3 R15, P2, R20.reuse, 0x8000, RZ ;  /* 0x00008000140f7810 */ /* 0x040fe40007f5e0ff */
[----:B------:R-:W-:Y:S02]  /*8030*/  F2FP.F16.F32.PACK_AB R16, R65, R64 ;  /* 0x000000404110723e */ /* 0x000fe400000000ff */
[----:B-1----:R-:W-:Y:S02]  /*8040*/  LOP3.LUT R8, R13, 0x380, RZ, 0xc0, !PT ;  /* 0x000003800d087812 */ /* 0x002fe400078ec0ff */
[----:B------:R-:W-:Y:S02]  /*8050*/  IADD3 R11, P4, R20, 0x4060, RZ ;  /* 0x00004060140b7810 */ /* 0x000fe40007f9e0ff */
[----:B------:R-:W-:-:S02]  /*8060*/  F2FP.F16.F32.PACK_AB R17, R67, R66 ;  /* 0x000000424311723e */ /* 0x000fc400000000ff */
[----:B------:R-:W-:Y:S02]  /*8070*/  F2FP.F16.F32.PACK_AB R18, R69, R68 ;  /* 0x000000444512723e */ /* 0x000fe400000000ff */
[----:B------:R-:W-:Y:S02]  /*8080*/  F2FP.F16.F32.PACK_AB R19, R71, R70 ;  /* 0x000000464713723e */ /* 0x000fe400000000ff */
[----:B------:R-:W-:Y:S02]  /*8090*/  SHF.R.U64 R8, R8, 0x3, RZ ;  /* 0x0000000308087819 */ /* 0x000fe400000012ff */
[----:B------:R-:W-:Y:S01]  /*80a0*/  LOP3.LUT R12, R11, 0x380, RZ, 0xc0, !PT ;  /* 0x000003800b0c7812 */ /* 0x000fe200078ec0ff */
[----:B------:R-:W-:Y:S01]  /*80b0*/  IMAD.X R9, RZ, RZ, R21, P5 ;  /* 0x000000ffff097224 */ /* 0x000fe200028e0615 */
[----:B------:R-:W-:Y:S02]  /*80c0*/  SHF.R.U64 R152, R152, 0x3, RZ ;  /* 0x0000000398987819 */ /* 0x000fe400000012ff */
[----:B------:R-:W-:Y:S01]  /*80d0*/  LOP3.LUT R10, R15, 0x380, RZ, 0xc0, !PT ;  /* 0x000003800f0a7812 */ /* 0x000fe200078ec0ff */
[----:B------:R0:W-:Y:S01]  /*80e0*/  STSM.16.M88.4 [R4], R16 ;  /* 0x0000001004007844 */ /* 0x0001e20000000200 */
[----:B------:R-:W-:-:S02]  /*80f0*/  LOP3.LUT R8, R8, R13, RZ, 0x3c, !PT ;  /* 0x0000000d08087212 */ /* 0x000fc400078e3cff */
[----:B------:R-:W-:Y:S02]  /*8100*/  SHF.R.U64 R12, R12, 0x3, RZ ;  /* 0x000000030c0c7819 */ /* 0x000fe400000012ff */
[----:B------:R-:W-:Y:S01]  /*8110*/  LOP3.LUT R152, R152, R153, RZ, 0x3c, !PT ;  /* 0x0000009998987212 */ /* 0x000fe200078e3cff */
[--C-:B------:R-:W-:Y:S01]  /*8120*/  IMAD.X R13, RZ, RZ, R21.reuse, P4 ;  /* 0x000000ffff0d7224 */ /* 0x100fe200020e0615 */
[----:B------:R-:W-:Y:S02]  /*8130*/  IADD3 R155, P1, R20, 0x8060, RZ ;  /* 0x00008060149b7810 */ /* 0x000fe40007f3e0ff */
[----:B------:R-:W-:Y:S02]  /*8140*/  LOP3.LUT R12, R12, R11, RZ, 0x3c, !PT ;  /* 0x0000000b0c0c7212 */ /* 0x000fe400078e3cff */
[----:B------:R-:W-:Y:S01]  /*8150*/  F2FP.F16.F32.PACK_AB R11, R79, R78 ;  /* 0x0000004e4f0b723e */ /* 0x000fe200000000ff */
[----:B0-----:R-:W-:Y:S01]  /*8160*/  IMAD.X R17, RZ, RZ, R21, P2 ;  /* 0x000000ffff117224 */ /* 0x001fe200010e0615 */
[----:B------:R-:W-:-:S02]  /*8170*/  SHF.R.U64 R16, R10, 0x3, RZ ;  /* 0x000000030a107819 */ /* 0x000fc400000012ff */
[----:B------:R-:W-:Y:S02]  /*8180*/  IADD3 R153, P2, R20, 0x8040, RZ ;  /* 0x0000804014997810 */ /* 0x000fe40007f5e0ff */
[----:B------:R-:W-:Y:S02]  /*8190*/  MOV R18, R8 ;  /* 0x0000000800127202 */ /* 0x000fe40000000f00 */
[----:B------:R-:W-:Y:S02]  /*81a0*/  F2FP.F16.F32.PACK_AB R8, R73, R72 ;  /* 0x000000484908723e */ /* 0x000fe400000000ff */
[----:B------:R-:W-:Y:S02]  /*81b0*/  F2FP.F16.F32.PACK_AB R9, R75, R74 ;  /* 0x0000004a4b09723e */ /* 0x000fe400000000ff */
[----:B------:R-:W-:Y:S02]  /*81c0*/  F2FP.F16.F32.PACK_AB R10, R77, R76 ;  /* 0x0000004c4d0a723e */ /* 0x000fe400000000ff */
[----:B------:R-:W-:-:S02]  /*81d0*/  LOP3.LUT R16, R16, R15, RZ, 0x3c, !PT ;  /* 0x0000000f10107212 */ /* 0x000fc400078e3cff */
[----:B------:R-:W-:Y:S02]  /*81e0*/  LOP3.LUT R19, R153, 0x380, RZ, 0xc0, !PT ;  /* 0x0000038099137812 */ /* 0x000fe400078ec0ff */
[----:B------:R-:W-:Y:S01]  /*81f0*/  LOP3.LUT R154, R155, 0x380, RZ, 0xc0, !PT ;  /* 0x000003809b9a7812 */ /* 0x000fe200078ec0ff */
[----:B------:R0:W-:Y:S01]  /*8200*/  STSM.16.M88.4 [R18], R8 ;  /* 0x0000000812007844 */ /* 0x0001e20000000200 */
[----:B------:R-:W-:Y:S02]  /*8210*/  MOV R22, R12 ;  /* 0x0000000c00167202 */ /* 0x000fe40000000f00 */
[----:B------:R-:W-:Y:S02]  /*8220*/  F2FP.F16.F32.PACK_AB R12, R81, R80 ;  /* 0x00000050510c723e */ /* 0x000fe400000000ff */
[----:B------:R-:W-:Y:S02]  /*8230*/  F2FP.F16.F32.PACK_AB R13, R83, R82 ;  /* 0x00000052530d723e */ /* 0x000fe400000000ff */
[----:B------:R-:W-:-:S02]  /*8240*/  F2FP.F16.F32.PACK_AB R14, R85, R84 ;  /* 0x00000054550e723e */ /* 0x000fc400000000ff */
[----:B------:R-:W-:Y:S02]  /*8250*/  F2FP.F16.F32.PACK_AB R15, R87, R86 ;  /* 0x00000056570f723e */ /* 0x000fe400000000ff */
[----:B------:R-:W-:Y:S02]  /*8260*/  MOV R4, R16 ;  /* 0x0000001000047202 */ /* 0x000fe40000000f00 */
[----:B------:R-:W-:Y:S02]  /*8270*/  SHF.R.U64 R154, R154, 0x3, RZ ;  /* 0x000000039a9a7819 */ /* 0x000fe400000012ff */
[----:B------:R-:W-:Y:S02]  /*8280*/  F2FP.F16.F32.PACK_AB R16, R89, R88 ;  /* 0x000000585910723e */ /* 0x000fe400000000ff */
[----:B0-----:R-:W-:Y:S02]  /*8290*/  SHF.R.U64 R8, R19, 0x3, RZ ;  /* 0x0000000313087819 */ /* 0x001fe400000012ff */
[----:B------:R-:W-:-:S02]  /*82a0*/  F2FP.F16.F32.PACK_AB R17, R91, R90 ;  /* 0x0000005a5b11723e */ /* 0x000fc400000000ff */
[----:B------:R-:W-:Y:S02]  /*82b0*/  F2FP.F16.F32.PACK_AB R18, R93, R92 ;  /* 0x0000005c5d12723e */ /* 0x000fe400000000ff */
[----:B------:R-:W-:Y:S02]  /*82c0*/  F2FP.F16.F32.PACK_AB R19, R95, R94 ;  /* 0x0000005e5f13723e */ /* 0x000fe400000000ff */
[----:B------:R-:W-:Y:S01]  /*82d0*/  IADD3 R159, P3, R20, 0x8020, RZ ;  /* 0x00008020149f7810 */ /* 0x000fe20007f7e0ff */
[----:B------:R0:W-:Y:S01]  /*82e0*/  STSM.16.M88.4 [R22], R12 ;  /* 0x0000000c16007844 */ /* 0x0001e20000000200 */
[----:B------:R-:W-:Y:S01]  /*82f0*/  LOP3.LUT R154, R154, R155, RZ, 0x3c, !PT ;  /* 0x0000009b9a9a7212 */ /* 0x000fe200078e3cff */
[----:B------:R-:W-:Y:S01]  /*8300*/  IMAD.X R155, RZ, RZ, R21, P1 ;  /* 0x000000ffff9b7224 */ /* 0x000fe200008e0615 */
[----:B------:R-:W-:Y:S01]  /*8310*/  LOP3.LUT R158, R159, 0x380, RZ, 0xc0, !PT ;  /* 0x000003809f9e7812 */ /* 0x000fe200078ec0ff */
[----:B------:R1:W-:Y:S03]  /*8320*/  STSM.16.M88.4 [R4], R16 ;  /* 0x0000001004007844 */ /* 0x0003e60000000200 */
[----:B------:R-:W-:-:S02]  /*8330*/  SHF.R.U64 R158, R158, 0x3, RZ ;  /* 0x000000039e9e7819 */ /* 0x000fc400000012ff */
[----:B0-----:R-:W-:Y:S01]  /*8340*/  LOP3.LUT R12, R8, R153, RZ, 0x3c, !PT ;  /* 0x00000099080c7212 */ /* 0x001fe200078e3cff */
[--C-:B------:R-:W-:Y:S01]  /*8350*/  IMAD.X R13, RZ, RZ, R21.reuse, P2 ;  /* 0x000000ffff0d7224 */ /* 0x100fe200010e0615 */
[C---:B------:R-:W-:Y:S02]  /*8360*/  IADD3 R153, P2, R20.reuse, 0xc000, RZ ;  /* 0x0000c00014997810 */ /* 0x040fe40007f5e0ff */
[----:B-1----:R-:W-:Y:S02]  /*8370*/  IADD3 R19, P1, R20, 0xc020, RZ ;  /* 0x0000c02014137810 */ /* 0x002fe40007f3e0ff */
[----:B------:R-:W-:Y:S02]  /*8380*/  LOP3.LUT R14, R153, 0x380, RZ, 0xc0, !PT ;  /* 0x00000380990e7812 */ /* 0x000fe400078ec0ff */
[----:B------:R-:W-:Y:S02]  /*8390*/  LOP3.LUT R18, R19, 0x380, RZ, 0xc0, !PT ;  /* 0x0000038013127812 */ /* 0x000fe400078ec0ff */
[----:B------:R-:W-:Y:S01]  /*83a0*/  LOP3.LUT R158, R158, R159, RZ, 0x3c, !PT ;  /* 0x0000009f9e9e7212 */ /* 0x000fe200078e3cff */
[----:B------:R-:W-:Y:S01]  /*83b0*/  IMAD.X R159, RZ, RZ, R21, P3 ;  /* 0x000000ffff9f7224 */ /* 0x000fe200018e0615 */
[----:B------:R-:W-:-:S02]  /*83c0*/  SHF.R.U64 R18, R18, 0x3, RZ ;  /* 0x0000000312127819 */ /* 0x000fc400000012ff */
[----:B------:R-:W-:Y:S02]  /*83d0*/  SHF.R.U64 R16, R14, 0x3, RZ ;  /* 0x000000030e107819 */ /* 0x000fe400000012ff */
[----:B------:R-:W-:Y:S01]  /*83e0*/  LOP3.LUT R18, R18, R19, RZ, 0x3c, !PT ;  /* 0x0000001312127212 */ /* 0x000fe200078e3cff */
[--C-:B------:R-:W-:Y:S01]  /*83f0*/  IMAD.X R19, RZ, RZ, R21.reuse, P1 ;  /* 0x000000ffff137224 */ /* 0x100fe200008e0615 */
[----:B------:R-:W-:Y:S01]  /*8400*/  MOV R158, R158 ;  /* 0x0000009e009e7202 */ /* 0x000fe20000000f00 */
[----:B------:R-:W-:Y:S01]  /*8410*/  IMAD.X R17, RZ, RZ, R21, P2 ;  /* 0x000000ffff117224 */ /* 0x000fe200010e0615 */
[----:B------:R-:W-:Y:S02]  /*8420*/  F2FP.F16.F32.PACK_AB R8, R97, R96 ;  /* 0x000000606108723e */ /* 0x000fe400000000ff */
[----:B------:R-:W-:Y:S02]  /*8430*/  F2FP.F16.F32.PACK_AB R9, R99, R98 ;  /* 0x000000626309723e */ /* 0x000fe400000000ff */
[----:B------:R-:W-:-:S02]  /*8440*/  F2FP.F16.F32.PACK_AB R10, R101, R100 ;  /* 0x00000064650a723e */ /* 0x000fc400000000ff */
[----:B------:R-:W-:Y:S02]  /*8450*/  F2FP.F16.F32.PACK_AB R11, R103, R102 ;  /* 0x00000066670b723e */ /* 0x000fe400000000ff */
[----:B------:R-:W-:Y:S02]  /*8460*/  LOP3.LUT R16, R16, R153, RZ, 0x3c, !PT ;  /* 0x0000009910107212 */ /* 0x000fe400078e3cff */
[----:B------:R-:W-:Y:S01]  /*8470*/  IADD3 R20, P1, R20, 0xc060, RZ ;  /* 0x0000c06014147810 */ /* 0x000fe20007f3e0ff */
[----:B------:R0:W-:Y:S01]  /*8480*/  STSM.16.M88.4 [R158], R8 ;  /* 0x000000089e007844 */ /* 0x0001e20000000200 */
[----:B------:R-:W-:Y:S02]  /*8490*/  MOV R22, R12 ;  /* 0x0000000c00167202 */ /* 0x000fe40000000f00 */
[----:B------:R-:W-:Y:S02]  /*84a0*/  F2FP.F16.F32.PACK_AB R12, R105, R104 ;  /* 0x00000068690c723e */ /* 0x000fe400000000ff */
[----:B------:R-:W-:-:S02]  /*84b0*/  F2FP.F16.F32.PACK_AB R13, R107, R106 ;  /* 0x0000006a6b0d723e */ /* 0x000fc400000000ff */
[----:B------:R-:W-:Y:S02]  /*84c0*/  F2FP.F16.F32.PACK_AB R14, R109, R108 ;  /* 0x0000006c6d0e723e */ /* 0x000fe400000000ff */
[----:B------:R-:W-:Y:S02]  /*84d0*/  F2FP.F16.F32.PACK_AB R15, R111, R110 ;  /* 0x0000006e6f0f723e */ /* 0x000fe400000000ff */
[----:B------:R-:W-:Y:S02]  /*84e0*/  MOV R18, R18 ;  /* 0x0000001200127202 */ /* 0x000fe40000000f00 */
[----:B------:R-:W-:Y:S02]  /*84f0*/  MOV R154, R154 ;  /* 0x0000009a009a7202 */ /* 0x000fe40000000f00 */
[----:B------:R-:W-:Y:S02]  /*8500*/  MOV R4, R16 ;  /* 0x0000001000047202 */ /* 0x000fe40000000f00 */
[----:B0-----:R-:W-:Y:S01]  /*8510*/  F2FP.F16.F32.PACK_AB R8, R113, R112 ;  /* 0x000000707108723e */ /* 0x001fe200000000ff */
[----:B------:R-:W0:Y:S01]  /*8520*/  LDC.64 R16, c[0x0][0xd00] ;  /* 0x00034000ff107b82 */ /* 0x000e220000000a00 */
[----:B------:R-:W-:-:S02]  /*8530*/  F2FP.F16.F32.PACK_AB R9, R115, R114 ;  /* 0x000000727309723e */ /* 0x000fc400000000ff */
[----:B------:R-:W-:Y:S02]  /*8540*/  F2FP.F16.F32.PACK_AB R10, R117, R116 ;  /* 0x00000074750a723e */ /* 0x000fe400000000ff */
[----:B------:R-:W-:Y:S02]  /*8550*/  F2FP.F16.F32.PACK_AB R11, R119, R118 ;  /* 0x00000076770b723e */ /* 0x000fe400000000ff */
[----:B------:R-:W-:Y:S01]  /*8560*/  LOP3.LUT R19, R20, 0x380, RZ, 0xc0, !PT ;  /* 0x0000038014137812 */ /* 0x000fe200078ec0ff */
[----:B------:R1:W-:Y:S01]  /*8570*/  STSM.16.M88.4 [R22], R12 ;  /* 0x0000000c16007844 */ /* 0x0003e20000000200 */
[--C-:B------:R-:W-:Y:S02]  /*8580*/  IMAD.X R153, RZ, RZ, R21.reuse, P0 ;  /* 0x000000ffff997224 */ /* 0x100fe400000e0615 */
[----:B------:R-:W-:Y:S01]  /*8590*/  SHF.R.U64 R19, R19, 0x3, RZ ;  /* 0x0000000313137819 */ /* 0x000fe200000012ff */
[----:B------:R3:W-:Y:S01]  /*85a0*/  STSM.16.M88.4 [R154], R8 ;  /* 0x000000089a007844 */ /* 0x0007e20000000200 */
[----:B------:R-:W-:-:S02]  /*85b0*/  IMAD.X R21, RZ, RZ, R21, P1 ;  /* 0x000000ffff157224 */ /* 0x000fc400008e0615 */
[----:B------:R-:W-:Y:S02]  /*85c0*/  LOP3.LUT R20, R19, R20, RZ, 0x3c, !PT ;  /* 0x0000001413147212 */ /* 0x000fe400078e3cff */
[----:B------:R-:W-:Y:S02]  /*85d0*/  MOV R152, R152 ;  /* 0x0000009800987202 */ /* 0x000fe40000000f00 */
[----:B-1----:R-:W-:Y:S02]  /*85e0*/  F2FP.F16.F32.PACK_AB R12, R121, R120 ;  /* 0x00000078790c723e */ /* 0x002fe400000000ff */
[----:B------:R-:W-:Y:S02]  /*85f0*/  F2FP.F16.F32.PACK_AB R13, R123, R122 ;  /* 0x0000007a7b0d723e */ /* 0x000fe400000000ff */
[----:B------:R-:W-:Y:S02]  /*8600*/  F2FP.F16.F32.PACK_AB R14, R125, R124 ;  /* 0x0000007c7d0e723e */ /* 0x000fe400000000ff */
[----:B------:R-:W-:-:S02]  /*8610*/  F2FP.F16.F32.PACK_AB R15, R127, R126 ;  /* 0x0000007e7f0f723e */ /* 0x000fc400000000ff */
[----:B---3--:R-:W-:Y:S02]  /*8620*/  F2FP.F16.F32.PACK_AB R8, R129, R128 ;  /* 0x000000808108723e */ /* 0x008fe400000000ff */
[----:B------:R-:W-:Y:S02]  /*8630*/  F2FP.F16.F32.PACK_AB R9, R131, R130 ;  /* 0x000000828309723e */ /* 0x000fe400000000ff */
[----:B------:R-:W-:Y:S02]  /*8640*/  F2FP.F16.F32.PACK_AB R10, R133, R132 ;  /* 0x00000084850a723e */ /* 0x000fe400000000ff */
[----:B------:R-:W-:Y:S01]  /*8650*/  F2FP.F16.F32.PACK_AB R11, R135, R134 ;  /* 0x00000086870b723e */ /* 0x000fe200000000ff */
[----:B------:R1:W-:Y:S01]  /*8660*/  STSM.16.M88.4 [R4], R12 ;  /* 0x0000000c04007844 */ /* 0x0003e20000000200 */
[----:B------:R-:W-:-:S03]  /*8670*/  MOV R20, R20 ;  /* 0x0000001400147202 */ /* 0x000fc60000000f00 */
[----:B------:R3:W-:Y:S01]  /*8680*/  STSM.16.M88.4 [R18], R8 ;  /* 0x0000000812007844 */ /* 0x0007e20000000200 */
[----:B-1----:R-:W-:Y:S02]  /*8690*/  F2FP.F16.F32.PACK_AB R12, R137, R136 ;  /* 0x00000088890c723e */ /* 0x002fe400000000ff */
[----:B------:R-:W-:Y:S02]  /*86a0*/  F2FP.F16.F32.PACK_AB R13, R139, R138 ;  /* 0x0000008a8b0d723e */ /* 0x000fe400000000ff */
[----:B------:R-:W-:Y:S02]  /*86b0*/  F2FP.F16.F32.PACK_AB R14, R141, R140 ;  /* 0x0000008c8d0e723e */ /* 0x000fe400000000ff */
[----:B------:R-:W-:Y:S02]  /*86c0*/  F2FP.F16.F32.PACK_AB R15, R143, R142 ;  /* 0x0000008e8f0f723e */ /* 0x000fe400000000ff */
[----:B---3--:R-:W-:Y:S02]  /*86d0*/  F2FP.F16.F32.PACK_AB R8, R145, R144 ;  /* 0x000000909108723e */ /* 0x008fe400000000ff */
[----:B------:R-:W-:-:S02]  /*86e0*/  F2FP.F16.F32.PACK_AB R9, R147, R146 ;  /* 0x000000929309723e */ /* 0x000fc400000000ff */
[----:B------:R-:W-:Y:S02]  /*86f0*/  F2FP.F16.F32.PACK_AB R10, R149, R148 ;  /* 0x00000094950a723e */ /* 0x000fe400000000ff */
[----:B------:R-:W-:Y:S01]  /*8700*/  F2FP.F16.F32.PACK_AB R11, R151, R150 ;  /* 0x00000096970b723e */ /* 0x000fe200000000ff */
[----:B------:R1:W-:Y:S04]  /*8710*/  STSM.16.M88.4 [R152], R12 ;  /* 0x0000000c98007844 */ /* 0x0003e80000000200 */
[----:B------:R3:W-:Y:S01]  /*8720*/  STSM.16.M88.4 [R20], R8 ;  /* 0x0000000814007844 */ /* 0x0007e20000000200 */
[----:B0-----:R-:W-:Y:S01]  /*8730*/  ISETP.NE.U32.AND P0, PT, R16, RZ, PT ;  /* 0x000000ff1000720c */ /* 0x001fe20003f05070 */
[----:B------:R-:W-:-:S03]  /*8740*/  IMAD.SHL.U32 R19, R200, 0x4, RZ ;  /* 0x00000004c8137824 */ /* 0x000fc600078e00ff */
[----:B------:R-:W-:Y:S02]  /*8750*/  ISETP.NE.AND.EX P0, PT, R17, RZ, PT, P0 ;  /* 0x000000ff1100720c */ /* 0x000fe40003f05300 */
[----:B--2---:R-:W-:Y:S01]  /*8760*/  SHF.L.U64.HI R22, R200, 0x2, R162 ;  /* 0x00000002c8167819 */ /* 0x004fe200000102a2 */
[----:B------:R-:W-:Y:S01]  /*8770*/  IMAD.MOV.U32 R4, RZ, RZ, RZ ;  /* 0x000000ffff047224 */ /* 0x000fe200078e00ff */
[----:B------:R-:W-:Y:S01]  /*8780*/  BAR.SYNC.DEFER_BLOCKING 0x1, 0x100 ;  /* 0x0044000000007b1d */ /* 0x000fe20000010000 */
[----:B-1----:R-:W-:-:S07]  /*8790*/  IADD3 R12, P1, R19, R16, RZ ;  /* 0x00000010130c7210 */ /* 0x002fce0007f3e0ff */
[----:B---3--:R-:W0:Y:S01]  /*87a0*/  LDC R10, c[0x0][0xbd4] ;  /* 0x0002f500ff0a7b82 */ /* 0x008e220000000800 */
[----:B------:R-:W-:Y:S02]  /*87b0*/  IMAD.X R13, R22, 0x1, R17, P1 ;  /* 0x00000001160d7824 */ /* 0x000fe400008e0611 */
[----:B------:R-:W-:-:S05]  /*87c0*/  IMAD.MOV.U32 R21, RZ, RZ, 0xab8 ;  /* 0x00000ab8ff157424 */ /* 0x000fca00078e00ff */
[----:B------:R-:W1:Y:S01]  /*87d0*/  LDC R20, c[0x0][0xce8] ;  /* 0x00033a00ff147b82 */ /* 0x000e620000000800 */
[----:B------:R-:W2:Y:S01]  /*87e0*/  @P0 LDG.E R4, desc[UR38][R12.64] ;  /* 0x000000260c040981 */ /* 0x000ea2000c1e1900 */
[----:B------:R-:W-:-:S04]  /*87f0*/  ISETP.NE.U32.AND P1, PT, RZ, UR4, PT ;  /* 0x00000004ff007c0c */ /* 0x000fc8000bf25070 */
[----:B------:R-:W-:-:S13]  /*8800*/  ISETP.NE.AND.EX P1, PT, RZ, UR5, PT, P1 ;  /* 0x00000005ff007c0c */ /* 0x000fda000bf25310 */
[----:B------:R-:W-:-:S04]  /*8810*/  @P1 IADD3 R8, P2, R19, UR4, RZ ;  /* 0x0000000413081c10 */ /* 0x000fc8000ff5e0ff */
[----:B------:R-:W-:Y:S02]  /*8820*/  @P1 IADD3.X R9, R22, UR5, RZ, P2, !PT ;  /* 0x0000000516091c10 */ /* 0x000fe400097fe4ff */
[----:B------:R-:W-:Y:S01]  /*8830*/  ISETP.NE.AND P2, PT, R203, RZ, PT ;  /* 0x000000ffcb00720c */ /* 0x000fe20003f45270 */
[----:B------:R-:W-:-:S03]  /*8840*/  ULDC UR4, c[0x0][0xb88] ;  /* 0x0002e20000047ab9 */ /* 0x000fc60000000800 */
[----:B0-----:R-:W-:Y:S01]  /*8850*/  SEL R10, R203, R10, P2 ;  /* 0x0000000acb0a7207 */ /* 0x001fe20001000000 */
[----:B------:R-:W-:-:S03]  /*8860*/  IMAD.U32 R19, RZ, RZ, UR4 ;  /* 0x00000004ff137e24 */ /* 0x000fc6000f8e00ff */
[----:B------:R-:W-:-:S03]  /*8870*/  ISETP.GT.AND P3, PT, R10, 0x1, PT ;  /* 0x000000010a00780c */ /* 0x000fc60003f64270 */
[----:B------:R0:W5:Y:S01]  /*8880*/  @P1 LDG.E R19, desc[UR38][R8.64] ;  /* 0x0000002608131981 */ /* 0x000162000c1e1900 */
[----:B------:R-:W-:-:S04]  /*8890*/  SEL R21, R21, 0xa78, P3 ;  /* 0x00000a7815157807 */ /* 0x000fc80001800000 */
[----:B------:R-:W3:Y:S08]  /*88a0*/  LDC.64 R10, c[0x0][R21+0x218] ;  /* 0x00008600150a7b82 */ /* 0x000ef00000000a00 */
[----:B0-----:R-:W0:Y:S01]  /*88b0*/  LDC.64 R8, c[0x0][R21+0x220] ;  /* 0x0000880015087b82 */ /* 0x001e220000000a00 */
[----:B------:R-:W-:Y:S02]  /*88c0*/  ISETP.NE.U32.AND P2, PT, R16, RZ, PT ;  /* 0x000000ff1000720c */ /* 0x000fe40003f45070 */
[----:B-1----:R-:W-:-:S02]  /*88d0*/  ISETP.NE.AND P4, PT, R20, 0x1, PT ;  /* 0x000000011400780c */ /* 0x002fc40003f85270 */
[----:B------:R-:W-:-:S04]  /*88e0*/  ISETP.NE.AND.EX P2, PT, R17, RZ, PT, P2 ;  /* 0x000000ff1100720c */ /* 0x000fc80003f45320 */
[----:B------:R-:W-:Y:S02]  /*88f0*/  SEL R200, R200, RZ, !P2 ;  /* 0x000000ffc8c87207 */ /* 0x000fe40005000000 */
[----:B------:R-:W-:Y:S01]  /*8900*/  SEL R15, R162, RZ, !P2 ;  /* 0x000000ffa20f7207 */ /* 0x000fe20005000000 */
[----:B---3--:R-:W-:-:S04]  /*8910*/  IMAD R11, R11, R202, RZ ;  /* 0x000000ca0b0b7224 */ /* 0x008fc800078e02ff */
[----:B------:R-:W1:Y:S01]  /*8920*/  @P4 LDC R153, c[0x0][0xcec] ;  /* 0x00033b00ff994b82 */ /* 0x000e620000000800 */
[----:B0-----:R-:W-:-:S07]  /*8930*/  IMAD R9, R9, R200, RZ ;  /* 0x000000c809097224 */ /* 0x001fce00078e02ff */
[----:B------:R-:W0:Y:S01]  /*8940*/  @P4 LDC R155, c[0x0][0xcf0] ;  /* 0x00033c00ff9b4b82 */ /* 0x000e220000000800 */
[C---:B------:R-:W-:Y:S02]  /*8950*/  IMAD R17, R8.reuse, R15, R9 ;  /* 0x0000000f08117224 */ /* 0x040fe400078e0209 */
[----:B------:R-:W-:-:S04]  /*8960*/  IMAD.WIDE.U32 R14, R8, R200, RZ ;  /* 0x000000c8080e7225 */ /* 0x000fc800078e00ff */
[----:B------:R-:W-:-:S04]  /*8970*/  IMAD.WIDE.U32 R8, R10, R202, RZ ;  /* 0x000000ca0a087225 */ /* 0x000fc800078e00ff */
[----:B------:R-:W-:Y:S02]  /*8980*/  IMAD.IADD R154, R15, 0x1, R17 ;  /* 0x000000010f9a7824 */ /* 0x000fe400078e0211 */
[----:B------:R-:W3:Y:S01]  /*8990*/  LDC.64 R16, c[0x0][R21+0x228] ;  /* 0x00008a0015107b82 */ /* 0x000ee20000000a00 */
[----:B------:R-:W-:-:S07]  /*89a0*/  IMAD.IADD R152, R9, 0x1, R11 ;  /* 0x0000000109987824 */ /* 0x000fce00078e020b */
[----:B------:R-:W4:Y:S01]  /*89b0*/  LDC.64 R10, c[0x0][0xca8] ;  /* 0x00032a00ff0a7b82 */ /* 0x000f220000000a00 */
[----:B------:R-:W-:Y:S01]  /*89c0*/  IMAD R18, R204, 0x80, R161 ;  /* 0x00000080cc127824 */ /* 0x000fe200078e02a1 */
[----:B------:R-:W-:-:S05]  /*89d0*/  SEL R9, R160, RZ, P3 ;  /* 0x000000ffa0097207 */ /* 0x000fca0001800000 */
[-C--:B---3--:R-:W-:Y:S02]  /*89e0*/  IMAD R159, R17, R9.reuse, RZ ;  /* 0x00000009119f7224 */ /* 0x088fe400078e02ff */
[----:B------:R-:W-:Y:S01]  /*89f0*/  IMAD.WIDE.U32 R16, R16, R9, RZ ;  /* 0x0000000910107225 */ /* 0x000fe200078e00ff */
[----:B----4-:R-:W3:Y:S03]  /*8a00*/  @!P3 LDC R10, c[0x0][0xc50] ;  /* 0x00031400ff0abb82 */ /* 0x010ee60000000800 */
[----:B------:R-:W-:-:S05]  /*8a10*/  IMAD.IADD R159, R17, 0x1, R159 ;  /* 0x00000001119f7824 */ /* 0x000fca00078e029f */
[----:B------:R-:W4:Y:S01]  /*8a20*/  @!P3 LDC R11, c[0x0][0xc54] ;  /* 0x00031500ff0bbb82 */ /* 0x000f220000000800 */
[----:B--2---:R-:W-:-:S07]  /*8a30*/  IADD3 R22, P2, P5, R14, R8, R4 ;  /* 0x000000080e167210 */ /* 0x004fce0007d5e004 */
[----:B------:R2:W3:Y:S01]  /*8a40*/  LDC.64 R14, c[0x0][R21+0x210] ;  /* 0x00008400150e7b82 */ /* 0x0004e20000000a00 */
[----:B-1----:R-:W-:-:S04]  /*8a50*/  @P4 IMAD.HI.U32 R8, R18, R153, RZ ;  /* 0x0000009912084227 */ /* 0x002fc800078e00ff */
[----:B------:R-:W-:Y:S01]  /*8a60*/  IMAD.MOV.U32 R153, RZ, RZ, R18 ;  /* 0x000000ffff997224 */ /* 0x000fe200078e0012 */
[----:B0-----:R-:W-:Y:S02]  /*8a70*/  @P4 SHF.R.U32.HI R153, RZ, R155, R8 ;  /* 0x0000009bff994219 */ /* 0x001fe40000011608 */
[----:B------:R-:W-:-:S03]  /*8a80*/  SHF.R.S32.HI R9, RZ, 0x1f, R4 ;  /* 0x0000001fff097819 */ /* 0x000fc60000011404 */
[----:B------:R-:W-:Y:S01]  /*8a90*/  IMAD.MOV R17, RZ, RZ, -R153 ;  /* 0x000000ffff117224 */ /* 0x000fe200078e0a99 */
[----:B------:R-:W-:Y:S02]  /*8aa0*/  IADD3.X R155, R154, R152, R9, P2, P5 ;  /* 0x000000989a9b7210 */ /* 0x000fe400017ea409 */
[----:B------:R-:W-:Y:S02]  /*8ab0*/  IADD3 R16, P2, P5, R153, R22, R16 ;  /* 0x0000001699107210 */ /* 0x000fe40007d5e010 */
[----:B------:R-:W-:Y:S01]  /*8ac0*/  SHF.R.S32.HI R8, RZ, 0x1f, R153 ;  /* 0x0000001fff087819 */ /* 0x000fe20000011499 */
[----:B------:R-:W-:-:S03]  /*8ad0*/  IMAD R153, R20, R17, R18 ;  /* 0x0000001114997224 */ /* 0x000fc600078e0212 */
[----:B------:R-:W-:Y:S02]  /*8ae0*/  IADD3.X R17, R8, R155, R159, P2, P5 ;  /* 0x0000009b08117210 */ /* 0x000fe400017ea49f */
[----:B--2---:R-:W-:Y:S01]  /*8af0*/  SHF.R.S32.HI R21, RZ, 0x1f, R153 ;  /* 0x0000001fff157819 */ /* 0x004fe20000011499 */
[-C--:B---3--:R-:W-:Y:S02]  /*8b00*/  IMAD R8, R15, R153.reuse, RZ ;  /* 0x000000990f087224 */ /* 0x088fe400078e02ff */
[----:B------:R-:W-:-:S04]  /*8b10*/  IMAD.WIDE.U32 R16, R14, R153, R16 ;  /* 0x000000990e107225 */ /* 0x000fc800078e0010 */
[----:B------:R-:W-:Y:S01]  /*8b20*/  IMAD R21, R14, R21, R8 ;  /* 0x000000150e157224 */ /* 0x000fe200078e0208 */
[----:B------:R-:W-:-:S03]  /*8b30*/  LEA R15, P2, R16, R10, 0x2 ;  /* 0x0000000a100f7211 */ /* 0x000fc600078410ff */
[----:B------:R-:W-:-:S05]  /*8b40*/  IMAD.IADD R8, R17, 0x1, R21 ;  /* 0x0000000111087824 */ /* 0x000fca00078e0215 */
[----:B----4-:R-:W-:Y:S01]  /*8b50*/  LEA.HI.X R17, R16, R11, R8, 0x2, P2 ;  /* 0x0000000b10117211 */ /* 0x010fe200010f1408 */
[----:B------:R-:W-:Y:S06]  /*8b60*/  @P1 BRA `(.L_x_1085) ;  /* 0x0000000000101947 */ /* 0x000fec0003800000 */
[----:B------:R-:W-:Y:S05]  /*8b70*/  @!P0 BRA `(.L_x_1085) ;  /* 0x00000000000c8947 */ /* 0x000fea0003800000 */
[----:B------:R-:W2:Y:S04]  /*8b80*/  LDG.E R8, desc[UR38][R12.64] ;  /* 0x000000260c087981 */ /* 0x000ea8000c1e1900 */
[----:B-----5:R-:W2:Y:S02]  /*8b90*/  LDG.E R19, desc[UR38][R12.64+0x4] ;  /* 0x000004260c137981 */ /* 0x020ea4000c1e1900 */
[----:B--2---:R-:W-:-:S07]  /*8ba0*/  IMAD.IADD R19, R19, 0x1, -R8 ;  /* 0x0000000113137824 */ /* 0x004fce00078e0a08 */
.L_x_1085:
[----:B------:R-:W2:Y:S01]  /*8bb0*/  LDL R8, [R1+0x78] ;  /* 0x0000780001087983 */ /* 0x000ea20000100800 */
[----:B------:R-:W0:Y:S03]  /*8bc0*/  S2R R10, SR_TID.X ;  /* 0x00000000000a7919 */ /* 0x000e260000002100 */
[----:B------:R-:W-:Y:S04]  /*8bd0*/  SHFL.IDX PT, R11, R17, RZ, 0x1c1f ;  /* 0x001c1fff110b7589 */ /* 0x000fe800000e0000 */
[----:B------:R-:W-:Y:S04]  /*8be0*/  SHFL.IDX PT, R12, R15, 0x1, 0x1c1f ;  /* 0x003c1f000f0c7f89 */ /* 0x000fe800000e0000 */
[----:B------:R-:W-:Y:S01]  /*8bf0*/  SHFL.IDX PT, R13, R17, 0x1, 0x1c1f ;  /* 0x003c1f00110d7f89 */ /* 0x000fe200000e0000 */
[----:B0-----:R-:W-:-:S05]  /*8c00*/  VIADD R14, R10, 0xffffff80 ;  /* 0xffffff800a0e7836 */ /* 0x001fca0000000000 */
[----:B------:R-:W-:-:S04]  /*8c10*/  SHF.R.S32.HI R16, RZ, 0x1f, R14 ;  /* 0x0000001fff107819 */ /* 0x000fc8000001140e */
[----:B------:R-:W-:-:S04]  /*8c20*/  LEA.HI R16, R16, R14, RZ, 0x7 ;  /* 0x0000000e10107211 */ /* 0x000fc800078f38ff */
[----:B------:R-:W-:Y:S01]  /*8c30*/  LOP3.LUT R16, R16, 0xffffff80, RZ, 0xc0, !PT ;  /* 0xffffff8010107812 */ /* 0x000fe200078ec0ff */
[----:B------:R-:W0:Y:S04]  /*8c40*/  SHFL.IDX PT, R10, R15, RZ, 0x1c1f ;  /* 0x001c1fff0f0a7589 */ /* 0x000e2800000e0000 */
[----:B------:R-:W-:-:S05]  /*8c50*/  IMAD.IADD R16, R14, 0x1, -R16 ;  /* 0x000000010e107824 */ /* 0x000fca00078e0a10 */
[----:B------:R-:W-:Y:S01]  /*8c60*/  LOP3.LUT P0, RZ, R16, 0x3, RZ, 0xc0, !PT ;  /* 0x0000000310ff7812 */ /* 0x000fe2000780c0ff */
[----:B--2---:R-:W-:Y:S02]  /*8c70*/  IMAD R14, R204, 0x80, R8 ;  /* 0x00000080cc0e7824 */ /* 0x004fe400078e0208 */
[----:B-----5:R-:W-:Y:S02]  /*8c80*/  IMAD R8, R19, R20, RZ ;  /* 0x0000001413087224 */ /* 0x020fe400078e02ff */
[----:B------:R-:W-:-:S03]  /*8c90*/  VIADD R16, R14, 0x8 ;  /* 0x000000080e107836 */ /* 0x000fc60000000000 */
[-C--:B------:R-:W-:Y:S02]  /*8ca0*/  ISETP.GE.OR P1, PT, R14, R8.reuse, P0 ;  /* 0x000000080e00720c */ /* 0x080fe40000726670 */
[----:B------:R-:W-:-:S11]  /*8cb0*/  ISETP.GE.OR P0, PT, R16, R8, P0 ;  /* 0x000000081000720c */ /* 0x000fd60000706670 */
[----:B0-----:R0:W-:Y:S04]  /*8cc0*/  @!P1 ST.E desc[UR38][R10.64], R2 ;  /* 0x000000020a009985 */ /* 0x0011e8000c101926 */
[----:B------:R0:W-:Y:S01]  /*8cd0*/  @!P0 ST.E desc[UR38][R12.64], R3 ;  /* 0x000000030c008985 */ /* 0x0001e2000c101926 */
[----:B------:R-:W-:Y:S05]  /*8ce0*/  @P3 BRA `(.L_x_1086) ;  /* 0x0000000c00f83947 */ /* 0x000fea0003800000 */
[----:B------:R-:W1:Y:S01]  /*8cf0*/  S2R R21, SR_TID.X ;  /* 0x0000000000157919 */ /* 0x000e620000002100 */
[----:B------:R-:W2:Y:S01]  /*8d00*/  @P4 LDC R81, c[0x0][0xcec] ;  /* 0x00033b00ff514b82 */ /* 0x000ea20000000800 */
[----:B------:R-:W-:-:S07]  /*8d10*/  ULDC.64 UR4, c[0x0][0xba0] ;  /* 0x0002e80000047ab9 */ /* 0x000fce0000000a00 */
[----:B------:R-:W3:Y:S01]  /*8d20*/  @P4 LDC R83, c[0x0][0xcf0] ;  /* 0x00033c00ff534b82 */ /* 0x000ee20000000800 */
[----:B-1----:R-:W-:-:S05]  /*8d30*/  VIADD R21, R21, 0xffffff80 ;  /* 0xffffff8015157836 */ /* 0x002fca0000000000 */
[----:B0-----:R-:W-:-:S04]  /*8d40*/  SHF.R.S32.HI R2, RZ, 0x1f, R21 ;  /* 0x0000001fff027819 */ /* 0x001fc80000011415 */
[----:B------:R-:W-:-:S04]  /*8d50*/  LEA.HI R2, R2, R21, RZ, 0x3 ;  /* 0x0000001502027211 */ /* 0x000fc800078f18ff */
[----:B------:R-:W-:-:S05]  /*8d60*/  LOP3.LUT R3, R2, 0xfffffff8, RZ, 0xc0, !PT ;  /* 0xfffffff802037812 */ /* 0x000fca00078ec0ff */
[----:B------:R-:W-:Y:S01]  /*8d70*/  IMAD.IADD R22, R21, 0x1, -R3 ;  /* 0x0000000115167824 */ /* 0x000fe200078e0a03 */
[----:B------:R-:W-:-:S03]  /*8d80*/  SHF.R.S32.HI R3, RZ, 0x3, R2 ;  /* 0x00000003ff037819 */ /* 0x000fc60000011402 */
[----:B------:R-:W-:-:S04]  /*8d90*/  IMAD.SHL.U32 R2, R22, 0x8, RZ ;  /* 0x0000000816027824 */ /* 0x000fc800078e00ff */
[----:B------:R-:W-:-:S04]  /*8da0*/  IMAD R11, R3, 0x40, R2 ;  /* 0x00000040030b7824 */ /* 0x000fc800078e0202 */
[----:B------:R-:W-:-:S03]  /*8db0*/  IMAD.WIDE R156, R11, 0x2, R156 ;  /* 0x000000020b9c7825 */ /* 0x000fc600078e029c */
[C---:B------:R-:W-:Y:S02]  /*8dc0*/  IADD3 R29, P1, R156.reuse, 0x3000, RZ ;  /* 0x000030009c1d7810 */ /* 0x040fe40007f3e0ff */
[C---:B------:R-:W-:Y:S02]  /*8dd0*/  IADD3 R17, P3, R156.reuse, 0x1000, RZ ;  /* 0x000010009c117810 */ /* 0x040fe40007f7e0ff */
[----:B------:R-:W-:Y:S02]  /*8de0*/  LOP3.LUT R28, R29, 0x380, RZ, 0xc0, !PT ;  /* 0x000003801d1c7812 */ /* 0x000fe400078ec0ff */
[----:B------:R-:W-:Y:S02]  /*8df0*/  IADD3 R25, P2, R156, 0x2000, RZ ;  /* 0x000020009c197810 */ /* 0x000fe40007f5e0ff */
[----:B------:R-:W-:Y:S01]  /*8e00*/  SHF.R.U64 R28, R28, 0x3, RZ ;  /* 0x000000031c1c7819 */ /* 0x000fe200000012ff */
[----:B------:R-:W-:Y:S01]  /*8e10*/  IMAD R9, R9, UR4, RZ ;  /* 0x0000000409097c24 */ /* 0x000fe2000f8e02ff */
[----:B------:R-:W-:-:S02]  /*8e20*/  LOP3.LUT R16, R17, 0x380, RZ, 0xc0, !PT ;  /* 0x0000038011107812 */ /* 0x000fc400078ec0ff */
[----:B------:R-:W-:Y:S01]  /*8e30*/  LOP3.LUT R28, R28, R29, RZ, 0x3c, !PT ;  /* 0x0000001d1c1c7212 */ /* 0x000fe200078e3cff */
[----:B------:R-:W-:Y:S01]  /*8e40*/  IMAD.X R29, RZ, RZ, R157, P1 ;  /* 0x000000ffff1d7224 */ /* 0x000fe200008e069d */
[----:B------:R-:W-:Y:S02]  /*8e50*/  IADD3 R53, P1, R156, 0x9000, RZ ;  /* 0x000090009c357810 */ /* 0x000fe40007f3e0ff */
[----:B------:R-:W-:Y:S02]  /*8e60*/  LOP3.LUT R24, R25, 0x380, RZ, 0xc0, !PT ;  /* 0x0000038019187812 */ /* 0x000fe400078ec0ff */
[----:B------:R-:W-:Y:S01]  /*8e70*/  LOP3.LUT R52, R53, 0x380, RZ, 0xc0, !PT ;  /* 0x0000038035347812 */ /* 0x000fe200078ec0ff */
[----:B------:R-:W-:Y:S01]  /*8e80*/  IMAD R9, R4, UR5, R9 ;  /* 0x0000000504097c24 */ /* 0x000fe2000f8e0209 */
[----:B------:R-:W-:Y:S01]  /*8e90*/  SHF.R.U64 R16, R16, 0x3, RZ ;  /* 0x0000000310107819 */ /* 0x000fe200000012ff */
[----:B------:R-:W5:Y:S01]  /*8ea0*/  LD.E.128 R28, desc[UR38][R28.64] ;  /* 0x000000261c1c7980 */ /* 0x000f62000c101d00 */
[----:B------:R-:W-:-:S02]  /*8eb0*/  SHF.R.U64 R52, R52, 0x3, RZ ;  /* 0x0000000334347819 */ /* 0x000fc400000012ff */
[----:B------:R-:W-:Y:S02]  /*8ec0*/  SHF.R.U64 R24, R24, 0x3, RZ ;  /* 0x0000000318187819 */ /* 0x000fe400000012ff */
[----:B------:R-:W-:Y:S01]  /*8ed0*/  LOP3.LUT R52, R52, R53, RZ, 0x3c, !PT ;  /* 0x0000003534347212 */ /* 0x000fe200078e3cff */
[--C-:B------:R-:W-:Y:S01]  /*8ee0*/  IMAD.X R53, RZ, RZ, R157.reuse, P1 ;  /* 0x000000ffff357224 */ /* 0x100fe200008e069d */
[----:B------:R-:W-:Y:S02]  /*8ef0*/  IADD3 R11, P1, R156, 0xf000, RZ ;  /* 0x0000f0009c0b7810 */ /* 0x000fe40007f3e0ff */
[----:B------:R-:W-:Y:S01]  /*8f00*/  LOP3.LUT R16, R16, R17, RZ, 0x3c, !PT ;  /* 0x0000001110107212 */ /* 0x000fe200078e3cff */
[--C-:B------:R-:W-:Y:S01]  /*8f10*/  IMAD.X R17, RZ, RZ, R157.reuse, P3 ;  /* 0x000000ffff117224 */ /* 0x100fe200018e069d */
[----:B------:R-:W-:Y:S01]  /*8f20*/  LOP3.LUT R10, R11, 0x380, RZ, 0xc0, !PT ;  /* 0x000003800b0a7812 */ /* 0x000fe200078ec0ff */
[--C-:B------:R-:W-:Y:S01]  /*8f30*/  IMAD.X R77, RZ, RZ, R157.reuse, P1 ;  /* 0x000000ffff4d7224 */ /* 0x100fe200008e069d */
[----:B------:R-:W-:Y:S01]  /*8f40*/  LOP3.LUT R24, R24, R25, RZ, 0x3c, !PT ;  /* 0x0000001918187212 */ /* 0x000fe200078e3cff */
[----:B------:R-:W-:Y:S01]  /*8f50*/  IMAD.X R25, RZ, RZ, R157, P2 ;  /* 0x000000ffff197224 */ /* 0x000fe200010e069d */
[----:B------:R-:W-:Y:S01]  /*8f60*/  SHF.R.U64 R10, R10, 0x3, RZ ;  /* 0x000000030a0a7819 */ /* 0x000fe200000012ff */
[----:B------:R-:W5:Y:S01]  /*8f70*/  LD.E.128 R16, desc[UR38][R16.64] ;  /* 0x0000002610107980 */ /* 0x000f62000c101d00 */
[----:B------:R-:W-:-:S02]  /*8f80*/  IADD3 R33, P0, R156, 0x4000, RZ ;  /* 0x000040009c217810 */ /* 0x000fc40007f1e0ff */
[----:B------:R-:W-:Y:S01]  /*8f90*/  LOP3.LUT R76, R10, R11, RZ, 0x3c, !PT ;  /* 0x0000000b0a4c7212 */ /* 0x000fe200078e3cff */
[----:B------:R-:W-:Y:S01]  /*8fa0*/  IMAD.WIDE.U32 R10, R4, UR4, RZ ;  /* 0x00000004040a7c25 */ /* 0x000fe2000f8e00ff */
[C---:B------:R-:W-:Y:S01]  /*8fb0*/  IADD3 R37, P6, R156.reuse, 0x5000, RZ ;  /* 0x000050009c257810 */ /* 0x040fe20007fde0ff */
[----:B------:R-:W-:Y:S01]  /*8fc0*/  ULDC.64 UR4, c[0x0][0xbe8] ;  /* 0x0002fa0000047ab9 */ /* 0x000fe20000000a00 */
[C---:B------:R-:W-:Y:S01]  /*8fd0*/  IADD3 R41, P5, R156.reuse, 0x6000, RZ ;  /* 0x000060009c297810 */ /* 0x040fe20007fbe0ff */
[----:B------:R-:W-:Y:S01]  /*8fe0*/  IMAD.IADD R11, R11, 0x1, R9 ;  /* 0x000000010b0b7824 */ /* 0x000fe200078e0209 */
[----:B------:R-:W-:Y:S01]  /*8ff0*/  IADD3 R45, P3, R156, 0x7000, RZ ;  /* 0x000070009c2d7810 */ /* 0x000fe20007f7e0ff */
[----:B------:R-:W-:Y:S01]  /*9000*/  IMAD R9, R22, 0x20, R3 ;  /* 0x0000002016097824 */ /* 0x000fe200078e0203 */
[----:B------:R-:W-:Y:S01]  /*9010*/  IADD3 R49, P2, R156, 0x8000, RZ ;  /* 0x000080009c317810 */ /* 0x000fe20007f5e0ff */
[----:B------:R-:W5:Y:S01]  /*9020*/  LD.E.128 R24, desc[UR38][R24.64] ;  /* 0x0000002618187980 */ /* 0x000f62000c101d00 */
[----:B------:R-:W-:Y:S01]  /*9030*/  LOP3.LUT R32, R33, 0x380, RZ, 0xc0, !PT ;  /* 0x0000038021207812 */ /* 0x000fe200078ec0ff */
[----:B------:R-:W-:Y:S01]  /*9040*/  IMAD R22, R204, 0x80, R9 ;  /* 0x00000080cc167824 */ /* 0x000fe200078e0209 */
[----:B------:R-:W-:Y:S01]  /*9050*/  LOP3.LUT R36, R37, 0x380, RZ, 0xc0, !PT ;  /* 0x0000038025247812 */ /* 0x000fe200078ec0ff */
[----:B------:R-:W5:Y:S01]  /*9060*/  LD.E.128 R52, desc[UR38][R52.64] ;  /* 0x0000002634347980 */ /* 0x000f62000c101d00 */
[----:B------:R-:W-:-:S02]  /*9070*/  LOP3.LUT R40, R41, 0x380, RZ, 0xc0, !PT ;  /* 0x0000038029287812 */ /* 0x000fc400078ec0ff */
[----:B------:R-:W-:Y:S01]  /*9080*/  LOP3.LUT R44, R45, 0x380, RZ, 0xc0, !PT ;  /* 0x000003802d2c7812 */ /* 0x000fe200078ec0ff */
[----:B------:R-:W5:Y:S01]  /*9090*/  LD.E.128 R76, desc[UR38][R76.64] ;  /* 0x000000264c4c7980 */ /* 0x000f62000c101d00 */
[----:B------:R-:W-:Y:S01]  /*90a0*/  LOP3.LUT R48, R49, 0x380, RZ, 0xc0, !PT ;  /* 0x0000038031307812 */ /* 0x000fe200078ec0ff */
[----:B------:R-:W-:Y:S01]  /*90b0*/  IMAD.WIDE.U32 R10, R202, UR4, R10 ;  /* 0x00000004ca0a7c25 */ /* 0x000fe2000f8e000a */
[----:B------:R-:W-:Y:S02]  /*90c0*/  SHF.R.U64 R32, R32, 0x3, RZ ;  /* 0x0000000320207819 */ /* 0x000fe400000012ff */
[----:B------:R-:W-:Y:S01]  /*90d0*/  SHF.R.U64 R36, R36, 0x3, RZ ;  /* 0x0000000324247819 */ /* 0x000fe200000012ff */
[----:B--2---:R-:W-:Y:S01]  /*90e0*/  @P4 IMAD.HI.U32 R4, R22, R81, RZ ;  /* 0x0000005116044227 */ /* 0x004fe200078e00ff */
[----:B------:R-:W-:Y:S02]  /*90f0*/  SHF.R.U64 R40, R40, 0x3, RZ ;  /* 0x0000000328287819 */ /* 0x000fe400000012ff */
[----:B------:R-:W-:-:S02]  /*9100*/  SHF.R.U64 R44, R44, 0x3, RZ ;  /* 0x000000032c2c7819 */ /* 0x000fc400000012ff */
[----:B------:R-:W-:Y:S02]  /*9110*/  SHF.R.U64 R48, R48, 0x3, RZ ;  /* 0x0000000330307819 */ /* 0x000fe400000012ff */
[----:B------:R-:W-:Y:S01]  /*9120*/  SHF.R.S32.HI R21, RZ, 0x1f, R200 ;  /* 0x0000001fff157819 */ /* 0x000fe200000114c8 */
[----:B------:R-:W-:Y:S01]  /*9130*/  IMAD R11, R202, UR5, R11 ;  /* 0x00000005ca0b7c24 */ /* 0x000fe2000f8e020b */
[----:B------:R-:W-:Y:S01]  /*9140*/  ULDC.64 UR4, c[0x0][0xbf0] ;  /* 0x0002fc0000047ab9 */ /* 0x000fe20000000a00 */
[----:B------:R-:W-:Y:S01]  /*9150*/  LOP3.LUT R32, R32, R33, RZ, 0x3c, !PT ;  /* 0x0000002120207212 */ /* 0x000fe200078e3cff */
[----:B------:R-:W-:Y:S01]  /*9160*/  IMAD.MOV.U32 R9, RZ, RZ, R22 ;  /* 0x000000ffff097224 */ /* 0x000fe200078e0016 */
        /* <DEDUP_REMOVED lines=8> */
[----:B---3--:R-:W-:Y:S01]  /*91f0*/  @P4 SHF.R.U32.HI R9, RZ, R83, R4 ;  /* 0x00000053ff094219 */ /* 0x008fe20000011604 */
[----:B------:R-:W-:Y:S01]  /*9200*/  IMAD.X R49, RZ, RZ, R157, P2 ;  /* 0x000000ffff317224 */ /* 0x000fe200010e069d */
[C---:B------:R-:W-:Y:S01]  /*9210*/  IADD3 R57, P0, R156.reuse, 0xa000, RZ ;  /* 0x0000a0009c397810 */ /* 0x040fe20007f1e0ff */
[----:B------:R-:W-:Y:S01]  /*9220*/  IMAD R21, R21, UR4, RZ ;  /* 0x0000000415157c24 */ /* 0x000fe2000f8e02ff */
[----:B------:R-:W-:Y:S01]  /*9230*/  IADD3 R61, P6, R156, 0xb000, RZ ;  /* 0x0000b0009c3d7810 */ /* 0x000fe20007fde0ff */
[----:B------:R-:W-:Y:S01]  /*9240*/  IMAD.WIDE.U32 R10, R200, UR4, R10 ;  /* 0x00000004c80a7c25 */ /* 0x000fe2000f8e000a */
[C---:B------:R-:W-:Y:S01]  /*9250*/  IADD3 R65, P5, R156.reuse, 0xc000, RZ ;  /* 0x0000c0009c417810 */ /* 0x040fe20007fbe0ff */
[----:B------:R-:W5:Y:S01]  /*9260*/  LD.E.128 R32, desc[UR38][R32.64] ;  /* 0x0000002620207980 */ /* 0x000f62000c101d00 */
[----:B------:R-:W-:-:S02]  /*9270*/  IADD3 R69, P3, R156, 0xd000, RZ ;  /* 0x0000d0009c457810 */ /* 0x000fc40007f7e0ff */
[----:B------:R-:W-:Y:S01]  /*9280*/  IADD3 R73, P2, R156, 0xe000, RZ ;  /* 0x0000e0009c497810 */ /* 0x000fe20007f5e0ff */
[----:B------:R-:W-:Y:S01]  /*9290*/  IMAD R21, R200, UR5, R21 ;  /* 0x00000005c8157c24 */ /* 0x000fe2000f8e0215 */
[--C-:B------:R-:W-:Y:S01]  /*92a0*/  SHF.R.S32.HI R4, RZ, 0x1f, R9.reuse ;  /* 0x0000001fff047819 */ /* 0x100fe20000011409 */
[----:B------:R-:W-:Y:S01]  /*92b0*/  IMAD.MOV R81, RZ, RZ, -R9 ;  /* 0x000000ffff517224 */ /* 0x000fe200078e0a09 */
[----:B------:R-:W-:Y:S01]  /*92c0*/  LOP3.LUT R56, R57, 0x380, RZ, 0xc0, !PT ;  /* 0x0000038039387812 */ /* 0x000fe200078ec0ff */
[----:B------:R-:W-:Y:S01]  /*92d0*/  ULDC.64 UR4, c[0x0][0xbe0] ;  /* 0x0002f80000047ab9 */ /* 0x000fe20000000a00 */
[----:B------:R-:W-:Y:S01]  /*92e0*/  LOP3.LUT R60, R61, 0x380, RZ, 0xc0, !PT ;  /* 0x000003803d3c7812 */ /* 0x000fe200078ec0ff */
[----:B------:R-:W5:Y:S01]  /*92f0*/  LD.E.128 R36, desc[UR38][R36.64] ;  /* 0x0000002624247980 */ /* 0x000f62000c101d00 */
[----:B------:R-:W-:Y:S02]  /*9300*/  LOP3.LUT R64, R65, 0x380, RZ, 0xc0, !PT ;  /* 0x0000038041407812 */ /* 0x000fe400078ec0ff */
[----:B------:R-:W-:Y:S01]  /*9310*/  LOP3.LUT R68, R69, 0x380, RZ, 0xc0, !PT ;  /* 0x0000038045447812 */ /* 0x000fe200078ec0ff */
[----:B------:R-:W5:Y:S01]  /*9320*/  LD.E.128 R40, desc[UR38][R40.64] ;  /* 0x0000002628287980 */ /* 0x000f62000c101d00 */
[----:B------:R-:W-:Y:S01]  /*9330*/  LOP3.LUT R72, R73, 0x380, RZ, 0xc0, !PT ;  /* 0x0000038049487812 */ /* 0x000fe200078ec0ff */
[----:B------:R-:W-:Y:S01]  /*9340*/  IMAD.IADD R11, R11, 0x1, R21 ;  /* 0x000000010b0b7824 */ /* 0x000fe200078e0215 */
[----:B------:R-:W-:Y:S01]  /*9350*/  LOP3.LUT R13, R156, 0x380, RZ, 0xc0, !PT ;  /* 0x000003809c0d7812 */ /* 0x000fe200078ec0ff */
[----:B------:R-:W-:Y:S01]  /*9360*/  IMAD R4, R4, UR4, RZ ;  /* 0x0000000404047c24 */ /* 0x000fe2000f8e02ff */
[----:B------:R-:W-:Y:S01]  /*9370*/  SHF.R.U64 R56, R56, 0x3, RZ ;  /* 0x0000000338387819 */ /* 0x000fe200000012ff */
[----:B------:R-:W-:Y:S01]  /*9380*/  IMAD R21, R20, R81, R22 ;  /* 0x0000005114157224 */ /* 0x000fe200078e0216 */
[----:B------:R-:W-:Y:S01]  /*9390*/  SHF.R.U64 R60, R60, 0x3, RZ ;  /* 0x000000033c3c7819 */ /* 0x000fe200000012ff */
[----:B------:R-:W5:Y:S01]  /*93a0*/  LD.E.128 R44, desc[UR38][R44.64] ;  /* 0x000000262c2c7980 */ /* 0x000f62000c101d00 */
[----:B------:R-:W-:-:S02]  /*93b0*/  SHF.R.U64 R64, R64, 0x3, RZ ;  /* 0x0000000340407819 */ /* 0x000fc400000012ff */
[----:B------:R-:W-:Y:S01]  /*93c0*/  SHF.R.U64 R68, R68, 0x3, RZ ;  /* 0x0000000344447819 */ /* 0x000fe200000012ff */
[----:B------:R-:W5:Y:S01]  /*93d0*/  LD.E.128 R48, desc[UR38][R48.64] ;  /* 0x0000002630307980 */ /* 0x000f62000c101d00 */
[----:B------:R-:W-:Y:S02]  /*93e0*/  SHF.R.U64 R72, R72, 0x3, RZ ;  /* 0x0000000348487819 */ /* 0x000fe400000012ff */
[----:B------:R-:W-:Y:S01]  /*93f0*/  SHF.R.U64 R13, R13, 0x3, RZ ;  /* 0x000000030d0d7819 */ /* 0x000fe200000012ff */
[C---:B------:R-:W-:Y:S01]  /*9400*/  IMAD R81, R9.reuse, UR5, R4 ;  /* 0x0000000509517c24 */ /* 0x040fe2000f8e0204 */
        /* <DEDUP_REMOVED lines=11> */
[----:B------:R-:W-:Y:S01]  /*94c0*/  IMAD.WIDE.U32 R10, R9, UR4, R10 ;  /* 0x00000004090a7c25 */ /* 0x000fe2000f8e000a */
[----:B------:R-:W-:Y:S01]  /*94d0*/  LOP3.LUT R156, R13, R156, RZ, 0x3c, !PT ;  /* 0x0000009c0d9c7212 */ /* 0x000fe200078e3cff */
[----:B------:R-:W-:Y:S01]  /*94e0*/  ULDC.64 UR4, c[0x0][0xbd8] ;  /* 0x0002f60000047ab9 */ /* 0x000fe20000000a00 */
[----:B------:R-:W5:Y:S01]  /*94f0*/  LD.E.128 R56, desc[UR38][R56.64] ;  /* 0x0000002638387980 */ /* 0x000f62000c101d00 */
[----:B------:R-:W-:-:S02]  /*9500*/  IMAD.IADD R11, R11, 0x1, R81 ;  /* 0x000000010b0b7824 */ /* 0x000fc400078e0251 */
[----:B------:R-:W-:Y:S01]  /*9510*/  IMAD R4, R4, UR4, RZ ;  /* 0x0000000404047c24 */ /* 0x000fe2000f8e02ff */
[----:B------:R0:W5:Y:S01]  /*9520*/  LD.E.128 R12, desc[UR38][R156.64] ;  /* 0x000000269c0c7980 */ /* 0x000162000c101d00 */
[----:B------:R-:W-:-:S03]  /*9530*/  IMAD R85, R204, 0x80, R3 ;  /* 0x00000080cc557824 */ /* 0x000fc600078e0203 */
[----:B------:R-:W5:Y:S01]  /*9540*/  LD.E.128 R60, desc[UR38][R60.64] ;  /* 0x000000263c3c7980 */ /* 0x000f62000c101d00 */
[----:B------:R-:W-:-:S03]  /*9550*/  IMAD R81, R21, UR5, R4 ;  /* 0x0000000515517c24 */ /* 0x000fc6000f8e0204 */
[----:B------:R-:W5:Y:S01]  /*9560*/  LD.E.128 R64, desc[UR38][R64.64] ;  /* 0x0000002640407980 */ /* 0x000f62000c101d00 */
[----:B------:R-:W-:Y:S01]  /*9570*/  IMAD.WIDE.U32 R10, R21, UR4, R10 ;  /* 0x00000004150a7c25 */ /* 0x000fe2000f8e000a */
[----:B------:R-:W-:Y:S02]  /*9580*/  ULDC.64 UR4, c[0x0][0xb80] ;  /* 0x0002e00000047ab9 */ /* 0x000fe40000000a00 */
[----:B------:R-:W5:Y:S04]  /*9590*/  LD.E.128 R68, desc[UR38][R68.64] ;  /* 0x0000002644447980 */ /* 0x000f68000c101d00 */
[----:B------:R-:W5:Y:S01]  /*95a0*/  LD.E.128 R72, desc[UR38][R72.64] ;  /* 0x0000002648487980 */ /* 0x000f62000c101d00 */
[----:B------:R-:W-:Y:S01]  /*95b0*/  @!PT LDS RZ, [RZ] ;  /* 0x00000000fffff984 */ /* 0x000fe20000000800 */
[----:B------:R-:W-:Y:S01]  /*95c0*/  @!PT LDS RZ, [RZ] ;  /* 0x00000000fffff984 */ /* 0x000fe20000000800 */
[----:B------:R-:W-:Y:S01]  /*95d0*/  @!PT LDS RZ, [RZ] ;  /* 0x00000000fffff984 */ /* 0x000fe20000000800 */
[----:B------:R-:W-:Y:S01]  /*95e0*/  @!PT LDS RZ, [RZ] ;  /* 0x00000000fffff984 */ /* 0x000fe20000000800 */
[----:B------:R1:W-:Y:S06]  /*95f0*/  MEMBAR.ALL.CTA ;  /* 0x0000000000007992 */ /* 0x0003ec0000008000 */
[----:B-1----:R-:W1:Y:S01]  /*9600*/  FENCE.VIEW.ASYNC.S ;  /* 0x00000000000073c6 */ /* 0x002e620000000000 */
[----:B------:R-:W-:Y:S01]  /*9610*/  VIADD R9, R85, 0x40 ;  /* 0x0000004055097836 */ /* 0x000fe20000000000 */
[----:B------:R-:W-:Y:S01]  /*9620*/  LEA R4, P2, R10, UR4, 0x1 ;  /* 0x000000040a047c11 */ /* 0x000fe2000f8408ff */
[----:B------:R-:W-:-:S03]  /*9630*/  IMAD.IADD R11, R11, 0x1, R81 ;  /* 0x000000010b0b7824 */ /* 0x000fc600078e0251 */
[-C--:B------:R-:W-:Y:S02]  /*9640*/  ISETP.GE.AND P0, PT, R9, R8.reuse, PT ;  /* 0x000000080900720c */ /* 0x080fe40003f06270 */
[----:B------:R-:W-:Y:S02]  /*9650*/  LEA.HI.X R9, R10, UR5, R11, 0x1, P2 ;  /* 0x000000050a097c11 */ /* 0x000fe400090f0c0b */
[C---:B------:R-:W-:Y:S01]  /*9660*/  ISETP.GE.AND P2, PT, R85.reuse, R8, PT ;  /* 0x000000085500720c */ /* 0x040fe20003f46270 */
[----:B------:R-:W-:Y:S02]  /*9670*/  VIADD R0, R0, 0x32420 ;  /* 0x0003242000007836 */ /* 0x000fe40000000000 */
[----:B------:R-:W-:-:S03]  /*9680*/  VIADD R3, R85, 0x20 ;  /* 0x0000002055037836 */ /* 0x000fc60000000000 */
[----:B------:R-:W-:Y:S01]  /*9690*/  PRMT R0, RZ, 0x654, R0 ;  /* 0x00000654ff007816 */ /* 0x000fe20000000000 */
[C---:B------:R-:W-:Y:S01]  /*96a0*/  VIADD R22, R2.reuse, 0x40 ;  /* 0x0000004002167836 */ /* 0x040fe20000000000 */
[----:B------:R-:W-:Y:S01]  /*96b0*/  ISETP.GE.AND P1, PT, R3, R8, PT ;  /* 0x000000080300720c */ /* 0x000fe20003f26270 */
[C---:B------:R-:W-:Y:S02]  /*96c0*/  VIADD R86, R2.reuse, 0x80 ;  /* 0x0000008002567836 */ /* 0x040fe40000000000 */
[----:B------:R-:W-:Y:S01]  /*96d0*/  VIADD R88, R2, 0xc0 ;  /* 0x000000c002587836 */ /* 0x000fe20000000000 */
[----:B-1----:R0:W1:Y:S01]  /*96e0*/  SHFL.IDX PT, R83, R4, RZ, 0x181f ;  /* 0x00181fff04537589 */ /* 0x00206200000e0000 */
[----:B------:R-:W-:Y:S01]  /*96f0*/  BSSY B1, `(.L_x_1087) ;  /* 0x0000019000017945 */ /* 0x000fe20003800000 */
[----:B------:R2:W-:Y:S02]  /*9700*/  SYNCS.ARRIVE.TRANS64.RED.A1T0 RZ, [R0+URZ], RZ ;  /* 0x000000ff00ff79a7 */ /* 0x0005e4000810043f */
[----:B------:R0:W3:Y:S01]  /*9710*/  SHFL.IDX PT, R3, R9, RZ, 0x181f ;  /* 0x00181fff09037589 */ /* 0x0000e200000e0000 */
[----:B------:R-:W-:-:S02]  /*9720*/  SHF.R.S32.HI R84, RZ, 0x1f, R22 ;  /* 0x0000001fff547819 */ /* 0x000fc40000011416 */
[----:B------:R-:W-:Y:S02]  /*9730*/  SHF.R.S32.HI R87, RZ, 0x1f, R86 ;  /* 0x0000001fff577819 */ /* 0x000fe40000011456 */
[----:B------:R-:W-:Y:S02]  /*9740*/  SHF.R.S32.HI R89, RZ, 0x1f, R88 ;  /* 0x0000001fff597819 */ /* 0x000fe40000011458 */
[----:B--2---:R-:W-:Y:S01]  /*9750*/  SHF.R.S32.HI R0, RZ, 0x1f, R2 ;  /* 0x0000001fff007819 */ /* 0x004fe20000011402 */
[----:B0-----:R-:W-:Y:S06]  /*9760*/  @P2 BRA `(.L_x_1088) ;  /* 0x0000000000442947 */ /* 0x001fec0003800000 */
[----:B------:R-:W-:Y:S02]  /*9770*/  ULDC UR4, c[0x0][0xbc8] ;  /* 0x0002f20000047ab9 */ /* 0x000fe40000000800 */
[----:B------:R-:W-:Y:S02]  /*9780*/  ISETP.GE.AND P5, PT, R2, UR4, PT ;  /* 0x0000000402007c0c */ /* 0x000fe4000bfa6270 */
[----:B------:R-:W-:Y:S02]  /*9790*/  ISETP.GE.AND P4, PT, R22, UR4, PT ;  /* 0x0000000416007c0c */ /* 0x000fe4000bf86270 */
[----:B------:R-:W-:Y:S02]  /*97a0*/  ISETP.GE.AND P3, PT, R86, UR4, PT ;  /* 0x0000000456007c0c */ /* 0x000fe4000bf66270 */
[----:B------:R-:W-:-:S07]  /*97b0*/  ISETP.GE.AND P2, PT, R88, UR4, PT ;  /* 0x0000000458007c0c */ /* 0x000fce000bf46270 */
[----:B-1----:R-:W-:-:S04]  /*97c0*/  @!P5 LEA R10, P6, R2, R83, 0x1 ;  /* 0x00000053020ad211 */ /* 0x002fc800078c08ff */
[----:B---3--:R-:W-:Y:S02]  /*97d0*/  @!P5 LEA.HI.X R11, R2, R3, R0, 0x1, P6 ;  /* 0x00000003020bd211 */ /* 0x008fe400030f0c00 */
        /* <DEDUP_REMOVED lines=10> */
.L_x_1088:
[----:B------:R-:W-:Y:S05]  /*9880*/  BSYNC B1 ;  /* 0x0000000000017941 */ /* 0x000fea0003800000 */
.L_x_1087:
[----:B---3--:R2:W3:Y:S01]  /*9890*/  SHFL.IDX PT, R3, R9, 0x1, 0x181f ;  /* 0x00381f0009037f89 */ /* 0x0084e200000e0000 */
[----:B------:R-:W-:Y:S03]  /*98a0*/  BSSY B1, `(.L_x_1089) ;  /* 0x0000014000017945 */ /* 0x000fe60003800000 */
[----:B0-----:R2:W0:Y:S01]  /*98b0*/  SHFL.IDX PT, R21, R4, 0x1, 0x181f ;  /* 0x00381f0004157f89 */ /* 0x00142200000e0000 */
[----:B------:R-:W-:Y:S05]  /*98c0*/  @P1 BRA `(.L_x_1090) ;  /* 0x0000000000441947 */ /* 0x000fea0003800000 */
[----:B------:R-:W-:Y:S02]  /*98d0*/  ULDC UR4, c[0x0][0xbc8] ;  /* 0x0002f20000047ab9 */ /* 0x000fe40000000800 */
[----:B------:R-:W-:Y:S02]  /*98e0*/  ISETP.GE.AND P4, PT, R2, UR4, PT ;  /* 0x0000000402007c0c */ /* 0x000fe4000bf86270 */
[----:B------:R-:W-:Y:S02]  /*98f0*/  ISETP.GE.AND P3, PT, R22, UR4, PT ;  /* 0x0000000416007c0c */ /* 0x000fe4000bf66270 */
[----:B------:R-:W-:Y:S02]  /*9900*/  ISETP.GE.AND P2, PT, R86, UR4, PT ;  /* 0x0000000456007c0c */ /* 0x000fe4000bf46270 */
[----:B------:R-:W-:-:S07]  /*9910*/  ISETP.GE.AND P1, PT, R88, UR4, PT ;  /* 0x0000000458007c0c */ /* 0x000fce000bf26270 */
[-C--:B0-----:R-:W-:Y:S02]  /*9920*/  @!P4 LEA R10, P6, R2, R21.reuse, 0x1 ;  /* 0x00000015020ac211 */ /* 0x081fe400078c08ff */
[----:B-----5:R-:W-:Y:S02]  /*9930*/  @!P3 LEA R12, P5, R22, R21, 0x1 ;  /* 0x00000015160cb211 */ /* 0x020fe400078a08ff */
        /* <DEDUP_REMOVED lines=10> */
.L_x_1090:
[----:B------:R-:W-:Y:S05]  /*99e0*/  BSYNC B1 ;  /* 0x0000000000017941 */ /* 0x000fea0003800000 */
.L_x_1089:
[----:B---3--:R3:W0:Y:S01]  /*99f0*/  SHFL.IDX PT, R3, R9, 0x2, 0x181f ;  /* 0x00581f0009037f89 */ /* 0x00862200000e0000 */
[----:B------:R-:W-:Y:S03]  /*9a00*/  BSSY B1, `(.L_x_1091) ;  /* 0x0000014000017945 */ /* 0x000fe60003800000 */
[----:B----45:R3:W4:Y:S01]  /*9a10*/  SHFL.IDX PT, R17, R4, 0x2, 0x181f ;  /* 0x00581f0004117f89 */ /* 0x03072200000e0000 */
        /* <DEDUP_REMOVED lines=18> */
.L_x_1092:
[----:B------:R-:W-:Y:S05]  /*9b40*/  BSYNC B1 ;  /* 0x0000000000017941 */ /* 0x000fea0003800000 */
.L_x_1091:
[----:B0-----:R-:W-:Y:S01]  /*9b50*/  VIADD R3, R85, 0x60 ;  /* 0x0000006055037836 */ /* 0x001fe20000000000 */
[----:B------:R0:W0:Y:S04]  /*9b60*/  SHFL.IDX PT, R15, R9, 0x3, 0x181f ;  /* 0x00781f00090f7f89 */ /* 0x00002800000e0000 */
[----:B------:R-:W-:Y:S01]  /*9b70*/  ISETP.GE.AND P0, PT, R3, R8, PT ;  /* 0x000000080300720c */ /* 0x000fe20003f06270 */
[----:B----4-:R4:W0:-:S12]  /*9b80*/  SHFL.IDX PT, R17, R4, 0x3, 0x181f ;  /* 0x00781f0004117f89 */ /* 0x01081800000e0000 */
[----:B----4-:R-:W-:Y:S05]  /*9b90*/  @P0 BRA `(.L_x_1093) ;  /* 0x00000024007c0947 */ /* 0x010fea0003800000 */
[----:B------:R-:W-:Y:S02]  /*9ba0*/  ULDC UR4, c[0x0][0xbc8] ;  /* 0x0002f20000047ab9 */ /* 0x000fe40000000800 */
[----:B------:R-:W-:Y:S02]  /*9bb0*/  ISETP.GE.AND P3, PT, R2, UR4, PT ;  /* 0x0000000402007c0c */ /* 0x000fe4000bf66270 */
[----:B------:R-:W-:Y:S02]  /*9bc0*/  ISETP.GE.AND P4, PT, R22, UR4, PT ;  /* 0x0000000416007c0c */ /* 0x000fe4000bf86270 */
[----:B------:R-:W-:-:S09]  /*9bd0*/  ISETP.GE.AND P5, PT, R86, UR4, PT ;  /* 0x0000000456007c0c */ /* 0x000fd2000bfa6270 */
[-C--:B0-----:R-:W-:Y:S02]  /*9be0*/  @!P3 LEA R8, P0, R2, R17.reuse, 0x1 ;  /* 0x000000110208b211 */ /* 0x081fe400078008ff */
[-C--:B------:R-:W-:Y:S02]  /*9bf0*/  @!P4 LEA R10, P1, R22, R17.reuse, 0x1 ;  /* 0x00000011160ac211 */ /* 0x080fe400078208ff */
[----:B------:R-:W-:Y:S02]  /*9c00*/  @!P5 LEA R12, P2, R86, R17, 0x1 ;  /* 0x00000011560cd211 */ /* 0x000fe400078408ff */
[-C--:B--23--:R-:W-:Y:S02]  /*9c10*/  @!P3 LEA.HI.X R9, R2, R15.reuse, R0, 0x1, P0 ;  /* 0x0000000f0209b211 */ /* 0x08cfe400000f0c00 */
        /* <DEDUP_REMOVED lines=11> */
.L_x_1086:
[----:B------:R-:W-:Y:S01]  /*9cd0*/  ULDC.64 UR4, c[0x0][0xc08] ;  /* 0x0003020000047ab9 */ /* 0x000fe20000000a00 */
[----:B0-----:R-:W0:Y:S01]  /*9ce0*/  @P4 LDC R13, c[0x0][0xcec] ;  /* 0x00033b00ff0d4b82 */ /* 0x001e220000000800 */
[----:B------:R-:W-:Y:S01]  /*9cf0*/  IMAD R9, R9, UR4, RZ ;  /* 0x0000000409097c24 */ /* 0x000fe2000f8e02ff */
[----:B------:R-:W-:Y:S01]  /*9d00*/  ULDC.64 UR6, c[0x0][0xc30] ;  /* 0x00030c0000067ab9 */ /* 0x000fe20000000a00 */
[----:B------:R-:W-:Y:S01]  /*9d10*/  IMAD.WIDE.U32 R2, R4, UR4, RZ ;  /* 0x0000000404027c25 */ /* 0x000fe2000f8e00ff */
[----:B------:R-:W-:Y:S01]  /*9d20*/  ISETP.GE.AND P0, PT, R14, R8, PT ;  /* 0x000000080e00720c */ /* 0x000fe20003f06270 */
[----:B------:R-:W-:Y:S01]  /*9d30*/  BSSY B1, `(.L_x_1094) ;  /* 0x00000d1000017945 */ /* 0x000fe20003800000 */
[----:B------:R-:W-:Y:S01]  /*9d40*/  SHF.R.S32.HI R22, RZ, 0x1f, R206 ;  /* 0x0000001fff167819 */ /* 0x000fe200000114ce */
[----:B------:R-:W-:Y:S01]  /*9d50*/  IMAD R9, R4, UR5, R9 ;  /* 0x0000000504097c24 */ /* 0x000fe2000f8e0209 */
[----:B------:R-:W-:Y:S01]  /*9d60*/  ULDC.64 UR4, c[0x0][0xc38] ;  /* 0x00030e0000047ab9 */ /* 0x000fe20000000a00 */
[----:B------:R-:W1:Y:S01]  /*9d70*/  @P4 LDC R4, c[0x0][0xcf0] ;  /* 0x00033c00ff044b82 */ /* 0x000e620000000800 */
[----:B------:R-:W-:Y:S01]  /*9d80*/  VIADD R176, R201, 0x18 ;  /* 0x00000018c9b07836 */ /* 0x000fe20000000000 */
[----:B------:R-:W-:Y:S01]  /*9d90*/  SHF.R.S32.HI R152, RZ, 0x1f, R207 ;  /* 0x0000001fff987819 */ /* 0x000fe200000114cf */
[----:B------:R-:W-:Y:S01]  /*9da0*/  IMAD.IADD R3, R3, 0x1, R9 ;  /* 0x0000000103037824 */ /* 0x000fe200078e0209 */
[----:B------:R-:W-:Y:S01]  /*9db0*/  SHF.R.S32.HI R9, RZ, 0x1f, R200 ;  /* 0x0000001fff097819 */ /* 0x000fe200000114c8 */
[----:B------:R-:W-:Y:S01]  /*9dc0*/  VIADD R178, R201, 0x10 ;  /* 0x00000010c9b27836 */ /* 0x000fe20000000000 */
[----:B------:R-:W-:Y:S01]  /*9dd0*/  SHF.R.S32.HI R153, RZ, 0x1f, R208 ;  /* 0x0000001fff997819 */ /* 0x000fe200000114d0 */
[----:B------:R-:W-:Y:S01]  /*9de0*/  IMAD.WIDE.U32 R2, R202, UR4, R2 ;  /* 0x00000004ca027c25 */ /* 0x000fe2000f8e0002 */
[----:B------:R-:W-:-:S02]  /*9df0*/  SHF.R.S32.HI R154, RZ, 0x1f, R209 ;  /* 0x0000001fff9a7819 */ /* 0x000fc400000114d1 */
[----:B------:R-:W-:Y:S01]  /*9e00*/  SHF.R.S32.HI R155, RZ, 0x1f, R210 ;  /* 0x0000001fff9b7819 */ /* 0x000fe200000114d2 */
[----:B------:R-:W-:Y:S01]  /*9e10*/  IMAD R3, R202, UR5, R3 ;  /* 0x00000005ca037c24 */ /* 0x000fe2000f8e0203 */
[----:B------:R-:W-:Y:S01]  /*9e20*/  ULDC.64 UR4, c[0x0][0xc40] ;  /* 0x0003100000047ab9 */ /* 0x000fe20000000a00 */
[----:B------:R-:W-:Y:S01]  /*9e30*/  VIADD R180, R201, 0x8 ;  /* 0x00000008c9b47836 */ /* 0x000fe20000000000 */
[----:B------:R-:W-:Y:S01]  /*9e40*/  SHF.R.S32.HI R156, RZ, 0x1f, R211 ;  /* 0x0000001fff9c7819 */ /* 0x000fe200000114d3 */
[----:B------:R-:W-:Y:S01]  /*9e50*/  IMAD R9, R9, UR4, RZ ;  /* 0x0000000409097c24 */ /* 0x000fe2000f8e02ff */
[----:B------:R-:W-:Y:S01]  /*9e60*/  SHF.R.S32.HI R157, RZ, 0x1f, R212 ;  /* 0x0000001fff9d7819 */ /* 0x000fe200000114d4 */
[----:B0-----:R-:W-:Y:S01]  /*9e70*/  @P4 IMAD.HI.U32 R13, R18, R13, RZ ;  /* 0x0000000d120d4227 */ /* 0x001fe200078e00ff */
[----:B------:R-:W-:Y:S02]  /*9e80*/  SHF.R.S32.HI R158, RZ, 0x1f, R213 ;  /* 0x0000001fff9e7819 */ /* 0x000fe400000114d5 */
[----:B------:R-:W-:Y:S01]  /*9e90*/  SHF.R.S32.HI R159, RZ, 0x1f, R221 ;  /* 0x0000001fff9f7819 */ /* 0x000fe200000114dd */
[C---:B------:R-:W-:Y:S01]  /*9ea0*/  IMAD R11, R200.reuse, UR5, R9 ;  /* 0x00000005c80b7c24 */ /* 0x040fe2000f8e0209 */
[----:B------:R-:W-:Y:S01]  /*9eb0*/  SHF.R.S32.HI R161, RZ, 0x1f, R223 ;  /* 0x0000001fffa17819 */ /* 0x000fe200000114df */
[----:B------:R-:W-:Y:S01]  /*9ec0*/  IMAD.WIDE.U32 R2, R200, UR4, R2 ;  /* 0x00000004c8027c25 */ /* 0x000fe2000f8e0002 */
[----:B------:R-:W-:Y:S01]  /*9ed0*/  ULDC.64 UR4, c[0x0][0xc48] ;  /* 0x0003120000047ab9 */ /* 0x000fe20000000a00 */
[----:B------:R-:W-:-:S02]  /*9ee0*/  SHF.R.S32.HI R162, RZ, 0x1f, R224 ;  /* 0x0000001fffa27819 */ /* 0x000fc400000114e0 */
[----:B------:R-:W-:Y:S01]  /*9ef0*/  IMAD.MOV.U32 R9, RZ, RZ, R18 ;  /* 0x000000ffff097224 */ /* 0x000fe200078e0012 */
[----:B-1----:R-:W-:Y:S01]  /*9f00*/  @P4 SHF.R.U32.HI R9, RZ, R4, R13 ;  /* 0x00000004ff094219 */ /* 0x002fe2000001160d */
[----:B------:R-:W-:Y:S01]  /*9f10*/  IMAD.IADD R3, R3, 0x1, R11 ;  /* 0x0000000103037824 */ /* 0x000fe200078e020b */
[----:B------:R-:W-:Y:S01]  /*9f20*/  SHF.R.S32.HI R163, RZ, 0x1f, R225 ;  /* 0x0000001fffa37819 */ /* 0x000fe200000114e1 */
[----:B------:R-:W-:Y:S01]  /*9f30*/  VIADD R175, R201, 0x18 ;  /* 0x00000018c9af7836 */ /* 0x000fe20000000000 */
[--C-:B------:R-:W-:Y:S01]  /*9f40*/  SHF.R.S32.HI R4, RZ, 0x1f, R9.reuse ;  /* 0x0000001fff047819 */ /* 0x100fe20000011409 */
[----:B------:R-:W-:Y:S01]  /*9f50*/  IMAD.MOV R11, RZ, RZ, -R9 ;  /* 0x000000ffff0b7224 */ /* 0x000fe200078e0a09 */
[----:B------:R-:W-:Y:S01]  /*9f60*/  SHF.R.S32.HI R164, RZ, 0x1f, R226 ;  /* 0x0000001fffa47819 */ /* 0x000fe200000114e2 */
[----:B------:R-:W-:Y:S01]  /*9f70*/  IMAD.WIDE.U32 R2, R160, UR4, R2 ;  /* 0x00000004a0027c25 */ /* 0x000fe2000f8e0002 */
[----:B------:R-:W-:Y:S02]  /*9f80*/  SHF.R.S32.HI R165, RZ, 0x1f, R228 ;  /* 0x0000001fffa57819 */ /* 0x000fe400000114e4 */
[----:B------:R-:W-:Y:S01]  /*9f90*/  SHF.R.S32.HI R166, RZ, 0x1f, R229 ;  /* 0x0000001fffa67819 */ /* 0x000fe200000114e5 */
[----:B------:R-:W-:Y:S01]  /*9fa0*/  IMAD R11, R20, R11, R18 ;  /* 0x0000000b140b7224 */ /* 0x000fe200078e0212 */
[----:B------:R-:W-:Y:S01]  /*9fb0*/  SHF.R.S32.HI R167, RZ, 0x1f, R230 ;  /* 0x0000001fffa77819 */ /* 0x000fe200000114e6 */
[----:B------:R-:W-:Y:S01]  /*9fc0*/  IMAD R4, R4, UR6, RZ ;  /* 0x0000000604047c24 */ /* 0x000fe2000f8e02ff */
[----:B------:R-:W-:Y:S01]  /*9fd0*/  SHF.R.S32.HI R168, RZ, 0x1f, R231 ;  /* 0x0000001fffa87819 */ /* 0x000fe200000114e7 */
[----:B------:R-:W-:Y:S01]  /*9fe0*/  IMAD R3, R160, UR5, R3 ;  /* 0x00000005a0037c24 */ /* 0x000fe2000f8e0203 */
[----:B------:R-:W-:Y:S01]  /*9ff0*/  ULDC.64 UR4, c[0x0][0xc28] ;  /* 0x00030a0000047ab9 */ /* 0x000fe20000000a00 */
[C---:B------:R-:W-:Y:S01]  /*a000*/  IMAD R13, R9.reuse, UR7, R4 ;  /* 0x00000007090d7c24 */ /* 0x040fe2000f8e0204 */
[----:B------:R-:W-:Y:S01]  /*a010*/  SHF.R.S32.HI R4, RZ, 0x1f, R11 ;  /* 0x0000001fff047819 */ /* 0x000fe2000001140b */
[----:B------:R-:W-:Y:S01]  /*a020*/  IMAD.WIDE.U32 R2, R9, UR6, R2 ;  /* 0x0000000609027c25 */ /* 0x000fe2000f8e0002 */
[----:B------:R-:W-:-:S02]  /*a030*/  SHF.R.S32.HI R160, RZ, 0x1f, R222 ;  /* 0x0000001fffa07819 */ /* 0x000fc400000114de */
[----:B------:R-:W-:Y:S01]  /*a040*/  SHF.R.S32.HI R169, RZ, 0x1f, R232 ;  /* 0x0000001fffa97819 */ /* 0x000fe200000114e8 */
[----:B------:R-:W-:Y:S01]  /*a050*/  IMAD R4, R4, UR4, RZ ;  /* 0x0000000404047c24 */ /* 0x000fe2000f8e02ff */
[----:B------:R-:W-:Y:S01]  /*a060*/  SHF.R.S32.HI R170, RZ, 0x1f, R233 ;  /* 0x0000001fffaa7819 */ /* 0x000fe200000114e9 */
[----:B------:R-:W-:Y:S01]  /*a070*/  IMAD.IADD R3, R3, 0x1, R13 ;  /* 0x0000000103037824 */ /* 0x000fe200078e020d */
[----:B------:R-:W-:Y:S01]  /*a080*/  SHF.R.S32.HI R171, RZ, 0x1f, R234 ;  /* 0x0000001fffab7819 */ /* 0x000fe200000114ea */
[C---:B------:R-:W-:Y:S01]  /*a090*/  IMAD R9, R11.reuse, UR5, R4 ;  /* 0x000000050b097c24 */ /* 0x040fe2000f8e0204 */
[----:B------:R-:W-:Y:S01]  /*a0a0*/  SHF.R.S32.HI R172, RZ, 0x1f, R235 ;  /* 0x0000001fffac7819 */ /* 0x000fe200000114eb */
[----:B------:R-:W-:Y:S01]  /*a0b0*/  IMAD.WIDE.U32 R2, R11, UR4, R2 ;  /* 0x000000040b027c25 */ /* 0x000fe2000f8e0002 */
[----:B------:R-:W-:Y:S01]  /*a0c0*/  ULDC.64 UR4, c[0x0][0xc00] ;  /* 0x0003000000047ab9 */ /* 0x000fe20000000a00 */
[----:B------:R-:W-:Y:S02]  /*a0d0*/  SHF.R.S32.HI R173, RZ, 0x1f, R236 ;  /* 0x0000001fffad7819 */ /* 0x000fe400000114ec */
[----:B------:R-:W-:Y:S01]  /*a0e0*/  VIADD R4, R0, 0x32420 ;  /* 0x0003242000047836 */ /* 0x000fe20000000000 */
[C---:B------:R-:W-:Y:S01]  /*a0f0*/  LEA R0, P1, R2.reuse, UR4, 0x2 ;  /* 0x0000000402007c11 */ /* 0x040fe2000f8210ff */
[----:B------:R-:W-:Y:S01]  /*a100*/  IMAD.IADD R3, R3, 0x1, R9 ;  /* 0x0000000103037824 */ /* 0x000fe200078e0209 */
[----:B------:R-:W-:Y:S01]  /*a110*/  SHF.R.S32.HI R174, RZ, 0x1f, R237 ;  /* 0x0000001fffae7819 */ /* 0x000fe200000114ed */
[C---:B------:R-:W-:Y:S01]  /*a120*/  VIADD R177, R201.reuse, 0x10 ;  /* 0x00000010c9b17836 */ /* 0x040fe20000000000 */
[----:B------:R-:W-:Y:S01]  /*a130*/  PRMT R9, RZ, 0x654, R4 ;  /* 0x00000654ff097816 */ /* 0x000fe20000000004 */
[----:B------:R-:W-:Y:S01]  /*a140*/  VIADD R179, R201, 0x8 ;  /* 0x00000008c9b37836 */ /* 0x000fe20000000000 */
[----:B------:R-:W-:-:S02]  /*a150*/  LEA.HI.X R4, R2, UR5, R3, 0x2, P1 ;  /* 0x0000000502047c11 */ /* 0x000fc400088f1403 */
[----:B------:R0:W-:Y:S01]  /*a160*/  SYNCS.ARRIVE.TRANS64.RED.A1T0 RZ, [R9+URZ], RZ ;  /* 0x000000ff09ff79a7 */ /* 0x0001e2000810043f */
[----:B------:R0:W1:Y:S01]  /*a170*/  SHFL.IDX PT, R2, R0, RZ, 0x1c1f ;  /* 0x001c1fff00027589 */ /* 0x00006200000e0000 */
[----:B------:R-:W-:Y:S02]  /*a180*/  SHF.R.S32.HI R176, RZ, 0x1f, R176 ;  /* 0x0000001fffb07819 */ /* 0x000fe400000114b0 */
[----:B------:R-:W-:Y:S01]  /*a190*/  SHF.R.S32.HI R178, RZ, 0x1f, R178 ;  /* 0x0000001fffb27819 */ /* 0x000fe200000114b2 */
[----:B------:R0:W2:Y:S01]  /*a1a0*/  SHFL.IDX PT, R3, R4, RZ, 0x1c1f ;  /* 0x001c1fff04037589 */ /* 0x0000a200000e0000 */
[----:B------:R-:W-:Y:S01]  /*a1b0*/  SHF.R.S32.HI R180, RZ, 0x1f, R180 ;  /* 0x0000001fffb47819 */ /* 0x000fe200000114b4 */
[----:B------:R-:W-:Y:S06]  /*a1c0*/  @P0 BRA `(.L_x_1095) ;  /* 0x00000008001c0947 */ /* 0x000fec0003800000 */
[----:B------:R-:W-:Y:S01]  /*a1d0*/  ULDC UR4, c[0x0][0xbc8] ;  /* 0x0002f20000047ab9 */ /* 0x000fe20000000800 */
[----:B------:R-:W-:Y:S01]  /*a1e0*/  VIADD R17, R201, 0xe8 ;  /* 0x000000e8c9117836 */ /* 0x000fe20000000000 */
[----:B------:R-:W-:Y:S02]  /*a1f0*/  ISETP.GE.AND P4, PT, R179, UR4, PT ;  /* 0x00000004b3007c0c */ /* 0x000fe4000bf86270 */
[----:B------:R-:W-:Y:S02]  /*a200*/  ISETP.GE.AND P3, PT, R177, UR4, PT ;  /* 0x00000004b1007c0c */ /* 0x000fe4000bf66270 */
[----:B------:R-:W-:Y:S02]  /*a210*/  ISETP.GE.AND P5, PT, R201, UR4, PT ;  /* 0x00000004c9007c0c */ /* 0x000fe4000bfa6270 */
[----:B------:R-:W-:Y:S02]  /*a220*/  ISETP.GE.AND P1, PT, R237, UR4, PT ;  /* 0x00000004ed007c0c */ /* 0x000fe4000bf26270 */
[----:B------:R-:W-:-:S02]  /*a230*/  ISETP.GE.AND P0, PT, R175, UR4, PT ;  /* 0x00000004af007c0c */ /* 0x000fc4000bf06270 */
[----:B0-----:R-:W-:-:S03]  /*a240*/  SHF.R.S32.HI R9, RZ, 0x1f, R205 ;  /* 0x0000001fff097819 */ /* 0x001fc600000114cd */
[-C--:B-1----:R-:W-:Y:S02]  /*a250*/  @!P4 LEA R10, P2, R179, R2.reuse, 0x2 ;  /* 0x00000002b30ac211 */ /* 0x082fe400078410ff */
        /* <DEDUP_REMOVED lines=10> */
[-C--:B0-----:R-:W-:Y:S02]  /*a300*/  @!P0 LEA R10, P6, R175, R2.reuse, 0x2 ;  /* 0x00000002af0a8211 */ /* 0x081fe400078c10ff */
[-C--:B-1----:R-:W-:Y:S02]  /*a310*/  @!P1 LEA R12, P5, R237, R2.reuse, 0x2 ;  /* 0x00000002ed0c9211 */ /* 0x082fe400078a10ff */
        /* <DEDUP_REMOVED lines=10> */
[CC--:B0-----:R-:W-:Y:S02]  /*a3c0*/  @!P3 LEA R10, P6, R235.reuse, R2.reuse, 0x2 ;  /* 0x00000002eb0ab211 */ /* 0x0c1fe400078c10ff */
[CC--:B-1----:R-:W-:Y:S02]  /*a3d0*/  @!P4 LEA R12, P2, R234.reuse, R2.reuse, 0x2 ;  /* 0x00000002ea0cc211 */ /* 0x0c2fe400078410ff */
[-C--:B------:R-:W-:Y:S02]  /*a3e0*/  @!P3 LEA.HI.X R11, R235, R3.reuse, R172, 0x2, P6 ;  /* 0x00000003eb0bb211 */ /* 0x080fe400030f14ac */
[----:B------:R-:W-:Y:S02]  /*a3f0*/  @!P4 LEA.HI.X R13, R234, R3, R171, 0x2, P2 ;  /* 0x00000003ea0dc211 */ /* 0x000fe400010f14ab */
[----:B--2---:R-:W-:Y:S01]  /*a400*/  @!P5 LEA R14, P6, R233, R2, 0x2 ;  /* 0x00000002e90ed211 */ /* 0x004fe200078c10ff */
[----:B------:R0:W-:Y:S01]  /*a410*/  @!P3 ST.E.64 desc[UR38][R10.64], R48 ;  /* 0x000000300a00b985 */ /* 0x0001e2000c101b26 */
[----:B------:R-:W-:-:S02]  /*a420*/  ISETP.GE.AND P2, PT, R230, UR4, PT ;  /* 0x00000004e6007c0c */ /* 0x000fc4000bf46270 */
[----:B------:R-:W-:Y:S01]  /*a430*/  @!P5 LEA.HI.X R15, R233, R3, R170, 0x2, P6 ;  /* 0x00000003e90fd211 */ /* 0x000fe200030f14aa */
[----:B------:R1:W-:Y:S01]  /*a440*/  @!P4 ST.E.64 desc[UR38][R12.64], R52 ;  /* 0x000000340c00c985 */ /* 0x0003e2000c101b26 */
[----:B------:R-:W-:-:S03]  /*a450*/  ISETP.GE.AND P3, PT, R229, UR4, PT ;  /* 0x00000004e5007c0c */ /* 0x000fc6000bf66270 */
[----:B------:R2:W-:Y:S01]  /*a460*/  @!P5 ST.E.64 desc[UR38][R14.64], R56 ;  /* 0x000000380e00d985 */ /* 0x0005e2000c101b26 */
[CC--:B0-----:R-:W-:Y:S02]  /*a470*/  @!P0 LEA R10, P4, R232.reuse, R2.reuse, 0x2 ;  /* 0x00000002e80a8211 */ /* 0x0c1fe400078810ff */
[C---:B-1----:R-:W-:Y:S02]  /*a480*/  @!P1 LEA R12, P5, R231.reuse, R2, 0x2 ;  /* 0x00000002e70c9211 */ /* 0x042fe400078a10ff */
[-C--:B------:R-:W-:Y:S02]  /*a490*/  @!P0 LEA.HI.X R11, R232, R3.reuse, R169, 0x2, P4 ;  /* 0x00000003e80b8211 */ /* 0x080fe400020f14a9 */
[----:B------:R-:W-:Y:S02]  /*a4a0*/  ISETP.GE.AND P4, PT, R228, UR4, PT ;  /* 0x00000004e4007c0c */ /* 0x000fe4000bf86270 */
[----:B------:R-:W-:Y:S01]  /*a4b0*/  @!P1 LEA.HI.X R13, R231, R3, R168, 0x2, P5 ;  /* 0x00000003e70d9211 */ /* 0x000fe200028f14a8 */
[----:B------:R0:W-:Y:S01]  /*a4c0*/  @!P0 ST.E.64 desc[UR38][R10.64], R60 ;  /* 0x0000003c0a008985 */ /* 0x0001e2000c101b26 */
[----:B------:R-:W-:-:S02]  /*a4d0*/  ISETP.GE.AND P5, PT, R226, UR4, PT ;  /* 0x00000004e2007c0c */ /* 0x000fc4000bfa6270 */
[----:B--2---:R-:W-:Y:S01]  /*a4e0*/  @!P2 LEA R14, P6, R230, R2, 0x2 ;  /* 0x00000002e60ea211 */ /* 0x004fe200078c10ff */
[----:B------:R1:W-:Y:S01]  /*a4f0*/  @!P1 ST.E.64 desc[UR38][R12.64], R64 ;  /* 0x000000400c009985 */ /* 0x0003e2000c101b26 */
[----:B------:R-:W-:Y:S02]  /*a500*/  ISETP.GE.AND P1, PT, R224, UR4, PT ;  /* 0x00000004e0007c0c */ /* 0x000fe4000bf26270 */
[----:B------:R-:W-:Y:S02]  /*a510*/  @!P2 LEA.HI.X R15, R230, R3, R167, 0x2, P6 ;  /* 0x00000003e60fa211 */ /* 0x000fe400030f14a7 */
[----:B------:R-:W-:-:S03]  /*a520*/  ISETP.GE.AND P0, PT, R225, UR4, PT ;  /* 0x00000004e1007c0c */ /* 0x000fc6000bf06270 */
[----:B------:R2:W-:Y:S01]  /*a530*/  @!P2 ST.E.64 desc[UR38][R14.64], R68 ;  /* 0x000000440e00a985 */ /* 0x0005e2000c101b26 */
[CC--:B0-----:R-:W-:Y:S02]  /*a540*/  @!P3 LEA R10, P6, R229.reuse, R2.reuse, 0x2 ;  /* 0x00000002e50ab211 */ /* 0x0c1fe400078c10ff */
[CC--:B-1----:R-:W-:Y:S02]  /*a550*/  @!P4 LEA R12, P2, R228.reuse, R2.reuse, 0x2 ;  /* 0x00000002e40cc211 */ /* 0x0c2fe400078410ff */
[-C--:B------:R-:W-:Y:S02]  /*a560*/  @!P3 LEA.HI.X R11, R229, R3.reuse, R166, 0x2, P6 ;  /* 0x00000003e50bb211 */ /* 0x080fe400030f14a6 */
[----:B------:R-:W-:Y:S02]  /*a570*/  @!P4 LEA.HI.X R13, R228, R3, R165, 0x2, P2 ;  /* 0x00000003e40dc211 */ /* 0x000fe400010f14a5 */
[----:B------:R-:W-:Y:S01]  /*a580*/  ISETP.GE.AND P2, PT, R223, UR4, PT ;  /* 0x00000004df007c0c */ /* 0x000fe2000bf46270 */
[----:B------:R0:W-:Y:S01]  /*a590*/  @!P3 ST.E.64 desc[UR38][R10.64], R72 ;  /* 0x000000480a00b985 */ /* 0x0001e2000c101b26 */
[----:B--2---:R-:W-:-:S03]  /*a5a0*/  @!P5 LEA R14, P6, R226, R2, 0x2 ;  /* 0x00000002e20ed211 */ /* 0x004fc600078c10ff */
[----:B------:R1:W-:Y:S01]  /*a5b0*/  @!P4 ST.E.64 desc[UR38][R12.64], R76 ;  /* 0x0000004c0c00c985 */ /* 0x0003e2000c101b26 */
[----:B------:R-:W-:Y:S02]  /*a5c0*/  @!P5 LEA.HI.X R15, R226, R3, R164, 0x2, P6 ;  /* 0x00000003e20fd211 */ /* 0x000fe400030f14a4 */
[----:B------:R-:W-:-:S03]  /*a5d0*/  ISETP.GE.AND P4, PT, R221, UR4, PT ;  /* 0x00000004dd007c0c */ /* 0x000fc6000bf86270 */
[----:B------:R2:W-:Y:S01]  /*a5e0*/  @!P5 ST.E.64 desc[UR38][R14.64], R80 ;  /* 0x000000500e00d985 */ /* 0x0005e2000c101b26 */
[----:B------:R-:W-:Y:S02]  /*a5f0*/  ISETP.GE.AND P5, PT, R222, UR4, PT ;  /* 0x00000004de007c0c */ /* 0x000fe4000bfa6270 */
        /* <DEDUP_REMOVED lines=8> */
[----:B------:R-:W-:-:S05]  /*a680*/  @!P2 LEA.HI.X R15, R223, R3, R161, 0x2, P6 ;  /* 0x00000003df0fa211 */ /* 0x000fca00030f14a1 */
[----:B------:R2:W-:Y:S01]  /*a690*/  @!P2 ST.E.64 desc[UR38][R14.64], R92 ;  /* 0x0000005c0e00a985 */ /* 0x0005e2000c101b26 */
[----:B------:R-:W-:Y:S02]  /*a6a0*/  ISETP.GE.AND P2, PT, R212, UR4, PT ;  /* 0x00000004d4007c0c */ /* 0x000fe4000bf46270 */
[CC--:B0-----:R-:W-:Y:S02]  /*a6b0*/  @!P5 LEA R10, P1, R222.reuse, R2.reuse, 0x2 ;  /* 0x00000002de0ad211 */ /* 0x0c1fe400078210ff */
[-C--:B-1----:R-:W-:Y:S02]  /*a6c0*/  @!P4 LEA R12, P0, R221, R2.reuse, 0x2 ;  /* 0x00000002dd0cc211 */ /* 0x082fe400078010ff */
[-C--:B------:R-:W-:Y:S02]  /*a6d0*/  @!P5 LEA.HI.X R11, R222, R3.reuse, R160, 0x2, P1 ;  /* 0x00000003de0bd211 */ /* 0x080fe400008f14a0 */
[----:B------:R-:W-:Y:S02]  /*a6e0*/  ISETP.GE.AND P1, PT, R211, UR4, PT ;  /* 0x00000004d3007c0c */ /* 0x000fe4000bf26270 */
[----:B--2---:R-:W-:Y:S01]  /*a6f0*/  @!P3 LEA R14, P6, R213, R2, 0x2 ;  /* 0x00000002d50eb211 */ /* 0x004fe200078c10ff */
[----:B------:R-:W-:Y:S01]  /*a700*/  @!P5 ST.E.64 desc[UR38][R10.64], R96 ;  /* 0x000000600a00d985 */ /* 0x000fe2000c101b26 */
[----:B------:R-:W-:-:S02]  /*a710*/  @!P4 LEA.HI.X R13, R221, R3, R159, 0x2, P0 ;  /* 0x00000003dd0dc211 */ /* 0x000fc400000f149f */
[----:B------:R-:W-:Y:S02]  /*a720*/  @!P3 LEA.HI.X R15, R213, R3, R158, 0x2, P6 ;  /* 0x00000003d50fb211 */ /* 0x000fe400030f149e */
[----:B------:R-:W-:Y:S01]  /*a730*/  ISETP.GE.AND P0, PT, R210, UR4, PT ;  /* 0x00000004d2007c0c */ /* 0x000fe2000bf06270 */
[----:B------:R-:W-:Y:S01]  /*a740*/  @!P4 ST.E.64 desc[UR38][R12.64], R100 ;  /* 0x000000640c00c985 */ /* 0x000fe2000c101b26 */
[-C--:B------:R-:W-:Y:S02]  /*a750*/  @!P2 LEA R20, P6, R212, R2.reuse, 0x2 ;  /* 0x00000002d414a211 */ /* 0x080fe400078c10ff */
[----:B------:R-:W-:Y:S01]  /*a760*/  ISETP.GE.AND P4, PT, R208, UR4, PT ;  /* 0x00000004d0007c0c */ /* 0x000fe2000bf86270 */
[----:B------:R-:W-:Y:S01]  /*a770*/  @!P3 ST.E.64 desc[UR38][R14.64], R104 ;  /* 0x000000680e00b985 */ /* 0x000fe2000c101b26 */
[----:B------:R-:W-:Y:S02]  /*a780*/  ISETP.GE.AND P3, PT, R209, UR4, PT ;  /* 0x00000004d1007c0c */ /* 0x000fe4000bf66270 */
[----:B------:R-:W-:-:S02]  /*a790*/  @!P1 LEA R24, P5, R211, R2, 0x2 ;  /* 0x00000002d3189211 */ /* 0x000fc400078a10ff */
[-C--:B------:R-:W-:Y:S02]  /*a7a0*/  @!P2 LEA.HI.X R21, R212, R3.reuse, R157, 0x2, P6 ;  /* 0x00000003d415a211 */ /* 0x080fe400030f149d */
[-C--:B------:R-:W-:Y:S02]  /*a7b0*/  @!P1 LEA.HI.X R25, R211, R3.reuse, R156, 0x2, P5 ;  /* 0x00000003d3199211 */ /* 0x080fe400028f149c */
[CC--:B------:R-:W-:Y:S01]  /*a7c0*/  @!P0 LEA R18, P6, R210.reuse, R2.reuse, 0x2 ;  /* 0x00000002d2128211 */ /* 0x0c0fe200078c10ff */
[----:B------:R0:W-:Y:S01]  /*a7d0*/  @!P2 ST.E.64 desc[UR38][R20.64], R108 ;  /* 0x0000006c1400a985 */ /* 0x0001e2000c101b26 */
[----:B------:R-:W-:Y:S02]  /*a7e0*/  ISETP.GE.AND P2, PT, R207, UR4, PT ;  /* 0x00000004cf007c0c */ /* 0x000fe4000bf46270 */
[----:B------:R-:W-:Y:S01]  /*a7f0*/  @!P0 LEA.HI.X R19, R210, R3, R155, 0x2, P6 ;  /* 0x00000003d2138211 */ /* 0x000fe200030f149b */
[----:B------:R1:W-:Y:S01]  /*a800*/  @!P1 ST.E.64 desc[UR38][R24.64], R112 ;  /* 0x0000007018009985 */ /* 0x0003e2000c101b26 */
[----:B------:R-:W-:-:S02]  /*a810*/  @!P3 LEA R28, P1, R209, R2, 0x2 ;  /* 0x00000002d11cb211 */ /* 0x000fc400078210ff */
[-C--:B------:R-:W-:Y:S01]  /*a820*/  @!P4 LEA R32, P5, R208, R2.reuse, 0x2 ;  /* 0x00000002d020c211 */ /* 0x080fe200078a10ff */
[----:B------:R2:W-:Y:S01]  /*a830*/  @!P0 ST.E.64 desc[UR38][R18.64], R116 ;  /* 0x0000007412008985 */ /* 0x0005e2000c101b26 */
[-C--:B------:R-:W-:Y:S02]  /*a840*/  @!P3 LEA.HI.X R29, R209, R3.reuse, R154, 0x2, P1 ;  /* 0x00000003d11db211 */ /* 0x080fe400008f149a */
[----:B------:R-:W-:Y:S02]  /*a850*/  ISETP.GE.AND P1, PT, R206, UR4, PT ;  /* 0x00000004ce007c0c */ /* 0x000fe4000bf26270 */
[----:B------:R-:W-:Y:S01]  /*a860*/  @!P4 LEA.HI.X R33, R208, R3, R153, 0x2, P5 ;  /* 0x00000003d021c211 */ /* 0x000fe200028f1499 */
[----:B------:R3:W-:Y:S01]  /*a870*/  @!P3 ST.E.64 desc[UR38][R28.64], R120 ;  /* 0x000000781c00b985 */ /* 0x0007e2000c101b26 */
[----:B------:R-:W-:Y:S01]  /*a880*/  ISETP.GE.AND P0, PT, R205, UR4, PT ;  /* 0x00000004cd007c0c */ /* 0x000fe2000bf06270 */
[----:B0-----:R-:W-:Y:S01]  /*a890*/  VIADD R21, R201, 0xf0 ;  /* 0x000000f0c9157836 */ /* 0x001fe20000000000 */
[----:B------:R-:W-:Y:S01]  /*a8a0*/  @!P2 LEA R10, P5, R207, R2, 0x2 ;  /* 0x00000002cf0aa211 */ /* 0x000fe200078a10ff */
[----:B------:R3:W-:Y:S01]  /*a8b0*/  @!P4 ST.E.64 desc[UR38][R32.64], R124 ;  /* 0x0000007c2000c985 */ /* 0x0007e2000c101b26 */
[----:B------:R-:W-:Y:S01]  /*a8c0*/  ISETP.GE.AND P4, PT, R17, UR4, PT ;  /* 0x0000000411007c0c */ /* 0x000fe2000bf86270 */
[----:B-1----:R-:W-:Y:S01]  /*a8d0*/  VIADD R25, R201, 0xf8 ;  /* 0x000000f8c9197836 */ /* 0x002fe20000000000 */
[----:B------:R-:W-:-:S02]  /*a8e0*/  ISETP.GE.AND P3, PT, R21, UR4, PT ;  /* 0x0000000415007c0c */ /* 0x000fc4000bf66270 */
[-C--:B------:R-:W-:Y:S02]  /*a8f0*/  @!P2 LEA.HI.X R11, R207, R3.reuse, R152, 0x2, P5 ;  /* 0x00000003cf0ba211 */ /* 0x080fe400028f1498 */
[CC--:B------:R-:W-:Y:S02]  /*a900*/  @!P1 LEA R12, P6, R206.reuse, R2.reuse, 0x2 ;  /* 0x00000002ce0c9211 */ /* 0x0c0fe400078c10ff */
[----:B--2---:R-:W-:Y:S01]  /*a910*/  SHF.R.S32.HI R19, RZ, 0x1f, R17 ;  /* 0x0000001fff137819 */ /* 0x004fe20000011411 */
[----:B------:R3:W-:Y:S01]  /*a920*/  @!P2 ST.E.64 desc[UR38][R10.64], R128 ;  /* 0x000000800a00a985 */ /* 0x0007e2000c101b26 */
[----:B------:R-:W-:Y:S02]  /*a930*/  @!P0 LEA R14, P5, R205, R2, 0x2 ;  /* 0x00000002cd0e8211 */ /* 0x000fe400078a10ff */
[----:B------:R-:W-:Y:S02]  /*a940*/  @!P1 LEA.HI.X R13, R206, R3, R22, 0x2, P6 ;  /* 0x00000003ce0d9211 */ /* 0x000fe400030f1416 */
[----:B------:R-:W-:-:S02]  /*a950*/  ISETP.GE.AND P6, PT, R25, UR4, PT ;  /* 0x0000000419007c0c */ /* 0x000fc4000bfc6270 */
[-C--:B------:R-:W-:Y:S01]  /*a960*/  @!P0 LEA.HI.X R15, R205, R3.reuse, R9, 0x2, P5 ;  /* 0x00000003cd0f8211 */ /* 0x080fe200028f1409 */
[----:B------:R3:W-:Y:S01]  /*a970*/  @!P1 ST.E.64 desc[UR38][R12.64], R132 ;  /* 0x000000840c009985 */ /* 0x0007e2000c101b26 */
[CC--:B------:R-:W-:Y:S02]  /*a980*/  @!P4 LEA R18, P5, R17.reuse, R2.reuse, 0x2 ;  /* 0x000000021112c211 */ /* 0x0c0fe400078a10ff */
[----:B------:R-:W-:Y:S01]  /*a990*/  SHF.R.S32.HI R9, RZ, 0x1f, R21 ;  /* 0x0000001fff097819 */ /* 0x000fe20000011415 */
[----:B------:R3:W-:Y:S01]  /*a9a0*/  @!P0 ST.E.64 desc[UR38][R14.64], R136 ;  /* 0x000000880e008985 */ /* 0x0007e2000c101b26 */
[----:B------:R-:W-:Y:S02]  /*a9b0*/  @!P4 LEA.HI.X R19, R17, R3, R19, 0x2, P5 ;  /* 0x000000031113c211 */ /* 0x000fe400028f1413 */
[----:B------:R-:W-:-:S03]  /*a9c0*/  @!P3 LEA R20, P5, R21, R2, 0x2 ;  /* 0x000000021514b211 */ /* 0x000fc600078a10ff */
[----:B------:R3:W-:Y:S01]  /*a9d0*/  @!P4 ST.E.64 desc[UR38][R18.64], R140 ;  /* 0x0000008c1200c985 */ /* 0x0007e2000c101b26 */
[-C--:B------:R-:W-:Y:S02]  /*a9e0*/  @!P3 LEA.HI.X R21, R21, R3.reuse, R9, 0x2, P5 ;  /* 0x000000031515b211 */ /* 0x080fe400028f1409 */
[----:B------:R-:W-:Y:S02]  /*a9f0*/  SHF.R.S32.HI R9, RZ, 0x1f, R25 ;  /* 0x0000001fff097819 */ /* 0x000fe40000011419 */
[C---:B------:R-:W-:Y:S01]  /*aa00*/  @!P6 LEA R2, P5, R25.reuse, R2, 0x2 ;  /* 0x000000021902e211 */ /* 0x040fe200078a10ff */
[----:B------:R3:W-:Y:S03]  /*aa10*/  @!P3 ST.E.64 desc[UR38][R20.64], R144 ;  /* 0x000000901400b985 */ /* 0x0007e6000c101b26 */
[----:B------:R-:W-:-:S05]  /*aa20*/  @!P6 LEA.HI.X R3, R25, R3, R9, 0x2, P5 ;  /* 0x000000031903e211 */ /* 0x000fca00028f1409 */
[----:B------:R3:W-:Y:S04]  /*aa30*/  @!P6 ST.E.64 desc[UR38][R2.64], R148 ;  /* 0x000000940200e985 */ /* 0x0007e8000c101b26 */
.L_x_1095:
[----:B------:R-:W-:Y:S05]  /*aa40*/  BSYNC B1 ;  /* 0x0000000000017941 */ /* 0x000fea0003800000 */
.L_x_1094:
[----:B------:R-:W-:Y:S01]  /*aa50*/  ISETP.GE.AND P0, PT, R16, R8, PT ;  /* 0x000000081000720c */ /* 0x000fe20003f06270 */
[----:B--23--:R2:W3:Y:S04]  /*aa60*/  SHFL.IDX PT, R3, R4, 0x1, 0x1c1f ;  /* 0x003c1f0004037f89 */ /* 0x00c4e800000e0000 */
[----:B-1----:R2:W1:Y:S08]  /*aa70*/  SHFL.IDX PT, R2, R0, 0x1, 0x1c1f ;  /* 0x003c1f0000027f89 */ /* 0x00247000000e0000 */
[----:B--2---:R-:W-:Y:S05]  /*aa80*/  @P0 BRA `(.L_x_1093) ;  /* 0x0000001400c00947 */ /* 0x004fea0003800000 */
[----:B------:R-:W-:Y:S01]  /*aa90*/  ULDC UR4, c[0x0][0xbc8] ;  /* 0x0002f20000047ab9 */ /* 0x000fe20000000800 */
[----:B------:R-:W-:Y:S01]  /*aaa0*/  VIADD R21, R201, 0xe8 ;  /* 0x000000e8c9157836 */ /* 0x000fe20000000000 */
[----:B------:R-:W-:Y:S01]  /*aab0*/  ISETP.GE.AND P5, PT, R179, UR4, PT ;  /* 0x00000004b3007c0c */ /* 0x000fe2000bfa6270 */
[C---:B------:R-:W-:Y:S01]  /*aac0*/  VIADD R25, R201.reuse, 0xf0 ;  /* 0x000000f0c9197836 */ /* 0x040fe20000000000 */
[----:B------:R-:W-:Y:S02]  /*aad0*/  ISETP.GE.AND P4, PT, R201, UR4, PT ;  /* 0x00000004c9007c0c */ /* 0x000fe4000bf86270 */
[----:B------:R-:W-:Y:S02]  /*aae0*/  ISETP.GE.AND P2, PT, R177, UR4, PT ;  /* 0x00000004b1007c0c */ /* 0x000fe4000bf46270 */
[----:B------:R-:W-:Y:S02]  /*aaf0*/  ISETP.GE.AND P1, PT, R175, UR4, PT ;  /* 0x00000004af007c0c */ /* 0x000fe4000bf26270 */
[----:B------:R-:W-:-:S02]  /*ab00*/  ISETP.GE.AND P0, PT, R237, UR4, PT ;  /* 0x00000004ed007c0c */ /* 0x000fc4000bf06270 */
[----:B0-----:R-:W-:Y:S02]  /*ab10*/  SHF.R.S32.HI R0, RZ, 0x1f, R21 ;  /* 0x0000001fff007819 */ /* 0x001fe40000011415 */
[----:B------:R-:W-:Y:S02]  /*ab20*/  SHF.R.S32.HI R4, RZ, 0x1f, R205 ;  /* 0x0000001fff047819 */ /* 0x000fe400000114cd */
[-C--:B-1----:R-:W-:Y:S01]  /*ab30*/  @!P5 LEA R10, P3, R179, R2.reuse, 0x2 ;  /* 0x00000002b30ad211 */ /* 0x082fe200078610ff */
[----:B---3--:R-:W-:Y:S02]  /*ab40*/  @!P4 IMAD.WIDE R8, R201, 0x4, R2 ;  /* 0x00000004c908c825 */ /* 0x008fe400078e0202 */
[----:B------:R-:W-:Y:S02]  /*ab50*/  @!P2 LEA R12, P6, R177, R2, 0x2 ;  /* 0x00000002b10ca211 */ /* 0x000fe400078c10ff */
[----:B------:R-:W-:Y:S01]  /*ab60*/  @!P5 LEA.HI.X R11, R179, R3, R180, 0x2, P3 ;  /* 0x00000003b30bd211 */ /* 0x000fe200018f14b4 */
[----:B------:R0:W-:Y:S01]  /*ab70*/  @!P4 ST.E.64 desc[UR38][R8.64], R26 ;  /* 0x0000001a0800c985 */ /* 0x0001e2000c101b26 */
[----:B------:R-:W-:-:S02]  /*ab80*/  ISETP.GE.AND P3, PT, R236, UR4, PT ;  /* 0x00000004ec007c0c */ /* 0x000fc4000bf66270 */
[-C--:B------:R-:W-:Y:S01]  /*ab90*/  @!P2 LEA.HI.X R13, R177, R3.reuse, R178, 0x2, P6 ;  /* 0x00000003b10da211 */ /* 0x080fe200030f14b2 */
[----:B------:R1:W-:Y:S01]  /*aba0*/  @!P5 ST.E.64 desc[UR38][R10.64], R30 ;  /* 0x0000001e0a00d985 */ /* 0x0003e2000c101b26 */
[-C--:B------:R-:W-:Y:S02]  /*abb0*/  @!P1 LEA R14, P5, R175, R2.reuse, 0x2 ;  /* 0x00000002af0e9211 */ /* 0x080fe400078a10ff */
[----:B------:R-:W-:Y:S01]  /*abc0*/  ISETP.GE.AND P4, PT, R235, UR4, PT ;  /* 0x00000004eb007c0c */ /* 0x000fe2000bf86270 */
[----:B------:R2:W-:Y:S01]  /*abd0*/  @!P2 ST.E.64 desc[UR38][R12.64], R34 ;  /* 0x000000220c00a985 */ /* 0x0005e2000c101b26 */
[----:B------:R-:W-:Y:S02]  /*abe0*/  @!P0 LEA R16, P6, R237, R2, 0x2 ;  /* 0x00000002ed108211 */ /* 0x000fe400078c10ff */
[----:B------:R-:W-:Y:S02]  /*abf0*/  @!P1 LEA.HI.X R15, R175, R3, R176, 0x2, P5 ;  /* 0x00000003af0f9211 */ /* 0x000fe400028f14b0 */
[----:B------:R-:W-:-:S02]  /*ac00*/  ISETP.GE.AND P5, PT, R234, UR4, PT ;  /* 0x00000004ea007c0c */ /* 0x000fc4000bfa6270 */
[-C--:B------:R-:W-:Y:S01]  /*ac10*/  @!P0 LEA.HI.X R17, R237, R3.reuse, R174, 0x2, P6 ;  /* 0x00000003ed118211 */ /* 0x080fe200030f14ae */
[----:B------:R3:W-:Y:S01]  /*ac20*/  @!P1 ST.E.64 desc[UR38][R14.64], R38 ;  /* 0x000000260e009985 */ /* 0x0007e2000c101b26 */
[-C--:B0-----:R-:W-:Y:S02]  /*ac30*/  @!P3 LEA R8, P6, R236, R2.reuse, 0x2 ;  /* 0x00000002ec08b211 */ /* 0x081fe400078c10ff */
[----:B------:R-:W-:Y:S01]  /*ac40*/  ISETP.GE.AND P1, PT, R232, UR4, PT ;  /* 0x00000004e8007c0c */ /* 0x000fe2000bf26270 */
[----:B------:R0:W-:Y:S01]  /*ac50*/  @!P0 ST.E.64 desc[UR38][R16.64], R42 ;  /* 0x0000002a10008985 */ /* 0x0001e2000c101b26 */
[----:B------:R-:W-:Y:S02]  /*ac60*/  ISETP.GE.AND P0, PT, R233, UR4, PT ;  /* 0x00000004e9007c0c */ /* 0x000fe4000bf06270 */
[----:B-1----:R-:W-:Y:S02]  /*ac70*/  @!P4 LEA R10, P2, R235, R2, 0x2 ;  /* 0x00000002eb0ac211 */ /* 0x002fe400078410ff */
[----:B------:R-:W-:-:S02]  /*ac80*/  @!P3 LEA.HI.X R9, R236, R3, R173, 0x2, P6 ;  /* 0x00000003ec09b211 */ /* 0x000fc400030f14ad */
[CC--:B------:R-:W-:Y:S02]  /*ac90*/  @!P5 LEA R18, P6, R234.reuse, R2.reuse, 0x2 ;  /* 0x00000002ea12d211 */ /* 0x0c0fe400078c10ff */
[-C--:B------:R-:W-:Y:S01]  /*aca0*/  @!P4 LEA.HI.X R11, R235, R3.reuse, R172, 0x2, P2 ;  /* 0x00000003eb0bc211 */ /* 0x080fe200010f14ac */
[----:B------:R1:W-:Y:S01]  /*acb0*/  @!P3 ST.E.64 desc[UR38][R8.64], R46 ;  /* 0x0000002e0800b985 */ /* 0x0003e2000c101b26 */
[----:B------:R-:W-:Y:S02]  /*acc0*/  ISETP.GE.AND P2, PT, R231, UR4, PT ;  /* 0x00000004e7007c0c */ /* 0x000fe4000bf46270 */
[----:B------:R-:W-:Y:S01]  /*acd0*/  @!P5 LEA.HI.X R19, R234, R3, R171, 0x2, P6 ;  /* 0x00000003ea13d211 */ /* 0x000fe200030f14ab */
[----:B------:R4:W-:Y:S01]  /*ace0*/  @!P4 ST.E.64 desc[UR38][R10.64], R50 ;  /* 0x000000320a00c985 */ /* 0x0009e2000c101b26 */
[-C--:B--2---:R-:W-:Y:S02]  /*acf0*/  @!P0 LEA R12, P4, R233, R2.reuse, 0x2 ;  /* 0x00000002e90c8211 */ /* 0x084fe400078810ff */
[----:B------:R-:W-:Y:S01]  /*ad00*/  ISETP.GE.AND P3, PT, R230, UR4, PT ;  /* 0x00000004e6007c0c */ /* 0x000fe2000bf66270 */
[----:B------:R2:W-:Y:S01]  /*ad10*/  @!P5 ST.E.64 desc[UR38][R18.64], R54 ;  /* 0x000000361200d985 */ /* 0x0005e2000c101b26 */
[----:B---3--:R-:W-:-:S02]  /*ad20*/  @!P1 LEA R14, P5, R232, R2, 0x2 ;  /* 0x00000002e80e9211 */ /* 0x008fc400078a10ff */
[-C--:B------:R-:W-:Y:S02]  /*ad30*/  @!P0 LEA.HI.X R13, R233, R3.reuse, R170, 0x2, P4 ;  /* 0x00000003e90d8211 */ /* 0x080fe400020f14aa */
[----:B------:R-:W-:Y:S02]  /*ad40*/  ISETP.GE.AND P4, PT, R229, UR4, PT ;  /* 0x00000004e5007c0c */ /* 0x000fe4000bf86270 */
[----:B------:R-:W-:Y:S01]  /*ad50*/  @!P1 LEA.HI.X R15, R232, R3, R169, 0x2, P5 ;  /* 0x00000003e80f9211 */ /* 0x000fe200028f14a9 */
[----:B------:R-:W-:Y:S01]  /*ad60*/  @!P0 ST.E.64 desc[UR38][R12.64], R58 ;  /* 0x0000003a0c008985 */ /* 0x000fe2000c101b26 */
[----:B------:R-:W-:Y:S02]  /*ad70*/  ISETP.GE.AND P5, PT, R228, UR4, PT ;  /* 0x00000004e4007c0c */ /* 0x000fe4000bfa6270 */
[----:B0-----:R-:W-:Y:S01]  /*ad80*/  @!P2 LEA R16, P6, R231, R2, 0x2 ;  /* 0x00000002e710a211 */ /* 0x001fe200078c10ff */
[----:B------:R0:W-:Y:S01]  /*ad90*/  @!P1 ST.E.64 desc[UR38][R14.64], R62 ;  /* 0x0000003e0e009985 */ /* 0x0001e2000c101b26 */
[----:B------:R-:W-:-:S02]  /*ada0*/  ISETP.GE.AND P1, PT, R225, UR4, PT ;  /* 0x00000004e1007c0c */ /* 0x000fc4000bf26270 */
[-C--:B------:R-:W-:Y:S02]  /*adb0*/  @!P2 LEA.HI.X R17, R231, R3.reuse, R168, 0x2, P6 ;  /* 0x00000003e711a211 */ /* 0x080fe400030f14a8 */
[-C--:B-1----:R-:W-:Y:S02]  /*adc0*/  @!P3 LEA R8, P6, R230, R2.reuse, 0x2 ;  /* 0x00000002e608b211 */ /* 0x082fe400078c10ff */
[-C--:B----4-:R-:W-:Y:S01]  /*add0*/  @!P4 LEA R10, P0, R229, R2.reuse, 0x2 ;  /* 0x00000002e50ac211 */ /* 0x090fe200078010ff */
[----:B------:R1:W-:Y:S01]  /*ade0*/  @!P2 ST.E.64 desc[UR38][R16.64], R66 ;  /* 0x000000421000a985 */ /* 0x0003e2000c101b26 */
[----:B------:R-:W-:Y:S02]  /*adf0*/  ISETP.GE.AND P2, PT, R226, UR4, PT ;  /* 0x00000004e2007c0c */ /* 0x000fe4000bf46270 */
[----:B------:R-:W-:Y:S02]  /*ae00*/  @!P3 LEA.HI.X R9, R230, R3, R167, 0x2, P6 ;  /* 0x00000003e609b211 */ /* 0x000fe400030f14a7 */
[----:B--2---:R-:W-:-:S02]  /*ae10*/  @!P5 LEA R18, P6, R228, R2, 0x2 ;  /* 0x00000002e412d211 */ /* 0x004fc400078c10ff */
[-C--:B------:R-:W-:Y:S01]  /*ae20*/  @!P4 LEA.HI.X R11, R229, R3.reuse, R166, 0x2, P0 ;  /* 0x00000003e50bc211 */ /* 0x080fe200000f14a6 */
[----:B------:R2:W-:Y:S01]  /*ae30*/  @!P3 ST.E.64 desc[UR38][R8.64], R70 ;  /* 0x000000460800b985 */ /* 0x0005e2000c101b26 */
[----:B------:R-:W-:Y:S02]  /*ae40*/  ISETP.GE.AND P0, PT, R224, UR4, PT ;  /* 0x00000004e0007c0c */ /* 0x000fe4000bf06270 */
[----:B------:R-:W-:Y:S01]  /*ae50*/  @!P5 LEA.HI.X R19, R228, R3, R165, 0x2, P6 ;  /* 0x00000003e413d211 */ /* 0x000fe200030f14a5 */
[----:B------:R3:W-:Y:S01]  /*ae60*/  @!P4 ST.E.64 desc[UR38][R10.64], R74 ;  /* 0x0000004a0a00c985 */ /* 0x0007e2000c101b26 */
[-C--:B0-----:R-:W-:Y:S02]  /*ae70*/  @!P1 LEA R14, P3, R225, R2.reuse, 0x2 ;  /* 0x00000002e10e9211 */ /* 0x081fe400078610ff */
[----:B------:R-:W-:Y:S01]  /*ae80*/  @!P2 LEA R12, P6, R226, R2, 0x2 ;  /* 0x00000002e20ca211 */ /* 0x000fe200078c10ff */
[----:B------:R0:W-:Y:S01]  /*ae90*/  @!P5 ST.E.64 desc[UR38][R18.64], R78 ;  /* 0x0000004e1200d985 */ /* 0x0001e2000c101b26 */
[----:B------:R-:W-:-:S02]  /*aea0*/  ISETP.GE.AND P5, PT, R223, UR4, PT ;  /* 0x00000004df007c0c */ /* 0x000fc4000bfa6270 */
[----:B------:R-:W-:Y:S02]  /*aeb0*/  ISETP.GE.AND P4, PT, R222, UR4, PT ;  /* 0x00000004de007c0c */ /* 0x000fe4000bf86270 */
[-C--:B------:R-:W-:Y:S02]  /*aec0*/  @!P2 LEA.HI.X R13, R226, R3.reuse, R164, 0x2, P6 ;  /* 0x00000003e20da211 */ /* 0x080fe400030f14a4 */
[CC--:B-1----:R-:W-:Y:S02]  /*aed0*/  @!P0 LEA R16, P6, R224.reuse, R2.reuse, 0x2 ;  /* 0x00000002e0108211 */ /* 0x0c2fe400078c10ff */
[-C--:B------:R-:W-:Y:S01]  /*aee0*/  @!P1 LEA.HI.X R15, R225, R3.reuse, R163, 0x2, P3 ;  /* 0x00000003e10f9211 */ /* 0x080fe200018f14a3 */
[----:B------:R1:W-:Y:S01]  /*aef0*/  @!P2 ST.E.64 desc[UR38][R12.64], R82 ;  /* 0x000000520c00a985 */ /* 0x0003e2000c101b26 */
[----:B------:R-:W-:Y:S02]  /*af00*/  ISETP.GE.AND P3, PT, R221, UR4, PT ;  /* 0x00000004dd007c0c */ /* 0x000fe4000bf66270 */
[----:B------:R-:W-:Y:S01]  /*af10*/  @!P0 LEA.HI.X R17, R224, R3, R162, 0x2, P6 ;  /* 0x00000003e0118211 */ /* 0x000fe200030f14a2 */
[----:B------:R4:W-:Y:S01]  /*af20*/  @!P1 ST.E.64 desc[UR38][R14.64], R86 ;  /* 0x000000560e009985 */ /* 0x0009e2000c101b26 */
[----:B--2---:R-:W-:-:S02]  /*af30*/  @!P5 LEA R8, P2, R223, R2, 0x2 ;  /* 0x00000002df08d211 */ /* 0x004fc400078410ff */
[-C--:B---3--:R-:W-:Y:S01]  /*af40*/  @!P4 LEA R10, P1, R222, R2.reuse, 0x2 ;  /* 0x00000002de0ac211 */ /* 0x088fe200078210ff */
[----:B------:R2:W-:Y:S01]  /*af50*/  @!P0 ST.E.64 desc[UR38][R16.64], R90 ;  /* 0x0000005a10008985 */ /* 0x0005e2000c101b26 */
[----:B------:R-:W-:Y:S02]  /*af60*/  ISETP.GE.AND P0, PT, R213, UR4, PT ;  /* 0x00000004d5007c0c */ /* 0x000fe4000bf06270 */
[-C--:B------:R-:W-:Y:S02]  /*af70*/  @!P5 LEA.HI.X R9, R223, R3.reuse, R161, 0x2, P2 ;  /* 0x00000003df09d211 */ /* 0x080fe400010f14a1 */
[----:B------:R-:W-:Y:S02]  /*af80*/  ISETP.GE.AND P2, PT, R212, UR4, PT ;  /* 0x00000004d4007c0c */ /* 0x000fe4000bf46270 */
[----:B------:R-:W-:Y:S01]  /*af90*/  @!P4 LEA.HI.X R11, R222, R3, R160, 0x2, P1 ;  /* 0x00000003de0bc211 */ /* 0x000fe200008f14a0 */
[----:B------:R3:W-:Y:S01]  /*afa0*/  @!P5 ST.E.64 desc[UR38][R8.64], R94 ;  /* 0x0000005e0800d985 */ /* 0x0007e2000c101b26 */
[----:B0-----:R-:W-:-:S02]  /*afb0*/  @!P3 LEA R18, P6, R221, R2, 0x2 ;  /* 0x00000002dd12b211 */ /* 0x001fc400078c10ff */
[----:B------:R-:W-:Y:S01]  /*afc0*/  ISETP.GE.AND P1, PT, R211, UR4, PT ;  /* 0x00000004d3007c0c */ /* 0x000fe2000bf26270 */
[----:B------:R0:W-:Y:S01]  /*afd0*/  @!P4 ST.E.64 desc[UR38][R10.64], R98 ;  /* 0x000000620a00c985 */ /* 0x0001e2000c101b26 */
[----:B------:R-:W-:Y:S02]  /*afe0*/  @!P3 LEA.HI.X R19, R221, R3, R159, 0x2, P6 ;  /* 0x00000003dd13b211 */ /* 0x000fe400030f149f */
[----:B------:R-:W-:Y:S02]  /*aff0*/  ISETP.GE.AND P4, PT, R210, UR4, PT ;  /* 0x00000004d2007c0c */ /* 0x000fe4000bf86270 */
[-C--:B-1----:R-:W-:Y:S01]  /*b000*/  @!P0 LEA R12, P6, R213, R2.reuse, 0x2 ;  /* 0x00000002d50c8211 */ /* 0x082fe200078c10ff */
[----:B------:R1:W-:Y:S01]  /*b010*/  @!P3 ST.E.64 desc[UR38][R18.64], R102 ;  /* 0x000000661200b985 */ /* 0x0003e2000c101b26 */
[----:B------:R-:W-:Y:S02]  /*b020*/  ISETP.GE.AND P5, PT, R209, UR4, PT ;  /* 0x00000004d1007c0c */ /* 0x000fe4000bfa6270 */
[----:B----4-:R-:W-:-:S02]  /*b030*/  @!P2 LEA R14, P3, R212, R2, 0x2 ;  /* 0x00000002d40ea211 */ /* 0x010fc400078610ff */
[-C--:B------:R-:W-:Y:S02]  /*b040*/  @!P0 LEA.HI.X R13, R213, R3.reuse, R158, 0x2, P6 ;  /* 0x00000003d50d8211 */ /* 0x080fe400030f149e */
[-C--:B------:R-:W-:Y:S02]  /*b050*/  @!P2 LEA.HI.X R15, R212, R3.reuse, R157, 0x2, P3 ;  /* 0x00000003d40fa211 */ /* 0x080fe400018f149d */
[----:B------:R-:W-:Y:S01]  /*b060*/  ISETP.GE.AND P3, PT, R208, UR4, PT ;  /* 0x00000004d0007c0c */ /* 0x000fe2000bf66270 */
[----:B------:R4:W-:Y:S01]  /*b070*/  @!P0 ST.E.64 desc[UR38][R12.64], R106 ;  /* 0x0000006a0c008985 */ /* 0x0009e2000c101b26 */
[CC--:B--2---:R-:W-:Y:S02]  /*b080*/  @!P1 LEA R16, P6, R211.reuse, R2.reuse, 0x2 ;  /* 0x00000002d3109211 */ /* 0x0c4fe400078c10ff */
[----:B---3--:R-:W-:Y:S01]  /*b090*/  @!P4 LEA R8, P0, R210, R2, 0x2 ;  /* 0x00000002d208c211 */ /* 0x008fe200078010ff */
[----:B------:R2:W-:Y:S01]  /*b0a0*/  @!P2 ST.E.64 desc[UR38][R14.64], R110 ;  /* 0x0000006e0e00a985 */ /* 0x0005e2000c101b26 */
[----:B------:R-:W-:-:S02]  /*b0b0*/  @!P1 LEA.HI.X R17, R211, R3, R156, 0x2, P6 ;  /* 0x00000003d3119211 */ /* 0x000fc400030f149c */
[-C--:B0-----:R-:W-:Y:S02]  /*b0c0*/  @!P5 LEA R10, P6, R209, R2.reuse, 0x2 ;  /* 0x00000002d10ad211 */ /* 0x081fe400078c10ff */
[-C--:B------:R-:W-:Y:S01]  /*b0d0*/  @!P4 LEA.HI.X R9, R210, R3.reuse, R155, 0x2, P0 ;  /* 0x00000003d209c211 */ /* 0x080fe200000f149b */
[----:B------:R-:W-:Y:S01]  /*b0e0*/  @!P1 ST.E.64 desc[UR38][R16.64], R114 ;  /* 0x0000007210009985 */ /* 0x000fe2000c101b26 */
[----:B------:R-:W-:Y:S02]  /*b0f0*/  ISETP.GE.AND P0, PT, R207, UR4, PT ;  /* 0x00000004cf007c0c */ /* 0x000fe4000bf06270 */
[----:B------:R-:W-:Y:S01]  /*b100*/  @!P5 LEA.HI.X R11, R209, R3, R154, 0x2, P6 ;  /* 0x00000003d10bd211 */ /* 0x000fe200030f149a */
[----:B------:R0:W-:Y:S01]  /*b110*/  @!P4 ST.E.64 desc[UR38][R8.64], R118 ;  /* 0x000000760800c985 */ /* 0x0001e2000c101b26 */
[----:B------:R-:W-:Y:S02]  /*b120*/  ISETP.GE.AND P1, PT, R21, UR4, PT ;  /* 0x0000000415007c0c */ /* 0x000fe4000bf26270 */
[----:B-1----:R-:W-:Y:S01]  /*b130*/  @!P3 LEA R18, P2, R208, R2, 0x2 ;  /* 0x00000002d012b211 */ /* 0x002fe200078410ff */
[----:B------:R1:W-:Y:S01]  /*b140*/  @!P5 ST.E.64 desc[UR38][R10.64], R122 ;  /* 0x0000007a0a00d985 */ /* 0x0003e2000c101b26 */
[----:B------:R-:W-:-:S02]  /*b150*/  ISETP.GE.AND P4, PT, R206, UR4, PT ;  /* 0x00000004ce007c0c */ /* 0x000fc4000bf86270 */
[----:B------:R-:W-:Y:S02]  /*b160*/  ISETP.GE.AND P5, PT, R205, UR4, PT ;  /* 0x00000004cd007c0c */ /* 0x000fe4000bfa6270 */
[-C--:B------:R-:W-:Y:S02]  /*b170*/  @!P3 LEA.HI.X R19, R208, R3.reuse, R153, 0x2, P2 ;  /* 0x00000003d013b211 */ /* 0x080fe400010f1499 */
[----:B------:R-:W-:Y:S02]  /*b180*/  ISETP.GE.AND P2, PT, R25, UR4, PT ;  /* 0x0000000419007c0c */ /* 0x000fe4000bf46270 */
[-C--:B----4-:R-:W-:Y:S01]  /*b190*/  @!P0 LEA R12, P6, R207, R2.reuse, 0x2 ;  /* 0x00000002cf0c8211 */ /* 0x090fe200078c10ff */
[----:B------:R3:W-:Y:S01]  /*b1a0*/  @!P3 ST.E.64 desc[UR38][R18.64], R126 ;  /* 0x0000007e1200b985 */ /* 0x0007e2000c101b26 */
[----:B--2---:R-:W-:Y:S02]  /*b1b0*/  @!P1 LEA R14, P3, R21, R2, 0x2 ;  /* 0x00000002150e9211 */ /* 0x004fe400078610ff */
[----:B------:R-:W-:-:S02]  /*b1c0*/  @!P0 LEA.HI.X R13, R207, R3, R152, 0x2, P6 ;  /* 0x00000003cf0d8211 */ /* 0x000fc400030f1498 */
[CC--:B0-----:R-:W-:Y:S02]  /*b1d0*/  @!P4 LEA R8, P6, R206.reuse, R2.reuse, 0x2 ;  /* 0x00000002ce08c211 */ /* 0x0c1fe400078c10ff */
[-C--:B------:R-:W-:Y:S01]  /*b1e0*/  @!P1 LEA.HI.X R15, R21, R3.reuse, R0, 0x2, P3 ;  /* 0x00000003150f9211 */ /* 0x080fe200018f1400 */
[----:B------:R2:W-:Y:S01]  /*b1f0*/  @!P0 ST.E.64 desc[UR38][R12.64], R130 ;  /* 0x000000820c008985 */ /* 0x0005e2000c101b26 */
[-C--:B-1----:R-:W-:Y:S02]  /*b200*/  @!P5 LEA R10, P3, R205, R2.reuse, 0x2 ;  /* 0x00000002cd0ad211 */ /* 0x082fe400078610ff */
[-C--:B------:R-:W-:Y:S02]  /*b210*/  @!P4 LEA.HI.X R9, R206, R3.reuse, R22, 0x2, P6 ;  /* 0x00000003ce09c211 */ /* 0x080fe400030f1416 */
[----:B------:R-:W-:Y:S01]  /*b220*/  SHF.R.S32.HI R0, RZ, 0x1f, R25 ;  /* 0x0000001fff007819 */ /* 0x000fe20000011419 */
[----:B---3--:R-:W-:Y:S01]  /*b230*/  VIADD R19, R201, 0xf8 ;  /* 0x000000f8c9137836 */ /* 0x008fe20000000000 */
[----:B------:R-:W-:Y:S01]  /*b240*/  @!P2 LEA R16, P6, R25, R2, 0x2 ;  /* 0x000000021910a211 */ /* 0x000fe200078c10ff */
[----:B------:R2:W-:Y:S01]  /*b250*/  @!P4 ST.E.64 desc[UR38][R8.64], R134 ;  /* 0x000000860800c985 */ /* 0x0005e2000c101b26 */
[----:B------:R-:W-:-:S02]  /*b260*/  @!P5 LEA.HI.X R11, R205, R3, R4, 0x2, P3 ;  /* 0x00000003cd0bd211 */ /* 0x000fc400018f1404 */
[----:B------:R-:W-:Y:S02]  /*b270*/  @!P2 LEA.HI.X R17, R25, R3, R0, 0x2, P6 ;  /* 0x000000031911a211 */ /* 0x000fe400030f1400 */
[----:B------:R-:W-:Y:S01]  /*b280*/  ISETP.GE.AND P0, PT, R19, UR4, PT ;  /* 0x0000000413007c0c */ /* 0x000fe2000bf06270 */
[----:B------:R2:W-:Y:S04]  /*b290*/  @!P5 ST.E.64 desc[UR38][R10.64], R138 ;  /* 0x0000008a0a00d985 */ /* 0x0005e8000c101b26 */
[----:B------:R2:W-:Y:S04]  /*b2a0*/  @!P1 ST.E.64 desc[UR38][R14.64], R142 ;  /* 0x0000008e0e009985 */ /* 0x0005e8000c101b26 */
[----:B------:R2:W-:Y:S04]  /*b2b0*/  @!P2 ST.E.64 desc[UR38][R16.64], R146 ;  /* 0x000000921000a985 */ /* 0x0005e8000c101b26 */
[----:B------:R-:W-:Y:S05]  /*b2c0*/  @P0 BRA `(.L_x_1093) ;  /* 0x0000000c00b00947 */ /* 0x000fea0003800000 */
[----:B------:R-:W-:Y:S02]  /*b2d0*/  LEA R2, P0, R19, R2, 0x2 ;  /* 0x0000000213027211 */ /* 0x000fe400078010ff */
[----:B------:R-:W-:-:S04]  /*b2e0*/  SHF.R.S32.HI R0, RZ, 0x1f, R19 ;  /* 0x0000001fff007819 */ /* 0x000fc80000011413 */
[----:B------:R-:W-:-:S05]  /*b2f0*/  LEA.HI.X R3, R19, R3, R0, 0x2, P0 ;  /* 0x0000000313037211 */ /* 0x000fca00000f1400 */
[----:B------:R4:W-:Y:S01]  /*b300*/  ST.E.64 desc[UR38][R2.64], R150 ;  /* 0x0000009602007985 */ /* 0x0009e2000c101b26 */
[----:B------:R-:W-:Y:S05]  /*b310*/  BRA `(.L_x_1093) ;  /* 0x0000000c009c7947 */ /* 0x000fea0003800000 */
.L_x_1084:
[----:B------:R-:W4:Y:S01]  /*b320*/  LDC.64 R8, c[0x0][0xd00] ;  /* 0x00034000ff087b82 */ /* 0x000f220000000a00 */
[----:B------:R-:W-:Y:S01]  /*b330*/  ULDC.64 UR4, c[0x0][0xd08] ;  /* 0x0003420000047ab9 */ /* 0x000fe20000000a00 */
[----:B------:R-:W-:Y:S01]  /*b340*/  IMAD.MOV.U32 R17, RZ, RZ, RZ ;  /* 0x000000ffff117224 */ /* 0x000fe200078e00ff */
[----:B------:R-:W-:-:S04]  /*b350*/  ISETP.NE.U32.AND P0, PT, RZ, UR4, PT ;  /* 0x00000004ff007c0c */ /* 0x000fc8000bf05070 */
[----:B------:R-:W-:Y:S01]  /*b360*/  ISETP.NE.AND.EX P1, PT, RZ, UR5, PT, P0 ;  /* 0x00000005ff007c0c */ /* 0x000fe2000bf25300 */
[----:B------:R-:W0:Y:S01]  /*b370*/  LDC.64 R2, c[0x0][0xd00] ;  /* 0x00034000ff027b82 */ /* 0x000e220000000a00 */
[----:B----4-:R-:W-:-:S04]  /*b380*/  ISETP.NE.U32.AND P0, PT, R8, RZ, PT ;  /* 0x000000ff0800720c */ /* 0x010fc80003f05070 */
[----:B------:R-:W-:-:S07]  /*b390*/  ISETP.NE.AND.EX P0, PT, R9, RZ, PT, P0 ;  /* 0x000000ff0900720c */ /* 0x000fce0003f05300 */
[----:B------:R-:W4:Y:S01]  /*b3a0*/  @P1 LDC.64 R8, c[0x0][0xd08] ;  /* 0x00034200ff081b82 */ /* 0x000f220000000a00 */
[----:B------:R-:W-:Y:S01]  /*b3b0*/  ULDC UR4, c[0x0][0xb88] ;  /* 0x0002e20000047ab9 */ /* 0x000fe20000000800 */
[----:B0-----:R-:W-:-:S04]  /*b3c0*/  IMAD.WIDE R10, R200, 0x4, R2 ;  /* 0x00000004c80a7825 */ /* 0x001fc800078e0202 */
[----:B--2---:R-:W-:Y:S01]  /*b3d0*/  IMAD.U32 R0, RZ, RZ, UR4 ;  /* 0x00000004ff007e24 */ /* 0x004fe2000f8e00ff */
[----:B------:R0:W5:Y:S01]  /*b3e0*/  @P0 LDG.E R17, desc[UR38][R10.64] ;  /* 0x000000260a110981 */ /* 0x000162000c1e1900 */
[----:B---3--:R-:W2:Y:S01]  /*b3f0*/  S2R R4, SR_TID.X ;  /* 0x0000000000047919 */ /* 0x008ea20000002100 */
[----:B----4-:R-:W-:-:S05]  /*b400*/  @P1 IMAD.WIDE R2, R200, 0x4, R8 ;  /* 0x00000004c8021825 */ /* 0x010fca00078e0208 */
[----:B------:R0:W5:Y:S01]  /*b410*/  @P1 LDG.E R0, desc[UR38][R2.64] ;  /* 0x0000002602001981 */ /* 0x000162000c1e1900 */
[----:B------:R-:W-:-:S13]  /*b420*/  ISETP.NE.AND P2, PT, R203, RZ, PT ;  /* 0x000000ffcb00720c */ /* 0x000fda0003f45270 */
[----:B------:R-:W3:Y:S01]  /*b430*/  @!P2 LDC R203, c[0x0][0xbd4] ;  /* 0x0002f500ffcbab82 */ /* 0x000ee20000000800 */
[----:B--2---:R-:W-:-:S05]  /*b440*/  VIADD R24, R4, 0xffffff80 ;  /* 0xffffff8004187836 */ /* 0x004fca0000000000 */
[----:B------:R-:W-:Y:S02]  /*b450*/  ISETP.GT.AND P3, PT, R24, 0x7f, PT ;  /* 0x0000007f1800780c */ /* 0x000fe40003f64270 */
[----:B---3--:R-:W-:Y:S01]  /*b460*/  ISETP.GT.AND P2, PT, R203, 0x1, PT ;  /* 0x00000001cb00780c */ /* 0x008fe20003f44270 */
[----:B0-----:R-:W-:-:S12]  /*b470*/  @P1 BRA `(.L_x_1096) ;  /* 0x0000000000101947 */ /* 0x001fd80003800000 */
[----:B------:R-:W-:Y:S05]  /*b480*/  @!P0 BRA `(.L_x_1096) ;  /* 0x00000000000c8947 */ /* 0x000fea0003800000 */
[----:B------:R-:W2:Y:S04]  /*b490*/  LDG.E R3, desc[UR38][R10.64] ;  /* 0x000000260a037981 */ /* 0x000ea8000c1e1900 */
[----:B-----5:R-:W2:Y:S02]  /*b4a0*/  LDG.E R0, desc[UR38][R10.64+0x4] ;  /* 0x000004260a007981 */ /* 0x020ea4000c1e1900 */
[----:B--2---:R-:W-:-:S07]  /*b4b0*/  IMAD.IADD R0, R0, 0x1, -R3 ;  /* 0x0000000100007824 */ /* 0x004fce00078e0a03 */
.L_x_1096:
[----:B------:R-:W2:Y:S01]  /*b4c0*/  LDL.LU R2, [R1+0x10] ;  /* 0x0000100001027983 */ /* 0x000ea20000300800 */
[----:B------:R-:W-:Y:S01]  /*b4d0*/  BSSY B1, `(.L_x_1097) ;  /* 0x0000037000017945 */ /* 0x000fe20003800000 */
[----:B------:R-:W-:Y:S02]  /*b4e0*/  SEL R27, R200, RZ, !P0 ;  /* 0x000000ffc81b7207 */ /* 0x000fe40004000000 */
[----:B-----5:R-:W-:Y:S02]  /*b4f0*/  SHF.R.S32.HI R18, RZ, 0x1f, R17 ;  /* 0x0000001fff127819 */ /* 0x020fe40000011411 */
[----:B--2---:R-:W-:Y:S01]  /*b500*/  SEL R20, R2, RZ, !P0 ;  /* 0x000000ff02147207 */ /* 0x004fe20004000000 */
[----:B------:R-:W-:Y:S06]  /*b510*/  @P3 BRA `(.L_x_1098) ;  /* 0x0000000000c83947 */ /* 0x000fec0003800000 */
[----:B------:R-:W0:Y:S01]  /*b520*/  LDC R31, c[0x0][0xce8] ;  /* 0x00033a00ff1f7b82 */ /* 0x000e220000000800 */
[----:B------:R-:W-:-:S04]  /*b530*/  IMAD R2, R204, 0x80, R4 ;  /* 0x00000080cc027824 */ /* 0x000fc800078e0204 */
[----:B------:R-:W-:Y:S02]  /*b540*/  VIADD R22, R2, 0xffffff80 ;  /* 0xffffff8002167836 */ /* 0x000fe40000000000 */
[----:B0-----:R-:W-:-:S05]  /*b550*/  IMAD R3, R0, R31, RZ ;  /* 0x0000001f00037224 */ /* 0x001fca00078e02ff */
[----:B------:R-:W-:-:S13]  /*b560*/  ISETP.GE.AND P0, PT, R22, R3, PT ;  /* 0x000000031600720c */ /* 0x000fda0003f06270 */
[----:B------:R-:W-:Y:S05]  /*b570*/  @P0 BRA `(.L_x_1098) ;  /* 0x0000000000b00947 */ /* 0x000fea0003800000 */
[----:B------:R-:W2:Y:S01]  /*b580*/  LDL.LU R26, [R1+0xc] ;  /* 0x00000c00011a7983 */ /* 0x000ea20000300800 */
[----:B------:R-:W-:Y:S01]  /*b590*/  ISETP.NE.AND P1, PT, R31, 0x1, PT ;  /* 0x000000011f00780c */ /* 0x000fe20003f25270 */
[----:B------:R-:W-:Y:S01]  /*b5a0*/  IMAD.MOV.U32 R16, RZ, RZ, 0xab8 ;  /* 0x00000ab8ff107424 */ /* 0x000fe200078e00ff */
[----:B------:R-:W-:Y:S01]  /*b5b0*/  ISETP.GT.AND P0, PT, R203, 0x1, PT ;  /* 0x00000001cb00780c */ /* 0x000fe20003f04270 */
[----:B------:R-:W0:Y:S01]  /*b5c0*/  LDC.64 R28, c[0x0][0xca8] ;  /* 0x00032a00ff1c7b82 */ /* 0x000e220000000a00 */
[----:B------:R-:W-:Y:S02]  /*b5d0*/  IMAD.MOV.U32 R19, RZ, RZ, R22 ;  /* 0x000000ffff137224 */ /* 0x000fe400078e0016 */
[----:B------:R-:W-:-:S05]  /*b5e0*/  SEL R16, R16, 0xa78, P0 ;  /* 0x00000a7810107807 */ /* 0x000fca0000000000 */
[----:B------:R-:W3:Y:S08]  /*b5f0*/  LDC.64 R8, c[0x0][R16+0x220] ;  /* 0x0000880010087b82 */ /* 0x000ef00000000a00 */
[----:B------:R-:W4:Y:S08]  /*b600*/  @P1 LDC R15, c[0x0][0xcec] ;  /* 0x00033b00ff0f1b82 */ /* 0x000f300000000800 */
[----:B------:R-:W5:Y:S08]  /*b610*/  LDC.64 R2, c[0x0][R16+0x218] ;  /* 0x0000860010027b82 */ /* 0x000f700000000a00 */
[----:B------:R-:W1:Y:S01]  /*b620*/  @P1 LDC R25, c[0x0][0xcf0] ;  /* 0x00033c00ff191b82 */ /* 0x000e620000000800 */
[----:B---3--:R-:W-:-:S07]  /*b630*/  IMAD R9, R9, R27, RZ ;  /* 0x0000001b09097224 */ /* 0x008fce00078e02ff */
[----:B------:R-:W3:Y:S01]  /*b640*/  LDC.64 R10, c[0x0][R16+0x228] ;  /* 0x00008a00100a7b82 */ /* 0x000ee20000000a00 */
[----:B----4-:R-:W-:-:S04]  /*b650*/  @P1 IMAD.HI.U32 R4, R22, R15, RZ ;  /* 0x0000000f16041227 */ /* 0x010fc800078e00ff */
[----:B------:R-:W-:-:S03]  /*b660*/  IMAD.WIDE.U32 R14, R8, R27, RZ ;  /* 0x0000001b080e7225 */ /* 0x000fc600078e00ff */
[----:B------:R-:W4:Y:S01]  /*b670*/  LDC.64 R12, c[0x0][R16+0x210] ;  /* 0x00008400100c7b82 */ /* 0x000f220000000a00 */
[-C--:B-----5:R-:W-:Y:S02]  /*b680*/  IMAD R21, R3, R202.reuse, RZ ;  /* 0x000000ca03157224 */ /* 0x0a0fe400078e02ff */
[----:B------:R-:W-:-:S04]  /*b690*/  IMAD.WIDE.U32 R2, R2, R202, RZ ;  /* 0x000000ca02027225 */ /* 0x000fc800078e00ff */
[----:B------:R-:W-:Y:S01]  /*b6a0*/  IMAD.IADD R21, R3, 0x1, R21 ;  /* 0x0000000103157824 */ /* 0x000fe200078e0215 */
[----:B-1----:R-:W-:Y:S01]  /*b6b0*/  @P1 SHF.R.U32.HI R19, RZ, R25, R4 ;  /* 0x00000019ff131219 */ /* 0x002fe20000011604 */
[----:B------:R-:W-:Y:S01]  /*b6c0*/  IMAD R25, R8, R20, R9 ;  /* 0x0000001408197224 */ /* 0x000fe200078e0209 */
[----:B0-----:R-:W0:Y:S01]  /*b6d0*/  @!P0 LDC R28, c[0x0][0xc50] ;  /* 0x00031400ff1c8b82 */ /* 0x001e220000000800 */
[----:B------:R-:W-:Y:S02]  /*b6e0*/  IADD3 R4, P1, P3, R14, R2, R17 ;  /* 0x000000020e047210 */ /* 0x000fe40007b3e011 */
[----:B------:R-:W-:Y:S02]  /*b6f0*/  IMAD.MOV R8, RZ, RZ, -R19 ;  /* 0x000000ffff087224 */ /* 0x000fe400078e0a13 */
[----:B------:R-:W-:-:S03]  /*b700*/  IMAD.IADD R25, R15, 0x1, R25 ;  /* 0x000000010f197824 */ /* 0x000fc600078e0219 */
[----:B------:R-:W1:Y:S01]  /*b710*/  @!P0 LDC R29, c[0x0][0xc54] ;  /* 0x00031500ff1d8b82 */ /* 0x000e620000000800 */
[----:B--2---:R-:W-:-:S05]  /*b720*/  SEL R9, R26, RZ, P0 ;  /* 0x000000ff1a097207 */ /* 0x004fca0000000000 */
[----:B---3--:R-:W-:-:S04]  /*b730*/  IMAD.WIDE.U32 R2, R10, R9, RZ ;  /* 0x000000090a027225 */ /* 0x008fc800078e00ff */
[----:B------:R-:W-:Y:S02]  /*b740*/  IMAD R11, R11, R9, RZ ;  /* 0x000000090b0b7224 */ /* 0x000fe400078e02ff */
[----:B------:R-:W-:Y:S01]  /*b750*/  IMAD R9, R31, R8, R22 ;  /* 0x000000081f097224 */ /* 0x000fe200078e0216 */
[----:B------:R-:W-:Y:S01]  /*b760*/  IADD3.X R8, R25, R21, R18, P1, P3 ;  /* 0x0000001519087210 */ /* 0x000fe20000fe6412 */
[----:B------:R-:W-:Y:S01]  /*b770*/  IMAD.IADD R11, R3, 0x1, R11 ;  /* 0x00000001030b7824 */ /* 0x000fe200078e020b */
[----:B------:R-:W-:Y:S01]  /*b780*/  IADD3 R2, P0, P1, R19, R4, R2 ;  /* 0x0000000413027210 */ /* 0x000fe2000791e002 */
[----:B----4-:R-:W-:Y:S01]  /*b790*/  IMAD R4, R13, R9, RZ ;  /* 0x000000090d047224 */ /* 0x010fe200078e02ff */
[----:B------:R-:W-:-:S04]  /*b7a0*/  SHF.R.S32.HI R19, RZ, 0x1f, R19 ;  /* 0x0000001fff137819 */ /* 0x000fc80000011413 */
[----:B------:R-:W-:Y:S02]  /*b7b0*/  IADD3.X R3, R19, R8, R11, P0, P1 ;  /* 0x0000000813037210 */ /* 0x000fe400007e240b */
[----:B------:R-:W-:Y:S01]  /*b7c0*/  SHF.R.S32.HI R11, RZ, 0x1f, R9 ;  /* 0x0000001fff0b7819 */ /* 0x000fe20000011409 */
[----:B------:R-:W-:-:S04]  /*b7d0*/  IMAD.WIDE.U32 R2, R12, R9, R2 ;  /* 0x000000090c027225 */ /* 0x000fc800078e0002 */
[----:B------:R-:W-:Y:S01]  /*b7e0*/  IMAD R11, R12, R11, R4 ;  /* 0x0000000b0c0b7224 */ /* 0x000fe200078e0204 */
[----:B0-----:R-:W-:-:S03]  /*b7f0*/  LEA R8, P0, R2, R28, 0x2 ;  /* 0x0000001c02087211 */ /* 0x001fc600078010ff */
[----:B------:R-:W-:-:S05]  /*b800*/  IMAD.IADD R3, R3, 0x1, R11 ;  /* 0x0000000103037824 */ /* 0x000fca00078e020b */
[----:B-1----:R-:W-:Y:S01]  /*b810*/  LEA.HI.X R9, R2, R29, R3, 0x2, P0 ;  /* 0x0000001d02097211 */ /* 0x002fe200000f1403 */
[----:B------:R-:W-:-:S05]  /*b820*/  IMAD.MOV.U32 R3, RZ, RZ, -0x800000 ;  /* 0xff800000ff037424 */ /* 0x000fca00078e00ff */
[----:B------:R0:W-:Y:S02]  /*b830*/  STG.E desc[UR38][R8.64], R3 ;  /* 0x0000000308007986 */ /* 0x0001e4000c101926 */
.L_x_1098:
[----:B------:R-:W-:Y:S05]  /*b840*/  BSYNC B1 ;  /* 0x0000000000017941 */ /* 0x000fea0003800000 */
.L_x_1097:
[----:B------:R-:W-:Y:S05]  /*b850*/  @P2 BRA `(.L_x_1093) ;  /* 0x00000008004c2947 */ /* 0x000fea0003800000 */
[----:B------:R-:W2:Y:S01]  /*b860*/  LDC R15, c[0x0][0xce8] ;  /* 0x00033a00ff0f7b82 */ /* 0x000ea20000000800 */
[----:B0-----:R-:W-:Y:S01]  /*b870*/  SHF.R.S32.HI R3, RZ, 0x1f, R24 ;  /* 0x0000001fff037819 */ /* 0x001fe20000011418 */
[----:B------:R-:W-:Y:S01]  /*b880*/  ULDC.64 UR4, c[0x0][0xba0] ;  /* 0x0002e80000047ab9 */ /* 0x000fe20000000a00 */
[----:B------:R-:W-:Y:S01]  /*b890*/  BSSY B1, `(.L_x_1099) ;  /* 0x000004d000017945 */ /* 0x000fe20003800000 */
[----:B------:R-:W-:Y:S01]  /*b8a0*/  IMAD R2, R18, UR4, RZ ;  /* 0x0000000412027c24 */ /* 0x000fe2000f8e02ff */
[----:B------:R-:W-:-:S03]  /*b8b0*/  LEA.HI R8, R3, R24, RZ, 0x3 ;  /* 0x0000001803087211 */ /* 0x000fc600078f18ff */
[C---:B------:R-:W-:Y:S01]  /*b8c0*/  IMAD R9, R17.reuse, UR5, R2 ;  /* 0x0000000511097c24 */ /* 0x040fe2000f8e0202 */
[----:B------:R-:W-:Y:S01]  /*b8d0*/  LOP3.LUT R10, R8, 0xfffffff8, RZ, 0xc0, !PT ;  /* 0xfffffff8080a7812 */ /* 0x000fe200078ec0ff */
[----:B------:R-:W-:Y:S01]  /*b8e0*/  IMAD.WIDE.U32 R2, R17, UR4, RZ ;  /* 0x0000000411027c25 */ /* 0x000fe2000f8e00ff */
[----:B------:R-:W-:Y:S01]  /*b8f0*/  SHF.R.S32.HI R17, RZ, 0x3, R8 ;  /* 0x00000003ff117819 */ /* 0x000fe20000011408 */
[----:B------:R-:W-:Y:S02]  /*b900*/  ULDC.64 UR4, c[0x0][0xbe8] ;  /* 0x0002fa0000047ab9 */ /* 0x000fe40000000a00 */
[----:B------:R-:W-:Y:S02]  /*b910*/  IMAD.IADD R12, R24, 0x1, -R10 ;  /* 0x00000001180c7824 */ /* 0x000fe400078e0a0a */
[----:B------:R-:W-:Y:S02]  /*b920*/  IMAD.IADD R3, R3, 0x1, R9 ;  /* 0x0000000103037824 */ /* 0x000fe400078e0209 */
[----:B------:R-:W-:-:S02]  /*b930*/  IMAD R9, R12, 0x20, R17 ;  /* 0x000000200c097824 */ /* 0x000fc400078e0211 */
[----:B------:R-:W-:Y:S01]  /*b940*/  IMAD.WIDE.U32 R2, R202, UR4, R2 ;  /* 0x00000004ca027c25 */ /* 0x000fe2000f8e0002 */
[----:B--2---:R-:W-:-:S03]  /*b950*/  ISETP.NE.AND P0, PT, R15, 0x1, PT ;  /* 0x000000010f00780c */ /* 0x004fc60003f05270 */
[----:B------:R-:W-:Y:S02]  /*b960*/  IMAD R13, R204, 0x80, R9 ;  /* 0x00000080cc0d7824 */ /* 0x000fe400078e0209 */
[----:B------:R-:W-:Y:S01]  /*b970*/  IMAD R3, R202, UR5, R3 ;  /* 0x00000005ca037c24 */ /* 0x000fe2000f8e0203 */
[----:B------:R-:W-:Y:S01]  /*b980*/  ULDC.64 UR4, c[0x0][0xbf0] ;  /* 0x0002fc0000047ab9 */ /* 0x000fe20000000a00 */
[----:B------:R-:W-:Y:S02]  /*b990*/  IMAD.MOV.U32 R9, RZ, RZ, R13 ;  /* 0x000000ffff097224 */ /* 0x000fe400078e000d */
[----:B------:R-:W-:Y:S02]  /*b9a0*/  IMAD R8, R20, UR4, RZ ;  /* 0x0000000414087c24 */ /* 0x000fe4000f8e02ff */
[----:B------:R-:W-:Y:S02]  /*b9b0*/  IMAD.WIDE.U32 R2, R27, UR4, R2 ;  /* 0x000000041b027c25 */ /* 0x000fe4000f8e0002 */
[----:B------:R-:W0:Y:S02]  /*b9c0*/  @P0 LDC R4, c[0x0][0xcec] ;  /* 0x00033b00ff040b82 */ /* 0x000e240000000800 */
[----:B------:R-:W-:-:S06]  /*b9d0*/  IMAD R10, R204, 0x80, R17 ;  /* 0x00000080cc0a7824 */ /* 0x000fcc00078e0211 */
[----:B------:R-:W2:Y:S01]  /*b9e0*/  @P0 LDC R11, c[0x0][0xcf0] ;  /* 0x00033c00ff0b0b82 */ /* 0x000ea20000000800 */
[----:B0-----:R-:W-:-:S05]  /*b9f0*/  @P0 IMAD.HI.U32 R4, R13, R4, RZ ;  /* 0x000000040d040227 */ /* 0x001fca00078e00ff */
[----:B--2---:R-:W-:Y:S01]  /*ba00*/  @P0 SHF.R.U32.HI R9, RZ, R11, R4 ;  /* 0x0000000bff090219 */ /* 0x004fe20000011604 */
[----:B------:R-:W-:Y:S01]  /*ba10*/  IMAD R11, R27, UR5, R8 ;  /* 0x000000051b0b7c24 */ /* 0x000fe2000f8e0208 */
[----:B------:R-:W-:Y:S02]  /*ba20*/  ULDC.64 UR4, c[0x0][0xbe0] ;  /* 0x0002f80000047ab9 */ /* 0x000fe40000000a00 */
[--C-:B------:R-:W-:Y:S01]  /*ba30*/  SHF.R.S32.HI R4, RZ, 0x1f, R9.reuse ;  /* 0x0000001fff047819 */ /* 0x100fe20000011409 */
[----:B------:R-:W-:Y:S02]  /*ba40*/  IMAD.MOV R8, RZ, RZ, -R9 ;  /* 0x000000ffff087224 */ /* 0x000fe400078e0a09 */
[----:B------:R-:W-:Y:S02]  /*ba50*/  IMAD.IADD R3, R3, 0x1, R11 ;  /* 0x0000000103037824 */ /* 0x000fe400078e020b */
[----:B------:R-:W-:Y:S02]  /*ba60*/  IMAD R11, R15, R8, R13 ;  /* 0x000000080f0b7224 */ /* 0x000fe400078e020d */
[----:B------:R-:W-:-:S02]  /*ba70*/  IMAD R4, R4, UR4, RZ ;  /* 0x0000000404047c24 */ /* 0x000fc4000f8e02ff */
[----:B------:R-:W-:-:S04]  /*ba80*/  IMAD.WIDE.U32 R2, R9, UR4, R2 ;  /* 0x0000000409027c25 */ /* 0x000fc8000f8e0002 */
[----:B------:R-:W-:Y:S01]  /*ba90*/  IMAD R13, R9, UR5, R4 ;  /* 0x00000005090d7c24 */ /* 0x000fe2000f8e0204 */
[----:B------:R-:W-:Y:S01]  /*baa0*/  SHF.R.S32.HI R4, RZ, 0x1f, R11 ;  /* 0x0000001fff047819 */ /* 0x000fe2000001140b */
[----:B------:R-:W-:Y:S01]  /*bab0*/  ULDC.64 UR4, c[0x0][0xbd8] ;  /* 0x0002f60000047ab9 */ /* 0x000fe20000000a00 */
[----:B------:R-:W-:Y:S02]  /*bac0*/  IMAD R15, R0, R15, RZ ;  /* 0x0000000f000f7224 */ /* 0x000fe400078e02ff */
[----:B------:R-:W-:Y:S02]  /*bad0*/  IMAD.IADD R3, R3, 0x1, R13 ;  /* 0x0000000103037824 */ /* 0x000fe400078e020d */
[----:B------:R-:W-:Y:S02]  /*bae0*/  IMAD R4, R4, UR4, RZ ;  /* 0x0000000404047c24 */ /* 0x000fe4000f8e02ff */
[----:B------:R-:W-:-:S04]  /*baf0*/  IMAD.WIDE.U32 R2, R11, UR4, R2 ;  /* 0x000000040b027c25 */ /* 0x000fc8000f8e0002 */
[----:B------:R-:W-:Y:S01]  /*bb00*/  IMAD R9, R11, UR5, R4 ;  /* 0x000000050b097c24 */ /* 0x000fe2000f8e0204 */
[----:B------:R-:W-:Y:S01]  /*bb10*/  ULDC.64 UR4, c[0x0][0xb80] ;  /* 0x0002e00000047ab9 */ /* 0x000fe20000000a00 */
[----:B------:R-:W-:Y:S01]  /*bb20*/  VIADD R4, R10, 0x40 ;  /* 0x000000400a047836 */ /* 0x000fe20000000000 */
[----:B------:R-:W-:Y:S01]  /*bb30*/  LEA R8, P2, R2, UR4, 0x1 ;  /* 0x0000000402087c11 */ /* 0x000fe2000f8408ff */
[----:B------:R-:W-:Y:S02]  /*bb40*/  IMAD.IADD R3, R3, 0x1, R9 ;  /* 0x0000000103037824 */ /* 0x000fe400078e0209 */
[----:B------:R-:W-:Y:S01]  /*bb50*/  VIADD R0, R10, 0x20 ;  /* 0x000000200a007836 */ /* 0x000fe20000000000 */
[-C--:B------:R-:W-:Y:S01]  /*bb60*/  ISETP.GE.AND P0, PT, R4, R15.reuse, PT ;  /* 0x0000000f0400720c */ /* 0x080fe20003f06270 */
[----:B------:R-:W-:Y:S01]  /*bb70*/  IMAD.SHL.U32 R9, R12, 0x8, RZ ;  /* 0x000000080c097824 */ /* 0x000fe200078e00ff */
[----:B------:R-:W-:Y:S02]  /*bb80*/  LEA.HI.X R4, R2, UR5, R3, 0x1, P2 ;  /* 0x0000000502047c11 */ /* 0x000fe400090f0c03 */
[-C--:B------:R-:W-:Y:S01]  /*bb90*/  ISETP.GE.AND P2, PT, R10, R15.reuse, PT ;  /* 0x0000000f0a00720c */ /* 0x080fe20003f46270 */
[C---:B------:R-:W-:Y:S01]  /*bba0*/  VIADD R11, R9.reuse, 0x40 ;  /* 0x00000040090b7836 */ /* 0x040fe20000000000 */
[----:B------:R-:W-:Y:S01]  /*bbb0*/  ISETP.GE.AND P1, PT, R0, R15, PT ;  /* 0x0000000f0000720c */ /* 0x000fe20003f26270 */
[C---:B------:R-:W-:Y:S01]  /*bbc0*/  VIADD R13, R9.reuse, 0x80 ;  /* 0x00000080090d7836 */ /* 0x040fe20000000000 */
[----:B------:R0:W2:Y:S01]  /*bbd0*/  SHFL.IDX PT, R2, R8, RZ, 0x181f ;  /* 0x00181fff08027589 */ /* 0x0000a200000e0000 */
[----:B------:R-:W-:Y:S01]  /*bbe0*/  VIADD R17, R9, 0xc0 ;  /* 0x000000c009117836 */ /* 0x000fe20000000000 */
[----:B------:R-:W-:-:S02]  /*bbf0*/  SHF.R.S32.HI R12, RZ, 0x1f, R9 ;  /* 0x0000001fff0c7819 */ /* 0x000fc40000011409 */
[----:B------:R0:W3:Y:S01]  /*bc00*/  SHFL.IDX PT, R0, R4, RZ, 0x181f ;  /* 0x00181fff04007589 */ /* 0x0000e200000e0000 */
[----:B------:R-:W-:Y:S02]  /*bc10*/  SHF.R.S32.HI R14, RZ, 0x1f, R11 ;  /* 0x0000001fff0e7819 */ /* 0x000fe4000001140b */
[----:B------:R-:W-:Y:S02]  /*bc20*/  SHF.R.S32.HI R16, RZ, 0x1f, R13 ;  /* 0x0000001fff107819 */ /* 0x000fe4000001140d */
[----:B------:R-:W-:Y:S01]  /*bc30*/  SHF.R.S32.HI R18, RZ, 0x1f, R17 ;  /* 0x0000001fff127819 */ /* 0x000fe20000011411 */
[----:B------:R-:W-:Y:S06]  /*bc40*/  @P2 BRA `(.L_x_1100) ;  /* 0x0000000000442947 */ /* 0x000fec0003800000 */
[----:B------:R-:W-:Y:S02]  /*bc50*/  ULDC UR4, c[0x0][0xbc8] ;  /* 0x0002f20000047ab9 */ /* 0x000fe40000000800 */
[----:B------:R-:W-:Y:S02]  /*bc60*/  ISETP.GE.AND P5, PT, R9, UR4, PT ;  /* 0x0000000409007c0c */ /* 0x000fe4000bfa6270 */
[----:B------:R-:W-:Y:S02]  /*bc70*/  ISETP.GE.AND P4, PT, R11, UR4, PT ;  /* 0x000000040b007c0c */ /* 0x000fe4000bf86270 */
[----:B------:R-:W-:Y:S02]  /*bc80*/  ISETP.GE.AND P3, PT, R13, UR4, PT ;  /* 0x000000040d007c0c */ /* 0x000fe4000bf66270 */
[----:B------:R-:W-:-:S07]  /*bc90*/  ISETP.GE.AND P2, PT, R17, UR4, PT ;  /* 0x0000000411007c0c */ /* 0x000fce000bf46270 */
[----:B--2---:R-:W-:-:S04]  /*bca0*/  @!P5 LEA R20, P6, R9, R2, 0x1 ;  /* 0x000000020914d211 */ /* 0x004fc800078c08ff */
[----:B---3--:R-:W-:Y:S02]  /*bcb0*/  @!P5 LEA.HI.X R21, R9, R0, R12, 0x1, P6 ;  /* 0x000000000915d211 */ /* 0x008fe400030f0c0c */
        /* <DEDUP_REMOVED lines=10> */
.L_x_1100:
[----:B------:R-:W-:Y:S05]  /*bd60*/  BSYNC B1 ;  /* 0x0000000000017941 */ /* 0x000fea0003800000 */
.L_x_1099:
[----:B---3--:R3:W0:Y:S01]  /*bd70*/  SHFL.IDX PT, R0, R4, 0x1, 0x181f ;  /* 0x00381f0004007f89 */ /* 0x00862200000e0000 */
[----:B------:R-:W-:Y:S03]  /*bd80*/  BSSY B1, `(.L_x_1101) ;  /* 0x0000014000017945 */ /* 0x000fe60003800000 */
[----:B--2-4-:R3:W2:Y:S01]  /*bd90*/  SHFL.IDX PT, R2, R8, 0x1, 0x181f ;  /* 0x00381f0008027f89 */ /* 0x0146a200000e0000 */
[----:B------:R-:W-:Y:S05]  /*bda0*/  @P1 BRA `(.L_x_1102) ;  /* 0x0000000000441947 */ /* 0x000fea0003800000 */
[----:B------:R-:W-:Y:S02]  /*bdb0*/  ULDC UR4, c[0x0][0xbc8] ;  /* 0x0002f20000047ab9 */ /* 0x000fe40000000800 */
[----:B------:R-:W-:Y:S02]  /*bdc0*/  ISETP.GE.AND P4, PT, R9, UR4, PT ;  /* 0x0000000409007c0c */ /* 0x000fe4000bf86270 */
[----:B------:R-:W-:Y:S02]  /*bdd0*/  ISETP.GE.AND P3, PT, R11, UR4, PT ;  /* 0x000000040b007c0c */ /* 0x000fe4000bf66270 */
[----:B------:R-:W-:Y:S02]  /*bde0*/  ISETP.GE.AND P2, PT, R13, UR4, PT ;  /* 0x000000040d007c0c */ /* 0x000fe4000bf46270 */
[----:B------:R-:W-:-:S07]  /*bdf0*/  ISETP.GE.AND P1, PT, R17, UR4, PT ;  /* 0x0000000411007c0c */ /* 0x000fce000bf26270 */
[-C--:B--2---:R-:W-:Y:S02]  /*be00*/  @!P4 LEA R20, P6, R9, R2.reuse, 0x1 ;  /* 0x000000020914c211 */ /* 0x084fe400078c08ff */
[----:B------:R-:W-:Y:S02]  /*be10*/  @!P3 LEA R24, P5, R11, R2, 0x1 ;  /* 0x000000020b18b211 */ /* 0x000fe400078a08ff */
[----:B0-----:R-:W-:Y:S02]  /*be20*/  @!P4 LEA.HI.X R21, R9, R0, R12, 0x1, P6 ;  /* 0x000000000915c211 */ /* 0x001fe400030f0c0c */
        /* <DEDUP_REMOVED lines=9> */
.L_x_1102:
[----:B------:R-:W-:Y:S05]  /*bec0*/  BSYNC B1 ;  /* 0x0000000000017941 */ /* 0x000fea0003800000 */
.L_x_1101:
[----:B0-----:R0:W0:Y:S01]  /*bed0*/  SHFL.IDX PT, R0, R4, 0x2, 0x181f ;  /* 0x00581f0004007f89 */ /* 0x00102200000e0000 */
[----:B------:R-:W-:Y:S03]  /*bee0*/  BSSY B1, `(.L_x_1103) ;  /* 0x0000014000017945 */ /* 0x000fe60003800000 */
[----:B--2-4-:R2:W4:Y:S01]  /*bef0*/  SHFL.IDX PT, R2, R8, 0x2, 0x181f ;  /* 0x00581f0008027f89 */ /* 0x01452200000e0000 */
        /* <DEDUP_REMOVED lines=18> */
.L_x_1104:
[----:B------:R-:W-:Y:S05]  /*c020*/  BSYNC B1 ;  /* 0x0000000000017941 */ /* 0x000fea0003800000 */
.L_x_1103:
[----:B0-----:R-:W-:Y:S01]  /*c030*/  VIADD R0, R10, 0x60 ;  /* 0x000000600a007836 */ /* 0x001fe20000000000 */
[----:B---3--:R-:W0:Y:S04]  /*c040*/  SHFL.IDX PT, R4, R4, 0x3, 0x181f ;  /* 0x00781f0004047f89 */ /* 0x008e2800000e0000 */
[----:B------:R-:W-:Y:S01]  /*c050*/  ISETP.GE.AND P0, PT, R0, R15, PT ;  /* 0x0000000f0000720c */ /* 0x000fe20003f06270 */
[----:B----4-:R3:W4:-:S12]  /*c060*/  SHFL.IDX PT, R2, R8, 0x3, 0x181f ;  /* 0x00781f0008027f89 */ /* 0x01071800000e0000 */
[----:B---3--:R-:W-:Y:S05]  /*c070*/  @P0 BRA `(.L_x_1093) ;  /* 0x0000000000440947 */ /* 0x008fea0003800000 */
[----:B------:R-:W-:Y:S02]  /*c080*/  ULDC UR4, c[0x0][0xbc8] ;  /* 0x0002f20000047ab9 */ /* 0x000fe40000000800 */
[----:B------:R-:W-:Y:S02]  /*c090*/  ISETP.GE.AND P3, PT, R9, UR4, PT ;  /* 0x0000000409007c0c */ /* 0x000fe4000bf66270 */
[----:B------:R-:W-:Y:S02]  /*c0a0*/  ISETP.GE.AND P2, PT, R11, UR4, PT ;  /* 0x000000040b007c0c */ /* 0x000fe4000bf46270 */
[----:B------:R-:W-:Y:S02]  /*c0b0*/  ISETP.GE.AND P1, PT, R13, UR4, PT ;  /* 0x000000040d007c0c */ /* 0x000fe4000bf26270 */
[----:B------:R-:W-:-:S07]  /*c0c0*/  ISETP.GE.AND P0, PT, R17, UR4, PT ;  /* 0x0000000411007c0c */ /* 0x000fce000bf06270 */
[----:B--2-4-:R-:W-:-:S04]  /*c0d0*/  @!P3 LEA R8, P4, R9, R2, 0x1 ;  /* 0x000000020908b211 */ /* 0x014fc800078808ff */
[----:B0-----:R-:W-:Y:S02]  /*c0e0*/  @!P3 LEA.HI.X R9, R9, R4, R12, 0x1, P4 ;  /* 0x000000040909b211 */ /* 0x001fe400020f0c0c */
        /* <DEDUP_REMOVED lines=10> */
.L_x_1093:
[----:B------:R-:W-:Y:S05]  /*c190*/  BSYNC B0 ;  /* 0x0000000000007941 */ /* 0x000fea0003800000 */
.L_x_1083:
[----:B------:R-:W-:Y:S02]  /*c1a0*/  ULDC UR4, c[0x0][0xd3c] ;  /* 0x00034f0000047ab9 */ /* 0x000fe40000000800 */
[----:B------:R-:W-:-:S13]  /*c1b0*/  ISETP.GE.AND P0, PT, R7, UR4, PT ;  /* 0x0000000407007c0c */ /* 0x000fda000bf06270 */
[----:B------:R-:W-:Y:S05]  /*c1c0*/  @!P0 BRA `(.L_x_1105) ;  /* 0xffffff4c00e88947 */ /* 0x000fea000383ffff */
[----:B------:R-:W-:Y:S05]  /*c1d0*/  EXIT ;  /* 0x000000000000794d */ /* 0x000fea0003800000 */
.L_x_1057:
[----:B------:R-:W-:-:S08]  /*c1e0*/  NOP ;  /* 0x0000000000007918 */ /* 0x000fd00000000000 */
[----:B--2---:R-:W0:-:S00]  /*c1f0*/  USETMAXREG.DEALLOC.CTAPOOL 0x18 ;  /* 0x00000018000079c8 */ /* 0x004e0000080e0500 */
        /* <DEDUP_REMOVED lines=18> */
.L_x_1106:
[----:B------:R-:W1:Y:S01]  /*c320*/  S2R R0, SR_TID.X ;  /* 0x0000000000007919 */ /* 0x000e620000002100 */
[----:B------:R-:W-:Y:S01]  /*c330*/  ULDC UR4, c[0x0][0xd3c] ;  /* 0x00034f0000047ab9 */ /* 0x000fe20000000800 */
[----:B------:R-:W-:Y:S01]  /*c340*/  IMAD.MOV.U32 R9, RZ, RZ, RZ ;  /* 0x000000ffff097224 */ /* 0x000fe200078e00ff */
[----:B------:R-:W2:Y:S01]  /*c350*/  S2UR UR6, SR_CTAID.X ;  /* 0x00000000000679c3 */ /* 0x000ea20000002500 */
[----:B------:R-:W-:Y:S01]  /*c360*/  ULDC UR5, c[0x0][0xd38] ;  /* 0x00034e0000057ab9 */ /* 0x000fe20000000800 */
[----:B-1----:R-:W-:-:S04]  /*c370*/  LOP3.LUT R0, R0, 0x1f, RZ, 0xc0, !PT ;  /* 0x0000001f00007812 */ /* 0x002fc800078ec0ff */
[----:B------:R-:W-:-:S04]  /*c380*/  ISETP.NE.AND P0, PT, R0, 0x1f, PT ;  /* 0x0000001f0000780c */ /* 0x000fc80003f05270 */
[----:B------:R-:W-:-:S13]  /*c390*/  ISETP.GE.OR P1, PT, R0, UR4, !P0 ;  /* 0x0000000400007c0c */ /* 0x000fda000c726670 */
[----:B0-----:R-:W0:Y:S08]  /*c3a0*/  @!P1 LDC.64 R2, c[0x0][0xd80] ;  /* 0x00036000ff029b82 */ /* 0x001e300000000a00 */
[----:B------:R-:W1:Y:S01]  /*c3b0*/  @!P1 LDC.64 R4, c[0x0][0xd78] ;  /* 0x00035e00ff049b82 */ /* 0x000e620000000a00 */
[----:B0-----:R-:W-:-:S05]  /*c3c0*/  @!P1 IMAD.WIDE.U32 R2, R0, 0x4, R2 ;  /* 0x0000000400029825 */ /* 0x001fca00078e0002 */
[----:B------:R1:W3:Y:S02]  /*c3d0*/  @!P1 LDG.E R6, desc[UR38][R2.64] ;  /* 0x0000002602069981 */ /* 0x0002e4000c1e1900 */
[----:B-1----:R-:W-:-:S05]  /*c3e0*/  @!P1 IMAD.WIDE.U32 R2, R0, 0x4, R4 ;  /* 0x0000000400029825 */ /* 0x002fca00078e0004 */
        /* <DEDUP_REMOVED lines=26> */
[----:B--2---:R-:W-:-:S13]  /*c590*/  ISETP.GT.AND P6, PT, R7, UR6, PT ;  /* 0x0000000607007c0c */ /* 0x004fda000bfc4270 */
[----:B------:R-:W-:Y:S05]  /*c5a0*/  @P6 BRA `(.L_x_1108) ;  /* 0x0000000000a46947 */ /* 0x000fea0003800000 */
[----:B------:R-:W-:Y:S01]  /*c5b0*/  IMAD.MOV.U32 R7, RZ, RZ, R4 ;  /* 0x000000ffff077224 */ /* 0x000fe200078e0004 */
[----:B------:R-:W-:Y:S01]  /*c5c0*/  UMOV UR4, URZ ;  /* 0x0000003f00047c82 */ /* 0x000fe20008000000 */
[----:B------:R-:W-:-:S05]  /*c5d0*/  ULDC UR5, c[0x0][0xd38] ;  /* 0x00034e0000057ab9 */ /* 0x000fca0000000800 */
.L_x_1110:
        /* <DEDUP_REMOVED lines=12> */
[----:B0-----:R-:W-:-:S05]  /*c6a0*/  @!P6 IMAD.WIDE R2, R9, 0x4, R2 ;  /* 0x000000040902e825 */ /* 0x001fca00078e0202 */
[----:B------:R1:W2:Y:S02]  /*c6b0*/  @!P6 LDG.E R6, desc[UR38][R2.64] ;  /* 0x000000260206e981 */ /* 0x0002a4000c1e1900 */
[----:B-1----:R-:W-:-:S04]  /*c6c0*/  @!P6 IMAD.WIDE R2, R9, 0x4, R4 ;  /* 0x000000040902e825 */ /* 0x002fc800078e0204 */
[----:B------:R-:W-:-:S06]  /*c6d0*/  IMAD.MOV.U32 R9, RZ, RZ, RZ ;  /* 0x000000ffff097224 */ /* 0x000fcc00078e00ff */
        /* <DEDUP_REMOVED lines=22> */
.L_x_1108:
        /* <DEDUP_REMOVED lines=20> */
.L_x_1111:
[----:B-1----:R-:W-:Y:S01]  /*c980*/  IMAD R11, R12, UR5, R11 ;  /* 0x000000050c0b7c24 */ /* 0x002fe2000f8e020b */
[----:B------:R-:W1:Y:S01]  /*c990*/  MUFU.RCP R10, R10 ;  /* 0x0000000a000a7308 */ /* 0x000e620000001000 */
[----:B0-----:R-:W-:Y:S02]  /*c9a0*/  IMAD R9, R15, R4, RZ ;  /* 0x000000040f097224 */ /* 0x001fe400078e02ff */
[----:B------:R-:W-:Y:S01]  /*c9b0*/  IMAD.MOV.U32 R2, RZ, RZ, RZ ;  /* 0x000000ffff027224 */ /* 0x000fe200078e00ff */
[----:B------:R0:W-:Y:S03]  /*c9c0*/  STL [R1], R11 ;  /* 0x0000000b01007387 */ /* 0x0001e60000100800 */
[----:B------:R-:W-:Y:S01]  /*c9d0*/  IMAD.HI.U32 R2, R3, R9, R2 ;  /* 0x0000000903027227 */ /* 0x000fe200078e0002 */
[----:B------:R-:W-:Y:S02]  /*c9e0*/  IADD3 R9, -R11, UR6, RZ ;  /* 0x000000060b097c10 */ /* 0x000fe4000fffe1ff */
[----:B------:R-:W-:-:S02]  /*c9f0*/  IABS R3, R6 ;  /* 0x0000000600037213 */ /* 0x000fc40000000000 */
[----:B------:R-:W-:-:S03]  /*ca00*/  IABS R13, R9 ;  /* 0x00000009000d7213 */ /* 0x000fc60000000000 */
[----:B------:R-:W-:Y:S02]  /*ca10*/  IMAD.MOV R12, RZ, RZ, -R3 ;  /* 0x000000ffff0c7224 */ /* 0x000fe400078e0a03 */
[----:B0-----:R-:W-:-:S04]  /*ca20*/  IMAD.HI.U32 R11, R2, R13, RZ ;  /* 0x0000000d020b7227 */ /* 0x001fc800078e00ff */
[----:B-1----:R-:W-:Y:S02]  /*ca30*/  VIADD R3, R10, 0xffffffe ;  /* 0x0ffffffe0a037836 */ /* 0x002fe40000000000 */
[----:B------:R-:W-:-:S04]  /*ca40*/  IMAD R13, R11, R12, R13 ;  /* 0x0000000c0b0d7224 */ /* 0x000fc800078e020d */
[----:B------:R-:W0:Y:S01]  /*ca50*/  F2I.FTZ.U32.TRUNC.NTZ R3, R3 ;  /* 0x0000000300037305 */ /* 0x000e22000021f000 */
[----:B------:R-:W-:-:S13]  /*ca60*/  ISETP.GT.U32.AND P1, PT, R4, R13, PT ;  /* 0x0000000d0400720c */ /* 0x000fda0003f24070 */
[----:B------:R-:W-:Y:S02]  /*ca70*/  @!P1 IMAD.IADD R13, R13, 0x1, -R4 ;  /* 0x000000010d0d9824 */ /* 0x000fe400078e0a04 */
[----:B0-----:R-:W-:Y:S02]  /*ca80*/  IMAD.MOV R2, RZ, RZ, -R3 ;  /* 0x000000ffff027224 */ /* 0x001fe400078e0a03 */
[----:B------:R-:W-:Y:S01]  /*ca90*/  @!P1 VIADD R11, R11, 0x1 ;  /* 0x000000010b0b9836 */ /* 0x000fe20000000000 */
[----:B------:R-:W-:Y:S01]  /*caa0*/  ISETP.GE.U32.AND P0, PT, R13, R4, PT ;  /* 0x000000040d00720c */ /* 0x000fe20003f06070 */
[----:B------:R-:W-:Y:S01]  /*cab0*/  IMAD R13, R2, R7, RZ ;  /* 0x00000007020d7224 */ /* 0x000fe200078e02ff */
[----:B------:R-:W-:Y:S01]  /*cac0*/  ISETP.NE.AND P1, PT, R6, RZ, PT ;  /* 0x000000ff0600720c */ /* 0x000fe20003f25270 */
[----:B------:R-:W-:-:S04]  /*cad0*/  IMAD.MOV.U32 R2, RZ, RZ, RZ ;  /* 0x000000ffff027224 */ /* 0x000fc800078e00ff */
[----:B------:R-:W-:Y:S01]  /*cae0*/  IMAD.HI.U32 R4, R3, R13, R2 ;  /* 0x0000000d03047227 */ /* 0x000fe200078e0002 */
[----:B------:R-:W-:-:S04]  /*caf0*/  LOP3.LUT R2, R9, R6, RZ, 0x3c, !PT ;  /* 0x0000000609027212 */ /* 0x000fc800078e3cff */
[----:B------:R-:W-:Y:S01]  /*cb00*/  ISETP.GE.AND P2, PT, R2, RZ, PT ;  /* 0x000000ff0200720c */ /* 0x000fe20003f46270 */
[----:B------:R-:W-:Y:S01]  /*cb10*/  @P0 VIADD R11, R11, 0x1 ;  /* 0x000000010b0b0836 */ /* 0x000fe20000000000 */
[----:B------:R-:W-:-:S05]  /*cb20*/  IABS R2, R8 ;  /* 0x0000000800027213 */ /* 0x000fca0000000000 */
[----:B------:R-:W-:-:S06]  /*cb30*/  IMAD.MOV R2, RZ, RZ, -R2 ;  /* 0x000000ffff027224 */ /* 0x000fcc00078e0a02 */
[----:B------:R-:W-:Y:S01]  /*cb40*/  @!P2 IMAD.MOV R11, RZ, RZ, -R11 ;  /* 0x000000ffff0ba224 */ /* 0x000fe200078e0a0b */
[----:B------:R-:W-:-:S04]  /*cb50*/  @!P1 LOP3.LUT R11, RZ, R6, RZ, 0x33, !PT ;  /* 0x00000006ff0b9212 */ /* 0x000fc800078e33ff */
[-C--:B------:R-:W-:Y:S01]  /*cb60*/  IABS R3, R11.reuse ;  /* 0x0000000b00037213 */ /* 0x080fe20000000000 */
[----:B------:R-:W-:-:S04]  /*cb70*/  IMAD R6, R6, R11, RZ ;  /* 0x0000000b06067224 */ /* 0x000fc800078e02ff */
[----:B------:R-:W-:-:S04]  /*cb80*/  IMAD.HI.U32 R4, R4, R3, RZ ;  /* 0x0000000304047227 */ /* 0x000fc800078e00ff */
[----:B------:R-:W-:Y:S02]  /*cb90*/  IMAD R2, R4, R2, R3 ;  /* 0x0000000204027224 */ /* 0x000fe400078e0203 */
[----:B------:R-:W-:-:S03]  /*cba0*/  IMAD.IADD R6, R9, 0x1, -R6 ;  /* 0x0000000109067824 */ /* 0x000fc600078e0a06 */
[----:B------:R-:W-:Y:S02]  /*cbb0*/  ISETP.GT.U32.AND P1, PT, R7, R2, PT ;  /* 0x000000020700720c */ /* 0x000fe40003f24070 */
[----:B------:R1:W-:Y:S11]  /*cbc0*/  STL [R1+0x4], R6 ;  /* 0x0000040601007387 */ /* 0x0003f60000100800 */
[----:B------:R-:W-:-:S02]  /*cbd0*/  @!P1 IMAD.IADD R2, R2, 0x1, -R7 ;  /* 0x0000000102029824 */ /* 0x000fc400078e0a07 */
        /* <DEDUP_REMOVED lines=11> */
[----:B------:R-:W-:Y:S02]  /*cc90*/  VIADD R2, R5, UR4 ;  /* 0x0000000405027c36 */ /* 0x000fe40008000000 */
[----:B------:R-:W-:-:S03]  /*cca0*/  IMAD R3, R11, 0x10000, R4 ;  /* 0x000100000b037824 */ /* 0x000fc600078e0204 */
[----:B------:R1:W-:Y:S04]  /*ccb0*/  STL [R1+0xc], R2 ;  /* 0x00000c0201007387 */ /* 0x0003e80000100800 */
[----:B------:R1:W-:Y:S01]  /*ccc0*/  STL [R1+0x8], R3 ;  /* 0x0000080301007387 */ /* 0x0003e20000100800 */
[----:B------:R-:W-:Y:S05]  /*ccd0*/  BRA `(.L_x_1112) ;  /* 0x0000000000107947 */ /* 0x000fea0003800000 */
.L_x_1109:
[----:B------:R-:W-:Y:S01]  /*cce0*/  IMAD.U32 R2, RZ, RZ, UR6 ;  /* 0x00000006ff027e24 */ /* 0x000fe2000f8e00ff */
[----:B------:R0:W-:Y:S04]  /*ccf0*/  STL [R1+0x4], RZ ;  /* 0x000004ff01007387 */ /* 0x0001e80000100800 */
[----:B------:R0:W-:Y:S04]  /*cd00*/  STL [R1+0x8], RZ ;  /* 0x000008ff01007387 */ /* 0x0001e80000100800 */
[----:B------:R0:W-:Y:S02]  /*cd10*/  STL [R1], R2 ;  /* 0x0000000201007387 */ /* 0x0001e40000100800 */
.L_x_1112:
[----:B------:R-:W2:Y:S04]  /*cd20*/  LDL R4, [R1] ;  /* 0x0000000001047983 */ /* 0x000ea80000100800 */
[----:B------:R-:W2:Y:S04]  /*cd30*/  LDL R5, [R1+0x4] ;  /* 0x0000040001057983 */ /* 0x000ea80000100800 */
[----:B-1----:R-:W2:Y:S04]  /*cd40*/  LDL R6, [R1+0x8] ;  /* 0x0000080001067983 */ /* 0x002ea80000100800 */
[----:B------:R-:W2:Y:S01]  /*cd50*/  LDL R7, [R1+0xc] ;  /* 0x00000c0001077983 */ /* 0x000ea20000100800 */
[----:B------:R-:W-:-:S13]  /*cd60*/  ISETP.NE.AND P0, PT, R0, RZ, PT ;  /* 0x000000ff0000720c */ /* 0x000fda0003f05270 */
[----:B------:R-:W1:Y:S01]  /*cd70*/  @!P0 S2R R3, SR_CgaCtaId ;  /* 0x0000000000038919 */ /* 0x000e620000008800 */
[----:B------:R-:W-:-:S04]  /*cd80*/  @!P0 MOV R0, 0x400 ;  /* 0x0000040000008802 */ /* 0x000fc80000000f00 */
[----:B-1----:R-:W-:-:S05]  /*cd90*/  @!P0 LEA R0, R3, R0, 0x18 ;  /* 0x0000000003008211 */ /* 0x002fca00078ec0ff */
[----:B--2---:R1:W-:Y:S01]  /*cda0*/  @!P0 STS.128 [R0+0x324d0], R4 ;  /* 0x0324d00400008388 */ /* 0x0043e20000000c00 */
[----:B------:R-:W-:Y:S06]  /*cdb0*/  BAR.ARV 0x5, 0x180 ;  /* 0x0146000000007b1d */ /* 0x000fec0000002000 */
.L_x_1107:
        /* <DEDUP_REMOVED lines=8> */
[----:B--2---:R-:W2:Y:S01]  /*ce40*/  S2R R5, SR_TID.X ;  /* 0x0000000000057919 */ /* 0x004ea20000002100 */
[----:B------:R-:W3:Y:S01]  /*ce50*/  S2UR UR5, SR_CgaCtaId ;  /* 0x00000000000579c3 */ /* 0x000ee20000008800 */
[----:B------:R-:W-:Y:S01]  /*ce60*/  UMOV UR4, 0x400 ;  /* 0x0000040000047882 */ /* 0x000fe20000000000 */
[----:B------:R-:W-:Y:S01]  /*ce70*/  BSSY B8, `(.L_x_1113) ;  /* 0x000061d000087945 */ /* 0x000fe20003800000 */
[----:B------:R-:W-:Y:S01]  /*ce80*/  IMAD.MOV.U32 R19, RZ, RZ, RZ ;  /* 0x000000ffff137224 */ /* 0x000fe200078e00ff */
[----:B------:R-:W-:Y:S01]  /*ce90*/  ULDC UR40, c[0x0][0xc] ;  /* 0x0000030000287ab9 */ /* 0x000fe20000000800 */
[----:B------:R-:W-:Y:S01]  /*cea0*/  ULDC.64 UR36, c[0x0][0x198] ;  /* 0x0000660000247ab9 */ /* 0x000fe20000000a00 */
[----:B---3--:R-:W-:-:S06]  /*ceb0*/  ULEA UR4, UR5, UR4, 0x18 ;  /* 0x0000000405047291 */ /* 0x008fcc000f8ec03f */
[----:B------:R-:W-:Y:S01]  /*cec0*/  IMAD.U32 R18, RZ, RZ, UR4 ;  /* 0x00000004ff127e24 */ /* 0x000fe2000f8e00ff */
[C---:B--2---:R-:W-:Y:S01]  /*ced0*/  LOP3.LUT R4, R5.reuse, 0x7f, RZ, 0xc0, !PT ;  /* 0x0000007f05047812 */ /* 0x044fe200078ec0ff */
[----:B-1----:R-:W-:-:S05]  /*cee0*/  IMAD.SHL.U32 R0, R5, 0x8, RZ ;  /* 0x0000000805007824 */ /* 0x002fca00078e00ff */
[C---:B0-----:R-:W-:Y:S02]  /*cef0*/  LOP3.LUT R2, R0.reuse, 0x1f8, RZ, 0xc0, !PT ;  /* 0x000001f800027812 */ /* 0x041fe400078ec0ff */
[----:B------:R-:W-:Y:S02]  /*cf00*/  LOP3.LUT R0, R0, 0x38, RZ, 0xc0, !PT ;  /* 0x0000003800007812 */ /* 0x000fe400078ec0ff */
[----:B------:R-:W-:Y:S01]  /*cf10*/  LOP3.LUT R3, R2, 0x38, R5, 0x78, !PT ;  /* 0x0000003802037812 */ /* 0x000fe200078e7805 */
[----:B------:R-:W-:Y:S01]  /*cf20*/  IMAD.SHL.U32 R2, R4, 0x8, RZ ;  /* 0x0000000804027824 */ /* 0x000fe200078e00ff */
[----:B------:R-:W-:-:S04]  /*cf30*/  SHF.R.U32.HI R4, RZ, 0x3, R4 ;  /* 0x00000003ff047819 */ /* 0x000fc80000011604 */
[----:B------:R-:W-:Y:S01]  /*cf40*/  LOP3.LUT R3, R3, 0x200, R2, 0xf8, !PT ;  /* 0x0000020003037812 */ /* 0x000fe200078ef802 */
[----:B------:R-:W-:-:S04]  /*cf50*/  IMAD.SHL.U32 R2, R5, 0x10, RZ ;  /* 0x0000001005027824 */ /* 0x000fc800078e00ff */
[----:B------:R-:W-:Y:S01]  /*cf60*/  IMAD R3, R3, 0x2, R18 ;  /* 0x0000000203037824 */ /* 0x000fe200078e0212 */
[----:B------:R-:W-:Y:S01]  /*cf70*/  LOP3.LUT R4, R4, 0x70, R2, 0xf8, !PT ;  /* 0x0000007004047812 */ /* 0x000fe200078ef802 */
[----:B------:R-:W-:-:S03]  /*cf80*/  IMAD.MOV.U32 R2, RZ, RZ, 0x1 ;  /* 0x00000001ff027424 */ /* 0x000fc600078e00ff */
[----:B------:R0:W-:Y:S04]  /*cf90*/  STL [R1+0x10], R3 ;  /* 0x0000100301007387 */ /* 0x0001e80000100800 */
[----:B------:R-:W-:Y:S04]  /*cfa0*/  STL [R1+0x70], RZ ;  /* 0x000070ff01007387 */ /* 0x000fe80000100800 */
[----:B------:R1:W-:Y:S01]  /*cfb0*/  STL [R1+0x18], R2 ;  /* 0x0000180201007387 */ /* 0x0003e20000100800 */
[C---:B0-----:R-:W-:Y:S02]  /*cfc0*/  LOP3.LUT R3, R0.reuse, 0x40, RZ, 0xfc, !PT ;  /* 0x0000004000037812 */ /* 0x041fe400078efcff */
[----:B-1----:R-:W-:-:S02]  /*cfd0*/  LOP3.LUT R2, R0, 0x80, RZ, 0xfc, !PT ;  /* 0x0000008000027812 */ /* 0x002fc400078efcff */
[----:B------:R-:W-:-:S07]  /*cfe0*/  LOP3.LUT R0, R0, 0xc0, RZ, 0xfc, !PT ;  /* 0x000000c000007812 */ /* 0x000fce00078efcff */
.L_x_1221:
[----:B--2---:R-:W2:Y:S01]  /*cff0*/  LDL R0, [R1+0xc] ;  /* 0x00000c0001007983 */ /* 0x004ea20000100800 */
[----:B-1----:R-:W2:Y:S01]  /*d000*/  LDC.64 R2, c[0x0][0xd88] ;  /* 0x00036200ff027b82 */ /* 0x002ea20000000a00 */
[----:B------:R-:W-:Y:S05]  /*d010*/  YIELD ;  /* 0x0000000000007946 */ /* 0x000fea0003800000 */
[----:B------:R-:W-:Y:S01]  /*d020*/  ULDC.64 UR4, c[0x0][0xb20] ;  /* 0x0002c80000047ab9 */ /* 0x000fe20000000a00 */
[----:B---3--:R-:W-:Y:S01]  /*d030*/  IMAD.MOV.U32 R6, RZ, RZ, RZ ;  /* 0x000000ffff067224 */ /* 0x008fe200078e00ff */
[----:B------:R-:W-:Y:S01]  /*d040*/  ISETP.NE.U32.AND P0, PT, RZ, UR4, PT ;  /* 0x00000004ff007c0c */ /* 0x000fe2000bf05070 */
[----:B------:R-:W-:Y:S01]  /*d050*/  ULDC.64 UR6, c[0x0][0xb10] ;  /* 0x0002c40000067ab9 */ /* 0x000fe20000000a00 */
[----:B------:R-:W-:Y:S01]  /*d060*/  ULDC.64 UR8, c[0x0][0xb00] ;  /* 0x0002c00000087ab9 */ /* 0x000fe20000000a00 */
[----:B--2---:R-:W-:-:S05]  /*d070*/  IMAD.WIDE R2, R0, 0x4, R2 ;  /* 0x0000000400027825 */ /* 0x004fca00078e0202 */
[----:B------:R-:W2:Y:S01]  /*d080*/  LDG.E R10, desc[UR38][R2.64] ;  /* 0x00000026020a7981 */ /* 0x000ea2000c1e1900 */
        /* <DEDUP_REMOVED lines=8> */
[----:B0-----:R-:W-:Y:S01]  /*d110*/  SHF.L.U64.HI R9, R10, 0x2, R4 ;  /* 0x000000020a097819 */ /* 0x001fe20000010204 */
        /* <DEDUP_REMOVED lines=37> */
.L_x_1114:
        /* <DEDUP_REMOVED lines=18> */
.L_x_1115:
[----:B------:R-:W-:Y:S05]  /*d490*/  @!P0 BRA `(.L_x_1116) ;  /* 0x00000000000c8947 */ /* 0x000fea0003800000 */
[----:B------:R-:W2:Y:S04]  /*d4a0*/  LDG.E R6, desc[UR38][R4.64] ;  /* 0x0000002604067981 */ /* 0x000ea8000c1e1900 */
[----:B------:R-:W2:Y:S02]  /*d4b0*/  LDG.E R4, desc[UR38][R4.64+0x4] ;  /* 0x0000042604047981 */ /* 0x000ea4000c1e1900 */
[----:B--2---:R-:W-:-:S07]  /*d4c0*/  IMAD.IADD R6, R4, 0x1, -R6 ;  /* 0x0000000104067824 */ /* 0x004fce00078e0a06 */
.L_x_1116:
        /* <DEDUP_REMOVED lines=16> */
[----:B------:R-:W3:Y:S02]  /*d5d0*/  @!P0 LDC R0, c[0x0][0xae8] ;  /* 0x0002ba00ff008b82 */ /* 0x000ee40000000800 */
[----:B---3--:R-:W-:-:S04]  /*d5e0*/  IABS R4, R0 ;  /* 0x0000000000047213 */ /* 0x008fc80000000000 */
[----:B------:R-:W1:Y:S08]  /*d5f0*/  I2F.RP R2, R4 ;  /* 0x0000000400027306 */ /* 0x000e700000209400 */
[----:B-1----:R-:W1:Y:S02]  /*d600*/  MUFU.RCP R2, R2 ;  /* 0x0000000200027308 */ /* 0x002e640000001000 */
[----:B-1----:R-:W-:-:S06]  /*d610*/  VIADD R2, R2, 0xffffffe ;  /* 0x0ffffffe02027836 */ /* 0x002fcc0000000000 */
[----:B------:R-:W1:Y:S02]  /*d620*/  F2I.FTZ.U32.TRUNC.NTZ R3, R2 ;  /* 0x0000000200037305 */ /* 0x000e64000021f000 */
[----:B-1----:R-:W-:-:S04]  /*d630*/  IMAD.MOV R2, RZ, RZ, -R3 ;  /* 0x000000ffff027224 */ /* 0x002fc800078e0a03 */
[----:B------:R-:W-:Y:S02]  /*d640*/  IMAD R5, R2, R4, RZ ;  /* 0x0000000402057224 */ /* 0x000fe400078e02ff */
[----:B------:R-:W-:-:S04]  /*d650*/  IMAD.MOV.U32 R2, RZ, RZ, RZ ;  /* 0x000000ffff027224 */ /* 0x000fc800078e00ff */
[----:B--2---:R-:W-:Y:S01]  /*d660*/  IMAD.HI.U32 R7, R3, R5, R2 ;  /* 0x0000000503077227 */ /* 0x004fe200078e0002 */
        /* <DEDUP_REMOVED lines=19> */
.L_x_1118:
[----:B------:R-:W-:Y:S05]  /*d7a0*/  BSYNC B0 ;  /* 0x0000000000007941 */ /* 0x000fea0003800000 */
.L_x_1117:
[----:B------:R-:W-:Y:S01]  /*d7b0*/  IMAD.MOV.U32 R0, RZ, RZ, R10 ;  /* 0x000000ffff007224 */ /* 0x000fe200078e000a */
[----:B------:R-:W-:Y:S03]  /*d7c0*/  BSSY B7, `(.L_x_1119) ;  /* 0x00004ad000077945 */ /* 0x000fe60003800000 */
[----:B------:R-:W-:-:S05]  /*d7d0*/  IMAD R2, R9, R0, RZ ;  /* 0x0000000009027224 */ /* 0x000fca00078e02ff */
[----:B------:R-:W-:Y:S01]  /*d7e0*/  VIADDMNMX R0, R2, R0, R8, PT ;  /* 0x0000000002007246 */ /* 0x000fe20003800108 */
[----:B------:R4:W-:Y:S03]  /*d7f0*/  STL [R1+0x24], R2 ;  /* 0x0000240201007387 */ /* 0x0009e60000100800 */
[----:B------:R-:W-:Y:S01]  /*d800*/  ISETP.GT.AND P0, PT, R0, R2, PT ;  /* 0x000000020000720c */ /* 0x000fe20003f04270 */
[----:B------:R4:W-:-:S12]  /*d810*/  STL [R1+0x3c], R0 ;  /* 0x00003c0001007387 */ /* 0x0009d80000100800 */
[----:B----4-:R-:W-:Y:S05]  /*d820*/  @P0 BRA `(.L_x_1120) ;  /* 0x0000000000480947 */ /* 0x010fea0003800000 */
[----:B------:R-:W4:Y:S02]  /*d830*/  S2R R0, SR_TID.X ;  /* 0x0000000000007919 */ /* 0x000f240000002100 */
[----:B----4-:R-:W-:-:S04]  /*d840*/  LOP3.LUT R0, R0, 0x7f, RZ, 0xc0, !PT ;  /* 0x0000007f00007812 */ /* 0x010fc800078ec0ff */
[----:B------:R-:W-:-:S13]  /*d850*/  ISETP.NE.AND P0, PT, R0, RZ, PT ;  /* 0x000000ff0000720c */ /* 0x000fda0003f05270 */
[----:B------:R-:W-:Y:S05]  /*d860*/  @P0 BRA `(.L_x_1121) ;  /* 0x0000004800880947 */ /* 0x000fea0003800000 */
[----:B------:R-:W4:Y:S01]  /*d870*/  S2R R3, SR_LANEID ;  /* 0x0000000000037919 */ /* 0x000f220000000000 */
[----:B------:R-:W-:Y:S02]  /*d880*/  VOTEU.ANY UR4, UPT, PT ;  /* 0x0000000000047886 */ /* 0x000fe400038e0100 */
[----:B------:R-:W4:Y:S08]  /*d890*/  FLO.U32 R0, UR4 ;  /* 0x0000000400007d00 */ /* 0x000f3000080e0000 */
[----:B------:R-:W5:Y:S01]  /*d8a0*/  POPC R5, UR4 ;  /* 0x0000000400057d09 */ /* 0x000f620008000000 */
[----:B----4-:R-:W-:-:S02]  /*d8b0*/  ISETP.EQ.U32.AND P0, PT, R0, R3, PT ;  /* 0x000000030000720c */ /* 0x010fc40003f02070 */
[----:B------:R-:W5:Y:S11]  /*d8c0*/  LDC.64 R2, c[0x0][0xd60] ;  /* 0x00035800ff027b82 */ /* 0x000f760000000a00 */
[----:B-----5:R-:W4:Y:S01]  /*d8d0*/  @P0 ATOMG.E.ADD.STRONG.GPU PT, R3, desc[UR38][R2.64], R5 ;  /* 0x00000005020309a8 */ /* 0x020f2200081ee1e6 */
[----:B---3--:R-:W3:Y:S02]  /*d8e0*/  S2R R4, SR_LTMASK ;  /* 0x0000000000047919 */ /* 0x008ee40000003900 */
[----:B---3--:R-:W-:-:S04]  /*d8f0*/  LOP3.LUT R4, R4, UR4, RZ, 0xc0, !PT ;  /* 0x0000000404047c12 */ /* 0x008fc8000f8ec0ff */
[----:B--2---:R-:W2:Y:S01]  /*d900*/  POPC R7, R4 ;  /* 0x0000000400077309 */ /* 0x004ea20000000000 */
[----:B----4-:R-:W2:Y:S02]  /*d910*/  SHFL.IDX PT, R0, R3, R0, 0x1f ;  /* 0x00001f0003007589 */ /* 0x010ea400000e0000 */
[----:B--2---:R-:W-:-:S05]  /*d920*/  IADD3 R0, R0, UR40, R7 ;  /* 0x0000002800007c10 */ /* 0x004fca000fffe007 */
[----:B------:R4:W-:Y:S01]  /*d930*/  STL [R1], R0 ;  /* 0x0000000001007387 */ /* 0x0009e20000100800 */
[----:B------:R-:W-:Y:S05]  /*d940*/  BRA `(.L_x_1121) ;  /* 0x0000004800507947 */ /* 0x000fea0003800000 */
.L_x_1120:
        /* <DEDUP_REMOVED lines=8> */
[----:B---3--:R-:W-:Y:S02]  /*d9d0*/  IMAD.U32 R4, RZ, RZ, UR6 ;  /* 0x00000006ff047e24 */ /* 0x008fe4000f8e00ff */
[----:B------:R-:W3:Y:S01]  /*d9e0*/  LDC.64 R2, c[0x4][R2] ;  /* 0x0100000002027b82 */ /* 0x000ee20000000a00 */
[----:B------:R-:W-:Y:S02]  /*d9f0*/  IMAD.U32 R5, RZ, RZ, UR7 ;  /* 0x00000007ff057e24 */ /* 0x000fe4000f8e00ff */
[----:B------:R-:W-:Y:S02]  /*da00*/  IMAD.U32 R6, RZ, RZ, UR8 ;  /* 0x00000008ff067e24 */ /* 0x000fe4000f8e00ff */
[----:B--2---:R-:W-:-:S02]  /*da10*/  IMAD.U32 R7, RZ, RZ, UR9 ;  /* 0x00000009ff077e24 */ /* 0x004fc4000f8e00ff */
[----:B-1----:R-:W-:Y:S02]  /*da20*/  IMAD.U32 R10, RZ, RZ, UR4 ;  /* 0x00000004ff0a7e24 */ /* 0x002fe4000f8e00ff */
[----:B0-----:R-:W-:Y:S02]  /*da30*/  IMAD.U32 R11, RZ, RZ, UR5 ;  /* 0x00000005ff0b7e24 */ /* 0x001fe4000f8e00ff */
[----:B------:R-:W-:Y:S02]  /*da40*/  IMAD.MOV.U32 R8, RZ, RZ, 0x70 ;  /* 0x00000070ff087424 */ /* 0x000fe400078e00ff */
[----:B------:R-:W-:Y:S02]  /*da50*/  IMAD.MOV.U32 R12, RZ, RZ, 0x1 ;  /* 0x00000001ff0c7424 */ /* 0x000fe400078e00ff */
[----:B------:R-:W-:-:S07]  /*da60*/  IMAD.MOV.U32 R13, RZ, RZ, RZ ;  /* 0x000000ffff0d7224 */ /* 0x000fce00078e00ff */
[----:B------:R-:W-:-:S07]  /*da70*/  LEPC R20, `(.L_x_1123) ;  /* 0x000000001014794e */ /* 0x000fce0000000000 */
[----:B---3--:R-:W-:Y:S05]  /*da80*/  CALL.ABS.NOINC R2 ;  /* 0x0000000002007343 */ /* 0x008fea0003c00000 */
.L_x_1123:
[----:B------:R-:W-:Y:S05]  /*da90*/  BSYNC B6 ;  /* 0x0000000000067941 */ /* 0x000fea0003800000 */
.L_x_1122:
        /* <DEDUP_REMOVED lines=9> */
[----:B---3--:R-:W-:Y:S02]  /*db30*/  IMAD.U32 R4, RZ, RZ, UR6 ;  /* 0x00000006ff047e24 */ /* 0x008fe4000f8e00ff */
        /* <DEDUP_REMOVED lines=9> */
[----:B----4-:R-:W-:Y:S05]  /*dbd0*/  CALL.ABS.NOINC R2 ;  /* 0x0000000002007343 */ /* 0x010fea0003c00000 */
.L_x_1126:
        /* <DEDUP_REMOVED lines=16> */
.L_x_1125:
[----:B------:R-:W-:Y:S05]  /*dce0*/  BSYNC B6 ;  /* 0x0000000000067941 */ /* 0x000fea0003800000 */
.L_x_1124:
[----:B---3--:R-:W3:Y:S01]  /*dcf0*/  LDL.LU R4, [R1+0x1c] ;  /* 0x00001c0001047983 */ /* 0x008ee20000300800 */
[----:B------:R-:W-:-:S03]  /*dd00*/  ULDC.64 UR4, c[0x0][0xaf0] ;  /* 0x0002bc0000047ab9 */ /* 0x000fc60000000a00 */
[----:B--2---:R-:W2:Y:S01]  /*dd10*/  LDL R7, [R1+0x8] ;  /* 0x0000080001077983 */ /* 0x004ea20000100800 */
[----:B------:R-:W-:-:S03]  /*dd20*/  ISETP.NE.U32.AND P0, PT, RZ, UR4, PT ;  /* 0x00000004ff007c0c */ /* 0x000fc6000bf05070 */
[----:B------:R-:W4:Y:S01]  /*dd30*/  LDL R0, [R1+0x3c] ;  /* 0x00003c0001007983 */ /* 0x000f220000100800 */
[----:B------:R-:W-:-:S13]  /*dd40*/  ISETP.NE.AND.EX P0, PT, RZ, UR5, PT, P0 ;  /* 0x00000005ff007c0c */ /* 0x000fda000bf05300 */
[----:B------:R-:W-:-:S04]  /*dd50*/  @P0 IADD3 R2, P1, R16, UR4, RZ ;  /* 0x0000000410020c10 */ /* 0x000fc8000ff3e0ff */
[----:B---3--:R-:W-:Y:S01]  /*dd60*/  @P0 IADD3.X R3, R4, UR5, RZ, P1, !PT ;  /* 0x0000000504030c10 */ /* 0x008fe20008ffe4ff */
[----:B------:R-:W-:-:S04]  /*dd70*/  ULDC.64 UR4, c[0x0][0xb00] ;  /* 0x0002c00000047ab9 */ /* 0x000fc80000000a00 */
[----:B--2---:R2:W3:Y:S02]  /*dd80*/  @P0 LDG.E R7, desc[UR38][R2.64] ;  /* 0x0000002602070981 */ /* 0x0044e4000c1e1900 */
        /* <DEDUP_REMOVED lines=14> */
.L_x_1238:
[----:B--2---:R-:W2:Y:S01]  /*de70*/  LDL.LU R4, [R1+0x14] ;  /* 0x0000140001047983 */ /* 0x004ea20000300800 */
[----:B------:R-:W-:Y:S02]  /*de80*/  PLOP3.LUT P1, PT, PT, PT, PT, 0x8, 0x0 ;  /* 0x000000000000781c */ /* 0x000fe40003f2e170 */
[----:B---3--:R-:W-:Y:S01]  /*de90*/  ISETP.NE.AND P0, PT, R14, RZ, PT ;  /* 0x000000ff0e00720c */ /* 0x008fe20003f05270 */
        /* <DEDUP_REMOVED lines=8> */
.L_x_1241:
[----:B------:R-:W-:Y:S05]  /*df20*/  @!P6 BRA `(.L_x_1128) ;  /* 0x0000000000fce947 */ /* 0x000fea0003800000 */
[----:B------:R-:W-:-:S04]  /*df30*/  ISETP.NE.U32.AND P0, PT, R2, RZ, PT ;  /* 0x000000ff0200720c */ /* 0x000fc80003f05070 */
[----:B------:R-:W-:-:S13]  /*df40*/  ISETP.NE.AND.EX P0, PT, R3, RZ, PT, P0 ;  /* 0x000000ff0300720c */ /* 0x000fda0003f05300 */
[----:B------:R-:W-:Y:S05]  /*df50*/  @!P0 BRA `(.L_x_1130) ;  /* 0x0000000000508947 */ /* 0x000fea0003800000 */
[----:B------:R-:W2:Y:S01]  /*df60*/  LDC R6, c[0x0][0x43c] ;  /* 0x00010f00ff067b82 */ /* 0x000ea20000000800 */
[----:B------:R-:W-:Y:S01]  /*df70*/  IMAD.MOV.U32 R9, RZ, RZ, R0 ;  /* 0x000000ffff097224 */ /* 0x000fe200078e0000 */
[----:B------:R-:W-:-:S03]  /*df80*/  ULDC.64 UR4, c[0x0][0x428] ;  /* 0x00010a0000047ab9 */ /* 0x000fc60000000a00 */
[----:B---3--:R-:W-:Y:S01]  /*df90*/  IMAD.MOV.U32 R0, RZ, RZ, R9 ;  /* 0x000000ffff007224 */ /* 0x008fe200078e0009 */
        /* <DEDUP_REMOVED lines=16> */
.L_x_1130:
[----:B--2---:R-:W2:Y:S01]  /*e0a0*/  LDL R2, [R1+0x18] ;  /* 0x0000180001027983 */ /* 0x004ea20000100800 */
[----:B---3--:R-:W-:Y:S01]  /*e0b0*/  IMAD R0, R19, 0x8, R18 ;  /* 0x0000000813007824 */ /* 0x008fe200078e0212 */
[----:B--2---:R-:W-:-:S04]  /*e0c0*/  SHF.L.U32 R2, R2, 0x1f, RZ ;  /* 0x0000001f02027819 */ /* 0x004fc800000006ff */
[----:B------:R-:W2:Y:S02]  /*e0d0*/  SYNCS.PHASECHK.TRANS64.TRYWAIT P0, [R0+URZ+0x32440], R2 ;  /* 0x03244002000075a7 */ /* 0x000ea4000800017f */
[----:B--2---:R-:W-:Y:S05]  /*e0e0*/  @!P0 BRA `(.L_x_1131) ;  /* 0x0000005400988947 */ /* 0x004fea0003800000 */
.L_x_1242:
        /* <DEDUP_REMOVED lines=11> */
.L_x_1132:
[----:B------:R-:W3:Y:S04]  /*e1a0*/  LDL R4, [R1+0x30] ;  /* 0x0000300001047983 */ /* 0x000ee80000100800 */
[----:B------:R-:W4:Y:S04]  /*e1b0*/  LDL R3, [R1+0x20] ;  /* 0x0000200001037983 */ /* 0x000f280000100800 */
[----:B--2---:R-:W2:Y:S01]  /*e1c0*/  LDL.LU R2, [R1+0x14] ;  /* 0x0000140001027983 */ /* 0x004ea20000300800 */
        /* <DEDUP_REMOVED lines=12> */
[----:B---3--:R-:W-:Y:S02]  /*e290*/  R2UR UR11, R4 ;  /* 0x00000000040b72ca */ /* 0x008fe400000e0000 */
[----:B----4-:R-:W-:Y:S02]  /*e2a0*/  R2UR UR4, R3 ;  /* 0x00000000030472ca */ /* 0x010fe400000e0000 */
[----:B--2---:R-:W-:-:S04]  /*e2b0*/  LOP3.LUT R2, R2, 0xfffffffe, RZ, 0xc0, !PT ;  /* 0xfffffffe02027812 */ /* 0x004fc800078ec0ff */
[----:B------:R-:W-:-:S07]  /*e2c0*/  @P0 LOP3.LUT R2, R2, 0x1, RZ, 0xfc, !PT ;  /* 0x0000000102020812 */ /* 0x000fce00078efcff */
[----:B------:R-:W-:Y:S01]  /*e2d0*/  UIMAD UR11, UR11, 0x60, UR4 ;  /* 0x000000600b0b78a4 */ /* 0x000fe2000f8e0204 */
[----:B------:R2:W-:Y:S02]  /*e2e0*/  STL [R1+0x14], R2 ;  /* 0x0000140201007387 */ /* 0x0005e40000100800 */
[----:B------:R-:W-:-:S06]  /*e2f0*/  UMOV UR4, 0x0 ;  /* 0x0000000000047882 */ /* 0x000fcc0000000000 */
[----:B------:R2:W-:Y:S01]  /*e300*/  UTMALDG.4D [UR8], [UR6], desc[UR4] ;  /* 0x00000408060075b4 */ /* 0x0005e20008019000 */
[----:B------:R-:W-:Y:S02]  /*e310*/  NOP ;  /* 0x0000000000007918 */ /* 0x000fe40000000000 */
.L_x_1128:
[----:B---3--:R-:W3:Y:S04]  /*e320*/  LDL.LU R4, [R1+0x28] ;  /* 0x0000280001047983 */ /* 0x008ee80000300800 */
[----:B------:R-:W4:Y:S04]  /*e330*/  LDL.LU R3, [R1+0x44] ;  /* 0x0000440001037983 */ /* 0x000f280000300800 */
[----:B--2---:R-:W2:Y:S01]  /*e340*/  LDL R2, [R1+0x2c] ;  /* 0x00002c0001027983 */ /* 0x004ea20000100800 */
[----:B------:R-:W-:Y:S05]  /*e350*/  WARPSYNC.ALL ;  /* 0x0000000000007948 */ /* 0x000fea0003800000 */
[----:B------:R-:W-:Y:S01]  /*e360*/  ULDC.64 UR4, c[0x0][0xaf8] ;  /* 0x0002be0000047ab9 */ /* 0x000fe20000000a00 */
[----:B------:R-:W-:Y:S01]  /*e370*/  VIADD R0, R18, 0x18400 ;  /* 0x0001840012007836 */ /* 0x000fe20000000000 */
[----:B------:R-:W-:Y:S01]  /*e380*/  BAR.SYNC.DEFER_BLOCKING 0x8, 0x180 ;  /* 0x0206000000007b1d */ /* 0x000fe20000010000 */
[----:B------:R-:W-:-:S03]  /*e390*/  ISETP.NE.U32.AND P0, PT, RZ, UR4, PT ;  /* 0x00000004ff007c0c */ /* 0x000fc6000bf05070 */
[----:B------:R-:W-:Y:S02]  /*e3a0*/  LOP3.LUT P1, RZ, R0, 0x3ff, RZ, 0xc0, !PT ;  /* 0x000003ff00ff7812 */ /* 0x000fe4000782c0ff */
[----:B------:R-:W-:Y:S01]  /*e3b0*/  ISETP.NE.AND.EX P0, PT, RZ, UR5, PT, P0 ;  /* 0x00000005ff007c0c */ /* 0x000fe2000bf05300 */
[----:B------:R-:W-:Y:S03]  /*e3c0*/  BSSY B6, `(.L_x_1133) ;  /* 0x0000018000067945 */ /* 0x000fe60003800000 */
[----:B---3--:R-:W-:Y:S02]  /*e3d0*/  SEL R4, R4, RZ, !P0 ;  /* 0x000000ff04047207 */ /* 0x008fe40004000000 */
[----:B----4-:R-:W-:-:S03]  /*e3e0*/  SEL R3, R3, RZ, !P0 ;  /* 0x000000ff03037207 */ /* 0x010fc60004000000 */
[----:B------:R3:W-:Y:S01]  /*e3f0*/  STL [R1+0x34], R4 ;  /* 0x0000340401007387 */ /* 0x0007e20000100800 */
[----:B--2---:R-:W-:-:S05]  /*e400*/  SHF.R.S32.HI R0, RZ, 0x1f, R2 ;  /* 0x0000001fff007819 */ /* 0x004fca0000011402 */
[----:B------:R3:W-:Y:S04]  /*e410*/  STL [R1+0x48], R0 ;  /* 0x0000480001007387 */ /* 0x0007e80000100800 */
[----:B------:R3:W-:Y:S01]  /*e420*/  STL [R1+0x58], R3 ;  /* 0x0000580301007387 */ /* 0x0007e20000100800 */
[----:B------:R-:W-:Y:S05]  /*e430*/  @!P1 BRA `(.L_x_1134) ;  /* 0x0000000000409947 */ /* 0x000fea0003800000 */
[----:B------:R-:W-:Y:S01]  /*e440*/  MOV R2, 0x0 ;  /* 0x0000000000027802 */ /* 0x000fe20000000f00 */
[----:B------:R-:W-:Y:S01]  /*e450*/  ULDC.64 UR6, c[0x4][0x98] ;  /* 0x0100260000067ab9 */ /* 0x000fe20000000a00 */
[----:B------:R-:W-:Y:S01]  /*e460*/  ULDC.64 UR8, c[0x4][0xa0] ;  /* 0x0100280000087ab9 */ /* 0x000fe20000000a00 */
[----:B------:R-:W-:Y:S01]  /*e470*/  ULDC.64 UR4, c[0x4][0x20] ;  /* 0x0100080000047ab9 */ /* 0x000fe20000000a00 */
[----:B---3--:R-:W-:Y:S02]  /*e480*/  IMAD.U32 R4, RZ, RZ, UR6 ;  /* 0x00000006ff047e24 */ /* 0x008fe4000f8e00ff */
        /* <DEDUP_REMOVED lines=11> */
.L_x_1134:
[----:B------:R-:W-:Y:S05]  /*e540*/  BSYNC B6 ;  /* 0x0000000000067941 */ /* 0x000fea0003800000 */
.L_x_1133:
[----:B------:R-:W2:Y:S01]  /*e550*/  LDL.LU R5, [R1+0x4] ;  /* 0x0000040001057983 */ /* 0x000ea20000300800 */
[----:B------:R-:W4:Y:S01]  /*e560*/  LDC R8, c[0x0][0x448] ;  /* 0x00011200ff087b82 */ /* 0x000f220000000800 */
[----:B------:R-:W-:Y:S01]  /*e570*/  ULDC.64 UR4, c[0x0][0x298] ;  /* 0x0000a60000047ab9 */ /* 0x000fe20000000a00 */
[----:B------:R-:W-:Y:S01]  /*e580*/  ULDC.64 UR6, c[0x0][0x280] ;  /* 0x0000a00000067ab9 */ /* 0x000fe20000000a00 */
[----:B---3--:R-:W3:Y:S04]  /*e590*/  LDL R4, [R1+0x48] ;  /* 0x0000480001047983 */ /* 0x008ee80000100800 */
[----:B-1----:R-:W3:Y:S04]  /*e5a0*/  LDL R10, [R1+0x2c] ;  /* 0x00002c00010a7983 */ /* 0x002ee80000100800 */
[----:B------:R-:W3:Y:S01]  /*e5b0*/  LDL R9, [R1+0x58] ;  /* 0x0000580001097983 */ /* 0x000ee20000100800 */
[----:B------:R-:W1:Y:S01]  /*e5c0*/  S2R R2, SR_TID.X ;  /* 0x0000000000027919 */ /* 0x000e620000002100 */
[----:B------:R-:W0:Y:S02]  /*e5d0*/  S2R R0, SR_TID.X ;  /* 0x0000000000007919 */ /* 0x000e240000002100 */
[----:B------:R-:W3:Y:S01]  /*e5e0*/  LDL R7, [R1+0x34] ;  /* 0x0000340001077983 */ /* 0x000ee20000100800 */
[----:B----4-:R-:W-:-:S13]  /*e5f0*/  ISETP.NE.AND P0, PT, R8, 0x1, PT ;  /* 0x000000010800780c */ /* 0x010fda0003f05270 */
[----:B------:R-:W4:Y:S01]  /*e600*/  @P0 LDC R3, c[0x0][0x450] ;  /* 0x00011400ff030b82 */ /* 0x000f220000000800 */
[----:B-1----:R-:W-:-:S04]  /*e610*/  LOP3.LUT R2, R2, 0x7f, RZ, 0xc0, !PT ;  /* 0x0000007f02027812 */ /* 0x002fc800078ec0ff */
[----:B------:R-:W-:Y:S01]  /*e620*/  SHF.R.U32.HI R2, RZ, 0x3, R2 ;  /* 0x00000003ff027819 */ /* 0x000fe20000011602 */
[----:B0-----:R-:W-:-:S05]  /*e630*/  IMAD.SHL.U32 R0, R0, 0x10, RZ ;  /* 0x0000001000007824 */ /* 0x001fca00078e00ff */
[----:B------:R-:W-:Y:S02]  /*e640*/  LOP3.LUT R0, R2, 0x70, R0, 0xf8, !PT ;  /* 0x0000007002007812 */ /* 0x000fe400078ef800 */
[----:B------:R-:W0:Y:S01]  /*e650*/  @P0 LDC R2, c[0x0][0x44c] ;  /* 0x00011300ff020b82 */ /* 0x000e220000000800 */
[----:B--2---:R-:W-:-:S05]  /*e660*/  IMAD.SHL.U32 R6, R5, 0x80, RZ ;  /* 0x0000008005067824 */ /* 0x004fca00078e00ff */
[----:B------:R-:W-:-:S05]  /*e670*/  LOP3.LUT R5, R0, R6, RZ, 0xfc, !PT ;  /* 0x0000000600057212 */ /* 0x000fca00078efcff */
[----:B0-----:R-:W-:-:S04]  /*e680*/  @P0 IMAD.HI.U32 R2, R5, R2, RZ ;  /* 0x0000000205020227 */ /* 0x001fc800078e00ff */
[----:B------:R-:W-:Y:S01]  /*e690*/  IMAD.MOV.U32 R0, RZ, RZ, R5 ;  /* 0x000000ffff007224 */ /* 0x000fe200078e0005 */
[----:B----4-:R-:W-:Y:S01]  /*e6a0*/  @P0 SHF.R.U32.HI R0, RZ, R3, R2 ;  /* 0x00000003ff000219 */ /* 0x010fe20000011602 */
[----:B---3--:R-:W-:-:S04]  /*e6b0*/  IMAD R2, R4, UR4, RZ ;  /* 0x0000000404027c24 */ /* 0x008fc8000f8e02ff */
[C---:B------:R-:W-:Y:S02]  /*e6c0*/  IMAD R4, R10.reuse, UR5, R2 ;  /* 0x000000050a047c24 */ /* 0x040fe4000f8e0202 */
[----:B------:R-:W-:Y:S01]  /*e6d0*/  IMAD.WIDE.U32 R2, R10, UR4, RZ ;  /* 0x000000040a027c25 */ /* 0x000fe2000f8e00ff */
[----:B------:R-:W-:-:S03]  /*e6e0*/  ULDC.64 UR4, c[0x0][0x2d8] ;  /* 0x0000b60000047ab9 */ /* 0x000fc60000000a00 */
[----:B------:R-:W-:Y:S02]  /*e6f0*/  IMAD.IADD R3, R3, 0x1, R4 ;  /* 0x0000000103037824 */ /* 0x000fe400078e0204 */
[C---:B------:R-:W-:Y:S01]  /*e700*/  IMAD.WIDE.U32 R2, R17.reuse, UR4, R2 ;  /* 0x0000000411027c25 */ /* 0x040fe2000f8e0002 */
[----:B------:R0:W-:Y:S03]  /*e710*/  STL [R1+0x28], R5 ;  /* 0x0000280501007387 */ /* 0x0001e60000100800 */
[----:B------:R-:W-:Y:S01]  /*e720*/  IMAD R3, R17, UR5, R3 ;  /* 0x0000000511037c24 */ /* 0x000fe2000f8e0203 */
[----:B------:R-:W-:Y:S02]  /*e730*/  ULDC.64 UR4, c[0x0][0x2e0] ;  /* 0x0000b80000047ab9 */ /* 0x000fe40000000a00 */
[----:B------:R-:W-:Y:S02]  /*e740*/  IMAD R4, R9, UR4, RZ ;  /* 0x0000000409047c24 */ /* 0x000fe4000f8e02ff */
[----:B------:R1:W5:Y:S01]  /*e750*/  LDL R9, [R1+0x10] ;  /* 0x0000100001097983 */ /* 0x0003620000100800 */
[C---:B------:R-:W-:Y:S01]  /*e760*/  IMAD.WIDE.U32 R2, R7.reuse, UR4, R2 ;  /* 0x0000000407027c25 */ /* 0x040fe2000f8e0002 */
[----:B------:R-:W2:Y:S03]  /*e770*/  S2R R10, SR_TID.X ;  /* 0x00000000000a7919 */ /* 0x000ea60000002100 */
[----:B------:R-:W-:Y:S01]  /*e780*/  IMAD R4, R7, UR5, R4 ;  /* 0x0000000507047c24 */ /* 0x000fe2000f8e0204 */
[----:B------:R-:W-:-:S03]  /*e790*/  ULDC.64 UR4, c[0x0][0x2d0] ;  /* 0x0000b40000047ab9 */ /* 0x000fc60000000a00 */
[----:B------:R-:W-:Y:S01]  /*e7a0*/  IMAD.IADD R3, R3, 0x1, R4 ;  /* 0x0000000103037824 */ /* 0x000fe200078e0204 */
[----:B------:R-:W-:-:S05]  /*e7b0*/  SHF.R.S32.HI R4, RZ, 0x1f, R0 ;  /* 0x0000001fff047819 */ /* 0x000fca0000011400 */
[----:B------:R-:W-:Y:S02]  /*e7c0*/  IMAD R4, R4, UR4, RZ ;  /* 0x0000000404047c24 */ /* 0x000fe4000f8e02ff */
[----:B------:R-:W-:-:S04]  /*e7d0*/  IMAD.WIDE.U32 R2, R0, UR4, R2 ;  /* 0x0000000400027c25 */ /* 0x000fc8000f8e0002 */
[----:B------:R-:W-:Y:S01]  /*e7e0*/  IMAD R4, R0, UR5, R4 ;  /* 0x0000000500047c24 */ /* 0x000fe2000f8e0204 */
[----:B------:R-:W-:Y:S01]  /*e7f0*/  ULDC.64 UR4, c[0x0][0x2c8] ;  /* 0x0000b20000047ab9 */ /* 0x000fe20000000a00 */
[----:B------:R-:W-:-:S04]  /*e800*/  IMAD.MOV R0, RZ, RZ, -R0 ;  /* 0x000000ffff007224 */ /* 0x000fc800078e0a00 */
[----:B------:R-:W-:-:S05]  /*e810*/  IMAD R0, R8, R0, R5 ;  /* 0x0000000008007224 */ /* 0x000fca00078e0205 */
[----:B------:R-:W-:Y:S01]  /*e820*/  SHF.R.S32.HI R7, RZ, 0x1f, R0 ;  /* 0x0000001fff077819 */ /* 0x000fe20000011400 */
[----:B------:R-:W-:Y:S02]  /*e830*/  IMAD.IADD R3, R3, 0x1, R4 ;  /* 0x0000000103037824 */ /* 0x000fe400078e0204 */
[----:B--2---:R-:W-:Y:S02]  /*e840*/  IMAD.SHL.U32 R10, R10, 0x8, RZ ;  /* 0x000000080a0a7824 */ /* 0x004fe400078e00ff */
[----:B------:R-:W-:Y:S02]  /*e850*/  IMAD R7, R7, UR4, RZ ;  /* 0x0000000407077c24 */ /* 0x000fe4000f8e02ff */
[----:B0-----:R-:W-:Y:S01]  /*e860*/  IMAD.WIDE.U32 R4, R0, UR4, R2 ;  /* 0x0000000400047c25 */ /* 0x001fe2000f8e0002 */
[----:B------:R-:W-:Y:S01]  /*e870*/  LOP3.LUT R10, R10, 0x38, RZ, 0xc0, !PT ;  /* 0x000000380a0a7812 */ /* 0x000fe200078ec0ff */
[----:B------:R-:W-:Y:S02]  /*e880*/  ULDC UR4, c[0x0][0x2b8] ;  /* 0x0000ae0000047ab9 */ /* 0x000fe40000000800 */
[----:B------:R-:W-:Y:S01]  /*e890*/  IMAD R0, R0, UR5, R7 ;  /* 0x0000000500007c24 */ /* 0x000fe2000f8e0207 */
[----:B------:R-:W-:-:S03]  /*e8a0*/  LEA R3, P1, R4, UR6, 0x1 ;  /* 0x0000000604037c11 */ /* 0x000fc6000f8208ff */
[----:B------:R-:W-:Y:S01]  /*e8b0*/  IMAD.IADD R0, R5, 0x1, R0 ;  /* 0x0000000105007824 */ /* 0x000fe200078e0200 */
[----:B------:R-:W-:Y:S01]  /*e8c0*/  ISETP.GE.AND P0, PT, R10, UR4, PT ;  /* 0x000000040a007c0c */ /* 0x000fe2000bf06270 */
[----:B------:R-:W-:-:S03]  /*e8d0*/  UMOV UR4, 0xffffffff ;  /* 0xffffffff00047882 */ /* 0x000fc60000000000 */
[----:B------:R-:W-:Y:S01]  /*e8e0*/  LEA.HI.X R0, R4, UR7, R0, 0x1, P1 ;  /* 0x0000000704007c11 */ /* 0x000fe200088f0c00 */
[----:B-1----:R-:W-:Y:S08]  /*e8f0*/  BRA.DIV UR4, `(.L_x_1135) ;  /* 0x0000004e04a87947 */ /* 0x002ff0000b800000 */
[----:B------:R-:W0:Y:S02]  /*e900*/  S2R R4, SR_TID.X ;  /* 0x0000000000047919 */ /* 0x000e240000002100 */
[----:B0-----:R-:W-:Y:S02]  /*e910*/  LOP3.LUT R5, R4, 0x7f, RZ, 0xc0, !PT ;  /* 0x0000007f04057812 */ /* 0x001fe400078ec0ff */
[----:B------:R-:W2:Y:S02]  /*e920*/  LDL R4, [R1+0x38] ;  /* 0x0000380001047983 */ /* 0x000ea40000100800 */
[----:B------:R-:W-:Y:S02]  /*e930*/  SHF.R.U32.HI R7, RZ, 0x3, R5 ;  /* 0x00000003ff077819 */ /* 0x000fe40000011605 */
[----:B------:R-:W0:Y:S03]  /*e940*/  SHFL.IDX PT, R5, R3, RZ, 0x181f ;  /* 0x00181fff03057589 */ /* 0x000e2600000e0000 */
[----:B------:R-:W-:-:S02]  /*e950*/  IMAD.IADD R11, R7, 0x1, R6 ;  /* 0x00000001070b7824 */ /* 0x000fc400078e0206 */
[----:B------:R-:W-:Y:S04]  /*e960*/  SHFL.IDX PT, R6, R3, 0x1, 0x181f ;  /* 0x00381f0003067f89 */ /* 0x000fe800000e0000 */
[----:B------:R-:W-:Y:S04]  /*e970*/  SHFL.IDX PT, R7, R0, 0x1, 0x181f ;  /* 0x00381f0000077f89 */ /* 0x000fe800000e0000 */
[----:B------:R-:W-:Y:S01]  /*e980*/  STL [R1+0x4], R11 ;  /* 0x0000040b01007387 */ /* 0x000fe20000100800 */
[----:B--2---:R-:W-:-:S03]  /*e990*/  IMAD R2, R4, R8, RZ ;  /* 0x0000000804027224 */ /* 0x004fc600078e02ff */
[----:B------:R-:W1:Y:S01]  /*e9a0*/  SHFL.IDX PT, R4, R0, RZ, 0x181f ;  /* 0x00181fff00047589 */ /* 0x000e6200000e0000 */
[C---:B------:R-:W-:Y:S01]  /*e9b0*/  VIADD R8, R11.reuse, 0x10 ;  /* 0x000000100b087836 */ /* 0x040fe20000000000 */
[----:B------:R-:W-:-:S04]  /*e9c0*/  ISETP.GE.AND P1, PT, R11, R2, PT ;  /* 0x000000020b00720c */ /* 0x000fc80003f26270 */
[----:B------:R-:W-:Y:S01]  /*e9d0*/  ISETP.GE.AND P2, PT, R8, R2, PT ;  /* 0x000000020800720c */ /* 0x000fe20003f46270 */
[----:B------:R2:W-:Y:S08]  /*e9e0*/  STL [R1+0x44], R8 ;  /* 0x0000440801007387 */ /* 0x0005f00000100800 */
[----:B0-----:R-:W-:Y:S01]  /*e9f0*/  @!P1 LEA R5, P3, R10, R5, 0x1 ;  /* 0x000000050a059211 */ /* 0x001fe200078608ff */
[----:B--2---:R-:W-:-:S05]  /*ea00*/  VIADD R8, R11, 0x20 ;  /* 0x000000200b087836 */ /* 0x004fca0000000000 */
[----:B------:R-:W-:Y:S01]  /*ea10*/  STL [R1+0x50], R8 ;  /* 0x0000500801007387 */ /* 0x000fe20000100800 */
[----:B-1----:R-:W-:-:S05]  /*ea20*/  @!P1 IMAD.X R4, RZ, RZ, R4, P3 ;  /* 0x000000ffff049224 */ /* 0x002fca00018e0604 */
[----:B------:R-:W-:-:S04]  /*ea30*/  @!P1 LOP3.LUT R5, R5, R4, RZ, 0x3c, !PT ;  /* 0x0000000405059212 */ /* 0x000fc800078e3cff */
[----:B------:R-:W-:-:S04]  /*ea40*/  @!P1 LOP3.LUT R4, R5, R4, RZ, 0x3c, !PT ;  /* 0x0000000405049212 */ /* 0x000fc800078e3cff */
[----:B------:R-:W-:-:S05]  /*ea50*/  @!P1 LOP3.LUT R5, R5, R4, RZ, 0x3c, !PT ;  /* 0x0000000405059212 */ /* 0x000fca00078e3cff */
[----:B-----5:R0:W-:Y:S02]  /*ea60*/  @!P1 LDGSTS.E.BYPASS.LTC128B.128 [R9+0x18400], desc[UR38][R4.64], !P0 ;  /* 0x1840000004099fae */ /* 0x0201e4000c101d66 */
[----:B0-----:R-:W-:Y:S02]  /*ea70*/  @!P2 LEA R5, P1, R10, R6, 0x1 ;  /* 0x000000060a05a211 */ /* 0x001fe400078208ff */
[----:B------:R-:W-:Y:S03]  /*ea80*/  SHFL.IDX PT, R6, R0, 0x2, 0x181f ;  /* 0x00581f0000067f89 */ /* 0x000fe600000e0000 */
[----:B------:R-:W-:Y:S01]  /*ea90*/  @!P2 IMAD.X R4, RZ, RZ, R7, P1 ;  /* 0x000000ffff04a224 */ /* 0x000fe200008e0607 */
[----:B------:R-:W-:Y:S01]  /*eaa0*/  ISETP.GE.AND P1, PT, R8, R2, PT ;  /* 0x000000020800720c */ /* 0x000fe20003f26270 */
[----:B------:R-:W-:-:S03]  /*eab0*/  VIADD R7, R11, 0x30 ;  /* 0x000000300b077836 */ /* 0x000fc60000000000 */
[-C--:B------:R-:W-:Y:S02]  /*eac0*/  @!P2 LOP3.LUT R5, R5, R4.reuse, RZ, 0x3c, !PT ;  /* 0x000000040505a212 */ /* 0x080fe400078e3cff */
[----:B------:R-:W-:Y:S02]  /*ead0*/  STL [R1+0x54], R7 ;  /* 0x0000540701007387 */ /* 0x000fe40000100800 */
[----:B------:R-:W-:-:S04]  /*eae0*/  @!P2 LOP3.LUT R4, R5, R4, RZ, 0x3c, !PT ;  /* 0x000000040504a212 */ /* 0x000fc800078e3cff */
[----:B------:R-:W-:-:S05]  /*eaf0*/  @!P2 LOP3.LUT R5, R5, R4, RZ, 0x3c, !PT ;  /* 0x000000040505a212 */ /* 0x000fca00078e3cff */
[----:B------:R0:W-:Y:S04]  /*eb00*/  @!P2 LDGSTS.E.BYPASS.LTC128B.128 [R9+0x18c00], desc[UR38][R4.64], !P0 ;  /* 0x18c000000409afae */ /* 0x0001e8000c101d66 */
[----:B0-----:R-:W0:Y:S02]  /*eb10*/  SHFL.IDX PT, R4, R3, 0x2, 0x181f ;  /* 0x00581f0003047f89 */ /* 0x001e2400000e0000 */
[----:B0-----:R-:W-:-:S05]  /*eb20*/  @!P1 LEA R5, P2, R10, R4, 0x1 ;  /* 0x000000040a059211 */ /* 0x001fca00078408ff */
[----:B------:R-:W-:Y:S02]  /*eb30*/  @!P1 IMAD.X R4, RZ, RZ, R6, P2 ;  /* 0x000000ffff049224 */ /* 0x000fe400010e0606 */
[----:B------:R-:W-:Y:S03]  /*eb40*/  SHFL.IDX PT, R6, R0, 0x3, 0x181f ;  /* 0x00781f0000067f89 */ /* 0x000fe600000e0000 */
[----:B------:R-:W-:-:S04]  /*eb50*/  @!P1 LOP3.LUT R5, R5, R4, RZ, 0x3c, !PT ;  /* 0x0000000405059212 */ /* 0x000fc800078e3cff */
[----:B------:R-:W-:-:S04]  /*eb60*/  @!P1 LOP3.LUT R4, R5, R4, RZ, 0x3c, !PT ;  /* 0x0000000405049212 */ /* 0x000fc800078e3cff */
[----:B------:R-:W-:-:S05]  /*eb70*/  @!P1 LOP3.LUT R5, R5, R4, RZ, 0x3c, !PT ;  /* 0x0000000405059212 */ /* 0x000fca00078e3cff */
[----:B------:R0:W-:Y:S01]  /*eb80*/  @!P1 LDGSTS.E.BYPASS.LTC128B.128 [R9+0x19400], desc[UR38][R4.64], !P0 ;  /* 0x1940000004099fae */ /* 0x0001e2000c101d66 */
[----:B------:R-:W-:Y:S01]  /*eb90*/  ISETP.GE.AND P1, PT, R7, R2, PT ;  /* 0x000000020700720c */ /* 0x000fe20003f26270 */
[----:B------:R-:W-:-:S05]  /*eba0*/  VIADD R7, R11, 0x40 ;  /* 0x000000400b077836 */ /* 0x000fca0000000000 */
[----:B------:R-:W-:Y:S04]  /*ebb0*/  STL [R1+0x60], R7 ;  /* 0x0000600701007387 */ /* 0x000fe80000100800 */
[----:B0-----:R-:W0:Y:S03]  /*ebc0*/  SHFL.IDX PT, R4, R3, 0x3, 0x181f ;  /* 0x00781f0003047f89 */ /* 0x001e2600000e0000 */
        /* <DEDUP_REMOVED lines=25> */
[-C--:B------:R-:W-:Y:S01]  /*ed60*/  @!P1 LOP3.LUT R5, R5, R4.reuse, RZ, 0x3c, !PT ;  /* 0x0000000405059212 */ /* 0x080fe200078e3cff */
[----:B------:R-:W-:Y:S03]  /*ed70*/  SHFL.IDX PT, R0, R0, 0x7, 0x181f ;  /* 0x00f81f0000007f89 */ /* 0x000fe600000e0000 */
[----:B------:R-:W-:-:S04]  /*ed80*/  @!P1 LOP3.LUT R4, R5, R4, RZ, 0x3c, !PT ;  /* 0x0000000405049212 */ /* 0x000fc800078e3cff */
[----:B------:R-:W-:-:S05]  /*ed90*/  @!P1 LOP3.LUT R5, R5, R4, RZ, 0x3c, !PT ;  /* 0x0000000405059212 */ /* 0x000fca00078e3cff */
[----:B------:R0:W-:Y:S01]  /*eda0*/  @!P1 LDGSTS.E.BYPASS.LTC128B.128 [R9+0x1ac00], desc[UR38][R4.64], !P0 ;  /* 0x1ac0000004099fae */ /* 0x0001e2000c101d66 */
[----:B------:R-:W-:-:S03]  /*edb0*/  ISETP.GE.AND P1, PT, R7, R2, PT ;  /* 0x000000020700720c */ /* 0x000fc60003f26270 */
[----:B0-----:R-:W0:Y:S04]  /*edc0*/  SHFL.IDX PT, R4, R3, 0x6, 0x181f ;  /* 0x00d81f0003047f89 */ /* 0x001e2800000e0000 */
[----:B------:R-:W1:Y:S06]  /*edd0*/  SHFL.IDX PT, R3, R3, 0x7, 0x181f ;  /* 0x00f81f0003037f89 */ /* 0x000e6c00000e0000 */
[----:B0-----:R-:W-:-:S05]  /*ede0*/  @!P1 LEA R5, P2, R10, R4, 0x1 ;  /* 0x000000040a059211 */ /* 0x001fca00078408ff */
[----:B------:R-:W-:-:S05]  /*edf0*/  @!P1 IMAD.X R4, RZ, RZ, R6, P2 ;  /* 0x000000ffff049224 */ /* 0x000fca00010e0606 */
[----:B------:R-:W-:-:S04]  /*ee00*/  @!P1 LOP3.LUT R5, R5, R4, RZ, 0x3c, !PT ;  /* 0x0000000405059212 */ /* 0x000fc800078e3cff */
[----:B------:R-:W-:-:S04]  /*ee10*/  @!P1 LOP3.LUT R4, R5, R4, RZ, 0x3c, !PT ;  /* 0x0000000405049212 */ /* 0x000fc800078e3cff */
[----:B------:R-:W-:-:S05]  /*ee20*/  @!P1 LOP3.LUT R5, R5, R4, RZ, 0x3c, !PT ;  /* 0x0000000405059212 */ /* 0x000fca00078e3cff */
[----:B-1----:R0:W-:Y:S02]  /*ee30*/  @!P1 LDGSTS.E.BYPASS.LTC128B.128 [R9+0x1b400], desc[UR38][R4.64], !P0 ;  /* 0x1b40000004099fae */ /* 0x0021e4000c101d66 */
.L_x_1259:
[----:B01----:R-:W2:Y:S02]  /*ee40*/  LDL R4, [R1+0x4] ;  /* 0x0000040001047983 */ /* 0x003ea40000100800 */
[----:B--2---:R-:W-:-:S05]  /*ee50*/  VIADD R4, R4, 0x70 ;  /* 0x0000007004047836 */ /* 0x004fca0000000000 */
[----:B------:R-:W-:Y:S01]  /*ee60*/  ISETP.GE.AND P1, PT, R4, R2, PT ;  /* 0x000000020400720c */ /* 0x000fe20003f26270 */
[----:B------:R0:W-:-:S12]  /*ee70*/  STL [R1+0x6c], R4 ;  /* 0x00006c0401007387 */ /* 0x0001d80000100800 */
[----:B------:R-:W-:-:S05]  /*ee80*/  @!P1 LEA R2, P2, R10, R3, 0x1 ;  /* 0x000000030a029211 */ /* 0x000fca00078408ff */
[----:B------:R-:W-:-:S05]  /*ee90*/  @!P1 IMAD.X R3, RZ, RZ, R0, P2 ;  /* 0x000000ffff039224 */ /* 0x000fca00010e0600 */
[----:B------:R-:W-:Y:S01]  /*eea0*/  @!PT LDS RZ, [RZ] ;  /* 0x00000000fffff984 */ /* 0x000fe20000000800 */
[----:B------:R-:W-:Y:S01]  /*eeb0*/  @!PT LDS RZ, [RZ] ;  /* 0x00000000fffff984 */ /* 0x000fe20000000800 */
[----:B------:R-:W-:Y:S01]  /*eec0*/  @!PT LDS RZ, [RZ] ;  /* 0x00000000fffff984 */ /* 0x000fe20000000800 */
[----:B------:R0:W-:Y:S01]  /*eed0*/  @!P1 LDGSTS.E.BYPASS.LTC128B.128 [R9+0x1bc00], desc[UR38][R2.64], !P0 ;  /* 0x1bc0000002099fae */ /* 0x0001e2000c101d66 */
[----:B------:R-:W-:Y:S01]  /*eee0*/  PLOP3.LUT P0, PT, PT, PT, PT, 0x80, 0x0 ;  /* 0x000000000000781c */ /* 0x000fe20003f0f070 */
[----:B------:R-:W-:-:S12]  /*eef0*/  NOP ;  /* 0x0000000000007918 */ /* 0x000fd80000000000 */
.L_x_1136:
[----:B------:R-:W-:Y:S02]  /*ef00*/  PLOP3.LUT P1, PT, P1, P0, PT, 0xa2, 0x0 ;  /* 0x000000000000781c */ /* 0x000fe40000f21472 */
[----:B------:R-:W-:-:S08]  /*ef10*/  @P0 R2UR P1, UR4, R18 ;  /* 0x00000000120402ca */ /* 0x000fd00000020000 */
[----:B------:R-:W-:-:S05]  /*ef20*/  @P0 PLOP3.LUT P0, PT, P1, PT, PT, 0x80, 0x0 ;  /* 0x000000000000081c */ /* 0x000fca0000f0f070 */
[----:B------:R-:W-:Y:S01]  /*ef30*/  @!P1 SYNCS.ARRIVE.TRANS64.RED.A0T1 RZ, [UR4+0x32400], RZ ;  /* 0x032400ffffff99a7 */ /* 0x000fe20008200404 */
[----:B------:R-:W-:Y:S07]  /*ef40*/  @!P1 ARRIVES.LDGSTSBAR.64.TRANSCNT [UR4+0x32400] ;  /* 0x03240000ff0099b0 */ /* 0x000fee0008000a84 */
[----:B------:R-:W-:Y:S05]  /*ef50*/  @P0 BRA.U.ANY `(.L_x_1136) ;  /* 0xfffffffd00e80947 */ /* 0x000fea000393ffff */
[----:B------:R-:W-:Y:S01]  /*ef60*/  NOP ;  /* 0x0000000000007918 */ /* 0x000fe20000000000 */
[----:B------:R-:W2:Y:S01]  /*ef70*/  LDL.LU R0, [R1+0x48] ;  /* 0x0000480001007983 */ /* 0x000ea20000300800 */
[----:B------:R-:W-:Y:S01]  /*ef80*/  ULDC.64 UR4, c[0x0][0x398] ;  /* 0x0000e60000047ab9 */ /* 0x000fe20000000a00 */
[----:B------:R1:W-:Y:S02]  /*ef90*/  SYNCS.ARRIVE.TRANS64.A1T0 RZ, [R18+URZ+0x32400], RZ ;  /* 0x032400ff12ff79a7 */ /* 0x0003e4000810003f */
[----:B0-----:R-:W3:Y:S01]  /*efa0*/  LDL.LU R3, [R1+0x2c] ;  /* 0x00002c0001037983 */ /* 0x001ee20000300800 */
[----:B------:R-:W-:Y:S01]  /*efb0*/  VIADD R2, R18, 0x22400 ;  /* 0x0002240012027836 */ /* 0x000fe20000000000 */
[----:B------:R-:W-:Y:S04]  /*efc0*/  BSSY B6, `(.L_x_1137) ;  /* 0x0000019000067945 */ /* 0x000fe80003800000 */
[----:B------:R-:W-:Y:S01]  /*efd0*/  LOP3.LUT P0, RZ, R2, 0x3ff, RZ, 0xc0, !PT ;  /* 0x000003ff02ff7812 */ /* 0x000fe2000780c0ff */
[----:B--2---:R-:W-:-:S04]  /*efe0*/  IMAD R0, R0, UR4, RZ ;  /* 0x0000000400007c24 */ /* 0x004fc8000f8e02ff */
[C---:B---3--:R-:W-:Y:S02]  /*eff0*/  IMAD R0, R3.reuse, UR5, R0 ;  /* 0x0000000503007c24 */ /* 0x048fe4000f8e0200 */
[----:B------:R-:W-:-:S04]  /*f000*/  IMAD.WIDE.U32 R2, R3, UR4, RZ ;  /* 0x0000000403027c25 */ /* 0x000fc8000f8e00ff */
[----:B------:R-:W-:Y:S01]  /*f010*/  IMAD.IADD R0, R3, 0x1, R0 ;  /* 0x0000000103007824 */ /* 0x000fe200078e0200 */
[----:B------:R1:W-:Y:S04]  /*f020*/  STL.64 [R1+0x48], R2 ;  /* 0x0000480201007387 */ /* 0x0003e80000100a00 */
[----:B------:R1:W-:Y:S01]  /*f030*/  STL [R1+0x2c], R0 ;  /* 0x00002c0001007387 */ /* 0x0003e20000100800 */
[----:B------:R-:W-:Y:S05]  /*f040*/  @!P0 BRA `(.L_x_1138) ;  /* 0x0000000000408947 */ /* 0x000fea0003800000 */
[----:B-1----:R-:W-:Y:S01]  /*f050*/  MOV R2, 0x0 ;  /* 0x0000000000027802 */ /* 0x002fe20000000f00 */
        /* <DEDUP_REMOVED lines=15> */
.L_x_1138:
[----:B------:R-:W-:Y:S05]  /*f150*/  BSYNC B6 ;  /* 0x0000000000067941 */ /* 0x000fea0003800000 */
.L_x_1137:
[----:B------:R-:W2:Y:S01]  /*f160*/  LDL.LU R5, [R1+0x2c] ;  /* 0x00002c0001057983 */ /* 0x000ea20000300800 */
[----:B------:R-:W0:Y:S01]  /*f170*/  LDC R7, c[0x0][0x448] ;  /* 0x00011200ff077b82 */ /* 0x000e220000000800 */
[----:B------:R-:W-:Y:S01]  /*f180*/  ULDC.64 UR4, c[0x0][0x3d8] ;  /* 0x0000f60000047ab9 */ /* 0x000fe20000000a00 */
[----:B------:R-:W-:Y:S01]  /*f190*/  ULDC.64 UR6, c[0x0][0x390] ;  /* 0x0000e40000067ab9 */ /* 0x000fe20000000a00 */
[----:B-1----:R-:W2:Y:S04]  /*f1a0*/  LDL.LU.64 R2, [R1+0x48] ;  /* 0x0000480001027983 */ /* 0x002ea80000300a00 */
[----:B------:R-:W3:Y:S04]  /*f1b0*/  LDL.LU R0, [R1+0x58] ;  /* 0x0000580001007983 */ /* 0x000ee80000300800 */
[----:B------:R-:W4:Y:S04]  /*f1c0*/  LDL.LU R4, [R1+0x34] ;  /* 0x0000340001047983 */ /* 0x000f280000300800 */
[----:B------:R-:W5:Y:S01]  /*f1d0*/  LDL.LU R6, [R1+0x28] ;  /* 0x0000280001067983 */ /* 0x000f620000300800 */
[----:B------:R-:W1:Y:S01]  /*f1e0*/  S2R R9, SR_TID.X ;  /* 0x0000000000097919 */ /* 0x000e620000002100 */
[----:B0-----:R-:W-:Y:S01]  /*f1f0*/  ISETP.NE.AND P0, PT, R7, 0x1, PT ;  /* 0x000000010700780c */ /* 0x001fe20003f05270 */
[----:B-1----:R-:W-:-:S02]  /*f200*/  IMAD.SHL.U32 R8, R9, 0x8, RZ ;  /* 0x0000000809087824 */ /* 0x002fc400078e00ff */
[----:B------:R-:W-:-:S03]  /*f210*/  IMAD.SHL.U32 R9, R9, 0x8, RZ ;  /* 0x0000000809097824 */ /* 0x000fc600078e00ff */
[----:B------:R-:W-:Y:S02]  /*f220*/  LOP3.LUT R8, R8, 0x38, RZ, 0xc0, !PT ;  /* 0x0000003808087812 */ /* 0x000fe400078ec0ff */
[----:B------:R-:W-:-:S04]  /*f230*/  LOP3.LUT R9, R9, 0x38, RZ, 0xc0, !PT ;  /* 0x0000003809097812 */ /* 0x000fc800078ec0ff */
[C---:B------:R-:W-:Y:S02]  /*f240*/  LOP3.LUT R11, R9.reuse, 0x40, RZ, 0xfc, !PT ;  /* 0x00000040090b7812 */ /* 0x040fe400078efcff */
[C---:B------:R-:W-:Y:S02]  /*f250*/  LOP3.LUT R10, R9.reuse, 0x80, RZ, 0xfc, !PT ;  /* 0x00000080090a7812 */ /* 0x040fe400078efcff */
[----:B------:R-:W-:Y:S01]  /*f260*/  LOP3.LUT R9, R9, 0xc0, RZ, 0xfc, !PT ;  /* 0x000000c009097812 */ /* 0x000fe200078efcff */
[----:B--2---:R-:W-:Y:S02]  /*f270*/  IMAD.MOV.U32 R3, RZ, RZ, R5 ;  /* 0x000000ffff037224 */ /* 0x004fe400078e0005 */
[----:B------:R-:W0:Y:S01]  /*f280*/  @P0 LDC R5, c[0x0][0x450] ;  /* 0x00011400ff050b82 */ /* 0x000e220000000800 */
[----:B------:R-:W-:-:S04]  /*f290*/  IMAD.WIDE.U32 R2, R17, UR4, R2 ;  /* 0x0000000411027c25 */ /* 0x000fc8000f8e0002 */
[----:B------:R-:W-:Y:S01]  /*f2a0*/  IMAD R3, R17, UR5, R3 ;  /* 0x0000000511037c24 */ /* 0x000fe2000f8e0203 */
[----:B------:R-:W-:Y:S02]  /*f2b0*/  ULDC.64 UR4, c[0x0][0x3e0] ;  /* 0x0000f80000047ab9 */ /* 0x000fe40000000a00 */
[----:B---3--:R-:W-:Y:S02]  /*f2c0*/  IMAD R0, R0, UR4, RZ ;  /* 0x0000000400007c24 */ /* 0x008fe4000f8e02ff */
[----:B----4-:R-:W-:-:S04]  /*f2d0*/  IMAD.WIDE.U32 R2, R4, UR4, R2 ;  /* 0x0000000404027c25 */ /* 0x010fc8000f8e0002 */
[----:B------:R-:W-:Y:S01]  /*f2e0*/  IMAD R0, R4, UR5, R0 ;  /* 0x0000000504007c24 */ /* 0x000fe2000f8e0200 */
[----:B------:R-:W-:Y:S01]  /*f2f0*/  ULDC.64 UR4, c[0x0][0x3d0] ;  /* 0x0000f40000047ab9 */ /* 0x000fe20000000a00 */
[----:B-----5:R-:W-:Y:S02]  /*f300*/  IMAD.MOV.U32 R4, RZ, RZ, R6 ;  /* 0x000000ffff047224 */ /* 0x020fe400078e0006 */
[----:B------:R-:W-:Y:S02]  /*f310*/  IMAD.IADD R3, R3, 0x1, R0 ;  /* 0x0000000103037824 */ /* 0x000fe400078e0200 */
[----:B------:R-:W1:Y:S02]  /*f320*/  @P0 LDC R0, c[0x0][0x44c] ;  /* 0x00011300ff000b82 */ /* 0x000e640000000800 */
[----:B-1----:R-:W-:-:S05]  /*f330*/  @P0 IMAD.HI.U32 R0, R6, R0, RZ ;  /* 0x0000000006000227 */ /* 0x002fca00078e00ff */
[----:B0-----:R-:W-:-:S04]  /*f340*/  @P0 SHF.R.U32.HI R4, RZ, R5, R0 ;  /* 0x00000005ff040219 */ /* 0x001fc80000011600 */
[--C-:B------:R-:W-:Y:S01]  /*f350*/  SHF.R.S32.HI R5, RZ, 0x1f, R4.reuse ;  /* 0x0000001fff057819 */ /* 0x100fe20000011404 */
[----:B------:R-:W-:Y:S02]  /*f360*/  IMAD.MOV R0, RZ, RZ, -R4 ;  /* 0x000000ffff007224 */ /* 0x000fe400078e0a04 */
[----:B------:R-:W-:-:S04]  /*f370*/  IMAD.WIDE.U32 R2, R4, UR4, R2 ;  /* 0x0000000404027c25 */ /* 0x000fc8000f8e0002 */
[----:B------:R-:W-:Y:S02]  /*f380*/  IMAD R5, R5, UR4, RZ ;  /* 0x0000000405057c24 */ /* 0x000fe4000f8e02ff */
[----:B------:R-:W-:Y:S02]  /*f390*/  IMAD R0, R7, R0, R6 ;  /* 0x0000000007007224 */ /* 0x000fe400078e0206 */
[----:B------:R-:W-:Y:S01]  /*f3a0*/  IMAD R4, R4, UR5, R5 ;  /* 0x0000000504047c24 */ /* 0x000fe2000f8e0205 */
[----:B------:R-:W-:-:S03]  /*f3b0*/  ULDC.64 UR4, c[0x0][0x3c8] ;  /* 0x0000f20000047ab9 */ /* 0x000fc60000000a00 */
[----:B------:R-:W-:Y:S01]  /*f3c0*/  IMAD.IADD R3, R3, 0x1, R4 ;  /* 0x0000000103037824 */ /* 0x000fe200078e0204 */
[----:B------:R-:W-:-:S05]  /*f3d0*/  SHF.R.S32.HI R4, RZ, 0x1f, R0 ;  /* 0x0000001fff047819 */ /* 0x000fca0000011400 */
[----:B------:R-:W-:Y:S02]  /*f3e0*/  IMAD R6, R4, UR4, RZ ;  /* 0x0000000404067c24 */ /* 0x000fe4000f8e02ff */
[----:B------:R-:W-:Y:S01]  /*f3f0*/  IMAD.WIDE.U32 R4, R0, UR4, R2 ;  /* 0x0000000400047c25 */ /* 0x000fe2000f8e0002 */
[----:B------:R-:W-:Y:S02]  /*f400*/  ULDC UR4, c[0x0][0x3b8] ;  /* 0x0000ee0000047ab9 */ /* 0x000fe40000000800 */
[----:B------:R-:W-:Y:S01]  /*f410*/  ISETP.GE.AND P3, PT, R8, UR4, PT ;  /* 0x0000000408007c0c */ /* 0x000fe2000bf66270 */
[----:B------:R-:W-:Y:S01]  /*f420*/  IMAD R0, R0, UR5, R6 ;  /* 0x0000000500007c24 */ /* 0x000fe2000f8e0206 */
[----:B------:R-:W-:Y:S02]  /*f430*/  LEA R2, P4, R4, UR6, 0x1 ;  /* 0x0000000604027c11 */ /* 0x000fe4000f8808ff */
[----:B------:R-:W-:Y:S01]  /*f440*/  ISETP.GE.AND P2, PT, R11, UR4, PT ;  /* 0x000000040b007c0c */ /* 0x000fe2000bf46270 */
[----:B------:R-:W-:Y:S01]  /*f450*/  IMAD.IADD R0, R5, 0x1, R0 ;  /* 0x0000000105007824 */ /* 0x000fe200078e0200 */
[----:B------:R-:W-:-:S02]  /*f460*/  ISETP.GE.AND P1, PT, R10, UR4, PT ;  /* 0x000000040a007c0c */ /* 0x000fc4000bf26270 */
[----:B------:R-:W-:Y:S01]  /*f470*/  ISETP.GE.AND P0, PT, R9, UR4, PT ;  /* 0x0000000409007c0c */ /* 0x000fe2000bf06270 */
[----:B------:R-:W-:Y:S01]  /*f480*/  UMOV UR4, 0xffffffff ;  /* 0xffffffff00047882 */ /* 0x000fe20000000000 */
[----:B------:R-:W-:Y:S02]  /*f490*/  LEA.HI.X R0, R4, UR7, R0, 0x1, P4 ;  /* 0x0000000704007c11 */ /* 0x000fe4000a0f0c00 */
[----:B------:R-:W-:Y:S09]  /*f4a0*/  BRA.DIV UR4, `(.L_x_1139) ;  /* 0x0000004e048c7947 */ /* 0x000ff2000b800000 */
[----:B------:R-:W2:Y:S04]  /*f4b0*/  LDL.LU R10, [R1+0x38] ;  /* 0x00003800010a7983 */ /* 0x000ea80000300800 */
[----:B------:R-:W3:Y:S04]  /*f4c0*/  LDL.LU R5, [R1+0x4] ;  /* 0x0000040001057983 */ /* 0x000ee80000300800 */
[----:B------:R-:W4:Y:S04]  /*f4d0*/  LDL.LU R4, [R1+0x44] ;  /* 0x0000440001047983 */ /* 0x000f280000300800 */
[----:B------:R-:W5:Y:S04]  /*f4e0*/  LDL.LU R11, [R1+0x50] ;  /* 0x00005000010b7983 */ /* 0x000f680000300800 */
[----:B------:R-:W5:Y:S04]  /*f4f0*/  LDL R9, [R1+0x10] ;  /* 0x0000100001097983 */ /* 0x000f680000100800 */
[----:B------:R-:W-:Y:S01]  /*f500*/  SHFL.IDX PT, R6, R0, 0x1, 0x181f ;  /* 0x00381f0000067f89 */ /* 0x000fe200000e0000 */
[----:B--2---:R-:W-:-:S03]  /*f510*/  IMAD R3, R10, R7, RZ ;  /* 0x000000070a037224 */ /* 0x004fc600078e02ff */
[----:B------:R-:W2:Y:S02]  /*f520*/  LDL.LU R10, [R1+0x54] ;  /* 0x00005400010a7983 */ /* 0x000ea40000300800 */
[-C--:B---3--:R-:W-:Y:S02]  /*f530*/  ISETP.GE.AND P5, PT, R5, R3.reuse, PT ;  /* 0x000000030500720c */ /* 0x088fe40003fa6270 */
[----:B------:R-:W3:Y:S01]  /*f540*/  LDL.LU R12, [R1+0x60] ;  /* 0x00006000010c7983 */ /* 0x000ee20000300800 */
[----:B----4-:R-:W-:-:S03]  /*f550*/  ISETP.GE.AND P4, PT, R4, R3, PT ;  /* 0x000000030400720c */ /* 0x010fc60003f86270 */
[----:B------:R-:W0:Y:S04]  /*f560*/  SHFL.IDX PT, R5, R2, RZ, 0x181f ;  /* 0x00181fff02057589 */ /* 0x000e2800000e0000 */
[----:B------:R-:W1:Y:S03]  /*f570*/  SHFL.IDX PT, R4, R0, RZ, 0x181f ;  /* 0x00181fff00047589 */ /* 0x000e6600000e0000 */
[----:B0-----:R-:W-:-:S05]  /*f580*/  @!P5 LEA R5, P6, R8, R5, 0x1 ;  /* 0x000000050805d211 */ /* 0x001fca00078c08ff */
[----:B-1----:R-:W-:-:S05]  /*f590*/  @!P5 IMAD.X R4, RZ, RZ, R4, P6 ;  /* 0x000000ffff04d224 */ /* 0x002fca00030e0604 */
[----:B------:R-:W-:-:S04]  /*f5a0*/  @!P5 LOP3.LUT R5, R5, R4, RZ, 0x3c, !PT ;  /* 0x000000040505d212 */ /* 0x000fc800078e3cff */
[----:B------:R-:W-:-:S04]  /*f5b0*/  @!P5 LOP3.LUT R4, R5, R4, RZ, 0x3c, !PT ;  /* 0x000000040504d212 */ /* 0x000fc800078e3cff */
[----:B------:R-:W-:-:S05]  /*f5c0*/  @!P5 LOP3.LUT R5, R5, R4, RZ, 0x3c, !PT ;  /* 0x000000040505d212 */ /* 0x000fca00078e3cff */
[----:B-----5:R-:W-:Y:S04]  /*f5d0*/  @!P5 LDGSTS.E.BYPASS.LTC128B.128 [R9+0x22400], desc[UR38][R4.64], !P3 ;  /* 0x224000000409dfae */ /* 0x020fe8000d901d66 */
[----:B------:R-:W-:Y:S04]  /*f5e0*/  @!P5 LDGSTS.E.BYPASS.LTC128B.128 [R9+0x26400], desc[UR38][R4.64+0x80], !P2 ;  /* 0x264000800409dfae */ /* 0x000fe8000d101d66 */
[----:B------:R-:W-:Y:S04]  /*f5f0*/  @!P5 LDGSTS.E.BYPASS.LTC128B.128 [R9+0x2a400], desc[UR38][R4.64+0x100], !P1 ;  /* 0x2a4001000409dfae */ /* 0x000fe8000c901d66 */
[----:B------:R0:W-:Y:S04]  /*f600*/  @!P5 LDGSTS.E.BYPASS.LTC128B.128 [R9+0x2e400], desc[UR38][R4.64+0x180], !P0 ;  /* 0x2e4001800409dfae */ /* 0x0001e8000c101d66 */
[----:B0-----:R-:W0:Y:S02]  /*f610*/  SHFL.IDX PT, R4, R2, 0x1, 0x181f ;  /* 0x00381f0002047f89 */ /* 0x001e2400000e0000 */
[----:B0-----:R-:W-:-:S05]  /*f620*/  @!P4 LEA R4, P6, R8, R4, 0x1 ;  /* 0x000000040804c211 */ /* 0x001fca00078c08ff */
[----:B------:R-:W-:-:S05]  /*f630*/  @!P4 IMAD.X R5, RZ, RZ, R6, P6 ;  /* 0x000000ffff05c224 */ /* 0x000fca00030e0606 */
[----:B------:R-:W-:Y:S04]  /*f640*/  @!P4 LDGSTS.E.BYPASS.LTC128B.128 [R9+0x22c00], desc[UR38][R4.64], !P3 ;  /* 0x22c000000409cfae */ /* 0x000fe8000d901d66 */
[----:B------:R-:W-:Y:S04]  /*f650*/  @!P4 LDGSTS.E.BYPASS.LTC128B.128 [R9+0x26c00], desc[UR38][R4.64+0x80], !P2 ;  /* 0x26c000800409cfae */ /* 0x000fe8000d101d66 */
[----:B------:R-:W-:Y:S04]  /*f660*/  @!P4 LDGSTS.E.BYPASS.LTC128B.128 [R9+0x2ac00], desc[UR38][R4.64+0x100], !P1 ;  /* 0x2ac001000409cfae */ /* 0x000fe8000c901d66 */
[----:B------:R0:W-:Y:S01]  /*f670*/  @!P4 LDGSTS.E.BYPASS.LTC128B.128 [R9+0x2ec00], desc[UR38][R4.64+0x180], !P0 ;  /* 0x2ec001800409cfae */ /* 0x0001e2000c101d66 */
[----:B------:R-:W-:-:S03]  /*f680*/  ISETP.GE.AND P4, PT, R11, R3, PT ;  /* 0x000000030b00720c */ /* 0x000fc60003f86270 */
[----:B------:R-:W4:Y:S04]  /*f690*/  LDL.LU R11, [R1+0x64] ;  /* 0x00006400010b7983 */ /* 0x000f280000300800 */
[----:B0-----:R-:W0:Y:S04]  /*f6a0*/  SHFL.IDX PT, R4, R2, 0x2, 0x181f ;  /* 0x00581f0002047f89 */ /* 0x001e2800000e0000 */
[----:B------:R-:W1:Y:S02]  /*f6b0*/  SHFL.IDX PT, R6, R0, 0x2, 0x181f ;  /* 0x00581f0000067f89 */ /* 0x000e6400000e0000 */
[----:B0-----:R-:W-:-:S05]  /*f6c0*/  @!P4 LEA R4, P6, R8, R4, 0x1 ;  /* 0x000000040804c211 */ /* 0x001fca00078c08ff */
[----:B-1----:R-:W-:-:S05]  /*f6d0*/  @!P4 IMAD.X R5, RZ, RZ, R6, P6 ;  /* 0x000000ffff05c224 */ /* 0x002fca00030e0606 */
[----:B------:R-:W-:Y:S04]  /*f6e0*/  @!P4 LDGSTS.E.BYPASS.LTC128B.128 [R9+0x23400], desc[UR38][R4.64], !P3 ;  /* 0x234000000409cfae */ /* 0x000fe8000d901d66 */
[----:B------:R-:W-:Y:S04]  /*f6f0*/  @!P4 LDGSTS.E.BYPASS.LTC128B.128 [R9+0x27400], desc[UR38][R4.64+0x80], !P2 ;  /* 0x274000800409cfae */ /* 0x000fe8000d101d66 */
[----:B------:R-:W-:Y:S04]  /*f700*/  @!P4 LDGSTS.E.BYPASS.LTC128B.128 [R9+0x2b400], desc[UR38][R4.64+0x100], !P1 ;  /* 0x2b4001000409cfae */ /* 0x000fe8000c901d66 */
[----:B------:R0:W-:Y:S01]  /*f710*/  @!P4 LDGSTS.E.BYPASS.LTC128B.128 [R9+0x2f400], desc[UR38][R4.64+0x180], !P0 ;  /* 0x2f4001800409cfae */ /* 0x0001e2000c101d66 */
[----:B--2---:R-:W-:-:S03]  /*f720*/  ISETP.GE.AND P4, PT, R10, R3, PT ;  /* 0x000000030a00720c */ /* 0x004fc60003f86270 */
[----:B------:R-:W2:Y:S04]  /*f730*/  LDL.LU R10, [R1+0x68] ;  /* 0x00006800010a7983 */ /* 0x000ea80000300800 */
[----:B0-----:R-:W0:Y:S04]  /*f740*/  SHFL.IDX PT, R4, R2, 0x3, 0x181f ;  /* 0x00781f0002047f89 */ /* 0x001e2800000e0000 */
[----:B------:R-:W1:Y:S02]  /*f750*/  SHFL.IDX PT, R6, R0, 0x3, 0x181f ;  /* 0x00781f0000067f89 */ /* 0x000e6400000e0000 */
[----:B0-----:R-:W-:-:S05]  /*f760*/  @!P4 LEA R4, P6, R8, R4, 0x1 ;  /* 0x000000040804c211 */ /* 0x001fca00078c08ff */
[----:B-1----:R-:W-:-:S05]  /*f770*/  @!P4 IMAD.X R5, RZ, RZ, R6, P6 ;  /* 0x000000ffff05c224 */ /* 0x002fca00030e0606 */
[----:B------:R-:W-:Y:S04]  /*f780*/  @!P4 LDGSTS.E.BYPASS.LTC128B.128 [R9+0x23c00], desc[UR38][R4.64], !P3 ;  /* 0x23c000000409cfae */ /* 0x000fe8000d901d66 */
[----:B------:R-:W-:Y:S04]  /*f790*/  @!P4 LDGSTS.E.BYPASS.LTC128B.128 [R9+0x27c00], desc[UR38][R4.64+0x80], !P2 ;  /* 0x27c000800409cfae */ /* 0x000fe8000d101d66 */
[----:B------:R-:W-:Y:S04]  /*f7a0*/  @!P4 LDGSTS.E.BYPASS.LTC128B.128 [R9+0x2bc00], desc[UR38][R4.64+0x100], !P1 ;  /* 0x2bc001000409cfae */ /* 0x000fe8000c901d66 */
[----:B------:R0:W-:Y:S04]  /*f7b0*/  @!P4 LDGSTS.E.BYPASS.LTC128B.128 [R9+0x2fc00], desc[UR38][R4.64+0x180], !P0 ;  /* 0x2fc001800409cfae */ /* 0x0001e8000c101d66 */
[----:B------:R-:W-:Y:S04]  /*f7c0*/  SHFL.IDX PT, R6, R0, 0x4, 0x181f ;  /* 0x00981f0000067f89 */ /* 0x000fe800000e0000 */
[----:B0-----:R-:W0:Y:S01]  /*f7d0*/  SHFL.IDX PT, R4, R2, 0x4, 0x181f ;  /* 0x00981f0002047f89 */ /* 0x001e2200000e0000 */
[----:B---3--:R-:W-:-:S13]  /*f7e0*/  ISETP.GE.AND P4, PT, R12, R3, PT ;  /* 0x000000030c00720c */ /* 0x008fda0003f86270 */
[----:B0-----:R-:W-:-:S05]  /*f7f0*/  @!P4 LEA R4, P6, R8, R4, 0x1 ;  /* 0x000000040804c211 */ /* 0x001fca00078c08ff */
[----:B------:R-:W-:-:S05]  /*f800*/  @!P4 IMAD.X R5, RZ, RZ, R6, P6 ;  /* 0x000000ffff05c224 */ /* 0x000fca00030e0606 */
[----:B------:R-:W-:Y:S04]  /*f810*/  @!P4 LDGSTS.E.BYPASS.LTC128B.128 [R9+0x24400], desc[UR38][R4.64], !P3 ;  /* 0x244000000409cfae */ /* 0x000fe8000d901d66 */
[----:B------:R-:W-:Y:S04]  /*f820*/  @!P4 LDGSTS.E.BYPASS.LTC128B.128 [R9+0x28400], desc[UR38][R4.64+0x80], !P2 ;  /* 0x284000800409cfae */ /* 0x000fe8000d101d66 */
[----:B------:R-:W-:Y:S04]  /*f830*/  @!P4 LDGSTS.E.BYPASS.LTC128B.128 [R9+0x2c400], desc[UR38][R4.64+0x100], !P1 ;  /* 0x2c4001000409cfae */ /* 0x000fe8000c901d66 */
[----:B------:R0:W-:Y:S04]  /*f840*/  @!P4 LDGSTS.E.BYPASS.LTC128B.128 [R9+0x30400], desc[UR38][R4.64+0x180], !P0 ;  /* 0x304001800409cfae */ /* 0x0001e8000c101d66 */
[----:B------:R-:W-:Y:S04]  /*f850*/  SHFL.IDX PT, R6, R0, 0x5, 0x181f ;  /* 0x00b81f0000067f89 */ /* 0x000fe800000e0000 */
[----:B0-----:R-:W0:Y:S01]  /*f860*/  SHFL.IDX PT, R4, R2, 0x5, 0x181f ;  /* 0x00b81f0002047f89 */ /* 0x001e2200000e0000 */
[----:B----4-:R-:W-:-:S13]  /*f870*/  ISETP.GE.AND P4, PT, R11, R3, PT ;  /* 0x000000030b00720c */ /* 0x010fda0003f86270 */
[----:B0-----:R-:W-:-:S05]  /*f880*/  @!P4 LEA R4, P5, R8, R4, 0x1 ;  /* 0x000000040804c211 */ /* 0x001fca00078a08ff */
[----:B------:R-:W-:-:S05]  /*f890*/  @!P4 IMAD.X R5, RZ, RZ, R6, P5 ;  /* 0x000000ffff05c224 */ /* 0x000fca00028e0606 */
[----:B------:R-:W-:Y:S04]  /*f8a0*/  @!P4 LDGSTS.E.BYPASS.LTC128B.128 [R9+0x24c00], desc[UR38][R4.64], !P3 ;  /* 0x24c000000409cfae */ /* 0x000fe8000d901d66 */
[----:B------:R-:W-:Y:S04]  /*f8b0*/  @!P4 LDGSTS.E.BYPASS.LTC128B.128 [R9+0x28c00], desc[UR38][R4.64+0x80], !P2 ;  /* 0x28c000800409cfae */ /* 0x000fe8000d101d66 */
[----:B------:R-:W-:Y:S04]  /*f8c0*/  @!P4 LDGSTS.E.BYPASS.LTC128B.128 [R9+0x2cc00], desc[UR38][R4.64+0x100], !P1 ;  /* 0x2cc001000409cfae */ /* 0x000fe8000c901d66 */
[----:B------:R0:W-:Y:S04]  /*f8d0*/  @!P4 LDGSTS.E.BYPASS.LTC128B.128 [R9+0x30c00], desc[UR38][R4.64+0x180], !P0 ;  /* 0x30c001800409cfae */ /* 0x0001e8000c101d66 */
[----:B------:R-:W-:Y:S04]  /*f8e0*/  SHFL.IDX PT, R6, R0, 0x6, 0x181f ;  /* 0x00d81f0000067f89 */ /* 0x000fe800000e0000 */
[----:B0-----:R-:W0:Y:S04]  /*f8f0*/  SHFL.IDX PT, R4, R2, 0x6, 0x181f ;  /* 0x00d81f0002047f89 */ /* 0x001e2800000e0000 */
[----:B------:R-:W1:Y:S01]  /*f900*/  SHFL.IDX PT, R2, R2, 0x7, 0x181f ;  /* 0x00f81f0002027f89 */ /* 0x000e6200000e0000 */
[----:B--2---:R-:W-:-:S13]  /*f910*/  ISETP.GE.AND P4, PT, R10, R3, PT ;  /* 0x000000030a00720c */ /* 0x004fda0003f86270 */
[----:B0-----:R-:W-:-:S05]  /*f920*/  @!P4 LEA R4, P5, R8, R4, 0x1 ;  /* 0x000000040804c211 */ /* 0x001fca00078a08ff */
[----:B------:R-:W-:Y:S02]  /*f930*/  @!P4 IMAD.X R5, RZ, RZ, R6, P5 ;  /* 0x000000ffff05c224 */ /* 0x000fe400028e0606 */
[----:B------:R0:W2:Y:S04]  /*f940*/  SHFL.IDX PT, R6, R0, 0x7, 0x181f ;  /* 0x00f81f0000067f89 */ /* 0x0000a800000e0000 */
[----:B------:R0:W-:Y:S04]  /*f950*/  @!P4 LDGSTS.E.BYPASS.LTC128B.128 [R9+0x25400], desc[UR38][R4.64], !P3 ;  /* 0x254000000409cfae */ /* 0x0001e8000d901d66 */
[----:B------:R0:W-:Y:S04]  /*f960*/  @!P4 LDGSTS.E.BYPASS.LTC128B.128 [R9+0x29400], desc[UR38][R4.64+0x80], !P2 ;  /* 0x294000800409cfae */ /* 0x0001e8000d101d66 */
[----:B------:R0:W-:Y:S04]  /*f970*/  @!P4 LDGSTS.E.BYPASS.LTC128B.128 [R9+0x2d400], desc[UR38][R4.64+0x100], !P1 ;  /* 0x2d4001000409cfae */ /* 0x0001e8000c901d66 */
[----:B-1----:R0:W-:Y:S02]  /*f980*/  @!P4 LDGSTS.E.BYPASS.LTC128B.128 [R9+0x31400], desc[UR38][R4.64+0x180], !P0 ;  /* 0x314001800409cfae */ /* 0x0021e4000c101d66 */
.L_x_1277:
[----:B0-----:R-:W3:Y:S01]  /*f990*/  LDL.LU R0, [R1+0x6c] ;  /* 0x00006c0001007983 */ /* 0x001ee20000300800 */
[----:B------:R-:W-:Y:S01]  /*f9a0*/  BSSY B0, `(.L_x_1140) ;  /* 0x000000d000007945 */ /* 0x000fe20003800000 */
[----:B---3--:R-:W-:-:S13]  /*f9b0*/  ISETP.GE.AND P4, PT, R0, R3, PT ;  /* 0x000000030000720c */ /* 0x008fda0003f86270 */
[----:B------:R-:W-:Y:S05]  /*f9c0*/  @P4 BRA `(.L_x_1141) ;  /* 0x0000000000284947 */ /* 0x000fea0003800000 */
[----:B------:R-:W3:Y:S01]  /*f9d0*/  LDL R0, [R1+0x10] ;  /* 0x0000100001007983 */ /* 0x000ee20000100800 */
[----:B------:R-:W-:-:S05]  /*f9e0*/  LEA R2, P4, R8, R2, 0x1 ;  /* 0x0000000208027211 */ /* 0x000fca00078808ff */
[----:B--2---:R-:W-:-:S05]  /*f9f0*/  IMAD.X R3, RZ, RZ, R6, P4 ;  /* 0x000000ffff037224 */ /* 0x004fca00020e0606 */
[----:B------:R-:W-:Y:S01]  /*fa00*/  @!PT LDS RZ, [RZ] ;  /* 0x00000000fffff984 */ /* 0x000fe20000000800 */
[----:B------:R-:W-:Y:S01]  /*fa10*/  @!PT LDS RZ, [RZ] ;  /* 0x00000000fffff984 */ /* 0x000fe20000000800 */
[----:B------:R-:W-:Y:S01]  /*fa20*/  @!PT LDS RZ, [RZ] ;  /* 0x00000000fffff984 */ /* 0x000fe20000000800 */
[----:B---3--:R0:W-:Y:S04]  /*fa30*/  LDGSTS.E.BYPASS.LTC128B.128 [R0+0x25c00], desc[UR38][R2.64], !P3 ;  /* 0x25c0000002007fae */ /* 0x0081e8000d901d66 */
[----:B------:R0:W-:Y:S04]  /*fa40*/  LDGSTS.E.BYPASS.LTC128B.128 [R0+0x29c00], desc[UR38][R2.64+0x80], !P2 ;  /* 0x29c0008002007fae */ /* 0x0001e8000d101d66 */
[----:B------:R0:W-:Y:S04]  /*fa50*/  LDGSTS.E.BYPASS.LTC128B.128 [R0+0x2dc00], desc[UR38][R2.64+0x100], !P1 ;  /* 0x2dc0010002007fae */ /* 0x0001e8000c901d66 */
[----:B------:R0:W-:Y:S02]  /*fa60*/  LDGSTS.E.BYPASS.LTC128B.128 [R0+0x31c00], desc[UR38][R2.64+0x180], !P0 ;  /* 0x31c0018002007fae */ /* 0x0001e4000c101d66 */
.L_x_1141:
[----:B------:R-:W-:Y:S05]  /*fa70*/  BSYNC B0 ;  /* 0x0000000000007941 */ /* 0x000fea0003800000 */
.L_x_1140:
[----:B------:R-:W-:Y:S01]  /*fa80*/  NOP ;  /* 0x0000000000007918 */ /* 0x000fe20000000000 */
[----:B------:R-:W-:-:S13]  /*fa90*/  PLOP3.LUT P0, PT, PT, PT, PT, 0x80, 0x0 ;  /* 0x000000000000781c */ /* 0x000fda0003f0f070 */
.L_x_1142:
[----:B------:R-:W-:Y:S02]  /*faa0*/  PLOP3.LUT P1, PT, P1, P0, PT, 0xa2, 0x0 ;  /* 0x000000000000781c */ /* 0x000fe40000f21472 */
[----:B------:R-:W-:-:S08]  /*fab0*/  @P0 R2UR P1, UR4, R18 ;  /* 0x00000000120402ca */ /* 0x000fd00000020000 */
[----:B------:R-:W-:-:S05]  /*fac0*/  @P0 PLOP3.LUT P0, PT, P1, PT, PT, 0x80, 0x0 ;  /* 0x000000000000081c */ /* 0x000fca0000f0f070 */
[----:B------:R-:W-:Y:S01]  /*fad0*/  @!P1 SYNCS.ARRIVE.TRANS64.RED.A0T1 RZ, [UR4+0x32410], RZ ;  /* 0x032410ffffff99a7 */ /* 0x000fe20008200404 */
[----:B------:R-:W-:Y:S07]  /*fae0*/  @!P1 ARRIVES.LDGSTSBAR.64.TRANSCNT [UR4+0x32410] ;  /* 0x03241000ff0099b0 */ /* 0x000fee0008000a84 */
[----:B------:R-:W-:Y:S05]  /*faf0*/  @P0 BRA.U.ANY `(.L_x_1142) ;  /* 0xfffffffd00e80947 */ /* 0x000fea000393ffff */
[----:B0-----:R-:W3:Y:S02]  /*fb00*/  LDL.LU R2, [R1+0x70] ;  /* 0x0000700001027983 */ /* 0x001ee40000300800 */
[----:B---3--:R-:W-:-:S05]  /*fb10*/  VIADD R2, R2, 0x1 ;  /* 0x0000000102027836 */ /* 0x008fca0000000000 */
        /* <DEDUP_REMOVED lines=10> */
.L_x_1278:
[----:B------:R-:W-:Y:S05]  /*fbc0*/  BSYNC B0 ;  /* 0x0000000000007941 */ /* 0x000fea0003800000 */
.L_x_1143:
[----:B------:R-:W3:Y:S01]  /*fbd0*/  LDL R2, [R1+0x14] ;  /* 0x0000140001027983 */ /* 0x000ee20000100800 */
[----:B------:R-:W-:Y:S01]  /*fbe0*/  BSSY B0, `(.L_x_1145) ;  /* 0x000005a000007945 */ /* 0x000fe20003800000 */
[----:B---3--:R-:W-:-:S13]  /*fbf0*/  LOP3.LUT P0, RZ, R2, 0x1, RZ, 0xc0, !PT ;  /* 0x0000000102ff7812 */ /* 0x008fda000780c0ff */
[----:B------:R-:W-:Y:S05]  /*fc00*/  @!P0 BRA `(.L_x_1146) ;  /* 0x00000004005c8947 */ /* 0x000fea0003800000 */
[----:B------:R-:W0:Y:S01]  /*fc10*/  LDL R4, [R1+0x18] ;  /* 0x0000180001047983 */ /* 0x000e220000100800 */
[----:B------:R-:W1:Y:S02]  /*fc20*/  S2R R2, SR_TID.X ;  /* 0x0000000000027919 */ /* 0x000e640000002100 */
[----:B-1----:R-:W-:Y:S01]  /*fc30*/  LOP3.LUT R3, R2, 0x7f, RZ, 0xc0, !PT ;  /* 0x0000007f02037812 */ /* 0x002fe200078ec0ff */
[----:B------:R-:W-:Y:S01]  /*fc40*/  IMAD R2, R19, 0x8, R18 ;  /* 0x0000000813027824 */ /* 0x000fe200078e0212 */
[----:B------:R-:W-:Y:S02]  /*fc50*/  BSSY B1, `(.L_x_1147) ;  /* 0x0000005000017945 */ /* 0x000fe40003800000 */
[----:B------:R-:W-:Y:S02]  /*fc60*/  ISETP.NE.AND P1, PT, R3, RZ, PT ;  /* 0x000000ff0300720c */ /* 0x000fe40003f25270 */
[----:B0-----:R-:W-:-:S04]  /*fc70*/  SHF.L.U32 R0, R4, 0x1f, RZ ;  /* 0x0000001f04007819 */ /* 0x001fc800000006ff */
[----:B------:R-:W0:Y:S02]  /*fc80*/  SYNCS.PHASECHK.TRANS64.TRYWAIT P0, [R2+URZ+0x32460], R0 ;  /* 0x03246000020075a7 */ /* 0x000e24000800017f */
[----:B0-----:R-:W-:Y:S05]  /*fc90*/  @!P0 BRA `(.L_x_1148) ;  /* 0x0000005400048947 */ /* 0x001fea0003800000 */
.L_x_1279:
[----:B------:R-:W-:Y:S05]  /*fca0*/  BSYNC B1 ;  /* 0x0000000000017941 */ /* 0x000fea0003800000 */
.L_x_1147:
[----:B------:R-:W-:Y:S04]  /*fcb0*/  BSSY B1, `(.L_x_1149) ;  /* 0x0000009000017945 */ /* 0x000fe80003800000 */
[----:B------:R-:W-:Y:S05]  /*fcc0*/  @P1 BRA `(.L_x_1150) ;  /* 0x00000000001c1947 */ /* 0x000fea0003800000 */
[----:B------:R-:W1:Y:S01]  /*fcd0*/  S2R R3, SR_TID.X ;  /* 0x0000000000037919 */ /* 0x000e620000002100 */
[----:B0-----:R-:W-:-:S04]  /*fce0*/  IMAD.MOV.U32 R0, RZ, RZ, 0xc000 ;  /* 0x0000c000ff007424 */ /* 0x001fc800078e00ff */
[----:B------:R3:W-:Y:S01]  /*fcf0*/  SYNCS.ARRIVE.TRANS64 RZ, [R2+URZ+0x32450], R0 ;  /* 0x0324500002ff79a7 */ /* 0x0007e2000800003f */
[----:B-1----:R-:W-:-:S04]  /*fd00*/  LOP3.LUT R3, R3, 0x1f, RZ, 0xc0, !PT ;  /* 0x0000001f03037812 */ /* 0x002fc800078ec0ff */
[----:B------:R-:W-:-:S13]  /*fd10*/  ISETP.NE.AND P0, PT, R3, RZ, PT ;  /* 0x000000ff0300720c */ /* 0x000fda0003f05270 */
[----:B---3--:R-:W-:Y:S05]  /*fd20*/  @!P0 BRA `(.L_x_1150) ;  /* 0x0000000000048947 */ /* 0x008fea0003800000 */
[----:B------:R-:W-:Y:S01]  /*fd30*/  BPT.TRAP 0x1 ;  /* 0x000000040000795c */ /* 0x000fe20000300000 */
.L_x_1150:
[----:B------:R-:W-:Y:S05]  /*fd40*/  BSYNC B1 ;  /* 0x0000000000017941 */ /* 0x000fea0003800000 */
.L_x_1149:
[----:B------:R-:W3:Y:S04]  /*fd50*/  LDL R4, [R1+0x20] ;  /* 0x0000200001047983 */ /* 0x000ee80000100800 */
[----:B------:R-:W3:Y:S01]  /*fd60*/  LDL.LU R3, [R1+0x30] ;  /* 0x0000300001037983 */ /* 0x000ee20000300800 */
        /* <DEDUP_REMOVED lines=8> */
[----:B---3--:R-:W-:-:S02]  /*fdf0*/  IMAD R3, R3, 0x60, R4 ;  /* 0x0000006003037824 */ /* 0x008fc400078e0204 */
[----:B------:R-:W-:-:S07]  /*fe00*/  VIADD R4, R0, 0x400 ;  /* 0x0000040000047836 */ /* 0x000fce0000000000 */
.L_x_1151:
        /* <DEDUP_REMOVED lines=15> */
.L_x_1152:
        /* <DEDUP_REMOVED lines=15> */
.L_x_1153:
        /* <DEDUP_REMOVED lines=15> */
.L_x_1154:
        /* <DEDUP_REMOVED lines=10> */
.L_x_1146:
[----:B------:R-:W-:Y:S05]  /*10180*/  BSYNC B0 ;  /* 0x0000000000007941 */ /* 0x000fea0003800000 */
.L_x_1145:
[----:B------:R-:W0:Y:S04]  /*10190*/  LDL R4, [R1+0x3c] ;  /* 0x00003c0001047983 */ /* 0x000e280000100800 */
[----:B------:R-:W3:Y:S01]  /*101a0*/  LDL R5, [R1+0x24] ;  /* 0x0000240001057983 */ /* 0x000ee20000100800 */
[----:B------:R-:W-:Y:S01]  /*101b0*/  BSSY B0, `(.L_x_1155) ;  /* 0x00001f3000007945 */ /* 0x000fe20003800000 */
[----:B0-----:R-:W-:-:S05]  /*101c0*/  VIADD R0, R4, 0xfffffffe ;  /* 0xfffffffe04007836 */ /* 0x001fca0000000000 */
[----:B---3--:R-:W-:-:S13]  /*101d0*/  ISETP.GE.AND P0, PT, R0, R5, PT ;  /* 0x000000050000720c */ /* 0x008fda0003f06270 */
[----:B------:R-:W-:Y:S05]  /*101e0*/  @!P0 BRA `(.L_x_1156) ;  /* 0x0000001c00bc8947 */ /* 0x000fea0003800000 */
[----:B------:R-:W3:Y:S04]  /*101f0*/  LDL.LU R7, [R1+0x74] ;  /* 0x0000740001077983 */ /* 0x000ee80000300800 */
[----:B--2---:R-:W2:Y:S04]  /*10200*/  LDL.LU R6, [R1+0x40] ;  /* 0x0000400001067983 */ /* 0x004ea80000300800 */
[----:B------:R-:W4:Y:S01]  /*10210*/  LDL.LU R4, [R1+0x5c] ;  /* 0x00005c0001047983 */ /* 0x000f220000300800 */
[----:B------:R-:W-:Y:S01]  /*10220*/  LOP3.LUT R8, RZ, R5, RZ, 0x33, !PT ;  /* 0x00000005ff087212 */ /* 0x000fe200078e33ff */
[----:B------:R-:W-:Y:S01]  /*10230*/  BSSY B2, `(.L_x_1157) ;  /* 0x00000a8000027945 */ /* 0x000fe20003800000 */
[----:B---3--:R-:W-:-:S04]  /*10240*/  VIADD R2, R7, 0x1 ;  /* 0x0000000107027836 */ /* 0x008fc80000000000 */
[----:B--2---:R-:W-:-:S05]  /*10250*/  IMAD R2, R2, R6, RZ ;  /* 0x0000000602027224 */ /* 0x004fca00078e02ff */
        /* <DEDUP_REMOVED lines=41> */
.L_x_1161:
[----:B------:R-:W2:Y:S01]  /*104f0*/  S2R R2, SR_TID.X ;  /* 0x0000000000027919 */ /* 0x000ea20000002100 */
[----:B-1----:R-:W-:Y:S01]  /*10500*/  SHF.L.U32 R6, R9, 0x1f, RZ ;  /* 0x0000001f09067819 */ /* 0x002fe200000006ff */
[----:B------:R-:W-:Y:S01]  /*10510*/  BSSY B3, `(.L_x_1162) ;  /* 0x0000006000037945 */ /* 0x000fe20003800000 */
[----:B--2---:R-:W-:Y:S01]  /*10520*/  LOP3.LUT R3, R2, 0x7f, RZ, 0xc0, !PT ;  /* 0x0000007f02037812 */ /* 0x004fe200078ec0ff */
[----:B------:R-:W-:-:S03]  /*10530*/  IMAD R2, R19, 0x8, R18 ;  /* 0x0000000813027824 */ /* 0x000fc600078e0212 */
[----:B------:R-:W-:Y:S01]  /*10540*/  ISETP.NE.AND P1, PT, R3, RZ, PT ;  /* 0x000000ff0300720c */ /* 0x000fe20003f25270 */
[----:B------:R-:W1:Y:S02]  /*10550*/  SYNCS.PHASECHK.TRANS64.TRYWAIT P0, [R2+URZ+0x32440], R6 ;  /* 0x03244006020075a7 */ /* 0x000e64000800017f */
[----:B-1----:R-:W-:Y:S10]  /*10560*/  @!P0 BRA `(.L_x_1163) ;  /* 0x0000004800e48947 */ /* 0x002ff40003800000 */
.L_x_1280:
[----:B------:R-:W-:Y:S05]  /*10570*/  BSYNC B3 ;  /* 0x0000000000037941 */ /* 0x000fea0003800000 */
.L_x_1162:
[----:B------:R-:W-:Y:S04]  /*10580*/  BSSY B3, `(.L_x_1164) ;  /* 0x0000009000037945 */ /* 0x000fe80003800000 */
[----:B------:R-:W-:Y:S05]  /*10590*/  @P1 BRA `(.L_x_1165) ;  /* 0x00000000001c1947 */ /* 0x000fea0003800000 */
[----:B------:R-:W2:Y:S02]  /*105a0*/  S2R R3, SR_TID.X ;  /* 0x0000000000037919 */ /* 0x000ea40000002100 */
[----:B--2---:R-:W-:Y:S01]  /*105b0*/  LOP3.LUT R5, R3, 0x1f, RZ, 0xc0, !PT ;  /* 0x0000001f03057812 */ /* 0x004fe200078ec0ff */
[----:B------:R-:W-:-:S03]  /*105c0*/  IMAD.MOV.U32 R3, RZ, RZ, 0x3000 ;  /* 0x00003000ff037424 */ /* 0x000fc600078e00ff */
[----:B------:R-:W-:Y:S01]  /*105d0*/  ISETP.NE.AND P0, PT, R5, RZ, PT ;  /* 0x000000ff0500720c */ /* 0x000fe20003f05270 */
[----:B------:R2:W-:-:S12]  /*105e0*/  SYNCS.ARRIVE.TRANS64 RZ, [R2+URZ+0x32430], R3 ;  /* 0x0324300302ff79a7 */ /* 0x0005d8000800003f */
[----:B--2---:R-:W-:Y:S05]  /*105f0*/  @!P0 BRA `(.L_x_1165) ;  /* 0x0000000000048947 */ /* 0x004fea0003800000 */
[----:B------:R-:W-:Y:S01]  /*10600*/  BPT.TRAP 0x1 ;  /* 0x000000040000795c */ /* 0x000fe20000300000 */
.L_x_1165:
[----:B------:R-:W-:Y:S05]  /*10610*/  BSYNC B3 ;  /* 0x0000000000037941 */ /* 0x000fea0003800000 */
.L_x_1164:
        /* <DEDUP_REMOVED lines=12> */
.L_x_1166:
        /* <DEDUP_REMOVED lines=13> */
.L_x_1281:
[----:B------:R-:W-:Y:S05]  /*107b0*/  BSYNC B3 ;  /* 0x0000000000037941 */ /* 0x000fea0003800000 */
.L_x_1167:
[----:B------:R-:W-:Y:S01]  /*107c0*/  BSSY B3, `(.L_x_1169) ;  /* 0x000000b000037945 */ /* 0x000fe20003800000 */
[----:B01----:R-:W-:Y:S02]  /*107d0*/  IMAD.MOV.U32 R6, RZ, RZ, 0x0 ;  /* 0x00000000ff067424 */ /* 0x003fe400078e00ff */
[----:B------:R-:W-:Y:S01]  /*107e0*/  IMAD.MOV.U32 R7, RZ, RZ, 0x14f00000 ;  /* 0x14f00000ff077424 */ /* 0x000fe200078e00ff */
[----:B------:R-:W-:Y:S06]  /*107f0*/  @P1 BRA `(.L_x_1170) ;  /* 0x00000000001c1947 */ /* 0x000fec0003800000 */
[----:B------:R-:W0:Y:S02]  /*10800*/  S2R R3, SR_TID.X ;  /* 0x0000000000037919 */ /* 0x000e240000002100 */
[----:B0-----:R-:W-:Y:S01]  /*10810*/  LOP3.LUT R5, R3, 0x1f, RZ, 0xc0, !PT ;  /* 0x0000001f03057812 */ /* 0x001fe200078ec0ff */
[----:B------:R-:W-:-:S03]  /*10820*/  IMAD.MOV.U32 R3, RZ, RZ, 0xc000 ;  /* 0x0000c000ff037424 */ /* 0x000fc600078e00ff */
[----:B------:R-:W-:Y:S01]  /*10830*/  ISETP.NE.AND P0, PT, R5, RZ, PT ;  /* 0x000000ff0500720c */ /* 0x000fe20003f05270 */
[----:B------:R0:W-:-:S12]  /*10840*/  SYNCS.ARRIVE.TRANS64 RZ, [R2+URZ+0x32450], R3 ;  /* 0x0324500302ff79a7 */ /* 0x0001d8000800003f */
[----:B0-----:R-:W-:Y:S05]  /*10850*/  @!P0 BRA `(.L_x_1170) ;  /* 0x0000000000048947 */ /* 0x001fea0003800000 */
[----:B------:R-:W-:Y:S01]  /*10860*/  BPT.TRAP 0x1 ;  /* 0x000000040000795c */ /* 0x000fe20000300000 */
.L_x_1170:
[----:B------:R-:W-:Y:S05]  /*10870*/  BSYNC B3 ;  /* 0x0000000000037941 */ /* 0x000fea0003800000 */
.L_x_1169:
        /* <DEDUP_REMOVED lines=9> */
.L_x_1171:
        /* <DEDUP_REMOVED lines=15> */
.L_x_1172:
        /* <DEDUP_REMOVED lines=15> */
.L_x_1173:
        /* <DEDUP_REMOVED lines=15> */
.L_x_1174:
        /* <DEDUP_REMOVED lines=10> */
.L_x_1160:
[----:B------:R-:W-:Y:S05]  /*10c80*/  BSYNC B1 ;  /* 0x0000000000017941 */ /* 0x000fea0003800000 */
.L_x_1159:
[----:B------:R-:W2:Y:S02]  /*10c90*/  LDL.LU R5, [R1+0x3c] ;  /* 0x00003c0001057983 */ /* 0x000ea40000300800 */
[----:B--2---:R-:W-:-:S07]  /*10ca0*/  VIADD R0, R5, 0xfffffffd ;  /* 0xfffffffd05007836 */ /* 0x004fce0000000000 */
.L_x_1158:
[----:B------:R-:W-:Y:S05]  /*10cb0*/  BSYNC B2 ;  /* 0x0000000000027941 */ /* 0x000fea0003800000 */
.L_x_1157:
[----:B------:R-:W-:Y:S01]  /*10cc0*/  VIADD R8, R8, 0xfffffffe ;  /* 0xfffffffe08087836 */ /* 0x000fe20000000000 */
[----:B------:R-:W-:-:S04]  /*10cd0*/  LOP3.LUT R4, RZ, R4, RZ, 0x33, !PT ;  /* 0x00000004ff047212 */ /* 0x000fc800078e33ff */
[----:B------:R-:W-:-:S13]  /*10ce0*/  ISETP.NE.AND P0, PT, R8, R4, PT ;  /* 0x000000040800720c */ /* 0x000fda0003f05270 */
[----:B------:R-:W-:Y:S05]  /*10cf0*/  @!P0 BRA `(.L_x_1156) ;  /* 0x0000001000f88947 */ /* 0x000fea0003800000 */
.L_x_1207:
        /* <DEDUP_REMOVED lines=35> */
.L_x_1177:
[----:B------:R-:W1:Y:S01]  /*10f30*/  S2R R2, SR_TID.X ;  /* 0x0000000000027919 */ /* 0x000e620000002100 */
[----:B------:R-:W-:Y:S01]  /*10f40*/  SHF.L.U32 R3, R6, 0x1f, RZ ;  /* 0x0000001f06037819 */ /* 0x000fe200000006ff */
[----:B------:R-:W-:Y:S01]  /*10f50*/  BSSY B2, `(.L_x_1178) ;  /* 0x0000006000027945 */ /* 0x000fe20003800000 */
[----:B-1----:R-:W-:Y:S01]  /*10f60*/  LOP3.LUT R4, R2, 0x7f, RZ, 0xc0, !PT ;  /* 0x0000007f02047812 */ /* 0x002fe200078ec0ff */
[----:B------:R-:W-:-:S03]  /*10f70*/  IMAD R2, R7, 0x8, R18 ;  /* 0x0000000807027824 */ /* 0x000fc600078e0212 */
[----:B------:R-:W-:Y:S01]  /*10f80*/  ISETP.NE.AND P1, PT, R4, RZ, PT ;  /* 0x000000ff0400720c */ /* 0x000fe20003f25270 */
[----:B------:R-:W1:Y:S02]  /*10f90*/  SYNCS.PHASECHK.TRANS64.TRYWAIT P0, [R2+URZ+0x32440], R3 ;  /* 0x03244003020075a7 */ /* 0x000e64000800017f */
[----:B-1----:R-:W-:Y:S10]  /*10fa0*/  @!P0 BRA `(.L_x_1179) ;  /* 0x00000040007c8947 */ /* 0x002ff40003800000 */
.L_x_1282:
[----:B------:R-:W-:Y:S05]  /*10fb0*/  BSYNC B2 ;  /* 0x0000000000027941 */ /* 0x000fea0003800000 */
.L_x_1178:
        /* <DEDUP_REMOVED lines=9> */
.L_x_1181:
[----:B------:R-:W-:Y:S05]  /*11050*/  BSYNC B2 ;  /* 0x0000000000027941 */ /* 0x000fea0003800000 */
.L_x_1180:
        /* <DEDUP_REMOVED lines=12> */
.L_x_1182:
        /* <DEDUP_REMOVED lines=13> */
.L_x_1283:
[----:B------:R-:W-:Y:S05]  /*111f0*/  BSYNC B2 ;  /* 0x0000000000027941 */ /* 0x000fea0003800000 */
.L_x_1183:
        /* <DEDUP_REMOVED lines=11> */
.L_x_1186:
[----:B------:R-:W-:Y:S05]  /*112b0*/  BSYNC B2 ;  /* 0x0000000000027941 */ /* 0x000fea0003800000 */
.L_x_1185:
        /* <DEDUP_REMOVED lines=9> */
.L_x_1187:
        /* <DEDUP_REMOVED lines=15> */
.L_x_1188:
        /* <DEDUP_REMOVED lines=15> */
.L_x_1189:
        /* <DEDUP_REMOVED lines=15> */
.L_x_1190:
        /* <DEDUP_REMOVED lines=10> */
.L_x_1176:
[----:B------:R-:W-:Y:S05]  /*116c0*/  BSYNC B1 ;  /* 0x0000000000017941 */ /* 0x000fea0003800000 */
.L_x_1175:
        /* <DEDUP_REMOVED lines=16> */
[----:B------:R-:W2:Y:S01]  /*117d0*/  LDL R10, [R1+0x1c] ;  /* 0x00001c00010a7983 */ /* 0x000ea20000100800 */
[----:B------:R-:W1:Y:S01]  /*117e0*/  LDC R5, c[0x0][0x43c] ;  /* 0x00010f00ff057b82 */ /* 0x000e620000000800 */
[----:B------:R-:W-:Y:S02]  /*117f0*/  ULDC.64 UR6, c[0x0][0x428] ;  /* 0x00010a0000067ab9 */ /* 0x000fe40000000a00 */
[----:B0-----:R-:W3:Y:S01]  /*11800*/  LDL R9, [R1+0x8] ;  /* 0x0000080001097983 */ /* 0x001ee20000100800 */
[----:B-1----:R-:W-:-:S13]  /*11810*/  ISETP.NE.AND P0, PT, R5, 0x1, PT ;  /* 0x000000010500780c */ /* 0x002fda0003f05270 */
[----:B------:R-:W0:Y:S02]  /*11820*/  @P0 LDC.64 R2, c[0x0][0x440] ;  /* 0x00011000ff020b82 */ /* 0x000e240000000a00 */
[----:B0-----:R-:W-:-:S04]  /*11830*/  @P0 IMAD.HI.U32 R4, R6, R2, RZ ;  /* 0x0000000206040227 */ /* 0x001fc800078e00ff */
[----:B------:R-:W-:Y:S01]  /*11840*/  IMAD.MOV.U32 R2, RZ, RZ, R6 ;  /* 0x000000ffff027224 */ /* 0x000fe200078e0006 */
[----:B------:R-:W-:-:S04]  /*11850*/  @P0 SHF.R.U32.HI R2, RZ, R3, R4 ;  /* 0x00000003ff020219 */ /* 0x000fc80000011604 */
[--C-:B------:R-:W-:Y:S01]  /*11860*/  SHF.R.S32.HI R3, RZ, 0x1f, R2.reuse ;  /* 0x0000001fff037819 */ /* 0x100fe20000011402 */
[----:B------:R-:W-:-:S04]  /*11870*/  IMAD.MOV R7, RZ, RZ, -R2 ;  /* 0x000000ffff077224 */ /* 0x000fc800078e0a02 */
[----:B------:R-:W-:Y:S02]  /*11880*/  IMAD R7, R5, R7, R6 ;  /* 0x0000000705077224 */ /* 0x000fe400078e0206 */
[----:B--2---:R-:W-:-:S04]  /*11890*/  IMAD R4, R10, UR6, RZ ;  /* 0x000000060a047c24 */ /* 0x004fc8000f8e02ff */
[C---:B---3--:R-:W-:Y:S02]  /*118a0*/  IMAD R4, R9.reuse, UR7, R4 ;  /* 0x0000000709047c24 */ /* 0x048fe4000f8e0204 */
[----:B------:R-:W-:-:S04]  /*118b0*/  IMAD.WIDE.U32 R2, R9, UR6, R2 ;  /* 0x0000000609027c25 */ /* 0x000fc8000f8e0002 */
[----:B------:R-:W-:Y:S01]  /*118c0*/  IMAD.IADD R3, R4, 0x1, R3 ;  /* 0x0000000104037824 */ /* 0x000fe200078e0203 */
[----:B------:R-:W-:-:S04]  /*118d0*/  LEA R4, P0, R2, UR4, 0x2 ;  /* 0x0000000402047c11 */ /* 0x000fc8000f8010ff */
[----:B------:R-:W-:-:S05]  /*118e0*/  LEA.HI.X R5, R2, UR5, R3, 0x2, P0 ;  /* 0x0000000502057c11 */ /* 0x000fca00080f1403 */
[----:B------:R1:W5:Y:S04]  /*118f0*/  LDG.E R16, desc[UR38][R4.64] ;  /* 0x0000002604107981 */ /* 0x000368000c1e1900 */
.L_x_1193:
[----:B------:R-:W1:Y:S01]  /*11900*/  S2R R2, SR_TID.X ;  /* 0x0000000000027919 */ /* 0x000e620000002100 */
[----:B------:R-:W-:Y:S01]  /*11910*/  IMAD R3, R19, 0x8, R18 ;  /* 0x0000000813037824 */ /* 0x000fe200078e0212 */
[----:B------:R-:W-:Y:S01]  /*11920*/  BSSY B2, `(.L_x_1194) ;  /* 0x0000006000027945 */ /* 0x000fe20003800000 */
[----:B-1----:R-:W-:Y:S02]  /*11930*/  LOP3.LUT R4, R2, 0x7f, RZ, 0xc0, !PT ;  /* 0x0000007f02047812 */ /* 0x002fe400078ec0ff */
[----:B------:R-:W-:Y:S02]  /*11940*/  SHF.L.U32 R2, R8, 0x1f, RZ ;  /* 0x0000001f08027819 */ /* 0x000fe400000006ff */
[----:B------:R-:W-:Y:S02]  /*11950*/  ISETP.NE.AND P1, PT, R4, RZ, PT ;  /* 0x000000ff0400720c */ /* 0x000fe40003f25270 */
[----:B------:R-:W1:Y:S02]  /*11960*/  SYNCS.PHASECHK.TRANS64.TRYWAIT P0, [R3+URZ+0x32440], R2 ;  /* 0x03244002030075a7 */ /* 0x000e64000800017f */
[----:B-1----:R-:W-:Y:S09]  /*11970*/  @!P0 BRA `(.L_x_1195) ;  /* 0x0000003800308947 */ /* 0x002ff20003800000 */
.L_x_1284:
[----:B------:R-:W-:Y:S05]  /*11980*/  BSYNC B2 ;  /* 0x0000000000027941 */ /* 0x000fea0003800000 */
.L_x_1194:
        /* <DEDUP_REMOVED lines=9> */
.L_x_1197:
[----:B------:R-:W-:Y:S05]  /*11a20*/  BSYNC B2 ;  /* 0x0000000000027941 */ /* 0x000fea0003800000 */
.L_x_1196:
        /* <DEDUP_REMOVED lines=12> */
.L_x_1198:
        /* <DEDUP_REMOVED lines=13> */
.L_x_1285:
[----:B------:R-:W-:Y:S05]  /*11bc0*/  BSYNC B2 ;  /* 0x0000000000027941 */ /* 0x000fea0003800000 */
.L_x_1199:
        /* <DEDUP_REMOVED lines=11> */
.L_x_1202:
[----:B------:R-:W-:Y:S05]  /*11c80*/  BSYNC B2 ;  /* 0x0000000000027941 */ /* 0x000fea0003800000 */
.L_x_1201:
        /* <DEDUP_REMOVED lines=9> */
.L_x_1203:
        /* <DEDUP_REMOVED lines=15> */
.L_x_1204:
        /* <DEDUP_REMOVED lines=15> */
.L_x_1205:
        /* <DEDUP_REMOVED lines=15> */
.L_x_1206:
        /* <DEDUP_REMOVED lines=10> */
.L_x_1192:
[----:B------:R-:W-:Y:S05]  /*12090*/  BSYNC B1 ;  /* 0x0000000000017941 */ /* 0x000fea0003800000 */
.L_x_1191:
[----:B------:R-:W2:Y:S01]  /*120a0*/  LDL R5, [R1+0x24] ;  /* 0x0000240001057983 */ /* 0x000ea20000100800 */
[----:B------:R-:W-:Y:S01]  /*120b0*/  VIADD R0, R0, 0xfffffffe ;  /* 0xfffffffe00007836 */ /* 0x000fe20000000000 */
[----:B--2---:R-:W-:-:S13]  /*120c0*/  ISETP.GT.AND P0, PT, R6, R5, PT ;  /* 0x000000050600720c */ /* 0x004fda0003f04270 */
[----:B------:R-:W-:Y:S05]  /*120d0*/  @P0 BRA `(.L_x_1207) ;  /* 0xffffffec00080947 */ /* 0x000fea000383ffff */
.L_x_1156:
[----:B------:R-:W-:Y:S05]  /*120e0*/  BSYNC B0 ;  /* 0x0000000000007941 */ /* 0x000fea0003800000 */
.L_x_1155:
[----:B------:R-:W1:Y:S02]  /*120f0*/  S2R R2, SR_TID.X ;  /* 0x0000000000027919 */ /* 0x000e640000002100 */
[----:B-1----:R-:W-:Y:S02]  /*12100*/  LOP3.LUT R3, R2, 0x7f, RZ, 0xc0, !PT ;  /* 0x0000007f02037812 */ /* 0x002fe400078ec0ff */
[----:B------:R-:W3:Y:S01]  /*12110*/  LDL.LU R2, [R1+0x18] ;  /* 0x0000180001027983 */ /* 0x000ee20000300800 */
[----:B------:R-:W-:Y:S01]  /*12120*/  VIADD R19, R19, 0x1 ;  /* 0x0000000113137836 */ /* 0x000fe20000000000 */
[----:B------:R-:W-:Y:S01]  /*12130*/  ISETP.NE.AND P1, PT, R3, RZ, PT ;  /* 0x000000ff0300720c */ /* 0x000fe20003f25270 */
[----:B------:R-:W-:Y:S03]  /*12140*/  BSSY B0, `(.L_x_1208) ;  /* 0x0000013000007945 */ /* 0x000fe60003800000 */
[----:B------:R-:W-:-:S04]  /*12150*/  ISETP.NE.AND P0, PT, R19, 0x2, PT ;  /* 0x000000021300780c */ /* 0x000fc80003f05270 */
[----:B------:R-:W-:-:S04]  /*12160*/  SEL R0, RZ, 0x1, P0 ;  /* 0x00000001ff007807 */ /* 0x000fc80000000000 */
[----:B---3--:R-:W-:-:S05]  /*12170*/  LOP3.LUT R2, R2, R0, RZ, 0x3c, !PT ;  /* 0x0000000002027212 */ /* 0x008fca00078e3cff */
[----:B------:R1:W-:Y:S01]  /*12180*/  STL [R1+0x18], R2 ;  /* 0x0000180201007387 */ /* 0x0003e20000100800 */
[----:B------:R-:W-:Y:S05]  /*12190*/  @P1 BRA `(.L_x_1209) ;  /* 0x0000000000341947 */ /* 0x000fea0003800000 */
[----:B------:R-:W3:Y:S01]  /*121a0*/  S2R R3, SR_LANEID ;  /* 0x0000000000037919 */ /* 0x000ee20000000000 */
[----:B------:R-:W-:Y:S02]  /*121b0*/  VOTEU.ANY UR4, UPT, PT ;  /* 0x0000000000047886 */ /* 0x000fe400038e0100 */
[----:B------:R-:W3:Y:S08]  /*121c0*/  FLO.U32 R0, UR4 ;  /* 0x0000000400007d00 */ /* 0x000ef000080e0000 */
[----:B------:R-:W4:Y:S01]  /*121d0*/  POPC R5, UR4 ;  /* 0x0000000400057d09 */ /* 0x000f220008000000 */
[----:B---3--:R-:W-:-:S02]  /*121e0*/  ISETP.EQ.U32.AND P1, PT, R0, R3, PT ;  /* 0x000000030000720c */ /* 0x008fc40003f22070 */
[----:B-1----:R-:W4:Y:S11]  /*121f0*/  LDC.64 R2, c[0x0][0xd60] ;  /* 0x00035800ff027b82 */ /* 0x002f360000000a00 */
[----:B----4-:R-:W3:Y:S01]  /*12200*/  @P1 ATOMG.E.ADD.STRONG.GPU PT, R3, desc[UR38][R2.64], R5 ;  /* 0x00000005020319a8 */ /* 0x010ee200081ee1e6 */
[----:B------:R-:W1:Y:S02]  /*12210*/  S2R R4, SR_LTMASK ;  /* 0x0000000000047919 */ /* 0x000e640000003900 */
[----:B-1----:R-:W-:-:S04]  /*12220*/  LOP3.LUT R4, R4, UR4, RZ, 0xc0, !PT ;  /* 0x0000000404047c12 */ /* 0x002fc8000f8ec0ff */
[----:B------:R-:W1:Y:S01]  /*12230*/  POPC R7, R4 ;  /* 0x0000000400077309 */ /* 0x000e620000000000 */
[----:B---3--:R-:W1:Y:S02]  /*12240*/  SHFL.IDX PT, R0, R3, R0, 0x1f ;  /* 0x00001f0003007589 */ /* 0x008e6400000e0000 */
[----:B-1----:R-:W-:-:S05]  /*12250*/  IADD3 R0, R0, UR40, R7 ;  /* 0x0000002800007c10 */ /* 0x002fca000fffe007 */
[----:B------:R3:W-:Y:S02]  /*12260*/  STL [R1], R0 ;  /* 0x0000000001007387 */ /* 0x0007e40000100800 */
.L_x_1209:
[----:B------:R-:W-:Y:S05]  /*12270*/  BSYNC B0 ;  /* 0x0000000000007941 */ /* 0x000fea0003800000 */
.L_x_1208:
[----:B------:R-:W-:-:S07]  /*12280*/  SEL R19, R19, RZ, P0 ;  /* 0x000000ff13137207 */ /* 0x000fce0000000000 */
.L_x_1121:
[----:B------:R-:W-:Y:S05]  /*12290*/  BSYNC B7 ;  /* 0x0000000000077941 */ /* 0x000fea0003800000 */
.L_x_1119:
[----:B---34-:R-:W3:Y:S02]  /*122a0*/  LDL R0, [R1+0x14] ;  /* 0x0000140001007983 */ /* 0x018ee40000100800 */
[----:B---3--:R-:W-:-:S13]  /*122b0*/  LOP3.LUT P0, RZ, R0, 0x40, RZ, 0xc0, !PT ;  /* 0x0000004000ff7812 */ /* 0x008fda000780c0ff */
        /* <DEDUP_REMOVED lines=12> */
.L_x_1210:
[----:B------:R-:W3:Y:S01]  /*12380*/  S2R R0, SR_TID.X ;  /* 0x0000000000007919 */ /* 0x000ee20000002100 */
[----:B------:R-:W-:Y:S01]  /*12390*/  UMOV UR4, 0xffffffff ;  /* 0xffffffff00047882 */ /* 0x000fe20000000000 */
[----:B---3--:R-:W-:-:S04]  /*123a0*/  LOP3.LUT R16, R0, 0x1f, RZ, 0xc0, !PT ;  /* 0x0000001f00107812 */ /* 0x008fc800078ec0ff */
[----:B------:R-:W-:Y:S01]  /*123b0*/  ISETP.NE.AND P0, PT, R16, 0x1f, PT ;  /* 0x0000001f1000780c */ /* 0x000fe20003f05270 */
[----:B------:R-:W-:-:S12]  /*123c0*/  BRA.DIV UR4, `(.L_x_1212) ;  /* 0x0000002e04c47947 */ /* 0x000fd8000b800000 */
[----:B------:R-:W1:Y:S01]  /*123d0*/  LDL.LU R3, [R1] ;  /* 0x0000000001037983 */ /* 0x000e620000300800 */
[----:B------:R-:W-:-:S03]  /*123e0*/  ULDC UR4, c[0x0][0xd3c] ;  /* 0x00034f0000047ab9 */ /* 0x000fc60000000800 */
[----:B------:R-:W3:Y:S01]  /*123f0*/  LDL R4, [R1+0xc] ;  /* 0x00000c0001047983 */ /* 0x000ee20000100800 */
[----:B-1----:R-:W-:Y:S02]  /*12400*/  IMAD.MOV.U32 R10, RZ, RZ, R3 ;  /* 0x000000ffff0a7224 */ /* 0x002fe400078e0003 */
[----:B---3--:R-:W-:-:S05]  /*12410*/  IMAD.IADD R0, R4, 0x1, R16 ;  /* 0x0000000104007824 */ /* 0x008fca00078e0210 */
[----:B------:R-:W-:-:S13]  /*12420*/  ISETP.GE.OR P1, PT, R0, UR4, !P0 ;  /* 0x0000000400007c0c */ /* 0x000fda000c726670 */
[----:B------:R-:W1:Y:S08]  /*12430*/  @!P1 LDC.64 R2, c[0x0][0xd80] ;  /* 0x00036000ff029b82 */ /* 0x000e700000000a00 */
[----:B------:R-:W3:Y:S01]  /*12440*/  @!P1 LDC.64 R4, c[0x0][0xd78] ;  /* 0x00035e00ff049b82 */ /* 0x000ee20000000a00 */
[----:B-1----:R-:W-:-:S05]  /*12450*/  @!P1 IMAD.WIDE R2, R0, 0x4, R2 ;  /* 0x0000000400029825 */ /* 0x002fca00078e0202 */
[----:B--2---:R3:W2:Y:S02]  /*12460*/  @!P1 LDG.E R6, desc[UR38][R2.64] ;  /* 0x0000002602069981 */ /* 0x0046a4000c1e1900 */
[----:B---3--:R-:W-:-:S06]  /*12470*/  @!P1 IMAD.WIDE R2, R0, 0x4, R4 ;  /* 0x0000000400029825 */ /* 0x008fcc00078e0204 */
[----:B------:R-:W3:Y:S01]  /*12480*/  @!P1 LDG.E R2, desc[UR38][R2.64] ;  /* 0x0000002602029981 */ /* 0x000ee2000c1e1900 */
[----:B------:R-:W-:Y:S01]  /*12490*/  IMAD.MOV.U32 R5, RZ, RZ, RZ ;  /* 0x000000ffff057224 */ /* 0x000fe200078e00ff */
[C---:B------:R-:W-:Y:S01]  /*124a0*/  ISETP.GE.U32.AND P2, PT, R16.reuse, 0x2, PT ;  /* 0x000000021000780c */ /* 0x040fe20003f46070 */
[----:B------:R-:W-:Y:S01]  /*124b0*/  IMAD.MOV.U32 R8, RZ, RZ, RZ ;  /* 0x000000ffff087224 */ /* 0x000fe200078e00ff */
[C---:B------:R-:W-:Y:S01]  /*124c0*/  ISETP.GE.U32.AND P3, PT, R16.reuse, 0x4, PT ;  /* 0x000000041000780c */ /* 0x040fe20003f66070 */
[----:B------:R-:W-:Y:S01]  /*124d0*/  SHFL.IDX PT, R0, R10, RZ, 0x1f ;  /* 0x00001fff0a007589 */ /* 0x000fe200000e0000 */
[C---:B------:R-:W-:Y:S02]  /*124e0*/  ISETP.GE.U32.AND P4, PT, R16.reuse, 0x8, PT ;  /* 0x000000081000780c */ /* 0x040fe40003f86070 */
[----:B------:R-:W-:Y:S01]  /*124f0*/  ISETP.GE.U32.AND P5, PT, R16, 0x10, PT ;  /* 0x000000101000780c */ /* 0x000fe20003fa6070 */
[----:B------:R-:W-:Y:S01]  /*12500*/  SHFL.IDX PT, R7, R10, 0x1, 0x1f ;  /* 0x00201f000a077f89 */ /* 0x000fe200000e0000 */
[----:B--2---:R-:W-:-:S02]  /*12510*/  @!P1 IMAD.MOV.U32 R5, RZ, RZ, R6 ;  /* 0x000000ffff059224 */ /* 0x004fc400078e0006 */
[----:B------:R-:W-:Y:S02]  /*12520*/  IMAD.MOV.U32 R6, RZ, RZ, RZ ;  /* 0x000000ffff067224 */ /* 0x000fe400078e00ff */
[----:B---3--:R-:W-:Y:S01]  /*12530*/  @!P1 IMAD.MOV.U32 R6, RZ, RZ, R2 ;  /* 0x000000ffff069224 */ /* 0x008fe200078e0002 */
[----:B------:R-:W-:-:S03]  /*12540*/  ISETP.NE.AND P1, PT, R16, RZ, PT ;  /* 0x000000ff1000720c */ /* 0x000fc60003f25270 */
[----:B------:R-:W-:-:S05]  /*12550*/  IMAD R2, R6, R5, RZ ;  /* 0x0000000506027224 */ /* 0x000fca00078e02ff */
        /* <DEDUP_REMOVED lines=16> */
.L_x_1295:
[----:B------:R-:W-:Y:S02]  /*12660*/  ULDC UR4, c[0x0][0xd38] ;  /* 0x00034e0000047ab9 */ /* 0x000fe40000000800 */
[----:B------:R-:W-:-:S04]  /*12670*/  IMAD.U32 R3, RZ, RZ, UR4 ;  /* 0x00000004ff037e24 */ /* 0x000fc8000f8e00ff */
[----:B-1----:R-:W-:-:S04]  /*12680*/  IMAD R9, R9, R3, RZ ;  /* 0x0000000309097224 */ /* 0x002fc800078e02ff */
[----:B------:R-:W-:-:S05]  /*12690*/  IMAD.IADD R4, R7, 0x1, R9 ;  /* 0x0000000107047824 */ /* 0x000fca00078e0209 */
[----:B------:R-:W-:-:S13]  /*126a0*/  ISETP.GT.AND P6, PT, R4, R0, PT ;  /* 0x000000000400720c */ /* 0x000fda0003fc4270 */
[----:B------:R-:W-:Y:S05]  /*126b0*/  @P6 BRA `(.L_x_1213) ;  /* 0x0000000000ac6947 */ /* 0x000fea0003800000 */
.L_x_1216:
[----:B------:R-:W2:Y:S01]  /*126c0*/  LDL.LU R3, [R1+0xc] ;  /* 0x00000c0001037983 */ /* 0x000ea20000300800 */
[----:B0-----:R-:W0:Y:S01]  /*126d0*/  LDC R2, c[0x0][0xd3c] ;  /* 0x00034f00ff027b82 */ /* 0x001e220000000800 */
        /* <DEDUP_REMOVED lines=35> */
.L_x_1303:
[----:B------:R-:W-:Y:S02]  /*12910*/  ULDC UR4, c[0x0][0xd38] ;  /* 0x00034e0000047ab9 */ /* 0x000fe40000000800 */
[----:B------:R-:W-:-:S04]  /*12920*/  IMAD.U32 R3, RZ, RZ, UR4 ;  /* 0x00000004ff037e24 */ /* 0x000fc8000f8e00ff */
[----:B-1----:R-:W-:-:S04]  /*12930*/  IMAD R9, R9, R3, RZ ;  /* 0x0000000309097224 */ /* 0x002fc800078e02ff */
[----:B------:R-:W-:-:S05]  /*12940*/  IMAD.IADD R4, R9, 0x1, R4 ;  /* 0x0000000109047824 */ /* 0x000fca00078e0204 */
[----:B------:R-:W-:-:S13]  /*12950*/  ISETP.GT.AND P6, PT, R4, R0, PT ;  /* 0x000000000400720c */ /* 0x000fda0003fc4270 */
[----:B------:R-:W-:Y:S05]  /*12960*/  @!P6 BRA `(.L_x_1216) ;  /* 0xfffffffc0054e947 */ /* 0x000fea000383ffff */
.L_x_1213:
        /* <DEDUP_REMOVED lines=9> */
.L_x_1308:
[----:B------:R-:W-:-:S13]  /*12a00*/  ISETP.NE.AND P0, PT, R7, RZ, PT ;  /* 0x000000ff0700720c */ /* 0x000fda0003f05270 */
[----:B------:R-:W-:Y:S05]  /*12a10*/  @!P0 BRA `(.L_x_1218) ;  /* 0x0000000000148947 */ /* 0x000fea0003800000 */
[----:B------:R-:W-:Y:S01]  /*12a20*/  UMOV UR4, 0xffffffff ;  /* 0xffffffff00047882 */ /* 0x000fe20000000000 */
[----:B------:R-:W-:Y:S02]  /*12a30*/  VIADD R12, R4, 0xffffffff ;  /* 0xffffffff040c7836 */ /* 0x000fe40000000000 */
[----:B------:R-:W-:Y:S05]  /*12a40*/  BRA.DIV UR4, `(.L_x_1219) ;  /* 0x0000003204b87947 */ /* 0x000fea000b800000 */
[----:B0-----:R0:W4:Y:S02]  /*12a50*/  SHFL.IDX PT, R2, R2, R12, 0x1f ;  /* 0x00001f0c02027589 */ /* 0x00112400000e0000 */
.L_x_1311:
[----:B----4-:R-:W-:-:S07]  /*12a60*/  IMAD.MOV.U32 R8, RZ, RZ, R2 ;  /* 0x000000ffff087224 */ /* 0x010fce00078e0002 */
.L_x_1218:
[----:B------:R-:W4:Y:S01]  /*12a70*/  LDL.LU R10, [R1+0xc] ;  /* 0x00000c00010a7983 */ /* 0x000f220000300800 */
[----:B--2---:R-:W-:Y:S01]  /*12a80*/  IABS R7, R5 ;  /* 0x0000000500077213 */ /* 0x004fe20000000000 */
[----:B------:R-:W-:-:S03]  /*12a90*/  IMAD R9, R8, R3, R9 ;  /* 0x0000000308097224 */ /* 0x000fc600078e0209 */
[----:B0-----:R-:W0:Y:S01]  /*12aa0*/  I2F.RP R2, R7 ;  /* 0x0000000700027306 */ /* 0x001e220000209400 */
[----:B------:R-:W-:Y:S01]  /*12ab0*/  IMAD.IADD R0, R0, 0x1, -R9 ;  /* 0x0000000100007824 */ /* 0x000fe200078e0a09 */
[----:B------:R2:W-:Y:S02]  /*12ac0*/  STL [R1], R9 ;  /* 0x0000000901007387 */ /* 0x0005e40000100800 */
[----:B--2---:R-:W-:-:S04]  /*12ad0*/  IABS R9, R5 ;  /* 0x0000000500097213 */ /* 0x004fc80000000000 */
        /* <DEDUP_REMOVED lines=56> */
.L_x_1214:
        /* <DEDUP_REMOVED lines=10> */
.L_x_1220:
[----:B-1----:R-:W2:Y:S04]  /*12f00*/  LDL R2, [R1+0xc] ;  /* 0x00000c0001027983 */ /* 0x002ea80000100800 */
[----:B------:R-:W3:Y:S04]  /*12f10*/  LDL R3, [R1+0x8] ;  /* 0x0000080001037983 */ /* 0x000ee80000100800 */
[----:B0-----:R-:W4:Y:S04]  /*12f20*/  LDL R4, [R1] ;  /* 0x0000000001047983 */ /* 0x001f280000100800 */
[----:B------:R-:W4:Y:S01]  /*12f30*/  LDL R5, [R1+0x4] ;  /* 0x0000040001057983 */ /* 0x000f220000100800 */
[----:B------:R-:W0:Y:S01]  /*12f40*/  S2R R0, SR_TID.X ;  /* 0x0000000000007919 */ /* 0x000e220000002100 */
[----:B------:R-:W-:Y:S05]  /*12f50*/  WARPSYNC.ALL ;  /* 0x0000000000007948 */ /* 0x000fea0003800000 */
[----:B0-----:R-:W-:Y:S01]  /*12f60*/  LOP3.LUT R0, R0, 0x1f, RZ, 0xc0, !PT ;  /* 0x0000001f00007812 */ /* 0x001fe200078ec0ff */
[----:B------:R-:W-:Y:S03]  /*12f70*/  BAR.SYNC.DEFER_BLOCKING 0x4, 0x180 ;  /* 0x0106000000007b1d */ /* 0x000fe60000010000 */
[----:B------:R-:W-:-:S13]  /*12f80*/  ISETP.NE.AND P0, PT, R0, RZ, PT ;  /* 0x000000ff0000720c */ /* 0x000fda0003f05270 */
[----:B------:R-:W0:Y:S01]  /*12f90*/  @!P0 S2R R0, SR_CgaCtaId ;  /* 0x0000000000008919 */ /* 0x000e220000008800 */
[----:B--2---:R-:W-:Y:S01]  /*12fa0*/  IMAD.MOV.U32 R7, RZ, RZ, R2 ;  /* 0x000000ffff077224 */ /* 0x004fe200078e0002 */
[----:B------:R-:W-:Y:S01]  /*12fb0*/  @!P0 MOV R2, 0x400 ;  /* 0x0000040000028802 */ /* 0x000fe20000000f00 */
[----:B---3--:R-:W-:-:S03]  /*12fc0*/  IMAD.MOV.U32 R6, RZ, RZ, R3 ;  /* 0x000000ffff067224 */ /* 0x008fc600078e0003 */
[----:B0-----:R-:W-:-:S05]  /*12fd0*/  @!P0 LEA R18, R0, R2, 0x18 ;  /* 0x0000000200128211 */ /* 0x001fca00078ec0ff */
[----:B----4-:R3:W-:Y:S01]  /*12fe0*/  @!P0 STS.128 [R18+0x324d0], R4 ;  /* 0x0324d00412008388 */ /* 0x0107e20000000c00 */
[----:B------:R-:W-:Y:S06]  /*12ff0*/  BAR.ARV 0x5, 0x180 ;  /* 0x0146000000007b1d */ /* 0x000fec0000002000 */
.L_x_1211:
[----:B------:R-:W4:Y:S01]  /*13000*/  LDL R0, [R1+0xc] ;  /* 0x00000c0001007983 */ /* 0x000f220000100800 */
[----:B------:R-:W-:Y:S02]  /*13010*/  ULDC UR4, c[0x0][0xd3c] ;  /* 0x00034f0000047ab9 */ /* 0x000fe40000000800 */
[----:B----4-:R-:W-:-:S13]  /*13020*/  ISETP.GE.AND P0, PT, R0, UR4, PT ;  /* 0x0000000400007c0c */ /* 0x010fda000bf06270 */
[----:B------:R-:W-:Y:S05]  /*13030*/  @!P0 BRA `(.L_x_1221) ;  /* 0xffffff9c00ec8947 */ /* 0x000fea000383ffff */
[----:B------:R-:W-:Y:S05]  /*13040*/  BSYNC B8 ;  /* 0x0000000000087941 */ /* 0x000fea0003800000 */
.L_x_1113:
        /* <DEDUP_REMOVED lines=12> */
.L_x_1312:
[----:B------:R-:W-:Y:S05]  /*13110*/  BSYNC B0 ;  /* 0x0000000000007941 */ /* 0x000fea0003800000 */
.L_x_1222:
[----:B------:R-:W-:-:S03]  /*13120*/  UMOV UR4, 0xffffffff ;  /* 0xffffffff00047882 */ /* 0x000fc60000000000 */
[----:B------:R-:W-:Y:S05]  /*13130*/  BRA.DIV UR4, `(.L_x_1224) ;  /* 0x0000002e04387947 */ /* 0x000fea000b800000 */
[----:B------:R-:W1:Y:S02]  /*13140*/  S2R R2, SR_TID.X ;  /* 0x0000000000027919 */ /* 0x000e640000002100 */
[----:B-1----:R-:W-:-:S04]  /*13150*/  SHF.R.U32.HI R2, RZ, 0x5, R2 ;  /* 0x00000005ff027819 */ /* 0x002fc80000011602 */
[----:B------:R-:W-:-:S05]  /*13160*/  LOP3.LUT R2, R2, 0x3, RZ, 0xc0, !PT ;  /* 0x0000000302027812 */ /* 0x000fca00078ec0ff */
[----:B------:R1:W2:Y:S02]  /*13170*/  SHFL.IDX PT, R14, R2, RZ, 0x1f ;  /* 0x00001fff020e7589 */ /* 0x0002a400000e0000 */
.L_x_1315:
[----:B--2---:R-:W-:Y:S01]  /*13180*/  ISETP.NE.AND P0, PT, R14, RZ, PT ;  /* 0x000000ff0e00720c */ /* 0x004fe20003f05270 */
[----:B------:R-:W-:-:S12]  /*13190*/  BSSY B0, `(.L_x_1225) ;  /* 0x0000025000007945 */ /* 0x000fd80003800000 */
[----:B------:R-:W-:Y:S05]  /*131a0*/  @P0 BRA `(.L_x_1226) ;  /* 0x00000000008c0947 */ /* 0x000fea0003800000 */
[----:B------:R-:W-:-:S03]  /*131b0*/  UMOV UR4, 0xffffffff ;  /* 0xffffffff00047882 */ /* 0x000fc60000000000 */
[----:B------:R-:W-:Y:S05]  /*131c0*/  BRA.DIV UR4, `(.L_x_1227) ;  /* 0x0000002e04487947 */ /* 0x000fea000b800000 */
[----:B------:R-:W-:-:S13]  /*131d0*/  ELECT P6, URZ, PT ;  /* 0x00000000003f782f */ /* 0x000fda00038c0000 */
.L_x_1318:
[----:B------:R-:W-:Y:S05]  /*131e0*/  @!P6 BRA `(.L_x_1226) ;  /* 0x00000000007ce947 */ /* 0x000fea0003800000 */
[----:B-1----:R-:W2:Y:S02]  /*131f0*/  LDL.LU R2, [R1+0x84] ;  /* 0x0000840001027983 */ /* 0x002ea40000300800 */
[----:B--2---:R-:W-:-:S04]  /*13200*/  LOP3.LUT R2, R2, 0x2, RZ, 0xfc, !PT ;  /* 0x0000000202027812 */ /* 0x004fc800078efcff */
[----:B------:R-:W-:-:S13]  /*13210*/  ISETP.NE.AND P2, PT, R2, 0x3, PT ;  /* 0x000000030200780c */ /* 0x000fda0003f45270 */
[----:B------:R-:W-:Y:S05]  /*13220*/  @!P2 BRA `(.L_x_1228) ;  /* 0x000000000004a947 */ /* 0x000fea0003800000 */
[----:B------:R-:W-:Y:S01]  /*13230*/  BPT.TRAP 0x1 ;  /* 0x000000040000795c */ /* 0x000fe20000300000 */
.L_x_1228:
        /* <DEDUP_REMOVED lines=13> */
.L_x_1319:
[----:B------:R-:W1:Y:S02]  /*13310*/  SYNCS.PHASECHK.TRANS64.TRYWAIT P0, [R7+URZ], R2 ;  /* 0x00000002070075a7 */ /* 0x000e64000800017f */
[----:B-1----:R-:W-:Y:S05]  /*13320*/  @!P0 BRA `(.L_x_1230) ;  /* 0x0000002c00248947 */ /* 0x002fea0003800000 */
.L_x_1320:
[----:B------:R-:W-:Y:S05]  /*13330*/  @!P2 BRA `(.L_x_1231) ;  /* 0x000000000004a947 */ /* 0x000fea0003800000 */
[----:B------:R-:W-:Y:S01]  /*13340*/  BPT.TRAP 0x1 ;  /* 0x000000040000795c */ /* 0x000fe20000300000 */
.L_x_1231:
[----:B------:R-:W-:-:S04]  /*13350*/  VIADD R0, R0, 0x32460 ;  /* 0x0003246000007836 */ /* 0x000fc80000000000 */
[----:B------:R-:W-:-:S04]  /*13360*/  IMAD R4, R19, 0x8, R0 ;  /* 0x0000000813047824 */ /* 0x000fc800078e0200 */
[----:B------:R-:W2:Y:S02]  /*13370*/  SYNCS.PHASECHK.TRANS64.TRYWAIT P0, [R4+URZ], R5 ;  /* 0x00000005040075a7 */ /* 0x000ea4000800017f */
[----:B--2---:R-:W-:Y:S05]  /*13380*/  @!P0 BRA `(.L_x_1232) ;  /* 0x0000002c00208947 */ /* 0x004fea0003800000 */
.L_x_1321:
[----:B------:R-:W-:-:S07]  /*13390*/  IMAD R3, R3, 0x8, R0 ;  /* 0x0000000803037824 */ /* 0x000fce00078e0200 */
.L_x_1233:
[----:B---3--:R3:W4:Y:S02]  /*133a0*/  SYNCS.PHASECHK.TRANS64.TRYWAIT P0, [R3+URZ], R2 ;  /* 0x00000002030075a7 */ /* 0x008724000800017f */
[----:B----4-:R-:W-:Y:S05]  /*133b0*/  @!P0 NANOSLEEP.SYNCS 0x989680 ;  /* 0x009896800000895d */ /* 0x010fea0003900000 */
[----:B------:R-:W4:Y:S02]  /*133c0*/  @!P0 SYNCS.PHASECHK.TRANS64 P0, [R3+URZ], R2 ;  /* 0x00000002030085a7 */ /* 0x000f24000800007f */
[----:B----4-:R-:W-:Y:S05]  /*133d0*/  @!P0 BRA `(.L_x_1233) ;  /* 0xfffffffc00f08947 */ /* 0x010fea000383ffff */
.L_x_1226:
[----:B------:R-:W-:Y:S05]  /*133e0*/  BSYNC B0 ;  /* 0x0000000000007941 */ /* 0x000fea0003800000 */
.L_x_1225:
[----:B------:R-:W-:Y:S05]  /*133f0*/  EXIT ;  /* 0x000000000000794d */ /* 0x000fea0003800000 */
.L_x_1063:
[----:B-1----:R1:W2:Y:S02]  /*13400*/  SYNCS.PHASECHK.TRANS64.TRYWAIT P0, [R7+URZ+0x32400], R4 ;  /* 0x03240004070075a7 */ /* 0x0022a4000800017f */
[----:B--2---:R-:W-:Y:S05]  /*13410*/  @!P0 NANOSLEEP.SYNCS 0x989680 ;  /* 0x009896800000895d */ /* 0x004fea0003900000 */
[----:B------:R-:W2:Y:S02]  /*13420*/  @!P0 SYNCS.PHASECHK.TRANS64 P0, [R7+URZ+0x32400], R4 ;  /* 0x03240004070085a7 */ /* 0x000ea4000800007f */
[----:B--2---:R-:W-:Y:S05]  /*13430*/  @!P0 BRA `(.L_x_1063) ;  /* 0xfffffffc00f08947 */ /* 0x004fea000383ffff */
[----:B------:R-:W-:Y:S05]  /*13440*/  BRA `(.L_x_1234) ;  /* 0xfffffee8006c7947 */ /* 0x000fea000383ffff */
.L_x_1067:
[----:B----4-:R4:W0:Y:S02]  /*13450*/  SYNCS.PHASECHK.TRANS64.TRYWAIT P1, [R0+URZ+0x32430], R5 ;  /* 0x03243005000075a7 */ /* 0x010824000802017f */
[----:B0-----:R-:W-:Y:S05]  /*13460*/  @!P1 NANOSLEEP.SYNCS 0x989680 ;  /* 0x009896800000995d */ /* 0x001fea0003900000 */
[----:B------:R-:W0:Y:S02]  /*13470*/  @!P1 SYNCS.PHASECHK.TRANS64 P1, [R0+URZ+0x32430], R5 ;  /* 0x03243005000095a7 */ /* 0x000e24000802007f */
[----:B0-----:R-:W-:Y:S05]  /*13480*/  @!P1 BRA `(.L_x_1067) ;  /* 0xfffffffc00f09947 */ /* 0x001fea000383ffff */
[----:B------:R-:W-:Y:S05]  /*13490*/  BRA `(.L_x_1066) ;  /* 0xfffffee800947947 */ /* 0x000fea000383ffff */
.L_x_1068:
[----:B------:R0:W0:Y:S02]  /*134a0*/  SYNCS.PHASECHK.TRANS64.TRYWAIT P1, [R7+URZ+0x32410], R4 ;  /* 0x03241004070075a7 */ /* 0x000024000802017f */
[----:B0-----:R-:W-:Y:S05]  /*134b0*/  @!P1 NANOSLEEP.SYNCS 0x989680 ;  /* 0x009896800000995d */ /* 0x001fea0003900000 */
[----:B------:R-:W0:Y:S02]  /*134c0*/  @!P1 SYNCS.PHASECHK.TRANS64 P1, [R7+URZ+0x32410], R4 ;  /* 0x03241004070095a7 */ /* 0x000e24000802007f */
[----:B0-----:R-:W-:Y:S05]  /*134d0*/  @!P1 BRA `(.L_x_1068) ;  /* 0xfffffffc00f09947 */ /* 0x001fea000383ffff */
[----:B------:R-:W-:Y:S05]  /*134e0*/  BRA `(.L_x_1235) ;  /* 0xfffffeec004c7947 */ /* 0x000fea000383ffff */
.L_x_1072:
[----:B------:R0:W0:Y:S02]  /*134f0*/  SYNCS.PHASECHK.TRANS64.TRYWAIT P1, [R0+URZ+0x32450], R5 ;  /* 0x03245005000075a7 */ /* 0x000024000802017f */
[----:B0-----:R-:W-:Y:S05]  /*13500*/  @!P1 NANOSLEEP.SYNCS 0x989680 ;  /* 0x009896800000995d */ /* 0x001fea0003900000 */
[----:B------:R-:W0:Y:S02]  /*13510*/  @!P1 SYNCS.PHASECHK.TRANS64 P1, [R0+URZ+0x32450], R5 ;  /* 0x03245005000095a7 */ /* 0x000e24000802007f */
[----:B0-----:R-:W-:Y:S05]  /*13520*/  @!P1 BRA `(.L_x_1072) ;  /* 0xfffffffc00f09947 */ /* 0x001fea000383ffff */
[----:B------:R-:W-:Y:S05]  /*13530*/  BRA `(.L_x_1071) ;  /* 0xfffffeec00587947 */ /* 0x000fea000383ffff */
.L_x_1077:
[----:B-1----:R-:W-:-:S04]  /*13540*/  IMAD.U32 R21, RZ, RZ, UR5 ;  /* 0x00000005ff157e24 */ /* 0x002fc8000f8e00ff */
[----:B------:R1:W2:Y:S03]  /*13550*/  SYNCS.PHASECHK.TRANS64.TRYWAIT P3, [R21+URZ+0x32430], R20 ;  /* 0x03243014150075a7 */ /* 0x0002a6000806017f */
[----:B--2---:R-:W-:Y:S05]  /*13560*/  @!P3 NANOSLEEP.SYNCS 0x989680 ;  /* 0x009896800000b95d */ /* 0x004fea0003900000 */
[----:B------:R-:W2:Y:S02]  /*13570*/  @!P3 SYNCS.PHASECHK.TRANS64 P3, [R21+URZ+0x32430], R20 ;  /* 0x032430141500b5a7 */ /* 0x000ea4000806007f */
[----:B--2---:R-:W-:Y:S05]  /*13580*/  @!P3 BRA `(.L_x_1077) ;  /* 0xfffffffc00ecb947 */ /* 0x004fea000383ffff */
[----:B------:R-:W-:Y:S05]  /*13590*/  BRA `(.L_x_1076) ;  /* 0xffffff1000e47947 */ /* 0x000fea000383ffff */
.L_x_1081:
[----:B-1----:R-:W-:-:S04]  /*135a0*/  IMAD.U32 R21, RZ, RZ, UR5 ;  /* 0x00000005ff157e24 */ /* 0x002fc8000f8e00ff */
[----:B------:R1:W3:Y:S03]  /*135b0*/  SYNCS.PHASECHK.TRANS64.TRYWAIT P3, [R21+URZ+0x32450], R20 ;  /* 0x03245014150075a7 */ /* 0x0002e6000806017f */
[----:B---3--:R-:W-:Y:S05]  /*135c0*/  @!P3 NANOSLEEP.SYNCS 0x989680 ;  /* 0x009896800000b95d */ /* 0x008fea0003900000 */
[----:B------:R-:W3:Y:S02]  /*135d0*/  @!P3 SYNCS.PHASECHK.TRANS64 P3, [R21+URZ+0x32450], R20 ;  /* 0x032450141500b5a7 */ /* 0x000ee4000806007f */
[----:B---3--:R-:W-:Y:S05]  /*135e0*/  @!P3 BRA `(.L_x_1081) ;  /* 0xfffffffc00ecb947 */ /* 0x008fea000383ffff */
[----:B------:R-:W-:Y:S05]  /*135f0*/  BRA `(.L_x_1080) ;  /* 0xffffff1400607947 */ /* 0x000fea000383ffff */
.L_x_1127:
        /* <DEDUP_REMOVED lines=11> */
.L_x_1237:
[----:B------:R-:W-:Y:S05]  /*136b0*/  BSYNC B0 ;  /* 0x0000000000007941 */ /* 0x000fea0003800000 */
.L_x_1236:
[----:B------:R-:W-:Y:S05]  /*136c0*/  BRA `(.L_x_1238) ;  /* 0xffffffa400e87947 */ /* 0x000fea000383ffff */
.L_x_1129:
[----:B------:R-:W-:Y:S01]  /*136d0*/  BSSY B0, `(.L_x_1239) ;  /* 0x0000006000007945 */ /* 0x000fe20003800000 */
[----:B------:R-:W-:-:S07]  /*136e0*/  IMAD.MOV.U32 R15, RZ, RZ, -0x1 ;  /* 0xffffffffff0f7424 */ /* 0x000fce00078e00ff */
[----:B01-3--:R-:W-:Y:S05]  /*136f0*/  WARPSYNC.COLLECTIVE R15, `(.L_x_1240) ;  /* 0x000000000f0c7348 */ /* 0x00bfea0003c00000 */
[----:B------:R-:W-:Y:S02]  /*13700*/  ELECT P6, UR62, PT ;  /* 0x00000000003e782f */ /* 0x000fe400038c0000 */
[----:B------:R-:W-:Y:S01]  /*13710*/  MOV R14, UR62 ;  /* 0x0000003e000e7c02 */ /* 0x000fe20008000f00 */
[----:B01-3--:R-:W-:Y:S10]  /*13720*/  ENDCOLLECTIVE ;  /* 0x000000000000791b */ /* 0x00bff40003800000 */
.L_x_1240:
[----:B------:R-:W-:Y:S05]  /*13730*/  BSYNC B0 ;  /* 0x0000000000007941 */ /* 0x000fea0003800000 */
.L_x_1239:
[----:B------:R-:W-:Y:S05]  /*13740*/  BRA `(.L_x_1241) ;  /* 0xffffffa400f47947 */ /* 0x000fea000383ffff */
.L_x_1131:
[----:B--2---:R2:W3:Y:S02]  /*13750*/  SYNCS.PHASECHK.TRANS64.TRYWAIT P0, [R0+URZ+0x32440], R2 ;  /* 0x03244002000075a7 */ /* 0x0044e4000800017f */
[----:B---3--:R-:W-:Y:S05]  /*13760*/  @!P0 NANOSLEEP.SYNCS 0x989680 ;  /* 0x009896800000895d */ /* 0x008fea0003900000 */
[----:B------:R-:W3:Y:S02]  /*13770*/  @!P0 SYNCS.PHASECHK.TRANS64 P0, [R0+URZ+0x32440], R2 ;  /* 0x03244002000085a7 */ /* 0x000ee4000800007f */
[----:B---3--:R-:W-:Y:S05]  /*13780*/  @!P0 BRA `(.L_x_1131) ;  /* 0xfffffffc00f08947 */ /* 0x008fea000383ffff */
[----:B------:R-:W-:Y:S05]  /*13790*/  BRA `(.L_x_1242) ;  /* 0xffffffa800547947 */ /* 0x000fea000383ffff */
.L_x_1135:
[----:B------:R0:W5:Y:S01]  /*137a0*/  LDL R2, [R1+0x38] ;  /* 0x0000380001027983 */ /* 0x0001620000100800 */
[----:B------:R-:W-:Y:S02]  /*137b0*/  IMAD.MOV.U32 R13, RZ, RZ, R0 ;  /* 0x000000ffff0d7224 */ /* 0x000fe400078e0000 */
[----:B------:R-:W-:Y:S01]  /*137c0*/  IMAD.MOV.U32 R12, RZ, RZ, RZ ;  /* 0x000000ffff0c7224 */ /* 0x000fe200078e00ff */
[----:B------:R-:W1:Y:S01]  /*137d0*/  S2R R7, SR_TID.X ;  /* 0x0000000000077919 */ /* 0x000e620000002100 */
[----:B------:R-:W-:Y:S02]  /*137e0*/  IMAD.MOV.U32 R11, RZ, RZ, 0x181f ;  /* 0x0000181fff0b7424 */ /* 0x000fe400078e00ff */
[----:B------:R-:W-:-:S07]  /*137f0*/  IMAD.MOV.U32 R15, RZ, RZ, -0x1 ;  /* 0xffffffffff0f7424 */ /* 0x000fce00078e00ff */
[----:B01---5:R-:W-:Y:S05]  /*13800*/  WARPSYNC.COLLECTIVE R15, `(.L_x_1243) ;  /* 0x000000000f087348 */ /* 0x023fea0003c00000 */
[----:B------:R2:W3:Y:S02]  /*13810*/  SHFL.IDX P6, R14, R13, R12, R11 ;  /* 0x0000000c0d0e7389 */ /* 0x0004e400000c000b */
[----:B0123-5:R-:W-:Y:S01]  /*13820*/  ENDCOLLECTIVE ;  /* 0x000000000000791b */ /* 0x02ffe20003800000 */
.L_x_1243:
[----:B------:R-:W-:Y:S02]  /*13830*/  IMAD.MOV.U32 R13, RZ, RZ, R3 ;  /* 0x000000ffff0d7224 */ /* 0x000fe400078e0003 */
[----:B------:R-:W-:Y:S01]  /*13840*/  IMAD.MOV.U32 R4, RZ, RZ, R14 ;  /* 0x000000ffff047224 */ /* 0x000fe200078e000e */
[----:B------:R-:W-:-:S07]  /*13850*/  LOP3.LUT R7, R7, 0x7f, RZ, 0xc0, !PT ;  /* 0x0000007f07077812 */ /* 0x000fce00078ec0ff */
[----:B------:R-:W-:Y:S05]  /*13860*/  WARPSYNC.COLLECTIVE R15, `(.L_x_1244) ;  /* 0x000000000f087348 */ /* 0x000fea0003c00000 */
[----:B------:R0:W1:Y:S02]  /*13870*/  SHFL.IDX P6, R14, R13, R12, R11 ;  /* 0x0000000c0d0e7389 */ /* 0x00006400000c000b */
[----:B01----:R-:W-:Y:S01]  /*13880*/  ENDCOLLECTIVE ;  /* 0x000000000000791b */ /* 0x003fe20003800000 */
.L_x_1244:
[----:B------:R-:W-:Y:S01]  /*13890*/  SHF.R.U32.HI R7, RZ, 0x3, R7 ;  /* 0x00000003ff077819 */ /* 0x000fe20000011607 */
[----:B------:R-:W-:Y:S02]  /*138a0*/  IMAD.MOV.U32 R13, RZ, RZ, R0 ;  /* 0x000000ffff0d7224 */ /* 0x000fe400078e0000 */
[----:B------:R-:W-:Y:S02]  /*138b0*/  IMAD.MOV.U32 R12, RZ, RZ, 0x1 ;  /* 0x00000001ff0c7424 */ /* 0x000fe400078e00ff */
[----:B------:R-:W-:-:S07]  /*138c0*/  IMAD.MOV.U32 R5, RZ, RZ, R14 ;  /* 0x000000ffff057224 */ /* 0x000fce00078e000e */
[----:B------:R-:W-:Y:S05]  /*138d0*/  WARPSYNC.COLLECTIVE R15, `(.L_x_1245) ;  /* 0x000000000f087348 */ /* 0x000fea0003c00000 */
[----:B------:R0:W1:Y:S02]  /*138e0*/  SHFL.IDX P6, R14, R13, R12, R11 ;  /* 0x0000000c0d0e7389 */ /* 0x00006400000c000b */
[----:B01----:R-:W-:Y:S01]  /*138f0*/  ENDCOLLECTIVE ;  /* 0x000000000000791b */ /* 0x003fe20003800000 */
.L_x_1245:
[----:B------:R-:W-:Y:S02]  /*13900*/  IMAD.MOV.U32 R13, RZ, RZ, R3 ;  /* 0x000000ffff0d7224 */ /* 0x000fe400078e0003 */
[----:B------:R-:W-:Y:S02]  /*13910*/  IMAD R2, R2, R8, RZ ;  /* 0x0000000802027224 */ /* 0x000fe400078e02ff */
[----:B------:R-:W-:Y:S02]  /*13920*/  IMAD.IADD R8, R7, 0x1, R6 ;  /* 0x0000000107087824 */ /* 0x000fe400078e0206 */
[----:B------:R-:W-:-:S07]  /*13930*/  IMAD.MOV.U32 R7, RZ, RZ, R14 ;  /* 0x000000ffff077224 */ /* 0x000fce00078e000e */
[----:B------:R-:W-:Y:S05]  /*13940*/  WARPSYNC.COLLECTIVE R15, `(.L_x_1246) ;  /* 0x000000000f087348 */ /* 0x000fea0003c00000 */
[----:B------:R0:W1:Y:S02]  /*13950*/  SHFL.IDX P6, R14, R13, R12, R11 ;  /* 0x0000000c0d0e7389 */ /* 0x00006400000c000b */
[----:B01----:R-:W-:Y:S01]  /*13960*/  ENDCOLLECTIVE ;  /* 0x000000000000791b */ /* 0x003fe20003800000 */
.L_x_1246:
[----:B------:R-:W-:Y:S01]  /*13970*/  ISETP.GE.AND P1, PT, R8, R2, PT ;  /* 0x000000020800720c */ /* 0x000fe20003f26270 */
[----:B------:R0:W-:-:S12]  /*13980*/  STL [R1+0x4], R8 ;  /* 0x0000040801007387 */ /* 0x0001d80000100800 */
[----:B------:R-:W-:Y:S01]  /*13990*/  @!P1 LEA R5, P3, R10, R5, 0x1 ;  /* 0x000000050a059211 */ /* 0x000fe200078608ff */
[----:B------:R-:W-:Y:S02]  /*139a0*/  IMAD.MOV.U32 R13, RZ, RZ, R0 ;  /* 0x000000ffff0d7224 */ /* 0x000fe400078e0000 */
[----:B------:R-:W-:Y:S02]  /*139b0*/  IMAD.MOV.U32 R12, RZ, RZ, 0x2 ;  /* 0x00000002ff0c7424 */ /* 0x000fe400078e00ff */
[----:B------:R-:W-:-:S05]  /*139c0*/  @!P1 IMAD.X R4, RZ, RZ, R4, P3 ;  /* 0x000000ffff049224 */ /* 0x000fca00018e0604 */
[----:B------:R-:W-:Y:S01]  /*139d0*/  @!P1 LOP3.LUT R5, R5, R4, RZ, 0x3c, !PT ;  /* 0x0000000405059212 */ /* 0x000fe200078e3cff */
[----:B0-----:R-:W-:-:S07]  /*139e0*/  IMAD.MOV.U32 R6, RZ, RZ, R14 ;  /* 0x000000ffff067224 */ /* 0x001fce00078e000e */
[----:B------:R-:W-:Y:S05]  /*139f0*/  WARPSYNC.COLLECTIVE R15, `(.L_x_1247) ;  /* 0x000000000f087348 */ /* 0x000fea0003c00000 */
[----:B------:R0:W1:Y:S02]  /*13a00*/  SHFL.IDX P6, R14, R13, R12, R11 ;  /* 0x0000000c0d0e7389 */ /* 0x00006400000c000b */
[----:B01----:R-:W-:Y:S01]  /*13a10*/  ENDCOLLECTIVE ;  /* 0x000000000000791b */ /* 0x003fe20003800000 */
.L_x_1247:
[----:B------:R-:W-:-:S04]  /*13a20*/  @!P1 LOP3.LUT R4, R5, R4, RZ, 0x3c, !PT ;  /* 0x0000000405049212 */ /* 0x000fc800078e3cff */
[----:B------:R-:W-:-:S05]  /*13a30*/  @!P1 LOP3.LUT R5, R5, R4, RZ, 0x3c, !PT ;  /* 0x0000000405059212 */ /* 0x000fca00078e3cff */
[----:B------:R-:W-:Y:S01]  /*13a40*/  @!PT LDS RZ, [RZ] ;  /* 0x00000000fffff984 */ /* 0x000fe20000000800 */
[----:B------:R-:W-:Y:S01]  /*13a50*/  @!PT LDS RZ, [RZ] ;  /* 0x00000000fffff984 */ /* 0x000fe20000000800 */
[----:B------:R-:W-:Y:S01]  /*13a60*/  @!PT LDS RZ, [RZ] ;  /* 0x00000000fffff984 */ /* 0x000fe20000000800 */
[----:B------:R0:W-:Y:S01]  /*13a70*/  @!P1 LDGSTS.E.BYPASS.LTC128B.128 [R9+0x18400], desc[UR38][R4.64], !P0 ;  /* 0x1840000004099fae */ /* 0x0001e2000c101d66 */
[----:B------:R-:W-:Y:S02]  /*13a80*/  IMAD.MOV.U32 R13, RZ, RZ, R3 ;  /* 0x000000ffff0d7224 */ /* 0x000fe400078e0003 */
[----:B0-----:R-:W-:-:S05]  /*13a90*/  VIADD R5, R8, 0x10 ;  /* 0x0000001008057836 */ /* 0x001fca0000000000 */
[----:B------:R-:W-:Y:S01]  /*13aa0*/  ISETP.GE.AND P2, PT, R5, R2, PT ;  /* 0x000000020500720c */ /* 0x000fe20003f46270 */
[----:B------:R0:W-:-:S12]  /*13ab0*/  STL [R1+0x44], R5 ;  /* 0x0000440501007387 */ /* 0x0001d80000100800 */
[----:B0-----:R-:W-:Y:S01]  /*13ac0*/  @!P2 LEA R5, P1, R10, R6, 0x1 ;  /* 0x000000060a05a211 */ /* 0x001fe200078208ff */
[----:B------:R-:W-:-:S12]  /*13ad0*/  IMAD.MOV.U32 R6, RZ, RZ, R14 ;  /* 0x000000ffff067224 */ /* 0x000fd800078e000e */
[----:B------:R-:W-:Y:S05]  /*13ae0*/  WARPSYNC.COLLECTIVE R15, `(.L_x_1248) ;  /* 0x000000000f087348 */ /* 0x000fea0003c00000 */
[----:B------:R0:W1:Y:S02]  /*13af0*/  SHFL.IDX P6, R14, R13, R12, R11 ;  /* 0x0000000c0d0e7389 */ /* 0x00006400000c000b */
[----:B01----:R-:W-:Y:S01]  /*13b00*/  ENDCOLLECTIVE ;  /* 0x000000000000791b */ /* 0x003fe20003800000 */
.L_x_1248:
[----:B------:R-:W-:Y:S02]  /*13b10*/  @!P2 IMAD.X R4, RZ, RZ, R7, P1 ;  /* 0x000000ffff04a224 */ /* 0x000fe400008e0607 */
[----:B------:R-:W-:-:S03]  /*13b20*/  VIADD R7, R8, 0x20 ;  /* 0x0000002008077836 */ /* 0x000fc60000000000 */
[----:B------:R-:W-:Y:S02]  /*13b30*/  @!P2 LOP3.LUT R5, R5, R4, RZ, 0x3c, !PT ;  /* 0x000000040505a212 */ /* 0x000fe400078e3cff */
[----:B------:R-:W-:Y:S01]  /*13b40*/  ISETP.GE.AND P1, PT, R7, R2, PT ;  /* 0x000000020700720c */ /* 0x000fe20003f26270 */
[----:B------:R0:W-:Y:S01]  /*13b50*/  STL [R1+0x50], R7 ;  /* 0x0000500701007387 */ /* 0x0001e20000100800 */
[----:B------:R-:W-:Y:S01]  /*13b60*/  @!P2 LOP3.LUT R4, R5, R4, RZ, 0x3c, !PT ;  /* 0x000000040504a212 */ /* 0x000fe200078e3cff */
[----:B------:R-:W-:-:S03]  /*13b70*/  IMAD.MOV.U32 R13, RZ, RZ, R0 ;  /* 0x000000ffff0d7224 */ /* 0x000fc600078e0000 */
[----:B------:R-:W-:Y:S01]  /*13b80*/  @!P2 LOP3.LUT R5, R5, R4, RZ, 0x3c, !PT ;  /* 0x000000040505a212 */ /* 0x000fe200078e3cff */
[----:B------:R-:W-:-:S04]  /*13b90*/  IMAD.MOV.U32 R12, RZ, RZ, 0x3 ;  /* 0x00000003ff0c7424 */ /* 0x000fc800078e00ff */
[----:B------:R-:W-:Y:S01]  /*13ba0*/  @!PT LDS RZ, [RZ] ;  /* 0x00000000fffff984 */ /* 0x000fe20000000800 */
[----:B------:R-:W-:Y:S01]  /*13bb0*/  @!PT LDS RZ, [RZ] ;  /* 0x00000000fffff984 */ /* 0x000fe20000000800 */
[----:B------:R-:W-:Y:S01]  /*13bc0*/  @!PT LDS RZ, [RZ] ;  /* 0x00000000fffff984 */ /* 0x000fe20000000800 */
[----:B------:R1:W-:Y:S01]  /*13bd0*/  @!P2 LDGSTS.E.BYPASS.LTC128B.128 [R9+0x18c00], desc[UR38][R4.64], !P0 ;  /* 0x18c000000409afae */ /* 0x0003e2000c101d66 */
[----:B0-----:R-:W-:-:S05]  /*13be0*/  VIADD R7, R8, 0x30 ;  /* 0x0000003008077836 */ /* 0x001fca0000000000 */
[----:B------:R0:W-:Y:S01]  /*13bf0*/  STL [R1+0x54], R7 ;  /* 0x0000540701007387 */ /* 0x0001e20000100800 */
[----:B-1----:R-:W-:-:S07]  /*13c00*/  IMAD.MOV.U32 R4, RZ, RZ, R14 ;  /* 0x000000ffff047224 */ /* 0x002fce00078e000e */
[----:B0-----:R-:W-:Y:S05]  /*13c10*/  WARPSYNC.COLLECTIVE R15, `(.L_x_1249) ;  /* 0x000000000f087348 */ /* 0x001fea0003c00000 */
[----:B------:R1:W2:Y:S02]  /*13c20*/  SHFL.IDX P6, R14, R13, R12, R11 ;  /* 0x0000000c0d0e7389 */ /* 0x0002a400000c000b */
[----:B012---:R-:W-:Y:S01]  /*13c30*/  ENDCOLLECTIVE ;  /* 0x000000000000791b */ /* 0x007fe20003800000 */
.L_x_1249:
[----:B------:R-:W-:-:S05]  /*13c40*/  @!P1 LEA R5, P2, R10, R4, 0x1 ;  /* 0x000000040a059211 */ /* 0x000fca00078408ff */
[----:B------:R-:W-:-:S05]  /*13c50*/  @!P1 IMAD.X R4, RZ, RZ, R6, P2 ;  /* 0x000000ffff049224 */ /* 0x000fca00010e0606 */
[----:B------:R-:W-:Y:S01]  /*13c60*/  @!P1 LOP3.LUT R5, R5, R4, RZ, 0x3c, !PT ;  /* 0x0000000405059212 */ /* 0x000fe200078e3cff */
[----:B------:R-:W-:-:S03]  /*13c70*/  IMAD.MOV.U32 R13, RZ, RZ, R3 ;  /* 0x000000ffff0d7224 */ /* 0x000fc600078e0003 */
[----:B------:R-:W-:-:S04]  /*13c80*/  @!P1 LOP3.LUT R4, R5, R4, RZ, 0x3c, !PT ;  /* 0x0000000405049212 */ /* 0x000fc800078e3cff */
[----:B------:R-:W-:Y:S01]  /*13c90*/  @!P1 LOP3.LUT R5, R5, R4, RZ, 0x3c, !PT ;  /* 0x0000000405059212 */ /* 0x000fe200078e3cff */
[----:B------:R-:W-:-:S07]  /*13ca0*/  IMAD.MOV.U32 R6, RZ, RZ, R14 ;  /* 0x000000ffff067224 */ /* 0x000fce00078e000e */
[----:B------:R-:W-:Y:S05]  /*13cb0*/  WARPSYNC.COLLECTIVE R15, `(.L_x_1250) ;  /* 0x000000000f087348 */ /* 0x000fea0003c00000 */
[----:B------:R0:W1:Y:S02]  /*13cc0*/  SHFL.IDX P6, R14, R13, R12, R11 ;  /* 0x0000000c0d0e7389 */ /* 0x00006400000c000b */
[----:B01----:R-:W-:Y:S01]  /*13cd0*/  ENDCOLLECTIVE ;  /* 0x000000000000791b */ /* 0x003fe20003800000 */
.L_x_1250:
[----:B------:R-:W-:Y:S01]  /*13ce0*/  @!PT LDS RZ, [RZ] ;  /* 0x00000000fffff984 */ /* 0x000fe20000000800 */
[----:B------:R-:W-:Y:S01]  /*13cf0*/  @!PT LDS RZ, [RZ] ;  /* 0x00000000fffff984 */ /* 0x000fe20000000800 */
[----:B------:R-:W-:Y:S01]  /*13d00*/  @!PT LDS RZ, [RZ] ;  /* 0x00000000fffff984 */ /* 0x000fe20000000800 */
[----:B------:R0:W-:Y:S01]  /*13d10*/  @!P1 LDGSTS.E.BYPASS.LTC128B.128 [R9+0x19400], desc[UR38][R4.64], !P0 ;  /* 0x1940000004099fae */ /* 0x0001e2000c101d66 */
[----:B------:R-:W-:Y:S01]  /*13d20*/  ISETP.GE.AND P1, PT, R7, R2, PT ;  /* 0x000000020700720c */ /* 0x000fe20003f26270 */
[----:B------:R-:W-:-:S05]  /*13d30*/  VIADD R7, R8, 0x40 ;  /* 0x0000004008077836 */ /* 0x000fca0000000000 */
[----:B------:R1:W-:Y:S01]  /*13d40*/  STL [R1+0x60], R7 ;  /* 0x0000600701007387 */ /* 0x0003e20000100800 */
[----:B------:R-:W-:Y:S02]  /*13d50*/  IMAD.MOV.U32 R13, RZ, RZ, R0 ;  /* 0x000000ffff0d7224 */ /* 0x000fe400078e0000 */
[----:B------:R-:W-:Y:S02]  /*13d60*/  IMAD.MOV.U32 R12, RZ, RZ, 0x4 ;  /* 0x00000004ff0c7424 */ /* 0x000fe400078e00ff */
[----:B0-----:R-:W-:-:S07]  /*13d70*/  IMAD.MOV.U32 R4, RZ, RZ, R14 ;  /* 0x000000ffff047224 */ /* 0x001fce00078e000e */
[----:B-1----:R-:W-:Y:S05]  /*13d80*/  WARPSYNC.COLLECTIVE R15, `(.L_x_1251) ;  /* 0x000000000f087348 */ /* 0x002fea0003c00000 */
[----:B------:R0:W2:Y:S02]  /*13d90*/  SHFL.IDX P6, R14, R13, R12, R11 ;  /* 0x0000000c0d0e7389 */ /* 0x0000a400000c000b */
[----:B012---:R-:W-:Y:S01]  /*13da0*/  ENDCOLLECTIVE ;  /* 0x000000000000791b */ /* 0x007fe20003800000 */
.L_x_1251:
        /* <DEDUP_REMOVED lines=10> */
.L_x_1252:
        /* <DEDUP_REMOVED lines=13> */
.L_x_1253:
        /* <DEDUP_REMOVED lines=10> */
.L_x_1254:
        /* <DEDUP_REMOVED lines=13> */
.L_x_1255:
        /* <DEDUP_REMOVED lines=10> */
.L_x_1256:
[----:B------:R-:W-:Y:S01]  /*14130*/  @!PT LDS RZ, [RZ] ;  /* 0x00000000fffff984 */ /* 0x000fe20000000800 */
[----:B------:R-:W-:Y:S01]  /*14140*/  @!PT LDS RZ, [RZ] ;  /* 0x00000000fffff984 */ /* 0x000fe20000000800 */
[----:B------:R-:W-:Y:S01]  /*14150*/  @!PT LDS RZ, [RZ] ;  /* 0x00000000fffff984 */ /* 0x000fe20000000800 */
[----:B------:R0:W-:Y:S01]  /*14160*/  @!P1 LDGSTS.E.BYPASS.LTC128B.128 [R9+0x1ac00], desc[UR38][R4.64], !P0 ;  /* 0x1ac0000004099fae */ /* 0x0001e2000c101d66 */
[----:B------:R-:W-:Y:S01]  /*14170*/  ISETP.GE.AND P1, PT, R7, R2, PT ;  /* 0x000000020700720c */ /* 0x000fe20003f26270 */
[----:B------:R-:W-:Y:S02]  /*14180*/  IMAD.MOV.U32 R13, RZ, RZ, R0 ;  /* 0x000000ffff0d7224 */ /* 0x000fe400078e0000 */
[----:B------:R-:W-:Y:S02]  /*14190*/  IMAD.MOV.U32 R12, RZ, RZ, 0x7 ;  /* 0x00000007ff0c7424 */ /* 0x000fe400078e00ff */
[----:B0-----:R-:W-:-:S08]  /*141a0*/  IMAD.MOV.U32 R4, RZ, RZ, R14 ;  /* 0x000000ffff047224 */ /* 0x001fd000078e000e */
[----:B------:R-:W-:Y:S05]  /*141b0*/  WARPSYNC.COLLECTIVE R15, `(.L_x_1257) ;  /* 0x000000000f087348 */ /* 0x000fea0003c00000 */
[----:B------:R0:W1:Y:S02]  /*141c0*/  SHFL.IDX P6, R14, R13, R12, R11 ;  /* 0x0000000c0d0e7389 */ /* 0x00006400000c000b */
[----:B01----:R-:W-:Y:S01]  /*141d0*/  ENDCOLLECTIVE ;  /* 0x000000000000791b */ /* 0x003fe20003800000 */
.L_x_1257:
        /* <DEDUP_REMOVED lines=10> */
.L_x_1258:
[----:B------:R-:W-:Y:S01]  /*14280*/  @!PT LDS RZ, [RZ] ;  /* 0x00000000fffff984 */ /* 0x000fe20000000800 */
[----:B------:R-:W-:Y:S01]  /*14290*/  @!PT LDS RZ, [RZ] ;  /* 0x00000000fffff984 */ /* 0x000fe20000000800 */
[----:B------:R-:W-:Y:S01]  /*142a0*/  @!PT LDS RZ, [RZ] ;  /* 0x00000000fffff984 */ /* 0x000fe20000000800 */
[----:B------:R1:W-:Y:S01]  /*142b0*/  @!P1 LDGSTS.E.BYPASS.LTC128B.128 [R9+0x1b400], desc[UR38][R4.64], !P0 ;  /* 0x1b40000004099fae */ /* 0x0003e2000c101d66 */
[----:B------:R-:W-:Y:S01]  /*142c0*/  IMAD.MOV.U32 R3, RZ, RZ, R14 ;  /* 0x000000ffff037224 */ /* 0x000fe200078e000e */
[----:B------:R-:W-:Y:S06]  /*142d0*/  BRA `(.L_x_1259) ;  /* 0xffffffa800d87947 */ /* 0x000fec000383ffff */
.L_x_1139:
[----:B------:R-:W2:Y:S04]  /*142e0*/  LDL.LU R3, [R1+0x38] ;  /* 0x0000380001037983 */ /* 0x000ea80000300800 */
[----:B------:R-:W3:Y:S04]  /*142f0*/  LDL.LU R15, [R1+0x4] ;  /* 0x00000400010f7983 */ /* 0x000ee80000300800 */
[----:B------:R-:W4:Y:S04]  /*14300*/  LDL.LU R14, [R1+0x44] ;  /* 0x00004400010e7983 */ /* 0x000f280000300800 */
[----:B------:R-:W5:Y:S04]  /*14310*/  LDL.LU R13, [R1+0x50] ;  /* 0x00005000010d7983 */ /* 0x000f680000300800 */
[----:B------:R-:W5:Y:S04]  /*14320*/  LDL.LU R12, [R1+0x54] ;  /* 0x00005400010c7983 */ /* 0x000f680000300800 */
[----:B------:R-:W5:Y:S04]  /*14330*/  LDL.LU R11, [R1+0x60] ;  /* 0x00006000010b7983 */ /* 0x000f680000300800 */
[----:B------:R-:W5:Y:S04]  /*14340*/  LDL.LU R10, [R1+0x64] ;  /* 0x00006400010a7983 */ /* 0x000f680000300800 */
[----:B------:R-:W5:Y:S04]  /*14350*/  LDL.LU R6, [R1+0x68] ;  /* 0x0000680001067983 */ /* 0x000f680000300800 */
[----:B------:R-:W5:Y:S01]  /*14360*/  LDL.LU R9, [R1+0x14] ;  /* 0x0000140001097983 */ /* 0x000f620000300800 */
[----:B------:R-:W-:Y:S01]  /*14370*/  BSSY B0, `(.L_x_1260) ;  /* 0x000001b000007945 */ /* 0x000fe20003800000 */
[----:B--2---:R-:W-:-:S05]  /*14380*/  IMAD R3, R3, R7, RZ ;  /* 0x0000000703037224 */ /* 0x004fca00078e02ff */
[-C--:B---3--:R-:W-:Y:S01]  /*14390*/  ISETP.GE.AND P4, PT, R15, R3.reuse, PT ;  /* 0x000000030f00720c */ /* 0x088fe20003f86270 */
[----:B------:R-:W-:Y:S01]  /*143a0*/  IMAD.MOV.U32 R15, RZ, RZ, -0x1 ;  /* 0xffffffffff0f7424 */ /* 0x000fe200078e00ff */
[-C--:B----4-:R-:W-:Y:S02]  /*143b0*/  ISETP.GE.AND P5, PT, R14, R3.reuse, PT ;  /* 0x000000030e00720c */ /* 0x090fe40003fa6270 */
[----:B-----5:R-:W-:Y:S01]  /*143c0*/  ISETP.GE.AND P6, PT, R13, R3, PT ;  /* 0x000000030d00720c */ /* 0x020fe20003fc6270 */
[----:B------:R-:W-:Y:S01]  /*143d0*/  IMAD.MOV.U32 R13, RZ, RZ, R0 ;  /* 0x000000ffff0d7224 */ /* 0x000fe200078e0000 */
[----:B------:R-:W-:-:S07]  /*143e0*/  LOP3.LUT R9, R9, 0xffffffef, RZ, 0xc0, !PT ;  /* 0xffffffef09097812 */ /* 0x000fce00078ec0ff */
[----:B------:R-:W-:Y:S02]  /*143f0*/  @P4 LOP3.LUT R9, R9, 0x10, RZ, 0xfc, !PT ;  /* 0x0000001009094812 */ /* 0x000fe400078efcff */
[----:B------:R-:W-:Y:S01]  /*14400*/  ISETP.GE.AND P4, PT, R12, R3, PT ;  /* 0x000000030c00720c */ /* 0x000fe20003f86270 */
[----:B------:R-:W-:Y:S01]  /*14410*/  IMAD.MOV.U32 R12, RZ, RZ, RZ ;  /* 0x000000ffff0c7224 */ /* 0x000fe200078e00ff */
[----:B------:R-:W-:-:S04]  /*14420*/  LOP3.LUT R9, R9, 0xfffffff7, RZ, 0xc0, !PT ;  /* 0xfffffff709097812 */ /* 0x000fc800078ec0ff */
[----:B------:R-:W-:Y:S02]  /*14430*/  @P5 LOP3.LUT R9, R9, 0x8, RZ, 0xfc, !PT ;  /* 0x0000000809095812 */ /* 0x000fe400078efcff */
[----:B------:R-:W-:Y:S01]  /*14440*/  ISETP.GE.AND P5, PT, R11, R3, PT ;  /* 0x000000030b00720c */ /* 0x000fe20003fa6270 */
[----:B------:R-:W-:Y:S01]  /*14450*/  IMAD.MOV.U32 R11, RZ, RZ, 0x181f ;  /* 0x0000181fff0b7424 */ /* 0x000fe200078e00ff */
[----:B------:R-:W-:-:S04]  /*14460*/  LOP3.LUT R9, R9, 0xfffffffb, RZ, 0xc0, !PT ;  /* 0xfffffffb09097812 */ /* 0x000fc800078ec0ff */
[----:B------:R-:W-:Y:S02]  /*14470*/  @P6 LOP3.LUT R9, R9, 0x4, RZ, 0xfc, !PT ;  /* 0x0000000409096812 */ /* 0x000fe400078efcff */
[----:B------:R-:W-:Y:S02]  /*14480*/  ISETP.GE.AND P6, PT, R10, R3, PT ;  /* 0x000000030a00720c */ /* 0x000fe40003fc6270 */
[----:B------:R-:W-:-:S04]  /*14490*/  LOP3.LUT R9, R9, 0xfffffffd, RZ, 0xc0, !PT ;  /* 0xfffffffd09097812 */ /* 0x000fc800078ec0ff */
[----:B------:R-:W-:Y:S02]  /*144a0*/  @P4 LOP3.LUT R9, R9, 0x2, RZ, 0xfc, !PT ;  /* 0x0000000209094812 */ /* 0x000fe400078efcff */
[----:B------:R-:W-:Y:S02]  /*144b0*/  ISETP.GE.AND P4, PT, R6, R3, PT ;  /* 0x000000030600720c */ /* 0x000fe40003f86270 */
[----:B------:R-:W-:-:S04]  /*144c0*/  LOP3.LUT R9, R9, 0xffffffdf, RZ, 0xc0, !PT ;  /* 0xffffffdf09097812 */ /* 0x000fc800078ec0ff */
[----:B------:R-:W-:-:S05]  /*144d0*/  @P6 LOP3.LUT R9, R9, 0x20, RZ, 0xfc, !PT ;  /* 0x0000002009096812 */ /* 0x000fca00078efcff */
[----:B------:R0:W-:Y:S02]  /*144e0*/  STL [R1+0x14], R9 ;  /* 0x0000140901007387 */ /* 0x0001e40000100800 */
[----:B0-----:R-:W-:Y:S05]  /*144f0*/  WARPSYNC.COLLECTIVE R15, `(.L_x_1261) ;  /* 0x000000000f087348 */ /* 0x001fea0003c00000 */
[----:B------:R1:W2:Y:S02]  /*14500*/  SHFL.IDX P6, R14, R13, R12, R11 ;  /* 0x0000000c0d0e7389 */ /* 0x0002a400000c000b */
[----:B012---:R-:W-:Y:S01]  /*14510*/  ENDCOLLECTIVE ;  /* 0x000000000000791b */ /* 0x007fe20003800000 */
.L_x_1261:
[----:B------:R-:W-:Y:S05]  /*14520*/  BSYNC B0 ;  /* 0x0000000000007941 */ /* 0x000fea0003800000 */
.L_x_1260:
[----:B------:R0:W5:Y:S04]  /*14530*/  LDL.LU R9, [R1+0x14] ;  /* 0x0000140001097983 */ /* 0x0001680000300800 */
[----:B------:R0:W5:Y:S01]  /*14540*/  LDL R7, [R1+0x10] ;  /* 0x0000100001077983 */ /* 0x0001620000100800 */
[----:B------:R-:W-:Y:S02]  /*14550*/  IMAD.MOV.U32 R13, RZ, RZ, R2 ;  /* 0x000000ffff0d7224 */ /* 0x000fe400078e0002 */
[----:B------:R-:W-:Y:S02]  /*14560*/  IMAD.MOV.U32 R12, RZ, RZ, RZ ;  /* 0x000000ffff0c7224 */ /* 0x000fe400078e00ff */
[----:B------:R-:W-:Y:S02]  /*14570*/  IMAD.MOV.U32 R11, RZ, RZ, 0x181f ;  /* 0x0000181fff0b7424 */ /* 0x000fe400078e00ff */
[----:B------:R-:W-:-:S02]  /*14580*/  IMAD.MOV.U32 R15, RZ, RZ, -0x1 ;  /* 0xffffffffff0f7424 */ /* 0x000fc400078e00ff */
[----:B0-----:R-:W-:-:S07]  /*14590*/  IMAD.MOV.U32 R4, RZ, RZ, R14 ;  /* 0x000000ffff047224 */ /* 0x001fce00078e000e */
[----:B-----5:R-:W-:Y:S05]  /*145a0*/  WARPSYNC.COLLECTIVE R15, `(.L_x_1262) ;  /* 0x000000000f087348 */ /* 0x020fea0003c00000 */
[----:B------:R0:W1:Y:S02]  /*145b0*/  SHFL.IDX P6, R14, R13, R12, R11 ;  /* 0x0000000c0d0e7389 */ /* 0x00006400000c000b */
[----:B01---5:R-:W-:Y:S01]  /*145c0*/  ENDCOLLECTIVE ;  /* 0x000000000000791b */ /* 0x023fe20003800000 */
.L_x_1262:
[----:B------:R-:W-:Y:S02]  /*145d0*/  IMAD.MOV.U32 R13, RZ, RZ, R0 ;  /* 0x000000ffff0d7224 */ /* 0x000fe400078e0000 */
[----:B------:R-:W-:Y:S02]  /*145e0*/  IMAD.MOV.U32 R12, RZ, RZ, 0x1 ;  /* 0x00000001ff0c7424 */ /* 0x000fe400078e00ff */
[----:B------:R-:W-:Y:S01]  /*145f0*/  IMAD.MOV.U32 R5, RZ, RZ, R14 ;  /* 0x000000ffff057224 */ /* 0x000fe200078e000e */
[----:B------:R-:W-:-:S04]  /*14600*/  LOP3.LUT R9, R9, 0xfffffeff, RZ, 0xc0, !PT ;  /* 0xfffffeff09097812 */ /* 0x000fc800078ec0ff */
[----:B------:R-:W-:-:S04]  /*14610*/  @P5 LOP3.LUT R9, R9, 0x100, RZ, 0xfc, !PT ;  /* 0x0000010009095812 */ /* 0x000fc800078efcff */
[C---:B------:R-:W-:Y:S02]  /*14620*/  LOP3.LUT P5, RZ, R9.reuse, 0x10, RZ, 0xc0, !PT ;  /* 0x0000001009ff7812 */ /* 0x040fe400078ac0ff */
[----:B------:R-:W-:-:S04]  /*14630*/  LOP3.LUT R9, R9, 0xffffff7f, RZ, 0xc0, !PT ;  /* 0xffffff7f09097812 */ /* 0x000fc800078ec0ff */
[----:B------:R-:W-:-:S04]  /*14640*/  @P4 LOP3.LUT R9, R9, 0x80, RZ, 0xfc, !PT ;  /* 0x0000008009094812 */ /* 0x000fc800078efcff */
[----:B------:R-:W-:Y:S01]  /*14650*/  LOP3.LUT P4, RZ, R9, 0x8, RZ, 0xc0, !PT ;  /* 0x0000000809ff7812 */ /* 0x000fe2000788c0ff */
[----:B------:R0:W-:Y:S02]  /*14660*/  STL [R1+0x14], R9 ;  /* 0x0000140901007387 */ /* 0x0001e40000100800 */
[----:B------:R-:W-:-:S05]  /*14670*/  @!P5 LEA R5, P6, R8, R5, 0x1 ;  /* 0x000000050805d211 */ /* 0x000fca00078c08ff */
[----:B------:R-:W-:-:S05]  /*14680*/  @!P5 IMAD.X R4, RZ, RZ, R4, P6 ;  /* 0x000000ffff04d224 */ /* 0x000fca00030e0604 */
[----:B0-----:R-:W-:-:S07]  /*14690*/  @!P5 LOP3.LUT R5, R5, R4, RZ, 0x3c, !PT ;  /* 0x000000040505d212 */ /* 0x001fce00078e3cff */
[----:B------:R-:W-:Y:S05]  /*146a0*/  WARPSYNC.COLLECTIVE R15, `(.L_x_1263) ;  /* 0x000000000f087348 */ /* 0x000fea0003c00000 */
[----:B------:R0:W1:Y:S02]  /*146b0*/  SHFL.IDX P6, R14, R13, R12, R11 ;  /* 0x0000000c0d0e7389 */ /* 0x00006400000c000b */
[----:B01----:R-:W-:Y:S01]  /*146c0*/  ENDCOLLECTIVE ;  /* 0x000000000000791b */ /* 0x003fe20003800000 */
.L_x_1263:
[----:B------:R-:W-:-:S04]  /*146d0*/  @!P5 LOP3.LUT R4, R5, R4, RZ, 0x3c, !PT ;  /* 0x000000040504d212 */ /* 0x000fc800078e3cff */
[----:B------:R-:W-:-:S05]  /*146e0*/  @!P5 LOP3.LUT R5, R5, R4, RZ, 0x3c, !PT ;  /* 0x000000040505d212 */ /* 0x000fca00078e3cff */
[----:B------:R-:W-:Y:S01]  /*146f0*/  @!PT LDS RZ, [RZ] ;  /* 0x00000000fffff984 */ /* 0x000fe20000000800 */
[----:B------:R-:W-:Y:S01]  /*14700*/  @!PT LDS RZ, [RZ] ;  /* 0x00000000fffff984 */ /* 0x000fe20000000800 */
[----:B------:R-:W-:Y:S01]  /*14710*/  @!PT LDS RZ, [RZ] ;  /* 0x00000000fffff984 */ /* 0x000fe20000000800 */
[----:B------:R0:W-:Y:S01]  /*14720*/  @!P5 LDGSTS.E.BYPASS.LTC128B.128 [R7+0x22400], desc[UR38][R4.64], !P3 ;  /* 0x224000000407dfae */ /* 0x0001e2000d901d66 */
[----:B------:R-:W-:-:S03]  /*14730*/  IMAD.MOV.U32 R13, RZ, RZ, R2 ;  /* 0x000000ffff0d7224 */ /* 0x000fc600078e0002 */
[----:B------:R0:W-:Y:S04]  /*14740*/  @!P5 LDGSTS.E.BYPASS.LTC128B.128 [R7+0x26400], desc[UR38][R4.64+0x80], !P2 ;  /* 0x264000800407dfae */ /* 0x0001e8000d101d66 */
[----:B------:R0:W-:Y:S04]  /*14750*/  @!P5 LDGSTS.E.BYPASS.LTC128B.128 [R7+0x2a400], desc[UR38][R4.64+0x100], !P1 ;  /* 0x2a4001000407dfae */ /* 0x0001e8000c901d66 */
[----:B------:R0:W-:Y:S01]  /*14760*/  @!P5 LDGSTS.E.BYPASS.LTC128B.128 [R7+0x2e400], desc[UR38][R4.64+0x180], !P0 ;  /* 0x2e4001800407dfae */ /* 0x0001e2000c101d66 */
[----:B------:R-:W-:Y:S01]  /*14770*/  IMAD.MOV.U32 R6, RZ, RZ, R14 ;  /* 0x000000ffff067224 */ /* 0x000fe200078e000e */
[----:B------:R-:W-:-:S13]  /*14780*/  LOP3.LUT P5, RZ, R9, 0x4, RZ, 0xc0, !PT ;  /* 0x0000000409ff7812 */ /* 0x000fda00078ac0ff */
[----:B0-----:R-:W-:Y:S05]  /*14790*/  WARPSYNC.COLLECTIVE R15, `(.L_x_1264) ;  /* 0x000000000f087348 */ /* 0x001fea0003c00000 */
[----:B------:R1:W2:Y:S02]  /*147a0*/  SHFL.IDX P6, R14, R13, R12, R11 ;  /* 0x0000000c0d0e7389 */ /* 0x0002a400000c000b */
[----:B012---:R-:W-:Y:S01]  /*147b0*/  ENDCOLLECTIVE ;  /* 0x000000000000791b */ /* 0x007fe20003800000 */
.L_x_1264:
        /* <DEDUP_REMOVED lines=8> */
[----:B------:R0:W-:Y:S03]  /*14840*/  @!P4 LDGSTS.E.BYPASS.LTC128B.128 [R7+0x22c00], desc[UR38][R4.64], !P3 ;  /* 0x22c000000407cfae */ /* 0x0001e6000d901d66 */
[----:B0-----:R-:W-:Y:S05]  /*14850*/  WARPSYNC.COLLECTIVE R15, `(.L_x_1265) ;  /* 0x000000000f087348 */ /* 0x001fea0003c00000 */
[----:B------:R1:W2:Y:S02]  /*14860*/  SHFL.IDX P6, R14, R13, R12, R11 ;  /* 0x0000000c0d0e7389 */ /* 0x0002a400000c000b */
[----:B012---:R-:W-:Y:S01]  /*14870*/  ENDCOLLECTIVE ;  /* 0x000000000000791b */ /* 0x007fe20003800000 */
.L_x_1265:
[----:B------:R-:W-:Y:S01]  /*14880*/  @!PT LDS RZ, [RZ] ;  /* 0x00000000fffff984 */ /* 0x000fe20000000800 */
[----:B------:R-:W-:Y:S01]  /*14890*/  @!PT LDS RZ, [RZ] ;  /* 0x00000000fffff984 */ /* 0x000fe20000000800 */
[----:B------:R-:W-:Y:S01]  /*148a0*/  @!PT LDS RZ, [RZ] ;  /* 0x00000000fffff984 */ /* 0x000fe20000000800 */
[----:B------:R0:W-:Y:S04]  /*148b0*/  @!P4 LDGSTS.E.BYPASS.LTC128B.128 [R7+0x26c00], desc[UR38][R4.64+0x80], !P2 ;  /* 0x26c000800407cfae */ /* 0x0001e8000d101d66 */
[----:B------:R0:W-:Y:S04]  /*148c0*/  @!P4 LDGSTS.E.BYPASS.LTC128B.128 [R7+0x2ac00], desc[UR38][R4.64+0x100], !P1 ;  /* 0x2ac001000407cfae */ /* 0x0001e8000c901d66 */
[----:B------:R0:W-:Y:S01]  /*148d0*/  @!P4 LDGSTS.E.BYPASS.LTC128B.128 [R7+0x2ec00], desc[UR38][R4.64+0x180], !P0 ;  /* 0x2ec001800407cfae */ /* 0x0001e2000c101d66 */
[----:B------:R-:W-:Y:S01]  /*148e0*/  LOP3.LUT P4, RZ, R9, 0x2, RZ, 0xc0, !PT ;  /* 0x0000000209ff7812 */ /* 0x000fe2000788c0ff */
[----:B------:R-:W-:-:S02]  /*148f0*/  IMAD.MOV.U32 R13, RZ, RZ, R2 ;  /* 0x000000ffff0d7224 */ /* 0x000fc400078e0002 */
[----:B------:R-:W-:-:S10]  /*14900*/  IMAD.MOV.U32 R6, RZ, RZ, R14 ;  /* 0x000000ffff067224 */ /* 0x000fd400078e000e */
[----:B0-----:R-:W-:Y:S05]  /*14910*/  WARPSYNC.COLLECTIVE R15, `(.L_x_1266) ;  /* 0x000000000f087348 */ /* 0x001fea0003c00000 */
[----:B------:R1:W2:Y:S02]  /*14920*/  SHFL.IDX P6, R14, R13, R12, R11 ;  /* 0x0000000c0d0e7389 */ /* 0x0002a400000c000b */
[----:B012---:R-:W-:Y:S01]  /*14930*/  ENDCOLLECTIVE ;  /* 0x000000000000791b */ /* 0x007fe20003800000 */
.L_x_1266:
        /* <DEDUP_REMOVED lines=12> */
.L_x_1267:
        /* <DEDUP_REMOVED lines=12> */
.L_x_1268:
        /* <DEDUP_REMOVED lines=12> */
.L_x_1269:
        /* <DEDUP_REMOVED lines=12> */
.L_x_1270:
        /* <DEDUP_REMOVED lines=12> */
.L_x_1271:
[----:B------:R-:W-:Y:S01]  /*14d00*/  @!PT LDS RZ, [RZ] ;  /* 0x00000000fffff984 */ /* 0x000fe20000000800 */
[----:B------:R-:W-:Y:S01]  /*14d10*/  @!PT LDS RZ, [RZ] ;  /* 0x00000000fffff984 */ /* 0x000fe20000000800 */
[----:B------:R-:W-:Y:S01]  /*14d20*/  @!PT LDS RZ, [RZ] ;  /* 0x00000000fffff984 */ /* 0x000fe20000000800 */
[----:B------:R0:W-:Y:S04]  /*14d30*/  @!P5 LDGSTS.E.BYPASS.LTC128B.128 [R7+0x28400], desc[UR38][R4.64+0x80], !P2 ;  /* 0x284000800407dfae */ /* 0x0001e8000d101d66 */
[----:B------:R0:W-:Y:S04]  /*14d40*/  @!P5 LDGSTS.E.BYPASS.LTC128B.128 [R7+0x2c400], desc[UR38][R4.64+0x100], !P1 ;  /* 0x2c4001000407dfae */ /* 0x0001e8000c901d66 */
[----:B------:R0:W-:Y:S01]  /*14d50*/  @!P5 LDGSTS.E.BYPASS.LTC128B.128 [R7+0x30400], desc[UR38][R4.64+0x180], !P0 ;  /* 0x304001800407dfae */ /* 0x0001e2000c101d66 */
[----:B------:R-:W-:Y:S02]  /*14d60*/  IMAD.MOV.U32 R13, RZ, RZ, R2 ;  /* 0x000000ffff0d7224 */ /* 0x000fe400078e0002 */
[----:B------:R-:W-:-:S07]  /*14d70*/  IMAD.MOV.U32 R6, RZ, RZ, R14 ;  /* 0x000000ffff067224 */ /* 0x000fce00078e000e */
[----:B0-----:R-:W-:Y:S05]  /*14d80*/  WARPSYNC.COLLECTIVE R15, `(.L_x_1272) ;  /* 0x000000000f087348 */ /* 0x001fea0003c00000 */
[----:B------:R1:W2:Y:S02]  /*14d90*/  SHFL.IDX P6, R14, R13, R12, R11 ;  /* 0x0000000c0d0e7389 */ /* 0x0002a400000c000b */
[----:B012---:R-:W-:Y:S01]  /*14da0*/  ENDCOLLECTIVE ;  /* 0x000000000000791b */ /* 0x007fe20003800000 */
.L_x_1272:
[----:B------:R-:W-:Y:S02]  /*14db0*/  IMAD.MOV.U32 R13, RZ, RZ, R0 ;  /* 0x000000ffff0d7224 */ /* 0x000fe400078e0000 */
[----:B------:R-:W-:Y:S01]  /*14dc0*/  IMAD.MOV.U32 R12, RZ, RZ, 0x6 ;  /* 0x00000006ff0c7424 */ /* 0x000fe200078e00ff */
[----:B------:R-:W-:Y:S01]  /*14dd0*/  LOP3.LUT P6, RZ, R9, 0x20, RZ, 0xc0, !PT ;  /* 0x0000002009ff7812 */ /* 0x000fe200078cc0ff */
[----:B------:R-:W-:-:S12]  /*14de0*/  IMAD.MOV.U32 R4, RZ, RZ, R14 ;  /* 0x000000ffff047224 */ /* 0x000fd800078e000e */
        /* <DEDUP_REMOVED lines=12> */
.L_x_1273:
[----:B------:R-:W-:Y:S02]  /*14eb0*/  IMAD.MOV.U32 R13, RZ, RZ, R2 ;  /* 0x000000ffff0d7224 */ /* 0x000fe400078e0002 */
[----:B------:R-:W-:-:S07]  /*14ec0*/  IMAD.MOV.U32 R6, RZ, RZ, R14 ;  /* 0x000000ffff067224 */ /* 0x000fce00078e000e */
[----:B------:R-:W-:Y:S05]  /*14ed0*/  WARPSYNC.COLLECTIVE R15, `(.L_x_1274) ;  /* 0x000000000f087348 */ /* 0x000fea0003c00000 */
[----:B------:R0:W1:Y:S02]  /*14ee0*/  SHFL.IDX P6, R14, R13, R12, R11 ;  /* 0x0000000c0d0e7389 */ /* 0x00006400000c000b */
[----:B01----:R-:W-:Y:S01]  /*14ef0*/  ENDCOLLECTIVE ;  /* 0x000000000000791b */ /* 0x003fe20003800000 */
.L_x_1274:
[----:B------:R-:W-:Y:S02]  /*14f00*/  IMAD.MOV.U32 R13, RZ, RZ, R0 ;  /* 0x000000ffff0d7224 */ /* 0x000fe400078e0000 */
[----:B------:R-:W-:Y:S02]  /*14f10*/  IMAD.MOV.U32 R12, RZ, RZ, 0x7 ;  /* 0x00000007ff0c7424 */ /* 0x000fe400078e00ff */
[----:B------:R-:W-:-:S07]  /*14f20*/  IMAD.MOV.U32 R4, RZ, RZ, R14 ;  /* 0x000000ffff047224 */ /* 0x000fce00078e000e */
[----:B------:R-:W-:Y:S05]  /*14f30*/  WARPSYNC.COLLECTIVE R15, `(.L_x_1275) ;  /* 0x000000000f087348 */ /* 0x000fea0003c00000 */
[----:B------:R0:W1:Y:S02]  /*14f40*/  SHFL.IDX P6, R14, R13, R12, R11 ;  /* 0x0000000c0d0e7389 */ /* 0x00006400000c000b */
[----:B01----:R-:W-:Y:S01]  /*14f50*/  ENDCOLLECTIVE ;  /* 0x000000000000791b */ /* 0x003fe20003800000 */
.L_x_1275:
[----:B------:R-:W-:-:S05]  /*14f60*/  @!P4 LEA R4, P5, R8, R4, 0x1 ;  /* 0x000000040804c211 */ /* 0x000fca00078a08ff */
[----:B------:R-:W-:-:S05]  /*14f70*/  @!P4 IMAD.X R5, RZ, RZ, R6, P5 ;  /* 0x000000ffff05c224 */ /* 0x000fca00028e0606 */
[----:B------:R-:W-:Y:S01]  /*14f80*/  @!PT LDS RZ, [RZ] ;  /* 0x00000000fffff984 */ /* 0x000fe20000000800 */
[----:B------:R-:W-:Y:S01]  /*14f90*/  @!PT LDS RZ, [RZ] ;  /* 0x00000000fffff984 */ /* 0x000fe20000000800 */
[----:B------:R-:W-:Y:S01]  /*14fa0*/  @!PT LDS RZ, [RZ] ;  /* 0x00000000fffff984 */ /* 0x000fe20000000800 */
[----:B------:R0:W-:Y:S01]  /*14fb0*/  @!P4 LDGSTS.E.BYPASS.LTC128B.128 [R7+0x25400], desc[UR38][R4.64], !P3 ;  /* 0x254000000407cfae */ /* 0x0001e2000d901d66 */
[----:B------:R-:W-:-:S03]  /*14fc0*/  IMAD.MOV.U32 R13, RZ, RZ, R2 ;  /* 0x000000ffff0d7224 */ /* 0x000fc600078e0002 */
[----:B------:R0:W-:Y:S04]  /*14fd0*/  @!P4 LDGSTS.E.BYPASS.LTC128B.128 [R7+0x29400], desc[UR38][R4.64+0x80], !P2 ;  /* 0x294000800407cfae */ /* 0x0001e8000d101d66 */
[----:B------:R0:W-:Y:S01]  /*14fe0*/  @!P4 LDGSTS.E.BYPASS.LTC128B.128 [R7+0x2d400], desc[UR38][R4.64+0x100], !P1 ;  /* 0x2d4001000407cfae */ /* 0x0001e2000c901d66 */
[----:B------:R-:W-:-:S03]  /*14ff0*/  IMAD.MOV.U32 R6, RZ, RZ, R14 ;  /* 0x000000ffff067224 */ /* 0x000fc600078e000e */
[----:B------:R0:W-:Y:S04]  /*15000*/  @!P4 LDGSTS.E.BYPASS.LTC128B.128 [R7+0x31400], desc[UR38][R4.64+0x180], !P0 ;  /* 0x314001800407cfae */ /* 0x0001e8000c101d66 */
[----:B0-----:R-:W-:Y:S05]  /*15010*/  WARPSYNC.COLLECTIVE R15, `(.L_x_1276) ;  /* 0x000000000f087348 */ /* 0x001fea0003c00000 */
[----:B------:R1:W2:Y:S02]  /*15020*/  SHFL.IDX P6, R14, R13, R12, R11 ;  /* 0x0000000c0d0e7389 */ /* 0x0002a400000c000b */
[----:B012---:R-:W-:Y:S01]  /*15030*/  ENDCOLLECTIVE ;  /* 0x000000000000791b */ /* 0x007fe20003800000 */
.L_x_1276:
[----:B------:R-:W-:Y:S01]  /*15040*/  IMAD.MOV.U32 R2, RZ, RZ, R14 ;  /* 0x000000ffff027224 */ /* 0x000fe200078e000e */
[----:B------:R-:W-:Y:S06]  /*15050*/  BRA `(.L_x_1277) ;  /* 0xffffffa8004c7947 */ /* 0x000fec000383ffff */
.L_x_1144:
[----:B0-----:R0:W1:Y:S02]  /*15060*/  SYNCS.PHASECHK.TRANS64.TRYWAIT P0, [R18+URZ+0x32420], R0 ;  /* 0x03242000120075a7 */ /* 0x001064000800017f */
[----:B-1----:R-:W-:Y:S05]  /*15070*/  @!P0 NANOSLEEP.SYNCS 0x989680 ;  /* 0x009896800000895d */ /* 0x002fea0003900000 */
[----:B------:R-:W1:Y:S02]  /*15080*/  @!P0 SYNCS.PHASECHK.TRANS64 P0, [R18+URZ+0x32420], R0 ;  /* 0x03242000120085a7 */ /* 0x000e64000800007f */
[----:B-1----:R-:W-:Y:S05]  /*15090*/  @!P0 BRA `(.L_x_1144) ;  /* 0xfffffffc00f08947 */ /* 0x002fea000383ffff */
[----:B------:R-:W-:Y:S05]  /*150a0*/  BRA `(.L_x_1278) ;  /* 0xffffffa800c47947 */ /* 0x000fea000383ffff */
.L_x_1148:
[----:B0-----:R0:W1:Y:S02]  /*150b0*/  SYNCS.PHASECHK.TRANS64.TRYWAIT P0, [R2+URZ+0x32460], R0 ;  /* 0x03246000020075a7 */ /* 0x001064000800017f */
[----:B-1----:R-:W-:Y:S05]  /*150c0*/  @!P0 NANOSLEEP.SYNCS 0x989680 ;  /* 0x009896800000895d */ /* 0x002fea0003900000 */
[----:B------:R-:W1:Y:S02]  /*150d0*/  @!P0 SYNCS.PHASECHK.TRANS64 P0, [R2+URZ+0x32460], R0 ;  /* 0x03246000020085a7 */ /* 0x000e64000800007f */
[----:B-1----:R-:W-:Y:S05]  /*150e0*/  @!P0 BRA `(.L_x_1148) ;  /* 0xfffffffc00f08947 */ /* 0x002fea000383ffff */
[----:B------:R-:W-:Y:S05]  /*150f0*/  BRA `(.L_x_1279) ;  /* 0xffffffa800e87947 */ /* 0x000fea000383ffff */
.L_x_1163:
[----:B-1----:R1:W2:Y:S02]  /*15100*/  SYNCS.PHASECHK.TRANS64.TRYWAIT P0, [R2+URZ+0x32440], R6 ;  /* 0x03244006020075a7 */ /* 0x0022a4000800017f */
[----:B--2---:R-:W-:Y:S05]  /*15110*/  @!P0 NANOSLEEP.SYNCS 0x989680 ;  /* 0x009896800000895d */ /* 0x004fea0003900000 */
[----:B------:R-:W2:Y:S02]  /*15120*/  @!P0 SYNCS.PHASECHK.TRANS64 P0, [R2+URZ+0x32440], R6 ;  /* 0x03244006020085a7 */ /* 0x000ea4000800007f */
[----:B--2---:R-:W-:Y:S05]  /*15130*/  @!P0 BRA `(.L_x_1163) ;  /* 0xfffffffc00f08947 */ /* 0x004fea000383ffff */
[----:B------:R-:W-:Y:S05]  /*15140*/  BRA `(.L_x_1280) ;  /* 0xffffffb400087947 */ /* 0x000fea000383ffff */
.L_x_1168:
[----:B0-----:R0:W2:Y:S02]  /*15150*/  SYNCS.PHASECHK.TRANS64.TRYWAIT P0, [R2+URZ+0x32460], R6 ;  /* 0x03246006020075a7 */ /* 0x0010a4000800017f */
[----:B--2---:R-:W-:Y:S05]  /*15160*/  @!P0 NANOSLEEP.SYNCS 0x989680 ;  /* 0x009896800000895d */ /* 0x004fea0003900000 */
[----:B------:R-:W2:Y:S02]  /*15170*/  @!P0 SYNCS.PHASECHK.TRANS64 P0, [R2+URZ+0x32460], R6 ;  /* 0x03246006020085a7 */ /* 0x000ea4000800007f */
[----:B--2---:R-:W-:Y:S05]  /*15180*/  @!P0 BRA `(.L_x_1168) ;  /* 0xfffffffc00f08947 */ /* 0x004fea000383ffff */
[----:B------:R-:W-:Y:S05]  /*15190*/  BRA `(.L_x_1281) ;  /* 0xffffffb400847947 */ /* 0x000fea000383ffff */
.L_x_1179:
[----:B-1----:R1:W2:Y:S02]  /*151a0*/  SYNCS.PHASECHK.TRANS64.TRYWAIT P0, [R2+URZ+0x32440], R3 ;  /* 0x03244003020075a7 */ /* 0x0022a4000800017f */
[----:B--2---:R-:W-:Y:S05]  /*151b0*/  @!P0 NANOSLEEP.SYNCS 0x989680 ;  /* 0x009896800000895d */ /* 0x004fea0003900000 */
[----:B------:R-:W2:Y:S02]  /*151c0*/  @!P0 SYNCS.PHASECHK.TRANS64 P0, [R2+URZ+0x32440], R3 ;  /* 0x03244003020085a7 */ /* 0x000ea4000800007f */
[----:B--2---:R-:W-:Y:S05]  /*151d0*/  @!P0 BRA `(.L_x_1179) ;  /* 0xfffffffc00f08947 */ /* 0x004fea000383ffff */
[----:B------:R-:W-:Y:S05]  /*151e0*/  BRA `(.L_x_1282) ;  /* 0xffffffbc00707947 */ /* 0x000fea000383ffff */
.L_x_1184:
[----:B--2---:R2:W3:Y:S02]  /*151f0*/  SYNCS.PHASECHK.TRANS64.TRYWAIT P0, [R2+URZ+0x32460], R3 ;  /* 0x03246003020075a7 */ /* 0x0044e4000800017f */
[----:B---3--:R-:W-:Y:S05]  /*15200*/  @!P0 NANOSLEEP.SYNCS 0x989680 ;  /* 0x009896800000895d */ /* 0x008fea0003900000 */
[----:B------:R-:W3:Y:S02]  /*15210*/  @!P0 SYNCS.PHASECHK.TRANS64 P0, [R2+URZ+0x32460], R3 ;  /* 0x03246003020085a7 */ /* 0x000ee4000800007f */
[----:B---3--:R-:W-:Y:S05]  /*15220*/  @!P0 BRA `(.L_x_1184) ;  /* 0xfffffffc00f08947 */ /* 0x008fea000383ffff */
[----:B------:R-:W-:Y:S05]  /*15230*/  BRA `(.L_x_1283) ;  /* 0xffffffbc00ec7947 */ /* 0x000fea000383ffff */
.L_x_1195:
[----:B-1----:R1:W2:Y:S02]  /*15240*/  SYNCS.PHASECHK.TRANS64.TRYWAIT P0, [R3+URZ+0x32440], R2 ;  /* 0x03244002030075a7 */ /* 0x0022a4000800017f */
[----:B--2---:R-:W-:Y:S05]  /*15250*/  @!P0 NANOSLEEP.SYNCS 0x989680 ;  /* 0x009896800000895d */ /* 0x004fea0003900000 */
[----:B------:R-:W2:Y:S02]  /*15260*/  @!P0 SYNCS.PHASECHK.TRANS64 P0, [R3+URZ+0x32440], R2 ;  /* 0x03244002030085a7 */ /* 0x000ea4000800007f */
[----:B--2---:R-:W-:Y:S05]  /*15270*/  @!P0 BRA `(.L_x_1195) ;  /* 0xfffffffc00f08947 */ /* 0x004fea000383ffff */
[----:B------:R-:W-:Y:S05]  /*15280*/  BRA `(.L_x_1284) ;  /* 0xffffffc400bc7947 */ /* 0x000fea000383ffff */
.L_x_1200:
[----:B--2---:R2:W3:Y:S02]  /*15290*/  SYNCS.PHASECHK.TRANS64.TRYWAIT P0, [R3+URZ+0x32460], R2 ;  /* 0x03246002030075a7 */ /* 0x0044e4000800017f */
[----:B---3--:R-:W-:Y:S05]  /*152a0*/  @!P0 NANOSLEEP.SYNCS 0x989680 ;  /* 0x009896800000895d */ /* 0x008fea0003900000 */
[----:B------:R-:W3:Y:S02]  /*152b0*/  @!P0 SYNCS.PHASECHK.TRANS64 P0, [R3+URZ+0x32460], R2 ;  /* 0x03246002030085a7 */ /* 0x000ee4000800007f */
[----:B---3--:R-:W-:Y:S05]  /*152c0*/  @!P0 BRA `(.L_x_1200) ;  /* 0xfffffffc00f08947 */ /* 0x008fea000383ffff */
[----:B------:R-:W-:Y:S05]  /*152d0*/  BRA `(.L_x_1285) ;  /* 0xffffffc800387947 */ /* 0x000fea000383ffff */
.L_x_1212:
        /* <DEDUP_REMOVED lines=9> */
.L_x_1287:
[----:B------:R-:W-:Y:S05]  /*15370*/  BSYNC B0 ;  /* 0x0000000000007941 */ /* 0x000fea0003800000 */
.L_x_1286:
        /* <DEDUP_REMOVED lines=9> */
.L_x_1288:
        /* <DEDUP_REMOVED lines=16> */
[----:B------:R-:W-:Y:S01]  /*15510*/  ISETP.GE.U32.AND P5, PT, R16, 0x10, PT ;  /* 0x000000101000780c */ /* 0x000fe20003fa6070 */
[----:B--2---:R-:W-:Y:S02]  /*15520*/  @!P1 IMAD.MOV.U32 R5, RZ, RZ, R6 ;  /* 0x000000ffff059224 */ /* 0x004fe400078e0006 */
[----:B------:R-:W-:-:S02]  /*15530*/  IMAD.MOV.U32 R6, RZ, RZ, RZ ;  /* 0x000000ffff067224 */ /* 0x000fc400078e00ff */
[----:B---3--:R-:W-:Y:S01]  /*15540*/  @!P1 IMAD.MOV.U32 R6, RZ, RZ, R2 ;  /* 0x000000ffff069224 */ /* 0x008fe200078e0002 */
[----:B------:R-:W-:-:S03]  /*15550*/  ISETP.NE.AND P1, PT, R16, RZ, PT ;  /* 0x000000ff1000720c */ /* 0x000fc60003f25270 */
[----:B------:R-:W-:-:S04]  /*15560*/  IMAD R2, R6, R5, RZ ;  /* 0x0000000506027224 */ /* 0x000fc800078e02ff */
[----:B------:R-:W-:-:S07]  /*15570*/  IMAD.MOV.U32 R13, RZ, RZ, R2 ;  /* 0x000000ffff0d7224 */ /* 0x000fce00078e0002 */
[----:B------:R-:W-:Y:S05]  /*15580*/  WARPSYNC.COLLECTIVE R15, `(.L_x_1289) ;  /* 0x000000000f087348 */ /* 0x000fea0003c00000 */
[----:B------:R0:W1:Y:S02]  /*15590*/  SHFL.UP P6, R14, R13, R12, R11 ;  /* 0x0400000c0d0e7389 */ /* 0x00006400000c000b */
[----:B01----:R-:W-:Y:S01]  /*155a0*/  ENDCOLLECTIVE ;  /* 0x000000000000791b */ /* 0x003fe20003800000 */
.L_x_1289:
        /* <DEDUP_REMOVED lines=8> */
.L_x_1290:
        /* <DEDUP_REMOVED lines=8> */
.L_x_1291:
        /* <DEDUP_REMOVED lines=8> */
.L_x_1292:
        /* <DEDUP_REMOVED lines=8> */
.L_x_1293:
        /* <DEDUP_REMOVED lines=9> */
.L_x_1294:
[----:B------:R-:W-:Y:S01]  /*15840*/  IMAD.MOV.U32 R9, RZ, RZ, R14 ;  /* 0x000000ffff097224 */ /* 0x000fe200078e000e */
[----:B------:R-:W-:Y:S06]  /*15850*/  BRA `(.L_x_1295) ;  /* 0xffffffcc00807947 */ /* 0x000fec000383ffff */
.L_x_1215:
        /* <DEDUP_REMOVED lines=8> */
.L_x_1297:
[----:B------:R-:W-:Y:S05]  /*158e0*/  BSYNC B0 ;  /* 0x0000000000007941 */ /* 0x000fea0003800000 */
.L_x_1296:
        /* <DEDUP_REMOVED lines=10> */
.L_x_1298:
        /* <DEDUP_REMOVED lines=8> */
.L_x_1299:
        /* <DEDUP_REMOVED lines=8> */
.L_x_1300:
        /* <DEDUP_REMOVED lines=8> */
.L_x_1301:
        /* <DEDUP_REMOVED lines=9> */
.L_x_1302:
[----:B------:R-:W-:Y:S01]  /*15ba0*/  IMAD.MOV.U32 R9, RZ, RZ, R14 ;  /* 0x000000ffff097224 */ /* 0x000fe200078e000e */
[----:B------:R-:W-:Y:S06]  /*15bb0*/  BRA `(.L_x_1303) ;  /* 0xffffffcc00547947 */ /* 0x000fec000383ffff */
.L_x_1217:
[----:B------:R-:W-:Y:S01]  /*15bc0*/  BSSY B0, `(.L_x_1304) ;  /* 0x0000006000007945 */ /* 0x000fe20003800000 */
[----:B------:R-:W-:Y:S01]  /*15bd0*/  PLOP3.LUT P6, PT, P6, PT, PT, 0x8, 0x0 ;  /* 0x000000000000781c */ /* 0x000fe200037ce170 */
[----:B------:R-:W-:-:S12]  /*15be0*/  IMAD.MOV.U32 R15, RZ, RZ, -0x1 ;  /* 0xffffffffff0f7424 */ /* 0x000fd800078e00ff */
[----:B0-----:R-:W-:Y:S05]  /*15bf0*/  WARPSYNC.COLLECTIVE R15, `(.L_x_1305) ;  /* 0x000000000f087348 */ /* 0x001fea0003c00000 */
[----:B------:R-:W-:Y:S01]  /*15c00*/  VOTE.ANY R14, PT, P6 ;  /* 0x00000000000e7806 */ /* 0x000fe200030e0100 */
[----:B0-----:R-:W-:Y:S06]  /*15c10*/  ENDCOLLECTIVE ;  /* 0x000000000000791b */ /* 0x001fec0003800000 */
.L_x_1305:
[----:B------:R-:W-:Y:S05]  /*15c20*/  BSYNC B0 ;  /* 0x0000000000007941 */ /* 0x000fea0003800000 */
.L_x_1304:
        /* <DEDUP_REMOVED lines=9> */
.L_x_1306:
[----:B------:R-:W-:Y:S02]  /*15cc0*/  IMAD.MOV.U32 R13, RZ, RZ, R6 ;  /* 0x000000ffff0d7224 */ /* 0x000fe400078e0006 */
[----:B------:R-:W-:-:S07]  /*15cd0*/  IMAD.MOV.U32 R5, RZ, RZ, R14 ;  /* 0x000000ffff057224 */ /* 0x000fce00078e000e */
[----:B------:R-:W-:Y:S05]  /*15ce0*/  WARPSYNC.COLLECTIVE R15, `(.L_x_1307) ;  /* 0x000000000f087348 */ /* 0x000fea0003c00000 */
[----:B------:R0:W1:Y:S02]  /*15cf0*/  SHFL.IDX P6, R14, R13, R12, R11 ;  /* 0x0000000c0d0e7389 */ /* 0x00006400000c000b */
[----:B01----:R-:W-:Y:S01]  /*15d00*/  ENDCOLLECTIVE ;  /* 0x000000000000791b */ /* 0x003fe20003800000 */
.L_x_1307:
[----:B------:R-:W-:Y:S01]  /*15d10*/  IMAD.MOV.U32 R6, RZ, RZ, R14 ;  /* 0x000000ffff067224 */ /* 0x000fe200078e000e */
[----:B------:R-:W-:Y:S06]  /*15d20*/  BRA `(.L_x_1308) ;  /* 0xffffffcc00347947 */ /* 0x000fec000383ffff */
.L_x_1219:
[----:B------:R-:W-:Y:S01]  /*15d30*/  BSSY B0, `(.L_x_1309) ;  /* 0x0000007000007945 */ /* 0x000fe20003800000 */
[----:B------:R-:W-:Y:S02]  /*15d40*/  IMAD.MOV.U32 R13, RZ, RZ, R2 ;  /* 0x000000ffff0d7224 */ /* 0x000fe400078e0002 */
[----:B------:R-:W-:Y:S02]  /*15d50*/  IMAD.MOV.U32 R11, RZ, RZ, 0x1f ;  /* 0x0000001fff0b7424 */ /* 0x000fe400078e00ff */
[----:B------:R-:W-:-:S07]  /*15d60*/  IMAD.MOV.U32 R15, RZ, RZ, -0x1 ;  /* 0xffffffffff0f7424 */ /* 0x000fce00078e00ff */
[----:B0123--:R-:W-:Y:S05]  /*15d70*/  WARPSYNC.COLLECTIVE R15, `(.L_x_1310) ;  /* 0x000000000f087348 */ /* 0x00ffea0003c00000 */
[----:B------:R4:W0:Y:S02]  /*15d80*/  SHFL.IDX P6, R14, R13, R12, R11 ;  /* 0x0000000c0d0e7389 */ /* 0x00082400000c000b */
[----:B01234-:R-:W-:Y:S01]  /*15d90*/  ENDCOLLECTIVE ;  /* 0x000000000000791b */ /* 0x01ffe20003800000 */
.L_x_1310:
[----:B------:R-:W-:Y:S05]  /*15da0*/  BSYNC B0 ;  /* 0x0000000000007941 */ /* 0x000fea0003800000 */
.L_x_1309:
[----:B------:R-:W-:Y:S01]  /*15db0*/  IMAD.MOV.U32 R2, RZ, RZ, R14 ;  /* 0x000000ffff027224 */ /* 0x000fe200078e000e */
[----:B------:R-:W-:Y:S06]  /*15dc0*/  BRA `(.L_x_1311) ;  /* 0xffffffcc00247947 */ /* 0x000fec000383ffff */
.L_x_1223:
[----:B0-----:R0:W1:Y:S02]  /*15dd0*/  SYNCS.PHASECHK.TRANS64.TRYWAIT P0, [R0+URZ+0x32420], R3 ;  /* 0x03242003000075a7 */ /* 0x001064000800017f */
[----:B-1----:R-:W-:Y:S05]  /*15de0*/  @!P0 NANOSLEEP.SYNCS 0x989680 ;  /* 0x009896800000895d */ /* 0x002fea0003900000 */
[----:B------:R-:W1:Y:S02]  /*15df0*/  @!P0 SYNCS.PHASECHK.TRANS64 P0, [R0+URZ+0x32420], R3 ;  /* 0x03242003000085a7 */ /* 0x000e64000800007f */
[----:B-1----:R-:W-:Y:S05]  /*15e00*/  @!P0 BRA `(.L_x_1223) ;  /* 0xfffffffc00f08947 */ /* 0x002fea000383ffff */
[----:B------:R-:W-:Y:S05]  /*15e10*/  BRA `(.L_x_1312) ;  /* 0xffffffd000bc7947 */ /* 0x000fea000383ffff */
.L_x_1224:
        /* <DEDUP_REMOVED lines=11> */
.L_x_1314:
[----:B------:R-:W-:Y:S05]  /*15ed0*/  BSYNC B0 ;  /* 0x0000000000007941 */ /* 0x000fea0003800000 */
.L_x_1313:
[----:B------:R-:W-:Y:S05]  /*15ee0*/  BRA `(.L_x_1315) ;  /* 0xffffffd000a47947 */ /* 0x000fea000383ffff */
.L_x_1227:
[----:B------:R-:W-:Y:S01]  /*15ef0*/  BSSY B1, `(.L_x_1316) ;  /* 0x0000006000017945 */ /* 0x000fe20003800000 */
[----:B------:R-:W-:-:S07]  /*15f00*/  IMAD.MOV.U32 R15, RZ, RZ, -0x1 ;  /* 0xffffffffff0f7424 */ /* 0x000fce00078e00ff */
[----:B01----:R-:W-:Y:S05]  /*15f10*/  WARPSYNC.COLLECTIVE R15, `(.L_x_1317) ;  /* 0x000000000f0c7348 */ /* 0x003fea0003c00000 */
[----:B------:R-:W-:Y:S02]  /*15f20*/  ELECT P6, UR62, PT ;  /* 0x00000000003e782f */ /* 0x000fe400038c0000 */
[----:B------:R-:W-:Y:S01]  /*15f30*/  MOV R14, UR62 ;  /* 0x0000003e000e7c02 */ /* 0x000fe20008000f00 */
[----:B01----:R-:W-:Y:S10]  /*15f40*/  ENDCOLLECTIVE ;  /* 0x000000000000791b */ /* 0x003ff40003800000 */
.L_x_1317:
[----:B------:R-:W-:Y:S05]  /*15f50*/  BSYNC B1 ;  /* 0x0000000000017941 */ /* 0x000fea0003800000 */
.L_x_1316:
[----:B------:R-:W-:Y:S05]  /*15f60*/  BRA `(.L_x_1318) ;  /* 0xffffffd0009c7947 */ /* 0x000fea000383ffff */
.L_x_1229:
[----:B0-----:R0:W1:Y:S02]  /*15f70*/  SYNCS.PHASECHK.TRANS64.TRYWAIT P0, [R6+URZ], R5 ;  /* 0x00000005060075a7 */ /* 0x001064000800017f */
[----:B-1----:R-:W-:Y:S05]  /*15f80*/  @!P0 NANOSLEEP.SYNCS 0x989680 ;  /* 0x009896800000895d */ /* 0x002fea0003900000 */
[----:B------:R-:W1:Y:S02]  /*15f90*/  @!P0 SYNCS.PHASECHK.TRANS64 P0, [R6+URZ], R5 ;  /* 0x00000005060085a7 */ /* 0x000e64000800007f */
[----:B-1----:R-:W-:Y:S05]  /*15fa0*/  @!P0 BRA `(.L_x_1229) ;  /* 0xfffffffc00f08947 */ /* 0x002fea000383ffff */
[----:B------:R-:W-:Y:S05]  /*15fb0*/  BRA `(.L_x_1319) ;  /* 0xffffffd000d47947 */ /* 0x000fea000383ffff */
.L_x_1230:
[----:B-1----:R1:W2:Y:S02]  /*15fc0*/  SYNCS.PHASECHK.TRANS64.TRYWAIT P0, [R7+URZ], R2 ;  /* 0x00000002070075a7 */ /* 0x0022a4000800017f */
[----:B--2---:R-:W-:Y:S05]  /*15fd0*/  @!P0 NANOSLEEP.SYNCS 0x989680 ;  /* 0x009896800000895d */ /* 0x004fea0003900000 */
[----:B------:R-:W2:Y:S02]  /*15fe0*/  @!P0 SYNCS.PHASECHK.TRANS64 P0, [R7+URZ], R2 ;  /* 0x00000002070085a7 */ /* 0x000ea4000800007f */
[----:B--2---:R-:W-:Y:S05]  /*15ff0*/  @!P0 BRA `(.L_x_1230) ;  /* 0xfffffffc00f08947 */ /* 0x004fea000383ffff */
[----:B------:R-:W-:Y:S05]  /*16000*/  BRA `(.L_x_1320) ;  /* 0xffffffd000c87947 */ /* 0x000fea000383ffff */
.L_x_1232:
[----:B--2---:R2:W3:Y:S02]  /*16010*/  SYNCS.PHASECHK.TRANS64.TRYWAIT P0, [R4+URZ], R5 ;  /* 0x00000005040075a7 */ /* 0x0044e4000800017f */
[----:B---3--:R-:W-:Y:S05]  /*16020*/  @!P0 NANOSLEEP.SYNCS 0x989680 ;  /* 0x009896800000895d */ /* 0x008fea0003900000 */
[----:B------:R-:W3:Y:S02]  /*16030*/  @!P0 SYNCS.PHASECHK.TRANS64 P0, [R4+URZ], R5 ;  /* 0x00000005040085a7 */ /* 0x000ee4000800007f */
[----:B---3--:R-:W-:Y:S05]  /*16040*/  @!P0 BRA `(.L_x_1232) ;  /* 0xfffffffc00f08947 */ /* 0x008fea000383ffff */
[----:B------:R-:W-:Y:S05]  /*16050*/  BRA `(.L_x_1321) ;  /* 0xffffffd000cc7947 */ /* 0x000fea000383ffff */
.L_x_1322:
        /* <DEDUP_REMOVED lines=10> */
.L_x_6132:


//--------------------- .text._ZN7cutlass13device_kernelIN5flash11enable_sm90INS1_16FlashAttnFwdSm90INS1_25CollectiveMainloopFwdSm90ILi2EN4cute5tupleIJNS5_1CILi1EEES8_S8_EEENS6_IJNS7_ILi128EEENS7_ILi96EEENS7_ILi64EEEEEELi256ENS_6half_tEfNS_4arch4Sm90ELb0ELb0ELb1ELb1ELb0ELb1ELb1ELb1ELb0ELb1ELb1ELb0EEENS1_21CollectiveEpilogueFwdINS6_IJSA_NS7_ILi256EEESB_EEES9_SE_SG_Li256ELb1ELb1ELb1ELb0EEENS1_36VarlenDynamicPersistentTileSchedulerILi128ELi96ELi256ELi128ELb1ELb1ELb1ELb0ELb1ELb1EEEEEEEEEvNT_6ParamsE --------------------------
	.section	.text._ZN7cutlass13device_kernelIN5flash11enable_sm90INS1_16FlashAttnFwdSm90INS1_25CollectiveMainloopFwdSm90ILi2EN4cute5tupleIJNS5_1CILi1EEES8_S8_EEENS6_IJNS7_ILi128EEENS7_ILi96EEENS7_ILi64EEEEEELi256ENS_6half_tEfNS_4arch4Sm90ELb0ELb0ELb1ELb1ELb0ELb1ELb1ELb1ELb0ELb1ELb1ELb0EEENS1_21CollectiveEpilogueFwdINS6_IJSA_NS7_ILi256EEESB_EEES9_SE_SG_Li256ELb1ELb1ELb1ELb0EEENS1_36VarlenDynamicPersistentTileSchedulerILi128ELi96ELi256ELi128ELb1ELb1ELb1ELb0ELb1ELb1EEEEEEEEEvNT_6ParamsE,"ax",@progbits
	.align	128
.text._ZN7cutlass13device_kernelIN5flash11enable_sm90INS1_16FlashAttnFwdSm90INS1_25CollectiveMainloopFwdSm90ILi2EN4cute5tupleIJNS5_1CILi1EEES8_S8_EEENS6_IJNS7_ILi128EEENS7_ILi96EEENS7_ILi64EEEEEELi256ENS_6half_tEfNS_4arch4Sm90ELb0ELb0ELb1ELb1ELb0ELb1ELb1ELb1ELb0ELb1ELb1ELb0EEENS1_21CollectiveEpilogueFwdINS6_IJSA_NS7_ILi256EEESB_EEES9_SE_SG_Li256ELb1ELb1ELb1ELb0EEENS1_36VarlenDynamicPersistentTileSchedulerILi128ELi96ELi256ELi128ELb1ELb1ELb1ELb0ELb1ELb1EEEEEEEEEvNT_6ParamsE:
        .type           _ZN7cutlass13device_kernelIN5flash11enable_sm90INS1_16FlashAttnFwdSm90INS1_25CollectiveMainloopFwdSm90ILi2EN4cute5tupleIJNS5_1CILi1EEES8_S8_EEENS6_IJNS7_ILi128EEENS7_ILi96EEENS7_ILi64EEEEEELi256ENS_6half_tEfNS_4arch4Sm90ELb0ELb0ELb1ELb1ELb0ELb1ELb1ELb1ELb0ELb1ELb1ELb0EEENS1_21CollectiveEpilogueFwdINS6_IJSA_NS7_ILi256EEESB_EEES9_SE_SG_Li256ELb1ELb1ELb1ELb0EEENS1_36VarlenDynamicPersistentTileSchedulerILi128ELi96ELi256ELi128ELb1ELb1ELb1ELb0ELb1ELb1EEEEEEEEEvNT_6ParamsE,@function
        .size           _ZN7cutlass13device_kernelIN5flash11enable_sm90INS1_16FlashAttnFwdSm90INS1_25CollectiveMainloopFwdSm90ILi2EN4cute5tupleIJNS5_1CILi1EEES8_S8_EEENS6_IJNS7_ILi128EEENS7_ILi96EEENS7_ILi64EEEEEELi256ENS_6half_tEfNS_4arch4Sm90ELb0ELb0ELb1ELb1ELb0ELb1ELb1ELb1ELb0ELb1ELb1ELb0EEENS1_21CollectiveEpilogueFwdINS6_IJSA_NS7_ILi256EEESB_EEES9_SE_SG_Li256ELb1ELb1ELb1ELb0EEENS1_36VarlenDynamicPersistentTileSchedulerILi128ELi96ELi256ELi128ELb1ELb1ELb1ELb0ELb1ELb1EEEEEEEEEvNT_6ParamsE,(.L_x_6133 - _ZN7cutlass13device_kernelIN5flash11enable_sm90INS1_16FlashAttnFwdSm90INS1_25CollectiveMainloopFwdSm90ILi2EN4cute5tupleIJNS5_1CILi1EEES8_S8_EEENS6_IJNS7_ILi128EEENS7_ILi96EEENS7_ILi64EEEEEELi256ENS_6half_tEfNS_4arch4Sm90ELb0ELb0ELb1ELb1ELb0ELb1ELb1ELb1ELb0ELb1ELb1ELb0EEENS1_21CollectiveEpilogueFwdINS6_IJSA_NS7_ILi256EEESB_EEES9_SE_SG_Li256ELb1ELb1ELb1ELb0EEENS1_36VarlenDynamicPersistentTileSchedulerILi128ELi96ELi256ELi128ELb1ELb1ELb1ELb0ELb1ELb1EEEEEEEEEvNT_6ParamsE)
        .other          _ZN7cutlass13device_kernelIN5flash11enable_sm90INS1_16FlashAttnFwdSm90INS1_25CollectiveMainloopFwdSm90ILi2EN4cute5tupleIJNS5_1CILi1EEES8_S8_EEENS6_IJNS7_ILi128EEENS7_ILi96EEENS7_ILi64EEEEEELi256ENS_6half_tEfNS_4arch4Sm90ELb0ELb0ELb1ELb1ELb0ELb1ELb1ELb1ELb0ELb1ELb1ELb0EEENS1_21CollectiveEpilogueFwdINS6_IJSA_NS7_ILi256EEESB_EEES9_SE_SG_Li256ELb1ELb1ELb1ELb0EEENS1_36VarlenDynamicPersistentTileSchedulerILi128ELi96ELi256ELi128ELb1ELb1ELb1ELb0ELb1ELb1EEEEEEEEEvNT_6ParamsE,@"STO_CUDA_ENTRY STV_DEFAULT"
_ZN7cutlass13device_kernelIN5flash11enable_sm90INS1_16FlashAttnFwdSm90INS1_25CollectiveMainloopFwdSm90ILi2EN4cute5tupleIJNS5_1CILi1EEES8_S8_EEENS6_IJNS7_ILi128EEENS7_ILi96EEENS7_ILi64EEEEEELi256ENS_6half_tEfNS_4arch4Sm90ELb0ELb0ELb1ELb1ELb0ELb1ELb1ELb1ELb0ELb1ELb1ELb0EEENS1_21CollectiveEpilogueFwdINS6_IJSA_NS7_ILi256EEESB_EEES9_SE_SG_Li256ELb1ELb1ELb1ELb0EEENS1_36VarlenDynamicPersistentTileSchedulerILi128ELi96ELi256ELi128ELb1ELb1ELb1ELb0ELb1ELb1EEEEEEEEEvNT_6ParamsE:
        /* <DEDUP_REMOVED lines=24> */
.L_x_1324:
[----:B------:R-:W-:Y:S05]  /*0180*/  BSYNC B0 ;  /* 0x0000000000007941 */ /* 0x000fea0003800000 */
.L_x_1323:
        /* <DEDUP_REMOVED lines=43> */
.L_x_1325:
        /* <DEDUP_REMOVED lines=22> */
.L_x_1326:
        /* <DEDUP_REMOVED lines=18> */
.L_x_1327:
        /* <DEDUP_REMOVED lines=22> */
.L_x_1328:
        /* <DEDUP_REMOVED lines=22> */
.L_x_1329:
[----:B0-----:R-:W-:Y:S01]  /*0980*/  UMOV UR4, 0x1 ;  /* 0x0000000100047882 */ /* 0x001fe20000000000 */
[----:B------:R-:W-:Y:S01]  /*0990*/  PLOP3.LUT P0, PT, PT, PT, UP0, 0x80, 0x0 ;  /* 0x000000000000781c */ /* 0x000fe20003f0f008 */
[----:B------:R-:W-:Y:S01]  /*09a0*/  USEL UR4, UR4, 0x2, !UP0 ;  /* 0x0000000204047887 */ /* 0x000fe2000c000000 */
[----:B------:R-:W-:Y:S01]  /*09b0*/  NOP ;  /* 0x0000000000007918 */ /* 0x000fe20000000000 */
[----:B------:R-:W-:Y:S01]  /*09c0*/  ULDC.64 UR60, c[0x0][0x208] ;  /* 0x00008200003c7ab9 */ /* 0x000fe20000000a00 */
[----:B------:R-:W-:Y:S03]  /*09d0*/  BSSY B9, `(.L_x_1330) ;  /* 0x0001c22000097945 */ /* 0x000fe60003800000 */
[----:B------:R-:W-:-:S05]  /*09e0*/  IMAD.U32 R2, RZ, RZ, UR4 ;  /* 0x00000004ff027e24 */ /* 0x000fca000f8e00ff */
[----:B------:R0:W-:Y:S01]  /*09f0*/  STL [R1+0xa0], R2 ;  /* 0x0000a00201007387 */ /* 0x0001e20000100800 */
[----:B-123--:R-:W-:Y:S06]  /*0a00*/  BAR.SYNC.DEFER_BLOCKING 0x0 ;  /* 0x0000000000007b1d */ /* 0x00efec0000010000 */
[----:B------:R-:W-:Y:S05]  /*0a10*/  @!P0 BRA `(.L_x_1331) ;  /* 0x0000013400d88947 */ /* 0x000fea0003800000 */
.L_x_1332:
[----:B------:R-:W-:-:S08]  /*0a20*/  NOP ;  /* 0x0000000000007918 */ /* 0x000fd00000000000 */
[----:B------:R-:W1:Y:S02]  /*0a30*/  USETMAXREG.TRY_ALLOC.CTAPOOL UP0, 0xf0 ;  /* 0x000000f0000079c8 */ /* 0x000e640008000600 */
[----:B-1----:R-:W-:-:S13]  /*0a40*/  PLOP3.LUT P0, PT, PT, PT, UP0, 0x80, 0x0 ;  /* 0x000000000000781c */ /* 0x002fda0003f0f008 */
[----:B------:R-:W-:Y:S05]  /*0a50*/  @!P0 BRA `(.L_x_1332) ;  /* 0xfffffffc00f08947 */ /* 0x000fea000383ffff */
[----:B------:R-:W-:Y:S01]  /*0a60*/  SHF.R.U32.HI R0, RZ, 0x7, R6 ;  /* 0x00000007ff007819 */ /* 0x000fe20000011606 */
[----:B------:R-:W1:Y:S08]  /*0a70*/  S2UR UR5, SR_CgaCtaId ;  /* 0x00000000000579c3 */ /* 0x000e700000008800 */
[----:B------:R-:W-:Y:S06]  /*0a80*/  BAR.ARV 0x8, 0x180 ;  /* 0x0206000000007b1d */ /* 0x000fec0000002000 */
[----:B------:R-:W-:Y:S01]  /*0a90*/  ISETP.NE.AND P0, PT, R0, 0x1, PT ;  /* 0x000000010000780c */ /* 0x000fe20003f05270 */
[----:B------:R-:W-:-:S12]  /*0aa0*/  UMOV UR4, 0x400 ;  /* 0x0000040000047882 */ /* 0x000fd80000000000 */
[----:B------:R-:W-:Y:S06]  /*0ab0*/  @!P0 BAR.ARV 0x9, 0x100 ;  /* 0x0244000000008b1d */ /* 0x000fec0000002000 */
[----:B-1----:R-:W-:Y:S02]  /*0ac0*/  ULEA UR4, UR5, UR4, 0x18 ;  /* 0x0000000405047291 */ /* 0x002fe4000f8ec03f */
[----:B------:R-:W-:Y:S04]  /*0ad0*/  BAR.SYNC.DEFER_BLOCKING 0x5, 0x180 ;  /* 0x0146000000007b1d */ /* 0x000fe80000010000 */
[----:B------:R-:W-:-:S02]  /*0ae0*/  IMAD.U32 R18, RZ, RZ, UR4 ;  /* 0x00000004ff127e24 */ /* 0x000fc4000f8e00ff */
[----:B------:R-:W-:-:S03]  /*0af0*/  ULDC UR4, c[0x0][0xd3c] ;  /* 0x00034f0000047ab9 */ /* 0x000fc60000000800 */
[----:B------:R-:W1:Y:S01]  /*0b00*/  LDS.128 R40, [R18+0x324d0] ;  /* 0x0324d00012287984 */ /* 0x000e620000000c00 */
[----:B------:R-:W-:Y:S06]  /*0b10*/  BAR.ARV 0x4, 0x180 ;  /* 0x0106000000007b1d */ /* 0x000fec0000002000 */
[----:B-1----:R-:W-:-:S13]  /*0b20*/  ISETP.GE.AND P0, PT, R43, UR4, PT ;  /* 0x000000042b007c0c */ /* 0x002fda000bf06270 */
[----:B------:R-:W-:Y:S05]  /*0b30*/  @P0 BRA `(.L_x_1333) ;  /* 0x000001c0002c0947 */ /* 0x000fea0003800000 */
[----:B------:R-:W2:Y:S01]  /*0b40*/  LDL R0, [R1+0xa0] ;  /* 0x0000a00001007983 */ /* 0x000ea20000100800 */
[----:B------:R-:W-:Y:S01]  /*0b50*/  VIADD R6, R6, 0xffffff80 ;  /* 0xffffff8006067836 */ /* 0x000fe20000000000 */
[----:B------:R-:W-:Y:S01]  /*0b60*/  CS2R R200, SRZ ;  /* 0x0000000000c87805 */ /* 0x000fe2000001ff00 */
[----:B------:R-:W-:Y:S02]  /*0b70*/  IMAD.MOV.U32 R204, RZ, RZ, RZ ;  /* 0x000000ffffcc7224 */ /* 0x000fe400078e00ff */
[----:B------:R-:W-:Y:S01]  /*0b80*/  IMAD.MOV.U32 R226, RZ, RZ, RZ ;  /* 0x000000ffffe27224 */ /* 0x000fe200078e00ff */
[----:B------:R-:W-:-:S04]  /*0b90*/  SHF.R.S32.HI R3, RZ, 0x1f, R6 ;  /* 0x0000001fff037819 */ /* 0x000fc80000011406 */
[CC--:B0-----:R-:W-:Y:S02]  /*0ba0*/  LEA.HI R2, R3.reuse, R6.reuse, RZ, 0x4 ;  /* 0x0000000603027211 */ /* 0x0c1fe400078f20ff */
[CC--:B------:R-:W-:Y:S02]  /*0bb0*/  LEA.HI R216, R3.reuse, R6.reuse, RZ, 0x5 ;  /* 0x0000000603d87211 */ /* 0x0c0fe400078f28ff */
[----:B------:R-:W-:Y:S02]  /*0bc0*/  SHF.R.S32.HI R7, RZ, 0x4, R2 ;  /* 0x00000004ff077819 */ /* 0x000fe40000011402 */
[----:B------:R-:W-:Y:S02]  /*0bd0*/  LEA.HI R19, R3, R6, RZ, 0x2 ;  /* 0x0000000603137211 */ /* 0x000fe400078f10ff */
[----:B------:R-:W-:Y:S02]  /*0be0*/  LEA.HI R4, R2, R7, RZ, 0x1 ;  /* 0x0000000702047211 */ /* 0x000fe400078f08ff */
[----:B------:R-:W-:-:S02]  /*0bf0*/  SHF.R.S32.HI R216, RZ, 0x5, R216 ;  /* 0x00000005ffd87819 */ /* 0x000fc400000114d8 */
[----:B------:R-:W-:-:S05]  /*0c00*/  LOP3.LUT R4, R4, 0x1ffffffe, RZ, 0xc0, !PT ;  /* 0x1ffffffe04047812 */ /* 0x000fca00078ec0ff */
[----:B------:R-:W-:Y:S01]  /*0c10*/  IMAD.IADD R4, R7, 0x1, -R4 ;  /* 0x0000000107047824 */ /* 0x000fe200078e0a04 */
[----:B--2---:R-:W-:Y:S02]  /*0c20*/  R2UR UR4, R0 ;  /* 0x00000000000472ca */ /* 0x004fe400000e0000 */
[CC--:B------:R-:W-:Y:S02]  /*0c30*/  LEA.HI R0, R3.reuse, R6.reuse, RZ, 0x7 ;  /* 0x0000000603007211 */ /* 0x0c0fe400078f38ff */
[----:B------:R-:W-:Y:S02]  /*0c40*/  LEA.HI R3, R3, R6, RZ, 0x3 ;  /* 0x0000000603037211 */ /* 0x000fe400078f18ff */
[----:B------:R-:W-:Y:S02]  /*0c50*/  LOP3.LUT R5, R0, 0xffffff80, RZ, 0xc0, !PT ;  /* 0xffffff8000057812 */ /* 0x000fe400078ec0ff */
[----:B------:R-:W-:Y:S02]  /*0c60*/  LOP3.LUT R7, R3, 0xfffffff8, RZ, 0xc0, !PT ;  /* 0xfffffff803077812 */ /* 0x000fe400078ec0ff */
[----:B------:R-:W-:Y:S01]  /*0c70*/  LOP3.LUT R3, R19, 0xfffffffc, RZ, 0xc0, !PT ;  /* 0xfffffffc13037812 */ /* 0x000fe200078ec0ff */
[C---:B------:R-:W-:Y:S01]  /*0c80*/  IMAD.IADD R13, R6.reuse, 0x1, -R5 ;  /* 0x00000001060d7824 */ /* 0x040fe200078e0a05 */
[----:B------:R-:W-:Y:S01]  /*0c90*/  SHF.R.S32.HI R5, RZ, 0x7, R0 ;  /* 0x00000007ff057819 */ /* 0x000fe20000011400 */
[----:B------:R-:W-:Y:S01]  /*0ca0*/  ULOP3.LUT UR4, UR4, 0x1, URZ, 0xfc, !UPT ;  /* 0x0000000104047892 */ /* 0x000fe2000f8efc3f */
[----:B------:R-:W-:Y:S01]  /*0cb0*/  SHF.R.S32.HI R19, RZ, 0x2, R19 ;  /* 0x00000002ff137819 */ /* 0x000fe20000011413 */
[----:B------:R-:W-:Y:S01]  /*0cc0*/  IMAD.IADD R3, R6, 0x1, -R3 ;  /* 0x0000000106037824 */ /* 0x000fe200078e0a03 */
[----:B------:R-:W-:Y:S01]  /*0cd0*/  SHF.R.S32.HI R8, RZ, 0x1f, R13 ;  /* 0x0000001fff087819 */ /* 0x000fe2000001140d */
[----:B------:R-:W-:Y:S01]  /*0ce0*/  STL [R1+0x8c], R13 ;  /* 0x00008c0d01007387 */ /* 0x000fe20000100800 */
[----:B------:R-:W-:Y:S01]  /*0cf0*/  LEA.HI R0, R0, R5, RZ, 0x1 ;  /* 0x0000000500007211 */ /* 0x000fe200078f08ff */
[----:B------:R-:W-:Y:S01]  /*0d00*/  VIADD R225, R19, 0x40 ;  /* 0x0000004013e17836 */ /* 0x000fe20000000000 */
[-C--:B------:R-:W-:Y:S01]  /*0d10*/  LEA.HI R9, R8, R13.reuse, RZ, 0x2 ;  /* 0x0000000d08097211 */ /* 0x080fe200078f10ff */
[----:B------:R-:W-:Y:S01]  /*0d20*/  IMAD.IADD R7, R6, 0x1, -R7 ;  /* 0x0000000106077824 */ /* 0x000fe200078e0a07 */
[----:B------:R-:W-:Y:S01]  /*0d30*/  LOP3.LUT R0, R0, 0x3fffffe, RZ, 0xc0, !PT ;  /* 0x03fffffe00007812 */ /* 0x000fe200078ec0ff */
[----:B------:R-:W-:Y:S01]  /*0d40*/  IMAD.SHL.U32 R213, R225, 0x40, RZ ;  /* 0x00000040e1d57824 */ /* 0x000fe200078e00ff */
[--C-:B------:R-:W-:Y:S01]  /*0d50*/  SHF.R.S32.HI R10, RZ, 0x2, R9.reuse ;  /* 0x00000002ff0a7819 */ /* 0x100fe20000011409 */
[----:B------:R-:W-:Y:S01]  /*0d60*/  IMAD.SHL.U32 R203, R7, 0x8, RZ ;  /* 0x0000000807cb7824 */ /* 0x000fe200078e00ff */
[----:B------:R-:W-:Y:S01]  /*0d70*/  SHF.R.S32.HI R11, RZ, 0x1f, R9 ;  /* 0x0000001fff0b7819 */ /* 0x000fe20000011409 */
[----:B------:R-:W-:Y:S01]  /*0d80*/  IMAD.IADD R0, R5, 0x1, -R0 ;  /* 0x0000000105007824 */ /* 0x000fe200078e0a00 */
[----:B------:R-:W-:Y:S01]  /*0d90*/  LEA.HI R8, R8, R13, RZ, 0x5 ;  /* 0x0000000d08087211 */ /* 0x000fe200078f28ff */
[----:B------:R-:W-:Y:S01]  /*0da0*/  IMAD.SHL.U32 R16, R3, 0x8, RZ ;  /* 0x0000000803107824 */ /* 0x000fe200078e00ff */
[----:B------:R-:W-:Y:S01]  /*0db0*/  LEA.HI R11, R11, R10, RZ, 0x3 ;  /* 0x0000000a0b0b7211 */ /* 0x000fe200078f18ff */
[----:B------:R-:W-:Y:S01]  /*0dc0*/  IMAD.SHL.U32 R22, R3, 0x4, RZ ;  /* 0x0000000403167824 */ /* 0x000fe200078e00ff */
[----:B------:R-:W-:Y:S01]  /*0dd0*/  LOP3.LUT R5, R2, 0x3fffff0, RZ, 0xc0, !PT ;  /* 0x03fffff002057812 */ /* 0x000fe200078ec0ff */
[----:B------:R-:W-:Y:S01]  /*0de0*/  VIADD R219, R203, 0x40 ;  /* 0x00000040cbdb7836 */ /* 0x000fe20000000000 */
[----:B------:R-:W-:Y:S01]  /*0df0*/  LOP3.LUT R11, R11, 0xfffffff8, RZ, 0xc0, !PT ;  /* 0xfffffff80b0b7812 */ /* 0x000fe200078ec0ff */
[----:B------:R-:W-:Y:S01]  /*0e00*/  VIADD R218, R203, 0x80 ;  /* 0x00000080cbda7836 */ /* 0x000fe20000000000 */
[----:B------:R-:W-:Y:S01]  /*0e10*/  SHF.R.S32.HI R8, RZ, 0x5, R8 ;  /* 0x00000005ff087819 */ /* 0x000fe20000011408 */
[----:B------:R-:W-:Y:S01]  /*0e20*/  IMAD.IADD R5, R6, 0x1, -R5 ;  /* 0x0000000106057824 */ /* 0x000fe200078e0a05 */
[----:B------:R-:W-:Y:S01]  /*0e30*/  LOP3.LUT R213, R213, 0x1c0, RZ, 0xc0, !PT ;  /* 0x000001c0d5d57812 */ /* 0x000fe200078ec0ff */
[----:B------:R-:W-:Y:S01]  /*0e40*/  IMAD.IADD R11, R10, 0x1, -R11 ;  /* 0x000000010a0b7824 */ /* 0x000fe200078e0a0b */
[----:B------:R-:W-:Y:S01]  /*0e50*/  LOP3.LUT R9, R9, 0x7ffffffc, RZ, 0xc0, !PT ;  /* 0x7ffffffc09097812 */ /* 0x000fe200078ec0ff */
[----:B------:R-:W-:Y:S01]  /*0e60*/  IMAD R5, R216, 0x10, R5 ;  /* 0x00000010d8057824 */ /* 0x000fe200078e0205 */
[----:B------:R-:W-:Y:S01]  /*0e70*/  LOP3.LUT R6, R213, 0x38, R16, 0xf8, !PT ;  /* 0x00000038d5067812 */ /* 0x000fe200078ef810 */
[----:B------:R-:W-:Y:S01]  /*0e80*/  IMAD R11, R8, 0x10, R11 ;  /* 0x00000010080b7824 */ /* 0x000fe200078e020b */
[----:B------:R-:W-:Y:S01]  /*0e90*/  SHF.R.S32.HI R229, RZ, 0x1f, R19 ;  /* 0x0000001fffe57819 */ /* 0x000fe20000011413 */
[----:B------:R-:W-:Y:S01]  /*0ea0*/  IMAD R5, R5, 0x8, R4 ;  /* 0x0000000805057824 */ /* 0x000fe200078e0204 */
[----:B------:R-:W-:Y:S01]  /*0eb0*/  SHF.R.S32.HI R4, RZ, 0x1f, R225 ;  /* 0x0000001fff047819 */ /* 0x000fe200000114e1 */
[----:B------:R-:W-:-:S02]  /*0ec0*/  IMAD R12, R0, 0x40, R11 ;  /* 0x00000040000c7824 */ /* 0x000fc400078e020b */
[----:B------:R-:W-:Y:S01]  /*0ed0*/  IMAD.U32 R0, RZ, RZ, UR4 ;  /* 0x00000004ff007e24 */ /* 0x000fe2000f8e00ff */
[----:B------:R-:W-:Y:S01]  /*0ee0*/  LEA.HI R4, R4, R225, RZ, 0x3 ;  /* 0x000000e104047211 */ /* 0x000fe200078f18ff */
[----:B------:R-:W-:Y:S01]  /*0ef0*/  IMAD.IADD R9, R13, 0x1, -R9 ;  /* 0x000000010d097824 */ /* 0x000fe200078e0a09 */
[----:B------:R-:W-:Y:S01]  /*0f00*/  STL [R1+0x94], R12 ;  /* 0x0000940c01007387 */ /* 0x000fe20000100800 */
[----:B------:R-:W-:Y:S02]  /*0f10*/  IMAD.MOV.U32 R2, RZ, RZ, RZ ;  /* 0x000000ffff027224 */ /* 0x000fe400078e00ff */
[----:B------:R-:W-:Y:S01]  /*0f20*/  IMAD.SHL.U32 R4, R4, 0x40, RZ ;  /* 0x0000004004047824 */ /* 0x000fe200078e00ff */
[----:B------:R0:W-:Y:S01]  /*0f30*/  STL [R1+0x5c], R0 ;  /* 0x00005c0001007387 */ /* 0x0001e20000100800 */
[----:B------:R-:W-:Y:S02]  /*0f40*/  IMAD.SHL.U32 R230, R9, 0x2, RZ ;  /* 0x0000000209e67824 */ /* 0x000fe400078e00ff */
[----:B------:R-:W-:Y:S01]  /*0f50*/  VIADD R202, R22, 0x10 ;  /* 0x0000001016ca7836 */ /* 0x000fe20000000000 */
[----:B------:R-:W-:Y:S01]  /*0f60*/  LOP3.LUT R217, R4, 0xfffffe00, RZ, 0xc0, !PT ;  /* 0xfffffe0004d97812 */ /* 0x000fe200078ec0ff */
[C---:B------:R-:W-:Y:S01]  /*0f70*/  VIADD R34, R230.reuse, 0x8 ;  /* 0x00000008e6227836 */ /* 0x040fe20000000000 */
[----:B------:R-:W-:Y:S01]  /*0f80*/  SHF.R.S32.HI R4, RZ, 0x1f, R219 ;  /* 0x0000001fff047819 */ /* 0x000fe200000114db */
[----:B------:R-:W-:Y:S01]  /*0f90*/  IMAD.SHL.U32 R4, R5, 0x8, RZ ;  /* 0x0000000805047824 */ /* 0x000fe200078e00ff */
[C---:B------:R-:W-:Y:S01]  /*0fa0*/  IADD3 R233, R230.reuse, 0xe8, RZ ;  /* 0x000000e8e6e97810 */ /* 0x040fe20007ffe0ff */
[C---:B------:R-:W-:Y:S01]  /*0fb0*/  VIADD R31, R230.reuse, 0x20 ;  /* 0x00000020e61f7836 */ /* 0x040fe20000000000 */
[----:B0-----:R-:W-:Y:S01]  /*0fc0*/  LEA.HI R0, R3, R3, RZ, 0x1 ;  /* 0x0000000303007211 */ /* 0x001fe200078f08ff */
[C---:B------:R-:W-:Y:S01]  /*0fd0*/  VIADD R28, R230.reuse, 0x38 ;  /* 0x00000038e61c7836 */ /* 0x040fe20000000000 */
[----:B------:R0:W-:Y:S01]  /*0fe0*/  STL [R1+0x9c], R4 ;  /* 0x00009c0401007387 */ /* 0x0001e20000100800 */
[----:B------:R-:W-:Y:S01]  /*0ff0*/  VIADD R25, R230, 0x50 ;  /* 0x00000050e6197836 */ /* 0x000fe20000000000 */
[----:B------:R-:W-:Y:S01]  /*1000*/  LOP3.LUT R0, R0, 0x1ffffffe, RZ, 0xc0, !PT ;  /* 0x1ffffffe00007812 */ /* 0x000fe200078ec0ff */
[----:B------:R-:W-:-:S02]  /*1010*/  VIADD R20, R230, 0x68 ;  /* 0x00000068e6147836 */ /* 0x000fc40000000000 */
[C---:B------:R-:W-:Y:S02]  /*1020*/  VIADD R13, R230.reuse, 0x80 ;  /* 0x00000080e60d7836 */ /* 0x040fe40000000000 */
[----:B------:R-:W-:Y:S01]  /*1030*/  IMAD.IADD R0, R3, 0x1, -R0 ;  /* 0x0000000103007824 */ /* 0x000fe200078e0a00 */
[----:B------:R-:W-:Y:S01]  /*1040*/  SHF.R.S32.HI R3, RZ, 0x1f, R203 ;  /* 0x0000001fff037819 */ /* 0x000fe200000114cb */
[----:B------:R-:W-:Y:S01]  /*1050*/  VIADD R9, R230, 0x98 ;  /* 0x00000098e6097836 */ /* 0x000fe20000000000 */
[----:B------:R-:W-:Y:S01]  /*1060*/  SHF.R.U32.HI R3, RZ, 0x3, R213 ;  /* 0x00000003ff037819 */ /* 0x000fe200000116d5 */
[----:B------:R-:W-:Y:S02]  /*1070*/  IMAD R0, R0, 0x8, R12 ;  /* 0x0000000800007824 */ /* 0x000fe400078e020c */
[C---:B------:R-:W-:Y:S01]  /*1080*/  VIADD R5, R230.reuse, 0xb8 ;  /* 0x000000b8e6057836 */ /* 0x040fe20000000000 */
[----:B------:R-:W-:Y:S01]  /*1090*/  LOP3.LUT R3, R217, R6, R3, 0xf6, !PT ;  /* 0x00000006d9037212 */ /* 0x000fe200078ef603 */
[C---:B0-----:R-:W-:Y:S01]  /*10a0*/  VIADD R4, R230.reuse, 0xc0 ;  /* 0x000000c0e6047836 */ /* 0x041fe20000000000 */
[----:B------:R-:W-:Y:S01]  /*10b0*/  SHF.R.S32.HI R6, RZ, 0x1f, R218 ;  /* 0x0000001fff067819 */ /* 0x000fe200000114da */
[C---:B------:R-:W-:Y:S01]  /*10c0*/  VIADD R6, R230.reuse, 0xb0 ;  /* 0x000000b0e6067836 */ /* 0x040fe20000000000 */
[----:B------:R-:W-:Y:S01]  /*10d0*/  SHF.R.S32.HI R5, RZ, 0x1f, R5 ;  /* 0x0000001fff057819 */ /* 0x000fe20000011405 */
[----:B------:R-:W-:Y:S01]  /*10e0*/  IMAD R3, R3, 0x2, R18 ;  /* 0x0000000203037824 */ /* 0x000fe200078e0212 */
[----:B------:R-:W-:Y:S01]  /*10f0*/  SHF.R.S32.HI R4, RZ, 0x1f, R4 ;  /* 0x0000001fff047819 */ /* 0x000fe20000011404 */
[----:B------:R-:W-:-:S02]  /*1100*/  VIADD R237, R230, 0xc8 ;  /* 0x000000c8e6ed7836 */ /* 0x000fc40000000000 */
[C---:B------:R-:W-:Y:S01]  /*1110*/  VIADD R236, R230.reuse, 0xd0 ;  /* 0x000000d0e6ec7836 */ /* 0x040fe20000000000 */
[----:B------:R0:W-:Y:S01]  /*1120*/  STL [R1+0x90], R3 ;  /* 0x0000900301007387 */ /* 0x0001e20000100800 */
[C---:B------:R-:W-:Y:S02]  /*1130*/  VIADD R235, R230.reuse, 0xd8 ;  /* 0x000000d8e6eb7836 */ /* 0x040fe40000000000 */
[C---:B------:R-:W-:Y:S01]  /*1140*/  VIADD R234, R230.reuse, 0xe0 ;  /* 0x000000e0e6ea7836 */ /* 0x040fe20000000000 */
[----:B------:R1:W-:Y:S01]  /*1150*/  STL [R1+0x98], R0 ;  /* 0x0000980001007387 */ /* 0x0003e20000100800 */
[C---:B------:R-:W-:Y:S01]  /*1160*/  VIADD R33, R230.reuse, 0x10 ;  /* 0x00000010e6217836 */ /* 0x040fe20000000000 */
[----:B------:R-:W-:Y:S01]  /*1170*/  SHF.R.S32.HI R5, RZ, 0x1f, R236 ;  /* 0x0000001fff057819 */ /* 0x000fe200000114ec */
[C---:B------:R-:W-:Y:S01]  /*1180*/  VIADD R32, R230.reuse, 0x18 ;  /* 0x00000018e6207836 */ /* 0x040fe20000000000 */
[----:B------:R-:W-:Y:S01]  /*1190*/  SHF.R.S32.HI R4, RZ, 0x1f, R235 ;  /* 0x0000001fff047819 */ /* 0x000fe200000114eb */
[C---:B------:R-:W-:Y:S01]  /*11a0*/  VIADD R30, R230.reuse, 0x28 ;  /* 0x00000028e61e7836 */ /* 0x040fe20000000000 */
[----:B0-----:R-:W-:Y:S01]  /*11b0*/  SHF.R.S32.HI R3, RZ, 0x1f, R34 ;  /* 0x0000001fff037819 */ /* 0x001fe20000011422 */
        /* <DEDUP_REMOVED lines=30> */
[----:B------:R-:W-:Y:S02]  /*13a0*/  SHF.R.S32.HI R15, RZ, 0x1f, R15 ;  /* 0x0000001fff0f7819 */ /* 0x000fe4000001140f */
[----:B------:R-:W-:-:S02]  /*13b0*/  SHF.R.S32.HI R14, RZ, 0x1f, R14 ;  /* 0x0000001fff0e7819 */ /* 0x000fc4000001140e */
[----:B------:R-:W-:Y:S02]  /*13c0*/  SHF.R.S32.HI R11, RZ, 0x1f, R11 ;  /* 0x0000001fff0b7819 */ /* 0x000fe4000001140b */
[----:B------:R-:W-:Y:S02]  /*13d0*/  SHF.R.S32.HI R10, RZ, 0x1f, R10 ;  /* 0x0000001fff0a7819 */ /* 0x000fe4000001140a */
[----:B------:R-:W-:Y:S02]  /*13e0*/  SHF.R.S32.HI R8, RZ, 0x1f, R8 ;  /* 0x0000001fff087819 */ /* 0x000fe40000011408 */
[----:B------:R-:W-:Y:S02]  /*13f0*/  SHF.R.S32.HI R7, RZ, 0x1f, R7 ;  /* 0x0000001fff077819 */ /* 0x000fe40000011407 */
[----:B------:R-:W-:Y:S02]  /*1400*/  SHF.R.S32.HI R5, RZ, 0x1f, R233 ;  /* 0x0000001fff057819 */ /* 0x000fe400000114e9 */
[----:B------:R-:W-:-:S02]  /*1410*/  SHF.R.S32.HI R4, RZ, 0x1f, R232 ;  /* 0x0000001fff047819 */ /* 0x000fc400000114e8 */
[----:B-1----:R-:W-:-:S07]  /*1420*/  SHF.R.S32.HI R3, RZ, 0x1f, R231 ;  /* 0x0000001fff037819 */ /* 0x002fce00000114e7 */
.L_x_1481:
[----:B0-23--:R-:W0:Y:S02]  /*1430*/  LDC.64 R4, c[0x0][0xd88] ;  /* 0x00036200ff047b82 */ /* 0x00de240000000a00 */
        /* <DEDUP_REMOVED lines=24> */
[----:B------:R-:W-:Y:S01]  /*15c0*/  IADD3.X R5, R224, UR7, RZ, P3, !PT ;  /* 0x00000007e0057c10 */ /* 0x000fe20009ffe4ff */
        /* <DEDUP_REMOVED lines=24> */
.L_x_1334:
        /* <DEDUP_REMOVED lines=14> */
.L_x_1335:
[----:B------:R-:W-:Y:S05]  /*1830*/  @!P0 BRA `(.L_x_1336) ;  /* 0x00000000000c8947 */ /* 0x000fea0003800000 */
[----:B------:R-:W2:Y:S04]  /*1840*/  LDG.E R0, desc[UR60][R4.64] ;  /* 0x0000003c04007981 */ /* 0x000ea8000c1e1900 */
[----:B------:R-:W2:Y:S02]  /*1850*/  LDG.E R33, desc[UR60][R4.64+0x4] ;  /* 0x0000043c04217981 */ /* 0x000ea4000c1e1900 */
[----:B--2---:R-:W-:-:S07]  /*1860*/  IMAD.IADD R33, R33, 0x1, -R0 ;  /* 0x0000000121217824 */ /* 0x004fce00078e0a00 */
.L_x_1336:
        /* <DEDUP_REMOVED lines=14> */
[----:B------:R-:W-:Y:S01]  /*1950*/  IMAD.IADD R9, R33, 0x1, -R10 ;  /* 0x0000000121097824 */ /* 0x000fe200078e0a0a */
        /* <DEDUP_REMOVED lines=19> */
[----:B------:R-:W-:Y:S02]  /*1a90*/  IABS R11, R10 ;  /* 0x0000000a000b7213 */ /* 0x000fe40000000000 */
        /* <DEDUP_REMOVED lines=22> */
.L_x_1338:
[----:B------:R-:W-:Y:S05]  /*1c00*/  BSYNC B0 ;  /* 0x0000000000007941 */ /* 0x000fea0003800000 */
.L_x_1337:
        /* <DEDUP_REMOVED lines=37> */
.L_x_1341:
[----:B------:R-:W-:Y:S05]  /*1e60*/  BSYNC B6 ;  /* 0x0000000000067941 */ /* 0x000fea0003800000 */
.L_x_1340:
        /* <DEDUP_REMOVED lines=20> */
.L_x_1343:
[----:B------:R-:W-:Y:S05]  /*1fb0*/  BSYNC B6 ;  /* 0x0000000000067941 */ /* 0x000fea0003800000 */
.L_x_1342:
[----:B------:R-:W-:Y:S01]  /*1fc0*/  ULDC.64 UR4, c[0x0][0xaf0] ;  /* 0x0002bc0000047ab9 */ /* 0x000fe20000000a00 */
[----:B------:R-:W-:Y:S01]  /*1fd0*/  IMAD.MOV.U32 R0, RZ, RZ, R222 ;  /* 0x000000ffff007224 */ /* 0x000fe200078e00de */
[----:B------:R-:W-:Y:S01]  /*1fe0*/  ISETP.NE.U32.AND P0, PT, RZ, UR4, PT ;  /* 0x00000004ff007c0c */ /* 0x000fe2000bf05070 */
[----:B------:R-:W0:Y:S03]  /*1ff0*/  LDC.64 R20, c[0x0][0x300] ;  /* 0x0000c000ff147b82 */ /* 0x000e260000000a00 */
[----:B------:R-:W-:Y:S01]  /*2000*/  ISETP.NE.AND.EX P0, PT, RZ, UR5, PT, P0 ;  /* 0x00000005ff007c0c */ /* 0x000fe2000bf05300 */
[----:B------:R-:W1:Y:S01]  /*2010*/  S2R R44, SR_TID.X ;  /* 0x00000000002c7919 */ /* 0x000e620000002100 */
[----:B------:R-:W-:Y:S01]  /*2020*/  IMAD.IADD R70, R70, 0x1, R33 ;  /* 0x0000000146467824 */ /* 0x000fe200078e0221 */
[----:B------:R-:W2:Y:S01]  /*2030*/  S2R R6, SR_TID.X ;  /* 0x0000000000067919 */ /* 0x000ea20000002100 */
[----:B------:R-:W-:Y:S01]  /*2040*/  SHF.R.S32.HI R17, RZ, 0x1f, R16 ;  /* 0x0000001fff117819 */ /* 0x000fe20000011410 */
[----:B------:R-:W3:Y:S08]  /*2050*/  LDC R49, c[0x0][0x3f4] ;  /* 0x0000fd00ff317b82 */ /* 0x000ef00000000800 */
[----:B------:R-:W-:Y:S01]  /*2060*/  @P0 IADD3 R4, P1, R223, UR4, RZ ;  /* 0x00000004df040c10 */ /* 0x000fe2000ff3e0ff */
[----:B------:R-:W-:Y:S01]  /*2070*/  VIADD R8, R16, 0xc0 ;  /* 0x000000c010087836 */ /* 0x000fe20000000000 */
[----:B------:R-:W4:Y:S02]  /*2080*/  LDC.64 R42, c[0x0][0x3f8] ;  /* 0x0000fe00ff2a7b82 */ /* 0x000f240000000a00 */
[----:B------:R-:W-:Y:S01]  /*2090*/  @P0 IADD3.X R5, R224, UR5, RZ, P1, !PT ;  /* 0x00000005e0050c10 */ /* 0x000fe20008ffe4ff */
[----:B------:R-:W-:-:S04]  /*20a0*/  ULDC.64 UR4, c[0x0][0xb00] ;  /* 0x0002c00000047ab9 */ /* 0x000fc80000000a00 */
[----:B------:R1:W3:Y:S01]  /*20b0*/  @P0 LDG.E R0, desc[UR60][R4.64] ;  /* 0x0000003c04000981 */ /* 0x0002e2000c1e1900 */
[----:B------:R-:W-:Y:S01]  /*20c0*/  SHF.R.S32.HI R36, RZ, 0x1f, R70 ;  /* 0x0000001fff247819 */ /* 0x000fe20000011446 */
[----:B------:R-:W4:Y:S01]  /*20d0*/  LDC.64 R68, c[0x0][0x408] ;  /* 0x00010200ff447b82 */ /* 0x000f220000000a00 */
[----:B------:R-:W-:Y:S01]  /*20e0*/  ISETP.NE.U32.AND P0, PT, RZ, UR4, PT ;  /* 0x00000004ff007c0c */ /* 0x000fe2000bf05070 */
[----:B------:R-:W-:Y:S01]  /*20f0*/  IMAD.MOV.U32 R90, RZ, RZ, 0x20 ;  /* 0x00000020ff5a7424 */ /* 0x000fe200078e00ff */
[----:B-----5:R-:W-:Y:S01]  /*2100*/  SHF.R.S32.HI R45, RZ, 0x1f, R24 ;  /* 0x0000001fff2d7819 */ /* 0x020fe20000011418 */
[-C--:B0-----:R-:W-:Y:S01]  /*2110*/  IMAD R3, R36, R20.reuse, RZ ;  /* 0x0000001424037224 */ /* 0x081fe200078e02ff */
[----:B------:R-:W-:Y:S01]  /*2120*/  ISETP.NE.AND.EX P0, PT, RZ, UR5, PT, P0 ;  /* 0x00000005ff007c0c */ /* 0x000fe2000bf05300 */
[----:B------:R-:W-:Y:S01]  /*2130*/  ULDC.64 UR4, c[0x0][0x308] ;  /* 0x0000c20000047ab9 */ /* 0x000fe20000000a00 */
[----:B------:R-:W-:Y:S01]  /*2140*/  IMAD R77, R21, 0x60, RZ ;  /* 0x00000060154d7824 */ /* 0x000fe200078e02ff */
[----:B------:R-:W-:Y:S01]  /*2150*/  SHF.R.S32.HI R74, RZ, 0x1f, R225 ;  /* 0x0000001fff4a7819 */ /* 0x000fe200000114e1 */
[----:B-1----:R-:W-:Y:S01]  /*2160*/  IMAD.WIDE.U32 R4, R70, R20, RZ ;  /* 0x0000001446047225 */ /* 0x002fe200078e00ff */
[----:B------:R-:W-:-:S03]  /*2170*/  SHF.R.U32.HI R44, RZ, 0x7, R44 ;  /* 0x00000007ff2c7819 */ /* 0x000fc6000001162c */
[----:B------:R-:W-:Y:S01]  /*2180*/  IMAD R3, R70, R21, R3 ;  /* 0x0000001546037224 */ /* 0x000fe200078e0203 */
[----:B------:R-:W-:Y:S01]  /*2190*/  ISETP.NE.AND P6, PT, R44, 0x1, PT ;  /* 0x000000012c00780c */ /* 0x000fe20003fc5270 */
[----:B--2---:R-:W-:Y:S02]  /*21a0*/  VIADD R6, R6, 0xffffff80 ;  /* 0xffffff8006067836 */ /* 0x004fe40000000000 */
[----:B------:R-:W-:Y:S02]  /*21b0*/  IMAD.IADD R5, R5, 0x1, R3 ;  /* 0x0000000105057824 */ /* 0x000fe400078e0203 */
[----:B------:R-:W-:Y:S01]  /*21c0*/  VIADD R75, R44, 0x8 ;  /* 0x000000082c4b7836 */ /* 0x000fe20000000000 */
[----:B------:R-:W-:Y:S01]  /*21d0*/  SHF.R.U32.HI R44, RZ, 0x3, R213 ;  /* 0x00000003ff2c7819 */ /* 0x000fe200000116d5 */
[----:B------:R-:W-:Y:S01]  /*21e0*/  IMAD.WIDE.U32 R4, R220, UR4, R4 ;  /* 0x00000004dc047c25 */ /* 0x000fe2000f8e0004 */
[----:B----4-:R-:W-:-:S03]  /*21f0*/  SHF.L.U64.HI R72, R68, 0x6, R69 ;  /* 0x0000000644487819 */ /* 0x010fc60000010245 */
[----:B------:R-:W-:Y:S01]  /*2200*/  IMAD R5, R220, UR5, R5 ;  /* 0x00000005dc057c24 */ /* 0x000fe2000f8e0205 */
[----:B------:R-:W-:Y:S01]  /*2210*/  ULDC.64 UR4, c[0x0][0x310] ;  /* 0x0000c40000047ab9 */ /* 0x000fe20000000a00 */
[-C--:B------:R-:W-:Y:S02]  /*2220*/  IMAD R40, R229, R68.reuse, RZ ;  /* 0x00000044e5287224 */ /* 0x080fe400078e02ff */
[----:B------:R-:W-:-:S04]  /*2230*/  IMAD.WIDE.U32 R66, R19, R68, R16 ;  /* 0x0000004413427225 */ /* 0x000fc800078e0010 */
[C---:B------:R-:W-:Y:S02]  /*2240*/  IMAD R39, R19.reuse, R69, R40 ;  /* 0x0000004513277224 */ /* 0x040fe400078e0228 */
[----:B------:R-:W-:-:S04]  /*2250*/  IMAD.WIDE.U32 R34, R19, R42, R16 ;  /* 0x0000002a13227225 */ /* 0x000fc800078e0010 */
[----:B------:R-:W-:Y:S02]  /*2260*/  IMAD.IADD R67, R39, 0x1, R67 ;  /* 0x0000000127437824 */ /* 0x000fe400078e0243 */
[C---:B------:R-:W-:Y:S02]  /*2270*/  IMAD R40, R45.reuse, R42, RZ ;  /* 0x0000002a2d287224 */ /* 0x040fe400078e02ff */
[----:B------:R-:W-:Y:S02]  /*2280*/  IMAD R45, R45, R68, RZ ;  /* 0x000000442d2d7224 */ /* 0x000fe400078e02ff */
[----:B------:R-:W-:Y:S02]  /*2290*/  IMAD R81, R24, R43, R40 ;  /* 0x0000002b18517224 */ /* 0x000fe400078e0228 */
[----:B------:R-:W-:Y:S02]  /*22a0*/  IMAD R47, R43, 0x60, RZ ;  /* 0x000000602b2f7824 */ /* 0x000fe400078e02ff */
[----:B------:R-:W-:-:S02]  /*22b0*/  IMAD.SHL.U32 R40, R42, 0x40, RZ ;  /* 0x000000402a287824 */ /* 0x000fc400078e00ff */
[----:B------:R-:W-:Y:S02]  /*22c0*/  IMAD R45, R24, R69, R45 ;  /* 0x00000045182d7224 */ /* 0x000fe400078e022d */
[----:B------:R-:W-:Y:S02]  /*22d0*/  IMAD R79, R69, 0x60, RZ ;  /* 0x00000060454f7824 */ /* 0x000fe400078e02ff */
[----:B------:R-:W-:Y:S02]  /*22e0*/  IMAD.SHL.U32 R73, R68, 0x40, RZ ;  /* 0x0000004044497824 */ /* 0x000fe400078e00ff */
[----:B------:R-:W-:-:S04]  /*22f0*/  IMAD.WIDE.U32 R66, R24, R68, R66 ;  /* 0x0000004418427225 */ /* 0x000fc800078e0042 */
[----:B---3--:R-:W-:Y:S02]  /*2300*/  IMAD.SHL.U32 R76, R49, 0x2, RZ ;  /* 0x00000002314c7824 */ /* 0x008fe400078e00ff */
[----:B------:R-:W-:Y:S01]  /*2310*/  IMAD.IADD R83, R45, 0x1, R67 ;  /* 0x000000012d537824 */ /* 0x000fe200078e0243 */
[----:B------:R-:W-:Y:S02]  /*2320*/  SHF.R.S32.HI R3, RZ, 0x1f, R0 ;  /* 0x0000001fff037819 */ /* 0x000fe40000011400 */
[----:B------:R-:W-:Y:S02]  /*2330*/  SEL R33, R0, RZ, !P0 ;  /* 0x000000ff00217207 */ /* 0x000fe40004000000 */
[----:B------:R-:W-:Y:S02]  /*2340*/  SEL R37, R3, RZ, !P0 ;  /* 0x000000ff03257207 */ /* 0x000fe40004000000 */
[----:B------:R-:W-:Y:S01]  /*2350*/  SHF.R.S32.HI R3, RZ, 0x1f, R6 ;  /* 0x0000001fff037819 */ /* 0x000fe20000011406 */
[----:B------:R-:W-:-:S03]  /*2360*/  IMAD.WIDE.U32 R12, R33, UR4, R4 ;  /* 0x00000004210c7c25 */ /* 0x000fc6000f8e0004 */
[----:B------:R-:W-:Y:S01]  /*2370*/  LEA.HI R38, R3, R6, RZ, 0x2 ;  /* 0x0000000603267211 */ /* 0x000fe200078f10ff */
[----:B------:R-:W-:Y:S02]  /*2380*/  IMAD R0, R37, UR4, RZ ;  /* 0x0000000425007c24 */ /* 0x000fe4000f8e02ff */
[-C--:B------:R-:W-:Y:S01]  /*2390*/  IMAD R6, R229, R20.reuse, RZ ;  /* 0x00000014e5067224 */ /* 0x080fe200078e02ff */
[----:B------:R-:W-:Y:S01]  /*23a0*/  SHF.R.S32.HI R38, RZ, 0x1f, R38 ;  /* 0x0000001fff267819 */ /* 0x000fe20000011426 */
[----:B------:R-:W-:Y:S01]  /*23b0*/  IMAD R9, R33, UR5, R0 ;  /* 0x0000000521097c24 */ /* 0x000fe2000f8e0200 */
[----:B------:R-:W-:Y:S05]  /*23c0*/  @!P6 WARPSYNC.ALL ;  /* 0x000000000000e948 */ /* 0x000fea0003800000 */
[C---:B------:R-:W-:Y:S01]  /*23d0*/  VIADD R0, R16.reuse, 0x20 ;  /* 0x0000002010007836 */ /* 0x040fe20000000000 */
[----:B------:R-:W-:Y:S01]  /*23e0*/  ULDC UR4, c[0x0][0x320] ;  /* 0x0000c80000047ab9 */ /* 0x000fe20000000800 */
[----:B------:R-:W-:Y:S01]  /*23f0*/  IMAD.WIDE.U32 R4, R19, R20, R16 ;  /* 0x0000001413047225 */ /* 0x000fe200078e0010 */
[----:B------:R-:W-:Y:S01]  /*2400*/  @!P6 BAR.SYNC.DEFER_BLOCKING 0x9, 0x100 ;  /* 0x024400000000eb1d */ /* 0x000fe20000010000 */
[----:B------:R-:W-:-:S02]  /*2410*/  ISETP.GE.AND P0, PT, R16, UR4, PT ;  /* 0x0000000410007c0c */ /* 0x000fc4000bf06270 */
[----:B------:R-:W-:Y:S01]  /*2420*/  ISETP.GE.AND P1, PT, R0, UR4, PT ;  /* 0x0000000400007c0c */ /* 0x000fe2000bf26270 */
[----:B------:R-:W-:Y:S01]  /*2430*/  IMAD R11, R19, R21, R6 ;  /* 0x00000015130b7224 */ /* 0x000fe200078e0206 */
[----:B------:R-:W-:Y:S01]  /*2440*/  SEL R6, RZ, 0x1, P0 ;  /* 0x00000001ff067807 */ /* 0x000fe20000000000 */
[----:B------:R-:W-:Y:S01]  /*2450*/  ULDC.64 UR6, c[0x0][0x330] ;  /* 0x0000cc0000067ab9 */ /* 0x000fe20000000a00 */
[----:B------:R-:W-:Y:S02]  /*2460*/  SEL R7, RZ, 0xffffffff, P1 ;  /* 0xffffffffff077807 */ /* 0x000fe40000800000 */
[----:B------:R-:W-:Y:S01]  /*2470*/  IADD3 R3, P2, R12, R4, RZ ;  /* 0x000000040c037210 */ /* 0x000fe20007f5e0ff */
[----:B------:R-:W-:Y:S01]  /*2480*/  IMAD.IADD R4, R13, 0x1, R9 ;  /* 0x000000010d047824 */ /* 0x000fe200078e0209 */
[----:B------:R-:W-:Y:S01]  /*2490*/  ISETP.GE.AND P0, PT, R8, UR4, PT ;  /* 0x0000000408007c0c */ /* 0x000fe2000bf06270 */
[----:B------:R-:W-:Y:S01]  /*24a0*/  IMAD.SHL.U32 R7, R7, 0x2, RZ ;  /* 0x0000000207077824 */ /* 0x000fe200078e00ff */
[----:B------:R-:W-:Y:S01]  /*24b0*/  LEA.HI R38, R38, R19, RZ, 0x3 ;  /* 0x0000001326267211 */ /* 0x000fe200078f18ff */
[----:B------:R-:W-:Y:S01]  /*24c0*/  VIADD R9, R16, 0xe0 ;  /* 0x000000e010097836 */ /* 0x000fe20000000000 */
[----:B------:R-:W-:Y:S01]  /*24d0*/  IADD3.X R5, R4, R5, R11, P2, !PT ;  /* 0x0000000504057210 */ /* 0x000fe200017fe40b */
[C---:B------:R-:W-:Y:S01]  /*24e0*/  VIADD R8, R16.reuse, 0x80 ;  /* 0x0000008010087836 */ /* 0x040fe20000000000 */
[----:B------:R-:W-:Y:S01]  /*24f0*/  LOP3.LUT R14, R7, 0x2, R6, 0xe2, !PT ;  /* 0x00000002070e7812 */ /* 0x000fe200078ee206 */
[C---:B------:R-:W-:Y:S01]  /*2500*/  VIADD R7, R16.reuse, 0x60 ;  /* 0x0000006010077836 */ /* 0x040fe20000000000 */
[----:B------:R-:W-:Y:S01]  /*2510*/  IADD3 R6, R16, 0x40, RZ ;  /* 0x0000004010067810 */ /* 0x000fe20007ffe0ff */
[----:B------:R-:W-:Y:S01]  /*2520*/  IMAD.WIDE.U32 R10, R220, UR6, R16 ;  /* 0x00000006dc0a7c25 */ /* 0x000fe2000f8e0010 */
[----:B------:R-:W-:-:S02]  /*2530*/  ISETP.GE.AND P3, PT, R9, UR4, PT ;  /* 0x0000000409007c0c */ /* 0x000fc4000bf66270 */
[----:B------:R-:W-:Y:S01]  /*2540*/  ISETP.GE.AND P1, PT, R6, UR4, PT ;  /* 0x0000000406007c0c */ /* 0x000fe2000bf26270 */
[----:B------:R-:W-:Y:S01]  /*2550*/  VIADD R9, R16, 0xa0 ;  /* 0x000000a010097836 */ /* 0x000fe20000000000 */
[----:B------:R-:W-:Y:S01]  /*2560*/  ISETP.GE.AND P2, PT, R7, UR4, PT ;  /* 0x0000000407007c0c */ /* 0x000fe2000bf46270 */
[----:B------:R-:W-:Y:S01]  /*2570*/  IMAD R11, R220, UR7, R11 ;  /* 0x00000007dc0b7c24 */ /* 0x000fe2000f8e020b */
[----:B------:R-:W-:Y:S02]  /*2580*/  SEL R15, RZ, 0x4, P1 ;  /* 0x00000004ff0f7807 */ /* 0x000fe40000800000 */
[----:B------:R-:W-:Y:S02]  /*2590*/  SEL R23, RZ, 0x8, P2 ;  /* 0x00000008ff177807 */ /* 0x000fe40001000000 */
[----:B------:R-:W-:Y:S02]  /*25a0*/  ISETP.GE.AND P1, PT, R8, UR4, PT ;  /* 0x0000000408007c0c */ /* 0x000fe4000bf26270 */
[----:B------:R-:W-:Y:S01]  /*25b0*/  ISETP.GE.AND P2, PT, R9, UR4, PT ;  /* 0x0000000409007c0c */ /* 0x000fe2000bf46270 */
[----:B------:R-:W-:Y:S01]  /*25c0*/  ULDC.64 UR4, c[0x0][0x338] ;  /* 0x0000ce0000047ab9 */ /* 0x000fe20000000a00 */
[----:B------:R-:W-:Y:S01]  /*25d0*/  LOP3.LUT R14, R23, R14, R15, 0xfe, !PT ;  /* 0x0000000e170e7212 */ /* 0x000fe200078efe0f */
[----:B------:R-:W-:Y:S01]  /*25e0*/  IMAD R37, R37, UR4, RZ ;  /* 0x0000000425257c24 */ /* 0x000fe2000f8e02ff */
[----:B------:R-:W-:-:S02]  /*25f0*/  SEL R15, RZ, 0x10, P1 ;  /* 0x00000010ff0f7807 */ /* 0x000fc40000800000 */
[----:B------:R-:W-:Y:S01]  /*2600*/  SEL R23, RZ, 0x20, P2 ;  /* 0x00000020ff177807 */ /* 0x000fe20001000000 */
[----:B------:R-:W-:Y:S01]  /*2610*/  IMAD R37, R33, UR5, R37 ;  /* 0x0000000521257c24 */ /* 0x000fe2000f8e0225 */
[----:B------:R-:W-:Y:S02]  /*2620*/  SEL R96, RZ, 0x40, P0 ;  /* 0x00000040ff607807 */ /* 0x000fe40000000000 */
[----:B------:R-:W-:Y:S02]  /*2630*/  ISETP.GE.AND P0, PT, R16, R49, PT ;  /* 0x000000311000720c */ /* 0x000fe40003f06270 */
[----:B------:R-:W-:Y:S01]  /*2640*/  LOP3.LUT R31, R23, R14, R15, 0xfe, !PT ;  /* 0x0000000e171f7212 */ /* 0x000fe200078efe0f */
[----:B------:R-:W-:Y:S01]  /*2650*/  IMAD.WIDE.U32 R14, R33, UR4, R10 ;  /* 0x00000004210e7c25 */ /* 0x000fe2000f8e000a */
[----:B------:R-:W-:Y:S01]  /*2660*/  SEL R11, R49, RZ, P0 ;  /* 0x000000ff310b7207 */ /* 0x000fe20000000000 */
[----:B------:R-:W-:Y:S01]  /*2670*/  ULDC UR4, c[0x0][0x2f4] ;  /* 0x0000bd0000047ab9 */ /* 0x000fe20000000800 */
[----:B------:R-:W-:Y:S01]  /*2680*/  SHF.R.S32.HI R23, RZ, 0x1f, R22 ;  /* 0x0000001fff177819 */ /* 0x000fe20000011416 */
[----:B------:R-:W-:Y:S01]  /*2690*/  IMAD R10, R229, R42, RZ ;  /* 0x0000002ae50a7224 */ /* 0x000fe200078e02ff */
[----:B------:R-:W-:Y:S01]  /*26a0*/  LOP3.LUT R38, R38, 0xfffffff8, RZ, 0xc0, !PT ;  /* 0xfffffff826267812 */ /* 0x000fe200078ec0ff */
[----:B------:R-:W-:Y:S01]  /*26b0*/  IMAD.IADD R11, R16, 0x1, R11 ;  /* 0x00000001100b7824 */ /* 0x000fe200078e020b */
[----:B------:R-:W-:Y:S01]  /*26c0*/  LOP3.LUT R96, R31, R96, RZ, 0xfc, !PT ;  /* 0x000000601f607212 */ /* 0x000fe200078efcff */
[C---:B------:R-:W-:Y:S01]  /*26d0*/  IMAD R31, R19.reuse, R43, R10 ;  /* 0x0000002b131f7224 */ /* 0x040fe200078e020a */
[C---:B------:R-:W-:Y:S01]  /*26e0*/  IADD3 R70, P1, R19.reuse, R70, RZ ;  /* 0x0000004613467210 */ /* 0x040fe20007f3e0ff */
[----:B------:R-:W-:Y:S01]  /*26f0*/  IMAD.WIDE.U32 R64, R19, R68, R22 ;  /* 0x0000004413407225 */ /* 0x000fe200078e0016 */
[----:B------:R-:W-:-:S02]  /*2700*/  SHF.R.S32.HI R10, RZ, 0x1f, R11 ;  /* 0x0000001fff0a7819 */ /* 0x000fc4000001140b */
[----:B------:R-:W-:Y:S01]  /*2710*/  SEL R95, RZ, 0xffffff80, P3 ;  /* 0xffffff80ff5f7807 */ /* 0x000fe20001800000 */
[----:B------:R-:W-:Y:S01]  /*2720*/  IMAD.IADD R38, R19, 0x1, -R38 ;  /* 0x0000000113267824 */ /* 0x000fe200078e0a26 */
[----:B------:R-:W-:Y:S01]  /*2730*/  ISETP.GE.AND P2, PT, R0, UR4, PT ;  /* 0x0000000400007c0c */ /* 0x000fe2000bf46270 */
[----:B------:R-:W-:Y:S01]  /*2740*/  IMAD.IADD R65, R65, 0x1, R39 ;  /* 0x0000000141417824 */ /* 0x000fe200078e0227 */
[----:B------:R-:W-:Y:S01]  /*2750*/  LEA.HI R39, R10, R11, RZ, 0x3 ;  /* 0x0000000b0a277211 */ /* 0x000fe200078f18ff */
[----:B------:R-:W-:Y:S01]  /*2760*/  IMAD.SHL.U32 R84, R38, 0x40, RZ ;  /* 0x0000004026547824 */ /* 0x000fe200078e00ff */
[----:B------:R-:W-:Y:S01]  /*2770*/  SHF.L.U64.HI R10, R20, 0x6, R21 ;  /* 0x00000006140a7819 */ /* 0x000fe20000010215 */
[----:B------:R-:W-:Y:S01]  /*2780*/  IMAD.X R71, R229, 0x1, R36, P1 ;  /* 0x00000001e5477824 */ /* 0x000fe200008e0624 */
[----:B------:R-:W-:Y:S01]  /*2790*/  LOP3.LUT R36, R213, 0x38, R39, 0xf8, !PT ;  /* 0x00000038d5247812 */ /* 0x000fe200078ef827 */
[----:B------:R-:W-:Y:S01]  /*27a0*/  IMAD.WIDE.U32 R32, R19, R42, R22 ;  /* 0x0000002a13207225 */ /* 0x000fe200078e0016 */
[----:B------:R-:W-:-:S02]  /*27b0*/  LOP3.LUT R84, R84, 0x1c0, RZ, 0xc0, !PT ;  /* 0x000001c054547812 */ /* 0x000fc400078ec0ff */
[----:B------:R-:W-:Y:S01]  /*27c0*/  LOP3.LUT P1, RZ, R38, 0x4, RZ, 0xc0, !PT ;  /* 0x0000000426ff7812 */ /* 0x000fe2000782c0ff */
[----:B------:R-:W-:Y:S01]  /*27d0*/  IMAD.IADD R33, R33, 0x1, R31 ;  /* 0x0000000121217824 */ /* 0x000fe200078e021f */
[----:B------:R-:W-:Y:S01]  /*27e0*/  LOP3.LUT R38, R36, R44, RZ, 0x3c, !PT ;  /* 0x0000002c24267212 */ /* 0x000fe200078e3cff */
[----:B------:R-:W-:Y:S01]  /*27f0*/  IMAD.IADD R35, R31, 0x1, R35 ;  /* 0x000000011f237824 */ /* 0x000fe200078e0223 */
[----:B------:R-:W-:Y:S01]  /*2800*/  SHF.R.U32.HI R87, RZ, 0x3, R84 ;  /* 0x00000003ff577819 */ /* 0x000fe20000011654 */
[----:B------:R-:W-:Y:S01]  /*2810*/  IMAD.SHL.U32 R11, R20, 0x40, RZ ;  /* 0x00000040140b7824 */ /* 0x000fe200078e00ff */
[----:B------:R-:W-:Y:S01]  /*2820*/  LOP3.LUT R44, R84, 0x18, R16, 0xf8, !PT ;  /* 0x00000018542c7812 */ /* 0x000fe200078ef810 */
[-C--:B------:R-:W-:Y:S01]  /*2830*/  IMAD.WIDE.U32 R32, R24, R42.reuse, R32 ;  /* 0x0000002a18207225 */ /* 0x080fe200078e0020 */
[----:B------:R-:W-:Y:S02]  /*2840*/  LOP3.LUT R36, R84, 0x38, R39, 0xf8, !PT ;  /* 0x0000003854247812 */ /* 0x000fe400078ef827 */
[----:B------:R-:W-:Y:S01]  /*2850*/  LOP3.LUT R91, R44, R87, RZ, 0x3c, !PT ;  /* 0x000000572c5b7212 */ /* 0x000fe200078e3cff */
[----:B------:R-:W-:Y:S01]  /*2860*/  IMAD.WIDE.U32 R34, R24, R42, R34 ;  /* 0x0000002a18227225 */ /* 0x000fe200078e0022 */
[----:B------:R-:W-:-:S02]  /*2870*/  SHF.R.S32.HI R85, RZ, 0x3, R39 ;  /* 0x00000003ff557819 */ /* 0x000fc40000011427 */
[----:B------:R-:W-:Y:S01]  /*2880*/  LOP3.LUT R86, R39, 0xfffffff8, RZ, 0xc0, !PT ;  /* 0xfffffff827567812 */ /* 0x000fe200078ec0ff */
[----:B------:R-:W-:Y:S01]  /*2890*/  IMAD.WIDE.U32 R64, R24, R68, R64 ;  /* 0x0000004418407225 */ /* 0x000fe200078e0040 */
[----:B------:R-:W-:Y:S02]  /*28a0*/  SHF.L.U64.HI R31, R42, 0x6, R43 ;  /* 0x000000062a1f7819 */ /* 0x000fe4000001022b */
[----:B------:R-:W-:Y:S01]  /*28b0*/  SEL R90, R90, 0xffffffe0, !P1 ;  /* 0xffffffe05a5a7807 */ /* 0x000fe20004800000 */
[----:B------:R-:W-:Y:S01]  /*28c0*/  IMAD.WIDE.U32 R20, R20, 0x60, RZ ;  /* 0x0000006014147825 */ /* 0x000fe200078e00ff */
[----:B------:R-:W-:Y:S02]  /*28d0*/  LOP3.LUT R39, R36, R87, RZ, 0x3c, !PT ;  /* 0x0000005724277212 */ /* 0x000fe400078e3cff */
[----:B------:R-:W-:Y:S01]  /*28e0*/  LOP3.LUT R95, R96, 0x80, R95, 0xc8, !PT ;  /* 0x00000080605f7812 */ /* 0x000fe200078ec85f */
[----:B------:R-:W-:Y:S01]  /*28f0*/  IMAD.WIDE.U32 R42, R42, 0x60, RZ ;  /* 0x000000602a2a7825 */ /* 0x000fe200078e00ff */
[----:B------:R-:W-:-:S02]  /*2900*/  SHF.R.S32.HI R88, RZ, 0x1f, R86 ;  /* 0x0000001fff587819 */ /* 0x000fc40000011456 */
[----:B------:R-:W-:Y:S01]  /*2910*/  ISETP.GE.AND P1, PT, R16, UR4, PT ;  /* 0x0000000410007c0c */ /* 0x000fe2000bf26270 */
[----:B------:R-:W-:Y:S01]  /*2920*/  IMAD.WIDE.U32 R68, R68, 0x60, RZ ;  /* 0x0000006044447825 */ /* 0x000fe200078e00ff */
[----:B------:R-:W-:-:S03]  /*2930*/  LOP3.LUT R96, R96, 0x40, RZ, 0xc0, !PT ;  /* 0x0000004060607812 */ /* 0x000fc600078ec0ff */
        /* <DEDUP_REMOVED lines=8> */
[----:B------:R-:W-:Y:S02]  /*29c0*/  IMAD R92, R216, 0x200, R39 ;  /* 0x00000200d85c7824 */ /* 0x000fe400078e0227 */
[----:B------:R-:W-:Y:S02]  /*29d0*/  IMAD.IADD R93, R90, 0x1, R91 ;  /* 0x000000015a5d7824 */ /* 0x000fe400078e025b */
[----:B------:R-:W-:-:S07]  /*29e0*/  IMAD.IADD R94, R15, 0x1, R37 ;  /* 0x000000010f5e7824 */ /* 0x000fce00078e0225 */
.L_x_1391:
        /* <DEDUP_REMOVED lines=71> */
.L_x_1348:
[----:B------:R-:W-:Y:S05]  /*2e60*/  BSYNC B1 ;  /* 0x0000000000017941 */ /* 0x000fea0003800000 */
.L_x_1347:
        /* <DEDUP_REMOVED lines=25> */
.L_x_1350:
[----:B------:R-:W-:Y:S05]  /*3000*/  BSYNC B1 ;  /* 0x0000000000017941 */ /* 0x000fea0003800000 */
.L_x_1349:
[----:B0-----:R-:W2:Y:S01]  /*3010*/  LDL R36, [R1+0x5c] ;  /* 0x00005c0001247983 */ /* 0x001ea20000100800 */
[----:B------:R-:W-:Y:S01]  /*3020*/  IMAD.MOV.U32 R37, RZ, RZ, R61 ;  /* 0x000000ffff257224 */ /* 0x000fe200078e003d */
[----:B------:R-:W-:Y:S01]  /*3030*/  PRMT R116, R100, 0x5410, R101 ;  /* 0x0000541064747816 */ /* 0x000fe20000000065 */
[----:B------:R-:W-:Y:S02]  /*3040*/  IMAD.MOV.U32 R38, RZ, RZ, R62 ;  /* 0x000000ffff267224 */ /* 0x000fe400078e003e */
[----:B------:R-:W-:-:S03]  /*3050*/  IMAD.MOV.U32 R39, RZ, RZ, R63 ;  /* 0x000000ffff277224 */ /* 0x000fc600078e003f */
[----:B------:R-:W-:Y:S01]  /*3060*/  PRMT R111, R38, 0x7610, R111 ;  /* 0x00007610266f7816 */ /* 0x000fe2000000006f */
[----:B-----5:R-:W-:Y:S01]  /*3070*/  IMAD.MOV.U32 R38, RZ, RZ, R52 ;  /* 0x000000ffff267224 */ /* 0x020fe200078e0034 */
[----:B------:R-:W-:Y:S01]  /*3080*/  PRMT R118, R39, 0x7610, R118 ;  /* 0x0000761027767816 */ /* 0x000fe20000000076 */
[----:B------:R-:W-:-:S05]  /*3090*/  IMAD.MOV.U32 R39, RZ, RZ, R53 ;  /* 0x000000ffff277224 */ /* 0x000fca00078e0035 */
[----:B------:R-:W-:Y:S01]  /*30a0*/  PRMT R114, R39, 0x5410, R38 ;  /* 0x0000541027727816 */ /* 0x000fe20000000026 */
[----:B------:R-:W-:Y:S02]  /*30b0*/  IMAD.MOV.U32 R38, RZ, RZ, R44 ;  /* 0x000000ffff267224 */ /* 0x000fe400078e002c */
[----:B------:R-:W-:-:S05]  /*30c0*/  IMAD.MOV.U32 R39, RZ, RZ, R45 ;  /* 0x000000ffff277224 */ /* 0x000fca00078e002d */
[----:B------:R-:W-:Y:S02]  /*30d0*/  PRMT R113, R38, 0x5410, R39 ;  /* 0x0000541026717816 */ /* 0x000fe40000000027 */
[----:B--2---:R-:W-:Y:S01]  /*30e0*/  R2UR UR4, R36 ;  /* 0x00000000240472ca */ /* 0x004fe200000e0000 */
[----:B------:R-:W-:-:S05]  /*30f0*/  IMAD.MOV.U32 R36, RZ, RZ, R60 ;  /* 0x000000ffff247224 */ /* 0x000fca00078e003c */
[----:B------:R-:W-:Y:S01]  /*3100*/  PRMT R107, R36, 0x5410, R37 ;  /* 0x00005410246b7816 */ /* 0x000fe20000000025 */
[----:B------:R-:W-:Y:S02]  /*3110*/  IMAD.MOV.U32 R36, RZ, RZ, R56 ;  /* 0x000000ffff247224 */ /* 0x000fe400078e0038 */
[----:B------:R-:W-:-:S04]  /*3120*/  IMAD.MOV.U32 R37, RZ, RZ, R57 ;  /* 0x000000ffff257224 */ /* 0x000fc800078e0039 */
[----:B------:R-:W-:Y:S01]  /*3130*/  UISETP.NE.AND UP0, UPT, UR4, 0x3, UPT ;  /* 0x000000030400788c */ /* 0x000fe2000bf05270 */
[----:B------:R-:W-:Y:S01]  /*3140*/  PRMT R117, R36, 0x5410, R37 ;  /* 0x0000541024757816 */ /* 0x000fe20000000025 */
[----:B------:R-:W-:Y:S02]  /*3150*/  IMAD.MOV.U32 R36, RZ, RZ, R46 ;  /* 0x000000ffff247224 */ /* 0x000fe400078e002e */
[----:B------:R-:W-:Y:S02]  /*3160*/  IMAD.MOV.U32 R37, RZ, RZ, R47 ;  /* 0x000000ffff257224 */ /* 0x000fe400078e002f */
[----:B------:R-:W-:-:S03]  /*3170*/  PLOP3.LUT P3, PT, PT, PT, UP0, 0x80, 0x0 ;  /* 0x000000000000781c */ /* 0x000fc60003f6f008 */
[----:B------:R-:W-:Y:S01]  /*3180*/  PRMT R112, R36, 0x5410, R37 ;  /* 0x0000541024707816 */ /* 0x000fe20000000025 */
[----:B------:R-:W-:Y:S02]  /*3190*/  IMAD.MOV.U32 R37, RZ, RZ, R54 ;  /* 0x000000ffff257224 */ /* 0x000fe400078e0036 */
[----:B------:R-:W-:-:S05]  /*31a0*/  IMAD.MOV.U32 R36, RZ, RZ, R55 ;  /* 0x000000ffff247224 */ /* 0x000fca00078e0037 */
[----:B------:R-:W-:Y:S02]  /*31b0*/  PRMT R115, R36, 0x5410, R37 ;  /* 0x0000541024737816 */ /* 0x000fe40000000025 */
[----:B------:R-:W-:Y:S05]  /*31c0*/  @!P3 BRA `(.L_x_1351) ;  /* 0x000000000004b947 */ /* 0x000fea0003800000 */
[----:B------:R-:W-:Y:S01]  /*31d0*/  BPT.TRAP 0x1 ;  /* 0x000000040000795c */ /* 0x000fe20000300000 */
.L_x_1351:
[----:B------:R-:W-:Y:S01]  /*31e0*/  IMAD R97, R2, 0x8, R18 ;  /* 0x0000000802617824 */ /* 0x000fe200078e0212 */
[----:B------:R-:W-:Y:S01]  /*31f0*/  SHF.L.U32 R109, R201, 0x1f, RZ ;  /* 0x0000001fc96d7819 */ /* 0x000fe200000006ff */
[----:B------:R-:W-:Y:S03]  /*3200*/  BSSY B1, `(.L_x_1352) ;  /* 0x0000003000017945 */ /* 0x000fe60003800000 */
[----:B------:R-:W0:Y:S02]  /*3210*/  SYNCS.PHASECHK.TRANS64.TRYWAIT P6, [R97+URZ+0x32490], R109 ;  /* 0x0324906d610075a7 */ /* 0x000e2400080c017f */
[----:B0-----:R-:W-:Y:S05]  /*3220*/  @!P6 BRA `(.L_x_1353) ;  /* 0x000001980078e947 */ /* 0x001fea0003800000 */
.L_x_1648:
[----:B------:R-:W-:Y:S05]  /*3230*/  BSYNC B1 ;  /* 0x0000000000017941 */ /* 0x000fea0003800000 */
.L_x_1352:
        /* <DEDUP_REMOVED lines=10> */
[----:B------:R-:W-:Y:S01]  /*32e0*/  SHF.R.U64 R101, R62, 0x10, R63 ;  /* 0x000000103e657819 */ /* 0x000fe2000000123f */
[----:B------:R-:W-:Y:S01]  /*32f0*/  IMAD.MOV.U32 R62, RZ, RZ, R37 ;  /* 0x000000ffff3e7224 */ /* 0x000fe200078e0025 */
[----:B------:R-:W-:Y:S01]  /*3300*/  SHF.R.U32.HI R63, RZ, 0x10, R63 ;  /* 0x00000010ff3f7819 */ /* 0x000fe2000001163f */
[----:B------:R-:W-:Y:S01]  /*3310*/  HADD2.F32 R37, -RZ, R100.H0_H0 ;  /* 0x20000064ff257230 */ /* 0x000fe20000004100 */
[----:B------:R-:W-:Y:S01]  /*3320*/  SHF.R.U32.HI R61, RZ, 0x10, R61 ;  /* 0x00000010ff3d7819 */ /* 0x000fe2000001163d */
[----:B------:R-:W-:Y:S02]  /*3330*/  HADD2.F32 R101, -RZ, R101.H0_H0 ;  /* 0x20000065ff657230 */ /* 0x000fe40000004100 */
[--C-:B------:R-:W-:Y:S02]  /*3340*/  HADD2.F32 R100, -RZ, R62.reuse.H1_H1 ;  /* 0x3000003eff647230 */ /* 0x100fe40000004100 */
[----:B------:R-:W-:-:S02]  /*3350*/  HADD2.F32 R102, -RZ, R62.H0_H0 ;  /* 0x2000003eff667230 */ /* 0x000fc40000004100 */
[----:B------:R-:W-:Y:S02]  /*3360*/  HADD2.F32 R62, -RZ, R39.H1_H1 ;  /* 0x30000027ff3e7230 */ /* 0x000fe40000004100 */
[-C--:B------:R-:W-:Y:S01]  /*3370*/  FMUL.FTZ R103, R100, R101.reuse ;  /* 0x0000006564677220 */ /* 0x080fe20000410000 */
[----:B------:R-:W-:Y:S02]  /*3380*/  HADD2.F32 R36, -RZ, R63.H0_H0 ;  /* 0x2000003fff247230 */ /* 0x000fe40000004100 */
[----:B------:R-:W-:Y:S01]  /*3390*/  FMUL.FTZ R101, R102, R101 ;  /* 0x0000006566657220 */ /* 0x000fe20000410000 */
[----:B------:R-:W-:Y:S02]  /*33a0*/  HADD2.F32 R39, -RZ, R39.H0_H0 ;  /* 0x20000027ff277230 */ /* 0x000fe40000004100 */
[----:B------:R-:W-:Y:S02]  /*33b0*/  HADD2.F32 R61, -RZ, R61.H0_H0 ;  /* 0x2000003dff3d7230 */ /* 0x000fe40000004100 */
[----:B------:R-:W-:Y:S01]  /*33c0*/  FMUL.FTZ R110, R62, R36 ;  /* 0x000000243e6e7220 */ /* 0x000fe20000410000 */
[----:B------:R-:W-:-:S02]  /*33d0*/  HADD2.F32 R111, -RZ, R111.H0_H0 ;  /* 0x2000006fff6f7230 */ /* 0x000fc40000004100 */
[C---:B------:R-:W-:Y:S01]  /*33e0*/  FMUL.FTZ R63, R39.reuse, R36 ;  /* 0x00000024273f7220 */ /* 0x040fe20000410000 */
[-C--:B------:R-:W-:Y:S01]  /*33f0*/  FFMA.FTZ R36, R102, R37.reuse, -R103 ;  /* 0x0000002566247223 */ /* 0x080fe20000010867 */
[----:B------:R-:W-:Y:S01]  /*3400*/  FFMA.FTZ R37, R100, R37, R101 ;  /* 0x0000002564257223 */ /* 0x000fe20000010065 */
[--C-:B------:R-:W-:Y:S02]  /*3410*/  HADD2.F32 R100, -RZ, R60.reuse.H1_H1 ;  /* 0x3000003cff647230 */ /* 0x100fe40000004100 */
[-C--:B------:R-:W-:Y:S01]  /*3420*/  FFMA.FTZ R39, R39, R61.reuse, -R110 ;  /* 0x0000003d27277223 */ /* 0x080fe2000001086e */
[----:B------:R-:W-:Y:S02]  /*3430*/  HADD2.F32 R102, -RZ, R60.H0_H0 ;  /* 0x2000003cff667230 */ /* 0x000fe40000004100 */
[----:B------:R-:W-:Y:S01]  /*3440*/  FFMA.FTZ R62, R62, R61, R63 ;  /* 0x0000003d3e3e7223 */ /* 0x000fe2000001003f */
[----:B------:R-:W-:Y:S01]  /*3450*/  HADD2.F32 R101, -RZ, R118.H0_H0 ;  /* 0x20000076ff657230 */ /* 0x000fe20000004100 */
[----:B------:R-:W-:Y:S01]  /*3460*/  F2FP.F16.F32.PACK_AB R37, R37, R36 ;  /* 0x000000242525723e */ /* 0x000fe200000000ff */
[----:B------:R-:W-:-:S02]  /*3470*/  HADD2.F32 R60, -RZ, R38.H1_H1 ;  /* 0x30000026ff3c7230 */ /* 0x000fc40000004100 */
[----:B------:R-:W-:Y:S01]  /*3480*/  HADD2.F32 R38, -RZ, R38.H0_H0 ;  /* 0x20000026ff267230 */ /* 0x000fe20000004100 */
[----:B------:R-:W-:Y:S01]  /*3490*/  F2FP.F16.F32.PACK_AB R39, R62, R39 ;  /* 0x000000273e27723e */ /* 0x000fe200000000ff */
[--C-:B------:R-:W-:Y:S02]  /*34a0*/  HADD2.F32 R61, -RZ, R107.reuse.H0_H0 ;  /* 0x2000006bff3d7230 */ /* 0x100fe40000004100 */
[----:B------:R-:W-:Y:S01]  /*34b0*/  FMUL.FTZ R103, R60, R101 ;  /* 0x000000653c677220 */ /* 0x000fe20000410000 */
[----:B------:R-:W-:Y:S02]  /*34c0*/  HADD2.F32 R63, -RZ, R107.H1_H1 ;  /* 0x3000006bff3f7230 */ /* 0x000fe40000004100 */
[-C--:B------:R-:W-:Y:S01]  /*34d0*/  FMUL.FTZ R107, R100, R111.reuse ;  /* 0x0000006f646b7220 */ /* 0x080fe20000410000 */
[----:B------:R-:W-:Y:S01]  /*34e0*/  FMUL.FTZ R111, R102, R111 ;  /* 0x0000006f666f7220 */ /* 0x000fe20000410000 */
[----:B------:R-:W-:Y:S02]  /*34f0*/  FMUL.FTZ R101, R38, R101 ;  /* 0x0000006526657220 */ /* 0x000fe40000410000 */
[-C--:B------:R-:W-:Y:S01]  /*3500*/  FFMA.FTZ R107, R102, R61.reuse, -R107 ;  /* 0x0000003d666b7223 */ /* 0x080fe2000001086b */
[----:B------:R-:W-:Y:S01]  /*3510*/  FFMA.FTZ R100, R100, R61, R111 ;  /* 0x0000003d64647223 */ /* 0x000fe2000001006f */
[-C--:B------:R-:W-:Y:S01]  /*3520*/  FFMA.FTZ R103, R38, R63.reuse, -R103 ;  /* 0x0000003f26677223 */ /* 0x080fe20000010867 */
[----:B------:R-:W-:-:S03]  /*3530*/  FFMA.FTZ R60, R60, R63, R101 ;  /* 0x0000003f3c3c7223 */ /* 0x000fc60000010065 */
[----:B------:R-:W-:Y:S02]  /*3540*/  F2FP.F16.F32.PACK_AB R36, R100, R107 ;  /* 0x0000006b6424723e */ /* 0x000fe400000000ff */
[----:B------:R-:W-:-:S07]  /*3550*/  F2FP.F16.F32.PACK_AB R38, R60, R103 ;  /* 0x000000673c26723e */ /* 0x000fce00000000ff */
.L_x_1359:
[----:B------:R-:W-:Y:S05]  /*3560*/  BSYNC B3 ;  /* 0x0000000000037941 */ /* 0x000fea0003800000 */
.L_x_1358:
[----:B--2---:R1:W-:Y:S02]  /*3570*/  STG.E.128 desc[UR60][R50.64], R36 ;  /* 0x0000002432007986 */ /* 0x0043e4000c101d3c */
.L_x_1357:
[----:B------:R-:W-:Y:S05]  /*3580*/  BSYNC B2 ;  /* 0x0000000000027941 */ /* 0x000fea0003800000 */
.L_x_1356:
[----:B------:R-:W-:Y:S05]  /*3590*/  @P2 BRA `(.L_x_1355) ;  /* 0x0000000000bc2947 */ /* 0x000fea0003800000 */
[----:B-1----:R1:W2:Y:S01]  /*35a0*/  LDS.128 R36, [R105] ;  /* 0x0000000069247984 */ /* 0x0022a20000000c00 */
[----:B------:R-:W-:Y:S01]  /*35b0*/  ISETP.GE.AND P4, PT, R202, R104, PT ;  /* 0x00000068ca00720c */ /* 0x000fe20003f86270 */
[----:B------:R-:W-:-:S12]  /*35c0*/  BSSY B2, `(.L_x_1360) ;  /* 0x000002b000027945 */ /* 0x000fd80003800000 */
[----:B-1----:R-:W-:Y:S05]  /*35d0*/  @P4 BRA `(.L_x_1361) ;  /* 0x0000000000a44947 */ /* 0x002fea0003800000 */
[----:B------:R-:W-:Y:S01]  /*35e0*/  SHF.R.U64 R60, R58, 0x10, R59 ;  /* 0x000000103a3c7819 */ /* 0x000fe2000000123b */
[----:B------:R-:W-:Y:S01]  /*35f0*/  HADD2.F32 R103, -RZ, R117.H0_H0 ;  /* 0x20000075ff677230 */ /* 0x000fe20000004100 */
[----:B------:R-:W-:Y:S02]  /*3600*/  SHF.R.U64 R61, R56, 0x10, R57 ;  /* 0x00000010383d7819 */ /* 0x000fe40000001239 */
[----:B------:R-:W-:Y:S01]  /*3610*/  SHF.R.U32.HI R58, RZ, 0x10, R59 ;  /* 0x00000010ff3a7819 */ /* 0x000fe2000001163b */
[----:B------:R-:W-:Y:S01]  /*3620*/  HADD2.F32 R56, -RZ, R60.H0_H0 ;  /* 0x2000003cff387230 */ /* 0x000fe20000004100 */
[----:B------:R-:W-:Y:S01]  /*3630*/  SHF.R.U32.HI R57, RZ, 0x10, R57 ;  /* 0x00000010ff397819 */ /* 0x000fe20000011639 */
[----:B------:R-:W-:Y:S01]  /*3640*/  HADD2.F32 R62, -RZ, R61.H0_H0 ;  /* 0x2000003dff3e7230 */ /* 0x000fe20000004100 */
[----:B--2---:R-:W-:Y:S01]  /*3650*/  MOV R59, R39 ;  /* 0x00000027003b7202 */ /* 0x004fe20000000f00 */
[----:B------:R-:W-:Y:S02]  /*3660*/  HADD2.F32 R39, -RZ, R37.H1_H1 ;  /* 0x30000025ff277230 */ /* 0x000fe40000004100 */
[----:B------:R-:W-:-:S02]  /*3670*/  HADD2.F32 R60, -RZ, R57.H0_H0 ;  /* 0x20000039ff3c7230 */ /* 0x000fc40000004100 */
[----:B------:R-:W-:Y:S02]  /*3680*/  HADD2.F32 R37, -RZ, R37.H0_H0 ;  /* 0x20000025ff257230 */ /* 0x000fe40000004100 */
[-C--:B------:R-:W-:Y:S01]  /*3690*/  FMUL.FTZ R100, R39, R62.reuse ;  /* 0x0000003e27647220 */ /* 0x080fe20000410000 */
[--C-:B------:R-:W-:Y:S02]  /*36a0*/  HADD2.F32 R57, -RZ, R59.reuse.H1_H1 ;  /* 0x3000003bff397230 */ /* 0x100fe40000004100 */
[----:B------:R-:W-:Y:S02]  /*36b0*/  HADD2.F32 R59, -RZ, R59.H0_H0 ;  /* 0x2000003bff3b7230 */ /* 0x000fe40000004100 */
[----:B------:R-:W-:Y:S01]  /*36c0*/  FMUL.FTZ R102, R37, R62 ;  /* 0x0000003e25667220 */ /* 0x000fe20000410000 */
[----:B------:R-:W-:Y:S02]  /*36d0*/  HADD2.F32 R58, -RZ, R58.H0_H0 ;  /* 0x2000003aff3a7230 */ /* 0x000fe40000004100 */
[----:B------:R-:W-:Y:S01]  /*36e0*/  FMUL.FTZ R62, R57, R60 ;  /* 0x0000003c393e7220 */ /* 0x000fe20000410000 */
[----:B------:R-:W-:Y:S01]  /*36f0*/  FFMA.FTZ R37, R37, R56, -R100 ;  /* 0x0000003825257223 */ /* 0x000fe20000010864 */
[----:B------:R-:W-:Y:S01]  /*3700*/  FMUL.FTZ R60, R59, R60 ;  /* 0x0000003c3b3c7220 */ /* 0x000fe20000410000 */
[----:B------:R-:W-:Y:S01]  /*3710*/  FFMA.FTZ R56, R39, R56, R102 ;  /* 0x0000003827387223 */ /* 0x000fe20000010066 */
[----:B------:R-:W-:Y:S01]  /*3720*/  FFMA.FTZ R39, R59, R58, -R62 ;  /* 0x0000003a3b277223 */ /* 0x000fe2000001083e */
[----:B------:R-:W-:-:S02]  /*3730*/  HADD2.F32 R59, -RZ, R117.H1_H1 ;  /* 0x30000075ff3b7230 */ /* 0x000fc40000004100 */
[----:B------:R-:W-:Y:S01]  /*3740*/  FFMA.FTZ R58, R57, R58, R60 ;  /* 0x0000003a393a7223 */ /* 0x000fe2000001003c */
[----:B------:R-:W-:Y:S01]  /*3750*/  HADD2.F32 R60, -RZ, R36.H1_H1 ;  /* 0x30000024ff3c7230 */ /* 0x000fe20000004100 */
[----:B------:R-:W-:Y:S01]  /*3760*/  F2FP.F16.F32.PACK_AB R37, R56, R37 ;  /* 0x000000253825723e */ /* 0x000fe200000000ff */
[----:B------:R-:W-:Y:S02]  /*3770*/  HADD2.F32 R62, -RZ, R38.H1_H1 ;  /* 0x30000026ff3e7230 */ /* 0x000fe40000004100 */
[----:B------:R-:W-:Y:S02]  /*3780*/  HADD2.F32 R36, -RZ, R36.H0_H0 ;  /* 0x20000024ff247230 */ /* 0x000fe40000004100 */
[----:B------:R-:W-:Y:S01]  /*3790*/  FMUL.FTZ R63, R60, R103 ;  /* 0x000000673c3f7220 */ /* 0x000fe20000410000 */
[----:B------:R-:W-:Y:S02]  /*37a0*/  HADD2.F32 R38, -RZ, R38.H0_H0 ;  /* 0x20000026ff267230 */ /* 0x000fe40000004100 */
[----:B------:R-:W-:Y:S01]  /*37b0*/  FMUL.FTZ R101, R62, R59 ;  /* 0x0000003b3e657220 */ /* 0x000fe20000410000 */
[----:B------:R-:W-:-:S02]  /*37c0*/  HADD2.F32 R57, -RZ, R116.H1_H1 ;  /* 0x30000074ff397230 */ /* 0x000fc40000004100 */
[----:B------:R-:W-:Y:S01]  /*37d0*/  FMUL.FTZ R103, R36, R103 ;  /* 0x0000006724677220 */ /* 0x000fe20000410000 */
[----:B------:R-:W-:Y:S02]  /*37e0*/  HADD2.F32 R61, -RZ, R116.H0_H0 ;  /* 0x20000074ff3d7230 */ /* 0x000fe40000004100 */
[----:B------:R-:W-:Y:S01]  /*37f0*/  FMUL.FTZ R59, R38, R59 ;  /* 0x0000003b263b7220 */ /* 0x000fe20000410000 */
[----:B------:R-:W-:Y:S01]  /*3800*/  F2FP.F16.F32.PACK_AB R39, R58, R39 ;  /* 0x000000273a27723e */ /* 0x000fe200000000ff */
[-C--:B------:R-:W-:Y:S01]  /*3810*/  FFMA.FTZ R63, R36, R57.reuse, -R63 ;  /* 0x00000039243f7223 */ /* 0x080fe2000001083f */
[----:B------:R-:W-:Y:S01]  /*3820*/  FFMA.FTZ R60, R60, R57, R103 ;  /* 0x000000393c3c7223 */ /* 0x000fe20000010067 */
[-C--:B------:R-:W-:Y:S01]  /*3830*/  FFMA.FTZ R101, R38, R61.reuse, -R101 ;  /* 0x0000003d26657223 */ /* 0x080fe20000010865 */
[----:B------:R-:W-:-:S03]  /*3840*/  FFMA.FTZ R62, R62, R61, R59 ;  /* 0x0000003d3e3e7223 */ /* 0x000fc6000001003b */
[----:B------:R-:W-:Y:S02]  /*3850*/  F2FP.F16.F32.PACK_AB R36, R60, R63 ;  /* 0x0000003f3c24723e */ /* 0x000fe400000000ff */
[----:B------:R-:W-:-:S07]  /*3860*/  F2FP.F16.F32.PACK_AB R38, R62, R101 ;  /* 0x000000653e26723e */ /* 0x000fce00000000ff */
.L_x_1361:
[----:B------:R-:W-:Y:S05]  /*3870*/  BSYNC B2 ;  /* 0x0000000000027941 */ /* 0x000fea0003800000 */
.L_x_1360:
[----:B--2---:R2:W-:Y:S02]  /*3880*/  STG.E.128 desc[UR60][R50.64+0x40], R36 ;  /* 0x0000402432007986 */ /* 0x0045e4000c101d3c */
.L_x_1355:
[----:B------:R-:W-:Y:S05]  /*3890*/  BSYNC B1 ;  /* 0x0000000000017941 */ /* 0x000fea0003800000 */
.L_x_1354:
[----:B------:R-:W-:Y:S05]  /*38a0*/  @P5 BRA `(.L_x_1362) ;  /* 0x0000001c00245947 */ /* 0x000fea0003800000 */
[----:B------:R-:W-:Y:S04]  /*38b0*/  BSSY B1, `(.L_x_1363) ;  /* 0x0000032000017945 */ /* 0x000fe80003800000 */
[----:B------:R-:W-:Y:S05]  /*38c0*/  @P1 BRA `(.L_x_1364) ;  /* 0x0000000000c01947 */ /* 0x000fea0003800000 */
[----:B-12---:R1:W2:Y:S01]  /*38d0*/  LDS.128 R36, [R106+0x2000] ;  /* 0x002000006a247984 */ /* 0x0062a20000000c00 */
[----:B------:R-:W-:Y:S01]  /*38e0*/  ISETP.GE.AND P4, PT, R22, R104, PT ;  /* 0x000000681600720c */ /* 0x000fe20003f86270 */
[----:B------:R-:W-:-:S12]  /*38f0*/  BSSY B2, `(.L_x_1365) ;  /* 0x000002c000027945 */ /* 0x000fd80003800000 */
[----:B-1----:R-:W-:Y:S05]  /*3900*/  @P4 BRA `(.L_x_1366) ;  /* 0x0000000000a84947 */ /* 0x002fea0003800000 */
[----:B------:R-:W-:Y:S01]  /*3910*/  SHF.R.U64 R58, R52, 0x10, R53 ;  /* 0x00000010343a7819 */ /* 0x000fe20000001235 */
[----:B--2---:R-:W-:Y:S01]  /*3920*/  IMAD.MOV.U32 R51, RZ, RZ, R39 ;  /* 0x000000ffff337224 */ /* 0x004fe200078e0027 */
[--C-:B------:R-:W-:Y:S01]  /*3930*/  SHF.R.U64 R52, R54, 0x10, R55.reuse ;  /* 0x0000001036347819 */ /* 0x100fe20000001237 */
[----:B------:R-:W-:Y:S01]  /*3940*/  IMAD.MOV.U32 R50, RZ, RZ, R36 ;  /* 0x000000ffff327224 */ /* 0x000fe200078e0024 */
[----:B------:R-:W-:Y:S01]  /*3950*/  SHF.R.U32.HI R56, RZ, 0x10, R55 ;  /* 0x00000010ff387819 */ /* 0x000fe20000011637 */
[--C-:B------:R-:W-:Y:S01]  /*3960*/  HADD2.F32 R39, -RZ, R37.reuse.H1_H1 ;  /* 0x30000025ff277230 */ /* 0x100fe20000004100 */
[----:B------:R-:W-:Y:S01]  /*3970*/  SHF.R.U32.HI R57, RZ, 0x10, R53 ;  /* 0x00000010ff397819 */ /* 0x000fe20000011635 */
[----:B------:R-:W-:Y:S02]  /*3980*/  HADD2.F32 R55, -RZ, R52.H0_H0 ;  /* 0x20000034ff377230 */ /* 0x000fe40000004100 */
[----:B------:R-:W-:Y:S02]  /*3990*/  HADD2.F32 R36, -RZ, R37.H0_H0 ;  /* 0x20000025ff247230 */ /* 0x000fe40000004100 */
[----:B------:R-:W-:-:S02]  /*39a0*/  HADD2.F32 R56, -RZ, R56.H0_H0 ;  /* 0x20000038ff387230 */ /* 0x000fc40000004100 */
[-C--:B------:R-:W-:Y:S01]  /*39b0*/  FMUL.FTZ R37, R39, R55.reuse ;  /* 0x0000003727257220 */ /* 0x080fe20000410000 */
[--C-:B------:R-:W-:Y:S02]  /*39c0*/  HADD2.F32 R52, -RZ, R51.reuse.H1_H1 ;  /* 0x30000033ff347230 */ /* 0x100fe40000004100 */
[----:B------:R-:W-:Y:S02]  /*39d0*/  HADD2.F32 R51, -RZ, R51.H0_H0 ;  /* 0x20000033ff337230 */ /* 0x000fe40000004100 */
[----:B------:R-:W-:Y:S02]  /*39e0*/  HADD2.F32 R53, -RZ, R58.H0_H0 ;  /* 0x2000003aff357230 */ /* 0x000fe40000004100 */
[----:B------:R-:W-:Y:S01]  /*39f0*/  FMUL.FTZ R58, R36, R55 ;  /* 0x00000037243a7220 */ /* 0x000fe20000410000 */
[----:B------:R-:W-:Y:S02]  /*3a00*/  HADD2.F32 R54, -RZ, R57.H0_H0 ;  /* 0x20000039ff367230 */ /* 0x000fe40000004100 */
[-C--:B------:R-:W-:Y:S01]  /*3a10*/  FMUL.FTZ R60, R52, R56.reuse ;  /* 0x00000038343c7220 */ /* 0x080fe20000410000 */
[----:B------:R-:W-:Y:S01]  /*3a20*/  FMUL.FTZ R55, R51, R56 ;  /* 0x0000003833377220 */ /* 0x000fe20000410000 */
[-C--:B------:R-:W-:Y:S01]  /*3a30*/  FFMA.FTZ R36, R36, R53.reuse, -R37 ;  /* 0x0000003524247223 */ /* 0x080fe20000010825 */
[----:B------:R-:W-:Y:S01]  /*3a40*/  FFMA.FTZ R37, R39, R53, R58 ;  /* 0x0000003527257223 */ /* 0x000fe2000001003a */
[-C--:B------:R-:W-:Y:S01]  /*3a50*/  FFMA.FTZ R39, R51, R54.reuse, -R60 ;  /* 0x0000003633277223 */ /* 0x080fe2000001083c */
[----:B------:R-:W-:Y:S01]  /*3a60*/  FFMA.FTZ R52, R52, R54, R55 ;  /* 0x0000003634347223 */ /* 0x000fe20000010037 */
[----:B------:R-:W-:-:S02]  /*3a70*/  HADD2.F32 R51, -RZ, R50.H1_H1 ;  /* 0x30000032ff337230 */ /* 0x000fc40000004100 */
[--C-:B------:R-:W-:Y:S01]  /*3a80*/  HADD2.F32 R55, -RZ, R115.reuse.H1_H1 ;  /* 0x30000073ff377230 */ /* 0x100fe20000004100 */
[----:B------:R-:W-:Y:S01]  /*3a90*/  F2FP.F16.F32.PACK_AB R37, R37, R36 ;  /* 0x000000242525723e */ /* 0x000fe200000000ff */
[----:B------:R-:W-:Y:S01]  /*3aa0*/  HADD2.F32 R50, -RZ, R50.H0_H0 ;  /* 0x20000032ff327230 */ /* 0x000fe20000004100 */
[----:B------:R-:W-:Y:S01]  /*3ab0*/  F2FP.F16.F32.PACK_AB R39, R52, R39 ;  /* 0x000000273427723e */ /* 0x000fe200000000ff */
[--C-:B------:R-:W-:Y:S02]  /*3ac0*/  HADD2.F32 R53, -RZ, R38.reuse.H1_H1 ;  /* 0x30000026ff357230 */ /* 0x100fe40000004100 */
[-C--:B------:R-:W-:Y:S01]  /*3ad0*/  FMUL.FTZ R57, R51, R55.reuse ;  /* 0x0000003733397220 */ /* 0x080fe20000410000 */
[----:B------:R-:W-:Y:S02]  /*3ae0*/  HADD2.F32 R115, -RZ, R115.H0_H0 ;  /* 0x20000073ff737230 */ /* 0x000fe40000004100 */
[----:B------:R-:W-:Y:S01]  /*3af0*/  FMUL.FTZ R56, R50, R55 ;  /* 0x0000003732387220 */ /* 0x000fe20000410000 */
[----:B------:R-:W-:-:S02]  /*3b00*/  HADD2.F32 R38, -RZ, R38.H0_H0 ;  /* 0x20000026ff267230 */ /* 0x000fc40000004100 */
[--C-:B------:R-:W-:Y:S02]  /*3b10*/  HADD2.F32 R54, -RZ, R114.reuse.H1_H1 ;  /* 0x30000072ff367230 */ /* 0x100fe40000004100 */
[-C--:B------:R-:W-:Y:S01]  /*3b20*/  FMUL.FTZ R55, R53, R115.reuse ;  /* 0x0000007335377220 */ /* 0x080fe20000410000 */
[----:B------:R-:W-:Y:S02]  /*3b30*/  HADD2.F32 R114, -RZ, R114.H0_H0 ;  /* 0x20000072ff727230 */ /* 0x000fe40000004100 */
[----:B------:R-:W-:Y:S01]  /*3b40*/  FMUL.FTZ R58, R38, R115 ;  /* 0x00000073263a7220 */ /* 0x000fe20000410000 */
[-C--:B------:R-:W-:Y:S01]  /*3b50*/  FFMA.FTZ R57, R50, R54.reuse, -R57 ;  /* 0x0000003632397223 */ /* 0x080fe20000010839 */
[----:B------:R-:W-:Y:S01]  /*3b60*/  FFMA.FTZ R56, R51, R54, R56 ;  /* 0x0000003633387223 */ /* 0x000fe20000010038 */
[-C--:B------:R-:W-:Y:S01]  /*3b70*/  FFMA.FTZ R55, R38, R114.reuse, -R55 ;  /* 0x0000007226377223 */ /* 0x080fe20000010837 */
[----:B------:R-:W-:-:S03]  /*3b80*/  FFMA.FTZ R58, R53, R114, R58 ;  /* 0x00000072353a7223 */ /* 0x000fc6000001003a */
[----:B------:R-:W-:Y:S02]  /*3b90*/  F2FP.F16.F32.PACK_AB R36, R56, R57 ;  /* 0x000000393824723e */ /* 0x000fe400000000ff */
[----:B------:R-:W-:-:S07]  /*3ba0*/  F2FP.F16.F32.PACK_AB R38, R58, R55 ;  /* 0x000000373a26723e */ /* 0x000fce00000000ff */
.L_x_1366:
[----:B------:R-:W-:Y:S05]  /*3bb0*/  BSYNC B2 ;  /* 0x0000000000027941 */ /* 0x000fea0003800000 */
.L_x_1365:
[----:B--2---:R3:W-:Y:S02]  /*3bc0*/  STG.E.128 desc[UR60][R48.64], R36 ;  /* 0x0000002430007986 */ /* 0x0047e4000c101d3c */
.L_x_1364:
[----:B------:R-:W-:Y:S05]  /*3bd0*/  BSYNC B1 ;  /* 0x0000000000017941 */ /* 0x000fea0003800000 */
.L_x_1363:
        /* <DEDUP_REMOVED lines=46> */
.L_x_1368:
[----:B------:R-:W-:Y:S05]  /*3ec0*/  BSYNC B1 ;  /* 0x0000000000017941 */ /* 0x000fea0003800000 */
.L_x_1367:
[----:B--2---:R4:W-:Y:S01]  /*3ed0*/  STG.E.128 desc[UR60][R48.64+0x40], R36 ;  /* 0x0000402430007986 */ /* 0x0049e2000c101d3c */
[----:B------:R-:W-:Y:S05]  /*3ee0*/  BRA `(.L_x_1362) ;  /* 0x0000001400947947 */ /* 0x000fea0003800000 */
.L_x_1346:
[----:B------:R-:W2:Y:S01]  /*3ef0*/  LDL R44, [R1+0x5c] ;  /* 0x00005c00012c7983 */ /* 0x000ea20000100800 */
[----:B------:R-:W-:Y:S02]  /*3f00*/  ISETP.GE.AND P3, PT, R225, R108, PT ;  /* 0x0000006ce100720c */ /* 0x000fe40003f66270 */
[----:B------:R-:W-:Y:S02]  /*3f10*/  CS2R R46, SRZ ;  /* 0x00000000002e7805 */ /* 0x000fe4000001ff00 */
[----:B------:R-:W-:-:S13]  /*3f20*/  ISETP.GE.OR P3, PT, R16, R104, P3 ;  /* 0x000000681000720c */ /* 0x000fda0001f66670 */
[----:B------:R-:W-:Y:S01]  /*3f30*/  @!P3 IADD3 R37, P4, P5, R34, R36, R40 ;  /* 0x000000242225b210 */ /* 0x000fe20007d9e028 */
[----:B------:R-:W0:Y:S08]  /*3f40*/  @!P3 LDC.64 R52, c[0x0][0x3e8] ;  /* 0x0000fa00ff34bb82 */ /* 0x000e300000000a00 */
[----:B------:R-:W1:Y:S01]  /*3f50*/  @!P3 LDC.64 R56, c[0x0][0x400] ;  /* 0x00010000ff38bb82 */ /* 0x000e620000000a00 */
[----:B--2---:R-:W-:-:S02]  /*3f60*/  R2UR UR4, R44 ;  /* 0x000000002c0472ca */ /* 0x004fc400000e0000 */
[----:B------:R-:W-:Y:S02]  /*3f70*/  @!P3 IADD3.X R44, R81, R110, R31, P4, P5 ;  /* 0x0000006e512cb210 */ /* 0x000fe400027ea41f */
[----:B------:R-:W-:-:S04]  /*3f80*/  @!P3 IADD3 R54, P4, P5, R66, R38, R73 ;  /* 0x000000264236b210 */ /* 0x000fc80007d9e049 */
        /* <DEDUP_REMOVED lines=51> */
[----:B------:R-:W-:-:S04]  /*42c0*/  PRMT R122, R56, 0x5410, R57 ;  /* 0x00005410387a7816 */ /* 0x000fc80000000039 */
[----:B------:R-:W-:Y:S01]  /*42d0*/  PRMT R123, R59, 0x5410, R60 ;  /* 0x000054103b7b7816 */ /* 0x000fe2000000003c */
[----:B-----5:R-:W-:Y:S02]  /*42e0*/  IMAD.MOV.U32 R56, RZ, RZ, R54 ;  /* 0x000000ffff387224 */ /* 0x020fe400078e0036 */
[----:B------:R-:W-:Y:S02]  /*42f0*/  IMAD.MOV.U32 R57, RZ, RZ, R55 ;  /* 0x000000ffff397224 */ /* 0x000fe400078e0037 */
[----:B------:R-:W-:Y:S02]  /*4300*/  IMAD.MOV.U32 R59, RZ, RZ, R52 ;  /* 0x000000ffff3b7224 */ /* 0x000fe400078e0034 */
[----:B------:R-:W-:Y:S01]  /*4310*/  IMAD.MOV.U32 R60, RZ, RZ, R53 ;  /* 0x000000ffff3c7224 */ /* 0x000fe200078e0035 */
[----:B------:R-:W-:-:S04]  /*4320*/  PRMT R124, R56, 0x5410, R57 ;  /* 0x00005410387c7816 */ /* 0x000fc80000000039 */
[----:B------:R-:W-:Y:S01]  /*4330*/  PRMT R126, R59, 0x5410, R60 ;  /* 0x000054103b7e7816 */ /* 0x000fe2000000003c */
[----:B------:R-:W-:Y:S06]  /*4340*/  @!P3 BRA `(.L_x_1369) ;  /* 0x000000000004b947 */ /* 0x000fec0003800000 */
[----:B------:R-:W-:Y:S01]  /*4350*/  BPT.TRAP 0x1 ;  /* 0x000000040000795c */ /* 0x000fe20000300000 */
.L_x_1369:
        /* <DEDUP_REMOVED lines=9> */
.L_x_1649:
[----:B------:R-:W-:Y:S05]  /*43f0*/  BSYNC B1 ;  /* 0x0000000000017941 */ /* 0x000fea0003800000 */
.L_x_1370:
[----:B------:R-:W-:Y:S01]  /*4400*/  ISETP.GE.OR P5, PT, R19, R108, P1 ;  /* 0x0000006c1300720c */ /* 0x000fe20000fa6670 */
[----:B------:R-:W-:-:S12]  /*4410*/  BSSY B1, `(.L_x_1372) ;  /* 0x000007e000017945 */ /* 0x000fd80003800000 */
[----:B------:R-:W-:Y:S05]  /*4420*/  @P5 BRA `(.L_x_1373) ;  /* 0x0000000400f05947 */ /* 0x000fea0003800000 */
[-C--:B--2---:R-:W-:Y:S01]  /*4430*/  IMAD R56, R229, R104.reuse, RZ ;  /* 0x00000068e5387224 */ /* 0x084fe200078e02ff */
[----:B------:R-:W-:Y:S01]  /*4440*/  BSSY B2, `(.L_x_1374) ;  /* 0x000006e000027945 */ /* 0x000fe20003800000 */
[----:B------:R-:W-:-:S04]  /*4450*/  IMAD.WIDE.U32 R106, R19, R104, R102 ;  /* 0x00000068136a7225 */ /* 0x000fc800078e0066 */
[----:B------:R-:W-:Y:S01]  /*4460*/  IMAD R57, R19, R105, R56 ;  /* 0x0000006913397224 */ /* 0x000fe200078e0238 */
[----:B------:R-:W-:Y:S01]  /*4470*/  SEL R56, R76, R111, !P0 ;  /* 0x0000006f4c387207 */ /* 0x000fe20004000000 */
[----:B------:R-:W-:Y:S01]  /*4480*/  IMAD R59, R2, 0x1800, R92 ;  /* 0x00001800023b7824 */ /* 0x000fe200078e025c */
        /* <DEDUP_REMOVED lines=10> */
[----:B------:R-:W-:-:S04]  /*4530*/  IMAD R57, R216, 0x200, R57 ;  /* 0x00000200d8397824 */ /* 0x000fc800078e0239 */
        /* <DEDUP_REMOVED lines=8> */
[----:B--2---:R-:W-:Y:S01]  /*45c0*/  HADD2.F32 R117, -RZ, R61.H0_H0 ;  /* 0x2000003dff757230 */ /* 0x004fe20000004100 */
[--C-:B------:R-:W-:Y:S01]  /*45d0*/  SHF.R.U64 R37, R44, 0x10, R45.reuse ;  /* 0x000000102c257819 */ /* 0x100fe2000000122d */
[----:B------:R-:W-:Y:S01]  /*45e0*/  HADD2.F32 R119, -RZ, R119.H0_H0 ;  /* 0x20000077ff777230 */ /* 0x000fe20000004100 */
[----:B------:R-:W-:Y:S01]  /*45f0*/  SHF.R.U32.HI R44, RZ, 0x10, R45 ;  /* 0x00000010ff2c7819 */ /* 0x000fe2000001162d */
[----:B------:R-:W-:Y:S01]  /*4600*/  HADD2.F32 R61, -RZ, R61.H1_H1 ;  /* 0x3000003dff3d7230 */ /* 0x000fe20000004100 */
[--C-:B------:R-:W-:Y:S01]  /*4610*/  SHF.R.U64 R38, R38, 0x10, R39.reuse ;  /* 0x0000001026267819 */ /* 0x100fe20000001227 */
[----:B------:R-:W-:Y:S01]  /*4620*/  FMUL.FTZ R118, R117, R120 ;  /* 0x0000007875767220 */ /* 0x000fe20000410000 */
[----:B------:R-:W-:Y:S01]  /*4630*/  SHF.R.U32.HI R45, RZ, 0x10, R39 ;  /* 0x00000010ff2d7819 */ /* 0x000fe20000011627 */
[----:B------:R-:W-:Y:S01]  /*4640*/  HADD2.F32 R37, -RZ, R37.H0_H0 ;  /* 0x20000025ff257230 */ /* 0x000fe20000004100 */
[----:B------:R-:W-:-:S02]  /*4650*/  SHF.R.U64 R39, R46, 0x10, R47 ;  /* 0x000000102e277819 */ /* 0x000fc4000000122f */
[----:B------:R-:W-:Y:S01]  /*4660*/  SHF.R.U32.HI R46, RZ, 0x10, R47 ;  /* 0x00000010ff2e7819 */ /* 0x000fe2000001162f */
[----:B-1----:R-:W-:Y:S02]  /*4670*/  IMAD.MOV.U32 R47, RZ, RZ, R57 ;  /* 0x000000ffff2f7224 */ /* 0x002fe400078e0039 */
[----:B------:R-:W-:Y:S02]  /*4680*/  IMAD.MOV.U32 R57, RZ, RZ, R60 ;  /* 0x000000ffff397224 */ /* 0x000fe400078e003c */
[----:B------:R-:W-:Y:S02]  /*4690*/  IMAD.MOV.U32 R60, RZ, RZ, R58 ;  /* 0x000000ffff3c7224 */ /* 0x000fe400078e003a */
[----:B------:R-:W-:Y:S02]  /*46a0*/  HADD2.F32 R58, -RZ, R47.H0_H0 ;  /* 0x2000002fff3a7230 */ /* 0x000fe40000004100 */
[----:B------:R-:W-:Y:S02]  /*46b0*/  HADD2.F32 R46, -RZ, R46.H0_H0 ;  /* 0x2000002eff2e7230 */ /* 0x000fe40000004100 */
[----:B------:R-:W-:-:S02]  /*46c0*/  HADD2.F32 R45, -RZ, R45.H0_H0 ;  /* 0x2000002dff2d7230 */ /* 0x000fc40000004100 */
[C---:B------:R-:W-:Y:S01]  /*46d0*/  FMUL.FTZ R120, R58.reuse, R120 ;  /* 0x000000783a787220 */ /* 0x040fe20000410000 */
[-C--:B------:R-:W-:Y:S01]  /*46e0*/  FFMA.FTZ R58, R58, R119.reuse, -R118 ;  /* 0x000000773a3a7223 */ /* 0x080fe20000010876 */
[----:B------:R-:W-:Y:S02]  /*46f0*/  HADD2.F32 R118, -RZ, R44.H0_H0 ;  /* 0x2000002cff767230 */ /* 0x000fe40000004100 */
[----:B------:R-:W-:Y:S01]  /*4700*/  FFMA.FTZ R44, R117, R119, R120 ;  /* 0x00000077752c7223 */ /* 0x000fe20000010078 */
[----:B------:R-:W-:Y:S02]  /*4710*/  HADD2.F32 R117, -RZ, R47.H1_H1 ;  /* 0x3000002fff757230 */ /* 0x000fe40000004100 */
[----:B------:R-:W-:Y:S02]  /*4720*/  HADD2.F32 R119, -RZ, R116.H0_H0 ;  /* 0x20000074ff777230 */ /* 0x000fe40000004100 */
[----:B------:R-:W-:Y:S01]  /*4730*/  FMUL.FTZ R116, R61, R118 ;  /* 0x000000763d747220 */ /* 0x000fe20000410000 */
[----:B------:R-:W-:-:S02]  /*4740*/  IMAD.MOV.U32 R47, RZ, RZ, R63 ;  /* 0x000000ffff2f7224 */ /* 0x000fc400078e003f */
[C---:B------:R-:W-:Y:S01]  /*4750*/  FMUL.FTZ R118, R117.reuse, R118 ;  /* 0x0000007675767220 */ /* 0x040fe20000410000 */
[----:B------:R-:W-:Y:S02]  /*4760*/  IMAD.MOV.U32 R63, RZ, RZ, R62 ;  /* 0x000000ffff3f7224 */ /* 0x000fe400078e003e */
[-C--:B------:R-:W-:Y:S01]  /*4770*/  FFMA.FTZ R62, R117, R119.reuse, -R116 ;  /* 0x00000077753e7223 */ /* 0x080fe20000010874 */
[----:B------:R-:W-:Y:S02]  /*4780*/  HADD2.F32 R116, -RZ, R127.H1_H1 ;  /* 0x3000007fff747230 */ /* 0x000fe40000004100 */
[----:B------:R-:W-:Y:S01]  /*4790*/  FFMA.FTZ R61, R61, R119, R118 ;  /* 0x000000773d3d7223 */ /* 0x000fe20000010076 */
[----:B------:R-:W-:Y:S02]  /*47a0*/  HADD2.F32 R117, -RZ, R47.H0_H0 ;  /* 0x2000002fff757230 */ /* 0x000fe40000004100 */
[----:B------:R-:W-:Y:S01]  /*47b0*/  HADD2.F32 R118, -RZ, R127.H0_H0 ;  /* 0x2000007fff767230 */ /* 0x000fe20000004100 */
[----:B------:R-:W-:Y:S01]  /*47c0*/  F2FP.F16.F32.PACK_AB R58, R62, R58 ;  /* 0x0000003a3e3a723e */ /* 0x000fe200000000ff */
[----:B------:R-:W-:Y:S01]  /*47d0*/  HADD2.F32 R119, -RZ, R59.H0_H0 ;  /* 0x2000003bff777230 */ /* 0x000fe20000004100 */
[----:B------:R-:W-:Y:S01]  /*47e0*/  F2FP.F16.F32.PACK_AB R61, R61, R44 ;  /* 0x0000002c3d3d723e */ /* 0x000fe200000000ff */
[----:B------:R-:W-:-:S02]  /*47f0*/  HADD2.F32 R120, -RZ, R47.H1_H1 ;  /* 0x3000002fff787230 */ /* 0x000fc40000004100 */
[-C--:B------:R-:W-:Y:S01]  /*4800*/  FMUL.FTZ R47, R117, R116.reuse ;  /* 0x00000074752f7220 */ /* 0x080fe20000410000 */
[----:B------:R-:W-:Y:S02]  /*4810*/  HADD2.F32 R59, -RZ, R59.H1_H1 ;  /* 0x3000003bff3b7230 */ /* 0x000fe40000004100 */
[C---:B------:R-:W-:Y:S01]  /*4820*/  FMUL.FTZ R116, R119.reuse, R116 ;  /* 0x0000007477747220 */ /* 0x040fe20000410000 */
[----:B------:R-:W-:Y:S02]  /*4830*/  HADD2.F32 R39, -RZ, R39.H0_H0 ;  /* 0x20000027ff277230 */ /* 0x000fe40000004100 */
[----:B------:R-:W-:Y:S01]  /*4840*/  FFMA.FTZ R47, R119, R118, -R47 ;  /* 0x00000076772f7223 */ /* 0x000fe2000001082f */
[-C--:B------:R-:W-:Y:S01]  /*4850*/  FMUL.FTZ R119, R120, R46.reuse ;  /* 0x0000002e78777220 */ /* 0x080fe20000410000 */
[----:B------:R-:W-:Y:S01]  /*4860*/  FMUL.FTZ R46, R59, R46 ;  /* 0x0000002e3b2e7220 */ /* 0x000fe20000410000 */
[----:B------:R-:W-:Y:S01]  /*4870*/  FFMA.FTZ R116, R117, R118, R116 ;  /* 0x0000007675747223 */ /* 0x000fe20000010074 */
[----:B------:R-:W-:-:S02]  /*4880*/  HADD2.F32 R118, -RZ, R57.H0_H0 ;  /* 0x20000039ff767230 */ /* 0x000fc40000004100 */
[-C--:B------:R-:W-:Y:S01]  /*4890*/  FFMA.FTZ R119, R59, R45.reuse, -R119 ;  /* 0x0000002d3b777223 */ /* 0x080fe20000010877 */
[----:B------:R-:W-:Y:S01]  /*48a0*/  FFMA.FTZ R46, R120, R45, R46 ;  /* 0x0000002d782e7223 */ /* 0x000fe2000001002e */
[----:B------:R-:W-:Y:S02]  /*48b0*/  HADD2.F32 R45, -RZ, R121.H1_H1 ;  /* 0x30000079ff2d7230 */ /* 0x000fe40000004100 */
[--C-:B------:R-:W-:Y:S01]  /*48c0*/  HADD2.F32 R117, -RZ, R56.reuse.H0_H0 ;  /* 0x20000038ff757230 */ /* 0x100fe20000004100 */
[----:B------:R-:W-:Y:S01]  /*48d0*/  F2FP.F16.F32.PACK_AB R47, R119, R47 ;  /* 0x0000002f772f723e */ /* 0x000fe200000000ff */
[----:B------:R-:W-:Y:S01]  /*48e0*/  HADD2.F32 R57, -RZ, R57.H1_H1 ;  /* 0x30000039ff397230 */ /* 0x000fe20000004100 */
[----:B------:R-:W-:Y:S01]  /*48f0*/  F2FP.F16.F32.PACK_AB R46, R46, R116 ;  /* 0x000000742e2e723e */ /* 0x000fe200000000ff */
[----:B------:R-:W-:Y:S02]  /*4900*/  HADD2.F32 R56, -RZ, R56.H1_H1 ;  /* 0x30000038ff387230 */ /* 0x000fe40000004100 */
[----:B------:R-:W-:-:S02]  /*4910*/  HADD2.F32 R59, -RZ, R121.H0_H0 ;  /* 0x20000079ff3b7230 */ /* 0x000fc40000004100 */
[-C--:B------:R-:W-:Y:S01]  /*4920*/  FMUL.FTZ R121, R117, R45.reuse ;  /* 0x0000002d75797220 */ /* 0x080fe20000410000 */
[----:B------:R-:W-:Y:S02]  /*4930*/  HADD2.F32 R120, -RZ, R36.H0_H0 ;  /* 0x20000024ff787230 */ /* 0x000fe40000004100 */
[----:B------:R-:W-:Y:S01]  /*4940*/  FMUL.FTZ R36, R118, R45 ;  /* 0x0000002d76247220 */ /* 0x000fe20000410000 */
[-C--:B------:R-:W-:Y:S01]  /*4950*/  FMUL.FTZ R45, R57, R37.reuse ;  /* 0x00000025392d7220 */ /* 0x080fe20000410000 */
[----:B------:R-:W-:Y:S01]  /*4960*/  FMUL.FTZ R37, R56, R37 ;  /* 0x0000002538257220 */ /* 0x000fe20000410000 */
[-C--:B------:R-:W-:Y:S01]  /*4970*/  FFMA.FTZ R121, R118, R59.reuse, R121 ;  /* 0x0000003b76797223 */ /* 0x080fe20000010079 */
[----:B------:R-:W-:Y:S01]  /*4980*/  FFMA.FTZ R36, R117, R59, -R36 ;  /* 0x0000003b75247223 */ /* 0x000fe20000010824 */
[----:B------:R-:W-:Y:S02]  /*4990*/  HADD2.F32 R117, -RZ, R63.H0_H0 ;  /* 0x2000003fff757230 */ /* 0x000fe40000004100 */
[----:B------:R-:W-:Y:S01]  /*49a0*/  FFMA.FTZ R57, R57, R120, R37 ;  /* 0x0000007839397223 */ /* 0x000fe20000010025 */
[----:B------:R-:W-:-:S02]  /*49b0*/  HADD2.F32 R37, -RZ, R125.H0_H0 ;  /* 0x2000007dff257230 */ /* 0x000fc40000004100 */
[----:B------:R-:W-:Y:S01]  /*49c0*/  FFMA.FTZ R45, R56, R120, -R45 ;  /* 0x00000078382d7223 */ /* 0x000fe2000001082d */
[----:B------:R-:W-:Y:S02]  /*49d0*/  HADD2.F32 R59, -RZ, R60.H0_H0 ;  /* 0x2000003cff3b7230 */ /* 0x000fe40000004100 */
[----:B------:R-:W-:Y:S02]  /*49e0*/  HADD2.F32 R63, -RZ, R63.H1_H1 ;  /* 0x3000003fff3f7230 */ /* 0x000fe40000004100 */
[----:B------:R-:W-:Y:S02]  /*49f0*/  HADD2.F32 R118, -RZ, R38.H0_H0 ;  /* 0x20000026ff767230 */ /* 0x000fe40000004100 */
[-C--:B------:R-:W-:Y:S01]  /*4a00*/  FMUL.FTZ R38, R117, R37.reuse ;  /* 0x0000002575267220 */ /* 0x080fe20000410000 */
[----:B------:R-:W-:Y:S02]  /*4a10*/  HADD2.F32 R56, -RZ, R125.H1_H1 ;  /* 0x3000007dff387230 */ /* 0x000fe40000004100 */
[----:B------:R-:W-:Y:S01]  /*4a20*/  FMUL.FTZ R120, R59, R37 ;  /* 0x000000253b787220 */ /* 0x000fe20000410000 */
[----:B------:R-:W-:-:S02]  /*4a30*/  HADD2.F32 R60, -RZ, R60.H1_H1 ;  /* 0x3000003cff3c7230 */ /* 0x000fc40000004100 */
[-C--:B------:R-:W-:Y:S01]  /*4a40*/  FMUL.FTZ R37, R63, R39.reuse ;  /* 0x000000273f257220 */ /* 0x080fe20000410000 */
[-C--:B------:R-:W-:Y:S01]  /*4a50*/  FFMA.FTZ R38, R59, R56.reuse, -R38 ;  /* 0x000000383b267223 */ /* 0x080fe20000010826 */
[----:B------:R-:W-:Y:S02]  /*4a60*/  FFMA.FTZ R120, R117, R56, R120 ;  /* 0x0000003875787223 */ /* 0x000fe40000010078 */
[C---:B------:R-:W-:Y:S01]  /*4a70*/  FFMA.FTZ R37, R60.reuse, R118, -R37 ;  /* 0x000000763c257223 */ /* 0x040fe20000010825 */
[----:B------:R-:W-:Y:S01]  /*4a80*/  FMUL.FTZ R39, R60, R39 ;  /* 0x000000273c277220 */ /* 0x000fe20000410000 */
[----:B------:R-:W-:Y:S01]  /*4a90*/  F2FP.F16.F32.PACK_AB R60, R57, R121 ;  /* 0x00000079393c723e */ /* 0x000fe200000000ff */
[----:B------:R-:W-:Y:S01]  /*4aa0*/  IMAD.MOV.U32 R57, RZ, RZ, R58 ;  /* 0x000000ffff397224 */ /* 0x000fe200078e003a */
[----:B------:R-:W-:Y:S01]  /*4ab0*/  F2FP.F16.F32.PACK_AB R56, R45, R36 ;  /* 0x000000242d38723e */ /* 0x000fe200000000ff */
[----:B------:R-:W-:Y:S01]  /*4ac0*/  FFMA.FTZ R39, R63, R118, R39 ;  /* 0x000000763f277223 */ /* 0x000fe20000010027 */
[----:B------:R-:W-:Y:S01]  /*4ad0*/  F2FP.F16.F32.PACK_AB R38, R37, R38 ;  /* 0x000000262526723e */ /* 0x000fe200000000ff */
[----:B------:R-:W-:-:S02]  /*4ae0*/  IMAD.MOV.U32 R59, RZ, RZ, R47 ;  /* 0x000000ffff3b7224 */ /* 0x000fc400078e002f */
[----:B------:R-:W-:Y:S01]  /*4af0*/  IMAD.MOV.U32 R63, RZ, RZ, R46 ;  /* 0x000000ffff3f7224 */ /* 0x000fe200078e002e */
[----:B------:R-:W-:Y:S01]  /*4b00*/  F2FP.F16.F32.PACK_AB R62, R39, R120 ;  /* 0x00000078273e723e */ /* 0x000fe200000000ff */
[----:B------:R-:W-:-:S07]  /*4b10*/  IMAD.MOV.U32 R58, RZ, RZ, R38 ;  /* 0x000000ffff3a7224 */ /* 0x000fce00078e0026 */
.L_x_1375:
[----:B------:R-:W-:Y:S05]  /*4b20*/  BSYNC B2 ;  /* 0x0000000000027941 */ /* 0x000fea0003800000 */
.L_x_1374:
[----:B------:R-:W-:Y:S02]  /*4b30*/  ISETP.GE.AND P5, PT, R115, R110, PT ;  /* 0x0000006e7300720c */ /* 0x000fe40003fa6270 */
[----:B------:R-:W-:-:S11]  /*4b40*/  P2R R36, PR, RZ, 0x1 ;  /* 0x00000001ff247803 */ /* 0x000fd60000000000 */
[--C-:B------:R-:W-:Y:S02]  /*4b50*/  @!P5 SHF.R.S32.HI R37, RZ, 0x1f, R115.reuse ;  /* 0x0000001fff25d819 */ /* 0x100fe40000011473 */
[----:B------:R-:W-:-:S04]  /*4b60*/  @!P5 IADD3 R106, P0, P6, R12, R106, R115 ;  /* 0x0000006a0c6ad210 */ /* 0x000fc80007e1e073 */
[----:B------:R-:W-:Y:S02]  /*4b70*/  @!P5 IADD3.X R114, R4, R114, R37, P0, P6 ;  /* 0x000000720472d210 */ /* 0x000fe400007ec425 */
[----:B------:R-:W-:Y:S02]  /*4b80*/  ISETP.NE.AND P0, PT, R36, RZ, PT ;  /* 0x000000ff2400720c */ /* 0x000fe40003f05270 */
[----:B------:R-:W-:-:S04]  /*4b90*/  LEA R36, P6, R112, R100, 0x1 ;  /* 0x0000006470247211 */ /* 0x000fc800078c08ff */
[----:B------:R-:W-:Y:S02]  /*4ba0*/  LEA.HI.X R37, R112, R101, R113, 0x1, P6 ;  /* 0x0000006570257211 */ /* 0x000fe400030f0c71 */
[----:B------:R-:W-:-:S03]  /*4bb0*/  @!P5 LEA R38, P6, R106, R100, 0x1 ;  /* 0x000000646a26d211 */ /* 0x000fc600078c08ff */
[----:B-1----:R1:W-:Y:S01]  /*4bc0*/  STG.E.128 desc[UR60][R36.64], R56 ;  /* 0x0000003824007986 */ /* 0x0023e2000c101d3c */
[----:B------:R-:W-:-:S05]  /*4bd0*/  @!P5 LEA.HI.X R39, R106, R101, R114, 0x1, P6 ;  /* 0x000000656a27d211 */ /* 0x000fca00030f0c72 */
[----:B--2---:R1:W-:Y:S04]  /*4be0*/  @!P5 STG.E.128 desc[UR60][R38.64], R60 ;  /* 0x0000003c2600d986 */ /* 0x0043e8000c101d3c */
.L_x_1373:
[----:B------:R-:W-:Y:S05]  /*4bf0*/  BSYNC B1 ;  /* 0x0000000000017941 */ /* 0x000fea0003800000 */
.L_x_1372:
[C---:B------:R-:W-:Y:S01]  /*4c00*/  ISETP.GE.OR P5, PT, R225.reuse, R108, P1 ;  /* 0x0000006ce100720c */ /* 0x040fe20000fa6670 */
        /* <DEDUP_REMOVED lines=11> */
[----:B------:R-:W-:Y:S01]  /*4cc0*/  LEA.HI.X R57, R36, R101, R37, 0x1, P5 ;  /* 0x0000006524397211 */ /* 0x000fe200028f0c25 */
[----:B------:R-:W-:Y:S01]  /*4cd0*/  IMAD R37, R2, 0x1800, R89 ;  /* 0x0000180002257824 */ /* 0x000fe200078e0259 */
[----:B------:R-:W-:-:S03]  /*4ce0*/  SHF.R.S32.HI R36, RZ, 0x1f, R111 ;  /* 0x0000001fff247819 */ /* 0x000fc6000001146f */
[----:B------:R-:W-:Y:S01]  /*4cf0*/  IMAD R37, R37, 0x2, R18 ;  /* 0x0000000225257824 */ /* 0x000fe200078e0212 */
[----:B------:R-:W-:-:S04]  /*4d00*/  LEA.HI R36, R36, R111, RZ, 0x4 ;  /* 0x0000006f24247211 */ /* 0x000fc800078f20ff */
[----:B------:R-:W-:-:S05]  /*4d10*/  LEA.HI.SX32 R36, R36, R85, 0x1c ;  /* 0x0000005524247211 */ /* 0x000fca00078fe2ff */
[----:B------:R-:W-:-:S05]  /*4d20*/  IMAD.SHL.U32 R61, R36, 0x8, RZ ;  /* 0x00000008243d7824 */ /* 0x000fca00078e00ff */
[----:B------:R-:W-:-:S04]  /*4d30*/  LOP3.LUT R36, R213, 0x38, R61, 0xf8, !PT ;  /* 0x00000038d5247812 */ /* 0x000fc800078ef83d */
[----:B------:R-:W-:-:S05]  /*4d40*/  LOP3.LUT R36, R36, R38, RZ, 0x3c, !PT ;  /* 0x0000002624247212 */ /* 0x000fca00078e3cff */
[----:B------:R-:W-:-:S04]  /*4d50*/  IMAD.IADD R39, R217, 0x1, R36 ;  /* 0x00000001d9277824 */ /* 0x000fc800078e0224 */
[----:B------:R-:W-:-:S04]  /*4d60*/  IMAD R39, R2, 0x1800, R39 ;  /* 0x0000180002277824 */ /* 0x000fc800078e0227 */
[----:B------:R-:W-:Y:S02]  /*4d70*/  IMAD R44, R39, 0x2, R18 ;  /* 0x00000002272c7824 */ /* 0x000fe400078e0212 */
[----:B------:R-:W1:Y:S04]  /*4d80*/  LDS.128 R36, [R37+0x1c400] ;  /* 0x01c4000025247984 */ /* 0x000e680000000c00 */
[----:B------:R-:W2:Y:S01]  /*4d90*/  LDS.128 R44, [R44+0x1c400] ;  /* 0x01c400002c2c7984 */ /* 0x000ea20000000c00 */
[----:B------:R-:W-:Y:S05]  /*4da0*/  @P4 BRA `(.L_x_1377) ;  /* 0x0000000400484947 */ /* 0x000fea0003800000 */
[--C-:B------:R-:W-:Y:S01]  /*4db0*/  SHF.R.U64 R48, R48, 0x10, R49.reuse ;  /* 0x0000001030307819 */ /* 0x100fe20000001231 */
[--C-:B--2---:R-:W-:Y:S01]  /*4dc0*/  HADD2.F32 R62, -RZ, R45.reuse.H0_H0 ;  /* 0x2000002dff3e7230 */ /* 0x104fe20000004100 */
[----:B------:R-:W-:Y:S01]  /*4dd0*/  SHF.R.U32.HI R58, RZ, 0x10, R49 ;  /* 0x00000010ff3a7819 */ /* 0x000fe20000011631 */
[----:B------:R-:W-:Y:S01]  /*4de0*/  HADD2.F32 R63, -RZ, R45.H1_H1 ;  /* 0x3000002dff3f7230 */ /* 0x000fe20000004100 */
[--C-:B------:R-:W-:Y:S01]  /*4df0*/  SHF.R.U64 R49, R52, 0x10, R53.reuse ;  /* 0x0000001034317819 */ /* 0x100fe20000001235 */
[----:B------:R-:W-:Y:S01]  /*4e00*/  HADD2.F32 R60, -RZ, R126.H1_H1 ;  /* 0x3000007eff3c7230 */ /* 0x000fe20000004100 */
[----:B------:R-:W-:Y:S01]  /*4e10*/  SHF.R.U32.HI R52, RZ, 0x10, R53 ;  /* 0x00000010ff347819 */ /* 0x000fe20000011635 */
[--C-:B-1----:R-:W-:Y:S01]  /*4e20*/  HADD2.F32 R45, -RZ, R37.reuse.H0_H0 ;  /* 0x20000025ff2d7230 */ /* 0x102fe20000004100 */
[----:B------:R-:W-:Y:S01]  /*4e30*/  SHF.R.U64 R53, R54, 0x10, R55 ;  /* 0x0000001036357819 */ /* 0x000fe20000001237 */
[----:B------:R-:W-:Y:S02]  /*4e40*/  HADD2.F32 R37, -RZ, R37.H1_H1 ;  /* 0x30000025ff257230 */ /* 0x000fe40000004100 */
[----:B------:R-:W-:Y:S01]  /*4e50*/  FMUL.FTZ R104, R62, R60 ;  /* 0x0000003c3e687220 */ /* 0x000fe20000410000 */
[----:B------:R-:W-:-:S02]  /*4e60*/  HADD2.F32 R52, -RZ, R52.H0_H0 ;  /* 0x20000034ff347230 */ /* 0x000fc40000004100 */
[----:B------:R-:W-:Y:S01]  /*4e70*/  FMUL.FTZ R105, R45, R60 ;  /* 0x0000003c2d697220 */ /* 0x000fe20000410000 */
[----:B------:R-:W-:Y:S01]  /*4e80*/  SHF.R.U32.HI R54, RZ, 0x10, R55 ;  /* 0x00000010ff367819 */ /* 0x000fe20000011637 */
[----:B------:R-:W-:Y:S01]  /*4e90*/  HADD2.F32 R58, -RZ, R58.H0_H0 ;  /* 0x2000003aff3a7230 */ /* 0x000fe20000004100 */
[--C-:B------:R-:W-:Y:S01]  /*4ea0*/  SHF.R.U64 R50, R50, 0x10, R51.reuse ;  /* 0x0000001032327819 */ /* 0x100fe20000001233 */
[-C--:B------:R-:W-:Y:S01]  /*4eb0*/  FMUL.FTZ R60, R63, R52.reuse ;  /* 0x000000343f3c7220 */ /* 0x080fe20000410000 */
[----:B------:R-:W-:Y:S02]  /*4ec0*/  HADD2.F32 R55, -RZ, R123.H1_H1 ;  /* 0x3000007bff377230 */ /* 0x000fe40000004100 */
[C---:B------:R-:W-:Y:S01]  /*4ed0*/  FMUL.FTZ R52, R37.reuse, R52 ;  /* 0x0000003425347220 */ /* 0x040fe20000410000 */
[----:B------:R-:W-:Y:S01]  /*4ee0*/  SHF.R.U32.HI R51, RZ, 0x10, R51 ;  /* 0x00000010ff337819 */ /* 0x000fe20000011633 */
[----:B------:R-:W-:Y:S01]  /*4ef0*/  FFMA.FTZ R37, R37, R58, -R60 ;  /* 0x0000003a25257223 */ /* 0x000fe2000001083c */
[----:B------:R-:W-:-:S02]  /*4f00*/  HADD2.F32 R54, -RZ, R54.H0_H0 ;  /* 0x20000036ff367230 */ /* 0x000fc40000004100 */
[----:B------:R-:W-:Y:S01]  /*4f10*/  FFMA.FTZ R52, R63, R58, R52 ;  /* 0x0000003a3f347223 */ /* 0x000fe20000010034 */
[-C--:B------:R-:W-:Y:S01]  /*4f20*/  FFMA.FTZ R105, R62, R55.reuse, R105 ;  /* 0x000000373e697223 */ /* 0x080fe20000010069 */
[----:B------:R-:W-:Y:S02]  /*4f30*/  HADD2.F32 R63, -RZ, R124.H1_H1 ;  /* 0x3000007cff3f7230 */ /* 0x000fe40000004100 */
[----:B------:R-:W-:Y:S01]  /*4f40*/  FFMA.FTZ R104, R45, R55, -R104 ;  /* 0x000000372d687223 */ /* 0x000fe20000010868 */
[----:B------:R-:W-:Y:S02]  /*4f50*/  HADD2.F32 R58, -RZ, R47.H0_H0 ;  /* 0x2000002fff3a7230 */ /* 0x000fe40000004100 */
[----:B------:R-:W-:Y:S01]  /*4f60*/  HADD2.F32 R62, -RZ, R39.H0_H0 ;  /* 0x20000027ff3e7230 */ /* 0x000fe20000004100 */
[----:B------:R-:W-:Y:S01]  /*4f70*/  F2FP.F16.F32.PACK_AB R52, R52, R105 ;  /* 0x000000693434723e */ /* 0x000fe200000000ff */
[----:B------:R-:W-:Y:S01]  /*4f80*/  HADD2.F32 R47, -RZ, R47.H1_H1 ;  /* 0x3000002fff2f7230 */ /* 0x000fe20000004100 */
[----:B------:R-:W-:Y:S01]  /*4f90*/  F2FP.F16.F32.PACK_AB R37, R37, R104 ;  /* 0x000000682525723e */ /* 0x000fe200000000ff */
[----:B------:R-:W-:-:S02]  /*4fa0*/  HADD2.F32 R55, -RZ, R39.H1_H1 ;  /* 0x30000027ff377230 */ /* 0x000fc40000004100 */
[-C--:B------:R-:W-:Y:S01]  /*4fb0*/  FMUL.FTZ R39, R58, R63.reuse ;  /* 0x0000003f3a277220 */ /* 0x080fe20000410000 */
[----:B------:R-:W-:Y:S02]  /*4fc0*/  HADD2.F32 R45, -RZ, R122.H1_H1 ;  /* 0x3000007aff2d7230 */ /* 0x000fe40000004100 */
[C---:B------:R-:W-:Y:S01]  /*4fd0*/  FMUL.FTZ R63, R62.reuse, R63 ;  /* 0x0000003f3e3f7220 */ /* 0x040fe20000410000 */
[----:B------:R-:W-:Y:S02]  /*4fe0*/  HADD2.F32 R60, -RZ, R51.H0_H0 ;  /* 0x20000033ff3c7230 */ /* 0x000fe40000004100 */
[-C--:B------:R-:W-:Y:S01]  /*4ff0*/  FMUL.FTZ R106, R47, R54.reuse ;  /* 0x000000362f6a7220 */ /* 0x080fe20000410000 */
[C---:B------:R-:W-:Y:S01]  /*5000*/  FMUL.FTZ R112, R55.reuse, R54 ;  /* 0x0000003637707220 */ /* 0x040fe20000410000 */
[-C--:B------:R-:W-:Y:S01]  /*5010*/  FFMA.FTZ R39, R62, R45.reuse, -R39 ;  /* 0x0000002d3e277223 */ /* 0x080fe20000010827 */
[----:B------:R-:W-:Y:S01]  /*5020*/  FFMA.FTZ R45, R58, R45, R63 ;  /* 0x0000002d3a2d7223 */ /* 0x000fe2000001003f */
[-C--:B------:R-:W-:Y:S01]  /*5030*/  FFMA.FTZ R54, R55, R60.reuse, -R106 ;  /* 0x0000003c37367223 */ /* 0x080fe2000001086a */
[----:B------:R-:W-:Y:S01]  /*5040*/  FFMA.FTZ R58, R47, R60, R112 ;  /* 0x0000003c2f3a7223 */ /* 0x000fe20000010070 */
[----:B------:R-:W-:-:S02]  /*5050*/  HADD2.F32 R106, -RZ, R49.H0_H0 ;  /* 0x20000031ff6a7230 */ /* 0x000fc40000004100 */
[----:B------:R-:W-:Y:S01]  /*5060*/  HADD2.F32 R47, -RZ, R44.H1_H1 ;  /* 0x3000002cff2f7230 */ /* 0x000fe20000004100 */
[----:B------:R-:W-:Y:S01]  /*5070*/  F2FP.F16.F32.PACK_AB R39, R54, R39 ;  /* 0x000000273627723e */ /* 0x000fe200000000ff */
[----:B------:R-:W-:Y:S01]  /*5080*/  HADD2.F32 R51, -RZ, R126.H0_H0 ;  /* 0x2000007eff337230 */ /* 0x000fe20000004100 */
[----:B------:R-:W-:Y:S01]  /*5090*/  F2FP.F16.F32.PACK_AB R58, R58, R45 ;  /* 0x0000002d3a3a723e */ /* 0x000fe200000000ff */
[----:B------:R-:W-:Y:S02]  /*50a0*/  HADD2.F32 R60, -RZ, R44.H0_H0 ;  /* 0x2000002cff3c7230 */ /* 0x000fe40000004100 */
[----:B------:R-:W-:Y:S01]  /*50b0*/  FMUL.FTZ R112, R47, R106 ;  /* 0x0000006a2f707220 */ /* 0x000fe20000410000 */
[--C-:B------:R-:W-:Y:S02]  /*50c0*/  HADD2.F32 R49, -RZ, R36.reuse.H1_H1 ;  /* 0x30000024ff317230 */ /* 0x100fe40000004100 */
[----:B------:R-:W-:Y:S02]  /*50d0*/  HADD2.F32 R62, -RZ, R36.H0_H0 ;  /* 0x20000024ff3e7230 */ /* 0x000fe40000004100 */
[----:B------:R-:W-:Y:S01]  /*50e0*/  FMUL.FTZ R55, R60, R51 ;  /* 0x000000333c377220 */ /* 0x000fe20000410000 */
[----:B------:R-:W-:-:S02]  /*50f0*/  HADD2.F32 R48, -RZ, R48.H0_H0 ;  /* 0x20000030ff307230 */ /* 0x000fc40000004100 */
[C---:B------:R-:W-:Y:S01]  /*5100*/  FMUL.FTZ R106, R49.reuse, R106 ;  /* 0x0000006a316a7220 */ /* 0x040fe20000410000 */
[----:B------:R-:W-:Y:S02]  /*5110*/  HADD2.F32 R123, -RZ, R123.H0_H0 ;  /* 0x2000007bff7b7230 */ /* 0x000fe40000004100 */
[----:B------:R-:W-:Y:S01]  /*5120*/  FMUL.FTZ R51, R62, R51 ;  /* 0x000000333e337220 */ /* 0x000fe20000410000 */
[----:B------:R-:W-:Y:S02]  /*5130*/  HADD2.F32 R63, -RZ, R53.H0_H0 ;  /* 0x20000035ff3f7230 */ /* 0x000fe40000004100 */
[-C--:B------:R-:W-:Y:S01]  /*5140*/  FFMA.FTZ R49, R49, R48.reuse, -R112 ;  /* 0x0000003031317223 */ /* 0x080fe20000010870 */
[----:B------:R-:W-:Y:S01]  /*5150*/  FFMA.FTZ R47, R47, R48, R106 ;  /* 0x000000302f2f7223 */ /* 0x000fe2000001006a */
[-C--:B------:R-:W-:Y:S01]  /*5160*/  FFMA.FTZ R44, R60, R123.reuse, R51 ;  /* 0x0000007b3c2c7223 */ /* 0x080fe20000010033 */
[----:B------:R-:W-:Y:S02]  /*5170*/  HADD2.F32 R124, -RZ, R124.H0_H0 ;  /* 0x2000007cff7c7230 */ /* 0x000fe40000004100 */
[----:B------:R-:W-:Y:S01]  /*5180*/  FFMA.FTZ R36, R62, R123, -R55 ;  /* 0x0000007b3e247223 */ /* 0x000fe20000010837 */
[----:B------:R-:W-:-:S02]  /*5190*/  HADD2.F32 R53, -RZ, R46.H0_H0 ;  /* 0x2000002eff357230 */ /* 0x000fc40000004100 */
[----:B------:R-:W-:Y:S01]  /*51a0*/  HADD2.F32 R48, -RZ, R46.H1_H1 ;  /* 0x3000002eff307230 */ /* 0x000fe20000004100 */
[----:B------:R-:W-:Y:S01]  /*51b0*/  F2FP.F16.F32.PACK_AB R44, R47, R44 ;  /* 0x0000002c2f2c723e */ /* 0x000fe200000000ff */
[--C-:B------:R-:W-:Y:S01]  /*51c0*/  HADD2.F32 R51, -RZ, R38.reuse.H0_H0 ;  /* 0x20000026ff337230 */ /* 0x100fe20000004100 */
[----:B------:R-:W-:Y:S01]  /*51d0*/  F2FP.F16.F32.PACK_AB R36, R49, R36 ;  /* 0x000000243124723e */ /* 0x000fe200000000ff */
[----:B------:R-:W-:Y:S02]  /*51e0*/  HADD2.F32 R46, -RZ, R38.H1_H1 ;  /* 0x30000026ff2e7230 */ /* 0x000fe40000004100 */
[----:B------:R-:W-:Y:S01]  /*51f0*/  FMUL.FTZ R38, R53, R124 ;  /* 0x0000007c35267220 */ /* 0x000fe20000410000 */
[----:B------:R-:W-:Y:S02]  /*5200*/  HADD2.F32 R122, -RZ, R122.H0_H0 ;  /* 0x2000007aff7a7230 */ /* 0x000fe40000004100 */
[----:B------:R-:W-:Y:S01]  /*5210*/  FMUL.FTZ R107, R48, R63 ;  /* 0x0000003f306b7220 */ /* 0x000fe20000410000 */
[----:B------:R-:W-:-:S02]  /*5220*/  HADD2.F32 R55, -RZ, R50.H0_H0 ;  /* 0x20000032ff377230 */ /* 0x000fc40000004100 */
[C---:B------:R-:W-:Y:S01]  /*5230*/  FMUL.FTZ R124, R51.reuse, R124 ;  /* 0x0000007c337c7220 */ /* 0x040fe20000410000 */
[C---:B------:R-:W-:Y:S01]  /*5240*/  FMUL.FTZ R63, R46.reuse, R63 ;  /* 0x0000003f2e3f7220 */ /* 0x040fe20000410000 */
[-C--:B------:R-:W-:Y:S01]  /*5250*/  FFMA.FTZ R38, R51, R122.reuse, -R38 ;  /* 0x0000007a33267223 */ /* 0x080fe20000010826 */
[----:B------:R-:W-:Y:S02]  /*5260*/  IMAD.MOV.U32 R45, RZ, RZ, R52 ;  /* 0x000000ffff2d7224 */ /* 0x000fe400078e0034 */
[----:B------:R-:W-:Y:S01]  /*5270*/  FFMA.FTZ R124, R53, R122, R124 ;  /* 0x0000007a357c7223 */ /* 0x000fe2000001007c */
[-C--:B------:R-:W-:Y:S01]  /*5280*/  FFMA.FTZ R107, R46, R55.reuse, -R107 ;  /* 0x000000372e6b7223 */ /* 0x080fe2000001086b */
[----:B------:R-:W-:Y:S01]  /*5290*/  FFMA.FTZ R63, R48, R55, R63 ;  /* 0x00000037303f7223 */ /* 0x000fe2000001003f */
[----:B------:R-:W-:-:S03]  /*52a0*/  IMAD.MOV.U32 R47, RZ, RZ, R58 ;  /* 0x000000ffff2f7224 */ /* 0x000fc600078e003a */
[----:B------:R-:W-:Y:S02]  /*52b0*/  F2FP.F16.F32.PACK_AB R38, R107, R38 ;  /* 0x000000266b26723e */ /* 0x000fe400000000ff */
[----:B------:R-:W-:-:S07]  /*52c0*/  F2FP.F16.F32.PACK_AB R46, R63, R124 ;  /* 0x0000007c3f2e723e */ /* 0x000fce00000000ff */
.L_x_1377:
[----:B------:R-:W-:Y:S05]  /*52d0*/  BSYNC B1 ;  /* 0x0000000000017941 */ /* 0x000fea0003800000 */
.L_x_1376:
        /* <DEDUP_REMOVED lines=10> */
.L_x_1345:
[----:B------:R-:W2:Y:S02]  /*5380*/  LDL R36, [R1+0x5c] ;  /* 0x00005c0001247983 */ /* 0x000ea40000100800 */
[----:B--2---:R-:W-:-:S13]  /*5390*/  R2UR UR4, R36 ;  /* 0x00000000240472ca */ /* 0x004fda00000e0000 */
[----:B------:R-:W-:-:S06]  /*53a0*/  UISETP.NE.AND UP0, UPT, UR4, 0x3, UPT ;  /* 0x000000030400788c */ /* 0x000fcc000bf05270 */
[----:B------:R-:W-:-:S13]  /*53b0*/  PLOP3.LUT P3, PT, PT, PT, UP0, 0x80, 0x0 ;  /* 0x000000000000781c */ /* 0x000fda0003f6f008 */
[----:B------:R-:W-:Y:S05]  /*53c0*/  @!P3 BRA `(.L_x_1378) ;  /* 0x000000000004b947 */ /* 0x000fea0003800000 */
[----:B------:R-:W-:Y:S01]  /*53d0*/  BPT.TRAP 0x1 ;  /* 0x000000040000795c */ /* 0x000fe20000300000 */
.L_x_1378:
[----:B------:R-:W-:Y:S01]  /*53e0*/  IMAD R97, R2, 0x8, R18 ;  /* 0x0000000802617824 */ /* 0x000fe200078e0212 */
[----:B------:R-:W-:Y:S01]  /*53f0*/  SHF.L.U32 R109, R201, 0x1f, RZ ;  /* 0x0000001fc96d7819 */ /* 0x000fe200000006ff */
[----:B------:R-:W-:Y:S01]  /*5400*/  IMAD R108, R29, -0x60, R26 ;  /* 0xffffffa01d6c7824 */ /* 0x000fe200078e021a */
[----:B------:R-:W-:Y:S02]  /*5410*/  BSSY B1, `(.L_x_1379) ;  /* 0x0000004000017945 */ /* 0x000fe40003800000 */
[----:B------:R-:W0:Y:S02]  /*5420*/  SYNCS.PHASECHK.TRANS64.TRYWAIT P4, [R97+URZ+0x32490], R109 ;  /* 0x0324906d610075a7 */ /* 0x000e24000808017f */
[----:B------:R-:W-:Y:S01]  /*5430*/  VIMNMX R108, R108, 0x60, PT ;  /* 0x000000606c6c7848 */ /* 0x000fe20003fe0100 */
[----:B0-----:R-:W-:Y:S06]  /*5440*/  @!P4 BRA `(.L_x_1380) ;  /* 0x000001780018c947 */ /* 0x001fec0003800000 */
.L_x_1650:
[----:B------:R-:W-:Y:S05]  /*5450*/  BSYNC B1 ;  /* 0x0000000000017941 */ /* 0x000fea0003800000 */
.L_x_1379:
[----:B------:R-:W-:Y:S01]  /*5460*/  ISETP.GE.AND P4, PT, R19, R108, PT ;  /* 0x0000006c1300720c */ /* 0x000fe20003f86270 */
[----:B------:R-:W-:-:S12]  /*5470*/  BSSY B1, `(.L_x_1381) ;  /* 0x0000006000017945 */ /* 0x000fd80003800000 */
[----:B------:R-:W-:Y:S05]  /*5480*/  @P4 BRA `(.L_x_1382) ;  /* 0x0000000000104947 */ /* 0x000fea0003800000 */
[----:B------:R-:W1:Y:S04]  /*5490*/  @!P1 LDS.128 R36, [R106] ;  /* 0x000000006a249984 */ /* 0x000e680000000c00 */
[----:B------:R-:W2:Y:S04]  /*54a0*/  @!P2 LDS.128 R44, [R105] ;  /* 0x00000000692ca984 */ /* 0x000ea80000000c00 */
[----:B-1----:R1:W-:Y:S04]  /*54b0*/  @!P1 STG.E.128 desc[UR60][R50.64], R36 ;  /* 0x0000002432009986 */ /* 0x0023e8000c101d3c */
[----:B--2---:R1:W-:Y:S02]  /*54c0*/  @!P2 STG.E.128 desc[UR60][R50.64+0x40], R44 ;  /* 0x0000402c3200a986 */ /* 0x0043e4000c101d3c */
.L_x_1382:
[----:B------:R-:W-:Y:S05]  /*54d0*/  BSYNC B1 ;  /* 0x0000000000017941 */ /* 0x000fea0003800000 */
.L_x_1381:
[----:B------:R-:W-:-:S13]  /*54e0*/  ISETP.GE.AND P4, PT, R225, R108, PT ;  /* 0x0000006ce100720c */ /* 0x000fda0003f86270 */
[----:B------:R-:W-:Y:S05]  /*54f0*/  @P4 BRA `(.L_x_1362) ;  /* 0x0000000000104947 */ /* 0x000fea0003800000 */
[----:B-1----:R-:W1:Y:S04]  /*5500*/  @!P1 LDS.128 R36, [R106+0x2000] ;  /* 0x002000006a249984 */ /* 0x002e680000000c00 */
[----:B------:R-:W2:Y:S04]  /*5510*/  @!P2 LDS.128 R44, [R105+0x2000] ;  /* 0x00200000692ca984 */ /* 0x000ea80000000c00 */
[----:B-1----:R1:W-:Y:S04]  /*5520*/  @!P1 STG.E.128 desc[UR60][R48.64], R36 ;  /* 0x0000002430009986 */ /* 0x0023e8000c101d3c */
[----:B--2---:R1:W-:Y:S02]  /*5530*/  @!P2 STG.E.128 desc[UR60][R48.64+0x40], R44 ;  /* 0x0000402c3000a986 */ /* 0x0043e4000c101d3c */
.L_x_1362:
[----:B------:R-:W-:Y:S05]  /*5540*/  BSYNC B0 ;  /* 0x0000000000007941 */ /* 0x000fea0003800000 */
.L_x_1344:
        /* <DEDUP_REMOVED lines=17> */
.L_x_1384:
[----:B------:R-:W-:Y:S05]  /*5660*/  BSYNC B0 ;  /* 0x0000000000007941 */ /* 0x000fea0003800000 */
.L_x_1383:
[----:B------:R-:W2:Y:S01]  /*5670*/  SYNCS.PHASECHK.TRANS64.TRYWAIT P3, [R97+URZ+0x324b0], R109 ;  /* 0x0324b06d610075a7 */ /* 0x000ea2000806017f */
[----:B------:R-:W-:Y:S01]  /*5680*/  IMAD R49, R2, 0x6000, R91 ;  /* 0x0000600002317824 */ /* 0x000fe200078e025b */
[----:B------:R-:W-:Y:S01]  /*5690*/  ULDC.64 UR56, c[0x0][0x328] ;  /* 0x0000ca0000387ab9 */ /* 0x000fe20000000a00 */
[----:B------:R-:W-:Y:S01]  /*56a0*/  ULDC.64 UR58, c[0x0][0x318] ;  /* 0x0000c600003a7ab9 */ /* 0x000fe20000000a00 */
[----:B------:R-:W-:Y:S01]  /*56b0*/  BSSY B0, `(.L_x_1385) ;  /* 0x0000003000007945 */ /* 0x000fe20003800000 */
[----:B------:R-:W-:-:S03]  /*56c0*/  IMAD.IADD R48, R90, 0x1, R49 ;  /* 0x000000015a307824 */ /* 0x000fc600078e0231 */
[----:B--2---:R-:W-:Y:S05]  /*56d0*/  @!P3 BRA `(.L_x_1386) ;  /* 0x000001740088b947 */ /* 0x004fea0003800000 */
.L_x_1651:
[----:B------:R-:W-:Y:S05]  /*56e0*/  BSYNC B0 ;  /* 0x0000000000007941 */ /* 0x000fea0003800000 */
.L_x_1385:
[----:B------:R-:W-:Y:S01]  /*56f0*/  ISETP.GE.AND P3, PT, R19, R108, PT ;  /* 0x0000006c1300720c */ /* 0x000fe20003f66270 */
[----:B------:R-:W-:Y:S01]  /*5700*/  BSSY B0, `(.L_x_1387) ;  /* 0x0000026000007945 */ /* 0x000fe20003800000 */
[----:B------:R-:W-:Y:S02]  /*5710*/  IMAD R49, R49, 0x2, R27 ;  /* 0x0000000231317824 */ /* 0x000fe400078e021b */
[----:B------:R-:W-:-:S04]  /*5720*/  IMAD.WIDE R44, R29, 0x60, R70 ;  /* 0x000000601d2c7825 */ /* 0x000fc800078e0246 */
[----:B------:R-:W-:-:S05]  /*5730*/  IMAD R48, R48, 0x2, R27 ;  /* 0x0000000230307824 */ /* 0x000fca00078e021b */
[----:B------:R-:W-:Y:S05]  /*5740*/  @P3 BRA `(.L_x_1388) ;  /* 0x0000000000843947 */ /* 0x000fea0003800000 */
[----:B------:R-:W-:Y:S01]  /*5750*/  IMAD R39, R45, UR56, RZ ;  /* 0x000000382d277c24 */ /* 0x000fe2000f8e02ff */
[----:B------:R-:W-:Y:S01]  /*5760*/  ULDC UR4, c[0x0][0x320] ;  /* 0x0000c80000047ab9 */ /* 0x000fe20000000800 */
        /* <DEDUP_REMOVED lines=31> */
.L_x_1388:
[----:B------:R-:W-:Y:S05]  /*5960*/  BSYNC B0 ;  /* 0x0000000000007941 */ /* 0x000fea0003800000 */
.L_x_1387:
[----:B------:R-:W-:Y:S01]  /*5970*/  ISETP.GE.AND P3, PT, R225, R108, PT ;  /* 0x0000006ce100720c */ /* 0x000fe20003f66270 */
[----:B------:R-:W-:-:S12]  /*5980*/  BSSY B0, `(.L_x_1389) ;  /* 0x0000025000007945 */ /* 0x000fd80003800000 */
[----:B------:R-:W-:Y:S05]  /*5990*/  @P3 BRA `(.L_x_1390) ;  /* 0x00000000008c3947 */ /* 0x000fea0003800000 */
[----:B---3--:R-:W-:Y:S01]  /*59a0*/  IADD3 R39, P3, R44, 0x40, RZ ;  /* 0x000000402c277810 */ /* 0x008fe20007f7e0ff */
[----:B-1----:R-:W-:Y:S01]  /*59b0*/  IMAD.MOV.U32 R36, RZ, RZ, R14 ;  /* 0x000000ffff247224 */ /* 0x002fe200078e000e */
[----:B------:R-:W-:Y:S01]  /*59c0*/  ULDC UR4, c[0x0][0x320] ;  /* 0x0000c80000047ab9 */ /* 0x000fe20000000800 */
        /* <DEDUP_REMOVED lines=32> */
.L_x_1390:
[----:B------:R-:W-:Y:S05]  /*5bd0*/  BSYNC B0 ;  /* 0x0000000000007941 */ /* 0x000fea0003800000 */
.L_x_1389:
        /* <DEDUP_REMOVED lines=8> */
[----:B0-2---:R-:W-:Y:S01]  /*5c60*/  @!P4 VIADD R97, R97, 0x324c0 ;  /* 0x000324c06161c836 */ /* 0x005fe20000000000 */
[----:B------:R-:W-:-:S04]  /*5c70*/  IADD3 R2, R2, 0x1, RZ ;  /* 0x0000000102027810 */ /* 0x000fc80007ffe0ff */
        /* <DEDUP_REMOVED lines=12> */
.L_x_1339:
[----:B------:R-:W-:Y:S01]  /*5d40*/  IMAD.MOV.U32 R176, RZ, RZ, RZ ;  /* 0x000000ffffb07224 */ /* 0x000fe200078e00ff */
[----:B------:R-:W-:Y:S06]  /*5d50*/  @P0 BRA `(.L_x_1392) ;  /* 0x00000000000c0947 */ /* 0x000fec0003800000 */
[----:B------:R-:W1:Y:S01]  /*5d60*/  FENCE.VIEW.ASYNC.G ;  /* 0x00000000000073c6 */ /* 0x000e620000000100 */
[----:B------:R-:W-:Y:S05]  /*5d70*/  WARPSYNC.ALL ;  /* 0x0000000000007948 */ /* 0x000fea0003800000 */
[----:B-1----:R-:W-:Y:S06]  /*5d80*/  BAR.ARV 0xc, 0x180 ;  /* 0x0306000000007b1d */ /* 0x002fec0000002000 */
.L_x_1392:
        /* <DEDUP_REMOVED lines=32> */
.L_x_1394:
[----:B------:R-:W-:Y:S05]  /*5f90*/  BSYNC B0 ;  /* 0x0000000000007941 */ /* 0x000fea0003800000 */
.L_x_1393:
        /* <DEDUP_REMOVED lines=33> */
[----:B0-----:R-:W-:Y:S02]  /*61b0*/  CS2R R96, SRZ ;  /* 0x0000000000607805 */ /* 0x001fe4000001ff00 */
        /* <DEDUP_REMOVED lines=45> */
.L_x_1654:
        /* <DEDUP_REMOVED lines=26> */
.L_x_1398:
[----:B------:R-:W-:Y:S05]  /*6630*/  BSYNC B6 ;  /* 0x0000000000067941 */ /* 0x000fea0003800000 */
.L_x_1397:
        /* <DEDUP_REMOVED lines=12> */
.L_x_1402:
[----:B--2---:R2:W3:Y:S02]  /*6700*/  SYNCS.PHASECHK.TRANS64.TRYWAIT P0, [R18+URZ+0x32400], R5 ;  /* 0x03240005120075a7 */ /* 0x0044e4000800017f */
[----:B---3--:R-:W-:Y:S05]  /*6710*/  @!P0 NANOSLEEP.SYNCS 0x989680 ;  /* 0x009896800000895d */ /* 0x008fea0003900000 */
[----:B------:R-:W3:Y:S02]  /*6720*/  @!P0 SYNCS.PHASECHK.TRANS64 P0, [R18+URZ+0x32400], R5 ;  /* 0x03240005120085a7 */ /* 0x000ee4000800007f */
[----:B---3--:R-:W-:Y:S05]  /*6730*/  @!P0 BRA `(.L_x_1402) ;  /* 0xfffffffc00f08947 */ /* 0x008fea000383ffff */
.L_x_1401:
[----:B------:R-:W-:Y:S05]  /*6740*/  BSYNC B0 ;  /* 0x0000000000007941 */ /* 0x000fea0003800000 */
.L_x_1400:
[----:B------:R-:W-:Y:S05]  /*6750*/  BRA `(.L_x_1403) ;  /* 0x0000002000a87947 */ /* 0x000fea0003800000 */
.L_x_1399:
        /* <DEDUP_REMOVED lines=36> */
.L_x_1405:
[----:B------:R-:W-:Y:S05]  /*69a0*/  BSYNC B6 ;  /* 0x0000000000067941 */ /* 0x000fea0003800000 */
.L_x_1404:
        /* <DEDUP_REMOVED lines=14> */
[----:B------:R-:W4:Y:S04]  /*6a90*/  SHFL.IDX PT, R24, R24, RZ, 0x1c1f ;  /* 0x001c1fff18187589 */ /* 0x000f2800000e0000 */
[----:B-1----:R-:W0:Y:S02]  /*6aa0*/  SHFL.IDX PT, R27, R27, RZ, 0x1c1f ;  /* 0x001c1fff1b1b7589 */ /* 0x002e2400000e0000 */
.L_x_1660:
[----:B------:R-:W-:Y:S01]  /*6ab0*/  ULDC UR4, c[0x0][0x448] ;  /* 0x0001120000047ab9 */ /* 0x000fe20000000800 */
[C---:B------:R-:W-:Y:S01]  /*6ac0*/  IMAD.SHL.U32 R4, R29.reuse, 0x40, RZ ;  /* 0x000000401d047824 */ /* 0x040fe200078e00ff */
[----:B------:R-:W-:Y:S01]  /*6ad0*/  BSSY B1, `(.L_x_1409) ;  /* 0x000002a000017945 */ /* 0x000fe20003800000 */
[----:B------:R-:W-:Y:S01]  /*6ae0*/  IMAD R26, R154, UR4, RZ ;  /* 0x000000049a1a7c24 */ /* 0x000fe2000f8e02ff */
        /* <DEDUP_REMOVED lines=8> */
[----:B------:R-:W-:Y:S02]  /*6b70*/  SHF.R.U32.HI R7, RZ, 0x3, R5 ;  /* 0x00000003ff077819 */ /* 0x000fe40000011605 */
[----:B------:R-:W-:Y:S02]  /*6b80*/  LOP3.LUT R5, R4, 0xfffffffe, RZ, 0xc0, !PT ;  /* 0xfffffffe04057812 */ /* 0x000fe400078ec0ff */
[----:B------:R-:W-:-:S02]  /*6b90*/  LOP3.LUT R31, R6, R7, RZ, 0x3c, !PT ;  /* 0x00000007061f7212 */ /* 0x000fc400078e3cff */
[----:B------:R-:W-:Y:S01]  /*6ba0*/  CS2R R6, SRZ ;  /* 0x0000000000067805 */ /* 0x000fe2000001ff00 */
[----:B------:R-:W-:Y:S01]  /*6bb0*/  IMAD.IADD R3, R226, 0x1, -R5 ;  /* 0x00000001e2037824 */ /* 0x000fe200078e0a05 */
[----:B------:R-:W-:-:S04]  /*6bc0*/  CS2R R4, SRZ ;  /* 0x0000000000047805 */ /* 0x000fc8000001ff00 */
[----:B------:R-:W-:Y:S01]  /*6bd0*/  SHF.L.U32 R29, R3, 0x1f, RZ ;  /* 0x0000001f031d7819 */ /* 0x000fe200000006ff */
[----:B------:R-:W-:Y:S06]  /*6be0*/  @P1 BRA `(.L_x_1410) ;  /* 0x0000000000601947 */ /* 0x000fec0003800000 */
[----:B------:R-:W-:Y:S01]  /*6bf0*/  ULDC UR4, c[0x0][0x3f4] ;  /* 0x0000fd0000047ab9 */ /* 0x000fe20000000800 */
[----:B------:R-:W-:Y:S01]  /*6c00*/  IMAD.SHL.U32 R14, R202, 0x2, RZ ;  /* 0x00000002ca0e7824 */ /* 0x000fe200078e00ff */
[----:B------:R-:W-:Y:S01]  /*6c10*/  ISETP.GE.AND P3, PT, R22, UR4, PT ;  /* 0x0000000416007c0c */ /* 0x000fe2000bf66270 */
[----:B---3--:R-:W-:Y:S01]  /*6c20*/  IMAD.MOV.U32 R4, RZ, RZ, R21 ;  /* 0x000000ffff047224 */ /* 0x008fe200078e0015 */
[C---:B------:R-:W-:Y:S01]  /*6c30*/  ISETP.GE.AND P4, PT, R202.reuse, UR4, PT ;  /* 0x00000004ca007c0c */ /* 0x040fe2000bf86270 */
[----:B--2---:R-:W-:Y:S01]  /*6c40*/  IMAD.MOV.U32 R5, RZ, RZ, R0 ;  /* 0x000000ffff057224 */ /* 0x004fe200078e0000 */
[----:B------:R-:W-:Y:S02]  /*6c50*/  SHF.R.S32.HI R7, RZ, 0x1f, R202 ;  /* 0x0000001fff077819 */ /* 0x000fe400000114ca */
[----:B------:R-:W-:Y:S01]  /*6c60*/  CS2R R8, SRZ ;  /* 0x0000000000087805 */ /* 0x000fe2000001ff00 */
[----:B0-----:R-:W-:Y:S01]  /*6c70*/  IMAD.MOV.U32 R6, RZ, RZ, R27 ;  /* 0x000000ffff067224 */ /* 0x001fe200078e001b */
[----:B------:R-:W-:Y:S01]  /*6c80*/  SHF.L.U64.HI R15, R202, 0x1, R7 ;  /* 0x00000001ca0f7819 */ /* 0x000fe20000010207 */
[----:B----4-:R-:W-:-:S04]  /*6c90*/  IMAD.MOV.U32 R7, RZ, RZ, R24 ;  /* 0x000000ffff077224 */ /* 0x010fc800078e0018 */
[C---:B------:R-:W-:Y:S02]  /*6ca0*/  @!P3 IMAD.WIDE R4, R22.reuse, 0x2, R4 ;  /* 0x000000021604b825 */ /* 0x040fe400078e0204 */
[-C--:B------:R-:W-:Y:S02]  /*6cb0*/  @!P4 IADD3 R12, P1, R21, R14.reuse, RZ ;  /* 0x0000000e150cc210 */ /* 0x080fe40007f3e0ff */
[----:B------:R-:W-:Y:S01]  /*6cc0*/  @!P4 IADD3 R14, P2, R27, R14, RZ ;  /* 0x0000000e1b0ec210 */ /* 0x000fe20007f5e0ff */
[----:B------:R0:W5:Y:S01]  /*6cd0*/  @!P3 LD.E.64 R8, desc[UR60][R4.64] ;  /* 0x0000003c0408b980 */ /* 0x000162000c101b00 */
[----:B------:R-:W-:Y:S01]  /*6ce0*/  @!P3 IMAD.WIDE R20, R22, 0x2, R6 ;  /* 0x000000021614b825 */ /* 0x000fe200078e0206 */
[----:B------:R-:W-:Y:S02]  /*6cf0*/  CS2R R10, SRZ ;  /* 0x00000000000a7805 */ /* 0x000fe4000001ff00 */
[----:B------:R-:W-:Y:S01]  /*6d00*/  CS2R R6, SRZ ;  /* 0x0000000000067805 */ /* 0x000fe2000001ff00 */
[----:B------:R-:W-:-:S02]  /*6d10*/  @!P4 IMAD.X R13, R0, 0x1, R15, P1 ;  /* 0x00000001000dc824 */ /* 0x000fc400008e060f */
[----:B------:R-:W-:Y:S01]  /*6d20*/  @!P4 IMAD.X R15, R24, 0x1, R15, P2 ;  /* 0x00000001180fc824 */ /* 0x000fe200010e060f */
[----:B0-----:R-:W-:Y:S02]  /*6d30*/  CS2R R4, SRZ ;  /* 0x0000000000047805 */ /* 0x001fe4000001ff00 */
[----:B------:R1:W5:Y:S04]  /*6d40*/  @!P4 LD.E.64 R10, desc[UR60][R12.64] ;  /* 0x0000003c0c0ac980 */ /* 0x000368000c101b00 */
[----:B------:R1:W5:Y:S04]  /*6d50*/  @!P4 LD.E.64 R6, desc[UR60][R14.64] ;  /* 0x0000003c0e06c980 */ /* 0x000368000c101b00 */
[----:B------:R1:W5:Y:S02]  /*6d60*/  @!P3 LD.E.64 R4, desc[UR60][R20.64] ;  /* 0x0000003c1404b980 */ /* 0x000364000c101b00 */
.L_x_1410:
[----:B------:R-:W-:Y:S05]  /*6d70*/  BSYNC B1 ;  /* 0x0000000000017941 */ /* 0x000fea0003800000 */
.L_x_1409:
[----:B------:R-:W3:Y:S01]  /*6d80*/  SYNCS.PHASECHK.TRANS64.TRYWAIT P1, [R18+URZ+0x32400], R29 ;  /* 0x0324001d120075a7 */ /* 0x000ee2000802017f */
[----:B------:R-:W-:Y:S01]  /*6d90*/  IMAD R31, R216, 0x200, R31 ;  /* 0x00000200d81f7824 */ /* 0x000fe200078e021f */
[--C-:B-----5:R-:W-:Y:S01]  /*6da0*/  SHF.R.U64 R35, R8, 0x10, R9.reuse ;  /* 0x0000001008237819 */ /* 0x120fe20000001209 */
[----:B------:R-:W-:Y:S01]  /*6db0*/  IMAD.MOV.U32 R33, RZ, RZ, R8 ;  /* 0x000000ffff217224 */ /* 0x000fe200078e0008 */
[----:B-1----:R-:W-:Y:S01]  /*6dc0*/  SHF.R.U32.HI R14, RZ, 0x10, R9 ;  /* 0x00000010ff0e7819 */ /* 0x002fe20000011609 */
[----:B------:R-:W-:Y:S01]  /*6dd0*/  IMAD R8, R31, 0x2, R18 ;  /* 0x000000021f087824 */ /* 0x000fe200078e0212 */
[----:B------:R-:W-:Y:S01]  /*6de0*/  SHF.R.U64 R37, R4, 0x10, R5 ;  /* 0x0000001004257819 */ /* 0x000fe20000001205 */
[----:B------:R-:W-:Y:S01]  /*6df0*/  IMAD.MOV.U32 R12, RZ, RZ, R9 ;  /* 0x000000ffff0c7224 */ /* 0x000fe200078e0009 */
[--C-:B------:R-:W-:Y:S01]  /*6e00*/  SHF.R.U32.HI R15, RZ, 0x10, R5.reuse ;  /* 0x00000010ff0f7819 */ /* 0x100fe20000011605 */
[----:B------:R-:W-:Y:S01]  /*6e10*/  IMAD.MOV.U32 R9, RZ, RZ, R5 ;  /* 0x000000ffff097224 */ /* 0x000fe200078e0005 */
[--C-:B------:R-:W-:Y:S01]  /*6e20*/  SHF.R.U64 R36, R10, 0x10, R11.reuse ;  /* 0x000000100a247819 */ /* 0x100fe2000000120b */
[----:B------:R-:W-:Y:S01]  /*6e30*/  IMAD.MOV.U32 R34, RZ, RZ, R10 ;  /* 0x000000ffff227224 */ /* 0x000fe200078e000a */
[----:B------:R-:W-:Y:S01]  /*6e40*/  VIMNMX R10, R26, 0x80, PT ;  /* 0x000000801a0a7848 */ /* 0x000fe20003fe0100 */
[--C-:B0-----:R-:W-:Y:S01]  /*6e50*/  IMAD.MOV.U32 R13, RZ, RZ, R11.reuse ;  /* 0x000000ffff0d7224 */ /* 0x101fe200078e000b */
[----:B------:R-:W-:Y:S01]  /*6e60*/  SHF.R.U32.HI R11, RZ, 0x10, R11 ;  /* 0x00000010ff0b7819 */ /* 0x000fe2000001160b */
[----:B------:R-:W-:Y:S01]  /*6e70*/  IMAD.MOV.U32 R31, RZ, RZ, R4 ;  /* 0x000000ffff1f7224 */ /* 0x000fe200078e0004 */
[----:B------:R-:W-:Y:S01]  /*6e80*/  BSSY B1, `(.L_x_1411) ;  /* 0x0000011000017945 */ /* 0x000fe20003800000 */
[----:B------:R-:W-:Y:S01]  /*6e90*/  IMAD.MOV.U32 R32, RZ, RZ, R6 ;  /* 0x000000ffff207224 */ /* 0x000fe200078e0006 */
[----:B--2---:R-:W-:Y:S01]  /*6ea0*/  IADD3 R0, R8, 0x18440, RZ ;  /* 0x0001844008007810 */ /* 0x004fe20007ffe0ff */
[--C-:B------:R-:W-:Y:S01]  /*6eb0*/  IMAD.MOV.U32 R5, RZ, RZ, R7.reuse ;  /* 0x000000ffff057224 */ /* 0x100fe200078e0007 */
[--C-:B------:R-:W-:Y:S01]  /*6ec0*/  SHF.R.U64 R6, R6, 0x10, R7.reuse ;  /* 0x0000001006067819 */ /* 0x100fe20000001207 */
[----:B------:R-:W-:Y:S01]  /*6ed0*/  VIADD R4, R8, 0x18400 ;  /* 0x0001840008047836 */ /* 0x000fe20000000000 */
[----:B------:R-:W-:-:S02]  /*6ee0*/  SHF.R.U32.HI R7, RZ, 0x10, R7 ;  /* 0x00000010ff077819 */ /* 0x000fc40000011607 */
[----:B------:R-:W-:Y:S01]  /*6ef0*/  PRMT R33, R33, 0x5410, R12 ;  /* 0x0000541021217816 */ /* 0x000fe2000000000c */
[----:B------:R-:W-:Y:S01]  /*6f00*/  @P0 VIADD R0, R4, 0xffffffc0 ;  /* 0xffffffc004000836 */ /* 0x000fe20000000000 */
[----:B------:R-:W-:Y:S02]  /*6f10*/  PRMT R35, R35, 0x5410, R14 ;  /* 0x0000541023237816 */ /* 0x000fe4000000000e */
[----:B------:R-:W-:Y:S02]  /*6f20*/  PRMT R34, R34, 0x5410, R13 ;  /* 0x0000541022227816 */ /* 0x000fe4000000000d */
[----:B------:R-:W-:Y:S02]  /*6f30*/  PRMT R36, R36, 0x5410, R11 ;  /* 0x0000541024247816 */ /* 0x000fe4000000000b */
[----:B------:R-:W-:Y:S02]  /*6f40*/  ISETP.GE.AND P2, PT, R19, R10, PT ;  /* 0x0000000a1300720c */ /* 0x000fe40003f46270 */
[----:B------:R-:W-:-:S02]  /*6f50*/  PRMT R31, R31, 0x5410, R9 ;  /* 0x000054101f1f7816 */ /* 0x000fc40000000009 */
[----:B------:R-:W-:Y:S02]  /*6f60*/  PRMT R37, R37, 0x5410, R15 ;  /* 0x0000541025257816 */ /* 0x000fe4000000000f */
[----:B------:R-:W-:Y:S01]  /*6f70*/  PRMT R32, R32, 0x5410, R5 ;  /* 0x0000541020207816 */ /* 0x000fe20000000005 */
[----:B---3--:R-:W-:Y:S06]  /*6f80*/  @!P1 BRA `(.L_x_1412) ;  /* 0x0000016000089947 */ /* 0x008fec0003800000 */
.L_x_1661:
[----:B------:R-:W-:Y:S05]  /*6f90*/  BSYNC B1 ;  /* 0x0000000000017941 */ /* 0x000fea0003800000 */
.L_x_1411:
        /* <DEDUP_REMOVED lines=12> */
[----:B----4-:R-:W-:Y:S02]  /*7060*/  HADD2.F32 R24, -RZ, R37.H0_H0 ;  /* 0x20000025ff187230 */ /* 0x010fe40000004100 */
[--C-:B0-----:R-:W-:Y:S02]  /*7070*/  HADD2.F32 R9, -RZ, R4.reuse.H0_H0 ;  /* 0x20000004ff097230 */ /* 0x101fe40000004100 */
[----:B------:R-:W-:-:S02]  /*7080*/  HADD2.F32 R4, -RZ, R4.H1_H1 ;  /* 0x30000004ff047230 */ /* 0x000fc40000004100 */
[--C-:B------:R-:W-:Y:S02]  /*7090*/  HADD2.F32 R11, -RZ, R5.reuse.H0_H0 ;  /* 0x20000005ff0b7230 */ /* 0x100fe40000004100 */
[----:B------:R-:W-:Y:S02]  /*70a0*/  HADD2.F32 R5, -RZ, R5.H1_H1 ;  /* 0x30000005ff057230 */ /* 0x000fe40000004100 */
[CC--:B------:R-:W-:Y:S01]  /*70b0*/  FMUL.FTZ R26, R4.reuse, R15.reuse ;  /* 0x0000000f041a7220 */ /* 0x0c0fe20000410000 */
[----:B------:R-:W-:Y:S01]  /*70c0*/  FMUL.FTZ R4, R4, R14 ;  /* 0x0000000e04047220 */ /* 0x000fe20000410000 */
[--C-:B------:R-:W-:Y:S02]  /*70d0*/  HADD2.F32 R12, -RZ, R6.reuse.H0_H0 ;  /* 0x20000006ff0c7230 */ /* 0x100fe40000004100 */
[----:B------:R-:W-:Y:S02]  /*70e0*/  HADD2.F32 R13, -RZ, R7.H0_H0 ;  /* 0x20000007ff0d7230 */ /* 0x000fe40000004100 */
[----:B------:R-:W-:Y:S01]  /*70f0*/  FMUL.FTZ R28, R5, R24 ;  /* 0x00000018051c7220 */ /* 0x000fe20000410000 */
        /* <DEDUP_REMOVED lines=17> */
[----:B------:R-:W-:Y:S01]  /*7210*/  FFMA.FTZ R7, R13, R4, -R24 ;  /* 0x000000040d077223 */ /* 0x000fe20000010818 */
[----:B------:R-:W-:Y:S01]  /*7220*/  F2FP.F16.F32.PACK_AB R4, R15, R26 ;  /* 0x0000001a0f04723e */ /* 0x000fe200000000ff */
[----:B------:R-:W-:Y:S01]  /*7230*/  FFMA.FTZ R14, R13, R14, R27 ;  /* 0x0000000e0d0e7223 */ /* 0x000fe2000001001b */
[----:B------:R-:W-:Y:S02]  /*7240*/  F2FP.F16.F32.PACK_AB R5, R11, R28 ;  /* 0x0000001c0b05723e */ /* 0x000fe400000000ff */
[----:B------:R-:W-:-:S02]  /*7250*/  F2FP.F16.F32.PACK_AB R6, R9, R6 ;  /* 0x000000060906723e */ /* 0x000fc400000000ff */
[----:B------:R-:W-:-:S05]  /*7260*/  F2FP.F16.F32.PACK_AB R7, R14, R7 ;  /* 0x000000070e07723e */ /* 0x000fca00000000ff */
[----:B------:R0:W-:Y:S02]  /*7270*/  STS.128 [R8+0x18400], R4 ;  /* 0x0184000408007388 */ /* 0x0001e40000000c00 */
.L_x_1416:
[----:B------:R-:W-:Y:S05]  /*7280*/  BSYNC B2 ;  /* 0x0000000000027941 */ /* 0x000fea0003800000 */
.L_x_1415:
[----:B------:R-:W-:Y:S05]  /*7290*/  @P1 BRA `(.L_x_1414) ;  /* 0x0000000000981947 */ /* 0x000fea0003800000 */
[----:B0-----:R-:W0:Y:S01]  /*72a0*/  LDS.128 R4, [R0] ;  /* 0x0000000000047984 */ /* 0x001e220000000c00 */
        /* <DEDUP_REMOVED lines=36> */
[----:B------:R1:W-:Y:S02]  /*74f0*/  STS.128 [R0], R4 ;  /* 0x0000000400007388 */ /* 0x0003e40000000c00 */
.L_x_1414:
[----:B------:R-:W-:Y:S05]  /*7500*/  BSYNC B1 ;  /* 0x0000000000017941 */ /* 0x000fea0003800000 */
.L_x_1413:
        /* <DEDUP_REMOVED lines=44> */
[----:B------:R0:W-:Y:S02]  /*77d0*/  STS.128 [R8+0x1a400], R4 ;  /* 0x01a4000408007388 */ /* 0x0001e40000000c00 */
.L_x_1419:
[----:B------:R-:W-:Y:S05]  /*77e0*/  BSYNC B1 ;  /* 0x0000000000017941 */ /* 0x000fea0003800000 */
.L_x_1418:
[----:B------:R-:W-:Y:S05]  /*77f0*/  @P1 BRA `(.L_x_1417) ;  /* 0x00000010005c1947 */ /* 0x000fea0003800000 */
[----:B0-----:R-:W0:Y:S01]  /*7800*/  LDS.128 R4, [R0+0x2000] ;  /* 0x0020000000047984 */ /* 0x001e220000000c00 */
[----:B------:R-:W-:Y:S02]  /*7810*/  HADD2.F32 R14, -RZ, R34.H0_H0 ;  /* 0x20000022ff0e7230 */ /* 0x000fe40000004100 */
[----:B------:R-:W-:Y:S02]  /*7820*/  HADD2.F32 R20, -RZ, R32.H0_H0 ;  /* 0x20000020ff147230 */ /* 0x000fe40000004100 */
[--C-:B------:R-:W-:Y:S02]  /*7830*/  HADD2.F32 R27, -RZ, R29.reuse.H0_H0 ;  /* 0x2000001dff1b7230 */ /* 0x100fe40000004100 */
[----:B------:R-:W-:Y:S02]  /*7840*/  HADD2.F32 R21, -RZ, R36.H0_H0 ;  /* 0x20000024ff157230 */ /* 0x000fe40000004100 */
[----:B----4-:R-:W-:Y:S02]  /*7850*/  HADD2.F32 R24, -RZ, R32.H1_H1 ;  /* 0x30000020ff187230 */ /* 0x010fe40000004100 */
        /* <DEDUP_REMOVED lines=31> */
[----:B------:R3:W-:Y:S01]  /*7a50*/  STS.128 [R0+0x2000], R4 ;  /* 0x0020000400007388 */ /* 0x0007e20000000c00 */
[----:B------:R-:W-:Y:S05]  /*7a60*/  BRA `(.L_x_1417) ;  /* 0x0000000c00c07947 */ /* 0x000fea0003800000 */
.L_x_1407:
[----:B------:R-:W-:-:S03]  /*7a70*/  UMOV UR4, 0xffffffff ;  /* 0xffffffff00047882 */ /* 0x000fc60000000000 */
[----:B------:R-:W-:Y:S05]  /*7a80*/  BRA.DIV UR4, `(.L_x_1420) ;  /* 0x00000156045c7947 */ /* 0x000fea000b800000 */
[----:B------:R1:W2:Y:S04]  /*7a90*/  SHFL.IDX PT, R0, R28, RZ, 0x1c1f ;  /* 0x001c1fff1c007589 */ /* 0x0002a800000e0000 */
[----:B------:R1:W3:Y:S04]  /*7aa0*/  SHFL.IDX PT, R20, R26, RZ, 0x1c1f ;  /* 0x001c1fff1a147589 */ /* 0x0002e800000e0000 */
[----:B------:R1:W4:Y:S04]  /*7ab0*/  SHFL.IDX PT, R21, R24, RZ, 0x1c1f ;  /* 0x001c1fff18157589 */ /* 0x00032800000e0000 */
[----:B------:R1:W0:Y:S02]  /*7ac0*/  SHFL.IDX PT, R14, R27, RZ, 0x1c1f ;  /* 0x001c1fff1b0e7589 */ /* 0x00022400000e0000 */
.L_x_1667:
[----:B------:R-:W-:Y:S01]  /*7ad0*/  ULDC UR4, c[0x0][0x448] ;  /* 0x0001120000047ab9 */ /* 0x000fe20000000800 */
[----:B------:R-:W-:Y:S01]  /*7ae0*/  LEA.HI R4, R226, R226, RZ, 0x1 ;  /* 0x000000e2e2047211 */ /* 0x000fe200078f08ff */
[----:B-1----:R-:W-:Y:S01]  /*7af0*/  IMAD R24, R154, UR4, RZ ;  /* 0x000000049a187c24 */ /* 0x002fe2000f8e02ff */
[----:B------:R-:W-:Y:S01]  /*7b00*/  BSSY B1, `(.L_x_1421) ;  /* 0x0000018000017945 */ /* 0x000fe20003800000 */
[----:B------:R-:W-:Y:S02]  /*7b10*/  CS2R R6, SRZ ;  /* 0x0000000000067805 */ /* 0x000fe4000001ff00 */
[----:B------:R-:W-:Y:S02]  /*7b20*/  LOP3.LUT R5, R4, 0xfffffffe, RZ, 0xc0, !PT ;  /* 0xfffffffe04057812 */ /* 0x000fe400078ec0ff */
[----:B------:R-:W-:Y:S02]  /*7b30*/  CS2R R10, SRZ ;  /* 0x00000000000a7805 */ /* 0x000fe4000001ff00 */
[----:B------:R-:W-:Y:S01]  /*7b40*/  ISETP.GE.AND P0, PT, R3, R24, PT ;  /* 0x000000180300720c */ /* 0x000fe20003f06270 */
[----:B------:R-:W-:Y:S01]  /*7b50*/  IMAD R24, R41, -0x80, R24 ;  /* 0xffffff8029187824 */ /* 0x000fe200078e0218 */
[----:B------:R-:W-:Y:S01]  /*7b60*/  CS2R R8, SRZ ;  /* 0x0000000000087805 */ /* 0x000fe2000001ff00 */
[----:B------:R-:W-:Y:S01]  /*7b70*/  IMAD.IADD R3, R226, 0x1, -R5 ;  /* 0x00000001e2037824 */ /* 0x000fe200078e0a05 */
[----:B------:R-:W-:-:S04]  /*7b80*/  CS2R R4, SRZ ;  /* 0x0000000000047805 */ /* 0x000fc8000001ff00 */
[----:B------:R-:W-:-:S05]  /*7b90*/  SHF.L.U32 R27, R3, 0x1f, RZ ;  /* 0x0000001f031b7819 */ /* 0x000fca00000006ff */
[----:B------:R-:W-:Y:S05]  /*7ba0*/  @P0 BRA `(.L_x_1422) ;  /* 0x0000000000340947 */ /* 0x000fea0003800000 */
[----:B------:R-:W-:Y:S01]  /*7bb0*/  ULDC UR4, c[0x0][0x3f4] ;  /* 0x0000fd0000047ab9 */ /* 0x000fe20000000800 */
[C---:B------:R-:W-:Y:S01]  /*7bc0*/  IMAD.SHL.U32 R15, R16.reuse, 0x2, RZ ;  /* 0x00000002100f7824 */ /* 0x040fe200078e00ff */
[----:B------:R-:W-:Y:S02]  /*7bd0*/  ISETP.GE.AND P2, PT, R16, UR4, PT ;  /* 0x0000000410007c0c */ /* 0x000fe4000bf46270 */
[----:B------:R-:W-:Y:S02]  /*7be0*/  SHF.R.S32.HI R7, RZ, 0x1f, R16 ;  /* 0x0000001fff077819 */ /* 0x000fe40000011410 */
[-C--:B---3--:R-:W-:Y:S02]  /*7bf0*/  IADD3 R12, P0, R20, R15.reuse, RZ ;  /* 0x0000000f140c7210 */ /* 0x088fe40007f1e0ff */
[----:B------:R-:W-:Y:S02]  /*7c00*/  SHF.L.U64.HI R6, R16, 0x1, R7 ;  /* 0x0000000110067819 */ /* 0x000fe40000010207 */
[----:B0-----:R-:W-:-:S03]  /*7c10*/  IADD3 R14, P1, R14, R15, RZ ;  /* 0x0000000f0e0e7210 */ /* 0x001fc60007f3e0ff */
[--C-:B--2---:R-:W-:Y:S02]  /*7c20*/  IMAD.X R13, R0, 0x1, R6.reuse, P0 ;  /* 0x00000001000d7824 */ /* 0x104fe400000e0606 */
[----:B----4-:R-:W-:Y:S01]  /*7c30*/  IMAD.X R15, R21, 0x1, R6, P1 ;  /* 0x00000001150f7824 */ /* 0x010fe200008e0606 */
[----:B------:R-:W-:Y:S01]  /*7c40*/  CS2R R6, SRZ ;  /* 0x0000000000067805 */ /* 0x000fe2000001ff00 */
[----:B------:R-:W-:Y:S06]  /*7c50*/  @P2 BRA `(.L_x_1422) ;  /* 0x0000000000082947 */ /* 0x000fec0003800000 */
[----:B------:R1:W5:Y:S04]  /*7c60*/  LD.E.128 R8, desc[UR60][R12.64] ;  /* 0x0000003c0c087980 */ /* 0x000368000c101d00 */
[----:B------:R1:W5:Y:S02]  /*7c70*/  LD.E.128 R4, desc[UR60][R14.64] ;  /* 0x0000003c0e047980 */ /* 0x000364000c101d00 */
.L_x_1422:
[----:B------:R-:W-:Y:S05]  /*7c80*/  BSYNC B1 ;  /* 0x0000000000017941 */ /* 0x000fea0003800000 */
.L_x_1421:
[----:B------:R-:W3:Y:S01]  /*7c90*/  SYNCS.PHASECHK.TRANS64.TRYWAIT P1, [R18+URZ+0x32400], R27 ;  /* 0x0324001b120075a7 */ /* 0x000ee2000802017f */
        /* <DEDUP_REMOVED lines=15> */
[----:B------:R-:W0:Y:S01]  /*7d90*/  LDC R13, c[0x0][0x3f4] ;  /* 0x0000fd00ff0d7b82 */ /* 0x000e220000000800 */
        /* <DEDUP_REMOVED lines=15> */
[----:B---3--:R-:W-:-:S12]  /*7e90*/  @!P1 BRA `(.L_x_1424) ;  /* 0x0000015000c89947 */ /* 0x008fd80003800000 */
.L_x_1668:
[----:B------:R-:W-:Y:S05]  /*7ea0*/  BSYNC B1 ;  /* 0x0000000000017941 */ /* 0x000fea0003800000 */
.L_x_1423:
[----:B------:R-:W-:Y:S01]  /*7eb0*/  BSSY B1, `(.L_x_1425) ;  /* 0x0000059000017945 */ /* 0x000fe20003800000 */
[----:B------:R-:W-:-:S03]  /*7ec0*/  LOP3.LUT R0, R0, 0x38, RZ, 0xc0, !PT ;  /* 0x0000003800007812 */ /* 0x000fc600078ec0ff */
[----:B------:R-:W-:Y:S05]  /*7ed0*/  @P2 BRA `(.L_x_1426) ;  /* 0x0000000400582947 */ /* 0x000fea0003800000 */
[----:B------:R-:W-:Y:S02]  /*7ee0*/  IMAD.SHL.U32 R4, R29, 0x40, RZ ;  /* 0x000000401d047824 */ /* 0x000fe400078e00ff */
[----:B------:R-:W-:Y:S02]  /*7ef0*/  HADD2.F32 R29, -RZ, R39.H0_H0 ;  /* 0x20000027ff1d7230 */ /* 0x000fe40000004100 */
[----:B0-----:R-:W-:Y:S01]  /*7f00*/  HADD2.F32 R27, -RZ, R42.H0_H0 ;  /* 0x2000002aff1b7230 */ /* 0x001fe20000004100 */
[----:B------:R-:W-:Y:S01]  /*7f10*/  LOP3.LUT R9, R4, 0x1c0, RZ, 0xc0, !PT ;  /* 0x000001c004097812 */ /* 0x000fe200078ec0ff */
[----:B------:R-:W-:-:S03]  /*7f20*/  HADD2.F32 R31, -RZ, R45.H0_H0 ;  /* 0x2000002dff1f7230 */ /* 0x000fc60000004100 */
[--C-:B------:R-:W-:Y:S02]  /*7f30*/  SHF.R.U32.HI R7, RZ, 0x3, R9.reuse ;  /* 0x00000003ff077819 */ /* 0x100fe40000011609 */
[----:B------:R-:W-:Y:S02]  /*7f40*/  LOP3.LUT R4, R9, 0x38, R16, 0xf8, !PT ;  /* 0x0000003809047812 */ /* 0x000fe400078ef810 */
[----:B------:R-:W-:Y:S02]  /*7f50*/  LOP3.LUT R9, R7, R0, R9, 0x1e, !PT ;  /* 0x0000000007097212 */ /* 0x000fe400078e1e09 */
[----:B------:R-:W-:-:S03]  /*7f60*/  LOP3.LUT R5, R4, R7, RZ, 0x3c, !PT ;  /* 0x0000000704057212 */ /* 0x000fc600078e3cff */
[C---:B------:R-:W-:Y:S02]  /*7f70*/  IMAD R9, R216.reuse, 0x200, R9 ;  /* 0x00000200d8097824 */ /* 0x040fe400078e0209 */
[----:B------:R-:W-:Y:S02]  /*7f80*/  IMAD R5, R216, 0x200, R5 ;  /* 0x00000200d8057824 */ /* 0x000fe400078e0205 */
[--C-:B------:R-:W-:Y:S02]  /*7f90*/  IMAD R38, R9, 0x2, R18.reuse ;  /* 0x0000000209267824 */ /* 0x100fe400078e0212 */
[----:B------:R-:W-:-:S03]  /*7fa0*/  IMAD R36, R5, 0x2, R18 ;  /* 0x0000000205247824 */ /* 0x000fc600078e0212 */
[----:B------:R-:W0:Y:S04]  /*7fb0*/  LDS.128 R8, [R38+0x18400] ;  /* 0x0184000026087984 */ /* 0x000e280000000c00 */
[----:B------:R-:W1:Y:S01]  /*7fc0*/  LDS.128 R4, [R36+0x18400] ;  /* 0x0184000024047984 */ /* 0x000e620000000c00 */
[--C-:B0-----:R-:W-:Y:S02]  /*7fd0*/  HADD2.F32 R20, -RZ, R8.reuse.H0_H0 ;  /* 0x20000008ff147230 */ /* 0x101fe40000004100 */
[----:B------:R-:W-:Y:S02]  /*7fe0*/  HADD2.F32 R8, -RZ, R8.H1_H1 ;  /* 0x30000008ff087230 */ /* 0x000fe40000004100 */
[--C-:B-1----:R-:W-:Y:S02]  /*7ff0*/  HADD2.F32 R12, -RZ, R4.reuse.H0_H0 ;  /* 0x20000004ff0c7230 */ /* 0x102fe40000004100 */
[C---:B------:R-:W-:Y:S01]  /*8000*/  FMUL.FTZ R33, R20.reuse, R29 ;  /* 0x0000001d14217220 */ /* 0x040fe20000410000 */
[----:B------:R-:W-:Y:S01]  /*8010*/  FMUL.FTZ R35, R20, R27 ;  /* 0x0000001b14237220 */ /* 0x000fe20000410000 */
[----:B------:R-:W-:-:S02]  /*8020*/  HADD2.F32 R4, -RZ, R4.H1_H1 ;  /* 0x30000004ff047230 */ /* 0x000fc40000004100 */
[----:B------:R-:W-:Y:S01]  /*8030*/  FMUL.FTZ R37, R8, R31 ;  /* 0x0000001f08257220 */ /* 0x000fe20000410000 */
[C---:B------:R-:W-:Y:S01]  /*8040*/  FFMA.FTZ R33, R12.reuse, R27, -R33 ;  /* 0x0000001b0c217223 */ /* 0x040fe20000010821 */
[----:B------:R-:W-:Y:S02]  /*8050*/  HADD2.F32 R27, -RZ, R43.H0_H0 ;  /* 0x2000002bff1b7230 */ /* 0x000fe40000004100 */
[----:B------:R-:W-:Y:S01]  /*8060*/  FFMA.FTZ R35, R12, R29, R35 ;  /* 0x0000001d0c237223 */ /* 0x000fe20000010023 */
[----:B----4-:R-:W-:Y:S02]  /*8070*/  HADD2.F32 R21, -RZ, R9.H0_H0 ;  /* 0x20000009ff157230 */ /* 0x010fe40000004100 */
[----:B------:R-:W-:Y:S02]  /*8080*/  HADD2.F32 R20, -RZ, R39.H1_H1 ;  /* 0x30000027ff147230 */ /* 0x000fe40000004100 */
[----:B------:R-:W-:Y:S01]  /*8090*/  FMUL.FTZ R29, R8, R27 ;  /* 0x0000001b081d7220 */ /* 0x000fe20000410000 */
[----:B------:R-:W-:-:S02]  /*80a0*/  HADD2.F32 R12, -RZ, R42.H1_H1 ;  /* 0x3000002aff0c7230 */ /* 0x000fc40000004100 */
[C---:B------:R-:W-:Y:S01]  /*80b0*/  FFMA.FTZ R28, R4.reuse, R27, -R37 ;  /* 0x0000001b041c7223 */ /* 0x040fe20000010825 */
[----:B------:R-:W-:Y:S02]  /*80c0*/  HADD2.F32 R13, -RZ, R5.H0_H0 ;  /* 0x20000005ff0d7230 */ /* 0x000fe40000004100 */
[C---:B------:R-:W-:Y:S01]  /*80d0*/  FMUL.FTZ R32, R21.reuse, R20 ;  /* 0x0000001415207220 */ /* 0x040fe20000410000 */
[----:B------:R-:W-:Y:S01]  /*80e0*/  FFMA.FTZ R30, R4, R31, R29 ;  /* 0x0000001f041e7223 */ /* 0x000fe2000001001d */
[----:B------:R-:W-:Y:S02]  /*80f0*/  HADD2.F32 R9, -RZ, R9.H1_H1 ;  /* 0x30000009ff097230 */ /* 0x000fe40000004100 */
[-C--:B------:R-:W-:Y:S01]  /*8100*/  FMUL.FTZ R21, R21, R12.reuse ;  /* 0x0000000c15157220 */ /* 0x080fe20000410000 */
[----:B------:R-:W-:Y:S02]  /*8110*/  HADD2.F32 R8, -RZ, R45.H1_H1 ;  /* 0x3000002dff087230 */ /* 0x000fe40000004100 */
[----:B------:R-:W-:Y:S01]  /*8120*/  FFMA.FTZ R32, R13, R12, -R32 ;  /* 0x0000000c0d207223 */ /* 0x000fe20000010820 */
[----:B------:R-:W-:-:S02]  /*8130*/  HADD2.F32 R4, -RZ, R43.H1_H1 ;  /* 0x3000002bff047230 */ /* 0x000fc40000004100 */
[----:B------:R-:W-:Y:S01]  /*8140*/  FFMA.FTZ R20, R13, R20, R21 ;  /* 0x000000140d147223 */ /* 0x000fe20000010015 */
[----:B------:R-:W-:Y:S02]  /*8150*/  HADD2.F32 R5, -RZ, R5.H1_H1 ;  /* 0x30000005ff057230 */ /* 0x000fe40000004100 */
[C---:B------:R-:W-:Y:S01]  /*8160*/  FMUL.FTZ R12, R9.reuse, R8 ;  /* 0x00000008090c7220 */ /* 0x040fe20000410000 */
[--C-:B------:R-:W-:Y:S02]  /*8170*/  HADD2.F32 R24, -RZ, R10.reuse.H0_H0 ;  /* 0x2000000aff187230 */ /* 0x100fe40000004100 */
[-C--:B------:R-:W-:Y:S01]  /*8180*/  FMUL.FTZ R34, R9, R4.reuse ;  /* 0x0000000409227220 */ /* 0x080fe20000410000 */
[----:B------:R-:W-:Y:S02]  /*8190*/  HADD2.F32 R10, -RZ, R10.H1_H1 ;  /* 0x3000000aff0a7230 */ /* 0x000fe40000004100 */
[----:B------:R-:W-:Y:S01]  /*81a0*/  FFMA.FTZ R29, R5, R4, -R12 ;  /* 0x00000004051d7223 */ /* 0x000fe2000001080c */
[----:B------:R-:W-:-:S02]  /*81b0*/  HADD2.F32 R21, -RZ, R40.H0_H0 ;  /* 0x20000028ff157230 */ /* 0x000fc40000004100 */
[----:B------:R-:W-:Y:S01]  /*81c0*/  FFMA.FTZ R31, R5, R8, R34 ;  /* 0x00000008051f7223 */ /* 0x000fe20000010022 */
[----:B------:R-:W-:Y:S02]  /*81d0*/  HADD2.F32 R27, -RZ, R46.H0_H0 ;  /* 0x2000002eff1b7230 */ /* 0x000fe40000004100 */
[--C-:B------:R-:W-:Y:S02]  /*81e0*/  HADD2.F32 R14, -RZ, R6.reuse.H0_H0 ;  /* 0x20000006ff0e7230 */ /* 0x100fe40000004100 */
[----:B------:R-:W-:Y:S01]  /*81f0*/  FMUL.FTZ R37, R24, R21 ;  /* 0x0000001518257220 */ /* 0x000fe20000410000 */
[----:B------:R-:W-:Y:S02]  /*8200*/  HADD2.F32 R6, -RZ, R6.H1_H1 ;  /* 0x30000006ff067230 */ /* 0x000fe40000004100 */
[----:B------:R-:W-:Y:S01]  /*8210*/  FMUL.FTZ R5, R10, R27 ;  /* 0x0000001b0a057220 */ /* 0x000fe20000410000 */
[----:B------:R-:W-:Y:S02]  /*8220*/  HADD2.F32 R13, -RZ, R41.H0_H0 ;  /* 0x20000029ff0d7230 */ /* 0x000fe40000004100 */
[----:B------:R-:W-:-:S02]  /*8230*/  HADD2.F32 R9, -RZ, R44.H0_H0 ;  /* 0x2000002cff097230 */ /* 0x000fc40000004100 */
[--C-:B------:R-:W-:Y:S02]  /*8240*/  HADD2.F32 R26, -RZ, R11.reuse.H0_H0 ;  /* 0x2000000bff1a7230 */ /* 0x100fe40000004100 */
[-C--:B------:R-:W-:Y:S01]  /*8250*/  FMUL.FTZ R24, R24, R13.reuse ;  /* 0x0000000d18187220 */ /* 0x080fe20000410000 */
[----:B------:R-:W-:Y:S01]  /*8260*/  FFMA.FTZ R37, R14, R13, -R37 ;  /* 0x0000000d0e257223 */ /* 0x000fe20000010825 */
[-C--:B------:R-:W-:Y:S01]  /*8270*/  FFMA.FTZ R12, R6, R9.reuse, -R5 ;  /* 0x00000009060c7223 */ /* 0x080fe20000010805 */
[----:B------:R-:W-:Y:S01]  /*8280*/  FMUL.FTZ R13, R10, R9 ;  /* 0x000000090a0d7220 */ /* 0x000fe20000410000 */
[----:B------:R-:W-:Y:S02]  /*8290*/  HADD2.F32 R5, -RZ, R40.H1_H1 ;  /* 0x30000028ff057230 */ /* 0x000fe40000004100 */
[----:B------:R-:W-:Y:S01]  /*82a0*/  FFMA.FTZ R24, R14, R21, R24 ;  /* 0x000000150e187223 */ /* 0x000fe20000010018 */
[----:B------:R-:W-:Y:S02]  /*82b0*/  HADD2.F32 R11, -RZ, R11.H1_H1 ;  /* 0x3000000bff0b7230 */ /* 0x000fe40000004100 */
[----:B------:R-:W-:Y:S01]  /*82c0*/  FFMA.FTZ R13, R6, R27, R13 ;  /* 0x0000001b060d7223 */ /* 0x000fe2000001000d */
[----:B------:R-:W-:-:S02]  /*82d0*/  HADD2.F32 R4, -RZ, R41.H1_H1 ;  /* 0x30000029ff047230 */ /* 0x000fc40000004100 */
[CC--:B------:R-:W-:Y:S01]  /*82e0*/  FMUL.FTZ R6, R26.reuse, R5.reuse ;  /* 0x000000051a067220 */ /* 0x0c0fe20000410000 */
[----:B------:R-:W-:Y:S02]  /*82f0*/  HADD2.F32 R10, -RZ, R46.H1_H1 ;  /* 0x3000002eff0a7230 */ /* 0x000fe40000004100 */
[----:B------:R-:W-:Y:S02]  /*8300*/  HADD2.F32 R8, -RZ, R44.H1_H1 ;  /* 0x3000002cff087230 */ /* 0x000fe40000004100 */
[----:B------:R-:W-:Y:S01]  /*8310*/  FMUL.FTZ R26, R26, R4 ;  /* 0x000000041a1a7220 */ /* 0x000fe20000410000 */
[--C-:B------:R-:W-:Y:S02]  /*8320*/  HADD2.F32 R15, -RZ, R7.reuse.H0_H0 ;  /* 0x20000007ff0f7230 */ /* 0x100fe40000004100 */
[C---:B------:R-:W-:Y:S01]  /*8330*/  FMUL.FTZ R14, R11.reuse, R10 ;  /* 0x0000000a0b0e7220 */ /* 0x040fe20000410000 */
[----:B------:R-:W-:Y:S02]  /*8340*/  HADD2.F32 R7, -RZ, R7.H1_H1 ;  /* 0x30000007ff077230 */ /* 0x000fe40000004100 */
[----:B------:R-:W-:Y:S01]  /*8350*/  FMUL.FTZ R9, R11, R8 ;  /* 0x000000080b097220 */ /* 0x000fe20000410000 */
        /* <DEDUP_REMOVED lines=14> */
.L_x_1426:
[----:B------:R-:W-:Y:S05]  /*8440*/  BSYNC B1 ;  /* 0x0000000000017941 */ /* 0x000fea0003800000 */
.L_x_1425:
[----:B------:R-:W-:Y:S05]  /*8450*/  @P0 BRA `(.L_x_1417) ;  /* 0x0000000400440947 */ /* 0x000fea0003800000 */
[----:B-1----:R-:W2:Y:S01]  /*8460*/  LDL R38, [R1+0x90] ;  /* 0x0000900001267983 */ /* 0x002ea20000100800 */
[----:B------:R-:W-:-:S04]  /*8470*/  SHF.R.U32.HI R4, RZ, 0x3, R213 ;  /* 0x00000003ff047819 */ /* 0x000fc800000116d5 */
[----:B------:R-:W-:-:S05]  /*8480*/  LOP3.LUT R0, R4, R0, R213, 0x1e, !PT ;  /* 0x0000000004007212 */ /* 0x000fca00078e1ed5 */
[----:B------:R-:W-:-:S04]  /*8490*/  IMAD.IADD R9, R217, 0x1, R0 ;  /* 0x00000001d9097824 */ /* 0x000fc800078e0200 */
[----:B------:R-:W-:-:S05]  /*84a0*/  IMAD R0, R9, 0x2, R18 ;  /* 0x0000000209007824 */ /* 0x000fca00078e0212 */
[----:B------:R-:W1:Y:S01]  /*84b0*/  LDS.128 R8, [R0+0x18400] ;  /* 0x0184000000087984 */ /* 0x000e620000000c00 */
[--C-:B------:R-:W-:Y:S02]  /*84c0*/  HADD2.F32 R28, -RZ, R42.reuse.H0_H0 ;  /* 0x2000002aff1c7230 */ /* 0x100fe40000004100 */
[----:B------:R-:W-:Y:S02]  /*84d0*/  HADD2.F32 R30, -RZ, R39.H0_H0 ;  /* 0x20000027ff1e7230 */ /* 0x000fe40000004100 */
[----:B------:R-:W-:Y:S02]  /*84e0*/  HADD2.F32 R32, -RZ, R45.H0_H0 ;  /* 0x2000002dff207230 */ /* 0x000fe40000004100 */
[----:B------:R-:W-:Y:S02]  /*84f0*/  HADD2.F32 R37, -RZ, R39.H1_H1 ;  /* 0x30000027ff257230 */ /* 0x000fe40000004100 */
[----:B------:R-:W-:Y:S02]  /*8500*/  HADD2.F32 R35, -RZ, R42.H1_H1 ;  /* 0x3000002aff237230 */ /* 0x000fe40000004100 */
[----:B------:R-:W-:-:S02]  /*8510*/  HADD2.F32 R39, -RZ, R45.H1_H1 ;  /* 0x3000002dff277230 */ /* 0x000fc40000004100 */
[----:B------:R-:W-:Y:S02]  /*8520*/  HADD2.F32 R36, -RZ, R46.H0_H0 ;  /* 0x2000002eff247230 */ /* 0x000fe40000004100 */
[----:B------:R-:W-:Y:S02]  /*8530*/  HADD2.F32 R34, -RZ, R40.H0_H0 ;  /* 0x20000028ff227230 */ /* 0x000fe40000004100 */
[--C-:B-1----:R-:W-:Y:S02]  /*8540*/  HADD2.F32 R20, -RZ, R8.reuse.H0_H0 ;  /* 0x20000008ff147230 */ /* 0x102fe40000004100 */
[----:B------:R-:W-:-:S03]  /*8550*/  HADD2.F32 R8, -RZ, R8.H1_H1 ;  /* 0x30000008ff087230 */ /* 0x000fc60000004100 */
[-C--:B0-----:R-:W-:Y:S01]  /*8560*/  FMUL.FTZ R27, R30, R20.reuse ;  /* 0x000000141e1b7220 */ /* 0x081fe20000410000 */
[----:B------:R-:W-:Y:S01]  /*8570*/  FMUL.FTZ R29, R28, R20 ;  /* 0x000000141c1d7220 */ /* 0x000fe20000410000 */
[----:B------:R-:W-:Y:S02]  /*8580*/  HADD2.F32 R20, -RZ, R43.H0_H0 ;  /* 0x2000002bff147230 */ /* 0x000fe40000004100 */
[-C--:B------:R-:W-:Y:S01]  /*8590*/  FMUL.FTZ R31, R32, R8.reuse ;  /* 0x00000008201f7220 */ /* 0x080fe20000410000 */
[--C-:B----4-:R-:W-:Y:S02]  /*85a0*/  HADD2.F32 R21, -RZ, R9.reuse.H0_H0 ;  /* 0x20000009ff157230 */ /* 0x110fe40000004100 */
[----:B------:R-:W-:Y:S02]  /*85b0*/  HADD2.F32 R9, -RZ, R9.H1_H1 ;  /* 0x30000009ff097230 */ /* 0x000fe40000004100 */
[----:B------:R-:W-:Y:S01]  /*85c0*/  FMUL.FTZ R33, R20, R8 ;  /* 0x0000000814217220 */ /* 0x000fe20000410000 */
[----:B------:R-:W-:-:S02]  /*85d0*/  HADD2.F32 R24, -RZ, R10.H0_H0 ;  /* 0x2000000aff187230 */ /* 0x000fc40000004100 */
[----:B------:R-:W-:Y:S02]  /*85e0*/  HADD2.F32 R10, -RZ, R10.H1_H1 ;  /* 0x3000000aff0a7230 */ /* 0x000fe40000004100 */
[--C-:B------:R-:W-:Y:S02]  /*85f0*/  HADD2.F32 R26, -RZ, R11.reuse.H0_H0 ;  /* 0x2000000bff1a7230 */ /* 0x100fe40000004100 */
[----:B------:R-:W-:Y:S01]  /*8600*/  HADD2.F32 R11, -RZ, R11.H1_H1 ;  /* 0x3000000bff0b7230 */ /* 0x000fe20000004100 */
[----:B--2---:R-:W0:Y:S02]  /*8610*/  LDS.128 R4, [R38+0x18400] ;  /* 0x0184000026047984 */ /* 0x004e240000000c00 */
[--C-:B0-----:R-:W-:Y:S02]  /*8620*/  HADD2.F32 R12, -RZ, R4.reuse.H0_H0 ;  /* 0x20000004ff0c7230 */ /* 0x101fe40000004100 */
[----:B------:R-:W-:-:S03]  /*8630*/  HADD2.F32 R4, -RZ, R4.H1_H1 ;  /* 0x30000004ff047230 */ /* 0x000fc60000004100 */
[----:B------:R-:W-:Y:S01]  /*8640*/  FFMA.FTZ R27, R28, R12, -R27 ;  /* 0x0000000c1c1b7223 */ /* 0x000fe2000001081b */
[-C--:B------:R-:W-:Y:S01]  /*8650*/  FMUL.FTZ R28, R35, R21.reuse ;  /* 0x00000015231c7220 */ /* 0x080fe20000410000 */
[----:B------:R-:W-:Y:S01]  /*8660*/  FFMA.FTZ R8, R20, R4, -R31 ;  /* 0x0000000414087223 */ /* 0x000fe2000001081f */
[----:B------:R-:W-:Y:S01]  /*8670*/  FMUL.FTZ R20, R37, R21 ;  /* 0x0000001525147220 */ /* 0x000fe20000410000 */
[----:B------:R-:W-:Y:S02]  /*8680*/  HADD2.F32 R21, -RZ, R43.H1_H1 ;  /* 0x3000002bff157230 */ /* 0x000fe40000004100 */
[----:B------:R-:W-:Y:S01]  /*8690*/  FFMA.FTZ R29, R30, R12, R29 ;  /* 0x0000000c1e1d7223 */ /* 0x000fe2000001001d */
[--C-:B------:R-:W-:Y:S02]  /*86a0*/  HADD2.F32 R13, -RZ, R5.reuse.H0_H0 ;  /* 0x20000005ff0d7230 */ /* 0x100fe40000004100 */
[----:B------:R-:W-:Y:S01]  /*86b0*/  FFMA.FTZ R12, R32, R4, R33 ;  /* 0x00000004200c7223 */ /* 0x000fe20000010021 */
[----:B------:R-:W-:-:S02]  /*86c0*/  HADD2.F32 R5, -RZ, R5.H1_H1 ;  /* 0x30000005ff057230 */ /* 0x000fc40000004100 */
[-C--:B------:R-:W-:Y:S01]  /*86d0*/  FMUL.FTZ R4, R39, R9.reuse ;  /* 0x0000000927047220 */ /* 0x080fe20000410000 */
[----:B------:R-:W-:Y:S01]  /*86e0*/  FMUL.FTZ R30, R21, R9 ;  /* 0x00000009151e7220 */ /* 0x000fe20000410000 */
[----:B------:R-:W-:Y:S02]  /*86f0*/  HADD2.F32 R14, -RZ, R6.H0_H0 ;  /* 0x20000006ff0e7230 */ /* 0x000fe40000004100 */
[----:B------:R-:W-:Y:S01]  /*8700*/  FFMA.FTZ R20, R35, R13, -R20 ;  /* 0x0000000d23147223 */ /* 0x000fe20000010814 */
[----:B------:R-:W-:Y:S01]  /*8710*/  FFMA.FTZ R9, R21, R5, -R4 ;  /* 0x0000000515097223 */ /* 0x000fe20000010804 */
[----:B------:R-:W-:Y:S01]  /*8720*/  FFMA.FTZ R28, R37, R13, R28 ;  /* 0x0000000d251c7223 */ /* 0x000fe2000001001c */
[----:B------:R-:W-:Y:S02]  /*8730*/  HADD2.F32 R4, -RZ, R44.H0_H0 ;  /* 0x2000002cff047230 */ /* 0x000fe40000004100 */
[----:B------:R-:W-:Y:S01]  /*8740*/  FFMA.FTZ R13, R39, R5, R30 ;  /* 0x00000005270d7223 */ /* 0x000fe2000001001e */
[----:B------:R-:W-:-:S02]  /*8750*/  HADD2.F32 R6, -RZ, R6.H1_H1 ;  /* 0x30000006ff067230 */ /* 0x000fc40000004100 */
[-C--:B------:R-:W-:Y:S01]  /*8760*/  FMUL.FTZ R5, R36, R10.reuse ;  /* 0x0000000a24057220 */ /* 0x080fe20000410000 */
[--C-:B------:R-:W-:Y:S02]  /*8770*/  HADD2.F32 R32, -RZ, R41.reuse.H0_H0 ;  /* 0x20000029ff207230 */ /* 0x100fe40000004100 */
[----:B------:R-:W-:Y:S01]  /*8780*/  FMUL.FTZ R33, R4, R10 ;  /* 0x0000000a04217220 */ /* 0x000fe20000410000 */
[----:B------:R-:W-:Y:S01]  /*8790*/  FMUL.FTZ R21, R34, R24 ;  /* 0x0000001822157220 */ /* 0x000fe20000410000 */
[----:B------:R-:W-:Y:S01]  /*87a0*/  FFMA.FTZ R10, R4, R6, -R5 ;  /* 0x00000006040a7223 */ /* 0x000fe20000010805 */
[----:B------:R-:W-:Y:S02]  /*87b0*/  HADD2.F32 R37, -RZ, R40.H1_H1 ;  /* 0x30000028ff257230 */ /* 0x000fe40000004100 */
[----:B------:R-:W-:Y:S01]  /*87c0*/  FMUL.FTZ R31, R32, R24 ;  /* 0x00000018201f7220 */ /* 0x000fe20000410000 */
[----:B------:R-:W-:Y:S02]  /*87d0*/  HADD2.F32 R5, -RZ, R41.H1_H1 ;  /* 0x30000029ff057230 */ /* 0x000fe40000004100 */
[----:B------:R-:W-:-:S02]  /*87e0*/  HADD2.F32 R39, -RZ, R46.H1_H1 ;  /* 0x3000002eff277230 */ /* 0x000fc40000004100 */
[----:B------:R-:W-:Y:S02]  /*87f0*/  HADD2.F32 R35, -RZ, R44.H1_H1 ;  /* 0x3000002cff237230 */ /* 0x000fe40000004100 */
[-C--:B------:R-:W-:Y:S01]  /*8800*/  FFMA.FTZ R21, R32, R14.reuse, -R21 ;  /* 0x0000000e20157223 */ /* 0x080fe20000010815 */
[--C-:B------:R-:W-:Y:S02]  /*8810*/  HADD2.F32 R15, -RZ, R7.reuse.H0_H0 ;  /* 0x20000007ff0f7230 */ /* 0x100fe40000004100 */
[----:B------:R-:W-:Y:S01]  /*8820*/  FFMA.FTZ R31, R34, R14, R31 ;  /* 0x0000000e221f7223 */ /* 0x000fe2000001001f */
[----:B------:R-:W-:Y:S02]  /*8830*/  HADD2.F32 R7, -RZ, R7.H1_H1 ;  /* 0x30000007ff077230 */ /* 0x000fe40000004100 */
[----:B------:R-:W-:Y:S01]  /*8840*/  FFMA.FTZ R14, R36, R6, R33 ;  /* 0x00000006240e7223 */ /* 0x000fe20000010021 */
[-C--:B------:R-:W-:Y:S01]  /*8850*/  FMUL.FTZ R4, R37, R26.reuse ;  /* 0x0000001a25047220 */ /* 0x080fe20000410000 */
[----:B------:R-:W-:Y:S01]  /*8860*/  FMUL.FTZ R26, R5, R26 ;  /* 0x0000001a051a7220 */ /* 0x000fe20000410000 */
        /* <DEDUP_REMOVED lines=9> */
[----:B------:R-:W-:Y:S02]  /*8900*/  F2FP.F16.F32.PACK_AB R7, R24, R11 ;  /* 0x0000000b1807723e */ /* 0x000fe400000000ff */
[----:B------:R-:W-:Y:S02]  /*8910*/  F2FP.F16.F32.PACK_AB R8, R12, R29 ;  /* 0x0000001d0c08723e */ /* 0x000fe400000000ff */
[----:B------:R-:W-:Y:S02]  /*8920*/  F2FP.F16.F32.PACK_AB R9, R13, R28 ;  /* 0x0000001c0d09723e */ /* 0x000fe400000000ff */
[----:B------:R-:W-:-:S02]  /*8930*/  F2FP.F16.F32.PACK_AB R10, R14, R31 ;  /* 0x0000001f0e0a723e */ /* 0x000fc400000000ff */
[----:B------:R-:W-:Y:S01]  /*8940*/  F2FP.F16.F32.PACK_AB R11, R15, R26 ;  /* 0x0000001a0f0b723e */ /* 0x000fe200000000ff */
[----:B------:R2:W-:Y:S04]  /*8950*/  STS.128 [R38+0x18400], R4 ;  /* 0x0184000426007388 */ /* 0x0005e80000000c00 */
[----:B------:R2:W-:Y:S02]  /*8960*/  STS.128 [R0+0x18400], R8 ;  /* 0x0184000800007388 */ /* 0x0005e40000000c00 */
.L_x_1417:
[----:B------:R-:W-:Y:S05]  /*8970*/  BSYNC B0 ;  /* 0x0000000000007941 */ /* 0x000fea0003800000 */
.L_x_1406:
[----:B------:R-:W-:Y:S01]  /*8980*/  @!PT LDS RZ, [RZ] ;  /* 0x00000000fffff984 */ /* 0x000fe20000000800 */
[----:B------:R-:W-:Y:S01]  /*8990*/  @!PT LDS RZ, [RZ] ;  /* 0x00000000fffff984 */ /* 0x000fe20000000800 */
[----:B------:R-:W-:Y:S01]  /*89a0*/  @!PT LDS RZ, [RZ] ;  /* 0x00000000fffff984 */ /* 0x000fe20000000800 */
[----:B------:R-:W-:Y:S01]  /*89b0*/  @!PT LDS RZ, [RZ] ;  /* 0x00000000fffff984 */ /* 0x000fe20000000800 */
[----:B------:R5:W-:Y:S06]  /*89c0*/  MEMBAR.ALL.CTA ;  /* 0x0000000000007992 */ /* 0x000bec0000008000 */
[----:B-----5:R-:W5:Y:S01]  /*89d0*/  FENCE.VIEW.ASYNC.S ;  /* 0x00000000000073c6 */ /* 0x020f620000000000 */
[----:B------:R-:W-:Y:S05]  /*89e0*/  WARPSYNC.ALL ;  /* 0x0000000000007948 */ /* 0x000fea0003800000 */
[----:B-----5:R-:W-:Y:S06]  /*89f0*/  BAR.SYNC.DEFER_BLOCKING 0xd, 0x100 ;  /* 0x0344000000007b1d */ /* 0x020fec0000010000 */
.L_x_1403:
[----:B-123--:R-:W2:Y:S01]  /*8a00*/  LDL R0, [R1+0x5c] ;  /* 0x00005c0001007983 */ /* 0x00eea20000100800 */
[----:B0-----:R-:W0:Y:S02]  /*8a10*/  S2R R4, SR_TID.X ;  /* 0x0000000000047919 */ /* 0x001e240000002100 */
[----:B0-----:R-:W-:-:S05]  /*8a20*/  SHF.R.U32.HI R4, RZ, 0x7, R4 ;  /* 0x00000007ff047819 */ /* 0x001fca0000011604 */
[----:B------:R-:W-:Y:S01]  /*8a30*/  VIADD R10, R4, 0x8 ;  /* 0x00000008040a7836 */ /* 0x000fe20000000000 */
[----:B--2---:R-:W-:-:S13]  /*8a40*/  R2UR UR4, R0 ;  /* 0x00000000000472ca */ /* 0x004fda00000e0000 */
[----:B------:R-:W-:Y:S01]  /*8a50*/  IMAD.U32 R0, RZ, RZ, UR4 ;  /* 0x00000004ff007e24 */ /* 0x000fe2000f8e00ff */
[----:B------:R-:W-:Y:S05]  /*8a60*/  WARPSYNC.ALL ;  /* 0x0000000000007948 */ /* 0x000fea0003800000 */
[----:B------:R0:W-:Y:S01]  /*8a70*/  BAR.SYNC.DEFER_BLOCKING R10, 0x100 ;  /* 0x0004000a0000751d */ /* 0x0001e20000010000 */
[----:B------:R-:W-:-:S13]  /*8a80*/  ISETP.NE.AND P0, PT, R0, 0x3, PT ;  /* 0x000000030000780c */ /* 0x000fda0003f05270 */
[----:B0-----:R-:W-:Y:S05]  /*8a90*/  @!P0 BRA `(.L_x_1427) ;  /* 0x0000000000048947 */ /* 0x001fea0003800000 */
[----:B------:R-:W-:Y:S01]  /*8aa0*/  BPT.TRAP 0x1 ;  /* 0x000000040000795c */ /* 0x000fe20000300000 */
.L_x_1427:
[----:B------:R-:W-:Y:S01]  /*8ab0*/  IMAD R0, R200, 0x8, R18 ;  /* 0x00000008c8007824 */ /* 0x000fe200078e0212 */
[----:B------:R-:W-:-:S04]  /*8ac0*/  SHF.L.U32 R11, R204, 0x1f, RZ ;  /* 0x0000001fcc0b7819 */ /* 0x000fc800000006ff */
[----:B------:R0:W1:Y:S01]  /*8ad0*/  SYNCS.PHASECHK.TRANS64.TRYWAIT P1, [R0+URZ+0x32430], R11 ;  /* 0x0324300b000075a7 */ /* 0x000062000802017f */
[----:B------:R-:W-:Y:S05]  /*8ae0*/  @!P0 BRA `(.L_x_1428) ;  /* 0x0000000000048947 */ /* 0x000fea0003800000 */
[----:B------:R-:W-:Y:S01]  /*8af0*/  BPT.TRAP 0x1 ;  /* 0x000000040000795c */ /* 0x000fe20000300000 */
.L_x_1428:
[----:B------:R-:W-:Y:S01]  /*8b00*/  VIADD R5, R18, 0x1c400 ;  /* 0x0001c40012057836 */ /* 0x000fe20000000000 */
[----:B------:R-:W-:-:S04]  /*8b10*/  LOP3.LUT R4, R25, 0x10000, RZ, 0xfc, !PT ;  /* 0x0001000019047812 */ /* 0x000fc800078efcff */
[----:B------:R-:W-:-:S04]  /*8b20*/  SHF.R.U32.HI R5, RZ, 0x4, R5 ;  /* 0x00000004ff057819 */ /* 0x000fc80000011605 */
[----:B------:R-:W-:-:S04]  /*8b30*/  LOP3.LUT R5, R5, 0x3fff, RZ, 0xc0, !PT ;  /* 0x00003fff05057812 */ /* 0x000fc800078ec0ff */
[----:B------:R-:W-:Y:S01]  /*8b40*/  LOP3.LUT R214, R5, 0x10000, RZ, 0xfc, !PT ;  /* 0x0001000005d67812 */ /* 0x000fe200078efcff */
[----:B------:R-:W-:Y:S01]  /*8b50*/  IMAD.MOV.U32 R5, RZ, RZ, 0x40000040 ;  /* 0x40000040ff057424 */ /* 0x000fe200078e00ff */
[----:B-1----:R-:W-:Y:S06]  /*8b60*/  @P1 BRA `(.L_x_1429) ;  /* 0x0000000000081947 */ /* 0x002fec0003800000 */
[----:B------:R-:W1:Y:S02]  /*8b70*/  SYNCS.PHASECHK.TRANS64.TRYWAIT P1, [R0+URZ+0x32430], R11 ;  /* 0x0324300b000075a7 */ /* 0x000e64000802017f */
[----:B-1----:R-:W-:Y:S05]  /*8b80*/  @!P1 BRA `(.L_x_1430) ;  /* 0x0000014400a09947 */ /* 0x002fea0003800000 */
.L_x_1429:
[----:B------:R-:W-:Y:S01]  /*8b90*/  IMAD R6, R200, 0x300, R214 ;  /* 0x00000300c8067824 */ /* 0x000fe200078e02d6 */
[----:B------:R-:W-:Y:S05]  /*8ba0*/  WARPSYNC.ALL ;  /* 0x0000000000007948 */ /* 0x000fea0003800000 */
[----:B------:R-:W-:Y:S01]  /*8bb0*/  IMAD.MOV.U32 R7, RZ, RZ, 0x40000040 ;  /* 0x40000040ff077424 */ /* 0x000fe200078e00ff */
[C---:B------:R-:W-:Y:S01]  /*8bc0*/  R2UR UR4, R4.reuse ;  /* 0x00000000040472ca */ /* 0x040fe200000e0000 */
[----:B----45:R-:W-:Y:S01]  /*8bd0*/  WARPGROUP.ARRIVE ;  /* 0x00000000000079c5 */ /* 0x030fe20000000000 */
[----:B------:R-:W-:Y:S01]  /*8be0*/  R2UR UR5, R5 ;  /* 0x00000000050572ca */ /* 0x000fe200000e0000 */
[----:B------:R-:W-:Y:S01]  /*8bf0*/  VIADD R208, R4, 0x2 ;  /* 0x0000000204d07836 */ /* 0x000fe20000000000 */
[C---:B------:R-:W-:Y:S01]  /*8c00*/  R2UR UR6, R6.reuse ;  /* 0x00000000060672ca */ /* 0x040fe200000e0000 */
[----:B------:R-:W-:Y:S01]  /*8c10*/  VIADD R8, R6, 0x2 ;  /* 0x0000000206087836 */ /* 0x000fe20000000000 */
[----:B------:R-:W-:Y:S01]  /*8c20*/  R2UR UR7, R7 ;  /* 0x00000000070772ca */ /* 0x000fe200000e0000 */
[----:B------:R-:W-:Y:S01]  /*8c30*/  IMAD.MOV.U32 R209, RZ, RZ, 0x40000040 ;  /* 0x40000040ffd17424 */ /* 0x000fe200078e00ff */
[----:B------:R-:W-:Y:S01]  /*8c40*/  SHF.L.U32 R3, R3, 0x1f, RZ ;  /* 0x0000001f03037819 */ /* 0x000fe200000006ff */
[----:B------:R-:W-:Y:S01]  /*8c50*/  IMAD.MOV.U32 R9, RZ, RZ, 0x40000040 ;  /* 0x40000040ff097424 */ /* 0x000fe200078e00ff */
[----:B------:R-:W-:Y:S01]  /*8c60*/  BSSY B0, `(.L_x_1431) ;  /* 0x0000022000007945 */ /* 0x000fe20003800000 */
[----:B------:R-:W-:-:S02]  /*8c70*/  VIADD R206, R4, 0x4 ;  /* 0x0000000404ce7836 */ /* 0x000fc40000000000 */
[----:B------:R-:W-:Y:S02]  /*8c80*/  IMAD.MOV.U32 R207, RZ, RZ, 0x40000040 ;  /* 0x40000040ffcf7424 */ /* 0x000fe400078e00ff */
[----:B------:R-:W-:Y:S02]  /*8c90*/  VIADD R14, R4, 0x6 ;  /* 0x00000006040e7836 */ /* 0x000fe40000000000 */
[----:B------:R-:W-:Y:S02]  /*8ca0*/  IMAD.MOV.U32 R15, RZ, RZ, 0x40000040 ;  /* 0x40000040ff0f7424 */ /* 0x000fe400078e00ff */
[----:B------:R-:W-:Y:S01]  /*8cb0*/  HGMMA.64x96x16.F32 R24, gdesc[UR4], RZ, !UPT, gsb0 ;  /* 0x01600000041879f0 */ /* 0x000fe2000c0008ff */
[----:B------:R-:W-:Y:S01]  /*8cc0*/  R2UR UR4, R208 ;  /* 0x00000000d00472ca */ /* 0x000fe200000e0000 */
[----:B------:R-:W-:Y:S01]  /*8cd0*/  IMAD.MOV.U32 R7, RZ, RZ, 0x40000040 ;  /* 0x40000040ff077424 */ /* 0x000fe200078e00ff */
[----:B------:R-:W-:Y:S02]  /*8ce0*/  R2UR UR5, R209 ;  /* 0x00000000d10572ca */ /* 0x000fe400000e0000 */
[----:B------:R-:W-:Y:S01]  /*8cf0*/  R2UR UR6, R8 ;  /* 0x00000000080672ca */ /* 0x000fe200000e0000 */
[----:B------:R-:W-:Y:S01]  /*8d00*/  VIADD R8, R6, 0x4 ;  /* 0x0000000406087836 */ /* 0x000fe20000000000 */
[----:B------:R-:W-:Y:S01]  /*8d10*/  R2UR UR7, R9 ;  /* 0x00000000090772ca */ /* 0x000fe200000e0000 */
[----:B------:R-:W-:-:S02]  /*8d20*/  IMAD.MOV.U32 R9, RZ, RZ, 0x40000040 ;  /* 0x40000040ff097424 */ /* 0x000fc400078e00ff */
[----:B------:R-:W-:Y:S01]  /*8d30*/  VIADD R6, R6, 0x6 ;  /* 0x0000000606067836 */ /* 0x000fe20000000000 */
[----:B------:R-:W-:Y:S02]  /*8d40*/  WARPGROUP.DEPBAR.LE gsb0, 0x0 ;  /* 0x00008000000079c5 */ /* 0x000fe40000010000 */
[----:B------:R-:W-:-:S07]  /*8d50*/  WARPGROUP.ARRIVE ;  /* 0x00000000000079c5 */ /* 0x000fce0000000000 */
        /* <DEDUP_REMOVED lines=8> */
[----:B------:R-:W-:Y:S02]  /*8de0*/  R2UR UR4, R14 ;  /* 0x000000000e0472ca */ /* 0x000fe400000e0000 */
[----:B------:R-:W-:Y:S02]  /*8df0*/  R2UR UR5, R15 ;  /* 0x000000000f0572ca */ /* 0x000fe400000e0000 */
[----:B------:R-:W-:Y:S02]  /*8e00*/  R2UR UR6, R6 ;  /* 0x00000000060672ca */ /* 0x000fe400000e0000 */
[----:B------:R-:W-:Y:S01]  /*8e10*/  R2UR UR7, R7 ;  /* 0x00000000070772ca */ /* 0x000fe200000e0000 */
[----:B------:R-:W-:Y:S02]  /*8e20*/  WARPGROUP.DEPBAR.LE gsb0, 0x0 ;  /* 0x00008000000079c5 */ /* 0x000fe40000010000 */
[----:B------:R-:W-:-:S10]  /*8e30*/  WARPGROUP.ARRIVE ;  /* 0x00000000000079c5 */ /* 0x000fd40000000000 */
[----:B------:R-:W-:Y:S03]  /*8e40*/  HGMMA.64x96x16.F32 R24, gdesc[UR4], R24, gsb0 ;  /* 0x01600000041879f0 */ /* 0x000fe60008000818 */
[----:B------:R-:W-:Y:S02]  /*8e50*/  WARPGROUP.DEPBAR.LE gsb0, 0x0 ;  /* 0x00008000000079c5 */ /* 0x000fe40000010000 */
[----:B------:R-:W2:Y:S02]  /*8e60*/  SYNCS.PHASECHK.TRANS64.TRYWAIT P1, [R18+URZ+0x32410], R3 ;  /* 0x03241003120075a7 */ /* 0x000ea4000802017f */
[----:B--2---:R-:W-:Y:S05]  /*8e70*/  @!P1 BRA `(.L_x_1432) ;  /* 0x0000014000f89947 */ /* 0x004fea0003800000 */
.L_x_1669:
[----:B------:R-:W-:Y:S05]  /*8e80*/  BSYNC B0 ;  /* 0x0000000000007941 */ /* 0x000fea0003800000 */
.L_x_1431:
[----:B------:R-:W-:Y:S05]  /*8e90*/  @!P0 BRA `(.L_x_1433) ;  /* 0x0000000000048947 */ /* 0x000fea0003800000 */
[----:B------:R-:W-:Y:S01]  /*8ea0*/  BPT.TRAP 0x1 ;  /* 0x000000040000795c */ /* 0x000fe20000300000 */
.L_x_1433:
[----:B------:R3:W4:Y:S01]  /*8eb0*/  SYNCS.PHASECHK.TRANS64.TRYWAIT P2, [R0+URZ+0x32450], R11 ;  /* 0x0324500b000075a7 */ /* 0x000722000804017f */
[----:B------:R-:W-:Y:S05]  /*8ec0*/  @!P0 BRA `(.L_x_1434) ;  /* 0x0000000000048947 */ /* 0x000fea0003800000 */
[----:B------:R-:W-:Y:S01]  /*8ed0*/  BPT.TRAP 0x1 ;  /* 0x000000040000795c */ /* 0x000fe20000300000 */
.L_x_1434:
[----:B--2---:R-:W2:Y:S01]  /*8ee0*/  S2R R3, SR_TID.X ;  /* 0x0000000000037919 */ /* 0x004ea20000002100 */
[----:B------:R-:W-:Y:S01]  /*8ef0*/  BSSY B0, `(.L_x_1435) ;  /* 0x0000006000007945 */ /* 0x000fe20003800000 */
[----:B--2---:R-:W-:-:S04]  /*8f00*/  LOP3.LUT R3, R3, 0x7f, RZ, 0xc0, !PT ;  /* 0x0000007f03037812 */ /* 0x004fc800078ec0ff */
[----:B------:R-:W-:Y:S01]  /*8f10*/  ISETP.NE.AND P1, PT, R3, RZ, PT ;  /* 0x000000ff0300720c */ /* 0x000fe20003f25270 */
[----:B----4-:R-:W-:-:S12]  /*8f20*/  @P2 BRA `(.L_x_1436) ;  /* 0x0000000000082947 */ /* 0x010fd80003800000 */
[----:B------:R-:W2:Y:S02]  /*8f30*/  SYNCS.PHASECHK.TRANS64.TRYWAIT P2, [R0+URZ+0x32450], R11 ;  /* 0x0324500b000075a7 */ /* 0x000ea4000804017f */
[----:B--2---:R-:W-:Y:S05]  /*8f40*/  @!P2 BRA `(.L_x_1437) ;  /* 0x0000014000d8a947 */ /* 0x004fea0003800000 */
.L_x_1436:
[----:B------:R-:W-:Y:S05]  /*8f50*/  BSYNC B0 ;  /* 0x0000000000007941 */ /* 0x000fea0003800000 */
.L_x_1435:
[----:B------:R-:W-:Y:S05]  /*8f60*/  WARPSYNC.ALL ;  /* 0x0000000000007948 */ /* 0x000fea0003800000 */
[----:B------:R-:W-:Y:S01]  /*8f70*/  R2UR UR5, R18 ;  /* 0x00000000120572ca */ /* 0x000fe200000e0000 */
[----:B------:R-:W-:Y:S01]  /*8f80*/  IMAD R72, R72, 0x2000, R18 ;  /* 0x0000200048487824 */ /* 0x000fe200078e0212 */
[----:B------:R-:W-:Y:S01]  /*8f90*/  WARPGROUP.ARRIVE ;  /* 0x00000000000079c5 */ /* 0x000fe20000000000 */
[----:B------:R-:W-:Y:S01]  /*8fa0*/  IMAD.MOV.U32 R7, RZ, RZ, 0xc00 ;  /* 0x00000c00ff077424 */ /* 0x000fe200078e00ff */
[----:B------:R-:W-:Y:S01]  /*8fb0*/  UMOV UR9, 0x40000040 ;  /* 0x4000004000097882 */ /* 0x000fe20000000000 */
[----:B------:R-:W-:Y:S01]  /*8fc0*/  IMAD.MOV.U32 R9, RZ, RZ, 0x40000040 ;  /* 0x40000040ff097424 */ /* 0x000fe200078e00ff */
[----:B------:R-:W-:Y:S01]  /*8fd0*/  R2UR UR4, R72 ;  /* 0x00000000480472ca */ /* 0x000fe200000e0000 */
[----:B------:R-:W-:Y:S01]  /*8fe0*/  IMAD.U32 R13, RZ, RZ, UR9 ;  /* 0x00000009ff0d7e24 */ /* 0x000fe2000f8e00ff */
[----:B------:R-:W-:Y:S01]  /*8ff0*/  UMOV UR53, 0x40000040 ;  /* 0x4000004000357882 */ /* 0x000fe20000000000 */
[----:B------:R-:W-:Y:S01]  /*9000*/  UMOV UR49, 0x40000040 ;  /* 0x4000004000317882 */ /* 0x000fe20000000000 */
[----:B------:R-:W-:Y:S01]  /*9010*/  UMOV UR45, 0x40000040 ;  /* 0x40000040002d7882 */ /* 0x000fe20000000000 */
[----:B------:R-:W-:Y:S01]  /*9020*/  UMOV UR41, 0x40000040 ;  /* 0x4000004000297882 */ /* 0x000fe20000000000 */
[----:B------:R-:W-:Y:S01]  /*9030*/  UMOV UR37, 0x40000040 ;  /* 0x4000004000257882 */ /* 0x000fe20000000000 */
[----:B------:R-:W-:Y:S01]  /*9040*/  UIADD3 UR5, UR5, 0x400, URZ ;  /* 0x0000040005057890 */ /* 0x000fe2000fffe03f */
[----:B------:R-:W-:Y:S01]  /*9050*/  IMAD R157, R176, -0x60, R157 ;  /* 0xffffffa0b09d7824 */ /* 0x000fe200078e029d */
[----:B------:R-:W4:Y:S02]  /*9060*/  S2R R73, SR_TID.X ;  /* 0x0000000000497919 */ /* 0x000f240000002100 */
[----:B------:R-:W-:-:S02]  /*9070*/  USHF.R.U32.HI UR5, URZ, 0x4, UR5 ;  /* 0x000000043f057899 */ /* 0x000fc40008011605 */
[----:B------:R-:W-:Y:S02]  /*9080*/  UIADD3 UR4, UR4, 0x22400, URZ ;  /* 0x0002240004047890 */ /* 0x000fe4000fffe03f */
[----:B------:R-:W-:Y:S02]  /*9090*/  ULOP3.LUT UR5, UR5, 0x3fff, URZ, 0xc0, !UPT ;  /* 0x00003fff05057892 */ /* 0x000fe4000f8ec03f */
[----:B------:R-:W-:Y:S02]  /*90a0*/  USHF.R.U32.HI UR4, URZ, 0x4, UR4 ;  /* 0x000000043f047899 */ /* 0x000fe40008011604 */
[----:B------:R-:W-:Y:S02]  /*90b0*/  ULOP3.LUT UR6, UR5, 0x10000, URZ, 0xfc, !UPT ;  /* 0x0001000005067892 */ /* 0x000fe4000f8efc3f */
[----:B------:R-:W-:-:S04]  /*90c0*/  ULOP3.LUT UR4, UR4, 0x3fff, URZ, 0xc0, !UPT ;  /* 0x00003fff04047892 */ /* 0x000fc8000f8ec03f */
[----:B------:R-:W-:Y:S01]  /*90d0*/  IMAD R6, R200, R7, UR6 ;  /* 0x00000006c8067e24 */ /* 0x000fe2000f8e0207 */
[----:B------:R-:W-:Y:S01]  /*90e0*/  ULOP3.LUT UR4, UR4, 0x10000, URZ, 0xfc, !UPT ;  /* 0x0001000004047892 */ /* 0x000fe2000f8efc3f */
[----:B------:R-:W-:Y:S02]  /*90f0*/  IMAD.MOV.U32 R7, RZ, RZ, 0x40000040 ;  /* 0x40000040ff077424 */ /* 0x000fe400078e00ff */
[C---:B------:R-:W-:Y:S01]  /*9100*/  VIADD R8, R6.reuse, 0x2 ;  /* 0x0000000206087836 */ /* 0x040fe20000000000 */
[----:B------:R-:W-:Y:S01]  /*9110*/  R2UR UR10, R6 ;  /* 0x00000000060a72ca */ /* 0x000fe200000e0000 */
[----:B------:R-:W-:Y:S01]  /*9120*/  IMAD.U32 R3, RZ, RZ, UR6 ;  /* 0x00000006ff037e24 */ /* 0x000fe2000f8e00ff */
[----:B------:R-:W-:Y:S01]  /*9130*/  R2UR UR11, R7 ;  /* 0x00000000070b72ca */ /* 0x000fe200000e0000 */
[----:B------:R-:W-:Y:S01]  /*9140*/  UMOV UR8, UR4 ;  /* 0x0000000400087c82 */ /* 0x000fe20008000000 */
[----:B------:R-:W-:Y:S01]  /*9150*/  UIADD3 UR6, UR4, 0x2, URZ ;  /* 0x0000000204067890 */ /* 0x000fe2000fffe03f */
[----:B------:R-:W-:Y:S01]  /*9160*/  IMAD.U32 R12, RZ, RZ, UR8 ;  /* 0x00000008ff0c7e24 */ /* 0x000fe2000f8e00ff */
[----:B------:R-:W-:Y:S01]  /*9170*/  STL [R1+0x58], R3 ;  /* 0x0000580301007387 */ /* 0x000fe20000100800 */
[----:B------:R-:W-:Y:S01]  /*9180*/  UIADD3 UR52, UR4, 0x806, URZ ;  /* 0x0000080604347890 */ /* 0x000fe2000fffe03f */
[----:B------:R-:W-:Y:S01]  /*9190*/  IMAD.MOV.U32 R7, RZ, RZ, 0x40000040 ;  /* 0x40000040ff077424 */ /* 0x000fe200078e00ff */
[----:B------:R-:W-:Y:S01]  /*91a0*/  UIADD3 UR48, UR4, 0xc00, URZ ;  /* 0x00000c0004307890 */ /* 0x000fe2000fffe03f */
[----:B------:R5:W-:Y:S01]  /*91b0*/  STL.64 [R1+0x50], R12 ;  /* 0x0000500c01007387 */ /* 0x000be20000100a00 */
[----:B------:R-:W-:Y:S01]  /*91c0*/  UIADD3 UR44, UR4, 0xc02, URZ ;  /* 0x00000c02042c7890 */ /* 0x000fe2000fffe03f */
[----:B----4-:R-:W-:Y:S01]  /*91d0*/  SHF.R.U32.HI R73, RZ, 0x7, R73 ;  /* 0x00000007ff497819 */ /* 0x010fe20000011649 */
[----:B------:R-:W-:Y:S01]  /*91e0*/  UIADD3 UR40, UR4, 0xc04, URZ ;  /* 0x00000c0404287890 */ /* 0x000fe2000fffe03f */
[----:B------:R-:W-:Y:S01]  /*91f0*/  R2UR UR39, R7 ;  /* 0x00000000072772ca */ /* 0x000fe200000e0000 */
[----:B------:R-:W-:Y:S01]  /*9200*/  HGMMA.64x96x16.F32 R24, gdesc[UR8], R24, gsb0 ;  /* 0x01600000081879f0 */ /* 0x000fe20008000818 */
[----:B------:R-:W-:Y:S01]  /*9210*/  R2UR UR10, R8 ;  /* 0x00000000080a72ca */ /* 0x000fe200000e0000 */
[----:B------:R-:W-:Y:S01]  /*9220*/  UMOV UR8, UR6 ;  /* 0x0000000600087c82 */ /* 0x000fe20008000000 */
[----:B------:R-:W-:Y:S01]  /*9230*/  R2UR UR11, R9 ;  /* 0x00000000090b72ca */ /* 0x000fe200000e0000 */
[----:B------:R-:W-:Y:S01]  /*9240*/  UMOV UR9, 0x40000040 ;  /* 0x4000004000097882 */ /* 0x000fe20000000000 */
[----:B------:R-:W-:Y:S01]  /*9250*/  VIADD R8, R6, 0x4 ;  /* 0x0000000406087836 */ /* 0x000fe20000000000 */
[----:B------:R-:W-:Y:S01]  /*9260*/  UIADD3 UR6, UR4, 0x4, URZ ;  /* 0x0000000404067890 */ /* 0x000fe2000fffe03f */
[----:B------:R-:W-:Y:S01]  /*9270*/  IMAD.MOV.U32 R9, RZ, RZ, 0x40000040 ;  /* 0x40000040ff097424 */ /* 0x000fe200078e00ff */
[----:B------:R-:W-:Y:S01]  /*9280*/  UIADD3 UR36, UR4, 0xc06, URZ ;  /* 0x00000c0604247890 */ /* 0x000fe2000fffe03f */
[----:B-----5:R-:W-:Y:S01]  /*9290*/  IMAD.U32 R12, RZ, RZ, UR8 ;  /* 0x00000008ff0c7e24 */ /* 0x020fe2000f8e00ff */
[----:B------:R-:W-:Y:S01]  /*92a0*/  IADD3 R178, -R73, 0xb, RZ ;  /* 0x0000000b49b27810 */ /* 0x000fe20007ffe1ff */
[----:B------:R-:W-:-:S05]  /*92b0*/  IMAD.U32 R13, RZ, RZ, UR9 ;  /* 0x00000009ff0d7e24 */ /* 0x000fca000f8e00ff */
[----:B------:R4:W-:Y:S01]  /*92c0*/  STL.64 [R1+0x48], R12 ;  /* 0x0000480c01007387 */ /* 0x0009e20000100a00 */
[----:B------:R-:W-:Y:S02]  /*92d0*/  WARPGROUP.DEPBAR.LE gsb0, 0x0 ;  /* 0x00008000000079c5 */ /* 0x000fe40000010000 */
[----:B------:R-:W-:-:S06]  /*92e0*/  WARPGROUP.ARRIVE ;  /* 0x00000000000079c5 */ /* 0x000fcc0000000000 */
[----:B------:R-:W-:Y:S01]  /*92f0*/  HGMMA.64x96x16.F32 R24, gdesc[UR8], R24, gsb0 ;  /* 0x01600000081879f0 */ /* 0x000fe20008000818 */
[----:B------:R-:W-:Y:S01]  /*9300*/  R2UR UR10, R8 ;  /* 0x00000000080a72ca */ /* 0x000fe200000e0000 */
[----:B------:R-:W-:Y:S01]  /*9310*/  UMOV UR8, UR6 ;  /* 0x0000000600087c82 */ /* 0x000fe20008000000 */
[----:B------:R-:W-:Y:S01]  /*9320*/  R2UR UR11, R9 ;  /* 0x00000000090b72ca */ /* 0x000fe200000e0000 */
[----:B------:R-:W-:Y:S01]  /*9330*/  UMOV UR9, 0x40000040 ;  /* 0x4000004000097882 */ /* 0x000fe20000000000 */
[----:B------:R-:W-:Y:S01]  /*9340*/  VIADD R8, R6, 0x6 ;  /* 0x0000000606087836 */ /* 0x000fe20000000000 */
[----:B------:R-:W-:Y:S01]  /*9350*/  UIADD3 UR6, UR4, 0x6, URZ ;  /* 0x0000000604067890 */ /* 0x000fe2000fffe03f */
[----:B------:R-:W-:Y:S02]  /*9360*/  IMAD.MOV.U32 R9, RZ, RZ, 0x40000040 ;  /* 0x40000040ff097424 */ /* 0x000fe400078e00ff */
[----:B----4-:R-:W-:Y:S02]  /*9370*/  IMAD.U32 R12, RZ, RZ, UR8 ;  /* 0x00000008ff0c7e24 */ /* 0x010fe4000f8e00ff */
        /* <DEDUP_REMOVED lines=9> */
[----:B------:R-:W-:Y:S01]  /*9410*/  IMAD.MOV.U32 R9, RZ, RZ, 0x40000040 ;  /* 0x40000040ff097424 */ /* 0x000fe200078e00ff */
[----:B------:R-:W-:Y:S01]  /*9420*/  IADD3 R8, R6, 0x300, RZ ;  /* 0x0000030006087810 */ /* 0x000fe20007ffe0ff */
[----:B------:R-:W-:Y:S01]  /*9430*/  UIADD3 UR6, UR4, 0x400, URZ ;  /* 0x0000040004067890 */ /* 0x000fe2000fffe03f */
        /* <DEDUP_REMOVED lines=78> */
[----:B----4-:R-:W-:Y:S01]  /*9920*/  IMAD.U32 R12, RZ, RZ, UR8 ;  /* 0x00000008ff0c7e24 */ /* 0x010fe2000f8e00ff */
[----:B------:R-:W-:Y:S01]  /*9930*/  ULDC UR4, c[0x0][0xad0] ;  /* 0x0002b40000047ab9 */ /* 0x000fe20000000800 */
        /* <DEDUP_REMOVED lines=9> */
[----:B------:R-:W-:Y:S02]  /*99d0*/  VIADD R8, R6, 0x606 ;  /* 0x0000060606087836 */ /* 0x000fe40000000000 */
[----:B------:R-:W-:Y:S02]  /*99e0*/  IMAD.MOV.U32 R9, RZ, RZ, 0x40000040 ;  /* 0x40000040ff097424 */ /* 0x000fe400078e00ff */
[----:B----4-:R-:W-:Y:S01]  /*99f0*/  IMAD.U32 R12, RZ, RZ, UR8 ;  /* 0x00000008ff0c7e24 */ /* 0x010fe2000f8e00ff */
[----:B------:R-:W-:Y:S01]  /*9a00*/  R2UR UR54, R8 ;  /* 0x00000000083672ca */ /* 0x000fe200000e0000 */
[----:B------:R-:W-:Y:S01]  /*9a10*/  VIADD R8, R6, 0x900 ;  /* 0x0000090006087836 */ /* 0x000fe20000000000 */
[----:B------:R-:W-:Y:S01]  /*9a20*/  R2UR UR55, R9 ;  /* 0x00000000093772ca */ /* 0x000fe200000e0000 */
[----:B------:R-:W-:-:S02]  /*9a30*/  IMAD.MOV.U32 R9, RZ, RZ, 0x40000040 ;  /* 0x40000040ff097424 */ /* 0x000fc400078e00ff */
[----:B------:R-:W-:Y:S01]  /*9a40*/  IMAD.U32 R13, RZ, RZ, UR9 ;  /* 0x00000009ff0d7e24 */ /* 0x000fe2000f8e00ff */
[----:B------:R-:W-:Y:S01]  /*9a50*/  R2UR UR50, R8 ;  /* 0x00000000083272ca */ /* 0x000fe200000e0000 */
[----:B------:R-:W-:Y:S01]  /*9a60*/  VIADD R8, R6, 0x902 ;  /* 0x0000090206087836 */ /* 0x000fe20000000000 */
[----:B------:R-:W-:Y:S01]  /*9a70*/  R2UR UR51, R9 ;  /* 0x00000000093372ca */ /* 0x000fe200000e0000 */
[----:B------:R-:W-:Y:S01]  /*9a80*/  IMAD.MOV.U32 R9, RZ, RZ, 0x40000040 ;  /* 0x40000040ff097424 */ /* 0x000fe200078e00ff */
[----:B------:R4:W-:Y:S02]  /*9a90*/  STL.64 [R1], R12 ;  /* 0x0000000c01007387 */ /* 0x0009e40000100a00 */
[----:B------:R-:W-:Y:S01]  /*9aa0*/  R2UR UR46, R8 ;  /* 0x00000000082e72ca */ /* 0x000fe200000e0000 */
[----:B------:R-:W-:Y:S01]  /*9ab0*/  VIADD R8, R6, 0x904 ;  /* 0x0000090406087836 */ /* 0x000fe20000000000 */
[----:B------:R-:W-:Y:S01]  /*9ac0*/  R2UR UR47, R9 ;  /* 0x00000000092f72ca */ /* 0x000fe200000e0000 */
[----:B------:R-:W-:-:S02]  /*9ad0*/  IMAD.MOV.U32 R9, RZ, RZ, 0x40000040 ;  /* 0x40000040ff097424 */ /* 0x000fc400078e00ff */
[----:B------:R-:W-:Y:S01]  /*9ae0*/  VIADD R6, R6, 0x906 ;  /* 0x0000090606067836 */ /* 0x000fe20000000000 */
[----:B------:R-:W-:Y:S02]  /*9af0*/  R2UR UR42, R8 ;  /* 0x00000000082a72ca */ /* 0x000fe400000e0000 */
        /* <DEDUP_REMOVED lines=16> */
[----:B------:R-:W-:Y:S01]  /*9c00*/  HGMMA.64x96x16.F32 R24, gdesc[UR40], R24, gsb0 ;  /* 0x01600000281879f0 */ /* 0x000fe20008000818 */
[----:B------:R-:W-:Y:S01]  /*9c10*/  ULOP3.LUT UR42, UR5, 0x3000000, URZ, 0xfc, !UPT ;  /* 0x03000000052a7892 */ /* 0x000fe2000f8efc3f */
[----:B------:R-:W-:Y:S01]  /*9c20*/  ULDC UR43, c[0x0][0xa80] ;  /* 0x0002a000002b7ab9 */ /* 0x000fe20000000800 */
[----:B------:R-:W-:Y:S02]  /*9c30*/  WARPGROUP.DEPBAR.LE gsb0, 0x0 ;  /* 0x00008000000079c5 */ /* 0x000fe40000010000 */
[----:B------:R-:W-:-:S06]  /*9c40*/  WARPGROUP.ARRIVE ;  /* 0x00000000000079c5 */ /* 0x000fcc0000000000 */
        /* <DEDUP_REMOVED lines=9> */
[----:B------:R-:W-:Y:S01]  /*9ce0*/  FMUL.FTZ R20, R31, UR4 ;  /* 0x000000041f147c20 */ /* 0x000fe20008410000 */
[----:B------:R-:W5:Y:S01]  /*9cf0*/  MUFU.TANH R6, R6 ;  /* 0x0000000600067308 */ /* 0x000f620000002400 */
[----:B------:R-:W-:Y:S01]  /*9d00*/  FMUL.FTZ R9, R29, UR4 ;  /* 0x000000041d097c20 */ /* 0x000fe20008410000 */
[----:B0123--:R-:W-:Y:S01]  /*9d10*/  FMUL.FTZ R11, R27, UR4 ;  /* 0x000000041b0b7c20 */ /* 0x00ffe20008410000 */
[----:B------:R-:W-:Y:S01]  /*9d20*/  FMUL.FTZ R25, R36, UR4 ;  /* 0x0000000424197c20 */ /* 0x000fe20008410000 */
[----:B----4-:R-:W-:Y:S01]  /*9d30*/  FMUL.FTZ R13, R32, UR4 ;  /* 0x00000004200d7c20 */ /* 0x010fe20008410000 */
[----:B------:R-:W-:Y:S01]  /*9d40*/  IADD3 R36, -R230, 0x60, R157 ;  /* 0x00000060e6247810 */ /* 0x000fe20007ffe19d */
[----:B------:R-:W-:Y:S01]  /*9d50*/  FMUL.FTZ R12, R33, UR4 ;  /* 0x00000004210c7c20 */ /* 0x000fe20008410000 */
[----:B------:R-:W-:Y:S01]  /*9d60*/  FMUL.FTZ R27, R34, UR4 ;  /* 0x00000004221b7c20 */ /* 0x000fe20008410000 */
[----:B------:R-:W0:Y:S01]  /*9d70*/  MUFU.TANH R7, R7 ;  /* 0x0000000700077308 */ /* 0x000e220000002400 */
[C---:B------:R-:W-:Y:S01]  /*9d80*/  ISETP.GT.AND P2, PT, R36.reuse, RZ, PT ;  /* 0x000000ff2400720c */ /* 0x040fe20003f44270 */
[----:B------:R-:W-:Y:S01]  /*9d90*/  FMUL.FTZ R26, R35, UR4 ;  /* 0x00000004231a7c20 */ /* 0x000fe20008410000 */
[----:B------:R-:W-:Y:S01]  /*9da0*/  ISETP.GT.AND P3, PT, R36, 0x1, PT ;  /* 0x000000012400780c */ /* 0x000fe20003f64270 */
[----:B------:R-:W-:Y:S01]  /*9db0*/  FMUL.FTZ R29, R41, UR4 ;  /* 0x00000004291d7c20 */ /* 0x000fe20008410000 */
[----:B------:R-:W-:Y:S01]  /*9dc0*/  FMUL.FTZ R35, R42, UR4 ;  /* 0x000000042a237c20 */ /* 0x000fe20008410000 */
[----:B------:R-:W-:Y:S01]  /*9dd0*/  ISETP.GT.AND P4, PT, R36, 0x8, PT ;  /* 0x000000082400780c */ /* 0x000fe20003f84270 */
[----:B------:R-:W-:Y:S01]  /*9de0*/  FMUL.FTZ R24, R37, UR4 ;  /* 0x0000000425187c20 */ /* 0x000fe20008410000 */
[----:B------:R-:W1:Y:S01]  /*9df0*/  MUFU.TANH R21, R21 ;  /* 0x0000001500157308 */ /* 0x000e620000002400 */
[----:B-----5:R-:W-:Y:S01]  /*9e00*/  FSEL R41, R6, -INF , P2 ;  /* 0xff80000006297808 */ /* 0x020fe20001000000 */
[----:B------:R-:W-:Y:S01]  /*9e10*/  FMUL.FTZ R30, R39, UR4 ;  /* 0x00000004271e7c20 */ /* 0x000fe20008410000 */
[----:B------:R-:W-:Y:S01]  /*9e20*/  FMUL.FTZ R39, R46, UR4 ;  /* 0x000000042e277c20 */ /* 0x000fe20008410000 */
[----:B------:R-:W-:Y:S01]  /*9e30*/  ISETP.GT.AND P5, PT, R36, 0x9, PT ;  /* 0x000000092400780c */ /* 0x000fe20003fa4270 */
        /* <DEDUP_REMOVED lines=14> */
[----:B------:R-:W-:Y:S01]  /*9f20*/  FMNMX.FTZ R21, R41, R42, !PT ;  /* 0x0000002a29157209 */ /* 0x000fe20007810000 */
[----:B------:R-:W-:Y:S01]  /*9f30*/  FMUL.FTZ R47, R51, UR4 ;  /* 0x00000004332f7c20 */ /* 0x000fe20008410000 */
[----:B------:R-:W-:Y:S01]  /*9f40*/  FMUL.FTZ R51, R56, UR4 ;  /* 0x0000000438337c20 */ /* 0x000fe20008410000 */
[----:B------:R-:W-:Y:S01]  /*9f50*/  FMUL.FTZ R38, R49, UR4 ;  /* 0x0000000431267c20 */ /* 0x000fe20008410000 */
[----:B------:R-:W-:Y:S01]  /*9f60*/  FMUL.FTZ R49, R55, UR4 ;  /* 0x0000000437317c20 */ /* 0x000fe20008410000 */
[----:B------:R-:W1:Y:S01]  /*9f70*/  MUFU.TANH R20, R20 ;  /* 0x0000001400147308 */ /* 0x000e620000002400 */
[----:B--2---:R-:W-:Y:S01]  /*9f80*/  FSEL R46, R8, -INF , P4 ;  /* 0xff800000082e7808 */ /* 0x004fe20002000000 */
[----:B------:R-:W-:Y:S01]  /*9f90*/  FMUL.FTZ R60, R60, UR4 ;  /* 0x000000043c3c7c20 */ /* 0x000fe20008410000 */
[----:B------:R-:W-:Y:S01]  /*9fa0*/  ISETP.GT.AND P4, PT, R36, 0x18, PT ;  /* 0x000000182400780c */ /* 0x000fe20003f84270 */
[----:B------:R-:W-:Y:S01]  /*9fb0*/  FMUL.FTZ R55, R58, UR4 ;  /* 0x000000043a377c20 */ /* 0x000fe20008410000 */
[----:B------:R-:W-:Y:S01]  /*9fc0*/  FMNMX.FTZ R21, R46, R21, !PT ;  /* 0x000000152e157209 */ /* 0x000fe20007810000 */
[----:B------:R-:W-:Y:S01]  /*9fd0*/  FMUL.FTZ R44, R53, UR4 ;  /* 0x00000004352c7c20 */ /* 0x000fe20008410000 */
[----:B------:R-:W-:Y:S01]  /*9fe0*/  FMUL.FTZ R53, R57, UR4 ;  /* 0x0000000439357c20 */ /* 0x000fe20008410000 */
[----:B------:R-:W2:Y:S01]  /*9ff0*/  MUFU.TANH R9, R9 ;  /* 0x0000000900097308 */ /* 0x000ea20000002400 */
[----:B0-----:R-:W-:Y:S01]  /*a000*/  FSEL R3, R3, -INF , P2 ;  /* 0xff80000003037808 */ /* 0x001fe20001000000 */
[----:B------:R-:W-:Y:S01]  /*a010*/  FMUL.FTZ R57, R59, UR4 ;  /* 0x000000043b397c20 */ /* 0x000fe20008410000 */
[----:B------:R-:W-:Y:S01]  /*a020*/  ISETP.GT.AND P2, PT, R36, 0x10, PT ;  /* 0x000000102400780c */ /* 0x000fe20003f44270 */
        /* <DEDUP_REMOVED lines=9> */
[----:B------:R-:W-:Y:S01]  /*a0c0*/  FMUL.FTZ R66, R66, UR4 ;  /* 0x0000000442427c20 */ /* 0x000fe20008410000 */
[----:B------:R-:W-:Y:S01]  /*a0d0*/  FMUL.FTZ R67, R67, UR4 ;  /* 0x0000000443437c20 */ /* 0x000fe20008410000 */
[----:B------:R-:W-:Y:S01]  /*a0e0*/  FMUL.FTZ R70, R70, UR4 ;  /* 0x0000000446467c20 */ /* 0x000fe20008410000 */
[----:B------:R-:W1:Y:S01]  /*a0f0*/  MUFU.TANH R25, R25 ;  /* 0x0000001900197308 */ /* 0x000e620000002400 */
[----:B--2---:R-:W-:Y:S01]  /*a100*/  FSEL R20, R9, -INF , P5 ;  /* 0xff80000009147808 */ /* 0x004fe20002800000 */
[----:B------:R-:W-:Y:S01]  /*a110*/  FMUL.FTZ R71, R71, UR4 ;  /* 0x0000000447477c20 */ /* 0x000fe20008410000 */
[----:B------:R-:W-:-:S05]  /*a120*/  ISETP.GT.AND P5, PT, R36, 0x19, PT ;  /* 0x000000192400780c */ /* 0x000fca0003fa4270 */
[----:B------:R-:W2:Y:S01]  /*a130*/  MUFU.TANH R13, R13 ;  /* 0x0000000d000d7308 */ /* 0x000ea20000002400 */
[----:B0-----:R-:W-:Y:S02]  /*a140*/  FSEL R6, R11, -INF , P3 ;  /* 0xff8000000b067808 */ /* 0x001fe40001800000 */
[----:B------:R-:W-:-:S05]  /*a150*/  ISETP.GT.AND P3, PT, R36, 0x11, PT ;  /* 0x000000112400780c */ /* 0x000fca0003f64270 */
[----:B------:R-:W0:Y:S01]  /*a160*/  MUFU.TANH R12, R12 ;  /* 0x0000000c000c7308 */ /* 0x000e220000002400 */
[----:B-1----:R-:W-:Y:S02]  /*a170*/  FSEL R54, R25, -INF , P4 ;  /* 0xff80000019367808 */ /* 0x002fe40002000000 */
[----:B------:R-:W-:-:S05]  /*a180*/  FMNMX.FTZ R25, R20, R21, !PT ;  /* 0x0000001514197209 */ /* 0x000fca0007810000 */
[----:B------:R-:W1:Y:S01]  /*a190*/  MUFU.TANH R27, R27 ;  /* 0x0000001b001b7308 */ /* 0x000e620000002400 */
[----:B--2---:R-:W-:-:S04]  /*a1a0*/  FSEL R48, R13, -INF , P2 ;  /* 0xff8000000d307808 */ /* 0x004fc80001000000 */
[----:B------:R-:W-:-:S03]  /*a1b0*/  FMNMX.FTZ R25, R48, R25, !PT ;  /* 0x0000001930197209 */ /* 0x000fc60007810000 */
[----:B------:R-:W2:Y:S01]  /*a1c0*/  MUFU.TANH R24, R24 ;  /* 0x0000001800187308 */ /* 0x000ea20000002400 */
[----:B0-----:R-:W-:-:S07]  /*a1d0*/  FSEL R52, R12, -INF , P3 ;  /* 0xff8000000c347808 */ /* 0x001fce0001800000 */
[----:B------:R-:W0:Y:S01]  /*a1e0*/  MUFU.TANH R26, R26 ;  /* 0x0000001a001a7308 */ /* 0x000e220000002400 */
[----:B-1----:R-:W-:Y:S02]  /*a1f0*/  FSEL R9, R27, -INF , P2 ;  /* 0xff8000001b097808 */ /* 0x002fe40001000000 */
[----:B------:R-:W-:Y:S02]  /*a200*/  FMNMX.FTZ R27, R52, R25, !PT ;  /* 0x00000019341b7209 */ /* 0x000fe40007810000 */
[----:B------:R-:W-:Y:S02]  /*a210*/  ISETP.GT.AND P2, PT, R36, 0x20, PT ;  /* 0x000000202400780c */ /* 0x000fe40003f44270 */
[----:B------:R-:W-:Y:S01]  /*a220*/  FMNMX.FTZ R27, R54, R27, !PT ;  /* 0x0000001b361b7209 */ /* 0x000fe20007810000 */
[----:B------:R-:W1:Y:S01]  /*a230*/  MUFU.TANH R28, R28 ;  /* 0x0000001c001c7308 */ /* 0x000e620000002400 */
[----:B--2---:R-:W-:-:S04]  /*a240*/  FSEL R56, R24, -INF , P5 ;  /* 0xff80000018387808 */ /* 0x004fc80002800000 */
[----:B------:R-:W-:-:S03]  /*a250*/  FMNMX.FTZ R27, R56, R27, !PT ;  /* 0x0000001b381b7209 */ /* 0x000fc60007810000 */
[----:B------:R-:W2:Y:S01]  /*a260*/  MUFU.TANH R31, R31 ;  /* 0x0000001f001f7308 */ /* 0x000ea20000002400 */
[----:B0-----:R-:W-:Y:S02]  /*a270*/  FSEL R11, R26, -INF , P3 ;  /* 0xff8000001a0b7808 */ /* 0x001fe40001800000 */
[----:B------:R-:W-:-:S05]  /*a280*/  ISETP.GT.AND P3, PT, R36, 0x21, PT ;  /* 0x000000212400780c */ /* 0x000fca0003f64270 */
[----:B------:R-:W-:Y:S01]  /*a290*/  MUFU.TANH R29, R29 ;  /* 0x0000001d001d7308 */ /* 0x000fe20000002400 */
[----:B-1----:R-:W-:-:S07]  /*a2a0*/  FSEL R58, R28, -INF , P2 ;  /* 0xff8000001c3a7808 */ /* 0x002fce0001000000 */
[----:B------:R-:W0:Y:S01]  /*a2b0*/  MUFU.TANH R30, R30 ;  /* 0x0000001e001e7308 */ /* 0x000e220000002400 */
[----:B--2---:R-:W-:Y:S02]  /*a2c0*/  FSEL R12, R31, -INF , P4 ;  /* 0xff8000001f0c7808 */ /* 0x004fe40002000000 */
[----:B------:R-:W-:-:S05]  /*a2d0*/  ISETP.GT.AND P4, PT, R36, 0x28, PT ;  /* 0x000000282400780c */ /* 0x000fca0003f84270 */
[----:B------:R-:W1:Y:S08]  /*a2e0*/  MUFU.TANH R39, R39 ;  /* 0x0000002700277308 */ /* 0x000e700000002400 */
[----:B------:R-:W2:Y:S01]  /*a2f0*/  MUFU.TANH R32, R32 ;  /* 0x0000002000207308 */ /* 0x000ea20000002400 */
[----:B0-----:R-:W-:Y:S02]  /*a300*/  FSEL R21, R30, -INF , P5 ;  /* 0xff8000001e157808 */ /* 0x001fe40002800000 */
[----:B------:R-:W-:-:S05]  /*a310*/  ISETP.GT.AND P5, PT, R36, 0x29, PT ;  /* 0x000000292400780c */ /* 0x000fca0003fa4270 */
[----:B------:R-:W0:Y:S01]  /*a320*/  MUFU.TANH R35, R35 ;  /* 0x0000002300237308 */ /* 0x000e220000002400 */
[----:B-1----:R-:W-:-:S07]  /*a330*/  FSEL R26, R39, -INF , P4 ;  /* 0xff800000271a7808 */ /* 0x002fce0002000000 */
[----:B------:R-:W-:Y:S01]  /*a340*/  MUFU.TANH R40, R40 ;  /* 0x0000002800287308 */ /* 0x000fe20000002400 */
[----:B--2---:R-:W-:Y:S02]  /*a350*/  FSEL R39, R32, -INF , P4 ;  /* 0xff80000020277808 */ /* 0x004fe40002000000 */
[----:B------:R-:W-:-:S05]  /*a360*/  ISETP.GT.AND P4, PT, R36, 0x38, PT ;  /* 0x000000382400780c */ /* 0x000fca0003f84270 */
[----:B------:R-:W-:Y:S01]  /*a370*/  MUFU.TANH R33, R33 ;  /* 0x0000002100217308 */ /* 0x000fe20000002400 */
[----:B0-----:R-:W-:Y:S02]  /*a380*/  FSEL R24, R35, -INF , P2 ;  /* 0xff80000023187808 */ /* 0x001fe40001000000 */
[----:B------:R-:W-:-:S05]  /*a390*/  ISETP.GT.AND P2, PT, R36, 0x30, PT ;  /* 0x000000302400780c */ /* 0x000fca0003f44270 */
[----:B------:R-:W0:Y:S08]  /*a3a0*/  MUFU.TANH R34, R34 ;  /* 0x0000002200227308 */ /* 0x000e300000002400 */
[----:B------:R-:W1:Y:S08]  /*a3b0*/  MUFU.TANH R37, R37 ;  /* 0x0000002500257308 */ /* 0x000e700000002400 */
[----:B------:R2:W-:Y:S01]  /*a3c0*/  MUFU.TANH R13, R60 ;  /* 0x0000003c000d7308 */ /* 0x0005e20000002400 */
[----:B0-----:R-:W-:-:S07]  /*a3d0*/  FSEL R25, R34, -INF , P3 ;  /* 0xff80000022197808 */ /* 0x001fce0001800000 */
[----:B------:R-:W0:Y:S01]  /*a3e0*/  MUFU.TANH R38, R38 ;  /* 0x0000002600267308 */ /* 0x000e220000002400 */
[----:B--2---:R-:W-:Y:S02]  /*a3f0*/  FSEL R60, R29, -INF , P3 ;  /* 0xff8000001d3c7808 */ /* 0x004fe40001800000 */
[----:B------:R-:W-:Y:S02]  /*a400*/  FMNMX.FTZ R29, R58, R27, !PT ;  /* 0x0000001b3a1d7209 */ /* 0x000fe40007810000 */
[----:B------:R-:W-:Y:S02]  /*a410*/  FSEL R27, R40, -INF , P5 ;  /* 0xff800000281b7808 */ /* 0x000fe40002800000 */
[----:B------:R-:W-:Y:S01]  /*a420*/  FMNMX.FTZ R30, R60, R29, !PT ;  /* 0x0000001d3c1e7209 */ /* 0x000fe20007810000 */
[----:B------:R-:W2:Y:S01]  /*a430*/  MUFU.TANH R45, R45 ;  /* 0x0000002d002d7308 */ /* 0x000ea20000002400 */
[----:B------:R-:W-:Y:S02]  /*a440*/  FSEL R40, R33, -INF , P5 ;  /* 0xff80000021287808 */ /* 0x000fe40002800000 */
[----:B------:R-:W-:-:S02]  /*a450*/  FMNMX.FTZ R29, R39, R30, !PT ;  /* 0x0000001e271d7209 */ /* 0x000fc40007810000 */
[----:B------:R-:W-:Y:S02]  /*a460*/  ISETP.GT.AND P3, PT, R36, 0x31, PT ;  /* 0x000000312400780c */ /* 0x000fe40003f64270 */
[----:B-1----:R-:W-:Y:S01]  /*a470*/  FSEL R37, R37, -INF , P2 ;  /* 0xff80000025257808 */ /* 0x002fe20001000000 */
[----:B------:R-:W1:Y:S01]  /*a480*/  MUFU.TANH R43, R43 ;  /* 0x0000002b002b7308 */ /* 0x000e620000002400 */
[----:B------:R-:W-:Y:S02]  /*a490*/  FMNMX.FTZ R30, R40, R29, !PT ;  /* 0x0000001d281e7209 */ /* 0x000fe40007810000 */
[----:B0-----:R-:W-:Y:S02]  /*a4a0*/  FSEL R38, R38, -INF , P3 ;  /* 0xff80000026267808 */ /* 0x001fe40001800000 */
[----:B------:R-:W-:Y:S02]  /*a4b0*/  FMNMX.FTZ R31, R37, R30, !PT ;  /* 0x0000001e251f7209 */ /* 0x000fe40007810000 */
[----:B------:R-:W-:Y:S01]  /*a4c0*/  ISETP.GT.AND P5, PT, R36, 0x39, PT ;  /* 0x000000392400780c */ /* 0x000fe20003fa4270 */
[----:B------:R-:W0:Y:S01]  /*a4d0*/  MUFU.TANH R44, R44 ;  /* 0x0000002c002c7308 */ /* 0x000e220000002400 */
[----:B--2---:R-:W-:-:S02]  /*a4e0*/  FSEL R28, R45, -INF , P2 ;  /* 0xff8000002d1c7808 */ /* 0x004fc40001000000 */
[----:B------:R-:W-:Y:S02]  /*a4f0*/  FMNMX.FTZ R32, R38, R31, !PT ;  /* 0x0000001f26207209 */ /* 0x000fe40007810000 */
[----:B------:R-:W-:-:S03]  /*a500*/  ISETP.GT.AND P2, PT, R36, 0x40, PT ;  /* 0x000000402400780c */ /* 0x000fc60003f44270 */
[----:B------:R-:W2:Y:S01]  /*a510*/  MUFU.TANH R47, R47 ;  /* 0x0000002f002f7308 */ /* 0x000ea20000002400 */
[----:B-1----:R-:W-:-:S04]  /*a520*/  FSEL R45, R43, -INF , P4 ;  /* 0xff8000002b2d7808 */ /* 0x002fc80002000000 */
[----:B------:R-:W-:-:S03]  /*a530*/  FMNMX.FTZ R33, R45, R32, !PT ;  /* 0x000000202d217209 */ /* 0x000fc60007810000 */
[----:B------:R-:W1:Y:S01]  /*a540*/  MUFU.TANH R51, R51 ;  /* 0x0000003300337308 */ /* 0x000e620000002400 */
[----:B0-----:R-:W-:-:S04]  /*a550*/  FSEL R44, R44, -INF , P5 ;  /* 0xff8000002c2c7808 */ /* 0x001fc80002800000 */
[----:B------:R-:W-:-:S03]  /*a560*/  FMNMX.FTZ R32, R44, R33, !PT ;  /* 0x000000212c207209 */ /* 0x000fc60007810000 */
[----:B------:R-:W0:Y:S01]  /*a570*/  MUFU.TANH R50, R50 ;  /* 0x0000003200327308 */ /* 0x000e220000002400 */
[----:B--2---:R-:W-:Y:S02]  /*a580*/  FSEL R29, R47, -INF , P3 ;  /* 0xff8000002f1d7808 */ /* 0x004fe40001800000 */
[----:B------:R-:W-:-:S05]  /*a590*/  ISETP.GT.AND P3, PT, R36, 0x41, PT ;  /* 0x000000412400780c */ /* 0x000fca0003f64270 */
[----:B------:R-:W2:Y:S01]  /*a5a0*/  MUFU.TANH R53, R53 ;  /* 0x0000003500357308 */ /* 0x000ea20000002400 */
[----:B-1----:R-:W-:-:S04]  /*a5b0*/  FSEL R47, R51, -INF , P2 ;  /* 0xff800000332f7808 */ /* 0x002fc80001000000 */
[----:B------:R-:W-:-:S03]  /*a5c0*/  FMNMX.FTZ R33, R47, R32, !PT ;  /* 0x000000202f217209 */ /* 0x000fc60007810000 */
[----:B------:R-:W1:Y:S01]  /*a5d0*/  MUFU.TANH R49, R49 ;  /* 0x0000003100317308 */ /* 0x000e620000002400 */
[----:B0-----:R-:W-:Y:S02]  /*a5e0*/  FSEL R30, R50, -INF , P4 ;  /* 0xff800000321e7808 */ /* 0x001fe40002000000 */
[----:B------:R-:W-:-:S04]  /*a5f0*/  ISETP.GT.AND P4, PT, R36, 0x48, PT ;  /* 0x000000482400780c */ /* 0x000fc80003f84270 */
[----:B------:R-:W-:Y:S01]  /*a600*/  FSEL R61, R13, -INF , P4 ;  /* 0xff8000000d3d7808 */ /* 0x000fe20002000000 */
[----:B------:R-:W0:Y:S01]  /*a610*/  MUFU.TANH R55, R55 ;  /* 0x0000003700377308 */ /* 0x000e220000002400 */
[----:B--2---:R-:W-:-:S04]  /*a620*/  FSEL R50, R53, -INF , P3 ;  /* 0xff80000035327808 */ /* 0x004fc80001800000 */
[----:B------:R-:W-:-:S03]  /*a630*/  FMNMX.FTZ R34, R50, R33, !PT ;  /* 0x0000002132227209 */ /* 0x000fc60007810000 */
[----:B------:R-:W-:Y:S01]  /*a640*/  MUFU.TANH R59, R59 ;  /* 0x0000003b003b7308 */ /* 0x000fe20000002400 */
[----:B-1----:R-:W-:Y:S02]  /*a650*/  FSEL R31, R49, -INF , P5 ;  /* 0xff800000311f7808 */ /* 0x002fe40002800000 */
[----:B------:R-:W-:Y:S02]  /*a660*/  ISETP.GT.AND P5, PT, R36, 0x49, PT ;  /* 0x000000492400780c */ /* 0x000fe40003fa4270 */
[----:B------:R-:W-:-:S03]  /*a670*/  FMNMX.FTZ R13, R61, R34, !PT ;  /* 0x000000223d0d7209 */ /* 0x000fc60007810000 */
[----:B------:R-:W1:Y:S01]  /*a680*/  MUFU.TANH R57, R57 ;  /* 0x0000003900397308 */ /* 0x000e620000002400 */
[----:B0-----:R-:W-:Y:S02]  /*a690*/  FSEL R32, R55, -INF , P2 ;  /* 0xff80000037207808 */ /* 0x001fe40001000000 */
[----:B------:R-:W-:-:S05]  /*a6a0*/  ISETP.GT.AND P2, PT, R36, 0x50, PT ;  /* 0x000000502400780c */ /* 0x000fca0003f44270 */
[----:B------:R-:W-:Y:S08]  /*a6b0*/  MUFU.TANH R64, R64 ;  /* 0x0000004000407308 */ /* 0x000ff00000002400 */
[----:B------:R0:W2:Y:S01]  /*a6c0*/  MUFU.TANH R35, R62 ;  /* 0x0000003e00237308 */ /* 0x0000a20000002400 */
[----:B-1----:R-:W-:Y:S02]  /*a6d0*/  FSEL R34, R57, -INF , P3 ;  /* 0xff80000039227808 */ /* 0x002fe40001800000 */
[----:B------:R-:W-:-:S05]  /*a6e0*/  ISETP.GT.AND P3, PT, R36, 0x51, PT ;  /* 0x000000512400780c */ /* 0x000fca0003f64270 */
[----:B------:R-:W1:Y:S01]  /*a6f0*/  MUFU.TANH R65, R65 ;  /* 0x0000004100417308 */ /* 0x000e620000002400 */
[----:B0-----:R-:W-:-:S04]  /*a700*/  FSEL R62, R59, -INF , P5 ;  /* 0xff8000003b3e7808 */ /* 0x001fc80002800000 */
[----:B------:R-:W-:-:S03]  /*a710*/  FMNMX.FTZ R74, R62, R13, !PT ;  /* 0x0000000d3e4a7209 */ /* 0x000fc60007810000 */
[----:B------:R0:W3:Y:S01]  /*a720*/  MUFU.TANH R72, R63 ;  /* 0x0000003f00487308 */ /* 0x0000e20000002400 */
[----:B--2---:R-:W-:Y:S02]  /*a730*/  FSEL R35, R35, -INF , P4 ;  /* 0xff80000023237808 */ /* 0x004fe40002000000 */
[----:B------:R-:W-:-:S05]  /*a740*/  ISETP.GT.AND P4, PT, R36, 0x58, PT ;  /* 0x000000582400780c */ /* 0x000fca0003f84270 */
[----:B------:R-:W2:Y:S01]  /*a750*/  MUFU.TANH R68, R68 ;  /* 0x0000004400447308 */ /* 0x000ea20000002400 */
[----:B0-----:R-:W-:Y:S02]  /*a760*/  FSEL R63, R64, -INF , P2 ;  /* 0xff800000403f7808 */ /* 0x001fe40001000000 */
[----:B-1----:R-:W-:Y:S02]  /*a770*/  FSEL R64, R65, -INF , P3 ;  /* 0xff80000041407808 */ /* 0x002fe40001800000 */
[----:B------:R-:W-:-:S03]  /*a780*/  FMNMX.FTZ R13, R63, R74, !PT ;  /* 0x0000004a3f0d7209 */ /* 0x000fc60007810000 */
[----:B------:R-:W0:Y:S01]  /*a790*/  MUFU.TANH R69, R69 ;  /* 0x0000004500457308 */ /* 0x000e220000002400 */
[----:B---3--:R-:W-:Y:S01]  /*a7a0*/  FSEL R33, R72, -INF , P5 ;  /* 0xff80000048217808 */ /* 0x008fe20002800000 */
[----:B------:R1:W-:Y:S06]  /*a7b0*/  BAR.ARV R178, 0x100 ;  /* 0x000400b20000751d */ /* 0x0003ec0000002000 */
[----:B------:R-:W-:Y:S01]  /*a7c0*/  ISETP.GT.AND P5, PT, R36, 0x59, PT ;  /* 0x000000592400780c */ /* 0x000fe20003fa4270 */
[----:B------:R-:W-:Y:S01]  /*a7d0*/  MUFU.TANH R66, R66 ;  /* 0x0000004200427308 */ /* 0x000fe20000002400 */
[----:B--2---:R-:W-:-:S02]  /*a7e0*/  FSEL R36, R68, -INF , P4 ;  /* 0xff80000044247808 */ /* 0x004fc40002000000 */
[----:B------:R-:W-:-:S04]  /*a7f0*/  FMNMX.FTZ R13, R64, R13, !PT ;  /* 0x0000000d400d7209 */ /* 0x000fc80007810000 */
[----:B------:R-:W-:Y:S01]  /*a800*/  FMNMX.FTZ R68, R36, R13, !PT ;  /* 0x0000000d24447209 */ /* 0x000fe20007810000 */
[----:B------:R-:W2:Y:S01]  /*a810*/  MUFU.TANH R67, R67 ;  /* 0x0000004300437308 */ /* 0x000ea20000002400 */
[----:B0-----:R-:W-:-:S04]  /*a820*/  FSEL R65, R69, -INF , P5 ;  /* 0xff80000045417808 */ /* 0x001fc80002800000 */
[----:B------:R-:W-:-:S03]  /*a830*/  FMNMX.FTZ R68, R65, R68, !PT ;  /* 0x0000004441447209 */ /* 0x000fc60007810000 */
[----:B------:R-:W0:Y:S02]  /*a840*/  MUFU.TANH R70, R70 ;  /* 0x0000004600467308 */ /* 0x000e240000002400 */
[----:B------:R-:W3:Y:S06]  /*a850*/  SHFL.BFLY PT, R13, R68, 0x2, 0x1f ;  /* 0x0c401f00440d7f89 */ /* 0x000eec00000e0000 */
[----:B------:R-:W4:Y:S01]  /*a860*/  MUFU.TANH R71, R71 ;  /* 0x0000004700477308 */ /* 0x000f220000002400 */
[----:B---3--:R-:W-:Y:S02]  /*a870*/  FMNMX.FTZ R43, R68, R13, !PT ;  /* 0x0000000d442b7209 */ /* 0x008fe40007810000 */
[----:B------:R-:W-:-:S03]  /*a880*/  FMNMX.FTZ R68, R3, R6, !PT ;  /* 0x0000000603447209 */ /* 0x000fc60007810000 */
[----:B------:R-:W3:Y:S02]  /*a890*/  SHFL.BFLY PT, R72, R43, 0x1, 0x1f ;  /* 0x0c201f002b487f89 */ /* 0x000ee400000e0000 */
[----:B---3--:R-:W-:Y:S02]  /*a8a0*/  FMNMX.FTZ R13, R43, R72, !PT ;  /* 0x000000482b0d7209 */ /* 0x008fe40007810000 */
[----:B------:R-:W-:Y:S02]  /*a8b0*/  FMNMX.FTZ R43, R7, R68, !PT ;  /* 0x00000044072b7209 */ /* 0x000fe40007810000 */
[C---:B------:R-:W-:Y:S01]  /*a8c0*/  FSETP.NEU.FTZ.AND P6, PT, R13.reuse, -INF , PT ;  /* 0xff8000000d00780b */ /* 0x040fe20003fdd000 */
[----:B------:R-:W-:Y:S01]  /*a8d0*/  FMUL.FTZ R69, R13, UR38 ;  /* 0x000000260d457c20 */ /* 0x000fe20008410000 */
[----:B------:R-:W-:-:S04]  /*a8e0*/  FMNMX.FTZ R68, R8, R43, !PT ;  /* 0x0000002b08447209 */ /* 0x000fc80007810000 */
[----:B------:R-:W-:Y:S02]  /*a8f0*/  FSEL R69, R69, RZ, P6 ;  /* 0x000000ff45457208 */ /* 0x000fe40003000000 */
[----:B------:R-:W-:-:S03]  /*a900*/  FMNMX.FTZ R68, R9, R68, !PT ;  /* 0x0000004409447209 */ /* 0x000fc60007810000 */
[--C-:B------:R-:W-:Y:S01]  /*a910*/  FFMA.FTZ R152, R41, UR38, -R69.reuse ;  /* 0x0000002629987c23 */ /* 0x100fe20008010845 */
[----:B------:R-:W-:Y:S01]  /*a920*/  FMNMX.FTZ R41, R11, R68, !PT ;  /* 0x000000440b297209 */ /* 0x000fe20007810000 */
[--C-:B------:R-:W-:Y:S01]  /*a930*/  FFMA.FTZ R55, R42, UR38, -R69.reuse ;  /* 0x000000262a377c23 */ /* 0x100fe20008010845 */
[--C-:B------:R-:W-:Y:S01]  /*a940*/  FFMA.FTZ R57, R20, UR38, -R69.reuse ;  /* 0x0000002614397c23 */ /* 0x100fe20008010845 */
[--C-:B------:R-:W-:Y:S01]  /*a950*/  FFMA.FTZ R154, R46, UR38, -R69.reuse ;  /* 0x000000262e9a7c23 */ /* 0x100fe20008010845 */
[----:B------:R-:W-:Y:S01]  /*a960*/  FMNMX.FTZ R42, R12, R41, !PT ;  /* 0x000000290c2a7209 */ /* 0x000fe20007810000 */
[--C-:B------:R-:W-:Y:S01]  /*a970*/  FFMA.FTZ R156, R48, UR38, -R69.reuse ;  /* 0x00000026309c7c23 */ /* 0x100fe20008010845 */
[----:B--2---:R-:W-:Y:S01]  /*a980*/  FSEL R46, R67, -INF , P3 ;  /* 0xff800000432e7808 */ /* 0x004fe20001800000 */
[--C-:B------:R-:W-:Y:S01]  /*a990*/  FFMA.FTZ R59, R52, UR38, -R69.reuse ;  /* 0x00000026343b7c23 */ /* 0x100fe20008010845 */
[----:B------:R-:W-:Y:S01]  /*a9a0*/  FMNMX.FTZ R41, R21, R42, !PT ;  /* 0x0000002a15297209 */ /* 0x000fe20007810000 */
[--C-:B------:R-:W-:Y:S01]  /*a9b0*/  FFMA.FTZ R164, R37, UR38, -R69.reuse ;  /* 0x0000002625a47c23 */ /* 0x100fe20008010845 */
[----:B0-----:R-:W-:Y:S01]  /*a9c0*/  FSEL R48, R70, -INF , P4 ;  /* 0xff80000046307808 */ /* 0x001fe20002000000 */
[--C-:B------:R-:W-:Y:S01]  /*a9d0*/  FFMA.FTZ R170, R61, UR38, -R69.reuse ;  /* 0x000000263daa7c23 */ /* 0x100fe20008010845 */
[----:B------:R-:W-:Y:S01]  /*a9e0*/  FMNMX.FTZ R42, R24, R41, !PT ;  /* 0x00000029182a7209 */ /* 0x000fe20007810000 */
[--C-:B------:R-:W-:Y:S01]  /*a9f0*/  FFMA.FTZ R174, R36, UR38, -R69.reuse ;  /* 0x0000002624ae7c23 */ /* 0x100fe20008010845 */
[----:B----4-:R-:W-:Y:S01]  /*aa00*/  FSEL R52, R71, -INF , P5 ;  /* 0xff80000047347808 */ /* 0x010fe20002800000 */
[----:B------:R-:W-:Y:S01]  /*aa10*/  MUFU.EX2 R152, R152 ;  /* 0x0000009800987308 */ /* 0x000fe20000000800 */
[----:B------:R-:W-:Y:S01]  /*aa20*/  FMNMX.FTZ R41, R25, R42, !PT ;  /* 0x0000002a19297209 */ /* 0x000fe20007810000 */
[--C-:B------:R-:W-:Y:S01]  /*aa30*/  FFMA.FTZ R49, R38, UR38, -R69.reuse ;  /* 0x0000002626317c23 */ /* 0x100fe20008010845 */
[----:B------:R-:W-:Y:S01]  /*aa40*/  FSEL R42, R66, -INF , P2 ;  /* 0xff800000422a7808 */ /* 0x000fe20001000000 */
[--C-:B------:R-:W-:Y:S01]  /*aa50*/  FFMA.FTZ R51, R40, UR38, -R69.reuse ;  /* 0x0000002628337c23 */ /* 0x100fe20008010845 */
[----:B------:R-:W-:Y:S01]  /*aa60*/  FMNMX.FTZ R20, R26, R41, !PT ;  /* 0x000000291a147209 */ /* 0x000fe20007810000 */
[--C-:B------:R-:W-:Y:S01]  /*aa70*/  FFMA.FTZ R158, R54, UR38, -R69.reuse ;  /* 0x00000026369e7c23 */ /* 0x100fe20008010845 */
[--C-:B------:R-:W-:Y:S01]  /*aa80*/  FFMA.FTZ R53, R56, UR38, -R69.reuse ;  /* 0x0000002638357c23 */ /* 0x100fe20008010845 */
[----:B------:R-:W0:Y:S01]  /*aa90*/  MUFU.EX2 R55, R55 ;  /* 0x0000003700377308 */ /* 0x000e220000000800 */
[----:B------:R-:W-:Y:S01]  /*aaa0*/  FMNMX.FTZ R41, R27, R20, !PT ;  /* 0x000000141b297209 */ /* 0x000fe20007810000 */
[--C-:B------:R-:W-:Y:S01]  /*aab0*/  FFMA.FTZ R160, R58, UR38, -R69.reuse ;  /* 0x000000263aa07c23 */ /* 0x100fe20008010845 */
[--C-:B------:R-:W-:Y:S01]  /*aac0*/  FFMA.FTZ R43, R60, UR38, -R69.reuse ;  /* 0x000000263c2b7c23 */ /* 0x100fe20008010845 */
[--C-:B------:R-:W-:Y:S01]  /*aad0*/  FFMA.FTZ R162, R39, UR38, -R69.reuse ;  /* 0x0000002627a27c23 */ /* 0x100fe20008010845 */
[----:B------:R-:W-:Y:S01]  /*aae0*/  FMNMX.FTZ R20, R28, R41, !PT ;  /* 0x000000291c147209 */ /* 0x000fe20007810000 */
[--C-:B------:R-:W-:Y:S01]  /*aaf0*/  FFMA.FTZ R166, R45, UR38, -R69.reuse ;  /* 0x000000262da67c23 */ /* 0x100fe20008010845 */
[--C-:B------:R-:W-:Y:S01]  /*ab00*/  FFMA.FTZ R39, R44, UR38, -R69.reuse ;  /* 0x000000262c277c23 */ /* 0x100fe20008010845 */
[----:B------:R-:W2:Y:S01]  /*ab10*/  MUFU.EX2 R154, R154 ;  /* 0x0000009a009a7308 */ /* 0x000ea20000000800 */
[----:B------:R-:W-:Y:S01]  /*ab20*/  FMNMX.FTZ R41, R29, R20, !PT ;  /* 0x000000141d297209 */ /* 0x000fe20007810000 */
[--C-:B------:R-:W-:Y:S01]  /*ab30*/  FFMA.FTZ R168, R47, UR38, -R69.reuse ;  /* 0x000000262fa87c23 */ /* 0x100fe20008010845 */
[--C-:B------:R-:W-:Y:S01]  /*ab40*/  FFMA.FTZ R45, R50, UR38, -R69.reuse ;  /* 0x00000026322d7c23 */ /* 0x100fe20008010845 */
[--C-:B------:R-:W-:Y:S01]  /*ab50*/  FFMA.FTZ R47, R62, UR38, -R69.reuse ;  /* 0x000000263e2f7c23 */ /* 0x100fe20008010845 */
[----:B------:R-:W-:Y:S01]  /*ab60*/  FMNMX.FTZ R20, R30, R41, !PT ;  /* 0x000000291e147209 */ /* 0x000fe20007810000 */
[----:B------:R-:W-:-:S02]  /*ab70*/  FFMA.FTZ R172, R63, UR38, -R69 ;  /* 0x000000263fac7c23 */ /* 0x000fc40008010845 */
[----:B------:R-:W3:Y:S01]  /*ab80*/  MUFU.EX2 R57, R57 ;  /* 0x0000003900397308 */ /* 0x000ee20000000800 */
[----:B------:R-:W-:-:S04]  /*ab90*/  FMNMX.FTZ R41, R31, R20, !PT ;  /* 0x000000141f297209 */ /* 0x000fc80007810000 */
[----:B------:R-:W-:-:S03]  /*aba0*/  FMNMX.FTZ R41, R32, R41, !PT ;  /* 0x0000002920297209 */ /* 0x000fc60007810000 */
[----:B------:R-:W-:Y:S01]  /*abb0*/  MUFU.EX2 R156, R156 ;  /* 0x0000009c009c7308 */ /* 0x000fe20000000800 */
        /* <DEDUP_REMOVED lines=9> */
[----:B------:R-:W-:-:S05]  /*ac50*/  FMNMX.FTZ R41, R52, R41, !PT ;  /* 0x0000002934297209 */ /* 0x000fca0007810000 */
[----:B------:R-:W4:Y:S02]  /*ac60*/  SHFL.BFLY PT, R20, R41, 0x2, 0x1f ;  /* 0x0c401f0029147f89 */ /* 0x000f2400000e0000 */
[----:B------:R-:W-:Y:S08]  /*ac70*/  MUFU.EX2 R160, R160 ;  /* 0x000000a000a07308 */ /* 0x000ff00000000800 */
[----:B------:R-:W-:Y:S08]  /*ac80*/  MUFU.EX2 R43, R43 ;  /* 0x0000002b002b7308 */ /* 0x000ff00000000800 */
[----:B------:R-:W-:Y:S01]  /*ac90*/  MUFU.EX2 R162, R162 ;  /* 0x000000a200a27308 */ /* 0x000fe20000000800 */
[----:B----4-:R-:W-:Y:S01]  /*aca0*/  FMNMX.FTZ R37, R41, R20, !PT ;  /* 0x0000001429257209 */ /* 0x010fe20007810000 */
[----:B------:R-:W-:-:S06]  /*acb0*/  FFMA.FTZ R41, R64, UR38, -R69 ;  /* 0x0000002640297c23 */ /* 0x000fcc0008010845 */
[----:B------:R-:W-:Y:S01]  /*acc0*/  MUFU.EX2 R51, R51 ;  /* 0x0000003300337308 */ /* 0x000fe20000000800 */
[----:B------:R-:W4:Y:S07]  /*acd0*/  SHFL.BFLY PT, R20, R37, 0x1, 0x1f ;  /* 0x0c201f0025147f89 */ /* 0x000f2e00000e0000 */
[----:B------:R-:W-:Y:S08]  /*ace0*/  MUFU.EX2 R164, R164 ;  /* 0x000000a400a47308 */ /* 0x000ff00000000800 */
[----:B------:R-:W-:Y:S08]  /*acf0*/  MUFU.EX2 R49, R49 ;  /* 0x0000003100317308 */ /* 0x000ff00000000800 */
[----:B------:R-:W-:Y:S01]  /*ad00*/  MUFU.EX2 R166, R166 ;  /* 0x000000a600a67308 */ /* 0x000fe20000000800 */
[----:B----4-:R-:W-:Y:S01]  /*ad10*/  FMNMX.FTZ R20, R37, R20, !PT ;  /* 0x0000001425147209 */ /* 0x010fe20007810000 */
[----:B------:R-:W-:-:S03]  /*ad20*/  FFMA.FTZ R37, R65, UR38, -R69 ;  /* 0x0000002641257c23 */ /* 0x000fc60008010845 */
[C---:B------:R-:W-:Y:S01]  /*ad30*/  FSETP.NEU.FTZ.AND P2, PT, R20.reuse, -INF , PT ;  /* 0xff8000001400780b */ /* 0x040fe20003f5d000 */
[----:B------:R-:W-:Y:S02]  /*ad40*/  FMUL.FTZ R61, R20, UR38 ;  /* 0x00000026143d7c20 */ /* 0x000fe40008410000 */
[----:B------:R-:W-:Y:S03]  /*ad50*/  MUFU.EX2 R39, R39 ;  /* 0x0000002700277308 */ /* 0x000fe60000000800 */
[----:B------:R-:W-:-:S05]  /*ad60*/  FSEL R61, R61, RZ, P2 ;  /* 0x000000ff3d3d7208 */ /* 0x000fca0001000000 */
[----:B------:R-:W-:Y:S01]  /*ad70*/  MUFU.EX2 R168, R168 ;  /* 0x000000a800a87308 */ /* 0x000fe20000000800 */
[--C-:B------:R-:W-:Y:S01]  /*ad80*/  FFMA.FTZ R153, R3, UR38, -R61.reuse ;  /* 0x0000002603997c23 */ /* 0x100fe2000801083d */
[--C-:B------:R-:W-:Y:S01]  /*ad90*/  FFMA.FTZ R36, R6, UR38, -R61.reuse ;  /* 0x0000002606247c23 */ /* 0x100fe2000801083d */
[--C-:B------:R-:W-:Y:S01]  /*ada0*/  FFMA.FTZ R155, R7, UR38, -R61.reuse ;  /* 0x00000026079b7c23 */ /* 0x100fe2000801083d */
[--C-:B------:R-:W-:Y:S01]  /*adb0*/  FFMA.FTZ R38, R8, UR38, -R61.reuse ;  /* 0x0000002608267c23 */ /* 0x100fe2000801083d */
[----:B------:R-:W-:Y:S02]  /*adc0*/  @!P1 VIADD R3, R0, 0x32440 ;  /* 0x0003244000039836 */ /* 0x000fe40000000000 */
[--C-:B------:R-:W-:Y:S01]  /*add0*/  FFMA.FTZ R157, R9, UR38, -R61.reuse ;  /* 0x00000026099d7c23 */ /* 0x100fe2000801083d */
[--C-:B------:R-:W-:Y:S01]  /*ade0*/  FFMA.FTZ R40, R11, UR38, -R61.reuse ;  /* 0x000000260b287c23 */ /* 0x100fe2000801083d */
[----:B------:R-:W-:Y:S01]  /*adf0*/  MUFU.EX2 R153, R153 ;  /* 0x0000009900997308 */ /* 0x000fe20000000800 */
[----:B------:R-:W-:Y:S01]  /*ae00*/  FFMA.FTZ R159, R12, UR38, -R61 ;  /* 0x000000260c9f7c23 */ /* 0x000fe2000801083d */
[----:B------:R-:W-:Y:S01]  /*ae10*/  @!P1 PRMT R3, RZ, 0x654, R3 ;  /* 0x00000654ff039816 */ /* 0x000fe20000000003 */
[--C-:B------:R-:W-:Y:S01]  /*ae20*/  FFMA.FTZ R169, R32, UR38, -R61.reuse ;  /* 0x0000002620a97c23 */ /* 0x100fe2000801083d */
[--C-:B------:R-:W-:Y:S01]  /*ae30*/  FFMA.FTZ R12, R21, UR38, -R61.reuse ;  /* 0x00000026150c7c23 */ /* 0x100fe2000801083d */
[--C-:B------:R-:W-:Y:S01]  /*ae40*/  FFMA.FTZ R161, R24, UR38, -R61.reuse ;  /* 0x0000002618a17c23 */ /* 0x100fe2000801083d */
[----:B------:R0:W-:Y:S01]  /*ae50*/  @!P1 SYNCS.ARRIVE.TRANS64.RED.A1T0 RZ, [R3+URZ], RZ ;  /* 0x000000ff03ff99a7 */ /* 0x0001e2000810043f */
[--C-:B------:R-:W-:Y:S01]  /*ae60*/  FFMA.FTZ R24, R25, UR38, -R61.reuse ;  /* 0x0000002619187c23 */ /* 0x100fe2000801083d */
[----:B------:R-:W4:Y:S01]  /*ae70*/  MUFU.EX2 R36, R36 ;  /* 0x0000002400247308 */ /* 0x000f220000000800 */
[--C-:B------:R-:W-:Y:S01]  /*ae80*/  FFMA.FTZ R163, R26, UR38, -R61.reuse ;  /* 0x000000261aa37c23 */ /* 0x100fe2000801083d */
[--C-:B------:R-:W-:Y:S01]  /*ae90*/  FFMA.FTZ R167, R30, UR38, -R61.reuse ;  /* 0x000000261ea77c23 */ /* 0x100fe2000801083d */
[--C-:B------:R-:W-:Y:S01]  /*aea0*/  FFMA.FTZ R30, R34, UR38, -R61.reuse ;  /* 0x00000026221e7c23 */ /* 0x100fe2000801083d */
[----:B------:R-:W-:Y:S01]  /*aeb0*/  FFMA.FTZ R26, R27, UR38, -R61 ;  /* 0x000000261b1a7c23 */ /* 0x000fe2000801083d */
[----:B------:R-:W-:-:S02]  /*aec0*/  IMAD.MOV.U32 R9, RZ, RZ, 0xc00 ;  /* 0x00000c00ff097424 */ /* 0x000fc400078e00ff */
[----:B0-----:R-:W-:Y:S01]  /*aed0*/  FADD.FTZ R3, R152, R55 ;  /* 0x0000003798037221 */ /* 0x001fe20000010000 */
[----:B------:R-:W-:Y:S01]  /*aee0*/  FFMA.FTZ R165, R28, UR38, -R61 ;  /* 0x000000261ca57c23 */ /* 0x000fe2000801083d */
[----:B------:R-:W0:Y:S01]  /*aef0*/  MUFU.EX2 R155, R155 ;  /* 0x0000009b009b7308 */ /* 0x000e220000000800 */
[----:B------:R-:W-:Y:S02]  /*af00*/  IMAD R8, R200, R9, UR42 ;  /* 0x0000002ac8087e24 */ /* 0x000fe4000f8e0209 */
[----:B--2---:R-:W-:Y:S01]  /*af10*/  FADD.FTZ R32, R154, R3 ;  /* 0x000000039a207221 */ /* 0x004fe20000010000 */
[--C-:B------:R-:W-:Y:S01]  /*af20*/  FFMA.FTZ R28, R29, UR38, -R61.reuse ;  /* 0x000000261d1c7c23 */ /* 0x100fe2000801083d */
[--C-:B------:R-:W-:Y:S01]  /*af30*/  FFMA.FTZ R31, R31, UR38, -R61.reuse ;  /* 0x000000261f1f7c23 */ /* 0x100fe2000801083d */
[----:B------:R2:W-:Y:S01]  /*af40*/  BAR.SYNC.DEFER_BLOCKING R10, 0x100 ;  /* 0x0004000a0000751d */ /* 0x0005e20000010000 */
[----:B---3--:R-:W-:Y:S01]  /*af50*/  FADD.FTZ R7, R57, R32 ;  /* 0x0000002039077221 */ /* 0x008fe20000010000 */
[--C-:B------:R-:W-:Y:S01]  /*af60*/  FFMA.FTZ R171, R35, UR38, -R61.reuse ;  /* 0x0000002623ab7c23 */ /* 0x100fe2000801083d */
[----:B------:R-:W-:Y:S01]  /*af70*/  FFMA.FTZ R33, R33, UR38, -R61 ;  /* 0x0000002621217c23 */ /* 0x000fe2000801083d */
[----:B----4-:R-:W-:Y:S01]  /*af80*/  FADD.FTZ R6, R153, R36 ;  /* 0x0000002499067221 */ /* 0x010fe20000010000 */
[----:B------:R-:W-:Y:S01]  /*af90*/  FADD.FTZ R32, R156, R7 ;  /* 0x000000079c207221 */ /* 0x000fe20000010000 */
[----:B------:R-:W3:Y:S01]  /*afa0*/  MUFU.EX2 R38, R38 ;  /* 0x0000002600267308 */ /* 0x000ee20000000800 */
[--C-:B------:R-:W-:Y:S01]  /*afb0*/  FFMA.FTZ R42, R42, UR38, -R61.reuse ;  /* 0x000000262a2a7c23 */ /* 0x100fe2000801083d */
[--C-:B------:R-:W-:Y:S01]  /*afc0*/  FFMA.FTZ R46, R46, UR38, -R61.reuse ;  /* 0x000000262e2e7c23 */ /* 0x100fe2000801083d */
[----:B------:R-:W-:Y:S01]  /*afd0*/  FADD.FTZ R7, R59, R32 ;  /* 0x000000203b077221 */ /* 0x000fe20000010000 */
[--C-:B------:R-:W-:Y:S01]  /*afe0*/  FFMA.FTZ R48, R48, UR38, -R61.reuse ;  /* 0x0000002630307c23 */ /* 0x100fe2000801083d */
[----:B------:R-:W-:Y:S01]  /*aff0*/  FFMA.FTZ R52, R52, UR38, -R61 ;  /* 0x0000002634347c23 */ /* 0x000fe2000801083d */
[----:B0-----:R-:W-:Y:S01]  /*b000*/  FADD.FTZ R3, R155, R6 ;  /* 0x000000069b037221 */ /* 0x001fe20000010000 */
[----:B------:R-:W-:Y:S01]  /*b010*/  FADD.FTZ R34, R158, R7 ;  /* 0x000000079e227221 */ /* 0x000fe20000010000 */
[----:B------:R-:W0:Y:S01]  /*b020*/  MUFU.EX2 R157, R157 ;  /* 0x0000009d009d7308 */ /* 0x000e220000000800 */
[----:B------:R-:W-:Y:S01]  /*b030*/  IMAD.MOV.U32 R9, RZ, RZ, 0x40000040 ;  /* 0x40000040ff097424 */ /* 0x000fe200078e00ff */
[----:B------:R-:W-:Y:S01]  /*b040*/  R2UR UR6, R8 ;  /* 0x00000000080672ca */ /* 0x000fe200000e0000 */
[----:B------:R-:W-:Y:S01]  /*b050*/  FADD.FTZ R7, R53, R34 ;  /* 0x0000002235077221 */ /* 0x000fe20000010000 */
[----:B------:R-:W-:Y:S01]  /*b060*/  F2FP.F16.F32.PACK_AB R152, R55, R152 ;  /* 0x000000983798723e */ /* 0x000fe200000000ff */
[----:B------:R-:W-:Y:S01]  /*b070*/  IMAD.MOV.U32 R11, RZ, RZ, 0x40000040 ;  /* 0x40000040ff0b7424 */ /* 0x000fe200078e00ff */
[----:B------:R-:W-:Y:S01]  /*b080*/  R2UR UR7, R9 ;  /* 0x00000000090772ca */ /* 0x000fe200000e0000 */
[----:B------:R-:W-:Y:S01]  /*b090*/  FADD.FTZ R34, R160, R7 ;  /* 0x00000007a0227221 */ /* 0x000fe20000010000 */
[----:B------:R-:W4:Y:S01]  /*b0a0*/  MUFU.EX2 R40, R40 ;  /* 0x0000002800287308 */ /* 0x000f220000000800 */
[----:B---3--:R-:W-:Y:S01]  /*b0b0*/  FADD.FTZ R6, R38, R3 ;  /* 0x0000000326067221 */ /* 0x008fe20000010000 */
[----:B------:R-:W-:Y:S01]  /*b0c0*/  IMAD.MOV.U32 R7, RZ, RZ, 0x40000040 ;  /* 0x40000040ff077424 */ /* 0x000fe200078e00ff */
[----:B------:R-:W-:Y:S01]  /*b0d0*/  F2FP.F16.F32.PACK_AB R154, R57, R154 ;  /* 0x0000009a399a723e */ /* 0x000fe200000000ff */
[----:B------:R-:W-:Y:S01]  /*b0e0*/  IMAD.MOV.U32 R9, RZ, RZ, 0x40000040 ;  /* 0x40000040ff097424 */ /* 0x000fe200078e00ff */
[----:B------:R-:W-:Y:S01]  /*b0f0*/  F2FP.F16.F32.PACK_AB R153, R36, R153 ;  /* 0x000000992499723e */ /* 0x000fe200000000ff */
[----:B------:R-:W-:Y:S01]  /*b100*/  @!P1 VIADD R0, R0, 0x32460 ;  /* 0x0003246000009836 */ /* 0x000fe20000000000 */
[----:B------:R-:W-:Y:S01]  /*b110*/  R2UR UR11, R7 ;  /* 0x00000000070b72ca */ /* 0x000fe200000e0000 */
[----:B------:R-:W3:Y:S01]  /*b120*/  MUFU.EX2 R159, R159 ;  /* 0x0000009f009f7308 */ /* 0x000ee20000000800 */
[----:B0-----:R-:W-:Y:S01]  /*b130*/  FADD.FTZ R3, R157, R6 ;  /* 0x000000069d037221 */ /* 0x001fe20000010000 */
[----:B------:R-:W-:-:S02]  /*b140*/  VIADD R6, R8, 0x80 ;  /* 0x0000008008067836 */ /* 0x000fc40000000000 */
[----:B------:R-:W-:Y:S01]  /*b150*/  FADD.FTZ R7, R43, R34 ;  /* 0x000000222b077221 */ /* 0x000fe20000010000 */
[----:B------:R-:W-:Y:S02]  /*b160*/  F2FP.F16.F32.PACK_AB R155, R38, R155 ;  /* 0x0000009b269b723e */ /* 0x000fe400000000ff */
[----:B------:R-:W-:Y:S01]  /*b170*/  F2FP.F16.F32.PACK_AB R156, R59, R156 ;  /* 0x0000009c3b9c723e */ /* 0x000fe200000000ff */
[----:B------:R-:W0:Y:S01]  /*b180*/  MUFU.EX2 R12, R12 ;  /* 0x0000000c000c7308 */ /* 0x000e220000000800 */
[----:B----4-:R-:W-:Y:S01]  /*b190*/  FADD.FTZ R32, R40, R3 ;  /* 0x0000000328207221 */ /* 0x010fe20000010000 */
[----:B------:R-:W-:Y:S02]  /*b1a0*/  R2UR UR10, R6 ;  /* 0x00000000060a72ca */ /* 0x000fe400000e0000 */
[----:B------:R-:W-:Y:S02]  /*b1b0*/  F2FP.F16.F32.PACK_AB R157, R40, R157 ;  /* 0x0000009d289d723e */ /* 0x000fe400000000ff */
[----:B------:R-:W-:-:S02]  /*b1c0*/  F2FP.F16.F32.PACK_AB R158, R53, R158 ;  /* 0x0000009e359e723e */ /* 0x000fc400000000ff */
[----:B------:R-:W4:Y:S01]  /*b1d0*/  MUFU.EX2 R161, R161 ;  /* 0x000000a100a17308 */ /* 0x000f220000000800 */
[----:B---3--:R-:W-:Y:S01]  /*b1e0*/  FADD.FTZ R3, R159, R32 ;  /* 0x000000209f037221 */ /* 0x008fe20000010000 */
[----:B------:R-:W-:Y:S02]  /*b1f0*/  F2FP.F16.F32.PACK_AB R160, R43, R160 ;  /* 0x000000a02ba0723e */ /* 0x000fe400000000ff */
[----:B------:R-:W-:-:S04]  /*b200*/  @!P1 PRMT R0, RZ, 0x654, R0 ;  /* 0x00000654ff009816 */ /* 0x000fc80000000000 */
[----:B------:R-:W3:Y:S01]  /*b210*/  MUFU.EX2 R24, R24 ;  /* 0x0000001800187308 */ /* 0x000ee20000000800 */
[C---:B0-----:R-:W-:Y:S01]  /*b220*/  FADD.FTZ R32, R12.reuse, R3 ;  /* 0x000000030c207221 */ /* 0x041fe20000010000 */
[----:B------:R-:W-:-:S06]  /*b230*/  F2FP.F16.F32.PACK_AB R159, R12, R159 ;  /* 0x0000009f0c9f723e */ /* 0x000fcc00000000ff */
[----:B------:R-:W0:Y:S01]  /*b240*/  MUFU.EX2 R163, R163 ;  /* 0x000000a300a37308 */ /* 0x000e220000000800 */
[----:B----4-:R-:W-:Y:S01]  /*b250*/  FADD.FTZ R3, R161, R32 ;  /* 0x00000020a1037221 */ /* 0x010fe20000010000 */
[----:B------:R-:W-:Y:S01]  /*b260*/  FADD.FTZ R32, R162, R7 ;  /* 0x00000007a2207221 */ /* 0x000fe20000010000 */
[----:B------:R-:W-:-:S03]  /*b270*/  F2FP.F16.F32.PACK_AB R162, R51, R162 ;  /* 0x000000a233a2723e */ /* 0x000fc600000000ff */
[----:B------:R-:W-:Y:S02]  /*b280*/  FADD.FTZ R7, R51, R32 ;  /* 0x0000002033077221 */ /* 0x000fe40000010000 */
[----:B------:R-:W4:Y:S01]  /*b290*/  MUFU.EX2 R26, R26 ;  /* 0x0000001a001a7308 */ /* 0x000f220000000800 */
[----:B---3--:R-:W-:Y:S01]  /*b2a0*/  FADD.FTZ R6, R24, R3 ;  /* 0x0000000318067221 */ /* 0x008fe20000010000 */
[----:B------:R-:W-:Y:S01]  /*b2b0*/  FADD.FTZ R34, R164, R7 ;  /* 0x00000007a4227221 */ /* 0x000fe20000010000 */
[----:B------:R-:W-:Y:S02]  /*b2c0*/  F2FP.F16.F32.PACK_AB R161, R24, R161 ;  /* 0x000000a118a1723e */ /* 0x000fe400000000ff */
[C---:B------:R-:W-:Y:S01]  /*b2d0*/  F2FP.F16.F32.PACK_AB R164, R49.reuse, R164 ;  /* 0x000000a431a4723e */ /* 0x040fe200000000ff */
[----:B------:R-:W-:Y:S02]  /*b2e0*/  FADD.FTZ R7, R49, R34 ;  /* 0x0000002231077221 */ /* 0x000fe40000010000 */
[----:B------:R-:W3:Y:S01]  /*b2f0*/  MUFU.EX2 R165, R165 ;  /* 0x000000a500a57308 */ /* 0x000ee20000000800 */
[----:B0-----:R-:W-:Y:S01]  /*b300*/  FADD.FTZ R3, R163, R6 ;  /* 0x00000006a3037221 */ /* 0x001fe20000010000 */
[----:B------:R-:W-:Y:S01]  /*b310*/  FADD.FTZ R34, R166, R7 ;  /* 0x00000007a6227221 */ /* 0x000fe20000010000 */
[----:B------:R-:W-:-:S03]  /*b320*/  F2FP.F16.F32.PACK_AB R166, R39, R166 ;  /* 0x000000a627a6723e */ /* 0x000fc600000000ff */
[----:B------:R-:W-:Y:S02]  /*b330*/  FADD.FTZ R7, R39, R34 ;  /* 0x0000002227077221 */ /* 0x000fe40000010000 */
[----:B------:R-:W0:Y:S01]  /*b340*/  MUFU.EX2 R28, R28 ;  /* 0x0000001c001c7308 */ /* 0x000e220000000800 */
[----:B----4-:R-:W-:Y:S01]  /*b350*/  FADD.FTZ R32, R26, R3 ;  /* 0x000000031a207221 */ /* 0x010fe20000010000 */
[----:B------:R-:W-:Y:S01]  /*b360*/  FADD.FTZ R24, R168, R7 ;  /* 0x00000007a8187221 */ /* 0x000fe20000010000 */
[----:B------:R-:W-:-:S05]  /*b370*/  F2FP.F16.F32.PACK_AB R163, R26, R163 ;  /* 0x000000a31aa3723e */ /* 0x000fca00000000ff */
[----:B------:R-:W4:Y:S01]  /*b380*/  MUFU.EX2 R167, R167 ;  /* 0x000000a700a77308 */ /* 0x000f220000000800 */
[----:B---3--:R-:W-:-:S07]  /*b390*/  FADD.FTZ R3, R165, R32 ;  /* 0x00000020a5037221 */ /* 0x008fce0000010000 */
[----:B--2---:R-:W2:Y:S01]  /*b3a0*/  MUFU.EX2 R10, R31 ;  /* 0x0000001f000a7308 */ /* 0x004ea20000000800 */
[C---:B0-----:R-:W-:Y:S01]  /*b3b0*/  FADD.FTZ R32, R28.reuse, R3 ;  /* 0x000000031c207221 */ /* 0x041fe20000010000 */
[----:B------:R-:W-:-:S06]  /*b3c0*/  F2FP.F16.F32.PACK_AB R165, R28, R165 ;  /* 0x000000a51ca5723e */ /* 0x000fcc00000000ff */
[----:B------:R-:W0:Y:S01]  /*b3d0*/  MUFU.EX2 R169, R169 ;  /* 0x000000a900a97308 */ /* 0x000e220000000800 */
[----:B----4-:R-:W-:-:S07]  /*b3e0*/  FADD.FTZ R3, R167, R32 ;  /* 0x00000020a7037221 */ /* 0x010fce0000010000 */
[----:B------:R-:W3:Y:S01]  /*b3f0*/  MUFU.EX2 R45, R45 ;  /* 0x0000002d002d7308 */ /* 0x000ee20000000800 */
[C---:B--2---:R-:W-:Y:S01]  /*b400*/  FADD.FTZ R12, R10.reuse, R3 ;  /* 0x000000030a0c7221 */ /* 0x044fe20000010000 */
[----:B------:R-:W-:-:S06]  /*b410*/  F2FP.F16.F32.PACK_AB R167, R10, R167 ;  /* 0x000000a70aa7723e */ /* 0x000fcc00000000ff */
[----:B------:R-:W2:Y:S01]  /*b420*/  MUFU.EX2 R30, R30 ;  /* 0x0000001e001e7308 */ /* 0x000ea20000000800 */
[----:B0-----:R-:W-:-:S07]  /*b430*/  FADD.FTZ R3, R169, R12 ;  /* 0x0000000ca9037221 */ /* 0x001fce0000010000 */
[----:B------:R-:W0:Y:S01]  /*b440*/  MUFU.EX2 R170, R170 ;  /* 0x000000aa00aa7308 */ /* 0x000e220000000800 */
[C---:B---3--:R-:W-:Y:S01]  /*b450*/  FADD.FTZ R7, R45.reuse, R24 ;  /* 0x000000182d077221 */ /* 0x048fe20000010000 */
[----:B------:R-:W-:-:S06]  /*b460*/  F2FP.F16.F32.PACK_AB R168, R45, R168 ;  /* 0x000000a82da8723e */ /* 0x000fcc00000000ff */
[----:B------:R-:W3:Y:S01]  /*b470*/  MUFU.EX2 R171, R171 ;  /* 0x000000ab00ab7308 */ /* 0x000ee20000000800 */
[C---:B--2---:R-:W-:Y:S01]  /*b480*/  FADD.FTZ R12, R30.reuse, R3 ;  /* 0x000000031e0c7221 */ /* 0x044fe20000010000 */
[----:B------:R-:W-:-:S06]  /*b490*/  F2FP.F16.F32.PACK_AB R169, R30, R169 ;  /* 0x000000a91ea9723e */ /* 0x000fcc00000000ff */
[----:B------:R-:W2:Y:S01]  /*b4a0*/  MUFU.EX2 R47, R47 ;  /* 0x0000002f002f7308 */ /* 0x000ea20000000800 */
[----:B0-----:R-:W-:-:S07]  /*b4b0*/  FADD.FTZ R24, R170, R7 ;  /* 0x00000007aa187221 */ /* 0x001fce0000010000 */
[----:B------:R-:W0:Y:S01]  /*b4c0*/  MUFU.EX2 R6, R33 ;  /* 0x0000002100067308 */ /* 0x000e220000000800 */
[----:B---3--:R-:W-:-:S07]  /*b4d0*/  FADD.FTZ R3, R171, R12 ;  /* 0x0000000cab037221 */ /* 0x008fce0000010000 */
[----:B------:R-:W3:Y:S01]  /*b4e0*/  MUFU.EX2 R172, R172 ;  /* 0x000000ac00ac7308 */ /* 0x000ee20000000800 */
[C---:B--2---:R-:W-:Y:S01]  /*b4f0*/  FADD.FTZ R7, R47.reuse, R24 ;  /* 0x000000182f077221 */ /* 0x044fe20000010000 */
[----:B------:R-:W-:-:S06]  /*b500*/  F2FP.F16.F32.PACK_AB R170, R47, R170 ;  /* 0x000000aa2faa723e */ /* 0x000fcc00000000ff */
[----:B------:R-:W2:Y:S01]  /*b510*/  MUFU.EX2 R42, R42 ;  /* 0x0000002a002a7308 */ /* 0x000ea20000000800 */
[C---:B0-----:R-:W-:Y:S01]  /*b520*/  FADD.FTZ R3, R6.reuse, R3 ;  /* 0x0000000306037221 */ /* 0x041fe20000010000 */
[----:B------:R-:W-:-:S06]  /*b530*/  F2FP.F16.F32.PACK_AB R171, R6, R171 ;  /* 0x000000ab06ab723e */ /* 0x000fcc00000000ff */
[----:B------:R-:W0:Y:S01]  /*b540*/  MUFU.EX2 R41, R41 ;  /* 0x0000002900297308 */ /* 0x000e220000000800 */
[----:B---3--:R-:W-:-:S07]  /*b550*/  FADD.FTZ R10, R172, R7 ;  /* 0x00000007ac0a7221 */ /* 0x008fce0000010000 */
[----:B------:R-:W3:Y:S01]  /*b560*/  MUFU.EX2 R173, R46 ;  /* 0x0000002e00ad7308 */ /* 0x000ee20000000800 */
[----:B--2---:R-:W-:-:S07]  /*b570*/  FADD.FTZ R12, R42, R3 ;  /* 0x000000032a0c7221 */ /* 0x004fce0000010000 */
[----:B------:R-:W2:Y:S01]  /*b580*/  MUFU.EX2 R174, R174 ;  /* 0x000000ae00ae7308 */ /* 0x000ea20000000800 */
[C---:B0-----:R-:W-:Y:S01]  /*b590*/  FADD.FTZ R3, R41.reuse, R10 ;  /* 0x0000000a29037221 */ /* 0x041fe20000010000 */
[----:B------:R-:W-:-:S06]  /*b5a0*/  F2FP.F16.F32.PACK_AB R172, R41, R172 ;  /* 0x000000ac29ac723e */ /* 0x000fcc00000000ff */
[----:B------:R-:W0:Y:S01]  /*b5b0*/  MUFU.EX2 R48, R48 ;  /* 0x0000003000307308 */ /* 0x000e220000000800 */
[C---:B---3--:R-:W-:Y:S01]  /*b5c0*/  FADD.FTZ R7, R173.reuse, R12 ;  /* 0x0000000cad077221 */ /* 0x048fe20000010000 */
[----:B------:R-:W-:-:S06]  /*b5d0*/  F2FP.F16.F32.PACK_AB R173, R173, R42 ;  /* 0x0000002aadad723e */ /* 0x000fcc00000000ff */
[----:B------:R-:W3:Y:S01]  /*b5e0*/  MUFU.EX2 R37, R37 ;  /* 0x0000002500257308 */ /* 0x000ee20000000800 */
[----:B--2---:R-:W-:-:S07]  /*b5f0*/  FADD.FTZ R6, R174, R3 ;  /* 0x00000003ae067221 */ /* 0x004fce0000010000 */
[----:B------:R-:W2:Y:S01]  /*b600*/  MUFU.EX2 R175, R52 ;  /* 0x0000003400af7308 */ /* 0x000ea20000000800 */
[----:B0-----:R-:W-:Y:S01]  /*b610*/  FADD.FTZ R10, R48, R7 ;  /* 0x00000007300a7221 */ /* 0x001fe20000010000 */
[C---:B---3--:R-:W-:Y:S01]  /*b620*/  FADD.FTZ R7, R37.reuse, R6 ;  /* 0x0000000625077221 */ /* 0x048fe20000010000 */
[----:B------:R-:W-:Y:S02]  /*b630*/  F2FP.F16.F32.PACK_AB R174, R37, R174 ;  /* 0x000000ae25ae723e */ /* 0x000fe400000000ff */
[C---:B--2---:R-:W-:Y:S01]  /*b640*/  FADD.FTZ R6, R175.reuse, R10 ;  /* 0x0000000aaf067221 */ /* 0x044fe20000010000 */
[----:B------:R-:W-:Y:S01]  /*b650*/  F2FP.F16.F32.PACK_AB R175, R175, R48 ;  /* 0x00000030afaf723e */ /* 0x000fe200000000ff */
[----:B------:R-:W-:Y:S01]  /*b660*/  VIADD R10, R8, 0x100 ;  /* 0x00000100080a7836 */ /* 0x000fe20000000000 */
[----:B------:R-:W-:-:S06]  /*b670*/  WARPGROUP.ARRIVE ;  /* 0x00000000000079c5 */ /* 0x000fcc0000000000 */
[----:B------:R-:W-:Y:S01]  /*b680*/  HGMMA.64x256x16.F32 R24, R152, gdesc[UR4].tnspB, RZ, !UPT, gsb0 ;  /* 0x43e0000498187df0 */ /* 0x000fe2000c0008ff */
[----:B------:R-:W-:Y:S01]  /*b690*/  R2UR UR6, R10 ;  /* 0x000000000a0672ca */ /* 0x000fe200000e0000 */
[----:B------:R-:W-:Y:S01]  /*b6a0*/  VIADD R10, R8, 0x180 ;  /* 0x00000180080a7836 */ /* 0x000fe20000000000 */
[----:B------:R-:W-:Y:S01]  /*b6b0*/  R2UR UR7, R11 ;  /* 0x000000000b0772ca */ /* 0x000fe200000e0000 */
[----:B------:R-:W-:Y:S01]  /*b6c0*/  IMAD.MOV.U32 R11, RZ, RZ, 0x40000040 ;  /* 0x40000040ff0b7424 */ /* 0x000fe200078e00ff */
[----:B------:R-:W-:Y:S02]  /*b6d0*/  WARPGROUP.DEPBAR.LE gsb0, 0x0 ;  /* 0x00008000000079c5 */ /* 0x000fe40000010000 */
[----:B------:R-:W-:-:S15]  /*b6e0*/  WARPGROUP.ARRIVE ;  /* 0x00000000000079c5 */ /* 0x000fde0000000000 */
[----:B------:R-:W-:-:S06]  /*b6f0*/  NOP ;  /* 0x0000000000007918 */ /* 0x000fcc0000000000 */
[----:B------:R-:W-:Y:S03]  /*b700*/  HGMMA.64x256x16.F32 R24, R156, gdesc[UR8].tnspB, R24, gsb0 ;  /* 0x43e000089c187df0 */ /* 0x000fe60008000818 */
[----:B------:R-:W-:Y:S02]  /*b710*/  WARPGROUP.DEPBAR.LE gsb0, 0x0 ;  /* 0x00008000000079c5 */ /* 0x000fe40000010000 */
[----:B------:R-:W-:-:S15]  /*b720*/  WARPGROUP.ARRIVE ;  /* 0x00000000000079c5 */ /* 0x000fde0000000000 */
[----:B------:R-:W-:-:S08]  /*b730*/  NOP ;  /* 0x0000000000007918 */ /* 0x000fd00000000000 */
        /* <DEDUP_REMOVED lines=23> */
[----:B------:R0:W-:Y:S02]  /*b8b0*/  @!P1 SYNCS.ARRIVE.TRANS64.RED.A1T0 RZ, [R0+URZ], RZ ;  /* 0x000000ff00ff99a7 */ /* 0x0001e4000810043f */
[----:B0-----:R-:W-:-:S05]  /*b8c0*/  VIADD R0, R176, 0xfffffffe ;  /* 0xfffffffeb0007836 */ /* 0x001fca0000000000 */
[----:B------:R-:W-:-:S13]  /*b8d0*/  ISETP.GE.AND P2, PT, R0, R215, PT ;  /* 0x000000d70000720c */ /* 0x000fda0003f46270 */
[----:B-1----:R-:W-:Y:S05]  /*b8e0*/  @!P2 BRA `(.L_x_1438) ;  /* 0x0000002c009ca947 */ /* 0x002fea0003800000 */
[----:B------:R-:W-:Y:S02]  /*b8f0*/  IMAD.MOV.U32 R8, RZ, RZ, R20 ;  /* 0x000000ffff087224 */ /* 0x000fe400078e0014 */
[----:B------:R-:W-:-:S07]  /*b900*/  IMAD.MOV.U32 R9, RZ, RZ, R13 ;  /* 0x000000ffff097224 */ /* 0x000fce00078e000d */
.L_x_1448:
        /* <DEDUP_REMOVED lines=8> */
[----:B-----5:R-:W-:Y:S06]  /*b990*/  @!P0 BRA `(.L_x_1439) ;  /* 0x0000000000048947 */ /* 0x020fec0003800000 */
[----:B------:R-:W-:Y:S01]  /*b9a0*/  BPT.TRAP 0x1 ;  /* 0x000000040000795c */ /* 0x000fe20000300000 */
.L_x_1439:
[----:B------:R-:W-:Y:S01]  /*b9b0*/  IMAD R3, R200, 0x8, R18 ;  /* 0x00000008c8037824 */ /* 0x000fe200078e0212 */
[----:B------:R-:W-:-:S04]  /*b9c0*/  SHF.L.U32 R10, R204, 0x1f, RZ ;  /* 0x0000001fcc0a7819 */ /* 0x000fc800000006ff */
[----:B------:R0:W1:Y:S01]  /*b9d0*/  SYNCS.PHASECHK.TRANS64.TRYWAIT P3, [R3+URZ+0x32430], R10 ;  /* 0x0324300a030075a7 */ /* 0x000062000806017f */
[----:B------:R-:W-:Y:S05]  /*b9e0*/  @!P0 BRA `(.L_x_1440) ;  /* 0x0000000000048947 */ /* 0x000fea0003800000 */
[----:B------:R-:W-:Y:S01]  /*b9f0*/  BPT.TRAP 0x1 ;  /* 0x000000040000795c */ /* 0x000fe20000300000 */
.L_x_1440:
[----:B------:R-:W-:Y:S02]  /*ba00*/  IMAD R152, R200, 0x300, R214 ;  /* 0x00000300c8987824 */ /* 0x000fe400078e02d6 */
[----:B------:R-:W-:Y:S01]  /*ba10*/  IMAD.MOV.U32 R153, RZ, RZ, 0x40000040 ;  /* 0x40000040ff997424 */ /* 0x000fe200078e00ff */
[----:B-1----:R-:W-:Y:S06]  /*ba20*/  @P3 BRA `(.L_x_1441) ;  /* 0x0000000000083947 */ /* 0x002fec0003800000 */
[----:B------:R-:W1:Y:S02]  /*ba30*/  SYNCS.PHASECHK.TRANS64.TRYWAIT P3, [R3+URZ+0x32430], R10 ;  /* 0x0324300a030075a7 */ /* 0x000e64000806017f */
[----:B-1----:R-:W-:Y:S05]  /*ba40*/  @!P3 BRA `(.L_x_1442) ;  /* 0x00000118002cb947 */ /* 0x002fea0003800000 */
.L_x_1441:
[----:B------:R-:W-:Y:S05]  /*ba50*/  WARPSYNC.ALL ;  /* 0x0000000000007948 */ /* 0x000fea0003800000 */
[C---:B------:R-:W-:Y:S01]  /*ba60*/  R2UR UR6, R152.reuse ;  /* 0x00000000980672ca */ /* 0x040fe200000e0000 */
[----:B------:R-:W-:Y:S01]  /*ba70*/  VIADD R12, R152, 0x4 ;  /* 0x00000004980c7836 */ /* 0x000fe20000000000 */
[----:B------:R-:W-:Y:S01]  /*ba80*/  R2UR UR7, R153 ;  /* 0x00000000990772ca */ /* 0x000fe200000e0000 */
[----:B------:R-:W-:Y:S01]  /*ba90*/  IMAD.MOV.U32 R153, RZ, RZ, 0x40000040 ;  /* 0x40000040ff997424 */ /* 0x000fe200078e00ff */
[----:B------:R-:W-:Y:S01]  /*baa0*/  R2UR UR4, R4 ;  /* 0x00000000040472ca */ /* 0x000fe200000e0000 */
[----:B------:R-:W-:Y:S01]  /*bab0*/  IMAD.MOV.U32 R21, RZ, RZ, 0x40000040 ;  /* 0x40000040ff157424 */ /* 0x000fe200078e00ff */
[----:B------:R-:W-:Y:S01]  /*bac0*/  R2UR UR5, R5 ;  /* 0x00000000050572ca */ /* 0x000fe200000e0000 */
[----:B------:R-:W-:Y:S01]  /*bad0*/  IMAD.MOV.U32 R13, RZ, RZ, 0x40000040 ;  /* 0x40000040ff0d7424 */ /* 0x000fe200078e00ff */
[C---:B------:R-:W-:Y:S01]  /*bae0*/  IADD3 R20, R152.reuse, 0x2, RZ ;  /* 0x0000000298147810 */ /* 0x040fe20007ffe0ff */
[----:B------:R-:W-:Y:S01]  /*baf0*/  VIADD R152, R152, 0x6 ;  /* 0x0000000698987836 */ /* 0x000fe20000000000 */
[----:B------:R-:W-:-:S02]  /*bb00*/  R2UR UR19, R153 ;  /* 0x00000000991372ca */ /* 0x000fc400000e0000 */
        /* <DEDUP_REMOVED lines=9> */
[----:B------:R-:W-:Y:S02]  /*bba0*/  R2UR UR12, R206 ;  /* 0x00000000ce0c72ca */ /* 0x000fe400000e0000 */
        /* <DEDUP_REMOVED lines=13> */
[----:B------:R-:W-:Y:S05]  /*bc80*/  @!P0 BRA `(.L_x_1443) ;  /* 0x0000000000048947 */ /* 0x000fea0003800000 */
[----:B------:R-:W-:Y:S01]  /*bc90*/  BPT.TRAP 0x1 ;  /* 0x000000040000795c */ /* 0x000fe20000300000 */
.L_x_1443:
[----:B------:R2:W3:Y:S01]  /*bca0*/  SYNCS.PHASECHK.TRANS64.TRYWAIT P3, [R3+URZ+0x32450], R10 ;  /* 0x0324500a030075a7 */ /* 0x0004e2000806017f */
[----:B------:R-:W-:Y:S05]  /*bcb0*/  @!P0 BRA `(.L_x_1444) ;  /* 0x0000000000048947 */ /* 0x000fea0003800000 */
[----:B------:R-:W-:Y:S01]  /*bcc0*/  BPT.TRAP 0x1 ;  /* 0x000000040000795c */ /* 0x000fe20000300000 */
.L_x_1444:
[----:B------:R-:W-:Y:S04]  /*bcd0*/  BSSY B0, `(.L_x_1445) ;  /* 0x0000004000007945 */ /* 0x000fe80003800000 */
[----:B---3--:R-:W-:Y:S05]  /*bce0*/  @P3 BRA `(.L_x_1446) ;  /* 0x0000000000083947 */ /* 0x008fea0003800000 */
[----:B------:R-:W3:Y:S02]  /*bcf0*/  SYNCS.PHASECHK.TRANS64.TRYWAIT P3, [R3+URZ+0x32450], R10 ;  /* 0x0324500a030075a7 */ /* 0x000ee4000806017f */
[----:B---3--:R-:W-:Y:S05]  /*bd00*/  @!P3 BRA `(.L_x_1447) ;  /* 0x000001140090b947 */ /* 0x008fea0003800000 */
.L_x_1446:
[----:B------:R-:W-:Y:S05]  /*bd10*/  BSYNC B0 ;  /* 0x0000000000007941 */ /* 0x000fea0003800000 */
.L_x_1445:
[----:B------:R-:W-:Y:S05]  /*bd20*/  WARPSYNC.ALL ;  /* 0x0000000000007948 */ /* 0x000fea0003800000 */
[----:B------:R-:W4:Y:S04]  /*bd30*/  LDL R12, [R1+0x58] ;  /* 0x00005800010c7983 */ /* 0x000f280000100800 */
[----:B------:R-:W4:Y:S04]  /*bd40*/  LDL.64 R210, [R1+0x50] ;  /* 0x0000500001d27983 */ /* 0x000f280000100a00 */
[----:B------:R-:W4:Y:S04]  /*bd50*/  LDL.64 R20, [R1+0x48] ;  /* 0x0000480001147983 */ /* 0x000f280000100a00 */
[----:B------:R0:W-:Y:S04]  /*bd60*/  STL.64 [R1+0xa8], R4 ;  /* 0x0000a80401007387 */ /* 0x0001e80000100a00 */
[----:B0-----:R-:W4:Y:S01]  /*bd70*/  LDL.64 R4, [R1+0x40] ;  /* 0x0000400001047983 */ /* 0x001f220000100a00 */
[----:B-123--:R-:W-:-:S02]  /*bd80*/  IMAD.MOV.U32 R10, RZ, RZ, 0xc00 ;  /* 0x00000c00ff0a7424 */ /* 0x00efc400078e00ff */
[----:B------:R-:W-:-:S05]  /*bd90*/  IMAD.MOV.U32 R11, RZ, RZ, 0x40000040 ;  /* 0x40000040ff0b7424 */ /* 0x000fca00078e00ff */
[----:B------:R-:W-:Y:S01]  /*bda0*/  R2UR UR7, R11 ;  /* 0x000000000b0772ca */ /* 0x000fe200000e0000 */
[----:B------:R-:W-:Y:S01]  /*bdb0*/  WARPGROUP.ARRIVE ;  /* 0x00000000000079c5 */ /* 0x000fe20000000000 */
[----:B------:R-:W-:Y:S01]  /*bdc0*/  IMAD.MOV.U32 R13, RZ, RZ, 0x40000040 ;  /* 0x40000040ff0d7424 */ /* 0x000fe200078e00ff */
[----:B----4-:R-:W-:Y:S02]  /*bdd0*/  R2UR UR4, R12 ;  /* 0x000000000c0472ca */ /* 0x010fe400000e0000 */
[----:B------:R-:W-:-:S11]  /*bde0*/  R2UR UR5, R211 ;  /* 0x00000000d30572ca */ /* 0x000fd600000e0000 */
[----:B------:R-:W-:Y:S01]  /*bdf0*/  IMAD R10, R200, R10, UR4 ;  /* 0x00000004c80a7e24 */ /* 0x000fe2000f8e020a */
[----:B------:R-:W-:Y:S02]  /*be00*/  R2UR UR4, R210 ;  /* 0x00000000d20472ca */ /* 0x000fe400000e0000 */
[----:B------:R-:W2:Y:S02]  /*be10*/  LDL.64 R210, [R1+0x38] ;  /* 0x0000380001d27983 */ /* 0x000ea40000100a00 */
[----:B------:R-:W-:-:S13]  /*be20*/  R2UR UR6, R10 ;  /* 0x000000000a0672ca */ /* 0x000fda00000e0000 */
[----:B------:R-:W-:Y:S01]  /*be30*/  HGMMA.64x96x16.F32 R152, gdesc[UR4], R152, gsb0 ;  /* 0x01600000049879f0 */ /* 0x000fe20008000898 */
[----:B------:R-:W-:Y:S02]  /*be40*/  R2UR UR4, R20 ;  /* 0x00000000140472ca */ /* 0x000fe400000e0000 */
[----:B------:R-:W-:Y:S02]  /*be50*/  R2UR UR5, R21 ;  /* 0x00000000150572ca */ /* 0x000fe400000e0000 */
[----:B------:R-:W3:Y:S01]  /*be60*/  LDL.64 R20, [R1+0x30] ;  /* 0x0000300001147983 */ /* 0x000ee20000100a00 */
[----:B------:R-:W-:Y:S01]  /*be70*/  VIADD R12, R10, 0x2 ;  /* 0x000000020a0c7836 */ /* 0x000fe20000000000 */
[----:B------:R-:W-:-:S04]  /*be80*/  R2UR UR7, R13 ;  /* 0x000000000d0772ca */ /* 0x000fc800000e0000 */
[----:B------:R-:W-:Y:S01]  /*be90*/  R2UR UR6, R12 ;  /* 0x000000000c0672ca */ /* 0x000fe200000e0000 */
[----:B------:R-:W-:Y:S02]  /*bea0*/  VIADD R12, R10, 0x4 ;  /* 0x000000040a0c7836 */ /* 0x000fe40000000000 */
[----:B------:R-:W-:Y:S01]  /*beb0*/  IMAD.MOV.U32 R13, RZ, RZ, 0x40000040 ;  /* 0x40000040ff0d7424 */ /* 0x000fe200078e00ff */
[----:B------:R-:W-:Y:S02]  /*bec0*/  WARPGROUP.DEPBAR.LE gsb0, 0x0 ;  /* 0x00008000000079c5 */ /* 0x000fe40000010000 */
[----:B------:R-:W-:-:S07]  /*bed0*/  WARPGROUP.ARRIVE ;  /* 0x00000000000079c5 */ /* 0x000fce0000000000 */
[----:B------:R-:W-:Y:S01]  /*bee0*/  HGMMA.64x96x16.F32 R152, gdesc[UR4], R152, gsb0 ;  /* 0x01600000049879f0 */ /* 0x000fe20008000898 */
[----:B------:R-:W-:Y:S02]  /*bef0*/  R2UR UR4, R4 ;  /* 0x00000000040472ca */ /* 0x000fe400000e0000 */
[----:B------:R-:W-:Y:S02]  /*bf00*/  R2UR UR5, R5 ;  /* 0x00000000050572ca */ /* 0x000fe400000e0000 */
[----:B------:R-:W4:Y:S01]  /*bf10*/  LDL.64 R4, [R1+0x28] ;  /* 0x0000280001047983 */ /* 0x000f220000100a00 */
[----:B------:R-:W-:Y:S02]  /*bf20*/  R2UR UR6, R12 ;  /* 0x000000000c0672ca */ /* 0x000fe400000e0000 */
[----:B------:R-:W-:Y:S01]  /*bf30*/  R2UR UR7, R13 ;  /* 0x000000000d0772ca */ /* 0x000fe200000e0000 */
[----:B------:R-:W-:Y:S02]  /*bf40*/  VIADD R12, R10, 0x6 ;  /* 0x000000060a0c7836 */ /* 0x000fe40000000000 */
[----:B------:R-:W-:Y:S01]  /*bf50*/  IMAD.MOV.U32 R13, RZ, RZ, 0x40000040 ;  /* 0x40000040ff0d7424 */ /* 0x000fe200078e00ff */
[----:B------:R-:W-:-:S02]  /*bf60*/  WARPGROUP.DEPBAR.LE gsb0, 0x0 ;  /* 0x00008000000079c5 */ /* 0x000fc40000010000 */
[----:B------:R-:W-:-:S07]  /*bf70*/  WARPGROUP.ARRIVE ;  /* 0x00000000000079c5 */ /* 0x000fce0000000000 */
[----:B------:R-:W-:Y:S01]  /*bf80*/  HGMMA.64x96x16.F32 R152, gdesc[UR4], R152, gsb0 ;  /* 0x01600000049879f0 */ /* 0x000fe20008000898 */
[----:B------:R-:W-:Y:S02]  /*bf90*/  R2UR UR6, R12 ;  /* 0x000000000c0672ca */ /* 0x000fe400000e0000 */
[----:B------:R-:W-:Y:S02]  /*bfa0*/  R2UR UR7, R13 ;  /* 0x000000000d0772ca */ /* 0x000fe400000e0000 */
[----:B--2---:R-:W-:Y:S02]  /*bfb0*/  R2UR UR4, R210 ;  /* 0x00000000d20472ca */ /* 0x004fe400000e0000 */
[----:B------:R-:W-:Y:S02]  /*bfc0*/  R2UR UR5, R211 ;  /* 0x00000000d30572ca */ /* 0x000fe400000e0000 */
[----:B------:R-:W2:Y:S01]  /*bfd0*/  LDL.64 R210, [R1+0x20] ;  /* 0x0000200001d27983 */ /* 0x000ea20000100a00 */
[----:B------:R-:W-:-:S02]  /*bfe0*/  WARPGROUP.DEPBAR.LE gsb0, 0x0 ;  /* 0x00008000000079c5 */ /* 0x000fc40000010000 */
[----:B------:R-:W-:-:S08]  /*bff0*/  WARPGROUP.ARRIVE ;  /* 0x00000000000079c5 */ /* 0x000fd00000000000 */
[----:B------:R-:W-:Y:S01]  /*c000*/  HGMMA.64x96x16.F32 R152, gdesc[UR4], R152, gsb0 ;  /* 0x01600000049879f0 */ /* 0x000fe20008000898 */
[----:B---3--:R-:W-:Y:S02]  /*c010*/  R2UR UR4, R20 ;  /* 0x00000000140472ca */ /* 0x008fe400000e0000 */
[----:B------:R-:W-:Y:S02]  /*c020*/  R2UR UR5, R21 ;  /* 0x00000000150572ca */ /* 0x000fe400000e0000 */
[----:B------:R-:W3:Y:S01]  /*c030*/  LDL.64 R20, [R1+0x18] ;  /* 0x0000180001147983 */ /* 0x000ee20000100a00 */
[----:B------:R-:W-:Y:S02]  /*c040*/  VIADD R12, R10, 0x300 ;  /* 0x000003000a0c7836 */ /* 0x000fe40000000000 */
[----:B------:R-:W-:-:S03]  /*c050*/  IMAD.MOV.U32 R13, RZ, RZ, 0x40000040 ;  /* 0x40000040ff0d7424 */ /* 0x000fc600078e00ff */
[----:B------:R-:W-:Y:S02]  /*c060*/  R2UR UR6, R12 ;  /* 0x000000000c0672ca */ /* 0x000fe400000e0000 */
[----:B------:R-:W-:Y:S01]  /*c070*/  R2UR UR7, R13 ;  /* 0x000000000d0772ca */ /* 0x000fe200000e0000 */
[----:B------:R-:W-:Y:S01]  /*c080*/  VIADD R12, R10, 0x302 ;  /* 0x000003020a0c7836 */ /* 0x000fe20000000000 */
[----:B------:R-:W-:Y:S02]  /*c090*/  WARPGROUP.DEPBAR.LE gsb0, 0x0 ;  /* 0x00008000000079c5 */ /* 0x000fe40000010000 */
[----:B------:R-:W-:-:S09]  /*c0a0*/  WARPGROUP.ARRIVE ;  /* 0x00000000000079c5 */ /* 0x000fd20000000000 */
[----:B------:R-:W-:Y:S01]  /*c0b0*/  HGMMA.64x96x16.F32 R152, gdesc[UR4], R152, gsb0 ;  /* 0x01600000049879f0 */ /* 0x000fe20008000898 */
[----:B------:R-:W-:Y:S01]  /*c0c0*/  IMAD.MOV.U32 R13, RZ, RZ, 0x40000040 ;  /* 0x40000040ff0d7424 */ /* 0x000fe200078e00ff */
[----:B----4-:R-:W-:Y:S02]  /*c0d0*/  R2UR UR4, R4 ;  /* 0x00000000040472ca */ /* 0x010fe400000e0000 */
[----:B------:R-:W-:Y:S02]  /*c0e0*/  R2UR UR5, R5 ;  /* 0x00000000050572ca */ /* 0x000fe400000e0000 */
[----:B------:R-:W4:Y:S01]  /*c0f0*/  LDL.64 R4, [R1+0x10] ;  /* 0x0000100001047983 */ /* 0x000f220000100a00 */
[----:B------:R-:W-:Y:S02]  /*c100*/  R2UR UR6, R12 ;  /* 0x000000000c0672ca */ /* 0x000fe400000e0000 */
[----:B------:R-:W-:Y:S01]  /*c110*/  R2UR UR7, R13 ;  /* 0x000000000d0772ca */ /* 0x000fe200000e0000 */
[----:B------:R-:W-:-:S02]  /*c120*/  VIADD R12, R10, 0x304 ;  /* 0x000003040a0c7836 */ /* 0x000fc40000000000 */
[----:B------:R-:W-:Y:S01]  /*c130*/  IMAD.MOV.U32 R13, RZ, RZ, 0x40000040 ;  /* 0x40000040ff0d7424 */ /* 0x000fe200078e00ff */
[----:B------:R-:W-:Y:S02]  /*c140*/  WARPGROUP.DEPBAR.LE gsb0, 0x0 ;  /* 0x00008000000079c5 */ /* 0x000fe40000010000 */
        /* <DEDUP_REMOVED lines=10> */
[----:B------:R-:W-:Y:S01]  /*c1f0*/  VIADD R12, R10, 0x306 ;  /* 0x000003060a0c7836 */ /* 0x000fe20000000000 */
[----:B---3--:R-:W-:Y:S01]  /*c200*/  R2UR UR4, R20 ;  /* 0x00000000140472ca */ /* 0x008fe200000e0000 */
[----:B------:R-:W-:Y:S01]  /*c210*/  IMAD.MOV.U32 R13, RZ, RZ, 0x40000040 ;  /* 0x40000040ff0d7424 */ /* 0x000fe200078e00ff */
[----:B------:R-:W-:Y:S02]  /*c220*/  R2UR UR5, R21 ;  /* 0x00000000150572ca */ /* 0x000fe400000e0000 */
[----:B------:R-:W3:Y:S01]  /*c230*/  LDL.64 R20, [R1] ;  /* 0x0000000001147983 */ /* 0x000ee20000100a00 */
        /* <DEDUP_REMOVED lines=9> */
[----:B----4-:R-:W-:Y:S02]  /*c2d0*/  R2UR UR4, R4 ;  /* 0x00000000040472ca */ /* 0x010fe400000e0000 */
[----:B------:R-:W-:Y:S01]  /*c2e0*/  R2UR UR5, R5 ;  /* 0x00000000050572ca */ /* 0x000fe200000e0000 */
[----:B------:R-:W-:Y:S01]  /*c2f0*/  VIADD R12, R10, 0x602 ;  /* 0x000006020a0c7836 */ /* 0x000fe20000000000 */
[----:B------:R-:W-:Y:S01]  /*c300*/  UMOV UR38, UR43 ;  /* 0x0000002b00267c82 */ /* 0x000fe20008000000 */
[----:B------:R-:W-:Y:S01]  /*c310*/  IMAD.MOV.U32 R13, RZ, RZ, 0x40000040 ;  /* 0x40000040ff0d7424 */ /* 0x000fe200078e00ff */
[----:B------:R0:W5:Y:S01]  /*c320*/  LDL.LU.64 R4, [R1+0xa8] ;  /* 0x0000a80001047983 */ /* 0x0001620000300a00 */
[----:B------:R-:W-:-:S02]  /*c330*/  WARPGROUP.DEPBAR.LE gsb0, 0x0 ;  /* 0x00008000000079c5 */ /* 0x000fc40000010000 */
[----:B------:R-:W-:-:S06]  /*c340*/  WARPGROUP.ARRIVE ;  /* 0x00000000000079c5 */ /* 0x000fcc0000000000 */
[----:B------:R-:W-:Y:S01]  /*c350*/  HGMMA.64x96x16.F32 R152, gdesc[UR4], R152, gsb0 ;  /* 0x01600000049879f0 */ /* 0x000fe20008000898 */
[----:B------:R-:W-:Y:S02]  /*c360*/  R2UR UR6, R12 ;  /* 0x000000000c0672ca */ /* 0x000fe400000e0000 */
[----:B------:R-:W-:Y:S02]  /*c370*/  R2UR UR7, R13 ;  /* 0x000000000d0772ca */ /* 0x000fe400000e0000 */
[----:B--2---:R-:W-:Y:S02]  /*c380*/  R2UR UR4, R210 ;  /* 0x00000000d20472ca */ /* 0x004fe400000e0000 */
[----:B------:R-:W-:Y:S01]  /*c390*/  R2UR UR5, R211 ;  /* 0x00000000d30572ca */ /* 0x000fe200000e0000 */
[----:B------:R-:W-:Y:S02]  /*c3a0*/  WARPGROUP.DEPBAR.LE gsb0, 0x0 ;  /* 0x00008000000079c5 */ /* 0x000fe40000010000 */
[----:B------:R-:W-:-:S10]  /*c3b0*/  WARPGROUP.ARRIVE ;  /* 0x00000000000079c5 */ /* 0x000fd40000000000 */
[----:B------:R-:W-:Y:S01]  /*c3c0*/  HGMMA.64x96x16.F32 R152, gdesc[UR4], R152, gsb0 ;  /* 0x01600000049879f0 */ /* 0x000fe20008000898 */
[----:B------:R-:W-:Y:S02]  /*c3d0*/  VIADD R12, R10, 0x604 ;  /* 0x000006040a0c7836 */ /* 0x000fe40000000000 */
[----:B------:R-:W-:Y:S01]  /*c3e0*/  IMAD.MOV.U32 R13, RZ, RZ, 0x40000040 ;  /* 0x40000040ff0d7424 */ /* 0x000fe200078e00ff */
[----:B---3--:R-:W-:Y:S02]  /*c3f0*/  R2UR UR4, R20 ;  /* 0x00000000140472ca */ /* 0x008fe400000e0000 */
[----:B------:R-:W-:Y:S02]  /*c400*/  R2UR UR6, R12 ;  /* 0x000000000c0672ca */ /* 0x000fe400000e0000 */
        /* <DEDUP_REMOVED lines=8> */
[----:B------:R-:W-:Y:S01]  /*c490*/  R2UR UR7, R13 ;  /* 0x000000000d0772ca */ /* 0x000fe200000e0000 */
[----:B------:R-:W-:Y:S01]  /*c4a0*/  UMOV UR4, UR52 ;  /* 0x0000003400047c82 */ /* 0x000fe20008000000 */
[----:B------:R-:W-:Y:S01]  /*c4b0*/  UMOV UR5, UR53 ;  /* 0x0000003500057c82 */ /* 0x000fe20008000000 */
[----:B------:R-:W-:Y:S02]  /*c4c0*/  VIADD R12, R10, 0x900 ;  /* 0x000009000a0c7836 */ /* 0x000fe40000000000 */
[----:B------:R-:W-:Y:S01]  /*c4d0*/  IMAD.MOV.U32 R13, RZ, RZ, 0x40000040 ;  /* 0x40000040ff0d7424 */ /* 0x000fe200078e00ff */
[----:B------:R-:W-:Y:S02]  /*c4e0*/  WARPGROUP.DEPBAR.LE gsb0, 0x0 ;  /* 0x00008000000079c5 */ /* 0x000fe40000010000 */
[----:B------:R-:W-:-:S06]  /*c4f0*/  WARPGROUP.ARRIVE ;  /* 0x00000000000079c5 */ /* 0x000fcc0000000000 */
        /* <DEDUP_REMOVED lines=32> */
[----:B------:R-:W-:Y:S02]  /*c700*/  WARPGROUP.DEPBAR.LE gsb0, 0x0 ;  /* 0x00008000000079c5 */ /* 0x000fe40000010000 */
[----:B------:R-:W-:-:S08]  /*c710*/  WARPGROUP.ARRIVE ;  /* 0x00000000000079c5 */ /* 0x000fd00000000000 */
[----:B------:R-:W-:Y:S03]  /*c720*/  HGMMA.64x96x16.F32 R152, gdesc[UR4], R152, gsb0 ;  /* 0x01600000049879f0 */ /* 0x000fe60008000898 */
[----:B------:R-:W-:Y:S02]  /*c730*/  WARPGROUP.DEPBAR.LE gsb0, 0x0 ;  /* 0x00008000000079c5 */ /* 0x000fe40000010000 */
[----:B------:R-:W-:Y:S01]  /*c740*/  FMUL.FTZ R10, R152, UR39 ;  /* 0x00000027980a7c20 */ /* 0x000fe20008410000 */
[----:B------:R-:W-:Y:S01]  /*c750*/  FMUL.FTZ R11, R153, UR39 ;  /* 0x00000027990b7c20 */ /* 0x000fe20008410000 */
[----:B------:R-:W-:-:S04]  /*c760*/  FMUL.FTZ R12, R156, UR39 ;  /* 0x000000279c0c7c20 */ /* 0x000fc80008410000 */
[----:B------:R-:W1:Y:S01]  /*c770*/  MUFU.TANH R10, R10 ;  /* 0x0000000a000a7308 */ /* 0x000e620000002400 */
[----:B------:R-:W-:Y:S01]  /*c780*/  FMUL.FTZ R20, R157, UR39 ;  /* 0x000000279d147c20 */ /* 0x000fe20008410000 */
[----:B------:R-:W-:-:S06]  /*c790*/  FMUL.FTZ R21, R160, UR39 ;  /* 0x00000027a0157c20 */ /* 0x000fcc0008410000 */
[----:B------:R-:W2:Y:S01]  /*c7a0*/  MUFU.TANH R11, R11 ;  /* 0x0000000b000b7308 */ /* 0x000ea20000002400 */
[----:B------:R-:W-:-:S07]  /*c7b0*/  FMUL.FTZ R152, R161, UR39 ;  /* 0x00000027a1987c20 */ /* 0x000fce0008410000 */
[----:B------:R-:W3:Y:S01]  /*c7c0*/  MUFU.TANH R12, R12 ;  /* 0x0000000c000c7308 */ /* 0x000ee20000002400 */
[----:B-1----:R-:W-:Y:S01]  /*c7d0*/  FMNMX.FTZ R13, R10, R9, !PT ;  /* 0x000000090a0d7209 */ /* 0x002fe20007810000 */
[----:B------:R-:W-:-:S06]  /*c7e0*/  FMUL.FTZ R153, R164, UR39 ;  /* 0x00000027a4997c20 */ /* 0x000fcc0008410000 */
[----:B------:R-:W1:Y:S01]  /*c7f0*/  MUFU.TANH R20, R20 ;  /* 0x0000001400147308 */ /* 0x000e620000002400 */
[----:B--2---:R-:W-:Y:S01]  /*c800*/  FMNMX.FTZ R13, R11, R13, !PT ;  /* 0x0000000d0b0d7209 */ /* 0x004fe20007810000 */
[----:B------:R-:W-:-:S06]  /*c810*/  FMUL.FTZ R156, R165, UR39 ;  /* 0x00000027a59c7c20 */ /* 0x000fcc0008410000 */
[----:B------:R-:W2:Y:S01]  /*c820*/  MUFU.TANH R21, R21 ;  /* 0x0000001500157308 */ /* 0x000ea20000002400 */
[----:B---3--:R-:W-:Y:S01]  /*c830*/  FMNMX.FTZ R13, R12, R13, !PT ;  /* 0x0000000d0c0d7209 */ /* 0x008fe20007810000 */
[----:B------:R-:W-:-:S06]  /*c840*/  FMUL.FTZ R157, R168, UR39 ;  /* 0x00000027a89d7c20 */ /* 0x000fcc0008410000 */
        /* <DEDUP_REMOVED lines=46> */
[----:B-1----:R-:W-:-:S07]  /*cb30*/  FMNMX.FTZ R13, R177, R13, !PT ;  /* 0x0000000db10d7209 */ /* 0x002fce0007810000 */
[----:B------:R-:W1:Y:S01]  /*cb40*/  MUFU.TANH R184, R184 ;  /* 0x000000b800b87308 */ /* 0x000e620000002400 */
[----:B--2---:R-:W-:-:S07]  /*cb50*/  FMNMX.FTZ R13, R180, R13, !PT ;  /* 0x0000000db40d7209 */ /* 0x004fce0007810000 */
[----:B------:R-:W2:Y:S01]  /*cb60*/  MUFU.TANH R185, R185 ;  /* 0x000000b900b97308 */ /* 0x000ea20000002400 */
[----:B---3--:R-:W-:-:S07]  /*cb70*/  FMNMX.FTZ R13, R181, R13, !PT ;  /* 0x0000000db50d7209 */ /* 0x008fce0007810000 */
[----:B------:R-:W3:Y:S01]  /*cb80*/  MUFU.TANH R188, R188 ;  /* 0x000000bc00bc7308 */ /* 0x000ee20000002400 */
[----:B-1----:R-:W-:-:S04]  /*cb90*/  FMNMX.FTZ R13, R184, R13, !PT ;  /* 0x0000000db80d7209 */ /* 0x002fc80007810000 */
[----:B--2---:R-:W-:-:S04]  /*cba0*/  FMNMX.FTZ R13, R185, R13, !PT ;  /* 0x0000000db90d7209 */ /* 0x004fc80007810000 */
[----:B---3--:R-:W-:-:S05]  /*cbb0*/  FMNMX.FTZ R13, R188, R13, !PT ;  /* 0x0000000dbc0d7209 */ /* 0x008fca0007810000 */
[----:B------:R-:W1:Y:S01]  /*cbc0*/  SHFL.BFLY PT, R189, R13, 0x2, 0x1f ;  /* 0x0c401f000dbd7f89 */ /* 0x000e6200000e0000 */
[----:B------:R-:W-:Y:S01]  /*cbd0*/  FMUL.FTZ R212, R154, UR39 ;  /* 0x000000279ad47c20 */ /* 0x000fe20008410000 */
[----:B-1----:R-:W-:-:S05]  /*cbe0*/  FMNMX.FTZ R13, R13, R189, !PT ;  /* 0x000000bd0d0d7209 */ /* 0x002fca0007810000 */
[----:B------:R-:W1:Y:S01]  /*cbf0*/  SHFL.BFLY PT, R154, R13, 0x1, 0x1f ;  /* 0x0c201f000d9a7f89 */ /* 0x000e6200000e0000 */
[----:B------:R-:W-:Y:S01]  /*cc00*/  FMUL.FTZ R197, R162, UR39 ;  /* 0x00000027a2c57c20 */ /* 0x000fe20008410000 */
[----:B------:R-:W-:Y:S01]  /*cc10*/  FMUL.FTZ R210, R158, UR39 ;  /* 0x000000279ed27c20 */ /* 0x000fe20008410000 */
[----:B------:R-:W-:Y:S01]  /*cc20*/  FMUL.FTZ R211, R155, UR39 ;  /* 0x000000279bd37c20 */ /* 0x000fe20008410000 */
[----:B-1----:R-:W-:-:S05]  /*cc30*/  FMNMX.FTZ R13, R13, R154, !PT ;  /* 0x0000009a0d0d7209 */ /* 0x002fca0007810000 */
[C---:B------:R-:W-:Y:S01]  /*cc40*/  FADD.FTZ R162, -R13.reuse, R9 ;  /* 0x000000090da27221 */ /* 0x040fe20000010100 */
[----:B------:R-:W-:-:S03]  /*cc50*/  FMUL.FTZ R9, R13, UR38 ;  /* 0x000000260d097c20 */ /* 0x000fc60008410000 */
[----:B------:R-:W-:Y:S01]  /*cc60*/  FMUL.FTZ R162, R162, UR38 ;  /* 0x00000026a2a27c20 */ /* 0x000fe20008410000 */
[--C-:B------:R-:W-:Y:S01]  /*cc70*/  FFMA.FTZ R154, R10, UR38, -R9.reuse ;  /* 0x000000260a9a7c23 */ /* 0x100fe20008010809 */
[--C-:B------:R-:W-:Y:S01]  /*cc80*/  FFMA.FTZ R158, R11, UR38, -R9.reuse ;  /* 0x000000260b9e7c23 */ /* 0x100fe20008010809 */
[--C-:B------:R-:W-:Y:S01]  /*cc90*/  FFMA.FTZ R11, R152, UR38, -R9.reuse ;  /* 0x00000026980b7c23 */ /* 0x100fe20008010809 */
[--C-:B------:R-:W-:Y:S01]  /*cca0*/  FFMA.FTZ R10, R157, UR38, -R9.reuse ;  /* 0x000000269d0a7c23 */ /* 0x100fe20008010809 */
[----:B------:R-:W-:Y:S01]  /*ccb0*/  MUFU.EX2 R152, R154 ;  /* 0x0000009a00987308 */ /* 0x000fe20000000800 */
[--C-:B------:R-:W-:Y:S01]  /*ccc0*/  FFMA.FTZ R155, R12, UR38, -R9.reuse ;  /* 0x000000260c9b7c23 */ /* 0x100fe20008010809 */
[----:B------:R-:W-:-:S06]  /*ccd0*/  FFMA.FTZ R20, R20, UR38, -R9 ;  /* 0x0000002614147c23 */ /* 0x000fcc0008010809 */
[----:B------:R-:W1:Y:S08]  /*cce0*/  MUFU.EX2 R157, R162 ;  /* 0x000000a2009d7308 */ /* 0x000e700000000800 */
[----:B------:R-:W2:Y:S08]  /*ccf0*/  MUFU.EX2 R158, R158 ;  /* 0x0000009e009e7308 */ /* 0x000eb00000000800 */
[----:B------:R-:W3:Y:S01]  /*cd00*/  MUFU.EX2 R155, R155 ;  /* 0x0000009b009b7308 */ /* 0x000ee20000000800 */
[----:B-1----:R-:W-:-:S07]  /*cd10*/  FFMA.FTZ R154, R157, R7, R152 ;  /* 0x000000079d9a7223 */ /* 0x002fce0000010098 */
[----:B------:R-:W1:Y:S01]  /*cd20*/  MUFU.EX2 R20, R20 ;  /* 0x0000001400147308 */ /* 0x000e620000000800 */
[----:B------:R-:W-:-:S07]  /*cd30*/  FMUL.FTZ R205, R159, UR39 ;  /* 0x000000279fcd7c20 */ /* 0x000fce0008410000 */
[----:B------:R-:W4:Y:S01]  /*cd40*/  MUFU.TANH R212, R212 ;  /* 0x000000d400d47308 */ /* 0x000f220000002400 */
[----:B--2---:R-:W-:-:S07]  /*cd50*/  FADD.FTZ R154, R158, R154 ;  /* 0x0000009a9e9a7221 */ /* 0x004fce0000010000 */
[----:B------:R-:W2:Y:S01]  /*cd60*/  MUFU.TANH R211, R211 ;  /* 0x000000d300d37308 */ /* 0x000ea20000002400 */
[----:B---3--:R-:W-:Y:S01]  /*cd70*/  FADD.FTZ R154, R155, R154 ;  /* 0x0000009a9b9a7221 */ /* 0x008fe20000010000 */
[----:B------:R-:W-:-:S06]  /*cd80*/  FMUL.FTZ R193, R163, UR39 ;  /* 0x00000027a3c17c20 */ /* 0x000fcc0008410000 */
[----:B------:R-:W3:Y:S01]  /*cd90*/  MUFU.TANH R210, R210 ;  /* 0x000000d200d27308 */ /* 0x000ee20000002400 */
[----:B------:R-:W-:Y:S01]  /*cda0*/  F2FP.F16.F32.PACK_AB R152, R158, R152 ;  /* 0x000000989e98723e */ /* 0x000fe200000000ff */
[C---:B-1----:R-:W-:Y:S01]  /*cdb0*/  FADD.FTZ R158, R20.reuse, R154 ;  /* 0x0000009a149e7221 */ /* 0x042fe20000010000 */
[----:B------:R-:W-:-:S05]  /*cdc0*/  F2FP.F16.F32.PACK_AB R154, R20, R155 ;  /* 0x0000009b149a723e */ /* 0x000fca00000000ff */
[----:B------:R-:W1:Y:S01]  /*cdd0*/  MUFU.TANH R205, R205 ;  /* 0x000000cd00cd7308 */ /* 0x000e620000002400 */
[----:B----4-:R-:W-:Y:S01]  /*cde0*/  FMNMX.FTZ R20, R212, R8, !PT ;  /* 0x00000008d4147209 */ /* 0x010fe20007810000 */
[----:B------:R-:W-:-:S06]  /*cdf0*/  FMUL.FTZ R192, R166, UR39 ;  /* 0x00000027a6c07c20 */ /* 0x000fcc0008410000 */
[----:B------:R-:W4:Y:S01]  /*ce00*/  MUFU.TANH R197, R197 ;  /* 0x000000c500c57308 */ /* 0x000f220000002400 */
[----:B--2---:R-:W-:Y:S01]  /*ce10*/  FMNMX.FTZ R20, R211, R20, !PT ;  /* 0x00000014d3147209 */ /* 0x004fe20007810000 */
[----:B------:R-:W-:-:S06]  /*ce20*/  FMUL.FTZ R159, R167, UR39 ;  /* 0x00000027a79f7c20 */ /* 0x000fcc0008410000 */
[----:B------:R-:W2:Y:S01]  /*ce30*/  MUFU.TANH R193, R193 ;  /* 0x000000c100c17308 */ /* 0x000ea20000002400 */
[----:B---3--:R-:W-:Y:S01]  /*ce40*/  FMNMX.FTZ R20, R210, R20, !PT ;  /* 0x00000014d2147209 */ /* 0x008fe20007810000 */
[----:B------:R-:W-:-:S06]  /*ce50*/  FMUL.FTZ R163, R170, UR39 ;  /* 0x00000027aaa37c20 */ /* 0x000fcc0008410000 */
[----:B------:R-:W3:Y:S01]  /*ce60*/  MUFU.TANH R192, R192 ;  /* 0x000000c000c07308 */ /* 0x000ee20000002400 */
[----:B-1----:R-:W-:Y:S01]  /*ce70*/  FMNMX.FTZ R20, R205, R20, !PT ;  /* 0x00000014cd147209 */ /* 0x002fe20007810000 */
[----:B------:R-:W-:Y:S01]  /*ce80*/  FMUL.FTZ R162, R171, UR39 ;  /* 0x00000027aba27c20 */ /* 0x000fe20008410000 */
[----:B------:R-:W-:-:S05]  /*ce90*/  FFMA.FTZ R12, R153, UR38, -R9 ;  /* 0x00000026990c7c23 */ /* 0x000fca0008010809 */
        /* <DEDUP_REMOVED lines=8> */
[----:B------:R-:W-:Y:S01]  /*cf20*/  FMUL.FTZ R167, R178, UR39 ;  /* 0x00000027b2a77c20 */ /* 0x000fe20008410000 */
[--C-:B------:R-:W-:Y:S01]  /*cf30*/  FFMA.FTZ R21, R21, UR38, -R9.reuse ;  /* 0x0000002615157c23 */ /* 0x100fe20008010809 */
[----:B------:R-:W-:-:S04]  /*cf40*/  FFMA.FTZ R156, R156, UR38, -R9 ;  /* 0x000000269c9c7c23 */ /* 0x000fc80008010809 */
[----:B------:R-:W3:Y:S01]  /*cf50*/  MUFU.TANH R153, R153 ;  /* 0x0000009900997308 */ /* 0x000ee20000002400 */
[--C-:B------:R-:W-:Y:S01]  /*cf60*/  FFMA.FTZ R160, R160, UR38, -R9.reuse ;  /* 0x00000026a0a07c23 */ /* 0x100fe20008010809 */
        /* <DEDUP_REMOVED lines=13> */
[----:B------:R-:W0:Y:S01]  /*d040*/  MUFU.TANH R7, R7 ;  /* 0x0000000700077308 */ /* 0x000e220000002400 */
[----:B------:R-:W-:Y:S01]  /*d050*/  FFMA.FTZ R9, R188, UR38, -R9 ;  /* 0x00000026bc097c23 */ /* 0x000fe20008010809 */
[----:B-1----:R-:W-:Y:S01]  /*d060*/  FMNMX.FTZ R20, R159, R20, !PT ;  /* 0x000000149f147209 */ /* 0x002fe20007810000 */
[----:B------:R-:W-:Y:S01]  /*d070*/  FMUL.FTZ R188, R179, UR39 ;  /* 0x00000027b3bc7c20 */ /* 0x000fe20008410000 */
[----:B------:R-:W-:-:S02]  /*d080*/  FMUL.FTZ R189, R182, UR39 ;  /* 0x00000027b6bd7c20 */ /* 0x000fc40008410000 */
[----:B----4-:R-:W-:Y:S02]  /*d090*/  FMNMX.FTZ R20, R163, R20, !PT ;  /* 0x00000014a3147209 */ /* 0x010fe40007810000 */
[----:B------:R-:W1:Y:S01]  /*d0a0*/  MUFU.TANH R167, R167 ;  /* 0x000000a700a77308 */ /* 0x000e620000002400 */
[----:B------:R-:W-:Y:S01]  /*d0b0*/  FMUL.FTZ R166, R183, UR39 ;  /* 0x00000027b7a67c20 */ /* 0x000fe20008410000 */
[----:B--2---:R-:W-:-:S06]  /*d0c0*/  FMNMX.FTZ R20, R162, R20, !PT ;  /* 0x00000014a2147209 */ /* 0x004fcc0007810000 */
[----:B------:R-:W2:Y:S01]  /*d0d0*/  MUFU.TANH R188, R188 ;  /* 0x000000bc00bc7308 */ /* 0x000ea20000002400 */
[----:B---3--:R-:W-:Y:S01]  /*d0e0*/  FMNMX.FTZ R20, R153, R20, !PT ;  /* 0x0000001499147209 */ /* 0x008fe20007810000 */
[----:B------:R-:W-:-:S06]  /*d0f0*/  FMUL.FTZ R170, R186, UR39 ;  /* 0x00000027baaa7c20 */ /* 0x000fcc0008410000 */
[----:B------:R-:W3:Y:S01]  /*d100*/  MUFU.TANH R189, R189 ;  /* 0x000000bd00bd7308 */ /* 0x000ee20000002400 */
        /* <DEDUP_REMOVED lines=21> */
[----:B---3--:R-:W-:-:S07]  /*d260*/  FMNMX.FTZ R20, R186, R20, !PT ;  /* 0x00000014ba147209 */ /* 0x008fce0007810000 */
[----:B------:R-:W3:Y:S01]  /*d270*/  MUFU.TANH R179, R179 ;  /* 0x000000b300b37308 */ /* 0x000ee20000002400 */
[----:B0-----:R-:W-:-:S07]  /*d280*/  FMNMX.FTZ R20, R187, R20, !PT ;  /* 0x00000014bb147209 */ /* 0x001fce0007810000 */
[----:B------:R-:W0:Y:S01]  /*d290*/  MUFU.TANH R182, R182 ;  /* 0x000000b600b67308 */ /* 0x000e220000002400 */
[----:B-1----:R-:W-:-:S04]  /*d2a0*/  FMNMX.FTZ R20, R174, R20, !PT ;  /* 0x00000014ae147209 */ /* 0x002fc80007810000 */
[----:B--2---:R-:W-:-:S04]  /*d2b0*/  FMNMX.FTZ R20, R175, R20, !PT ;  /* 0x00000014af147209 */ /* 0x004fc80007810000 */
[----:B---3--:R-:W-:-:S04]  /*d2c0*/  FMNMX.FTZ R20, R179, R20, !PT ;  /* 0x00000014b3147209 */ /* 0x008fc80007810000 */
[----:B0-----:R-:W-:-:S05]  /*d2d0*/  FMNMX.FTZ R20, R182, R20, !PT ;  /* 0x00000014b6147209 */ /* 0x001fca0007810000 */
[----:B------:R-:W0:Y:S02]  /*d2e0*/  SHFL.BFLY PT, R155, R20, 0x2, 0x1f ;  /* 0x0c401f00149b7f89 */ /* 0x000e2400000e0000 */
[----:B0-----:R-:W-:-:S05]  /*d2f0*/  FMNMX.FTZ R20, R20, R155, !PT ;  /* 0x0000009b14147209 */ /* 0x001fca0007810000 */
[----:B------:R-:W0:Y:S01]  /*d300*/  SHFL.BFLY PT, R155, R20, 0x1, 0x1f ;  /* 0x0c201f00149b7f89 */ /* 0x000e2200000e0000 */
[----:B------:R-:W1:Y:S01]  /*d310*/  S2R R198, SR_TID.X ;  /* 0x0000000000c67919 */ /* 0x000e620000002100 */
[----:B0-----:R-:W-:-:S05]  /*d320*/  FMNMX.FTZ R20, R20, R155, !PT ;  /* 0x0000009b14147209 */ /* 0x001fca0007810000 */
[C---:B------:R-:W-:Y:S01]  /*d330*/  FADD.FTZ R196, -R20.reuse, R8 ;  /* 0x0000000814c47221 */ /* 0x040fe20000010100 */
[----:B------:R-:W-:-:S03]  /*d340*/  FMUL.FTZ R195, R20, UR38 ;  /* 0x0000002614c37c20 */ /* 0x000fc60008410000 */
[----:B------:R-:W-:Y:S01]  /*d350*/  FMUL.FTZ R196, R196, UR38 ;  /* 0x00000026c4c47c20 */ /* 0x000fe20008410000 */
[--C-:B------:R-:W-:Y:S01]  /*d360*/  FFMA.FTZ R178, R212, UR38, -R195.reuse ;  /* 0x00000026d4b27c23 */ /* 0x100fe200080108c3 */
[--C-:B------:R-:W-:Y:S01]  /*d370*/  FFMA.FTZ R191, R153, UR38, -R195.reuse ;  /* 0x0000002699bf7c23 */ /* 0x100fe200080108c3 */
[--C-:B------:R-:W-:Y:S02]  /*d380*/  FFMA.FTZ R183, R211, UR38, -R195.reuse ;  /* 0x00000026d3b77c23 */ /* 0x100fe400080108c3 */
[----:B------:R-:W-:Y:S01]  /*d390*/  MUFU.EX2 R153, R178 ;  /* 0x000000b200997308 */ /* 0x000fe20000000800 */
[--C-:B------:R-:W-:Y:S01]  /*d3a0*/  FFMA.FTZ R190, R162, UR38, -R195.reuse ;  /* 0x00000026a2be7c23 */ /* 0x100fe200080108c3 */
[----:B------:R-:W-:-:S06]  /*d3b0*/  FFMA.FTZ R162, R7, UR38, -R195 ;  /* 0x0000002607a27c23 */ /* 0x000fcc00080108c3 */
[----:B------:R-:W0:Y:S08]  /*d3c0*/  MUFU.EX2 R196, R196 ;  /* 0x000000c400c47308 */ /* 0x000e300000000800 */
[----:B------:R0:W2:Y:S01]  /*d3d0*/  MUFU.EX2 R7, R183 ;  /* 0x000000b700077308 */ /* 0x0000a20000000800 */
[-C--:B------:R-:W-:Y:S01]  /*d3e0*/  FMUL.FTZ R24, R24, R157.reuse ;  /* 0x0000009d18187220 */ /* 0x080fe20000410000 */
[-C--:B------:R-:W-:Y:S01]  /*d3f0*/  FMUL.FTZ R25, R25, R157.reuse ;  /* 0x0000009d19197220 */ /* 0x080fe20000410000 */
[-C--:B------:R-:W-:Y:S01]  /*d400*/  FMUL.FTZ R28, R28, R157.reuse ;  /* 0x0000009d1c1c7220 */ /* 0x080fe20000410000 */
[----:B0-----:R-:W-:Y:S01]  /*d410*/  FFMA.FTZ R183, R196, R6, R153 ;  /* 0x00000006c4b77223 */ /* 0x001fe20000010099 */
[-C--:B------:R-:W-:Y:S01]  /*d420*/  FMUL.FTZ R29, R29, R157.reuse ;  /* 0x0000009d1d1d7220 */ /* 0x080fe20000410000 */
[-C--:B------:R-:W-:Y:S01]  /*d430*/  FMUL.FTZ R32, R32, R157.reuse ;  /* 0x0000009d20207220 */ /* 0x080fe20000410000 */
[-C--:B------:R-:W-:Y:S01]  /*d440*/  FMUL.FTZ R33, R33, R157.reuse ;  /* 0x0000009d21217220 */ /* 0x080fe20000410000 */
[-C--:B------:R-:W-:Y:S01]  /*d450*/  FMUL.FTZ R36, R36, R157.reuse ;  /* 0x0000009d24247220 */ /* 0x080fe20000410000 */
[-C--:B------:R-:W-:Y:S01]  /*d460*/  FMUL.FTZ R37, R37, R157.reuse ;  /* 0x0000009d25257220 */ /* 0x080fe20000410000 */
[----:B------:R-:W-:Y:S01]  /*d470*/  FMUL.FTZ R40, R40, R157 ;  /* 0x0000009d28287220 */ /* 0x000fe20000410000 */
[C---:B--2---:R-:W-:Y:S01]  /*d480*/  FADD.FTZ R183, R7.reuse, R183 ;  /* 0x000000b707b77221 */ /* 0x044fe20000010000 */
[----:B------:R-:W-:Y:S01]  /*d490*/  F2FP.F16.F32.PACK_AB R153, R7, R153 ;  /* 0x000000990799723e */ /* 0x000fe200000000ff */
[----:B------:R-:W-:-:S02]  /*d4a0*/  IMAD.MOV.U32 R7, RZ, RZ, 0x40000040 ;  /* 0x40000040ff077424 */ /* 0x000fc400078e00ff */
        /* <DEDUP_REMOVED lines=55> */
[----:B-1----:R-:W-:Y:S01]  /*d820*/  SHF.R.U32.HI R198, RZ, 0x7, R198 ;  /* 0x00000007ffc67819 */ /* 0x002fe200000116c6 */
[----:B------:R-:W-:Y:S01]  /*d830*/  FFMA.FTZ R155, R210, UR38, -R195 ;  /* 0x00000026d29b7c23 */ /* 0x000fe200080108c3 */
[----:B------:R-:W-:Y:S01]  /*d840*/  @!P1 VIADD R157, R3, 0x32440 ;  /* 0x00032440039d9836 */ /* 0x000fe20000000000 */
[----:B------:R-:W-:-:S02]  /*d850*/  R2UR UR7, R7 ;  /* 0x00000000070772ca */ /* 0x000fc400000e0000 */
[C---:B------:R-:W-:Y:S01]  /*d860*/  IADD3 R178, -R198.reuse, 0xb, RZ ;  /* 0x0000000bc6b27810 */ /* 0x040fe20007ffe1ff */
[----:B------:R0:W-:Y:S01]  /*d870*/  MUFU.EX2 R7, R155 ;  /* 0x0000009b00077308 */ /* 0x0001e20000000800 */
[----:B------:R-:W-:Y:S01]  /*d880*/  @!P1 PRMT R157, RZ, 0x654, R157 ;  /* 0x00000654ff9d9816 */ /* 0x000fe2000000009d */
[----:B------:R-:W-:Y:S02]  /*d890*/  FFMA.FTZ R8, R205, UR38, -R195 ;  /* 0x00000026cd087c23 */ /* 0x000fe400080108c3 */
[----:B------:R1:W-:Y:S06]  /*d8a0*/  BAR.ARV R178, 0x100 ;  /* 0x000400b20000751d */ /* 0x0003ec0000002000 */
[----:B0-----:R-:W-:Y:S01]  /*d8b0*/  VIADD R155, R198, 0x8 ;  /* 0x00000008c69b7836 */ /* 0x001fe20000000000 */
[----:B------:R0:W-:Y:S01]  /*d8c0*/  @!P1 SYNCS.ARRIVE.TRANS64.RED.A1T0 RZ, [R157+URZ], RZ ;  /* 0x000000ff9dff99a7 */ /* 0x0001e2000810043f */
[----:B------:R-:W2:Y:S03]  /*d8d0*/  MUFU.EX2 R8, R8 ;  /* 0x0000000800087308 */ /* 0x000ea60000000800 */
[----:B------:R2:W-:Y:S01]  /*d8e0*/  BAR.SYNC.DEFER_BLOCKING R155, 0x100 ;  /* 0x0004009b0000751d */ /* 0x0005e20000010000 */
[----:B------:R-:W-:-:S04]  /*d8f0*/  IMAD.MOV.U32 R6, RZ, RZ, 0xc00 ;  /* 0x00000c00ff067424 */ /* 0x000fc800078e00ff */
[----:B------:R-:W-:Y:S02]  /*d900*/  IMAD R6, R200, R6, UR42 ;  /* 0x0000002ac8067e24 */ /* 0x000fe4000f8e0206 */
[-C--:B------:R-:W-:Y:S01]  /*d910*/  FMUL.FTZ R26, R26, R196.reuse ;  /* 0x000000c41a1a7220 */ /* 0x080fe20000410000 */
[-C--:B------:R-:W-:Y:S01]  /*d920*/  FMUL.FTZ R27, R27, R196.reuse ;  /* 0x000000c41b1b7220 */ /* 0x080fe20000410000 */
[-C--:B------:R-:W-:Y:S01]  /*d930*/  FMUL.FTZ R30, R30, R196.reuse ;  /* 0x000000c41e1e7220 */ /* 0x080fe20000410000 */
[-C--:B------:R-:W-:Y:S01]  /*d940*/  FMUL.FTZ R31, R31, R196.reuse ;  /* 0x000000c41f1f7220 */ /* 0x080fe20000410000 */
[----:B------:R-:W-:Y:S01]  /*d950*/  R2UR UR6, R6 ;  /* 0x00000000060672ca */ /* 0x000fe200000e0000 */
        /* <DEDUP_REMOVED lines=60> */
[----:B--2---:R-:W-:-:S05]  /*dd20*/  F2FP.F16.F32.PACK_AB R155, R8, R7 ;  /* 0x00000007089b723e */ /* 0x004fca00000000ff */
[----:B------:R-:W-:-:S06]  /*dd30*/  WARPGROUP.ARRIVE ;  /* 0x00000000000079c5 */ /* 0x000fcc0000000000 */
[----:B------:R-:W-:Y:S01]  /*dd40*/  HGMMA.64x256x16.F32 R24, R152, gdesc[UR4].tnspB, R24, gsb0 ;  /* 0x43e0000498187df0 */ /* 0x000fe20008000818 */
[----:B0-----:R-:W-:Y:S01]  /*dd50*/  MUFU.EX2 R157, R11 ;  /* 0x0000000b009d7308 */ /* 0x001fe20000000800 */
        /* <DEDUP_REMOVED lines=16> */
[----:B------:R-:W-:Y:S01]  /*de60*/  FFMA.FTZ R182, R182, UR38, -R195 ;  /* 0x00000026b6b67c23 */ /* 0x000fe200080108c3 */
[----:B------:R-:W-:Y:S08]  /*de70*/  MUFU.EX2 R11, R12 ;  /* 0x0000000c000b7308 */ /* 0x000ff00000000800 */
[----:B------:R-:W-:Y:S08]  /*de80*/  MUFU.EX2 R195, R156 ;  /* 0x0000009c00c37308 */ /* 0x000ff00000000800 */
[----:B------:R-:W-:Y:S08]  /*de90*/  MUFU.EX2 R12, R194 ;  /* 0x000000c2000c7308 */ /* 0x000ff00000000800 */
[----:B------:R-:W-:Y:S08]  /*dea0*/  MUFU.EX2 R160, R160 ;  /* 0x000000a000a07308 */ /* 0x000ff00000000800 */
[----:B------:R-:W-:Y:S08]  /*deb0*/  MUFU.EX2 R161, R161 ;  /* 0x000000a100a17308 */ /* 0x000ff00000000800 */
[----:B------:R-:W-:Y:S01]  /*dec0*/  MUFU.EX2 R164, R164 ;  /* 0x000000a400a47308 */ /* 0x000fe20000000800 */
[----:B------:R-:W-:-:S07]  /*ded0*/  WARPGROUP.DEPBAR.LE gsb0, 0x0 ;  /* 0x00008000000079c5 */ /* 0x000fce0000010000 */
[----:B------:R-:W0:Y:S01]  /*dee0*/  MUFU.EX2 R155, R21 ;  /* 0x00000015009b7308 */ /* 0x000e220000000800 */
[----:B------:R-:W-:-:S05]  /*def0*/  VIADD R152, R6, 0x80 ;  /* 0x0000008006987836 */ /* 0x000fca0000000000 */
[----:B------:R-:W-:Y:S02]  /*df00*/  R2UR UR6, R152 ;  /* 0x00000000980672ca */ /* 0x000fe400000e0000 */
[----:B------:R-:W2:Y:S08]  /*df10*/  MUFU.EX2 R21, R193 ;  /* 0x000000c100157308 */ /* 0x000eb00000000800 */
[----:B------:R3:W-:Y:S08]  /*df20*/  MUFU.EX2 R154, R192 ;  /* 0x000000c0009a7308 */ /* 0x0007f00000000800 */
[----:B------:R-:W4:Y:S01]  /*df30*/  MUFU.EX2 R152, R159 ;  /* 0x0000009f00987308 */ /* 0x000f220000000800 */
[----:B0-----:R-:W-:Y:S01]  /*df40*/  FADD.FTZ R158, R155, R158 ;  /* 0x0000009e9b9e7221 */ /* 0x001fe20000010000 */
[----:B------:R-:W-:-:S03]  /*df50*/  IMAD.MOV.U32 R153, RZ, RZ, 0x40000040 ;  /* 0x40000040ff997424 */ /* 0x000fc600078e00ff */
[----:B------:R-:W-:Y:S02]  /*df60*/  FADD.FTZ R158, R157, R158 ;  /* 0x0000009e9d9e7221 */ /* 0x000fe40000010000 */
[----:B------:R-:W-:Y:S02]  /*df70*/  R2UR UR7, R153 ;  /* 0x00000000990772ca */ /* 0x000fe400000e0000 */
[----:B---3--:R-:W-:Y:S01]  /*df80*/  FADD.FTZ R192, R11, R158 ;  /* 0x0000009e0bc07221 */ /* 0x008fe20000010000 */
[----:B------:R-:W-:Y:S02]  /*df90*/  F2FP.F16.F32.PACK_AB R156, R157, R155 ;  /* 0x0000009b9d9c723e */ /* 0x000fe400000000ff */
[----:B------:R-:W-:Y:S02]  /*dfa0*/  F2FP.F16.F32.PACK_AB R158, R195, R11 ;  /* 0x0000000bc39e723e */ /* 0x000fe400000000ff */
[----:B--2---:R-:W-:Y:S02]  /*dfb0*/  F2FP.F16.F32.PACK_AB R157, R21, R12 ;  /* 0x0000000c159d723e */ /* 0x004fe400000000ff */
[----:B----4-:R-:W-:-:S04]  /*dfc0*/  F2FP.F16.F32.PACK_AB R159, R152, R154 ;  /* 0x0000009a989f723e */ /* 0x010fc800000000ff */
[----:B------:R-:W-:-:S06]  /*dfd0*/  WARPGROUP.ARRIVE ;  /* 0x00000000000079c5 */ /* 0x000fcc0000000000 */
[----:B------:R-:W-:Y:S01]  /*dfe0*/  HGMMA.64x256x16.F32 R24, R156, gdesc[UR4].tnspB, R24, gsb0 ;  /* 0x43e000049c187df0 */ /* 0x000fe20008000818 */
[----:B------:R-:W-:Y:S01]  /*dff0*/  MUFU.EX2 R153, R163 ;  /* 0x000000a300997308 */ /* 0x000fe20000000800 */
[----:B------:R-:W-:-:S07]  /*e000*/  FADD.FTZ R192, R195, R192 ;  /* 0x000000c0c3c07221 */ /* 0x000fce0000010000 */
[----:B------:R-:W-:Y:S08]  /*e010*/  MUFU.EX2 R190, R190 ;  /* 0x000000be00be7308 */ /* 0x000ff00000000800 */
[----:B------:R-:W-:Y:S08]  /*e020*/  MUFU.EX2 R191, R191 ;  /* 0x000000bf00bf7308 */ /* 0x000ff00000000800 */
[----:B------:R0:W2:Y:S01]  /*e030*/  MUFU.EX2 R155, R162 ;  /* 0x000000a2009b7308 */ /* 0x0000a20000000800 */
[----:B------:R-:W-:-:S05]  /*e040*/  IMAD.MOV.U32 R11, RZ, RZ, 0x40000040 ;  /* 0x40000040ff0b7424 */ /* 0x000fca00078e00ff */
[----:B------:R-:W-:Y:S02]  /*e050*/  R2UR UR7, R11 ;  /* 0x000000000b0772ca */ /* 0x000fe400000e0000 */
[----:B0-----:R-:W-:Y:S02]  /*e060*/  F2FP.F16.F32.PACK_AB R162, R164, R161 ;  /* 0x000000a1a4a2723e */ /* 0x001fe400000000ff */
[----:B--2---:R-:W-:Y:S01]  /*e070*/  F2FP.F16.F32.PACK_AB R163, R155, R191 ;  /* 0x000000bf9ba3723e */ /* 0x004fe200000000ff */
[----:B------:R-:W-:Y:S08]  /*e080*/  MUFU.EX2 R168, R168 ;  /* 0x000000a800a87308 */ /* 0x000ff00000000800 */
[----:B------:R-:W-:Y:S08]  /*e090*/  MUFU.EX2 R169, R169 ;  /* 0x000000a900a97308 */ /* 0x000ff00000000800 */
[----:B------:R-:W-:Y:S08]  /*e0a0*/  MUFU.EX2 R172, R172 ;  /* 0x000000ac00ac7308 */ /* 0x000ff00000000800 */
[----:B------:R-:W-:Y:S08]  /*e0b0*/  MUFU.EX2 R188, R188 ;  /* 0x000000bc00bc7308 */ /* 0x000ff00000000800 */
[----:B------:R-:W-:Y:S01]  /*e0c0*/  MUFU.EX2 R189, R189 ;  /* 0x000000bd00bd7308 */ /* 0x000fe20000000800 */
[----:B------:R-:W-:Y:S01]  /*e0d0*/  IMAD.MOV.U32 R11, RZ, RZ, 0x40000040 ;  /* 0x40000040ff0b7424 */ /* 0x000fe200078e00ff */
[----:B------:R-:W-:-:S06]  /*e0e0*/  WARPGROUP.DEPBAR.LE gsb0, 0x0 ;  /* 0x00008000000079c5 */ /* 0x000fcc0000010000 */
[----:B------:R0:W2:Y:S02]  /*e0f0*/  MUFU.EX2 R156, R10 ;  /* 0x0000000a009c7308 */ /* 0x0000a40000000800 */
[----:B0-----:R-:W-:Y:S02]  /*e100*/  VIADD R10, R6, 0x100 ;  /* 0x00000100060a7836 */ /* 0x001fe40000000000 */
[----:B--2---:R-:W-:-:S03]  /*e110*/  FADD.FTZ R192, R156, R192 ;  /* 0x000000c09cc07221 */ /* 0x004fc60000010000 */
[----:B------:R-:W-:Y:S01]  /*e120*/  R2UR UR6, R10 ;  /* 0x000000000a0672ca */ /* 0x000fe200000e0000 */
[C---:B------:R-:W-:Y:S01]  /*e130*/  FADD.FTZ R158, R160.reuse, R192 ;  /* 0x000000c0a09e7221 */ /* 0x040fe20000010000 */
[----:B------:R-:W-:-:S03]  /*e140*/  F2FP.F16.F32.PACK_AB R160, R160, R156 ;  /* 0x0000009ca0a0723e */ /* 0x000fc600000000ff */
[----:B------:R-:W-:Y:S01]  /*e150*/  FADD.FTZ R158, R161, R158 ;  /* 0x0000009ea19e7221 */ /* 0x000fe20000010000 */
[----:B------:R-:W-:-:S04]  /*e160*/  F2FP.F16.F32.PACK_AB R161, R190, R153 ;  /* 0x00000099bea1723e */ /* 0x000fc800000000ff */
[----:B------:R-:W-:-:S06]  /*e170*/  WARPGROUP.ARRIVE ;  /* 0x00000000000079c5 */ /* 0x000fcc0000000000 */
[----:B------:R-:W-:Y:S01]  /*e180*/  HGMMA.64x256x16.F32 R24, R160, gdesc[UR4].tnspB, R24, gsb0 ;  /* 0x43e00004a0187df0 */ /* 0x000fe20008000818 */
[----:B------:R-:W-:Y:S01]  /*e190*/  FADD.FTZ R158, R164, R158 ;  /* 0x0000009ea49e7221 */ /* 0x000fe20000010000 */
[----:B------:R-:W0:Y:S08]  /*e1a0*/  MUFU.EX2 R156, R167 ;  /* 0x000000a7009c7308 */ /* 0x000e300000000800 */
[----:B------:R0:W2:Y:S08]  /*e1b0*/  MUFU.EX2 R164, R165 ;  /* 0x000000a500a47308 */ /* 0x0000b00000000800 */
[----:B------:R3:W4:Y:S01]  /*e1c0*/  MUFU.EX2 R157, R166 ;  /* 0x000000a6009d7308 */ /* 0x0007220000000800 */
[----:B------:R-:W-:Y:S01]  /*e1d0*/  VIADD R10, R6, 0x180 ;  /* 0x00000180060a7836 */ /* 0x000fe20000000000 */
[----:B------:R-:W-:-:S04]  /*e1e0*/  R2UR UR7, R11 ;  /* 0x000000000b0772ca */ /* 0x000fc800000e0000 */
[----:B------:R-:W-:Y:S02]  /*e1f0*/  R2UR UR6, R10 ;  /* 0x000000000a0672ca */ /* 0x000fe400000e0000 */
[----:B0-----:R-:W-:Y:S01]  /*e200*/  F2FP.F16.F32.PACK_AB R165, R188, R156 ;  /* 0x0000009cbca5723e */ /* 0x001fe200000000ff */
[----:B--2---:R-:W-:Y:S01]  /*e210*/  FADD.FTZ R158, R164, R158 ;  /* 0x0000009ea49e7221 */ /* 0x004fe20000010000 */
[----:B------:R-:W-:Y:S02]  /*e220*/  F2FP.F16.F32.PACK_AB R164, R168, R164 ;  /* 0x000000a4a8a4723e */ /* 0x000fe400000000ff */
[----:B---3--:R-:W-:Y:S02]  /*e230*/  F2FP.F16.F32.PACK_AB R166, R172, R169 ;  /* 0x000000a9aca6723e */ /* 0x008fe400000000ff */
[----:B----4-:R-:W-:Y:S01]  /*e240*/  F2FP.F16.F32.PACK_AB R167, R157, R189 ;  /* 0x000000bd9da7723e */ /* 0x010fe200000000ff */
[----:B------:R-:W-:Y:S01]  /*e250*/  FADD.FTZ R158, R168, R158 ;  /* 0x0000009ea89e7221 */ /* 0x000fe20000010000 */
[----:B------:R-:W-:Y:S03]  /*e260*/  MUFU.EX2 R176, R176 ;  /* 0x000000b000b07308 */ /* 0x000fe60000000800 */
[----:B------:R-:W-:-:S05]  /*e270*/  FADD.FTZ R159, R169, R158 ;  /* 0x0000009ea99f7221 */ /* 0x000fca0000010000 */
[----:B------:R-:W-:Y:S08]  /*e280*/  MUFU.EX2 R168, R173 ;  /* 0x000000ad00a87308 */ /* 0x000ff00000000800 */
[----:B------:R-:W-:Y:S08]  /*e290*/  MUFU.EX2 R177, R177 ;  /* 0x000000b100b17308 */ /* 0x000ff00000000800 */
[----:B------:R-:W0:Y:S08]  /*e2a0*/  MUFU.EX2 R180, R180 ;  /* 0x000000b400b47308 */ /* 0x000e300000000800 */
[----:B------:R0:W-:Y:S08]  /*e2b0*/  MUFU.EX2 R158, R170 ;  /* 0x000000aa009e7308 */ /* 0x0001f00000000800 */
[----:B------:R-:W-:Y:S08]  /*e2c0*/  MUFU.EX2 R186, R186 ;  /* 0x000000ba00ba7308 */ /* 0x000ff00000000800 */
[----:B------:R-:W2:Y:S01]  /*e2d0*/  MUFU.EX2 R187, R187 ;  /* 0x000000bb00bb7308 */ /* 0x000ea20000000800 */
[----:B------:R-:W-:-:S02]  /*e2e0*/  VIADD R10, R6, 0x200 ;  /* 0x00000200060a7836 */ /* 0x000fc40000000000 */
[----:B------:R-:W-:Y:S02]  /*e2f0*/  IMAD.MOV.U32 R11, RZ, RZ, 0x40000040 ;  /* 0x40000040ff0b7424 */ /* 0x000fe400078e00ff */
[----:B------:R-:W-:Y:S01]  /*e300*/  FADD.FTZ R159, R172, R159 ;  /* 0x0000009fac9f7221 */ /* 0x000fe20000010000 */
[----:B0-----:R-:W-:-:S03]  /*e310*/  F2FP.F16.F32.PACK_AB R170, R180, R177 ;  /* 0x000000b1b4aa723e */ /* 0x001fc600000000ff */
[----:B------:R-:W-:Y:S01]  /*e320*/  FADD.FTZ R159, R168, R159 ;  /* 0x0000009fa89f7221 */ /* 0x000fe20000010000 */
[----:B------:R-:W-:Y:S01]  /*e330*/  F2FP.F16.F32.PACK_AB R168, R176, R168 ;  /* 0x000000a8b0a8723e */ /* 0x000fe200000000ff */
[----:B------:R-:W-:Y:S02]  /*e340*/  WARPGROUP.DEPBAR.LE gsb0, 0x0 ;  /* 0x00008000000079c5 */ /* 0x000fe40000010000 */
[----:B------:R-:W-:-:S06]  /*e350*/  WARPGROUP.ARRIVE ;  /* 0x00000000000079c5 */ /* 0x000fcc0000000000 */
[----:B------:R-:W-:Y:S01]  /*e360*/  HGMMA.64x256x16.F32 R24, R164, gdesc[UR4].tnspB, R24, gsb0 ;  /* 0x43e00004a4187df0 */ /* 0x000fe20008000818 */
[----:B------:R2:W0:Y:S01]  /*e370*/  MUFU.EX2 R160, R171 ;  /* 0x000000ab00a07308 */ /* 0x0004220000000800 */
[----:B------:R-:W-:Y:S02]  /*e380*/  R2UR UR6, R10 ;  /* 0x000000000a0672ca */ /* 0x000fe400000e0000 */
[----:B------:R-:W-:Y:S02]  /*e390*/  R2UR UR7, R11 ;  /* 0x000000000b0772ca */ /* 0x000fe400000e0000 */
[----:B--2---:R-:W-:Y:S02]  /*e3a0*/  F2FP.F16.F32.PACK_AB R171, R187, R186 ;  /* 0x000000babbab723e */ /* 0x004fe400000000ff */
[----:B0-----:R-:W-:Y:S01]  /*e3b0*/  F2FP.F16.F32.PACK_AB R169, R160, R158 ;  /* 0x0000009ea0a9723e */ /* 0x001fe200000000ff */
[----:B------:R-:W0:Y:S01]  /*e3c0*/  MUFU.EX2 R172, R181 ;  /* 0x000000b500ac7308 */ /* 0x000e220000000800 */
[----:B------:R-:W-:-:S04]  /*e3d0*/  FADD.FTZ R11, R176, R159 ;  /* 0x0000009fb00b7221 */ /* 0x000fc80000010000 */
[----:B------:R-:W-:-:S03]  /*e3e0*/  FADD.FTZ R11, R177, R11 ;  /* 0x0000000bb10b7221 */ /* 0x000fc60000010000 */
[----:B------:R-:W-:Y:S01]  /*e3f0*/  MUFU.EX2 R161, R9 ;  /* 0x0000000900a17308 */ /* 0x000fe20000000800 */
[----:B------:R-:W-:-:S07]  /*e400*/  FADD.FTZ R11, R180, R11 ;  /* 0x0000000bb40b7221 */ /* 0x000fce0000010000 */
[----:B------:R-:W2:Y:S01]  /*e410*/  MUFU.EX2 R184, R184 ;  /* 0x000000b800b87308 */ /* 0x000ea20000000800 */
[----:B------:R-:W-:-:S07]  /*e420*/  VIADD R10, R6, 0x280 ;  /* 0x00000280060a7836 */ /* 0x000fce0000000000 */
[----:B------:R-:W3:Y:S08]  /*e430*/  MUFU.EX2 R185, R185 ;  /* 0x000000b900b97308 */ /* 0x000ef00000000800 */
[----:B------:R3:W-:Y:S08]  /*e440*/  MUFU.EX2 R9, R174 ;  /* 0x000000ae00097308 */ /* 0x0007f00000000800 */
[----:B------:R-:W4:Y:S08]  /*e450*/  MUFU.EX2 R159, R175 ;  /* 0x000000af009f7308 */ /* 0x000f300000000800 */
[----:B------:R-:W-:Y:S08]  /*e460*/  MUFU.EX2 R179, R179 ;  /* 0x000000b300b37308 */ /* 0x000ff00000000800 */
[----:B------:R-:W1:Y:S01]  /*e470*/  MUFU.EX2 R182, R182 ;  /* 0x000000b600b67308 */ /* 0x000e620000000800 */
[----:B0-----:R-:W-:Y:S01]  /*e480*/  FADD.FTZ R6, R172, R11 ;  /* 0x0000000bac067221 */ /* 0x001fe20000010000 */
[----:B------:R-:W-:Y:S01]  /*e490*/  IMAD.MOV.U32 R11, RZ, RZ, 0x40000040 ;  /* 0x40000040ff0b7424 */ /* 0x000fe200078e00ff */
[----:B--2---:R-:W-:-:S02]  /*e4a0*/  F2FP.F16.F32.PACK_AB R172, R184, R172 ;  /* 0x000000acb8ac723e */ /* 0x004fc400000000ff */
[----:B---3--:R-:W-:Y:S02]  /*e4b0*/  F2FP.F16.F32.PACK_AB R174, R161, R185 ;  /* 0x000000b9a1ae723e */ /* 0x008fe400000000ff */
[----:B----4-:R-:W-:Y:S02]  /*e4c0*/  F2FP.F16.F32.PACK_AB R173, R159, R9 ;  /* 0x000000099fad723e */ /* 0x010fe400000000ff */
[----:B-1----:R-:W-:Y:S01]  /*e4d0*/  F2FP.F16.F32.PACK_AB R175, R182, R179 ;  /* 0x000000b3b6af723e */ /* 0x002fe200000000ff */
[----:B------:R-:W-:Y:S02]  /*e4e0*/  WARPGROUP.DEPBAR.LE gsb0, 0x0 ;  /* 0x00008000000079c5 */ /* 0x000fe40000010000 */
[----:B------:R-:W-:-:S06]  /*e4f0*/  WARPGROUP.ARRIVE ;  /* 0x00000000000079c5 */ /* 0x000fcc0000000000 */
[----:B------:R-:W-:Y:S01]  /*e500*/  HGMMA.64x256x16.F32 R24, R168, gdesc[UR4].tnspB, R24, gsb0 ;  /* 0x43e00004a8187df0 */ /* 0x000fe20008000818 */
[----:B------:R-:W-:Y:S02]  /*e510*/  R2UR UR6, R10 ;  /* 0x000000000a0672ca */ /* 0x000fe400000e0000 */
[----:B------:R-:W-:Y:S01]  /*e520*/  R2UR UR7, R11 ;  /* 0x000000000b0772ca */ /* 0x000fe200000e0000 */
[----:B------:R-:W-:-:S04]  /*e530*/  FADD.FTZ R183, R7, R183 ;  /* 0x000000b707b77221 */ /* 0x000fc80000010000 */
        /* <DEDUP_REMOVED lines=16> */
[----:B------:R-:W-:Y:S01]  /*e640*/  FADD.FTZ R183, R187, R183 ;  /* 0x000000b7bbb77221 */ /* 0x000fe20000010000 */
[----:B------:R-:W-:-:S03]  /*e650*/  @!P1 VIADD R3, R3, 0x32460 ;  /* 0x0003246003039836 */ /* 0x000fc60000000000 */
[----:B------:R-:W-:Y:S01]  /*e660*/  FADD.FTZ R183, R9, R183 ;  /* 0x000000b709b77221 */ /* 0x000fe20000010000 */
[----:B------:R-:W-:Y:S01]  /*e670*/  FADD.FTZ R6, R184, R6 ;  /* 0x00000006b8067221 */ /* 0x000fe20000010000 */
[----:B------:R-:W-:Y:S02]  /*e680*/  @!P1 PRMT R3, RZ, 0x654, R3 ;  /* 0x00000654ff039816 */ /* 0x000fe40000000003 */
[----:B------:R-:W-:Y:S01]  /*e690*/  FADD.FTZ R183, R159, R183 ;  /* 0x000000b79fb77221 */ /* 0x000fe20000010000 */
[----:B------:R-:W-:-:S03]  /*e6a0*/  FADD.FTZ R6, R185, R6 ;  /* 0x00000006b9067221 */ /* 0x000fc60000010000 */
[----:B------:R-:W-:Y:S01]  /*e6b0*/  FADD.FTZ R183, R179, R183 ;  /* 0x000000b7b3b77221 */ /* 0x000fe20000010000 */
[----:B------:R-:W-:Y:S01]  /*e6c0*/  FADD.FTZ R7, R161, R6 ;  /* 0x00000006a1077221 */ /* 0x000fe20000010000 */
[----:B------:R-:W-:Y:S02]  /*e6d0*/  IMAD.MOV.U32 R8, RZ, RZ, R20 ;  /* 0x000000ffff087224 */ /* 0x000fe400078e0014 */
[----:B------:R-:W-:Y:S01]  /*e6e0*/  FADD.FTZ R6, R182, R183 ;  /* 0x000000b7b6067221 */ /* 0x000fe20000010000 */
[----:B------:R-:W-:Y:S01]  /*e6f0*/  IMAD.MOV.U32 R9, RZ, RZ, R13 ;  /* 0x000000ffff097224 */ /* 0x000fe200078e000d */
[----:B------:R-:W-:Y:S02]  /*e700*/  WARPGROUP.DEPBAR.LE gsb0, 0x0 ;  /* 0x00008000000079c5 */ /* 0x000fe40000010000 */
[----:B------:R-:W-:-:S06]  /*e710*/  WARPGROUP.ARRIVE ;  /* 0x00000000000079c5 */ /* 0x000fcc0000000000 */
[----:B------:R-:W-:Y:S03]  /*e720*/  HGMMA.64x256x16.F32 R24, R172, gdesc[UR4].tnspB, R24, gsb0 ;  /* 0x43e00004ac187df0 */ /* 0x000fe60008000818 */
[----:B------:R-:W-:Y:S02]  /*e730*/  WARPGROUP.DEPBAR.LE gsb0, 0x0 ;  /* 0x00008000000079c5 */ /* 0x000fe40000010000 */
[----:B------:R0:W-:Y:S01]  /*e740*/  @!P1 SYNCS.ARRIVE.TRANS64.RED.A1T0 RZ, [R3+URZ], RZ ;  /* 0x000000ff03ff99a7 */ /* 0x0001e2000810043f */
[----:B------:R-:W-:Y:S05]  /*e750*/  @P2 BRA `(.L_x_1448) ;  /* 0xffffffd0006c2947 */ /* 0x000fea000383ffff */
.L_x_1438:
[----:B------:R-:W-:Y:S05]  /*e760*/  WARPSYNC.ALL ;  /* 0x0000000000007948 */ /* 0x000fea0003800000 */
[----:B------:R-:W1:Y:S01]  /*e770*/  SHFL.BFLY PT, R0, R7, 0x2, 0x1f ;  /* 0x0c401f0007007f89 */ /* 0x000e6200000e0000 */
[----:B0-----:R-:W-:Y:S02]  /*e780*/  IMAD.MOV.U32 R3, RZ, RZ, RZ ;  /* 0x000000ffff037224 */ /* 0x001fe400078e00ff */
[----:B------:R-:W-:Y:S01]  /*e790*/  IMAD.MOV.U32 R156, RZ, RZ, -0x800000 ;  /* 0xff800000ff9c7424 */ /* 0x000fe200078e00ff */
[----:B------:R0:W-:Y:S06]  /*e7a0*/  BAR.ARV R178, 0x100 ;  /* 0x000400b20000751d */ /* 0x0001ec0000002000 */
[----:B------:R-:W-:-:S02]  /*e7b0*/  VIADD R200, R200, 0x1 ;  /* 0x00000001c8c87836 */ /* 0x000fc40000000000 */
[----:B------:R-:W-:Y:S06]  /*e7c0*/  BAR.ARV 0x8, 0x180 ;  /* 0x0206000000007b1d */ /* 0x000fec0000002000 */
[----:B------:R-:W-:Y:S01]  /*e7d0*/  ISETP.NE.AND P1, PT, R200, 0x2, PT ;  /* 0x00000002c800780c */ /* 0x000fe20003f25270 */
[----:B------:R-:W-:Y:S02]  /*e7e0*/  IMAD.MOV.U32 R155, RZ, RZ, -0x800000 ;  /* 0xff800000ff9b7424 */ /* 0x000fe400078e00ff */
[----:B------:R-:W-:Y:S01]  /*e7f0*/  VIADD R226, R226, 0x1 ;  /* 0x00000001e2e27836 */ /* 0x000fe20000000000 */
[----:B------:R-:W-:Y:S01]  /*e800*/  SEL R200, R200, RZ, P1 ;  /* 0x000000ffc8c87207 */ /* 0x000fe20000800000 */
[----:B-1----:R-:W-:-:S05]  /*e810*/  FADD.FTZ R0, R0, R7 ;  /* 0x0000000700007221 */ /* 0x002fca0000010000 */
[----:B-----5:R-:W1:Y:S02]  /*e820*/  SHFL.BFLY PT, R4, R0, 0x1, 0x1f ;  /* 0x0c201f0000047f89 */ /* 0x020e6400000e0000 */
[----:B-1----:R-:W-:-:S05]  /*e830*/  FADD.FTZ R4, R0, R4 ;  /* 0x0000000400047221 */ /* 0x002fca0000010000 */
[----:B------:R-:W-:-:S13]  /*e840*/  FSETP.NE.FTZ.AND P0, PT, R4, RZ, PT ;  /* 0x000000ff0400720b */ /* 0x000fda0003f15000 */
[----:B------:R-:W1:Y:S08]  /*e850*/  @P0 MUFU.LG2 R0, R4 ;  /* 0x0000000400000308 */ /* 0x000e700000000c00 */
[----:B------:R2:W3:Y:S02]  /*e860*/  @P0 MUFU.RCP R3, R4 ;  /* 0x0000000400030308 */ /* 0x0004e40000001000 */
[----:B--2---:R-:W-:-:S02]  /*e870*/  IMAD.U32 R4, RZ, RZ, UR38 ;  /* 0x00000026ff047e24 */ /* 0x004fc4000f8e00ff */
[----:B-1----:R-:W-:Y:S02]  /*e880*/  @P0 FMUL.FTZ R0, R0, 0.69314718246459960938 ;  /* 0x3f31721800000820 */ /* 0x002fe40000410000 */
[----:B------:R-:W-:-:S04]  /*e890*/  @P0 FMUL.FTZ R4, R4, 0.69314718246459960938 ;  /* 0x3f31721804040820 */ /* 0x000fc80000410000 */
[----:B------:R-:W-:Y:S01]  /*e8a0*/  @P0 FFMA.FTZ R156, R4, R13, R0 ;  /* 0x0000000d049c0223 */ /* 0x000fe20000010000 */
[-C--:B---3--:R-:W-:Y:S01]  /*e8b0*/  FMUL.FTZ R152, R24, R3.reuse ;  /* 0x0000000318987220 */ /* 0x088fe20000410000 */
        /* <DEDUP_REMOVED lines=53> */
[----:B-1----:R-:W-:Y:S01]  /*ec10*/  FADD.FTZ R4, R0, R4 ;  /* 0x0000000400047221 */ /* 0x002fe20000010000 */
[----:B------:R-:W-:-:S02]  /*ec20*/  IMAD.MOV.U32 R0, RZ, RZ, RZ ;  /* 0x000000ffff007224 */ /* 0x000fc400078e00ff */
[-C--:B------:R-:W-:Y:S01]  /*ec30*/  FMUL.FTZ R128, R128, R3.reuse ;  /* 0x0000000380807220 */ /* 0x080fe20000410000 */
        /* <DEDUP_REMOVED lines=11> */
[----:B------:R-:W-:-:S04]  /*ecf0*/  FMUL.FTZ R149, R149, R3 ;  /* 0x0000000395957220 */ /* 0x000fc80000410000 */
[----:B------:R-:W1:Y:S08]  /*ed00*/  @P0 MUFU.LG2 R5, R4 ;  /* 0x0000000400050308 */ /* 0x000e700000000c00 */
[----:B------:R2:W3:Y:S02]  /*ed10*/  @P0 MUFU.RCP R0, R4 ;  /* 0x0000000400000308 */ /* 0x0004e40000001000 */
[----:B--2---:R-:W-:Y:S01]  /*ed20*/  MOV R4, UR38 ;  /* 0x0000002600047c02 */ /* 0x004fe20008000f00 */
[----:B-1----:R-:W-:-:S04]  /*ed30*/  @P0 FMUL.FTZ R5, R5, 0.69314718246459960938 ;  /* 0x3f31721805050820 */ /* 0x002fc80000410000 */
[----:B------:R-:W-:Y:S01]  /*ed40*/  @P0 FMUL.FTZ R4, R4, 0.69314718246459960938 ;  /* 0x3f31721804040820 */ /* 0x000fe20000410000 */
[----:B---3--:R-:W-:-:S03]  /*ed50*/  FMUL.FTZ R26, R26, R0 ;  /* 0x000000001a1a7220 */ /* 0x008fc60000410000 */
[----:B------:R-:W-:Y:S01]  /*ed60*/  @P0 FFMA.FTZ R155, R4, R20, R5 ;  /* 0x00000014049b0223 */ /* 0x000fe20000010005 */
        /* <DEDUP_REMOVED lines=63> */
[----:B------:R-:W-:Y:S01]  /*f160*/  SEL R0, RZ, 0x1, P1 ;  /* 0x00000001ff007807 */ /* 0x000fe20000800000 */
[----:B------:R-:W-:Y:S01]  /*f170*/  FMUL.FTZ R20, R40, R3 ;  /* 0x0000000328147220 */ /* 0x000fe20000410000 */
[----:B------:R-:W-:-:S02]  /*f180*/  PLOP3.LUT P0, PT, PT, PT, PT, 0x8, 0x0 ;  /* 0x000000000000781c */ /* 0x000fc40003f0e170 */
[----:B0-----:R-:W-:-:S11]  /*f190*/  LOP3.LUT R204, R204, R0, RZ, 0x3c, !PT ;  /* 0x00000000cccc7212 */ /* 0x001fd600078e3cff */
.L_x_1395:
[----:B------:R-:W-:Y:S05]  /*f1a0*/  WARPSYNC.ALL ;  /* 0x0000000000007948 */ /* 0x000fea0003800000 */
[----:B------:R-:W0:Y:S08]  /*f1b0*/  S2UR UR5, SR_CgaCtaId ;  /* 0x00000000000579c3 */ /* 0x000e300000008800 */
[----:B------:R-:W-:Y:S06]  /*f1c0*/  BAR.SYNC.DEFER_BLOCKING 0x5, 0x180 ;  /* 0x0146000000007b1d */ /* 0x000fec0000010000 */
[----:B------:R-:W-:Y:S01]  /*f1d0*/  UMOV UR4, 0x400 ;  /* 0x0000040000047882 */ /* 0x000fe20000000000 */
[----:B------:R-:W-:Y:S01]  /*f1e0*/  BSSY B0, `(.L_x_1449) ;  /* 0x00004f5000007945 */ /* 0x000fe20003800000 */
[----:B0-----:R-:W-:-:S06]  /*f1f0*/  ULEA UR4, UR5, UR4, 0x18 ;  /* 0x0000000405047291 */ /* 0x001fcc000f8ec03f */
[----:B------:R-:W-:-:S05]  /*f200*/  IMAD.U32 R18, RZ, RZ, UR4 ;  /* 0x00000004ff127e24 */ /* 0x000fca000f8e00ff */
[----:B------:R0:W1:Y:S01]  /*f210*/  LDS.128 R40, [R18+0x324d0] ;  /* 0x0324d00012287984 */ /* 0x0000620000000c00 */
[----:B------:R-:W-:Y:S06]  /*f220*/  BAR.ARV 0x4, 0x180 ;  /* 0x0106000000007b1d */ /* 0x000fec0000002000 */
[----:B------:R-:W-:Y:S05]  /*f230*/  @P0 BRA `(.L_x_1450) ;  /* 0x0000003c00e80947 */ /* 0x000fea0003800000 */
[----:B------:R-:W2:Y:S01]  /*f240*/  LDL R3, [R1+0x9c] ;  /* 0x00009c0001037983 */ /* 0x000ea20000100800 */
[----:B------:R-:W-:Y:S01]  /*f250*/  ISETP.NE.AND P0, PT, R221, RZ, PT ;  /* 0x000000ffdd00720c */ /* 0x000fe20003f05270 */
        /* <DEDUP_REMOVED lines=17> */
[----:B--2--5:R-:W-:-:S04]  /*f370*/  IMAD.WIDE R24, R3, 0x2, R6 ;  /* 0x0000000203187825 */ /* 0x024fc800078e0206 */
        /* <DEDUP_REMOVED lines=8> */
[----:B--2---:R-:W-:Y:S02]  /*f400*/  IADD3 R8, P0, R24, 0x20, RZ ;  /* 0x0000002018087810 */ /* 0x004fe40007f1e0ff */
        /* <DEDUP_REMOVED lines=8> */
[----:B--2---:R-:W-:Y:S02]  /*f490*/  IADD3 R8, P0, R24, 0x40, RZ ;  /* 0x0000004018087810 */ /* 0x004fe40007f1e0ff */
        /* <DEDUP_REMOVED lines=144> */
[----:B--2---:R-:W-:-:S04]  /*fda0*/  IADD3 R0, P0, R24, 0xc060, RZ ;  /* 0x0000c06018007810 */ /* 0x004fc80007f1e0ff */
        /* <DEDUP_REMOVED lines=12> */
[----:B--2---:R-:W-:Y:S01]  /*fe70*/  @P0 IADD3 R14, P3, R223, UR6, RZ ;  /* 0x00000006df0e0c10 */ /* 0x004fe2000ff7e0ff */
[----:B------:R-:W-:Y:S02]  /*fe80*/  ULDC UR6, c[0x0][0xb88] ;  /* 0x0002e20000067ab9 */ /* 0x000fe40000000800 */
[----:B------:R-:W-:Y:S01]  /*fe90*/  IMAD.U32 R0, RZ, RZ, UR6 ;  /* 0x00000006ff007e24 */ /* 0x000fe2000f8e00ff */
[----:B------:R-:W-:Y:S01]  /*fea0*/  @P0 IADD3.X R15, R224, UR7, RZ, P3, !PT ;  /* 0x00000007e00f0c10 */ /* 0x000fe20009ffe4ff */
[----:B------:R2:W5:Y:S01]  /*feb0*/  @P1 LDG.E R3, desc[UR60][R8.64] ;  /* 0x0000003c08031981 */ /* 0x000562000c1e1900 */
[----:B------:R-:W-:Y:S01]  /*fec0*/  IMAD.MOV.U32 R24, RZ, RZ, 0xab8 ;  /* 0x00000ab8ff187424 */ /* 0x000fe200078e00ff */
[----:B------:R-:W-:Y:S02]  /*fed0*/  ISETP.GT.AND P2, PT, R221, 0x1, PT ;  /* 0x00000001dd00780c */ /* 0x000fe40003f44270 */
[----:B------:R2:W5:Y:S02]  /*fee0*/  @P0 LDG.E R0, desc[UR60][R14.64] ;  /* 0x0000003c0e000981 */ /* 0x000564000c1e1900 */
[----:B------:R-:W-:-:S04]  /*fef0*/  SEL R24, R24, 0xa78, P2 ;  /* 0x00000a7818187807 */ /* 0x000fc80001000000 */
[----:B------:R2:W3:Y:S08]  /*ff00*/  LDC.64 R10, c[0x0][R24+0x220] ;  /* 0x00008800180a7b82 */ /* 0x0004f00000000a00 */
[----:B------:R2:W4:Y:S01]  /*ff10*/  LDC.64 R12, c[0x0][R24+0x218] ;  /* 0x00008600180c7b82 */ /* 0x0005220000000a00 */
[----:B------:R-:W-:Y:S05]  /*ff20*/  @P0 BRA `(.L_x_1451) ;  /* 0x0000000000100947 */ /* 0x000fea0003800000 */
[----:B------:R-:W-:Y:S05]  /*ff30*/  @!P1 BRA `(.L_x_1451) ;  /* 0x00000000000c9947 */ /* 0x000fea0003800000 */
[----:B-----5:R-:W3:Y:S04]  /*ff40*/  LDG.E R0, desc[UR60][R8.64] ;  /* 0x0000003c08007981 */ /* 0x020ee8000c1e1900 */
[----:B--2---:R-:W3:Y:S02]  /*ff50*/  LDG.E R8, desc[UR60][R8.64+0x4] ;  /* 0x0000043c08087981 */ /* 0x004ee4000c1e1900 */
[----:B---3--:R-:W-:-:S07]  /*ff60*/  IMAD.IADD R0, R8, 0x1, -R0 ;  /* 0x0000000108007824 */ /* 0x008fce00078e0a00 */
.L_x_1451:
[----:B--2---:R-:W2:Y:S01]  /*ff70*/  LDL.LU R14, [R1+0x88] ;  /* 0x00008800010e7983 */ /* 0x004ea20000300800 */
[----:B------:R-:W0:Y:S03]  /*ff80*/  LDC R154, c[0x0][0xce8] ;  /* 0x00033a00ff9a7b82 */ /* 0x000e260000000800 */
[----:B------:R-:W2:Y:S01]  /*ff90*/  LDL R25, [R1+0x98] ;  /* 0x0000980001197983 */ /* 0x000ea20000100800 */
[----:B------:R-:W-:-:S03]  /*ffa0*/  ISETP.NE.U32.AND P0, PT, RZ, UR4, PT ;  /* 0x00000004ff007c0c */ /* 0x000fc6000bf05070 */
[----:B------:R-:W2:Y:S01]  /*ffb0*/  LDL R158, [R1+0x94] ;  /* 0x00009400019e7983 */ /* 0x000ea20000100800 */
[----:B------:R-:W2:Y:S01]  /*ffc0*/  LDC.64 R8, c[0x0][R24+0x228] ;  /* 0x00008a0018087b82 */ /* 0x000ea20000000a00 */
[----:B------:R-:W-:Y:S02]  /*ffd0*/  ISETP.NE.AND.EX P0, PT, RZ, UR5, PT, P0 ;  /* 0x00000005ff007c0c */ /* 0x000fe4000bf05300 */
[----:B------:R-:W2:Y:S02]  /*ffe0*/  LDL R157, [R1+0x8c] ;  /* 0x00008c00019d7983 */ /* 0x000ea40000100800 */
[----:B------:R-:W-:Y:S02]  /*fff0*/  SEL R222, R222, RZ, !P0 ;  /* 0x000000ffdede7207 */ /* 0x000fe40004000000 */
[----:B0-----:R-:W-:-:S03]  /*10000*/  ISETP.NE.AND P1, PT, R154, 0x1, PT ;  /* 0x000000019a00780c */ /* 0x001fc60003f25270 */
[----:B---3--:R-:W-:Y:S02]  /*10010*/  IMAD R11, R11, R222, RZ ;  /* 0x000000de0b0b7224 */ /* 0x008fe400078e02ff */
[-C--:B----4-:R-:W-:Y:S02]  /*10020*/  IMAD R15, R13, R220.reuse, RZ ;  /* 0x000000dc0d0f7224 */ /* 0x090fe400078e02ff */
[----:B------:R-:W-:-:S06]  /*10030*/  IMAD.WIDE.U32 R12, R12, R220, RZ ;  /* 0x000000dc0c0c7225 */ /* 0x000fcc00078e00ff */
[----:B-1----:R-:W0:Y:S01]  /*10040*/  @P1 LDC R40, c[0x0][0xcec] ;  /* 0x00033b00ff281b82 */ /* 0x002e220000000800 */
[----:B------:R-:W-:Y:S02]  /*10050*/  IMAD.IADD R15, R13, 0x1, R15 ;  /* 0x000000010d0f7824 */ /* 0x000fe400078e020f */
[----:B-----5:R-:W-:Y:S01]  /*10060*/  IMAD R0, R0, R154, RZ ;  /* 0x0000009a00007224 */ /* 0x020fe200078e02ff */
[----:B--2---:R-:W-:-:S05]  /*10070*/  SEL R14, R14, RZ, !P0 ;  /* 0x000000ff0e0e7207 */ /* 0x004fca0004000000 */
[C---:B------:R-:W-:Y:S02]  /*10080*/  IMAD R14, R10.reuse, R14, R11 ;  /* 0x0000000e0a0e7224 */ /* 0x040fe400078e020b */
[----:B------:R-:W-:-:S04]  /*10090*/  IMAD.WIDE.U32 R10, R10, R222, RZ ;  /* 0x000000de0a0a7225 */ /* 0x000fc800078e00ff */
[----:B------:R-:W-:Y:S01]  /*100a0*/  IMAD.IADD R11, R11, 0x1, R14 ;  /* 0x000000010b0b7824 */ /* 0x000fe200078e020e */
[----:B------:R-:W-:Y:S02]  /*100b0*/  IADD3 R14, P0, P3, R10, R12, R3 ;  /* 0x0000000c0a0e7210 */ /* 0x000fe40007b1e003 */
[----:B------:R-:W1:Y:S01]  /*100c0*/  @P1 LDC R10, c[0x0][0xcf0] ;  /* 0x00033c00ff0a1b82 */ /* 0x000e620000000800 */
[----:B------:R-:W-:Y:S01]  /*100d0*/  SEL R12, R228, RZ, P2 ;  /* 0x000000ffe40c7207 */ /* 0x000fe20001000000 */
[----:B------:R-:W-:-:S04]  /*100e0*/  IMAD R25, R227, 0x80, R25 ;  /* 0x00000080e3197824 */ /* 0x000fc800078e0219 */
[-C--:B------:R-:W-:Y:S02]  /*100f0*/  IMAD R9, R9, R12.reuse, RZ ;  /* 0x0000000c09097224 */ /* 0x080fe400078e02ff */
[----:B------:R-:W-:Y:S01]  /*10100*/  IMAD.WIDE.U32 R12, R8, R12, RZ ;  /* 0x0000000c080c7225 */ /* 0x000fe200078e00ff */
[----:B------:R-:W-:-:S04]  /*10110*/  SHF.R.S32.HI R8, RZ, 0x1f, R3 ;  /* 0x0000001fff087819 */ /* 0x000fc80000011403 */
[----:B------:R-:W-:Y:S01]  /*10120*/  IADD3.X R15, R11, R15, R8, P0, P3 ;  /* 0x0000000f0b0f7210 */ /* 0x000fe200007e6408 */
[----:B0-----:R-:W-:-:S04]  /*10130*/  @P1 IMAD.HI.U32 R11, R25, R40, RZ ;  /* 0x00000028190b1227 */ /* 0x001fc800078e00ff */
[----:B------:R-:W-:Y:S02]  /*10140*/  IMAD.MOV.U32 R40, RZ, RZ, R25 ;  /* 0x000000ffff287224 */ /* 0x000fe400078e0019 */
[----:B------:R-:W-:Y:S01]  /*10150*/  IMAD.IADD R9, R13, 0x1, R9 ;  /* 0x000000010d097824 */ /* 0x000fe200078e0209 */
[----:B-1----:R-:W-:Y:S02]  /*10160*/  @P1 SHF.R.U32.HI R40, RZ, R10, R11 ;  /* 0x0000000aff281219 */ /* 0x002fe4000001160b */
[----:B------:R0:W1:Y:S02]  /*10170*/  LDC.64 R10, c[0x0][R24+0x210] ;  /* 0x00008400180a7b82 */ /* 0x0000640000000a00 */
[----:B------:R-:W-:Y:S02]  /*10180*/  IADD3 R12, P0, P3, R40, R14, R12 ;  /* 0x0000000e280c7210 */ /* 0x000fe40007b1e00c */
[----:B------:R-:W-:-:S04]  /*10190*/  SHF.R.S32.HI R13, RZ, 0x1f, R40 ;  /* 0x0000001fff0d7819 */ /* 0x000fc80000011428 */
[----:B------:R-:W-:Y:S02]  /*101a0*/  IADD3.X R13, R13, R15, R9, P0, P3 ;  /* 0x0000000f0d0d7210 */ /* 0x000fe400007e6409 */
[----:B------:R-:W2:Y:S01]  /*101b0*/  LDC.64 R14, c[0x0][0xca8] ;  /* 0x00032a00ff0e7b82 */ /* 0x000ea20000000a00 */
[----:B0-----:R-:W-:-:S04]  /*101c0*/  IMAD.MOV R24, RZ, RZ, -R40 ;  /* 0x000000ffff187224 */ /* 0x001fc800078e0a28 */
[----:B------:R-:W-:-:S05]  /*101d0*/  IMAD R24, R154, R24, R25 ;  /* 0x000000189a187224 */ /* 0x000fca00078e0219 */
[----:B------:R-:W-:Y:S01]  /*101e0*/  SHF.R.S32.HI R9, RZ, 0x1f, R24 ;  /* 0x0000001fff097819 */ /* 0x000fe20000011418 */
[----:B--2---:R-:W0:Y:S08]  /*101f0*/  @!P2 LDC R14, c[0x0][0xc50] ;  /* 0x00031400ff0eab82 */ /* 0x004e300000000800 */
[----:B------:R-:W2:Y:S01]  /*10200*/  @!P2 LDC R15, c[0x0][0xc54] ;  /* 0x00031500ff0fab82 */ /* 0x000ea20000000800 */
[----:B-1----:R-:W-:-:S02]  /*10210*/  IMAD R11, R11, R24, RZ ;  /* 0x000000180b0b7224 */ /* 0x002fc400078e02ff */
[----:B------:R-:W-:-:S04]  /*10220*/  IMAD.WIDE.U32 R12, R10, R24, R12 ;  /* 0x000000180a0c7225 */ /* 0x000fc800078e000c */
[----:B------:R-:W-:-:S04]  /*10230*/  IMAD R9, R10, R9, R11 ;  /* 0x000000090a097224 */ /* 0x000fc800078e020b */
[----:B------:R-:W-:Y:S01]  /*10240*/  IMAD.IADD R9, R13, 0x1, R9 ;  /* 0x000000010d097824 */ /* 0x000fe200078e0209 */
[----:B0-----:R-:W-:-:S04]  /*10250*/  LEA R14, P0, R12, R14, 0x2 ;  /* 0x0000000e0c0e7211 */ /* 0x001fc800078010ff */
[----:B--2---:R-:W-:Y:S01]  /*10260*/  LEA.HI.X R9, R12, R15, R9, 0x2, P0 ;  /* 0x0000000f0c097211 */ /* 0x004fe200000f1409 */
[----:B------:R-:W-:Y:S01]  /*10270*/  SHFL.IDX PT, R10, R14, RZ, 0x1c1f ;  /* 0x001c1fff0e0a7589 */ /* 0x000fe200000e0000 */
[----:B------:R-:W-:-:S03]  /*10280*/  IMAD R24, R227, 0x80, R158 ;  /* 0x00000080e3187824 */ /* 0x000fc600078e029e */
[----:B------:R-:W0:Y:S04]  /*10290*/  SHFL.IDX PT, R11, R9, RZ, 0x1c1f ;  /* 0x001c1fff090b7589 */ /* 0x000e2800000e0000 */
[----:B------:R-:W-:Y:S04]  /*102a0*/  SHFL.IDX PT, R12, R14, 0x1, 0x1c1f ;  /* 0x003c1f000e0c7f89 */ /* 0x000fe800000e0000 */
[----:B------:R1:W2:Y:S01]  /*102b0*/  SHFL.IDX PT, R13, R9, 0x1, 0x1c1f ;  /* 0x003c1f00090d7f89 */ /* 0x0002a200000e0000 */
        /* <DEDUP_REMOVED lines=9> */
[----:B------:R-:W-:-:S07]  /*10350*/  ULDC.64 UR4, c[0x0][0xba0] ;  /* 0x0002e80000047ab9 */ /* 0x000fce0000000a00 */
[----:B------:R-:W2:Y:S01]  /*10360*/  @P1 LDC R20, c[0x0][0xcf0] ;  /* 0x00033c00ff141b82 */ /* 0x000ea20000000800 */
        /* <DEDUP_REMOVED lines=8> */
[----:B------:R-:W-:Y:S02]  /*103f0*/  LOP3.LUT R44, R45, 0x380, RZ, 0xc0, !PT ;  /* 0x000003802d2c7812 */ /* 0x000fe400078ec0ff */
[C---:B------:R-:W-:Y:S02]  /*10400*/  IADD3 R29, P2, R6.reuse, 0x2000, RZ ;  /* 0x00002000061d7810 */ /* 0x040fe40007f5e0ff */
[C---:B------:R-:W-:Y:S02]  /*10410*/  IADD3 R33, P3, R6.reuse, 0x3000, RZ ;  /* 0x0000300006217810 */ /* 0x040fe40007f7e0ff */
[----:B------:R-:W-:-:S02]  /*10420*/  IADD3 R37, P4, R6, 0x4000, RZ ;  /* 0x0000400006257810 */ /* 0x000fc40007f9e0ff */
[----:B------:R-:W-:Y:S02]  /*10430*/  SHF.R.U64 R44, R44, 0x3, RZ ;  /* 0x000000032c2c7819 */ /* 0x000fe400000012ff */
[----:B------:R-:W-:Y:S02]  /*10440*/  LOP3.LUT R24, R25, 0x380, RZ, 0xc0, !PT ;  /* 0x0000038019187812 */ /* 0x000fe400078ec0ff */
[----:B------:R-:W-:Y:S02]  /*10450*/  LOP3.LUT R28, R29, 0x380, RZ, 0xc0, !PT ;  /* 0x000003801d1c7812 */ /* 0x000fe400078ec0ff */
[----:B------:R-:W-:Y:S02]  /*10460*/  LOP3.LUT R32, R33, 0x380, RZ, 0xc0, !PT ;  /* 0x0000038021207812 */ /* 0x000fe400078ec0ff */
[----:B------:R-:W-:Y:S02]  /*10470*/  LOP3.LUT R36, R37, 0x380, RZ, 0xc0, !PT ;  /* 0x0000038025247812 */ /* 0x000fe400078ec0ff */
[----:B------:R-:W-:Y:S01]  /*10480*/  LOP3.LUT R44, R44, R45, RZ, 0x3c, !PT ;  /* 0x0000002d2c2c7212 */ /* 0x000fe200078e3cff */
[----:B------:R-:W-:Y:S01]  /*10490*/  IMAD.X R45, RZ, RZ, R7, P5 ;  /* 0x000000ffff2d7224 */ /* 0x000fe200028e0607 */
[----:B------:R-:W-:-:S02]  /*104a0*/  IADD3 R65, P5, R6, 0xa000, RZ ;  /* 0x0000a00006417810 */ /* 0x000fc40007fbe0ff */
[----:B------:R-:W-:Y:S02]  /*104b0*/  SHF.R.U64 R24, R24, 0x3, RZ ;  /* 0x0000000318187819 */ /* 0x000fe400000012ff */
[----:B------:R-:W-:Y:S01]  /*104c0*/  SHF.R.U64 R28, R28, 0x3, RZ ;  /* 0x000000031c1c7819 */ /* 0x000fe200000012ff */
[----:B------:R-:W-:Y:S01]  /*104d0*/  IMAD R8, R8, UR4, RZ ;  /* 0x0000000408087c24 */ /* 0x000fe2000f8e02ff */
[----:B------:R-:W-:Y:S01]  /*104e0*/  SHF.R.U64 R32, R32, 0x3, RZ ;  /* 0x0000000320207819 */ /* 0x000fe200000012ff */
[----:B------:R-:W5:Y:S01]  /*104f0*/  LD.E.128 R44, desc[UR60][R44.64] ;  /* 0x0000003c2c2c7980 */ /* 0x000f62000c101d00 */
[----:B------:R-:W-:Y:S02]  /*10500*/  SHF.R.U64 R36, R36, 0x3, RZ ;  /* 0x0000000324247819 */ /* 0x000fe400000012ff */
[----:B------:R-:W-:Y:S02]  /*10510*/  LOP3.LUT R64, R65, 0x380, RZ, 0xc0, !PT ;  /* 0x0000038041407812 */ /* 0x000fe400078ec0ff */
        /* <DEDUP_REMOVED lines=9> */
[----:B------:R-:W5:Y:S01]  /*105b0*/  LD.E.128 R24, desc[UR60][R24.64] ;  /* 0x0000003c18187980 */ /* 0x000f62000c101d00 */
[----:B------:R-:W-:-:S02]  /*105c0*/  IADD3 R53, P2, R6, 0x7000, RZ ;  /* 0x0000700006357810 */ /* 0x000fc40007f5e0ff */
[C---:B------:R-:W-:Y:S01]  /*105d0*/  IADD3 R57, P3, R6.reuse, 0x8000, RZ ;  /* 0x0000800006397810 */ /* 0x040fe20007f7e0ff */
[----:B------:R-:W5:Y:S01]  /*105e0*/  LD.E.128 R28, desc[UR60][R28.64] ;  /* 0x0000003c1c1c7980 */ /* 0x000f62000c101d00 */
[----:B------:R-:W-:Y:S02]  /*105f0*/  IADD3 R61, P4, R6, 0x9000, RZ ;  /* 0x00009000063d7810 */ /* 0x000fe40007f9e0ff */
[----:B------:R-:W-:Y:S01]  /*10600*/  SHF.R.U64 R64, R64, 0x3, RZ ;  /* 0x0000000340407819 */ /* 0x000fe200000012ff */
[----:B------:R-:W5:Y:S01]  /*10610*/  LD.E.128 R32, desc[UR60][R32.64] ;  /* 0x0000003c20207980 */ /* 0x000f62000c101d00 */
[----:B------:R-:W-:Y:S02]  /*10620*/  LOP3.LUT R48, R49, 0x380, RZ, 0xc0, !PT ;  /* 0x0000038031307812 */ /* 0x000fe400078ec0ff */
[----:B------:R-:W-:Y:S01]  /*10630*/  LOP3.LUT R52, R53, 0x380, RZ, 0xc0, !PT ;  /* 0x0000038035347812 */ /* 0x000fe200078ec0ff */
[----:B------:R-:W5:Y:S01]  /*10640*/  LD.E.128 R36, desc[UR60][R36.64] ;  /* 0x0000003c24247980 */ /* 0x000f62000c101d00 */
[----:B------:R-:W-:-:S02]  /*10650*/  LOP3.LUT R56, R57, 0x380, RZ, 0xc0, !PT ;  /* 0x0000038039387812 */ /* 0x000fc400078ec0ff */
[----:B------:R-:W-:Y:S02]  /*10660*/  LOP3.LUT R60, R61, 0x380, RZ, 0xc0, !PT ;  /* 0x000003803d3c7812 */ /* 0x000fe400078ec0ff */
[----:B------:R-:W-:Y:S01]  /*10670*/  LOP3.LUT R64, R64, R65, RZ, 0x3c, !PT ;  /* 0x0000004140407212 */ /* 0x000fe200078e3cff */
[--C-:B------:R-:W-:Y:S01]  /*10680*/  IMAD.X R65, RZ, RZ, R7.reuse, P5 ;  /* 0x000000ffff417224 */ /* 0x100fe200028e0607 */
[C---:B------:R-:W-:Y:S02]  /*10690*/  LOP3.LUT R13, R6.reuse, 0x380, RZ, 0xc0, !PT ;  /* 0x00000380060d7812 */ /* 0x040fe400078ec0ff */
[----:B------:R-:W-:Y:S02]  /*106a0*/  IADD3 R9, P5, R6, 0xf000, RZ ;  /* 0x0000f00006097810 */ /* 0x000fe40007fbe0ff */
[----:B------:R-:W-:Y:S01]  /*106b0*/  SHF.R.U64 R48, R48, 0x3, RZ ;  /* 0x0000000330307819 */ /* 0x000fe200000012ff */
[----:B------:R-:W5:Y:S01]  /*106c0*/  LD.E.128 R64, desc[UR60][R64.64] ;  /* 0x0000003c40407980 */ /* 0x000f62000c101d00 */
[----:B------:R-:W-:Y:S01]  /*106d0*/  SHF.R.U64 R52, R52, 0x3, RZ ;  /* 0x0000000334347819 */ /* 0x000fe200000012ff */
[----:B------:R-:W-:Y:S01]  /*106e0*/  IMAD.X R85, RZ, RZ, R7, P5 ;  /* 0x000000ffff557224 */ /* 0x000fe200028e0607 */
[----:B------:R-:W-:-:S02]  /*106f0*/  SHF.R.U64 R56, R56, 0x3, RZ ;  /* 0x0000000338387819 */ /* 0x000fc400000012ff */
[----:B------:R-:W-:Y:S02]  /*10700*/  SHF.R.U64 R60, R60, 0x3, RZ ;  /* 0x000000033c3c7819 */ /* 0x000fe400000012ff */
        /* <DEDUP_REMOVED lines=16> */
[----:B------:R-:W-:Y:S01]  /*10810*/  LOP3.LUT R4, R13, R6, RZ, 0x3c, !PT ;  /* 0x000000060d047212 */ /* 0x000fe200078e3cff */
[----:B------:R-:W5:Y:S01]  /*10820*/  LD.E.128 R56, desc[UR60][R56.64] ;  /* 0x0000003c38387980 */ /* 0x000f62000c101d00 */
[----:B------:R-:W-:Y:S02]  /*10830*/  SHF.R.U64 R6, R5, 0x3, RZ ;  /* 0x0000000305067819 */ /* 0x000fe400000012ff */
[----:B------:R-:W-:Y:S01]  /*10840*/  LOP3.LUT R12, R12, 0xfffffff8, RZ, 0xc0, !PT ;  /* 0xfffffff80c0c7812 */ /* 0x000fe200078ec0ff */
[C---:B------:R-:W-:Y:S01]  /*10850*/  IMAD R13, R3.reuse, UR5, R8 ;  /* 0x00000005030d7c24 */ /* 0x040fe2000f8e0208 */
[----:B------:R-:W-:Y:S01]  /*10860*/  LOP3.LUT R84, R6, R9, RZ, 0x3c, !PT ;  /* 0x0000000906547212 */ /* 0x000fe200078e3cff */
[----:B------:R-:W-:Y:S01]  /*10870*/  IMAD.WIDE.U32 R8, R3, UR4, RZ ;  /* 0x0000000403087c25 */ /* 0x000fe2000f8e00ff */
[----:B------:R-:W-:Y:S01]  /*10880*/  LOP3.LUT R68, R69, 0x380, RZ, 0xc0, !PT ;  /* 0x0000038045447812 */ /* 0x000fe200078ec0ff */
[----:B------:R-:W-:Y:S01]  /*10890*/  ULDC.64 UR4, c[0x0][0xbe8] ;  /* 0x0002fa0000047ab9 */ /* 0x000fe20000000a00 */
[----:B------:R-:W-:Y:S01]  /*108a0*/  LOP3.LUT R72, R73, 0x380, RZ, 0xc0, !PT ;  /* 0x0000038049487812 */ /* 0x000fe200078ec0ff */
[----:B------:R-:W-:Y:S01]  /*108b0*/  IMAD.IADD R11, R11, 0x1, -R12 ;  /* 0x000000010b0b7824 */ /* 0x000fe200078e0a0c */
[----:B------:R-:W-:Y:S01]  /*108c0*/  LOP3.LUT R76, R77, 0x380, RZ, 0xc0, !PT ;  /* 0x000003804d4c7812 */ /* 0x000fe200078ec0ff */
[----:B------:R-:W-:Y:S01]  /*108d0*/  IMAD.IADD R9, R9, 0x1, R13 ;  /* 0x0000000109097824 */ /* 0x000fe200078e020d */
[----:B------:R-:W-:Y:S01]  /*108e0*/  LOP3.LUT R80, R81, 0x380, RZ, 0xc0, !PT ;  /* 0x0000038051507812 */ /* 0x000fe200078ec0ff */
[----:B------:R-:W-:Y:S01]  /*108f0*/  IMAD R12, R11, 0x20, R10 ;  /* 0x000000200b0c7824 */ /* 0x000fe200078e020a */
[----:B------:R-:W-:Y:S01]  /*10900*/  SHF.R.U64 R68, R68, 0x3, RZ ;  /* 0x0000000344447819 */ /* 0x000fe200000012ff */
[----:B------:R-:W-:Y:S01]  /*10910*/  IMAD.WIDE.U32 R8, R220, UR4, R8 ;  /* 0x00000004dc087c25 */ /* 0x000fe2000f8e0008 */
[----:B------:R-:W-:Y:S01]  /*10920*/  SHF.R.U64 R72, R72, 0x3, RZ ;  /* 0x0000000348487819 */ /* 0x000fe200000012ff */
[----:B------:R-:W5:Y:S01]  /*10930*/  LD.E.128 R60, desc[UR60][R60.64] ;  /* 0x0000003c3c3c7980 */ /* 0x000f62000c101d00 */
[----:B------:R-:W-:Y:S01]  /*10940*/  SHF.R.U64 R76, R76, 0x3, RZ ;  /* 0x000000034c4c7819 */ /* 0x000fe200000012ff */
[----:B------:R-:W-:Y:S01]  /*10950*/  IMAD R14, R227, 0x80, R12 ;  /* 0x00000080e30e7824 */ /* 0x000fe200078e020c */
[----:B------:R-:W-:Y:S01]  /*10960*/  SHF.R.U64 R80, R80, 0x3, RZ ;  /* 0x0000000350507819 */ /* 0x000fe200000012ff */
[----:B------:R-:W-:Y:S01]  /*10970*/  IMAD.MOV.U32 R5, RZ, RZ, R7 ;  /* 0x000000ffff057224 */ /* 0x000fe200078e0007 */
[----:B------:R-:W-:Y:S01]  /*10980*/  SHF.R.S32.HI R13, RZ, 0x1f, R222 ;  /* 0x0000001fff0d7819 */ /* 0x000fe200000114de */
[----:B------:R-:W-:Y:S01]  /*10990*/  IMAD R9, R220, UR5, R9 ;  /* 0x00000005dc097c24 */ /* 0x000fe2000f8e0209 */
[----:B------:R-:W-:Y:S01]  /*109a0*/  ULDC.64 UR4, c[0x0][0xbf0] ;  /* 0x0002fc0000047ab9 */ /* 0x000fe20000000a00 */
[----:B------:R-:W-:Y:S01]  /*109b0*/  LOP3.LUT R68, R68, R69, RZ, 0x3c, !PT ;  /* 0x0000004544447212 */ /* 0x000fe200078e3cff */
[----:B-1----:R-:W-:Y:S01]  /*109c0*/  @P1 IMAD.HI.U32 R3, R14, R15, RZ ;  /* 0x0000000f0e031227 */ /* 0x002fe200078e00ff */
[----:B------:R-:W-:Y:S01]  /*109d0*/  LOP3.LUT R72, R72, R73, RZ, 0x3c, !PT ;  /* 0x0000004948487212 */ /* 0x000fe200078e3cff */
[----:B------:R-:W5:Y:S01]  /*109e0*/  LD.E.128 R84, desc[UR60][R84.64] ;  /* 0x0000003c54547980 */ /* 0x000f62000c101d00 */
[----:B------:R-:W-:Y:S01]  /*109f0*/  LOP3.LUT R76, R76, R77, RZ, 0x3c, !PT ;  /* 0x0000004d4c4c7212 */ /* 0x000fe200078e3cff */
[--C-:B------:R-:W-:Y:S01]  /*10a00*/  IMAD.X R69, RZ, RZ, R7.reuse, P0 ;  /* 0x000000ffff457224 */ /* 0x100fe200000e0607 */
[----:B------:R-:W-:Y:S01]  /*10a10*/  LOP3.LUT R80, R80, R81, RZ, 0x3c, !PT ;  /* 0x0000005150507212 */ /* 0x000fe200078e3cff */
[----:B------:R-:W-:-:S02]  /*10a20*/  IMAD.X R73, RZ, RZ, R7, P2 ;  /* 0x000000ffff497224 */ /* 0x000fc400010e0607 */
[--C-:B------:R-:W-:Y:S02]  /*10a30*/  IMAD.X R77, RZ, RZ, R7.reuse, P3 ;  /* 0x000000ffff4d7224 */ /* 0x100fe400018e0607 */
[----:B------:R-:W-:Y:S01]  /*10a40*/  IMAD.X R81, RZ, RZ, R7, P4 ;  /* 0x000000ffff517224 */ /* 0x000fe200020e0607 */
[----:B------:R-:W5:Y:S01]  /*10a50*/  LD.E.128 R68, desc[UR60][R68.64] ;  /* 0x0000003c44447980 */ /* 0x000f62000c101d00 */
[----:B------:R-:W-:Y:S02]  /*10a60*/  IMAD R13, R13, UR4, RZ ;  /* 0x000000040d0d7c24 */ /* 0x000fe4000f8e02ff */
[----:B------:R-:W-:Y:S01]  /*10a70*/  IMAD.MOV.U32 R11, RZ, RZ, R14 ;  /* 0x000000ffff0b7224 */ /* 0x000fe200078e000e */
[----:B--2---:R-:W-:Y:S01]  /*10a80*/  @P1 SHF.R.U32.HI R11, RZ, R20, R3 ;  /* 0x00000014ff0b1219 */ /* 0x004fe20000011603 */
[C---:B------:R-:W-:Y:S01]  /*10a90*/  IMAD R13, R222.reuse, UR5, R13 ;  /* 0x00000005de0d7c24 */ /* 0x040fe2000f8e020d */
[----:B------:R-:W5:Y:S01]  /*10aa0*/  LD.E.128 R4, desc[UR60][R4.64] ;  /* 0x0000003c04047980 */ /* 0x000f62000c101d00 */
[----:B------:R-:W-:Y:S01]  /*10ab0*/  IMAD.WIDE.U32 R8, R222, UR4, R8 ;  /* 0x00000004de087c25 */ /* 0x000fe2000f8e0008 */
[----:B------:R-:W-:Y:S01]  /*10ac0*/  SHF.R.S32.HI R3, RZ, 0x1f, R11 ;  /* 0x0000001fff037819 */ /* 0x000fe2000001140b */
[----:B------:R-:W-:Y:S01]  /*10ad0*/  ULDC.64 UR4, c[0x0][0xbe0] ;  /* 0x0002f80000047ab9 */ /* 0x000fe20000000a00 */
[----:B------:R-:W5:Y:S01]  /*10ae0*/  LD.E.128 R72, desc[UR60][R72.64] ;  /* 0x0000003c48487980 */ /* 0x000f62000c101d00 */
[----:B------:R-:W-:-:S03]  /*10af0*/  IMAD.IADD R9, R9, 0x1, R13 ;  /* 0x0000000109097824 */ /* 0x000fc600078e020d */
[----:B------:R-:W5:Y:S01]  /*10b00*/  LD.E.128 R76, desc[UR60][R76.64] ;  /* 0x0000003c4c4c7980 */ /* 0x000f62000c101d00 */
[----:B------:R-:W-:-:S03]  /*10b10*/  IMAD.MOV R13, RZ, RZ, -R11 ;  /* 0x000000ffff0d7224 */ /* 0x000fc600078e0a0b */
[----:B------:R-:W5:Y:S01]  /*10b20*/  LD.E.128 R80, desc[UR60][R80.64] ;  /* 0x0000003c50507980 */ /* 0x000f62000c101d00 */
[----:B------:R-:W-:Y:S01]  /*10b30*/  @!PT LDS RZ, [RZ] ;  /* 0x00000000fffff984 */ /* 0x000fe20000000800 */
[----:B------:R-:W-:Y:S01]  /*10b40*/  @!PT LDS RZ, [RZ] ;  /* 0x00000000fffff984 */ /* 0x000fe20000000800 */
[----:B------:R-:W-:Y:S01]  /*10b50*/  @!PT LDS RZ, [RZ] ;  /* 0x00000000fffff984 */ /* 0x000fe20000000800 */
[----:B------:R-:W-:Y:S01]  /*10b60*/  @!PT LDS RZ, [RZ] ;  /* 0x00000000fffff984 */ /* 0x000fe20000000800 */
[----:B------:R0:W-:Y:S06]  /*10b70*/  MEMBAR.ALL.CTA ;  /* 0x0000000000007992 */ /* 0x0001ec0000008000 */
[----:B0-----:R-:W0:Y:S01]  /*10b80*/  FENCE.VIEW.ASYNC.S ;  /* 0x00000000000073c6 */ /* 0x001e220000000000 */
[----:B------:R-:W-:Y:S02]  /*10b90*/  IMAD R12, R3, UR4, RZ ;  /* 0x00000004030c7c24 */ /* 0x000fe4000f8e02ff */
[----:B------:R-:W-:-:S02]  /*10ba0*/  IMAD R13, R154, R13, R14 ;  /* 0x0000000d9a0d7224 */ /* 0x000fc400078e020e */
[----:B------:R-:W-:-:S04]  /*10bb0*/  IMAD.WIDE.U32 R8, R11, UR4, R8 ;  /* 0x000000040b087c25 */ /* 0x000fc8000f8e0008 */
[----:B------:R-:W-:Y:S01]  /*10bc0*/  IMAD R15, R11, UR5, R12 ;  /* 0x000000050b0f7c24 */ /* 0x000fe2000f8e020c */
[----:B------:R-:W-:Y:S01]  /*10bd0*/  SHF.R.S32.HI R11, RZ, 0x1f, R13 ;  /* 0x0000001fff0b7819 */ /* 0x000fe2000001140d */
[----:B------:R-:W-:Y:S01]  /*10be0*/  ULDC.64 UR4, c[0x0][0xbd8] ;  /* 0x0002f60000047ab9 */ /* 0x000fe20000000a00 */
[----:B------:R-:W-:Y:S01]  /*10bf0*/  IADD3 R3, R18, 0x32420, RZ ;  /* 0x0003242012037810 */ /* 0x000fe20007ffe0ff */
        /* <DEDUP_REMOVED lines=14> */
.L_x_1672:
        /* <DEDUP_REMOVED lines=14> */
[-C--:B--2---:R-:W-:Y:S02]  /*10dc0*/  @!P3 LEA R8, P5, R203, R14.reuse, 0x1 ;  /* 0x0000000ecb08b211 */ /* 0x084fe400078a08ff */
[----:B------:R-:W-:Y:S02]  /*10dd0*/  @!P2 LEA R10, P4, R219, R14, 0x1 ;  /* 0x0000000edb0aa211 */ /* 0x000fe400078808ff */
[----:B-1----:R-:W-:Y:S02]  /*10de0*/  @!P3 LEA.HI.X R9, R203, R20, R12, 0x1, P5 ;  /* 0x00000014cb09b211 */ /* 0x002fe400028f0c0c */
[----:B------:R-:W-:-:S02]  /*10df0*/  @!P1 LEA R12, P5, R218, R14, 0x1 ;  /* 0x0000000eda0c9211 */ /* 0x000fc400078a08ff */
[----:B------:R-:W-:Y:S01]  /*10e00*/  @!P2 LEA.HI.X R11, R219, R20, R90, 0x1, P4 ;  /* 0x00000014db0ba211 */ /* 0x000fe200020f0c5a */
[----:B-----5:R3:W-:Y:S01]  /*10e10*/  @!P3 ST.E.128 desc[UR60][R8.64], R4 ;  /* 0x000000040800b985 */ /* 0x0207e2000c101d3c */
[----:B------:R-:W-:Y:S02]  /*10e20*/  SHF.R.S32.HI R40, RZ, 0x1f, R15 ;  /* 0x0000001fff287819 */ /* 0x000fe4000001140f */
[C---:B------:R-:W-:Y:S01]  /*10e30*/  @!P0 LEA R14, P4, R15.reuse, R14, 0x1 ;  /* 0x0000000e0f0e8211 */ /* 0x040fe200078808ff */
[----:B------:R3:W-:Y:S01]  /*10e40*/  @!P2 ST.E.128 desc[UR60][R10.64], R36 ;  /* 0x000000240a00a985 */ /* 0x0007e2000c101d3c */
[-C--:B------:R-:W-:Y:S02]  /*10e50*/  @!P1 LEA.HI.X R13, R218, R20.reuse, R88, 0x1, P5 ;  /* 0x00000014da0d9211 */ /* 0x080fe400028f0c58 */
[----:B------:R-:W-:-:S03]  /*10e60*/  @!P0 LEA.HI.X R15, R15, R20, R40, 0x1, P4 ;  /* 0x000000140f0f8211 */ /* 0x000fc600020f0c28 */
[----:B------:R3:W-:Y:S04]  /*10e70*/  @!P1 ST.E.128 desc[UR60][R12.64], R56 ;  /* 0x000000380c009985 */ /* 0x0007e8000c101d3c */
[----:B------:R3:W-:Y:S02]  /*10e80*/  @!P0 ST.E.128 desc[UR60][R14.64], R72 ;  /* 0x000000480e008985 */ /* 0x0007e4000c101d3c */
.L_x_1455:
[----:B------:R-:W-:Y:S05]  /*10e90*/  BSYNC B1 ;  /* 0x0000000000017941 */ /* 0x000fea0003800000 */
.L_x_1454:
[----:B------:R-:W-:Y:S01]  /*10ea0*/  UMOV UR4, 0xffffffff ;  /* 0xffffffff00047882 */ /* 0x000fe20000000000 */
[----:B---3-5:R-:W-:Y:S02]  /*10eb0*/  SHF.R.S32.HI R36, RZ, 0x1f, R89 ;  /* 0x0000001fff247819 */ /* 0x028fe40000011459 */
[----:B------:R-:W-:Y:S05]  /*10ec0*/  BRA.DIV UR4, `(.L_x_1456) ;  /* 0x000000c604687947 */ /* 0x000fea000b800000 */
[----:B-1----:R1:W3:Y:S04]  /*10ed0*/  SHFL.IDX PT, R20, R21, 0x1, 0x181f ;  /* 0x00381f0015147f89 */ /* 0x0022e800000e0000 */
[----:B--2---:R1:W2:Y:S02]  /*10ee0*/  SHFL.IDX PT, R14, R3, 0x1, 0x181f ;  /* 0x00381f00030e7f89 */ /* 0x0042a400000e0000 */
.L_x_1676:
        /* <DEDUP_REMOVED lines=12> */
[-C--:B--2---:R-:W-:Y:S02]  /*10fb0*/  @!P3 LEA R4, P5, R203, R14.reuse, 0x1 ;  /* 0x0000000ecb04b211 */ /* 0x084fe400078a08ff */
        /* <DEDUP_REMOVED lines=11> */
.L_x_1458:
[----:B------:R-:W-:Y:S05]  /*11070*/  BSYNC B1 ;  /* 0x0000000000017941 */ /* 0x000fea0003800000 */
.L_x_1457:
[----:B------:R-:W-:-:S03]  /*11080*/  UMOV UR4, 0xffffffff ;  /* 0xffffffff00047882 */ /* 0x000fc60000000000 */
[----:B------:R-:W-:Y:S05]  /*11090*/  BRA.DIV UR4, `(.L_x_1459) ;  /* 0x000000c6043c7947 */ /* 0x000fea000b800000 */
[----:B---3--:R3:W0:Y:S04]  /*110a0*/  SHFL.IDX PT, R20, R21, 0x2, 0x181f ;  /* 0x00581f0015147f89 */ /* 0x00862800000e0000 */
[----:B--2---:R3:W2:Y:S02]  /*110b0*/  SHFL.IDX PT, R14, R3, 0x2, 0x181f ;  /* 0x00581f00030e7f89 */ /* 0x0046a400000e0000 */
.L_x_1680:
[----:B----4-:R-:W-:Y:S01]  /*110c0*/  VIADD R5, R91, 0x40 ;  /* 0x000000405b057836 */ /* 0x010fe20000000000 */
        /* <DEDUP_REMOVED lines=23> */
.L_x_1461:
[----:B------:R-:W-:Y:S05]  /*11240*/  BSYNC B1 ;  /* 0x0000000000017941 */ /* 0x000fea0003800000 */
.L_x_1460:
[----:B------:R-:W-:-:S03]  /*11250*/  UMOV UR4, 0xffffffff ;  /* 0xffffffff00047882 */ /* 0x000fc60000000000 */
[----:B------:R-:W-:Y:S05]  /*11260*/  BRA.DIV UR4, `(.L_x_1462) ;  /* 0x000000c604107947 */ /* 0x000fea000b800000 */
[----:B----4-:R4:W0:Y:S04]  /*11270*/  SHFL.IDX PT, R10, R21, 0x3, 0x181f ;  /* 0x00781f00150a7f89 */ /* 0x01082800000e0000 */
[----:B--2---:R4:W2:Y:S02]  /*11280*/  SHFL.IDX PT, R14, R3, 0x3, 0x181f ;  /* 0x00781f00030e7f89 */ /* 0x0048a400000e0000 */
.L_x_1684:
[----:B01-34-:R-:W-:-:S05]  /*11290*/  VIADD R3, R91, 0x60 ;  /* 0x000000605b037836 */ /* 0x01bfca0000000000 */
        /* <DEDUP_REMOVED lines=9> */
[-C--:B--2---:R-:W-:Y:S02]  /*11330*/  @!P3 LEA R4, P0, R203, R14.reuse, 0x1 ;  /* 0x0000000ecb04b211 */ /* 0x084fe400078008ff */
[-C--:B------:R-:W-:Y:S02]  /*11340*/  @!P4 LEA R6, P1, R219, R14.reuse, 0x1 ;  /* 0x0000000edb06c211 */ /* 0x080fe400078208ff */
[C---:B------:R-:W-:Y:S02]  /*11350*/  @!P5 LEA R8, P2, R218.reuse, R14, 0x1 ;  /* 0x0000000eda08d211 */ /* 0x040fe400078408ff */
        /* <DEDUP_REMOVED lines=12> */
.L_x_1452:
[----:B------:R-:W1:Y:S01]  /*11420*/  @P1 LDC R7, c[0x0][0xcec] ;  /* 0x00033b00ff071b82 */ /* 0x000e620000000800 */
[----:B------:R-:W-:Y:S01]  /*11430*/  ULDC.64 UR4, c[0x0][0xc08] ;  /* 0x0003020000047ab9 */ /* 0x000fe20000000a00 */
[----:B0-----:R-:W-:Y:S02]  /*11440*/  IMAD.MOV.U32 R10, RZ, RZ, R25 ;  /* 0x000000ffff0a7224 */ /* 0x001fe400078e0019 */
[----:B------:R-:W-:-:S04]  /*11450*/  IMAD R8, R8, UR4, RZ ;  /* 0x0000000408087c24 */ /* 0x000fc8000f8e02ff */
[----:B------:R-:W0:Y:S01]  /*11460*/  @P1 LDC R6, c[0x0][0xcf0] ;  /* 0x00033c00ff061b82 */ /* 0x000e220000000800 */
[----:B------:R-:W-:Y:S02]  /*11470*/  IMAD R8, R3, UR5, R8 ;  /* 0x0000000503087c24 */ /* 0x000fe4000f8e0208 */
[----:B-1----:R-:W-:-:S05]  /*11480*/  @P1 IMAD.HI.U32 R7, R25, R7, RZ ;  /* 0x0000000719071227 */ /* 0x002fca00078e00ff */
[----:B0-----:R-:W-:Y:S01]  /*11490*/  @P1 SHF.R.U32.HI R10, RZ, R6, R7 ;  /* 0x00000006ff0a1219 */ /* 0x001fe20000011607 */
[----:B------:R-:W-:Y:S01]  /*114a0*/  IMAD.WIDE.U32 R6, R3, UR4, RZ ;  /* 0x0000000403067c25 */ /* 0x000fe2000f8e00ff */
[----:B------:R-:W-:Y:S01]  /*114b0*/  ULDC.64 UR4, c[0x0][0xc38] ;  /* 0x00030e0000047ab9 */ /* 0x000fe20000000a00 */
[----:B------:R-:W-:Y:S02]  /*114c0*/  SHF.R.S32.HI R3, RZ, 0x1f, R222 ;  /* 0x0000001fff037819 */ /* 0x000fe400000114de */
[----:B------:R-:W-:Y:S02]  /*114d0*/  IMAD.IADD R7, R7, 0x1, R8 ;  /* 0x0000000107077824 */ /* 0x000fe400078e0208 */
        /* <DEDUP_REMOVED lines=19> */
[----:B------:R-:W-:Y:S01]  /*11610*/  IMAD.IADD R7, R7, 0x1, R8 ;  /* 0x0000000107077824 */ /* 0x000fe200078e0208 */
[----:B------:R-:W-:Y:S02]  /*11620*/  SHF.R.S32.HI R8, RZ, 0x1f, R3 ;  /* 0x0000001fff087819 */ /* 0x000fe40000011403 */
[----:B------:R-:W-:Y:S01]  /*11630*/  PRMT R10, RZ, 0x654, R10 ;  /* 0x00000654ff0a7816 */ /* 0x000fe2000000000a */
[----:B------:R-:W-:-:S03]  /*11640*/  IMAD.WIDE.U32 R6, R3, UR4, R6 ;  /* 0x0000000403067c25 */ /* 0x000fc6000f8e0006 */
[----:B------:R0:W-:Y:S01]  /*11650*/  SYNCS.ARRIVE.TRANS64.RED.A1T0 RZ, [R10+URZ], RZ ;  /* 0x000000ff0aff79a7 */ /* 0x0001e2000810043f */
[----:B------:R-:W-:-:S04]  /*11660*/  IMAD R8, R8, UR4, RZ ;  /* 0x0000000408087c24 */ /* 0x000fc8000f8e02ff */
[----:B------:R-:W-:Y:S01]  /*11670*/  IMAD R8, R3, UR5, R8 ;  /* 0x0000000503087c24 */ /* 0x000fe2000f8e0208 */
[----:B------:R-:W-:Y:S02]  /*11680*/  ULDC.64 UR4, c[0x0][0xc00] ;  /* 0x0003000000047ab9 */ /* 0x000fe40000000a00 */
[----:B------:R-:W-:Y:S01]  /*11690*/  LEA R3, P0, R6, UR4, 0x2 ;  /* 0x0000000406037c11 */ /* 0x000fe2000f8010ff */
[----:B------:R-:W-:Y:S01]  /*116a0*/  IMAD.IADD R8, R7, 0x1, R8 ;  /* 0x0000000107087824 */ /* 0x000fe200078e0208 */
[----:B------:R-:W-:-:S04]  /*116b0*/  UMOV UR4, 0xffffffff ;  /* 0xffffffff00047882 */ /* 0x000fc80000000000 */
[----:B------:R-:W-:Y:S01]  /*116c0*/  LEA.HI.X R8, R6, UR5, R8, 0x2, P0 ;  /* 0x0000000506087c11 */ /* 0x000fe200080f1408 */
[----:B0-----:R-:W-:Y:S06]  /*116d0*/  BRA.DIV UR4, `(.L_x_1464) ;  /* 0x000000c2043c7947 */ /* 0x001fec000b800000 */
[----:B------:R0:W1:Y:S04]  /*116e0*/  SHFL.IDX PT, R25, R8, RZ, 0x1c1f ;  /* 0x001c1fff08197589 */ /* 0x00006800000e0000 */
[----:B------:R0:W2:Y:S02]  /*116f0*/  SHFL.IDX PT, R12, R3, RZ, 0x1c1f ;  /* 0x001c1fff030c7589 */ /* 0x0000a400000e0000 */
.L_x_1687:
[----:B------:R-:W-:Y:S01]  /*11700*/  ISETP.GE.AND P0, PT, R24, R0, PT ;  /* 0x000000001800720c */ /* 0x000fe20003f06270 */
[----:B------:R-:W-:-:S12]  /*11710*/  BSSY B1, `(.L_x_1465) ;  /* 0x00000d3000017945 */ /* 0x000fd80003800000 */
[----:B------:R-:W-:Y:S05]  /*11720*/  @P0 BRA `(.L_x_1466) ;  /* 0x0000000c00440947 */ /* 0x000fea0003800000 */
[----:B------:R-:W-:Y:S01]  /*11730*/  ULDC UR4, c[0x0][0xbc8] ;  /* 0x0002f20000047ab9 */ /* 0x000fe20000000800 */
[C---:B------:R-:W-:Y:S01]  /*11740*/  VIADD R13, R230.reuse, 0x8 ;  /* 0x00000008e60d7836 */ /* 0x040fe20000000000 */
[C---:B------:R-:W-:Y:S01]  /*11750*/  ISETP.GE.AND P0, PT, R230.reuse, UR4, PT ;  /* 0x00000004e6007c0c */ /* 0x040fe2000bf06270 */
[C---:B------:R-:W-:Y:S02]  /*11760*/  VIADD R11, R230.reuse, 0x10 ;  /* 0x00000010e60b7836 */ /* 0x040fe40000000000 */
[C---:B------:R-:W-:Y:S01]  /*11770*/  VIADD R14, R230.reuse, 0x8 ;  /* 0x00000008e60e7836 */ /* 0x040fe20000000000 */
        /* <DEDUP_REMOVED lines=21> */
[----:B-1----:R-:W-:Y:S01]  /*118d0*/  @!P0 LEA R6, P2, R11, R12, 0x2 ;  /* 0x0000000c0b068211 */ /* 0x002fe200078410ff */
[----:B------:R-:W-:-:S03]  /*118e0*/  VIADD R28, R230, 0x60 ;  /* 0x00000060e61c7836 */ /* 0x000fc60000000000 */
        /* <DEDUP_REMOVED lines=17> */
[C---:B------:R-:W-:Y:S02]  /*11a00*/  VIADD R13, R230.reuse, 0x38 ;  /* 0x00000038e60d7836 */ /* 0x040fe40000000000 */
[----:B------:R1:W-:Y:S01]  /*11a10*/  @!P0 ST.E.64 desc[UR60][R6.64], R20 ;  /* 0x0000001406008985 */ /* 0x0003e2000c101b3c */
[----:B------:R-:W-:Y:S02]  /*11a20*/  SHF.R.S32.HI R14, RZ, 0x1f, R14 ;  /* 0x0000001fff0e7819 */ /* 0x000fe4000001140e */
[----:B------:R-:W-:Y:S02]  /*11a30*/  ISETP.GE.AND P1, PT, R13, UR4, PT ;  /* 0x000000040d007c0c */ /* 0x000fe4000bf26270 */
[----:B-1----:R-:W-:Y:S01]  /*11a40*/  @!P2 LEA R6, P0, R11, R12, 0x2 ;  /* 0x0000000c0b06a211 */ /* 0x002fe200078010ff */
[----:B------:R-:W-:-:S02]  /*11a50*/  VIADD R20, R230, 0x60 ;  /* 0x00000060e6147836 */ /* 0x000fc40000000000 */
[C---:B------:R-:W-:Y:S01]  /*11a60*/  VIADD R21, R230.reuse, 0x80 ;  /* 0x00000080e6157836 */ /* 0x040fe20000000000 */
[----:B------:R-:W-:Y:S01]  /*11a70*/  @!P2 LEA.HI.X R7, R11, R25, R14, 0x2, P0 ;  /* 0x000000190b07a211 */ /* 0x000fe200000f140e */
[----:B------:R-:W-:Y:S01]  /*11a80*/  VIADD R11, R230, 0x30 ;  /* 0x00000030e60b7836 */ /* 0x000fe20000000000 */
[----:B------:R-:W-:Y:S01]  /*11a90*/  ISETP.GE.AND P0, PT, R154, UR4, PT ;  /* 0x000000049a007c0c */ /* 0x000fe2000bf06270 */
[----:B------:R-:W-:Y:S01]  /*11aa0*/  VIADD R14, R230, 0x48 ;  /* 0x00000048e60e7836 */ /* 0x000fe20000000000 */
[----:B------:R-:W-:Y:S01]  /*11ab0*/  SHF.R.S32.HI R20, RZ, 0x1f, R20 ;  /* 0x0000001fff147819 */ /* 0x000fe20000011414 */
[----:B------:R1:W-:Y:S01]  /*11ac0*/  @!P2 ST.E.64 desc[UR60][R6.64], R44 ;  /* 0x0000002c0600a985 */ /* 0x0003e2000c101b3c */
[----:B------:R-:W-:Y:S02]  /*11ad0*/  SHF.R.S32.HI R11, RZ, 0x1f, R11 ;  /* 0x0000001fff0b7819 */ /* 0x000fe4000001140b */
[----:B-1----:R-:W-:-:S04]  /*11ae0*/  @!P3 LEA R6, P2, R10, R12, 0x2 ;  /* 0x0000000c0a06b211 */ /* 0x002fc800078410ff */
[-C--:B------:R-:W-:Y:S02]  /*11af0*/  @!P3 LEA.HI.X R7, R10, R25.reuse, R11, 0x2, P2 ;  /* 0x000000190a07b211 */ /* 0x080fe400010f140b */
[----:B------:R-:W-:Y:S02]  /*11b00*/  ISETP.GE.AND P2, PT, R14, UR4, PT ;  /* 0x000000040e007c0c */ /* 0x000fe4000bf46270 */
[C---:B------:R-:W-:Y:S01]  /*11b10*/  @!P1 LEA R10, P4, R13.reuse, R12, 0x2 ;  /* 0x0000000c0d0a9211 */ /* 0x040fe200078810ff */
        /* <DEDUP_REMOVED lines=10> */
[----:B------:R-:W-:Y:S01]  /*11bc0*/  VIADD R24, R230, 0x50 ;  /* 0x00000050e6187836 */ /* 0x000fe20000000000 */
[----:B--2---:R-:W-:-:S03]  /*11bd0*/  @!P2 LEA R10, P5, R14, R12, 0x2 ;  /* 0x0000000c0e0aa211 */ /* 0x004fc600078a10ff */
[----:B------:R1:W-:Y:S01]  /*11be0*/  @!P0 ST.E.64 desc[UR60][R6.64], R56 ;  /* 0x0000003806008985 */ /* 0x0003e2000c101b3c */
[----:B------:R-:W-:Y:S02]  /*11bf0*/  ISETP.GE.AND P0, PT, R28, UR4, PT ;  /* 0x000000041c007c0c */ /* 0x000fe4000bf06270 */
[----:B------:R-:W-:Y:S01]  /*11c00*/  @!P2 LEA.HI.X R11, R14, R25, R15, 0x2, P5 ;  /* 0x000000190e0ba211 */ /* 0x000fe200028f140f */
[C---:B------:R-:W-:Y:S01]  /*11c10*/  VIADD R14, R230.reuse, 0x68 ;  /* 0x00000068e60e7836 */ /* 0x040fe20000000000 */
[----:B------:R-:W-:Y:S01]  /*11c20*/  SHF.R.S32.HI R24, RZ, 0x1f, R24 ;  /* 0x0000001fff187819 */ /* 0x000fe20000011418 */
[----:B------:R-:W-:Y:S02]  /*11c30*/  VIADD R15, R230, 0x58 ;  /* 0x00000058e60f7836 */ /* 0x000fe40000000000 */
[----:B------:R2:W-:Y:S01]  /*11c40*/  @!P2 ST.E.64 desc[UR60][R10.64], R60 ;  /* 0x0000003c0a00a985 */ /* 0x0005e2000c101b3c */
[----:B------:R-:W-:Y:S02]  /*11c50*/  ISETP.GE.AND P2, PT, R14, UR4, PT ;  /* 0x000000040e007c0c */ /* 0x000fe4000bf46270 */
[----:B------:R-:W-:-:S02]  /*11c60*/  SHF.R.S32.HI R15, RZ, 0x1f, R15 ;  /* 0x0000001fff0f7819 */ /* 0x000fc4000001140f */
[----:B-1----:R-:W-:-:S04]  /*11c70*/  @!P3 LEA R6, P4, R40, R12, 0x2 ;  /* 0x0000000c2806b211 */ /* 0x002fc800078810ff */
[----:B------:R-:W-:Y:S01]  /*11c80*/  @!P3 LEA.HI.X R7, R40, R25, R24, 0x2, P4 ;  /* 0x000000192807b211 */ /* 0x000fe200020f1418 */
[----:B------:R-:W-:Y:S01]  /*11c90*/  VIADD R24, R230, 0x70 ;  /* 0x00000070e6187836 */ /* 0x000fe20000000000 */
[----:B--2---:R-:W-:-:S03]  /*11ca0*/  @!P1 LEA R10, P5, R13, R12, 0x2 ;  /* 0x0000000c0d0a9211 */ /* 0x004fc600078a10ff */
[----:B------:R1:W-:Y:S01]  /*11cb0*/  @!P3 ST.E.64 desc[UR60][R6.64], R64 ;  /* 0x000000400600b985 */ /* 0x0003e2000c101b3c */
[----:B------:R-:W-:Y:S02]  /*11cc0*/  ISETP.GE.AND P3, PT, R24, UR4, PT ;  /* 0x0000000418007c0c */ /* 0x000fe4000bf66270 */
[----:B------:R-:W-:Y:S01]  /*11cd0*/  @!P1 LEA.HI.X R11, R13, R25, R15, 0x2, P5 ;  /* 0x000000190d0b9211 */ /* 0x000fe200028f140f */
[C---:B------:R-:W-:Y:S02]  /*11ce0*/  VIADD R13, R230.reuse, 0x78 ;  /* 0x00000078e60d7836 */ /* 0x040fe40000000000 */
[----:B------:R-:W-:Y:S02]  /*11cf0*/  VIADD R15, R230, 0x68 ;  /* 0x00000068e60f7836 */ /* 0x000fe40000000000 */
[----:B------:R2:W-:Y:S01]  /*11d00*/  @!P1 ST.E.64 desc[UR60][R10.64], R68 ;  /* 0x000000440a009985 */ /* 0x0005e2000c101b3c */
[----:B------:R-:W-:Y:S02]  /*11d10*/  ISETP.GE.AND P1, PT, R13, UR4, PT ;  /* 0x000000040d007c0c */ /* 0x000fe4000bf26270 */
[----:B------:R-:W-:-:S02]  /*11d20*/  SHF.R.S32.HI R15, RZ, 0x1f, R15 ;  /* 0x0000001fff0f7819 */ /* 0x000fc4000001140f */
[----:B-1----:R-:W-:-:S04]  /*11d30*/  @!P0 LEA R6, P4, R28, R12, 0x2 ;  /* 0x0000000c1c068211 */ /* 0x002fc800078810ff */
[-C--:B------:R-:W-:Y:S01]  /*11d40*/  @!P0 LEA.HI.X R7, R28, R25.reuse, R20, 0x2, P4 ;  /* 0x000000191c078211 */ /* 0x080fe200020f1414 */
        /* <DEDUP_REMOVED lines=8> */
[----:B------:R-:W-:Y:S01]  /*11dd0*/  VIADD R15, R230, 0x78 ;  /* 0x00000078e60f7836 */ /* 0x000fe20000000000 */
[----:B------:R-:W-:Y:S01]  /*11de0*/  SHF.R.S32.HI R28, RZ, 0x1f, R28 ;  /* 0x0000001fff1c7819 */ /* 0x000fe2000001141c */
[----:B------:R2:W-:Y:S01]  /*11df0*/  @!P2 ST.E.64 desc[UR60][R10.64], R76 ;  /* 0x0000004c0a00a985 */ /* 0x0005e2000c101b3c */
[----:B------:R-:W-:-:S02]  /*11e00*/  ISETP.GE.AND P2, PT, R14, UR4, PT ;  /* 0x000000040e007c0c */ /* 0x000fc4000bf46270 */
[----:B------:R-:W-:Y:S02]  /*11e10*/  SHF.R.S32.HI R15, RZ, 0x1f, R15 ;  /* 0x0000001fff0f7819 */ /* 0x000fe4000001140f */
        /* <DEDUP_REMOVED lines=15> */
[-C--:B------:R-:W-:Y:S01]  /*11f10*/  @!P0 LEA.HI.X R7, R21, R25.reuse, R24, 0x2, P4 ;  /* 0x0000001915078211 */ /* 0x080fe200020f1418 */
        /* <DEDUP_REMOVED lines=21> */
[----:B------:R-:W-:-:S02]  /*12070*/  IADD3 R14, R230, 0xb8, RZ ;  /* 0x000000b8e60e7810 */ /* 0x000fc40007ffe0ff */
[----:B------:R-:W-:Y:S01]  /*12080*/  SHF.R.S32.HI R21, RZ, 0x1f, R21 ;  /* 0x0000001fff157819 */ /* 0x000fe20000011415 */
[----:B------:R2:W-:Y:S01]  /*12090*/  @!P1 ST.E.64 desc[UR60][R10.64], R100 ;  /* 0x000000640a009985 */ /* 0x0005e2000c101b3c */
[----:B------:R-:W-:Y:S02]  /*120a0*/  ISETP.GE.AND P1, PT, R14, UR4, PT ;  /* 0x000000040e007c0c */ /* 0x000fe4000bf26270 */
[----:B-1----:R-:W-:-:S04]  /*120b0*/  @!P0 LEA R6, P3, R24, R12, 0x2 ;  /* 0x0000000c18068211 */ /* 0x002fc800078610ff */
[----:B------:R-:W-:Y:S02]  /*120c0*/  @!P0 LEA.HI.X R7, R24, R25, R28, 0x2, P3 ;  /* 0x0000001918078211 */ /* 0x000fe400018f141c */
[----:B--2---:R-:W-:-:S03]  /*120d0*/  @!P2 LEA R10, P5, R15, R12, 0x2 ;  /* 0x0000000c0f0aa211 */ /* 0x004fc600078a10ff */
[----:B------:R1:W-:Y:S01]  /*120e0*/  @!P0 ST.E.64 desc[UR60][R6.64], R104 ;  /* 0x0000006806008985 */ /* 0x0003e2000c101b3c */
[----:B------:R-:W-:Y:S02]  /*120f0*/  ISETP.GE.AND P0, PT, R13, UR4, PT ;  /* 0x000000040d007c0c */ /* 0x000fe4000bf06270 */
[----:B------:R-:W-:Y:S01]  /*12100*/  @!P2 LEA.HI.X R11, R15, R25, R21, 0x2, P5 ;  /* 0x000000190f0ba211 */ /* 0x000fe200028f1415 */
[C---:B------:R-:W-:Y:S02]  /*12110*/  VIADD R21, R230.reuse, 0xb0 ;  /* 0x000000b0e6157836 */ /* 0x040fe40000000000 */
[----:B------:R-:W-:Y:S02]  /*12120*/  VIADD R15, R230, 0xb8 ;  /* 0x000000b8e60f7836 */ /* 0x000fe40000000000 */
[----:B------:R2:W-:Y:S01]  /*12130*/  @!P2 ST.E.64 desc[UR60][R10.64], R108 ;  /* 0x0000006c0a00a985 */ /* 0x0005e2000c101b3c */
[----:B------:R-:W-:Y:S02]  /*12140*/  SHF.R.S32.HI R21, RZ, 0x1f, R21 ;  /* 0x0000001fff157819 */ /* 0x000fe40000011415 */
[----:B------:R-:W-:-:S02]  /*12150*/  SHF.R.S32.HI R15, RZ, 0x1f, R15 ;  /* 0x0000001fff0f7819 */ /* 0x000fc4000001140f */
[----:B------:R-:W-:Y:S02]  /*12160*/  ISETP.GE.AND P2, PT, R237, UR4, PT ;  /* 0x00000004ed007c0c */ /* 0x000fe4000bf46270 */
[----:B-1----:R-:W-:-:S04]  /*12170*/  @!P4 LEA R6, P3, R20, R12, 0x2 ;  /* 0x0000000c1406c211 */ /* 0x002fc800078610ff */
[-C--:B------:R-:W-:Y:S02]  /*12180*/  @!P4 LEA.HI.X R7, R20, R25.reuse, R21, 0x2, P3 ;  /* 0x000000191407c211 */ /* 0x080fe400018f1415 */
[----:B------:R-:W-:Y:S02]  /*12190*/  ISETP.GE.AND P3, PT, R236, UR4, PT ;  /* 0x00000004ec007c0c */ /* 0x000fe4000bf66270 */
[C---:B--2---:R-:W-:Y:S01]  /*121a0*/  @!P1 LEA R10, P5, R14.reuse, R12, 0x2 ;  /* 0x0000000c0e0a9211 */ /* 0x044fe200078a10ff */
[----:B------:R1:W-:Y:S01]  /*121b0*/  @!P4 ST.E.64 desc[UR60][R6.64], R112 ;  /* 0x000000700600c985 */ /* 0x0003e2000c101b3c */
[----:B------:R-:W-:Y:S02]  /*121c0*/  SHF.R.S32.HI R20, RZ, 0x1f, R237 ;  /* 0x0000001fff147819 */ /* 0x000fe400000114ed */
[----:B------:R-:W-:Y:S01]  /*121d0*/  @!P1 LEA.HI.X R11, R14, R25, R15, 0x2, P5 ;  /* 0x000000190e0b9211 */ /* 0x000fe200028f140f */
[----:B------:R-:W-:Y:S01]  /*121e0*/  VIADD R14, R230, 0xc0 ;  /* 0x000000c0e60e7836 */ /* 0x000fe20000000000 */
[----:B------:R-:W-:-:S03]  /*121f0*/  SHF.R.S32.HI R21, RZ, 0x1f, R232 ;  /* 0x0000001fff157819 */ /* 0x000fc600000114e8 */
[----:B------:R2:W-:Y:S01]  /*12200*/  @!P1 ST.E.64 desc[UR60][R10.64], R116 ;  /* 0x000000740a009985 */ /* 0x0005e2000c101b3c */
[----:B------:R-:W-:Y:S02]  /*12210*/  SHF.R.S32.HI R14, RZ, 0x1f, R14 ;  /* 0x0000001fff0e7819 */ /* 0x000fe4000001140e */
[----:B------:R-:W-:Y:S02]  /*12220*/  ISETP.GE.AND P1, PT, R235, UR4, PT ;  /* 0x00000004eb007c0c */ /* 0x000fe4000bf26270 */
[----:B-1----:R-:W-:-:S04]  /*12230*/  @!P0 LEA R6, P4, R13, R12, 0x2 ;  /* 0x0000000c0d068211 */ /* 0x002fc800078810ff */
[-C--:B------:R-:W-:Y:S02]  /*12240*/  @!P0 LEA.HI.X R7, R13, R25.reuse, R14, 0x2, P4 ;  /* 0x000000190d078211 */ /* 0x080fe400020f140e */
[-C--:B------:R-:W-:Y:S02]  /*12250*/  @!P3 LEA R14, P4, R236, R12.reuse, 0x2 ;  /* 0x0000000cec0eb211 */ /* 0x080fe400078810ff */
[C---:B--2---:R-:W-:Y:S01]  /*12260*/  @!P2 LEA R10, P5, R237.reuse, R12, 0x2 ;  /* 0x0000000ced0aa211 */ /* 0x044fe200078a10ff */
[----:B------:R1:W-:Y:S01]  /*12270*/  @!P0 ST.E.64 desc[UR60][R6.64], R120 ;  /* 0x0000007806008985 */ /* 0x0003e2000c101b3c */
[----:B------:R-:W-:Y:S02]  /*12280*/  SHF.R.S32.HI R13, RZ, 0x1f, R236 ;  /* 0x0000001fff0d7819 */ /* 0x000fe400000114ec */
[----:B------:R-:W-:Y:S02]  /*12290*/  ISETP.GE.AND P0, PT, R234, UR4, PT ;  /* 0x00000004ea007c0c */ /* 0x000fe4000bf06270 */
[----:B------:R-:W-:-:S02]  /*122a0*/  @!P2 LEA.HI.X R11, R237, R25, R20, 0x2, P5 ;  /* 0x00000019ed0ba211 */ /* 0x000fc400028f1414 */
[----:B------:R-:W-:Y:S02]  /*122b0*/  @!P3 LEA.HI.X R15, R236, R25, R13, 0x2, P4 ;  /* 0x00000019ec0fb211 */ /* 0x000fe400020f140d */
[----:B------:R-:W-:Y:S01]  /*122c0*/  ISETP.GE.AND P4, PT, R233, UR4, PT ;  /* 0x00000004e9007c0c */ /* 0x000fe2000bf86270 */
[----:B------:R2:W-:Y:S01]  /*122d0*/  @!P2 ST.E.64 desc[UR60][R10.64], R124 ;  /* 0x0000007c0a00a985 */ /* 0x0005e2000c101b3c */
[----:B------:R-:W-:Y:S02]  /*122e0*/  SHF.R.S32.HI R13, RZ, 0x1f, R235 ;  /* 0x0000001fff0d7819 */ /* 0x000fe400000114eb */
[----:B------:R-:W-:Y:S01]  /*122f0*/  ISETP.GE.AND P2, PT, R232, UR4, PT ;  /* 0x00000004e8007c0c */ /* 0x000fe2000bf46270 */
[----:B------:R3:W-:Y:S01]  /*12300*/  @!P3 ST.E.64 desc[UR60][R14.64], R128 ;  /* 0x000000800e00b985 */ /* 0x0007e2000c101b3c */
[----:B-1----:R-:W-:Y:S02]  /*12310*/  @!P1 LEA R6, P5, R235, R12, 0x2 ;  /* 0x0000000ceb069211 */ /* 0x002fe400078a10ff */
[----:B------:R-:W-:-:S02]  /*12320*/  ISETP.GE.AND P3, PT, R231, UR4, PT ;  /* 0x00000004e7007c0c */ /* 0x000fc4000bf66270 */
[-C--:B------:R-:W-:Y:S02]  /*12330*/  @!P1 LEA.HI.X R7, R235, R25.reuse, R13, 0x2, P5 ;  /* 0x00000019eb079211 */ /* 0x080fe400028f140d */
[----:B------:R-:W-:Y:S02]  /*12340*/  SHF.R.S32.HI R13, RZ, 0x1f, R234 ;  /* 0x0000001fff0d7819 */ /* 0x000fe400000114ea */
[----:B------:R-:W-:Y:S01]  /*12350*/  SHF.R.S32.HI R20, RZ, 0x1f, R231 ;  /* 0x0000001fff147819 */ /* 0x000fe200000114e7 */
[----:B------:R1:W-:Y:S01]  /*12360*/  @!P1 ST.E.64 desc[UR60][R6.64], R132 ;  /* 0x0000008406009985 */ /* 0x0003e2000c101b3c */
[CC--:B--2---:R-:W-:Y:S02]  /*12370*/  @!P0 LEA R10, P5, R234.reuse, R12.reuse, 0x2 ;  /* 0x0000000cea0a8211 */ /* 0x0c4fe400078a10ff */
[----:B---3--:R-:W-:Y:S02]  /*12380*/  @!P4 LEA R14, P1, R233, R12, 0x2 ;  /* 0x0000000ce90ec211 */ /* 0x008fe400078210ff */
[----:B------:R-:W-:-:S02]  /*12390*/  @!P0 LEA.HI.X R11, R234, R25, R13, 0x2, P5 ;  /* 0x00000019ea0b8211 */ /* 0x000fc400028f140d */
[----:B------:R-:W-:-:S03]  /*123a0*/  SHF.R.S32.HI R13, RZ, 0x1f, R233 ;  /* 0x0000001fff0d7819 */ /* 0x000fc600000114e9 */
[----:B------:R3:W-:Y:S01]  /*123b0*/  @!P0 ST.E.64 desc[UR60][R10.64], R136 ;  /* 0x000000880a008985 */ /* 0x0007e2000c101b3c */
[-C--:B------:R-:W-:Y:S02]  /*123c0*/  @!P4 LEA.HI.X R15, R233, R25.reuse, R13, 0x2, P1 ;  /* 0x00000019e90fc211 */ /* 0x080fe400008f140d */
[CC--:B-1----:R-:W-:Y:S02]  /*123d0*/  @!P2 LEA R6, P5, R232.reuse, R12.reuse, 0x2 ;  /* 0x0000000ce806a211 */ /* 0x0c2fe400078a10ff */
[C---:B------:R-:W-:Y:S01]  /*123e0*/  @!P3 LEA R12, P1, R231.reuse, R12, 0x2 ;  /* 0x0000000ce70cb211 */ /* 0x040fe200078210ff */
[----:B------:R3:W-:Y:S01]  /*123f0*/  @!P4 ST.E.64 desc[UR60][R14.64], R140 ;  /* 0x0000008c0e00c985 */ /* 0x0007e2000c101b3c */
[-C--:B------:R-:W-:Y:S02]  /*12400*/  @!P2 LEA.HI.X R7, R232, R25.reuse, R21, 0x2, P5 ;  /* 0x00000019e807a211 */ /* 0x080fe400028f1415 */
[----:B------:R-:W-:-:S03]  /*12410*/  @!P3 LEA.HI.X R13, R231, R25, R20, 0x2, P1 ;  /* 0x00000019e70db211 */ /* 0x000fc600008f1414 */
[----:B------:R3:W-:Y:S04]  /*12420*/  @!P2 ST.E.64 desc[UR60][R6.64], R144 ;  /* 0x000000900600a985 */ /* 0x0007e8000c101b3c */
[----:B------:R3:W-:Y:S02]  /*12430*/  @!P3 ST.E.64 desc[UR60][R12.64], R148 ;  /* 0x000000940c00b985 */ /* 0x0007e4000c101b3c */
.L_x_1466:
[----:B------:R-:W-:Y:S05]  /*12440*/  BSYNC B1 ;  /* 0x0000000000017941 */ /* 0x000fea0003800000 */
.L_x_1465:
[----:B------:R-:W-:-:S03]  /*12450*/  UMOV UR4, 0xffffffff ;  /* 0xffffffff00047882 */ /* 0x000fc60000000000 */
[----:B------:R-:W-:Y:S05]  /*12460*/  BRA.DIV UR4, `(.L_x_1467) ;  /* 0x000000b604107947 */ /* 0x000fea000b800000 */
[----:B---3--:R3:W4:Y:S04]  /*12470*/  SHFL.IDX PT, R10, R8, 0x1, 0x1c1f ;  /* 0x003c1f00080a7f89 */ /* 0x00872800000e0000 */
[----:B0-----:R-:W0:Y:S02]  /*12480*/  SHFL.IDX PT, R3, R3, 0x1, 0x1c1f ;  /* 0x003c1f0003037f89 */ /* 0x001e2400000e0000 */
.L_x_1691:
[----:B------:R-:W-:-:S13]  /*12490*/  ISETP.GE.AND P0, PT, R9, R0, PT ;  /* 0x000000000900720c */ /* 0x000fda0003f06270 */
[----:B------:R-:W-:Y:S05]  /*124a0*/  @P0 BRA `(.L_x_1463) ;  /* 0x0000001c00200947 */ /* 0x000fea0003800000 */
[----:B------:R-:W-:Y:S01]  /*124b0*/  ULDC UR4, c[0x0][0xbc8] ;  /* 0x0002f20000047ab9 */ /* 0x000fe20000000800 */
[C---:B------:R-:W-:Y:S01]  /*124c0*/  VIADD R15, R230.reuse, 0x8 ;  /* 0x00000008e60f7836 */ /* 0x040fe20000000000 */
[C---:B------:R-:W-:Y:S01]  /*124d0*/  ISETP.GE.AND P2, PT, R230.reuse, UR4, PT ;  /* 0x00000004e6007c0c */ /* 0x040fe2000bf46270 */
[C---:B------:R-:W-:Y:S02]  /*124e0*/  VIADD R13, R230.reuse, 0x10 ;  /* 0x00000010e60d7836 */ /* 0x040fe40000000000 */
[C---:B------:R-:W-:Y:S01]  /*124f0*/  VIADD R11, R230.reuse, 0x18 ;  /* 0x00000018e60b7836 */ /* 0x040fe20000000000 */
[----:B------:R-:W-:Y:S01]  /*12500*/  ISETP.GE.AND P3, PT, R15, UR4, PT ;  /* 0x000000040f007c0c */ /* 0x000fe2000bf66270 */
[C---:B------:R-:W-:Y:S01]  /*12510*/  VIADD R20, R230.reuse, 0x8 ;  /* 0x00000008e6147836 */ /* 0x040fe20000000000 */
[----:B------:R-:W-:Y:S01]  /*12520*/  ISETP.GE.AND P1, PT, R13, UR4, PT ;  /* 0x000000040d007c0c */ /* 0x000fe2000bf26270 */
[C---:B--2---:R-:W-:Y:S01]  /*12530*/  VIADD R12, R230.reuse, 0x20 ;  /* 0x00000020e60c7836 */ /* 0x044fe20000000000 */
[----:B------:R-:W-:Y:S01]  /*12540*/  ISETP.GE.AND P0, PT, R11, UR4, PT ;  /* 0x000000040b007c0c */ /* 0x000fe2000bf06270 */
[----:B------:R-:W-:Y:S01]  /*12550*/  VIADD R14, R230, 0x10 ;  /* 0x00000010e60e7836 */ /* 0x000fe20000000000 */
[----:B------:R-:W-:-:S03]  /*12560*/  SHF.R.S32.HI R20, RZ, 0x1f, R20 ;  /* 0x0000001fff147819 */ /* 0x000fc60000011414 */
[----:B0-----:R-:W-:Y:S01]  /*12570*/  @!P2 IMAD.MOV.U32 R6, RZ, RZ, R3 ;  /* 0x000000ffff06a224 */ /* 0x001fe200078e0003 */
[----:B------:R-:W-:Y:S01]  /*12580*/  SHF.R.S32.HI R14, RZ, 0x1f, R14 ;  /* 0x0000001fff0e7819 */ /* 0x000fe2000001140e */
[----:B----4-:R-:W-:Y:S02]  /*12590*/  @!P2 IMAD.MOV.U32 R7, RZ, RZ, R10 ;  /* 0x000000ffff07a224 */ /* 0x010fe400078e000a */
[----:B---3--:R-:W-:Y:S01]  /*125a0*/  @!P3 LEA R8, P4, R15, R3, 0x2 ;  /* 0x000000030f08b211 */ /* 0x008fe200078810ff */
[----:B------:R-:W-:-:S03]  /*125b0*/  @!P2 IMAD.WIDE R6, R230, 0x4, R6 ;  /* 0x00000004e606a825 */ /* 0x000fc600078e0206 */
[----:B------:R-:W-:Y:S01]  /*125c0*/  @!P3 LEA.HI.X R9, R15, R10, R20, 0x2, P4 ;  /* 0x0000000a0f09b211 */ /* 0x000fe200020f1414 */
[----:B------:R-:W-:Y:S01]  /*125d0*/  VIADD R15, R230, 0x28 ;  /* 0x00000028e60f7836 */ /* 0x000fe20000000000 */
[----:B------:R0:W-:Y:S01]  /*125e0*/  @!P2 ST.E.64 desc[UR60][R6.64], R26 ;  /* 0x0000001a0600a985 */ /* 0x0001e2000c101b3c */
[----:B------:R-:W-:Y:S01]  /*125f0*/  ISETP.GE.AND P2, PT, R12, UR4, PT ;  /* 0x000000040c007c0c */ /* 0x000fe2000bf46270 */
[----:B------:R-:W-:Y:S02]  /*12600*/  VIADD R20, R230, 0x18 ;  /* 0x00000018e6147836 */ /* 0x000fe40000000000 */
[----:B------:R2:W-:Y:S01]  /*12610*/  @!P3 ST.E.64 desc[UR60][R8.64], R30 ;  /* 0x0000001e0800b985 */ /* 0x0005e2000c101b3c */
[----:B------:R-:W-:Y:S02]  /*12620*/  ISETP.GE.AND P3, PT, R15, UR4, PT ;  /* 0x000000040f007c0c */ /* 0x000fe4000bf66270 */
[----:B------:R-:W-:Y:S02]  /*12630*/  SHF.R.S32.HI R20, RZ, 0x1f, R20 ;  /* 0x0000001fff147819 */ /* 0x000fe40000011414 */
[----:B0-----:R-:W-:-:S04]  /*12640*/  @!P1 LEA R6, P5, R13, R3, 0x2 ;  /* 0x000000030d069211 */ /* 0x001fc800078a10ff */
[-C--:B------:R-:W-:Y:S01]  /*12650*/  @!P1 LEA.HI.X R7, R13, R10.reuse, R14, 0x2, P5 ;  /* 0x0000000a0d079211 */ /* 0x080fe200028f140e */
[C---:B------:R-:W-:Y:S01]  /*12660*/  VIADD R13, R230.reuse, 0x30 ;  /* 0x00000030e60d7836 */ /* 0x040fe20000000000 */
[----:B--2---:R-:W-:Y:S01]  /*12670*/  @!P0 LEA R8, P4, R11, R3, 0x2 ;  /* 0x000000030b088211 */ /* 0x004fe200078810ff */
[C---:B------:R-:W-:Y:S02]  /*12680*/  VIADD R14, R230.reuse, 0x20 ;  /* 0x00000020e60e7836 */ /* 0x040fe40000000000 */
[----:B------:R0:W-:Y:S01]  /*12690*/  @!P1 ST.E.64 desc[UR60][R6.64], R34 ;  /* 0x0000002206009985 */ /* 0x0001e2000c101b3c */
[----:B------:R-:W-:Y:S02]  /*126a0*/  ISETP.GE.AND P1, PT, R13, UR4, PT ;  /* 0x000000040d007c0c */ /* 0x000fe4000bf26270 */
[----:B------:R-:W-:Y:S02]  /*126b0*/  SHF.R.S32.HI R14, RZ, 0x1f, R14 ;  /* 0x0000001fff0e7819 */ /* 0x000fe4000001140e */
[----:B------:R-:W-:Y:S01]  /*126c0*/  @!P0 LEA.HI.X R9, R11, R10, R20, 0x2, P4 ;  /* 0x0000000a0b098211 */ /* 0x000fe200020f1414 */
[----:B------:R-:W-:-:S02]  /*126d0*/  VIADD R11, R230, 0x38 ;  /* 0x00000038e60b7836 */ /* 0x000fc40000000000 */
[----:B------:R-:W-:Y:S02]  /*126e0*/  VIADD R20, R230, 0x28 ;  /* 0x00000028e6147836 */ /* 0x000fe40000000000 */
[----:B------:R2:W-:Y:S01]  /*126f0*/  @!P0 ST.E.64 desc[UR60][R8.64], R38 ;  /* 0x0000002608008985 */ /* 0x0005e2000c101b3c */
[----:B------:R-:W-:Y:S02]  /*12700*/  ISETP.GE.AND P0, PT, R11, UR4, PT ;  /* 0x000000040b007c0c */ /* 0x000fe4000bf06270 */
[----:B------:R-:W-:Y:S02]  /*12710*/  SHF.R.S32.HI R20, RZ, 0x1f, R20 ;  /* 0x0000001fff147819 */ /* 0x000fe40000011414 */
[----:B0-----:R-:W-:-:S04]  /*12720*/  @!P2 LEA R6, P5, R12, R3, 0x2 ;  /* 0x000000030c06a211 */ /* 0x001fc800078a10ff */
[-C--:B------:R-:W-:Y:S01]  /*12730*/  @!P2 LEA.HI.X R7, R12, R10.reuse, R14, 0x2, P5 ;  /* 0x0000000a0c07a211 */ /* 0x080fe200028f140e */
[C---:B------:R-:W-:Y:S02]  /*12740*/  VIADD R12, R230.reuse, 0x40 ;  /* 0x00000040e60c7836 */ /* 0x040fe40000000000 */
[----:B------:R-:W-:Y:S01]  /*12750*/  VIADD R14, R230, 0x30 ;  /* 0x00000030e60e7836 */ /* 0x000fe20000000000 */
[C---:B--2---:R-:W-:Y:S01]  /*12760*/  @!P3 LEA R8, P4, R15.reuse, R3, 0x2 ;  /* 0x000000030f08b211 */ /* 0x044fe200078810ff */
[----:B------:R0:W-:Y:S01]  /*12770*/  @!P2 ST.E.64 desc[UR60][R6.64], R4 ;  /* 0x000000040600a985 */ /* 0x0001e2000c101b3c */
[----:B------:R-:W-:Y:S02]  /*12780*/  ISETP.GE.AND P2, PT, R12, UR4, PT ;  /* 0x000000040c007c0c */ /* 0x000fe4000bf46270 */
[----:B------:R-:W-:Y:S02]  /*12790*/  SHF.R.S32.HI R14, RZ, 0x1f, R14 ;  /* 0x0000001fff0e7819 */ /* 0x000fe4000001140e */
[----:B------:R-:W-:Y:S01]  /*127a0*/  @!P3 LEA.HI.X R9, R15, R10, R20, 0x2, P4 ;  /* 0x0000000a0f09b211 */ /* 0x000fe200020f1414 */
[----:B------:R-:W-:-:S02]  /*127b0*/  VIADD R15, R230, 0x48 ;  /* 0x00000048e60f7836 */ /* 0x000fc40000000000 */
[C---:B------:R-:W-:Y:S02]  /*127c0*/  VIADD R20, R230.reuse, 0x38 ;  /* 0x00000038e6147836 */ /* 0x040fe40000000000 */
[----:B------:R-:W-:Y:S01]  /*127d0*/  @!P3 ST.E.64 desc[UR60][R8.64], R46 ;  /* 0x0000002e0800b985 */ /* 0x000fe2000c101b3c */
[----:B------:R-:W-:Y:S02]  /*127e0*/  ISETP.GE.AND P3, PT, R15, UR4, PT ;  /* 0x000000040f007c0c */ /* 0x000fe4000bf66270 */
[----:B------:R-:W-:Y:S02]  /*127f0*/  SHF.R.S32.HI R20, RZ, 0x1f, R20 ;  /* 0x0000001fff147819 */ /* 0x000fe40000011414 */
[-C--:B0-----:R-:W-:Y:S02]  /*12800*/  @!P1 LEA R4, P5, R13, R3.reuse, 0x2 ;  /* 0x000000030d049211 */ /* 0x081fe400078a10ff */
[----:B------:R-:W-:Y:S02]  /*12810*/  @!P0 LEA R6, P4, R11, R3, 0x2 ;  /* 0x000000030b068211 */ /* 0x000fe400078810ff */
[-C--:B------:R-:W-:Y:S01]  /*12820*/  @!P1 LEA.HI.X R5, R13, R10.reuse, R14, 0x2, P5 ;  /* 0x0000000a0d059211 */ /* 0x080fe200028f140e */
[C---:B------:R-:W-:Y:S01]  /*12830*/  VIADD R13, R230.reuse, 0x50 ;  /* 0x00000050e60d7836 */ /* 0x040fe20000000000 */
[----:B------:R-:W-:Y:S01]  /*12840*/  @!P0 LEA.HI.X R7, R11, R10, R20, 0x2, P4 ;  /* 0x0000000a0b078211 */ /* 0x000fe200020f1414 */
[----:B------:R-:W-:-:S02]  /*12850*/  VIADD R14, R230, 0x40 ;  /* 0x00000040e60e7836 */ /* 0x000fc40000000000 */
[----:B------:R0:W-:Y:S01]  /*12860*/  @!P1 ST.E.64 desc[UR60][R4.64], R50 ;  /* 0x0000003204009985 */ /* 0x0001e2000c101b3c */
[----:B------:R-:W-:Y:S01]  /*12870*/  ISETP.GE.AND P1, PT, R13, UR4, PT ;  /* 0x000000040d007c0c */ /* 0x000fe2000bf26270 */
[C---:B------:R-:W-:Y:S01]  /*12880*/  VIADD R11, R230.reuse, 0x58 ;  /* 0x00000058e60b7836 */ /* 0x040fe20000000000 */
[----:B------:R-:W-:Y:S01]  /*12890*/  SHF.R.S32.HI R14, RZ, 0x1f, R14 ;  /* 0x0000001fff0e7819 */ /* 0x000fe2000001140e */
[----:B------:R-:W-:Y:S01]  /*128a0*/  VIADD R20, R230, 0x48 ;  /* 0x00000048e6147836 */ /* 0x000fe20000000000 */
[----:B------:R2:W-:Y:S02]  /*128b0*/  @!P0 ST.E.64 desc[UR60][R6.64], R54 ;  /* 0x0000003606008985 */ /* 0x0005e4000c101b3c */
[----:B------:R-:W-:Y:S02]  /*128c0*/  ISETP.GE.AND P0, PT, R11, UR4, PT ;  /* 0x000000040b007c0c */ /* 0x000fe4000bf06270 */
[----:B------:R-:W-:Y:S02]  /*128d0*/  SHF.R.S32.HI R20, RZ, 0x1f, R20 ;  /* 0x0000001fff147819 */ /* 0x000fe40000011414 */
[----:B0-----:R-:W-:-:S04]  /*128e0*/  @!P2 LEA R4, P5, R12, R3, 0x2 ;  /* 0x000000030c04a211 */ /* 0x001fc800078a10ff */
[-C--:B------:R-:W-:Y:S01]  /*128f0*/  @!P2 LEA.HI.X R5, R12, R10.reuse, R14, 0x2, P5 ;  /* 0x0000000a0c05a211 */ /* 0x080fe200028f140e */
[C---:B------:R-:W-:Y:S01]  /*12900*/  VIADD R12, R230.reuse, 0x60 ;  /* 0x00000060e60c7836 */ /* 0x040fe20000000000 */
[C---:B--2---:R-:W-:Y:S01]  /*12910*/  @!P3 LEA R6, P4, R15.reuse, R3, 0x2 ;  /* 0x000000030f06b211 */ /* 0x044fe200078810ff */
[----:B------:R-:W-:Y:S02]  /*12920*/  VIADD R14, R230, 0x50 ;  /* 0x00000050e60e7836 */ /* 0x000fe40000000000 */
        /* <DEDUP_REMOVED lines=14> */
[----:B--2---:R-:W-:Y:S02]  /*12a10*/  @!P0 LEA R6, P4, R11, R3, 0x2 ;  /* 0x000000030b068211 */ /* 0x004fe400078810ff */
        /* <DEDUP_REMOVED lines=14> */
[----:B--2---:R-:W-:Y:S02]  /*12b00*/  @!P3 LEA R6, P4, R15, R3, 0x2 ;  /* 0x000000030f06b211 */ /* 0x004fe400078810ff */
        /* <DEDUP_REMOVED lines=43> */
[-C--:B------:R-:W-:Y:S01]  /*12dc0*/  @!P0 LEA.HI.X R7, R11, R10.reuse, R20, 0x2, P5 ;  /* 0x0000000a0b078211 */ /* 0x080fe200028f1414 */
[C---:B------:R-:W-:Y:S02]  /*12dd0*/  VIADD R11, R230.reuse, 0xb8 ;  /* 0x000000b8e60b7836 */ /* 0x040fe40000000000 */
[----:B------:R-:W-:Y:S02]  /*12de0*/  VIADD R20, R230, 0xa8 ;  /* 0x000000a8e6147836 */ /* 0x000fe40000000000 */
[----:B------:R2:W-:Y:S01]  /*12df0*/  @!P0 ST.E.64 desc[UR60][R6.64], R102 ;  /* 0x0000006606008985 */ /* 0x0005e2000c101b3c */
[C---:B0-----:R-:W-:Y:S02]  /*12e00*/  @!P2 LEA R4, P1, R12.reuse, R3, 0x2 ;  /* 0x000000030c04a211 */ /* 0x041fe400078210ff */
[----:B------:R-:W-:Y:S02]  /*12e10*/  SHF.R.S32.HI R20, RZ, 0x1f, R20 ;  /* 0x0000001fff147819 */ /* 0x000fe40000011414 */
[----:B------:R-:W-:Y:S01]  /*12e20*/  @!P2 LEA.HI.X R5, R12, R10, R14, 0x2, P1 ;  /* 0x0000000a0c05a211 */ /* 0x000fe200008f140e */
[C---:B------:R-:W-:Y:S01]  /*12e30*/  VIADD R14, R230.reuse, 0xb0 ;  /* 0x000000b0e60e7836 */ /* 0x040fe20000000000 */
[----:B------:R-:W-:Y:S01]  /*12e40*/  ISETP.GE.AND P1, PT, R11, UR4, PT ;  /* 0x000000040b007c0c */ /* 0x000fe2000bf26270 */
[----:B------:R-:W-:-:S02]  /*12e50*/  VIADD R12, R230, 0xc0 ;  /* 0x000000c0e60c7836 */ /* 0x000fc40000000000 */
[----:B------:R0:W-:Y:S01]  /*12e60*/  @!P2 ST.E.64 desc[UR60][R4.64], R106 ;  /* 0x0000006a0400a985 */ /* 0x0001e2000c101b3c */
[----:B------:R-:W-:Y:S02]  /*12e70*/  SHF.R.S32.HI R14, RZ, 0x1f, R14 ;  /* 0x0000001fff0e7819 */ /* 0x000fe4000001140e */
[C---:B--2---:R-:W-:Y:S02]  /*12e80*/  @!P4 LEA R6, P0, R15.reuse, R3, 0x2 ;  /* 0x000000030f06c211 */ /* 0x044fe400078010ff */
[----:B------:R-:W-:Y:S02]  /*12e90*/  ISETP.GE.AND P2, PT, R12, UR4, PT ;  /* 0x000000040c007c0c */ /* 0x000fe4000bf46270 */
[----:B------:R-:W-:Y:S02]  /*12ea0*/  @!P4 LEA.HI.X R7, R15, R10, R20, 0x2, P0 ;  /* 0x0000000a0f07c211 */ /* 0x000fe400000f1414 */
[----:B------:R-:W-:-:S03]  /*12eb0*/  ISETP.GE.AND P0, PT, R237, UR4, PT ;  /* 0x00000004ed007c0c */ /* 0x000fc6000bf06270 */
[----:B------:R2:W-:Y:S01]  /*12ec0*/  @!P4 ST.E.64 desc[UR60][R6.64], R110 ;  /* 0x0000006e0600c985 */ /* 0x0005e2000c101b3c */
[----:B0-----:R-:W-:-:S04]  /*12ed0*/  @!P3 LEA R4, P5, R13, R3, 0x2 ;  /* 0x000000030d04b211 */ /* 0x001fc800078a10ff */
[----:B------:R-:W-:Y:S01]  /*12ee0*/  @!P3 LEA.HI.X R5, R13, R10, R14, 0x2, P5 ;  /* 0x0000000a0d05b211 */ /* 0x000fe200028f140e */
[C---:B------:R-:W-:Y:S02]  /*12ef0*/  VIADD R14, R230.reuse, 0xb8 ;  /* 0x000000b8e60e7836 */ /* 0x040fe40000000000 */
[----:B------:R-:W-:Y:S02]  /*12f00*/  VIADD R13, R230, 0xc0 ;  /* 0x000000c0e60d7836 */ /* 0x000fe40000000000 */
[----:B------:R0:W-:Y:S01]  /*12f10*/  @!P3 ST.E.64 desc[UR60][R4.64], R114 ;  /* 0x000000720400b985 */ /* 0x0001e2000c101b3c */
[----:B------:R-:W-:Y:S02]  /*12f20*/  SHF.R.S32.HI R14, RZ, 0x1f, R14 ;  /* 0x0000001fff0e7819 */ /* 0x000fe4000001140e */
[----:B--2---:R-:W-:Y:S02]  /*12f30*/  @!P1 LEA R6, P4, R11, R3, 0x2 ;  /* 0x000000030b069211 */ /* 0x004fe400078810ff */
[----:B------:R-:W-:-:S02]  /*12f40*/  ISETP.GE.AND P3, PT, R236, UR4, PT ;  /* 0x00000004ec007c0c */ /* 0x000fc4000bf66270 */
[----:B------:R-:W-:Y:S02]  /*12f50*/  SHF.R.S32.HI R13, RZ, 0x1f, R13 ;  /* 0x0000001fff0d7819 */ /* 0x000fe4000001140d */
[----:B------:R-:W-:Y:S02]  /*12f60*/  @!P1 LEA.HI.X R7, R11, R10, R14, 0x2, P4 ;  /* 0x0000000a0b079211 */ /* 0x000fe400020f140e */
[-C--:B------:R-:W-:Y:S02]  /*12f70*/  @!P0 LEA R8, P4, R237, R3.reuse, 0x2 ;  /* 0x00000003ed088211 */ /* 0x080fe400078810ff */
[----:B------:R-:W-:Y:S01]  /*12f80*/  SHF.R.S32.HI R11, RZ, 0x1f, R237 ;  /* 0x0000001fff0b7819 */ /* 0x000fe200000114ed */
[----:B------:R-:W-:Y:S01]  /*12f90*/  @!P1 ST.E.64 desc[UR60][R6.64], R118 ;  /* 0x0000007606009985 */ /* 0x000fe2000c101b3c */
[----:B0-----:R-:W-:Y:S02]  /*12fa0*/  @!P2 LEA R4, P5, R12, R3, 0x2 ;  /* 0x000000030c04a211 */ /* 0x001fe400078a10ff */
[----:B------:R-:W-:-:S02]  /*12fb0*/  ISETP.GE.AND P1, PT, R235, UR4, PT ;  /* 0x00000004eb007c0c */ /* 0x000fc4000bf26270 */
[-C--:B------:R-:W-:Y:S02]  /*12fc0*/  @!P2 LEA.HI.X R5, R12, R10.reuse, R13, 0x2, P5 ;  /* 0x0000000a0c05a211 */ /* 0x080fe400028f140d */
[----:B------:R-:W-:Y:S02]  /*12fd0*/  @!P0 LEA.HI.X R9, R237, R10, R11, 0x2, P4 ;  /* 0x0000000aed098211 */ /* 0x000fe400020f140b */
[----:B------:R-:W-:Y:S01]  /*12fe0*/  ISETP.GE.AND P4, PT, R234, UR4, PT ;  /* 0x00000004ea007c0c */ /* 0x000fe2000bf86270 */
[----:B------:R0:W-:Y:S01]  /*12ff0*/  @!P2 ST.E.64 desc[UR60][R4.64], R122 ;  /* 0x0000007a0400a985 */ /* 0x0001e2000c101b3c */
[----:B------:R-:W-:Y:S02]  /*13000*/  SHF.R.S32.HI R11, RZ, 0x1f, R236 ;  /* 0x0000001fff0b7819 */ /* 0x000fe400000114ec */
[----:B------:R-:W-:Y:S01]  /*13010*/  ISETP.GE.AND P2, PT, R233, UR4, PT ;  /* 0x00000004e9007c0c */ /* 0x000fe2000bf46270 */
[----:B------:R2:W-:Y:S01]  /*13020*/  @!P0 ST.E.64 desc[UR60][R8.64], R126 ;  /* 0x0000007e08008985 */ /* 0x0005e2000c101b3c */
[----:B------:R-:W-:-:S02]  /*13030*/  ISETP.GE.AND P0, PT, R232, UR4, PT ;  /* 0x00000004e8007c0c */ /* 0x000fc4000bf06270 */
[----:B------:R-:W-:Y:S02]  /*13040*/  SHF.R.S32.HI R12, RZ, 0x1f, R234 ;  /* 0x0000001fff0c7819 */ /* 0x000fe400000114ea */
[----:B------:R-:W-:Y:S02]  /*13050*/  SHF.R.S32.HI R14, RZ, 0x1f, R233 ;  /* 0x0000001fff0e7819 */ /* 0x000fe400000114e9 */
[----:B0-----:R-:W-:-:S04]  /*13060*/  @!P3 LEA R4, P5, R236, R3, 0x2 ;  /* 0x00000003ec04b211 */ /* 0x001fc800078a10ff */
[-C--:B------:R-:W-:Y:S02]  /*13070*/  @!P3 LEA.HI.X R5, R236, R10.reuse, R11, 0x2, P5 ;  /* 0x0000000aec05b211 */ /* 0x080fe400028f140b */
[----:B------:R-:W-:Y:S02]  /*13080*/  SHF.R.S32.HI R11, RZ, 0x1f, R235 ;  /* 0x0000001fff0b7819 */ /* 0x000fe400000114eb */
[CC--:B------:R-:W-:Y:S01]  /*13090*/  @!P1 LEA R6, P5, R235.reuse, R3.reuse, 0x2 ;  /* 0x00000003eb069211 */ /* 0x0c0fe200078a10ff */
[----:B------:R0:W-:Y:S03]  /*130a0*/  @!P3 ST.E.64 desc[UR60][R4.64], R130 ;  /* 0x000000820400b985 */ /* 0x0001e6000c101b3c */
[----:B------:R-:W-:Y:S02]  /*130b0*/  @!P1 LEA.HI.X R7, R235, R10, R11, 0x2, P5 ;  /* 0x0000000aeb079211 */ /* 0x000fe400028f140b */
[----:B--2---:R-:W-:-:S02]  /*130c0*/  @!P2 LEA R8, P5, R233, R3, 0x2 ;  /* 0x00000003e908a211 */ /* 0x004fc400078a10ff */
[----:B------:R-:W-:Y:S01]  /*130d0*/  SHF.R.S32.HI R11, RZ, 0x1f, R232 ;  /* 0x0000001fff0b7819 */ /* 0x000fe200000114e8 */
[----:B------:R2:W-:Y:S01]  /*130e0*/  @!P1 ST.E.64 desc[UR60][R6.64], R134 ;  /* 0x0000008606009985 */ /* 0x0005e2000c101b3c */
[----:B------:R-:W-:Y:S02]  /*130f0*/  @!P2 LEA.HI.X R9, R233, R10, R14, 0x2, P5 ;  /* 0x0000000ae909a211 */ /* 0x000fe400028f140e */
[----:B0-----:R-:W-:-:S04]  /*13100*/  @!P4 LEA R4, P3, R234, R3, 0x2 ;  /* 0x00000003ea04c211 */ /* 0x001fc800078610ff */
[----:B------:R-:W-:Y:S02]  /*13110*/  @!P4 LEA.HI.X R5, R234, R10, R12, 0x2, P3 ;  /* 0x0000000aea05c211 */ /* 0x000fe400018f140c */
[----:B------:R-:W-:-:S03]  /*13120*/  @!P0 LEA R12, P3, R232, R3, 0x2 ;  /* 0x00000003e80c8211 */ /* 0x000fc600078610ff */
[----:B------:R2:W-:Y:S01]  /*13130*/  @!P4 ST.E.64 desc[UR60][R4.64], R138 ;  /* 0x0000008a0400c985 */ /* 0x0005e2000c101b3c */
[----:B------:R-:W-:-:S03]  /*13140*/  @!P0 LEA.HI.X R13, R232, R10, R11, 0x2, P3 ;  /* 0x0000000ae80d8211 */ /* 0x000fc600018f140b */
[----:B------:R2:W-:Y:S04]  /*13150*/  @!P2 ST.E.64 desc[UR60][R8.64], R142 ;  /* 0x0000008e0800a985 */ /* 0x0005e8000c101b3c */
[----:B------:R2:W-:Y:S01]  /*13160*/  @!P0 ST.E.64 desc[UR60][R12.64], R146 ;  /* 0x000000920c008985 */ /* 0x0005e2000c101b3c */
[----:B------:R-:W-:-:S13]  /*13170*/  ISETP.GE.AND P0, PT, R231, UR4, PT ;  /* 0x00000004e7007c0c */ /* 0x000fda000bf06270 */
[----:B--2---:R-:W-:Y:S05]  /*13180*/  @P0 BRA `(.L_x_1463) ;  /* 0x0000000c00e80947 */ /* 0x004fea0003800000 */
[----:B------:R-:W-:Y:S02]  /*13190*/  SHF.R.S32.HI R11, RZ, 0x1f, R231 ;  /* 0x0000001fff0b7819 */ /* 0x000fe400000114e7 */
[----:B------:R-:W-:-:S04]  /*131a0*/  LEA R4, P0, R231, R3, 0x2 ;  /* 0x00000003e7047211 */ /* 0x000fc800078010ff */
[----:B------:R-:W-:-:S05]  /*131b0*/  LEA.HI.X R5, R231, R10, R11, 0x2, P0 ;  /* 0x0000000ae7057211 */ /* 0x000fca00000f140b */
[----:B------:R0:W-:Y:S01]  /*131c0*/  ST.E.64 desc[UR60][R4.64], R150 ;  /* 0x0000009604007985 */ /* 0x0001e2000c101b3c */
[----:B------:R-:W-:Y:S05]  /*131d0*/  BRA `(.L_x_1463) ;  /* 0x0000000c00d47947 */ /* 0x000fea0003800000 */
.L_x_1450:
        /* <DEDUP_REMOVED lines=8> */
[----:B------:R-:W-:-:S07]  /*13260*/  IADD3.X R5, R224, UR7, RZ, P2, !PT ;  /* 0x00000007e0057c10 */ /* 0x000fce00097fe4ff */
[----:B------:R-:W-:Y:S01]  /*13270*/  @P1 IADD3 R6, P2, R223, UR4, RZ ;  /* 0x00000004df061c10 */ /* 0x000fe2000ff5e0ff */
[----:B------:R-:W-:Y:S02]  /*13280*/  ULDC UR4, c[0x0][0xb88] ;  /* 0x0002e20000047ab9 */ /* 0x000fe40000000800 */
[----:B------:R-:W-:Y:S01]  /*13290*/  IMAD.U32 R20, RZ, RZ, UR4 ;  /* 0x00000004ff147e24 */ /* 0x000fe2000f8e00ff */
[----:B------:R-:W-:Y:S01]  /*132a0*/  @P1 IADD3.X R7, R224, UR5, RZ, P2, !PT ;  /* 0x00000005e0071c10 */ /* 0x000fe200097fe4ff */
[----:B------:R2:W5:Y:S04]  /*132b0*/  @P0 LDG.E R3, desc[UR60][R4.64] ;  /* 0x0000003c04030981 */ /* 0x000568000c1e1900 */
[----:B------:R2:W5:Y:S01]  /*132c0*/  @P1 LDG.E R20, desc[UR60][R6.64] ;  /* 0x0000003c06141981 */ /* 0x000562000c1e1900 */
[----:B------:R-:W-:Y:S01]  /*132d0*/  ISETP.NE.AND P2, PT, R221, RZ, PT ;  /* 0x000000ffdd00720c */ /* 0x000fe20003f45270 */
[----:B------:R-:W3:-:S12]  /*132e0*/  S2R R0, SR_TID.X ;  /* 0x0000000000007919 */ /* 0x000ed80000002100 */
[----:B------:R-:W4:Y:S01]  /*132f0*/  @!P2 LDC R221, c[0x0][0xbd4] ;  /* 0x0002f500ffddab82 */ /* 0x000f220000000800 */
[----:B---3--:R-:W-:Y:S02]  /*13300*/  IADD3 R30, R0, -0x80, RZ ;  /* 0xffffff80001e7810 */ /* 0x008fe40007ffe0ff */
[----:B----4-:R-:W-:Y:S02]  /*13310*/  ISETP.GT.AND P2, PT, R221, 0x1, PT ;  /* 0x00000001dd00780c */ /* 0x010fe40003f44270 */
[----:B------:R-:W-:Y:S01]  /*13320*/  ISETP.GT.AND P3, PT, R30, 0x7f, PT ;  /* 0x0000007f1e00780c */ /* 0x000fe20003f64270 */
[----:B--2---:R-:W-:-:S12]  /*13330*/  @P1 BRA `(.L_x_1468) ;  /* 0x0000000000101947 */ /* 0x004fd80003800000 */
[----:B------:R-:W-:Y:S05]  /*13340*/  @!P0 BRA `(.L_x_1468) ;  /* 0x00000000000c8947 */ /* 0x000fea0003800000 */
[----:B------:R-:W2:Y:S04]  /*13350*/  LDG.E R7, desc[UR60][R4.64] ;  /* 0x0000003c04077981 */ /* 0x000ea8000c1e1900 */
[----:B-----5:R-:W2:Y:S02]  /*13360*/  LDG.E R20, desc[UR60][R4.64+0x4] ;  /* 0x0000043c04147981 */ /* 0x020ea4000c1e1900 */
[----:B--2---:R-:W-:-:S07]  /*13370*/  IMAD.IADD R20, R20, 0x1, -R7 ;  /* 0x0000000114147824 */ /* 0x004fce00078e0a07 */
.L_x_1468:
[----:B------:R-:W2:Y:S01]  /*13380*/  LDL.LU R0, [R1+0x88] ;  /* 0x0000880001007983 */ /* 0x000ea20000300800 */
[----:B------:R-:W-:Y:S01]  /*13390*/  BSSY B1, `(.L_x_1469) ;  /* 0x0000037000017945 */ /* 0x000fe20003800000 */
[----:B------:R-:W-:Y:S02]  /*133a0*/  SEL R29, R222, RZ, !P0 ;  /* 0x000000ffde1d7207 */ /* 0x000fe40004000000 */
[----:B-----5:R-:W-:Y:S02]  /*133b0*/  SHF.R.S32.HI R26, RZ, 0x1f, R3 ;  /* 0x0000001fff1a7819 */ /* 0x020fe40000011403 */
[----:B--2---:R-:W-:Y:S01]  /*133c0*/  SEL R28, R0, RZ, !P0 ;  /* 0x000000ff001c7207 */ /* 0x004fe20004000000 */
[----:B------:R-:W-:Y:S06]  /*133d0*/  @P3 BRA `(.L_x_1470) ;  /* 0x0000000000c83947 */ /* 0x000fec0003800000 */
[----:B------:R-:W2:Y:S01]  /*133e0*/  S2R R0, SR_TID.X ;  /* 0x0000000000007919 */ /* 0x000ea20000002100 */
[----:B------:R-:W3:Y:S02]  /*133f0*/  LDC R33, c[0x0][0xce8] ;  /* 0x00033a00ff217b82 */ /* 0x000ee40000000800 */
[----:B---3--:R-:W-:Y:S02]  /*13400*/  IMAD R4, R20, R33, RZ ;  /* 0x0000002114047224 */ /* 0x008fe400078e02ff */
[----:B--2---:R-:W-:-:S04]  /*13410*/  IMAD R0, R227, 0x80, R0 ;  /* 0x00000080e3007824 */ /* 0x004fc800078e0200 */
[----:B------:R-:W-:-:S05]  /*13420*/  VIADD R31, R0, 0xffffff80 ;  /* 0xffffff80001f7836 */ /* 0x000fca0000000000 */
[----:B------:R-:W-:-:S13]  /*13430*/  ISETP.GE.AND P0, PT, R31, R4, PT ;  /* 0x000000041f00720c */ /* 0x000fda0003f06270 */
[----:B------:R-:W-:Y:S05]  /*13440*/  @P0 BRA `(.L_x_1470) ;  /* 0x0000000000ac0947 */ /* 0x000fea0003800000 */
[----:B------:R-:W-:Y:S01]  /*13450*/  IMAD.MOV.U32 R24, RZ, RZ, 0xab8 ;  /* 0x00000ab8ff187424 */ /* 0x000fe200078e00ff */
[----:B------:R-:W-:Y:S01]  /*13460*/  ISETP.GT.AND P0, PT, R221, 0x1, PT ;  /* 0x00000001dd00780c */ /* 0x000fe20003f04270 */
[----:B------:R-:W2:Y:S01]  /*13470*/  LDC.64 R4, c[0x0][0xca8] ;  /* 0x00032a00ff047b82 */ /* 0x000ea20000000a00 */
[----:B------:R-:W-:Y:S01]  /*13480*/  ISETP.NE.AND P1, PT, R33, 0x1, PT ;  /* 0x000000012100780c */ /* 0x000fe20003f25270 */
[----:B------:R-:W-:Y:S01]  /*13490*/  IMAD.MOV.U32 R21, RZ, RZ, R31 ;  /* 0x000000ffff157224 */ /* 0x000fe200078e001f */
[----:B------:R-:W-:-:S05]  /*134a0*/  SEL R24, R24, 0xa78, P0 ;  /* 0x00000a7818187807 */ /* 0x000fca0000000000 */
[----:B------:R-:W3:Y:S08]  /*134b0*/  LDC.64 R8, c[0x0][R24+0x220] ;  /* 0x0000880018087b82 */ /* 0x000ef00000000a00 */
[----:B------:R-:W4:Y:S08]  /*134c0*/  LDC.64 R12, c[0x0][R24+0x218] ;  /* 0x00008600180c7b82 */ /* 0x000f300000000a00 */
[----:B------:R-:W5:Y:S08]  /*134d0*/  LDC.64 R10, c[0x0][R24+0x228] ;  /* 0x00008a00180a7b82 */ /* 0x000f700000000a00 */
[----:B------:R-:W0:Y:S08]  /*134e0*/  @P1 LDC R0, c[0x0][0xcec] ;  /* 0x00033b00ff001b82 */ /* 0x000e300000000800 */
[----:B------:R-:W1:Y:S08]  /*134f0*/  LDC.64 R6, c[0x0][R24+0x210] ;  /* 0x0000840018067b82 */ /* 0x000e700000000a00 */
[----:B------:R-:W5:Y:S01]  /*13500*/  @P1 LDC R27, c[0x0][0xcf0] ;  /* 0x00033c00ff1b1b82 */ /* 0x000f620000000800 */
[----:B0-----:R-:W-:-:S07]  /*13510*/  @P1 IMAD.HI.U32 R0, R31, R0, RZ ;  /* 0x000000001f001227 */ /* 0x001fce00078e00ff */
[----:B--2---:R-:W0:Y:S01]  /*13520*/  @!P0 LDC R4, c[0x0][0xc50] ;  /* 0x00031400ff048b82 */ /* 0x004e220000000800 */
[-C--:B---3--:R-:W-:Y:S02]  /*13530*/  IMAD R9, R9, R29.reuse, RZ ;  /* 0x0000001d09097224 */ /* 0x088fe400078e02ff */
[----:B------:R-:W-:-:S05]  /*13540*/  IMAD.WIDE.U32 R14, R8, R29, RZ ;  /* 0x0000001d080e7225 */ /* 0x000fca00078e00ff */
[----:B------:R-:W2:Y:S01]  /*13550*/  @!P0 LDC R5, c[0x0][0xc54] ;  /* 0x00031500ff058b82 */ /* 0x000ea20000000800 */
[-C--:B----4-:R-:W-:Y:S02]  /*13560*/  IMAD R25, R13, R220.reuse, RZ ;  /* 0x000000dc0d197224 */ /* 0x090fe400078e02ff */
[----:B------:R-:W-:Y:S01]  /*13570*/  IMAD.WIDE.U32 R12, R12, R220, RZ ;  /* 0x000000dc0c0c7225 */ /* 0x000fe200078e00ff */
[----:B-----5:R-:W-:-:S03]  /*13580*/  @P1 SHF.R.U32.HI R21, RZ, R27, R0 ;  /* 0x0000001bff151219 */ /* 0x020fc60000011600 */
[----:B------:R-:W-:Y:S01]  /*13590*/  IMAD R27, R8, R28, R9 ;  /* 0x0000001c081b7224 */ /* 0x000fe200078e0209 */
[----:B------:R-:W-:Y:S01]  /*135a0*/  SEL R9, R228, RZ, P0 ;  /* 0x000000ffe4097207 */ /* 0x000fe20000000000 */
[----:B------:R-:W-:Y:S01]  /*135b0*/  IMAD.IADD R25, R13, 0x1, R25 ;  /* 0x000000010d197824 */ /* 0x000fe200078e0219 */
[----:B------:R-:W-:Y:S01]  /*135c0*/  IADD3 R12, P1, P3, R14, R12, R3 ;  /* 0x0000000c0e0c7210 */ /* 0x000fe20007b3e003 */
[----:B------:R-:W-:Y:S02]  /*135d0*/  IMAD.MOV R0, RZ, RZ, -R21 ;  /* 0x000000ffff007224 */ /* 0x000fe400078e0a15 */
[----:B------:R-:W-:Y:S02]  /*135e0*/  IMAD.IADD R27, R15, 0x1, R27 ;  /* 0x000000010f1b7824 */ /* 0x000fe400078e021b */
        /* <DEDUP_REMOVED lines=8> */
[-C--:B-1----:R-:W-:Y:S01]  /*13670*/  IMAD R0, R7, R11.reuse, RZ ;  /* 0x0000000b07007224 */ /* 0x082fe200078e02ff */
[----:B------:R-:W-:Y:S01]  /*13680*/  SHF.R.S32.HI R13, RZ, 0x1f, R11 ;  /* 0x0000001fff0d7819 */ /* 0x000fe2000001140b */
[----:B------:R-:W-:Y:S02]  /*13690*/  IMAD.MOV.U32 R7, RZ, RZ, -0x800000 ;  /* 0xff800000ff077424 */ /* 0x000fe400078e00ff */
[----:B------:R-:W-:-:S04]  /*136a0*/  IMAD.WIDE.U32 R8, R6, R11, R8 ;  /* 0x0000000b06087225 */ /* 0x000fc800078e0008 */
[----:B------:R-:W-:Y:S01]  /*136b0*/  IMAD R13, R6, R13, R0 ;  /* 0x0000000d060d7224 */ /* 0x000fe200078e0200 */
[----:B0-----:R-:W-:-:S03]  /*136c0*/  LEA R4, P0, R8, R4, 0x2 ;  /* 0x0000000408047211 */ /* 0x001fc600078010ff */
[----:B------:R-:W-:-:S05]  /*136d0*/  IMAD.IADD R0, R9, 0x1, R13 ;  /* 0x0000000109007824 */ /* 0x000fca00078e020d */
[----:B--2---:R-:W-:-:S05]  /*136e0*/  LEA.HI.X R5, R8, R5, R0, 0x2, P0 ;  /* 0x0000000508057211 */ /* 0x004fca00000f1400 */
[----:B------:R2:W-:Y:S02]  /*136f0*/  STG.E desc[UR60][R4.64], R7 ;  /* 0x0000000704007986 */ /* 0x0005e4000c10193c */
.L_x_1470:
[----:B------:R-:W-:Y:S05]  /*13700*/  BSYNC B1 ;  /* 0x0000000000017941 */ /* 0x000fea0003800000 */
.L_x_1469:
[----:B------:R-:W-:Y:S05]  /*13710*/  @P2 BRA `(.L_x_1463) ;  /* 0x0000000800842947 */ /* 0x000fea0003800000 */
[----:B------:R-:W3:Y:S01]  /*13720*/  LDC R21, c[0x0][0xce8] ;  /* 0x00033a00ff157b82 */ /* 0x000ee20000000800 */
[----:B--2---:R-:W-:Y:S01]  /*13730*/  SHF.R.S32.HI R5, RZ, 0x1f, R30 ;  /* 0x0000001fff057819 */ /* 0x004fe2000001141e */
[----:B------:R-:W-:Y:S01]  /*13740*/  ULDC.64 UR4, c[0x0][0xba0] ;  /* 0x0002e80000047ab9 */ /* 0x000fe20000000a00 */
[----:B------:R-:W-:Y:S02]  /*13750*/  VIADD R25, R203, 0xc0 ;  /* 0x000000c0cb197836 */ /* 0x000fe40000000000 */
[----:B------:R-:W-:Y:S01]  /*13760*/  LEA.HI R8, R5, R30, RZ, 0x3 ;  /* 0x0000001e05087211 */ /* 0x000fe200078f18ff */
[----:B------:R-:W-:Y:S02]  /*13770*/  IMAD R0, R26, UR4, RZ ;  /* 0x000000041a007c24 */ /* 0x000fe4000f8e02ff */
[C---:B------:R-:W-:Y:S01]  /*13780*/  IMAD.WIDE.U32 R4, R3.reuse, UR4, RZ ;  /* 0x0000000403047c25 */ /* 0x040fe2000f8e00ff */
[----:B------:R-:W-:Y:S02]  /*13790*/  LOP3.LUT R9, R8, 0xfffffff8, RZ, 0xc0, !PT ;  /* 0xfffffff808097812 */ /* 0x000fe400078ec0ff */
[----:B------:R-:W-:Y:S01]  /*137a0*/  SHF.R.S32.HI R8, RZ, 0x3, R8 ;  /* 0x00000003ff087819 */ /* 0x000fe20000011408 */
[----:B------:R-:W-:Y:S01]  /*137b0*/  IMAD R7, R3, UR5, R0 ;  /* 0x0000000503077c24 */ /* 0x000fe2000f8e0200 */
[----:B------:R-:W-:Y:S01]  /*137c0*/  ULDC.64 UR4, c[0x0][0xbe8] ;  /* 0x0002fa0000047ab9 */ /* 0x000fe20000000a00 */
[----:B------:R-:W-:-:S02]  /*137d0*/  IMAD.IADD R0, R30, 0x1, -R9 ;  /* 0x000000011e007824 */ /* 0x000fc400078e0a09 */
        /* <DEDUP_REMOVED lines=9> */
[----:B------:R-:W2:Y:S08]  /*13870*/  @P0 LDC R6, c[0x0][0xcec] ;  /* 0x00033b00ff060b82 */ /* 0x000eb00000000800 */
[----:B------:R-:W3:Y:S01]  /*13880*/  @P0 LDC R11, c[0x0][0xcf0] ;  /* 0x00033c00ff0b0b82 */ /* 0x000ee20000000800 */
[----:B--2---:R-:W-:-:S04]  /*13890*/  @P0 IMAD.HI.U32 R0, R9, R6, RZ ;  /* 0x0000000609000227 */ /* 0x004fc800078e00ff */
[----:B------:R-:W-:Y:S01]  /*138a0*/  IMAD R6, R28, UR4, RZ ;  /* 0x000000041c067c24 */ /* 0x000fe2000f8e02ff */
[----:B---3--:R-:W-:-:S03]  /*138b0*/  @P0 SHF.R.U32.HI R3, RZ, R11, R0 ;  /* 0x0000000bff030219 */ /* 0x008fc60000011600 */
[----:B------:R-:W-:Y:S01]  /*138c0*/  IMAD R7, R29, UR5, R6 ;  /* 0x000000051d077c24 */ /* 0x000fe2000f8e0206 */
[----:B------:R-:W-:Y:S01]  /*138d0*/  ULDC.64 UR4, c[0x0][0xbe0] ;  /* 0x0002f80000047ab9 */ /* 0x000fe20000000a00 */
[--C-:B------:R-:W-:Y:S01]  /*138e0*/  SHF.R.S32.HI R0, RZ, 0x1f, R3.reuse ;  /* 0x0000001fff007819 */ /* 0x100fe20000011403 */
[----:B------:R-:W-:Y:S02]  /*138f0*/  IMAD.MOV R6, RZ, RZ, -R3 ;  /* 0x000000ffff067224 */ /* 0x000fe400078e0a03 */
[----:B------:R-:W-:Y:S02]  /*13900*/  IMAD.IADD R5, R5, 0x1, R7 ;  /* 0x0000000105057824 */ /* 0x000fe400078e0207 */
[----:B------:R-:W-:Y:S01]  /*13910*/  IMAD R7, R21, R6, R9 ;  /* 0x0000000615077224 */ /* 0x000fe200078e0209 */
[----:B------:R-:W-:Y:S01]  /*13920*/  SHF.R.S32.HI R6, RZ, 0x1f, R25 ;  /* 0x0000001fff067819 */ /* 0x000fe20000011419 */
        /* <DEDUP_REMOVED lines=9> */
[----:B------:R-:W-:-:S03]  /*139c0*/  ULDC.64 UR4, c[0x0][0xb80] ;  /* 0x0002e00000047ab9 */ /* 0x000fc60000000a00 */
[----:B------:R-:W-:Y:S01]  /*139d0*/  IMAD.IADD R5, R5, 0x1, R3 ;  /* 0x0000000105057824 */ /* 0x000fe200078e0203 */
[----:B------:R-:W-:Y:S01]  /*139e0*/  LEA R3, P0, R4, UR4, 0x1 ;  /* 0x0000000404037c11 */ /* 0x000fe2000f8008ff */
[----:B------:R-:W-:-:S03]  /*139f0*/  UMOV UR4, 0xffffffff ;  /* 0xffffffff00047882 */ /* 0x000fc60000000000 */
[----:B------:R-:W-:Y:S01]  /*13a00*/  LEA.HI.X R4, R4, UR5, R5, 0x1, P0 ;  /* 0x0000000504047c11 */ /* 0x000fe200080f0c05 */
[----:B------:R-:W-:Y:S08]  /*13a10*/  BRA.DIV UR4, `(.L_x_1471) ;  /* 0x0000009e04f07947 */ /* 0x000ff0000b800000 */
[----:B------:R2:W3:Y:S04]  /*13a20*/  SHFL.IDX PT, R0, R4, RZ, 0x181f ;  /* 0x00181fff04007589 */ /* 0x0004e800000e0000 */
[----:B------:R2:W4:Y:S02]  /*13a30*/  SHFL.IDX PT, R14, R3, RZ, 0x181f ;  /* 0x00181fff030e7589 */ /* 0x00052400000e0000 */
.L_x_1694:
        /* <DEDUP_REMOVED lines=12> */
[-C--:B----4-:R-:W-:Y:S02]  /*13b00*/  @!P3 LEA R8, P5, R203, R14.reuse, 0x1 ;  /* 0x0000000ecb08b211 */ /* 0x090fe400078a08ff */
[----:B------:R-:W-:Y:S02]  /*13b10*/  @!P2 LEA R10, P4, R219, R14, 0x1 ;  /* 0x0000000edb0aa211 */ /* 0x000fe400078808ff */
[----:B---3--:R-:W-:Y:S02]  /*13b20*/  @!P3 LEA.HI.X R9, R203, R0, R5, 0x1, P5 ;  /* 0x00000000cb09b211 */ /* 0x008fe400028f0c05 */
[----:B------:R-:W-:Y:S02]  /*13b30*/  SHF.R.S32.HI R5, RZ, 0x1f, R218 ;  /* 0x0000001fff057819 */ /* 0x000fe400000114da */
[----:B------:R-:W-:Y:S01]  /*13b40*/  @!P1 LEA R12, P5, R218, R14, 0x1 ;  /* 0x0000000eda0c9211 */ /* 0x000fe200078a08ff */
[----:B------:R3:W-:Y:S01]  /*13b50*/  @!P3 ST.E.128 desc[UR60][R8.64], RZ ;  /* 0x000000ff0800b985 */ /* 0x0007e2000c101d3c */
[----:B------:R-:W-:-:S02]  /*13b60*/  @!P2 LEA.HI.X R11, R219, R0, R15, 0x1, P4 ;  /* 0x00000000db0ba211 */ /* 0x000fc400020f0c0f */
[C---:B------:R-:W-:Y:S02]  /*13b70*/  @!P0 LEA R14, P4, R25.reuse, R14, 0x1 ;  /* 0x0000000e190e8211 */ /* 0x040fe400078808ff */
[-C--:B------:R-:W-:Y:S01]  /*13b80*/  @!P1 LEA.HI.X R13, R218, R0.reuse, R5, 0x1, P5 ;  /* 0x00000000da0d9211 */ /* 0x080fe200028f0c05 */
[----:B------:R3:W-:Y:S01]  /*13b90*/  @!P2 ST.E.128 desc[UR60][R10.64], RZ ;  /* 0x000000ff0a00a985 */ /* 0x0007e2000c101d3c */
[----:B------:R-:W-:-:S03]  /*13ba0*/  @!P0 LEA.HI.X R15, R25, R0, R6, 0x1, P4 ;  /* 0x00000000190f8211 */ /* 0x000fc600020f0c06 */
[----:B------:R3:W-:Y:S04]  /*13bb0*/  @!P1 ST.E.128 desc[UR60][R12.64], RZ ;  /* 0x000000ff0c009985 */ /* 0x0007e8000c101d3c */
[----:B------:R3:W-:Y:S02]  /*13bc0*/  @!P0 ST.E.128 desc[UR60][R14.64], RZ ;  /* 0x000000ff0e008985 */ /* 0x0007e4000c101d3c */
.L_x_1473:
[----:B------:R-:W-:Y:S05]  /*13bd0*/  BSYNC B1 ;  /* 0x0000000000017941 */ /* 0x000fea0003800000 */
.L_x_1472:
[----:B------:R-:W-:-:S03]  /*13be0*/  UMOV UR4, 0xffffffff ;  /* 0xffffffff00047882 */ /* 0x000fc60000000000 */
[----:B------:R-:W-:Y:S05]  /*13bf0*/  BRA.DIV UR4, `(.L_x_1474) ;  /* 0x0000009e04ac7947 */ /* 0x000fea000b800000 */
[----:B---3--:R3:W0:Y:S04]  /*13c00*/  SHFL.IDX PT, R0, R4, 0x1, 0x181f ;  /* 0x00381f0004007f89 */ /* 0x00862800000e0000 */
[----:B----4-:R3:W4:Y:S02]  /*13c10*/  SHFL.IDX PT, R14, R3, 0x1, 0x181f ;  /* 0x00381f00030e7f89 */ /* 0x01072400000e0000 */
.L_x_1698:
        /* <DEDUP_REMOVED lines=12> */
[-C--:B----4-:R-:W-:Y:S02]  /*13ce0*/  @!P3 LEA R8, P5, R203, R14.reuse, 0x1 ;  /* 0x0000000ecb08b211 */ /* 0x090fe400078a08ff */
        /* <DEDUP_REMOVED lines=11> */
.L_x_1476:
[----:B------:R-:W-:Y:S05]  /*13da0*/  BSYNC B1 ;  /* 0x0000000000017941 */ /* 0x000fea0003800000 */
.L_x_1475:
[----:B------:R-:W-:-:S03]  /*13db0*/  UMOV UR4, 0xffffffff ;  /* 0xffffffff00047882 */ /* 0x000fc60000000000 */
[----:B------:R-:W-:Y:S05]  /*13dc0*/  BRA.DIV UR4, `(.L_x_1477) ;  /* 0x0000009e04807947 */ /* 0x000fea000b800000 */
[----:B0-----:R0:W0:Y:S04]  /*13dd0*/  SHFL.IDX PT, R0, R4, 0x2, 0x181f ;  /* 0x00581f0004007f89 */ /* 0x00102800000e0000 */
[----:B----4-:R4:W0:Y:S02]  /*13de0*/  SHFL.IDX PT, R14, R3, 0x2, 0x181f ;  /* 0x00581f00030e7f89 */ /* 0x01082400000e0000 */
.L_x_1702:
        /* <DEDUP_REMOVED lines=12> */
[-C--:B0-----:R-:W-:Y:S02]  /*13eb0*/  @!P3 LEA R8, P5, R203, R14.reuse, 0x1 ;  /* 0x0000000ecb08b211 */ /* 0x081fe400078a08ff */
[----:B------:R-:W-:Y:S02]  /*13ec0*/  @!P2 LEA R10, P4, R219, R14, 0x1 ;  /* 0x0000000edb0aa211 */ /* 0x000fe400078808ff */
[----:B------:R-:W-:Y:S02]  /*13ed0*/  @!P3 LEA.HI.X R9, R203, R0, R12, 0x1, P5 ;  /* 0x00000000cb09b211 */ /* 0x000fe400028f0c0c */
        /* <DEDUP_REMOVED lines=9> */
.L_x_1479:
[----:B------:R-:W-:Y:S05]  /*13f70*/  BSYNC B1 ;  /* 0x0000000000017941 */ /* 0x000fea0003800000 */
.L_x_1478:
[----:B------:R-:W-:-:S03]  /*13f80*/  UMOV UR4, 0xffffffff ;  /* 0xffffffff00047882 */ /* 0x000fc60000000000 */
[----:B------:R-:W-:Y:S05]  /*13f90*/  BRA.DIV UR4, `(.L_x_1480) ;  /* 0x0000009e04547947 */ /* 0x000fea000b800000 */
[----:B0-----:R0:W0:Y:S04]  /*13fa0*/  SHFL.IDX PT, R0, R4, 0x3, 0x181f ;  /* 0x00781f0004007f89 */ /* 0x00102800000e0000 */
[----:B------:R0:W0:Y:S02]  /*13fb0*/  SHFL.IDX PT, R14, R3, 0x3, 0x181f ;  /* 0x00781f00030e7f89 */ /* 0x00002400000e0000 */
.L_x_1706:
        /* <DEDUP_REMOVED lines=11> */
[-C--:B------:R-:W-:Y:S02]  /*14070*/  @!P3 LEA R4, P5, R203, R14.reuse, 0x1 ;  /* 0x0000000ecb04b211 */ /* 0x080fe400078a08ff */
        /* <DEDUP_REMOVED lines=11> */
.L_x_1463:
[----:B------:R-:W-:Y:S05]  /*14130*/  BSYNC B0 ;  /* 0x0000000000007941 */ /* 0x000fea0003800000 */
.L_x_1449:
[----:B------:R-:W-:Y:S02]  /*14140*/  ULDC UR4, c[0x0][0xd3c] ;  /* 0x00034f0000047ab9 */ /* 0x000fe40000000800 */
[----:B-1----:R-:W-:-:S13]  /*14150*/  ISETP.GE.AND P0, PT, R43, UR4, PT ;  /* 0x000000042b007c0c */ /* 0x002fda000bf06270 */
[----:B------:R-:W-:Y:S05]  /*14160*/  @!P0 BRA `(.L_x_1481) ;  /* 0xfffffed000b08947 */ /* 0x000fea000383ffff */
[----:B------:R-:W-:Y:S05]  /*14170*/  BRA `(.L_x_1333) ;  /* 0x00000088009c7947 */ /* 0x000fea0003800000 */
.L_x_1331:
[----:B------:R-:W-:-:S08]  /*14180*/  NOP ;  /* 0x0000000000007918 */ /* 0x000fd00000000000 */
[----:B0-----:R-:W0:-:S00]  /*14190*/  USETMAXREG.DEALLOC.CTAPOOL 0x18 ;  /* 0x00000018000079c8 */ /* 0x001e0000080e0500 */
        /* <DEDUP_REMOVED lines=18> */
.L_x_1482:
        /* <DEDUP_REMOVED lines=43> */
.L_x_1486:
        /* <DEDUP_REMOVED lines=38> */
.L_x_1484:
        /* <DEDUP_REMOVED lines=20> */
.L_x_1487:
        /* <DEDUP_REMOVED lines=26> */
[----:B------:R-:W-:Y:S02]  /*14ab0*/  ISETP.GE.AND P2, PT, R2, RZ, PT ;  /* 0x000000ff0200720c */ /* 0x000fe40003f46270 */
[----:B------:R-:W-:-:S11]  /*14ac0*/  IADD3 R3, RZ, -R3, RZ ;  /* 0x80000003ff037210 */ /* 0x000fd60007ffe0ff */
        /* <DEDUP_REMOVED lines=26> */
.L_x_1485:
[----:B------:R-:W-:Y:S01]  /*14c70*/  IMAD.U32 R2, RZ, RZ, UR6 ;  /* 0x00000006ff027e24 */ /* 0x000fe2000f8e00ff */
[----:B------:R0:W-:Y:S04]  /*14c80*/  STL [R1+0x4], RZ ;  /* 0x000004ff01007387 */ /* 0x0001e80000100800 */
[----:B------:R0:W-:Y:S04]  /*14c90*/  STL [R1+0x8], RZ ;  /* 0x000008ff01007387 */ /* 0x0001e80000100800 */
[----:B------:R0:W-:Y:S02]  /*14ca0*/  STL [R1], R2 ;  /* 0x0000000201007387 */ /* 0x0001e40000100800 */
.L_x_1488:
        /* <DEDUP_REMOVED lines=10> */
.L_x_1483:
[----:B--2---:R-:W2:Y:S01]  /*14d50*/  LDL R0, [R1+0xc] ;  /* 0x00000c0001007983 */ /* 0x004ea20000100800 */
[----:B------:R-:W-:Y:S01]  /*14d60*/  ULDC UR4, c[0x0][0xd3c] ;  /* 0x00034f0000047ab9 */ /* 0x000fe20000000800 */
[----:B------:R-:W-:Y:S01]  /*14d70*/  IMAD.MOV.U32 R19, RZ, RZ, RZ ;  /* 0x000000ffff137224 */ /* 0x000fe200078e00ff */
[----:B--2---:R-:W-:Y:S01]  /*14d80*/  ISETP.GE.AND P0, PT, R0, UR4, PT ;  /* 0x0000000400007c0c */ /* 0x004fe2000bf06270 */
[----:B------:R-:W-:-:S05]  /*14d90*/  IMAD.MOV.U32 R0, RZ, RZ, 0x1 ;  /* 0x00000001ff007424 */ /* 0x000fca00078e00ff */
[----:B------:R2:W-:Y:S04]  /*14da0*/  STL [R1+0x1c], R0 ;  /* 0x00001c0001007387 */ /* 0x0005e80000100800 */
[----:B------:R2:W-:Y:S03]  /*14db0*/  STL [R1+0x80], RZ ;  /* 0x000080ff01007387 */ /* 0x0005e60000100800 */
[----:B------:R-:W-:Y:S05]  /*14dc0*/  @P0 BRA `(.L_x_1489) ;  /* 0x0000007800a00947 */ /* 0x000fea0003800000 */
[----:B------:R-:W3:Y:S01]  /*14dd0*/  S2UR UR5, SR_CgaCtaId ;  /* 0x00000000000579c3 */ /* 0x000ee20000008800 */
[C---:B--2---:R-:W-:Y:S01]  /*14de0*/  IMAD.SHL.U32 R0, R6.reuse, 0x8, RZ ;  /* 0x0000000806007824 */ /* 0x044fe200078e00ff */
[----:B------:R-:W-:Y:S01]  /*14df0*/  LOP3.LUT R4, R6, 0x7f, RZ, 0xc0, !PT ;  /* 0x0000007f06047812 */ /* 0x000fe200078ec0ff */
[----:B------:R-:W-:Y:S01]  /*14e00*/  UMOV UR4, 0x400 ;  /* 0x0000040000047882 */ /* 0x000fe20000000000 */
[----:B------:R-:W-:Y:S01]  /*14e10*/  BSSY B8, `(.L_x_1489) ;  /* 0x00007a3000087945 */ /* 0x000fe20003800000 */
[----:B------:R-:W-:Y:S01]  /*14e20*/  IMAD.MOV.U32 R19, RZ, RZ, RZ ;  /* 0x000000ffff137224 */ /* 0x000fe200078e00ff */
[----:B------:R-:W-:Y:S01]  /*14e30*/  LOP3.LUT R3, R0, 0x1f8, RZ, 0xc0, !PT ;  /* 0x000001f800037812 */ /* 0x000fe200078ec0ff */
[----:B0-----:R-:W-:Y:S01]  /*14e40*/  IMAD.SHL.U32 R2, R4, 0x8, RZ ;  /* 0x0000000804027824 */ /* 0x001fe200078e00ff */
[----:B------:R-:W-:Y:S01]  /*14e50*/  LOP3.LUT R0, R0, 0x38, RZ, 0xc0, !PT ;  /* 0x0000003800007812 */ /* 0x000fe200078ec0ff */
[----:B------:R-:W-:Y:S01]  /*14e60*/  ULDC.64 UR36, c[0x0][0x198] ;  /* 0x0000660000247ab9 */ /* 0x000fe20000000a00 */
[----:B------:R-:W-:Y:S01]  /*14e70*/  LOP3.LUT R3, R3, 0x38, R6, 0x78, !PT ;  /* 0x0000003803037812 */ /* 0x000fe200078e7806 */
[----:B------:R-:W-:Y:S01]  /*14e80*/  IMAD.SHL.U32 R6, R6, 0x10, RZ ;  /* 0x0000001006067824 */ /* 0x000fe200078e00ff */
[----:B------:R-:W-:-:S02]  /*14e90*/  ULDC UR38, c[0x0][0xc] ;  /* 0x0000030000267ab9 */ /* 0x000fc40000000800 */
[----:B------:R-:W-:Y:S02]  /*14ea0*/  LOP3.LUT R3, R3, 0x200, R2, 0xf8, !PT ;  /* 0x0000020003037812 */ /* 0x000fe400078ef802 */
[----:B------:R-:W-:-:S04]  /*14eb0*/  SHF.R.U32.HI R2, RZ, 0x3, R4 ;  /* 0x00000003ff027819 */ /* 0x000fc80000011604 */
[----:B------:R-:W-:Y:S01]  /*14ec0*/  LOP3.LUT R4, R2, 0x70, R6, 0xf8, !PT ;  /* 0x0000007002047812 */ /* 0x000fe200078ef806 */
[----:B------:R-:W-:Y:S02]  /*14ed0*/  IMAD.MOV.U32 R2, RZ, RZ, 0x1 ;  /* 0x00000001ff027424 */ /* 0x000fe400078e00ff */
[----:B------:R-:W-:Y:S01]  /*14ee0*/  IMAD.MOV.U32 R4, RZ, RZ, 0x1 ;  /* 0x00000001ff047424 */ /* 0x000fe200078e00ff */
[----:B---3--:R-:W-:-:S06]  /*14ef0*/  ULEA UR4, UR5, UR4, 0x18 ;  /* 0x0000000405047291 */ /* 0x008fcc000f8ec03f */
[----:B------:R-:W-:-:S04]  /*14f00*/  IMAD.U32 R18, RZ, RZ, UR4 ;  /* 0x00000004ff127e24 */ /* 0x000fc8000f8e00ff */
[----:B------:R-:W-:-:S05]  /*14f10*/  IMAD R3, R3, 0x2, R18 ;  /* 0x0000000203037824 */ /* 0x000fca00078e0212 */
[----:B------:R0:W-:Y:S04]  /*14f20*/  STL [R1+0x14], R3 ;  /* 0x0000140301007387 */ /* 0x0001e80000100800 */
[----:B------:R-:W-:Y:S04]  /*14f30*/  STL [R1+0x80], RZ ;  /* 0x000080ff01007387 */ /* 0x000fe80000100800 */
[----:B------:R2:W-:Y:S01]  /*14f40*/  STL [R1+0x20], R2 ;  /* 0x0000200201007387 */ /* 0x0005e20000100800 */
[----:B0-----:R-:W-:-:S03]  /*14f50*/  LOP3.LUT R3, R0, 0x40, RZ, 0xfc, !PT ;  /* 0x0000004000037812 */ /* 0x001fc600078efcff */
[----:B------:R0:W-:Y:S04]  /*14f60*/  STL [R1+0x10], RZ ;  /* 0x000010ff01007387 */ /* 0x0001e80000100800 */
[----:B------:R0:W-:Y:S01]  /*14f70*/  STL [R1+0x1c], R4 ;  /* 0x00001c0401007387 */ /* 0x0001e20000100800 */
[C---:B--2---:R-:W-:Y:S02]  /*14f80*/  LOP3.LUT R2, R0.reuse, 0x80, RZ, 0xfc, !PT ;  /* 0x0000008000027812 */ /* 0x044fe400078efcff */
[----:B------:R-:W-:-:S07]  /*14f90*/  LOP3.LUT R0, R0, 0xc0, RZ, 0xfc, !PT ;  /* 0x000000c000007812 */ /* 0x000fce00078efcff */
.L_x_1637:
[----:B--2---:R-:W2:Y:S01]  /*14fa0*/  LDL R0, [R1+0xc] ;  /* 0x00000c0001007983 */ /* 0x004ea20000100800 */
[----:B------:R-:W2:Y:S01]  /*14fb0*/  LDC.64 R2, c[0x0][0xd88] ;  /* 0x00036200ff027b82 */ /* 0x000ea20000000a00 */
[----:B------:R-:W-:Y:S05]  /*14fc0*/  YIELD ;  /* 0x0000000000007946 */ /* 0x000fea0003800000 */
[----:B------:R-:W-:Y:S01]  /*14fd0*/  ULDC.64 UR4, c[0x0][0xb20] ;  /* 0x0002c80000047ab9 */ /* 0x000fe20000000a00 */
[----:B01----:R-:W-:Y:S02]  /*14fe0*/  CS2R R8, SRZ ;  /* 0x0000000000087805 */ /* 0x003fe4000001ff00 */
[----:B------:R-:W-:Y:S01]  /*14ff0*/  ISETP.NE.U32.AND P0, PT, RZ, UR4, PT ;  /* 0x00000004ff007c0c */ /* 0x000fe2000bf05070 */
[----:B------:R-:W-:Y:S01]  /*15000*/  ULDC.64 UR10, c[0x0][0xb10] ;  /* 0x0002c400000a7ab9 */ /* 0x000fe20000000a00 */
[----:B------:R-:W-:Y:S01]  /*15010*/  ULDC.64 UR8, c[0x0][0xb08] ;  /* 0x0002c20000087ab9 */ /* 0x000fe20000000a00 */
[----:B------:R-:W-:Y:S01]  /*15020*/  ULDC.64 UR6, c[0x0][0xb00] ;  /* 0x0002c00000067ab9 */ /* 0x000fe20000000a00 */
[----:B--2---:R-:W-:-:S05]  /*15030*/  IMAD.WIDE R2, R0, 0x4, R2 ;  /* 0x0000000400027825 */ /* 0x004fca00078e0202 */
[----:B------:R-:W0:Y:S01]  /*15040*/  LDG.E R13, desc[UR60][R2.64] ;  /* 0x0000003c020d7981 */ /* 0x000e22000c1e1900 */
[----:B------:R-:W-:Y:S01]  /*15050*/  ISETP.NE.AND.EX P0, PT, RZ, UR5, PT, P0 ;  /* 0x00000005ff007c0c */ /* 0x000fe2000bf05300 */
[----:B------:R-:W-:Y:S01]  /*15060*/  IMAD.MOV.U32 R0, RZ, RZ, RZ ;  /* 0x000000ffff007224 */ /* 0x000fe200078e00ff */
[----:B0-----:R-:W-:Y:S01]  /*15070*/  SHF.R.S32.HI R4, RZ, 0x1f, R13 ;  /* 0x0000001fff047819 */ /* 0x001fe2000001140d */
        /* <DEDUP_REMOVED lines=14> */
[----:B------:R-:W-:Y:S02]  /*15160*/  ISETP.NE.U32.AND P2, PT, RZ, UR8, PT ;  /* 0x00000008ff007c0c */ /* 0x000fe4000bf45070 */
[C---:B------:R-:W-:Y:S02]  /*15170*/  IADD3 R6, P5, R17.reuse, UR6, RZ ;  /* 0x0000000611067c10 */ /* 0x040fe4000ffbe0ff */
[----:B-1----:R-:W-:-:S02]  /*15180*/  IADD3 R2, P4, R17, UR4, RZ ;  /* 0x0000000411027c10 */ /* 0x002fc4000ff9e0ff */
[----:B------:R-:W-:Y:S02]  /*15190*/  ISETP.NE.AND.EX P3, PT, RZ, UR11, PT, P3 ;  /* 0x0000000bff007c0c */ /* 0x000fe4000bf65330 */
[C---:B------:R-:W-:Y:S02]  /*151a0*/  IADD3.X R3, R14.reuse, UR5, RZ, P4, !PT ;  /* 0x000000050e037c10 */ /* 0x040fe4000a7fe4ff */
[----:B0-----:R-:W-:Y:S02]  /*151b0*/  IADD3 R4, P4, R17, UR8, RZ ;  /* 0x0000000811047c10 */ /* 0x001fe4000ff9e0ff */
        /* <DEDUP_REMOVED lines=30> */
.L_x_1490:
        /* <DEDUP_REMOVED lines=17> */
.L_x_1491:
[----:B------:R-:W-:Y:S05]  /*154b0*/  @!P0 BRA `(.L_x_1492) ;  /* 0x00000000000c8947 */ /* 0x000fea0003800000 */
[----:B------:R-:W2:Y:S04]  /*154c0*/  LDG.E R8, desc[UR60][R6.64] ;  /* 0x0000003c06087981 */ /* 0x000ea8000c1e1900 */
[----:B------:R-:W2:Y:S02]  /*154d0*/  LDG.E R6, desc[UR60][R6.64+0x4] ;  /* 0x0000043c06067981 */ /* 0x000ea4000c1e1900 */
[----:B--2---:R-:W-:-:S07]  /*154e0*/  IMAD.IADD R8, R6, 0x1, -R8 ;  /* 0x0000000106087824 */ /* 0x004fce00078e0a08 */
.L_x_1492:
[----:B-----5:R-:W-:Y:S02]  /*154f0*/  IMAD.IADD R6, R8, 0x1, -R0 ;  /* 0x0000000108067824 */ /* 0x020fe400078e0a00 */
[----:B------:R-:W2:Y:S04]  /*15500*/  @P2 LDG.E R0, desc[UR60][R4.64] ;  /* 0x0000003c04002981 */ /* 0x000ea8000c1e1900 */
[----:B------:R-:W2:Y:S01]  /*15510*/  @P2 LDG.E R4, desc[UR60][R4.64+0x4] ;  /* 0x0000043c04042981 */ /* 0x000ea2000c1e1900 */
[----:B------:R-:W-:Y:S01]  /*15520*/  LOP3.LUT R14, R10, 0xff, RZ, 0xc0, !PT ;  /* 0x000000ff0a0e7812 */ /* 0x000fe200078ec0ff */
[----:B------:R-:W-:Y:S01]  /*15530*/  BSSY B0, `(.L_x_1493) ;  /* 0x000002a000007945 */ /* 0x000fe20003800000 */
[----:B------:R-:W-:Y:S01]  /*15540*/  SHF.R.U32.HI R10, RZ, 0x10, R10 ;  /* 0x00000010ff0a7819 */ /* 0x000fe2000001160a */
[----:B--2---:R-:W-:-:S04]  /*15550*/  @P2 IMAD.IADD R11, R4, 0x1, -R0 ;  /* 0x00000001040b2824 */ /* 0x004fc800078e0a00 */
[----:B01----:R-:W-:-:S04]  /*15560*/  IMAD.IADD R2, R6, 0x1, R11 ;  /* 0x0000000106027824 */ /* 0x003fc800078e020b */
[C---:B------:R-:W-:Y:S01]  /*15570*/  VIADD R0, R2.reuse, 0x5f ;  /* 0x0000005f02007836 */ /* 0x040fe20000000000 */
[----:B------:R-:W-:-:S03]  /*15580*/  ISETP.GE.AND P1, PT, R2, 0x1, PT ;  /* 0x000000010200780c */ /* 0x000fc60003f26270 */
[----:B------:R-:W-:-:S05]  /*15590*/  IMAD.HI R0, R0, 0x2aaaaaab, RZ ;  /* 0x2aaaaaab00007827 */ /* 0x000fca00078e02ff */
[----:B------:R-:W-:-:S04]  /*155a0*/  SHF.R.U32.HI R2, RZ, 0x1f, R0 ;  /* 0x0000001fff027819 */ /* 0x000fc80000011600 */
[----:B------:R-:W-:Y:S01]  /*155b0*/  LEA.HI.SX32 R12, R0, R2, 0x1c ;  /* 0x00000002000c7211 */ /* 0x000fe200078fe2ff */
[----:B------:R-:W-:-:S04]  /*155c0*/  IMAD.MOV.U32 R0, RZ, RZ, RZ ;  /* 0x000000ffff007224 */ /* 0x000fc800078e00ff */
[----:B------:R0:W-:Y:S04]  /*155d0*/  STL [R1+0x44], R12 ;  /* 0x0000440c01007387 */ /* 0x0001e80000100800 */
[----:B------:R0:W-:Y:S01]  /*155e0*/  STL [R1+0x84], R14 ;  /* 0x0000840e01007387 */ /* 0x0001e20000100800 */
[----:B------:R-:W-:Y:S05]  /*155f0*/  @!P1 BRA `(.L_x_1494) ;  /* 0x0000000000749947 */ /* 0x000fea0003800000 */
        /* <DEDUP_REMOVED lines=16> */
[----:B------:R-:W-:-:S05]  /*15700*/  IABS R0, R2 ;  /* 0x0000000200007213 */ /* 0x000fca0000000000 */
        /* <DEDUP_REMOVED lines=12> */
.L_x_1494:
[----:B------:R-:W-:Y:S05]  /*157d0*/  BSYNC B0 ;  /* 0x0000000000007941 */ /* 0x000fea0003800000 */
.L_x_1493:
[-C--:B------:R-:W-:Y:S01]  /*157e0*/  IMAD R2, R14, R0.reuse, RZ ;  /* 0x000000000e027224 */ /* 0x080fe200078e02ff */
[----:B------:R-:W-:Y:S04]  /*157f0*/  BSSY B0, `(.L_x_1495) ;  /* 0x0000141000007945 */ /* 0x000fe80003800000 */
        /* <DEDUP_REMOVED lines=23> */
.L_x_1709:
[----:B-1----:R-:W-:Y:S02]  /*15970*/  ISETP.NE.AND P0, PT, R14, RZ, PT ;  /* 0x000000ff0e00720c */ /* 0x002fe40003f05270 */
[----:B------:R-:W-:-:S11]  /*15980*/  PLOP3.LUT P6, PT, PT, PT, PT, 0x8, 0x0 ;  /* 0x000000000000781c */ /* 0x000fd60003fce170 */
[----:B------:R-:W-:Y:S05]  /*15990*/  @P0 BRA `(.L_x_1498) ;  /* 0x00000000000c0947 */ /* 0x000fea0003800000 */
[----:B------:R-:W-:-:S03]  /*159a0*/  UMOV UR4, 0xffffffff ;  /* 0xffffffff00047882 */ /* 0x000fc60000000000 */
[----:B------:R-:W-:Y:S05]  /*159b0*/  BRA.DIV UR4, `(.L_x_1499) ;  /* 0x0000008604487947 */ /* 0x000fea000b800000 */
[----:B------:R-:W-:-:S13]  /*159c0*/  ELECT P6, URZ, PT ;  /* 0x00000000003f782f */ /* 0x000fda00038c0000 */
.L_x_1498:
        /* <DEDUP_REMOVED lines=9> */
.L_x_1712:
[----:B------:R-:W-:Y:S05]  /*15a60*/  BSYNC B1 ;  /* 0x0000000000017941 */ /* 0x000fea0003800000 */
.L_x_1500:
        /* <DEDUP_REMOVED lines=12> */
.L_x_1713:
[----:B------:R-:W-:Y:S05]  /*15b30*/  BSYNC B2 ;  /* 0x0000000000027941 */ /* 0x000fea0003800000 */
.L_x_1504:
        /* <DEDUP_REMOVED lines=9> */
.L_x_1507:
[----:B------:R-:W-:Y:S05]  /*15bd0*/  BSYNC B2 ;  /* 0x0000000000027941 */ /* 0x000fea0003800000 */
.L_x_1506:
        /* <DEDUP_REMOVED lines=13> */
.L_x_1508:
        /* <DEDUP_REMOVED lines=13> */
.L_x_1714:
[----:B------:R-:W-:Y:S05]  /*15d80*/  BSYNC B2 ;  /* 0x0000000000027941 */ /* 0x000fea0003800000 */
.L_x_1509:
        /* <DEDUP_REMOVED lines=11> */
.L_x_1512:
[----:B------:R-:W-:Y:S05]  /*15e40*/  BSYNC B2 ;  /* 0x0000000000027941 */ /* 0x000fea0003800000 */
.L_x_1511:
        /* <DEDUP_REMOVED lines=8> */
[----:B--2---:R-:W-:-:S04]  /*15ed0*/  IMAD R6, R5, 0xc000, R18 ;  /* 0x0000c00005067824 */ /* 0x004fc800078e0212 */
[----:B------:R-:W-:-:S08]  /*15ee0*/  VIADD R5, R6, 0x400 ;  /* 0x0000040006057836 */ /* 0x000fd00000000000 */
.L_x_1513:
        /* <DEDUP_REMOVED lines=15> */
.L_x_1514:
        /* <DEDUP_REMOVED lines=15> */
.L_x_1515:
        /* <DEDUP_REMOVED lines=15> */
.L_x_1516:
        /* <DEDUP_REMOVED lines=10> */
.L_x_1503:
[----:B------:R-:W-:Y:S05]  /*16260*/  BSYNC B1 ;  /* 0x0000000000017941 */ /* 0x000fea0003800000 */
.L_x_1502:
        /* <DEDUP_REMOVED lines=13> */
.L_x_1532:
        /* <DEDUP_REMOVED lines=13> */
.L_x_1715:
[----:B------:R-:W-:Y:S05]  /*16410*/  BSYNC B2 ;  /* 0x0000000000027941 */ /* 0x000fea0003800000 */
.L_x_1519:
        /* <DEDUP_REMOVED lines=9> */
.L_x_1522:
[----:B------:R-:W-:Y:S05]  /*164b0*/  BSYNC B2 ;  /* 0x0000000000027941 */ /* 0x000fea0003800000 */
.L_x_1521:
        /* <DEDUP_REMOVED lines=12> */
.L_x_1523:
        /* <DEDUP_REMOVED lines=13> */
.L_x_1716:
[----:B------:R-:W-:Y:S05]  /*16650*/  BSYNC B2 ;  /* 0x0000000000027941 */ /* 0x000fea0003800000 */
.L_x_1524:
        /* <DEDUP_REMOVED lines=11> */
.L_x_1527:
[----:B------:R-:W-:Y:S05]  /*16710*/  BSYNC B2 ;  /* 0x0000000000027941 */ /* 0x000fea0003800000 */
.L_x_1526:
        /* <DEDUP_REMOVED lines=10> */
.L_x_1528:
        /* <DEDUP_REMOVED lines=15> */
.L_x_1529:
        /* <DEDUP_REMOVED lines=15> */
.L_x_1530:
        /* <DEDUP_REMOVED lines=15> */
.L_x_1531:
        /* <DEDUP_REMOVED lines=10> */
.L_x_1518:
[----:B------:R-:W-:Y:S05]  /*16b30*/  BSYNC B1 ;  /* 0x0000000000017941 */ /* 0x000fea0003800000 */
.L_x_1517:
        /* <DEDUP_REMOVED lines=12> */
.L_x_1496:
[----:B------:R-:W-:Y:S05]  /*16c00*/  BSYNC B0 ;  /* 0x0000000000007941 */ /* 0x000fea0003800000 */
.L_x_1495:
[----:B------:R3:W5:Y:S01]  /*16c10*/  LDL R7, [R1+0x44] ;  /* 0x0000440001077983 */ /* 0x0007620000100800 */
[----:B------:R-:W-:Y:S05]  /*16c20*/  @!P0 WARPSYNC.ALL ;  /* 0x0000000000008948 */ /* 0x000fea0003800000 */
[----:B------:R3:W-:Y:S01]  /*16c30*/  STL [R1+0x48], RZ ;  /* 0x000048ff01007387 */ /* 0x0007e20000100800 */
[----:B------:R-:W-:Y:S01]  /*16c40*/  BSSY B0, `(.L_x_1533) ;  /* 0x0000020000007945 */ /* 0x000fe20003800000 */
[----:B------:R-:W-:Y:S06]  /*16c50*/  @!P0 BAR.SYNC.DEFER_BLOCKING 0xc, 0x180 ;  /* 0x0306000000008b1d */ /* 0x000fec0000010000 */
[----:B---3--:R-:W-:Y:S05]  /*16c60*/  @!P1 BRA `(.L_x_1534) ;  /* 0x0000000000749947 */ /* 0x008fea0003800000 */
[----:B------:R-:W-:-:S13]  /*16c70*/  ISETP.NE.AND P0, PT, R10, RZ, PT ;  /* 0x000000ff0a00720c */ /* 0x000fda0003f05270 */
[----:B------:R-:W3:Y:S02]  /*16c80*/  @!P0 LDC R10, c[0x0][0xae8] ;  /* 0x0002ba00ff0a8b82 */ /* 0x000ee40000000800 */
[----:B---3--:R-:W-:-:S04]  /*16c90*/  IABS R0, R10 ;  /* 0x0000000a00007213 */ /* 0x008fc80000000000 */
[----:B------:R-:W3:Y:S08]  /*16ca0*/  I2F.RP R2, R0 ;  /* 0x0000000000027306 */ /* 0x000ef00000209400 */
[----:B---3--:R-:W3:Y:S02]  /*16cb0*/  MUFU.RCP R2, R2 ;  /* 0x0000000200027308 */ /* 0x008ee40000001000 */
[----:B---3--:R-:W-:-:S06]  /*16cc0*/  VIADD R2, R2, 0xffffffe ;  /* 0x0ffffffe02027836 */ /* 0x008fcc0000000000 */
[----:B------:R-:W3:Y:S02]  /*16cd0*/  F2I.FTZ.U32.TRUNC.NTZ R3, R2 ;  /* 0x0000000200037305 */ /* 0x000ee4000021f000 */
[----:B---3--:R-:W-:-:S04]  /*16ce0*/  IMAD.MOV R2, RZ, RZ, -R3 ;  /* 0x000000ffff027224 */ /* 0x008fc800078e0a03 */
[----:B-12---:R-:W-:Y:S02]  /*16cf0*/  IMAD R4, R2, R0, RZ ;  /* 0x0000000002047224 */ /* 0x006fe400078e02ff */
[----:B------:R-:W-:-:S04]  /*16d00*/  IMAD.MOV.U32 R2, RZ, RZ, RZ ;  /* 0x000000ffff027224 */ /* 0x000fc800078e00ff */
[----:B------:R-:W-:Y:S01]  /*16d10*/  IMAD.HI.U32 R6, R3, R4, R2 ;  /* 0x0000000403067227 */ /* 0x000fe200078e0002 */
[----:B------:R-:W-:Y:S02]  /*16d20*/  IABS R2, R10 ;  /* 0x0000000a00027213 */ /* 0x000fe40000000000 */
[----:B-----5:R-:W-:-:S03]  /*16d30*/  IADD3 R4, R7, -0x1, R10 ;  /* 0xffffffff07047810 */ /* 0x020fc60007ffe00a */
        /* <DEDUP_REMOVED lines=16> */
.L_x_1534:
[----:B------:R-:W-:Y:S05]  /*16e40*/  BSYNC B0 ;  /* 0x0000000000007941 */ /* 0x000fea0003800000 */
.L_x_1533:
[----:B------:R-:W4:Y:S04]  /*16e50*/  LDL R0, [R1+0x48] ;  /* 0x0000480001007983 */ /* 0x000f280000100800 */
[----:B---3--:R-:W4:Y:S01]  /*16e60*/  LDL R2, [R1+0x84] ;  /* 0x0000840001027983 */ /* 0x008f220000100800 */
[----:B------:R-:W-:Y:S01]  /*16e70*/  BSSY B7, `(.L_x_1535) ;  /* 0x00004c1000077945 */ /* 0x000fe20003800000 */
[----:B----4-:R-:W-:-:S05]  /*16e80*/  IMAD R2, R2, R0, RZ ;  /* 0x0000000002027224 */ /* 0x010fca00078e02ff */
[----:B-----5:R-:W-:Y:S01]  /*16e90*/  VIADDMNMX R0, R2, R0, R7, PT ;  /* 0x0000000002007246 */ /* 0x020fe20003800107 */
        /* <DEDUP_REMOVED lines=10> */
[----:B-12---:R-:W1:Y:S01]  /*16f40*/  LDC.64 R4, c[0x0][0xd60] ;  /* 0x00035800ff047b82 */ /* 0x006e620000000a00 */
[----:B------:R-:W3:Y:S08]  /*16f50*/  FLO.U32 R0, UR4 ;  /* 0x0000000400007d00 */ /* 0x000ef000080e0000 */
[----:B------:R-:W1:Y:S01]  /*16f60*/  POPC R2, UR4 ;  /* 0x0000000400027d09 */ /* 0x000e620008000000 */
[----:B---3--:R-:W-:-:S13]  /*16f70*/  ISETP.EQ.U32.AND P0, PT, R0, R3, PT ;  /* 0x000000030000720c */ /* 0x008fda0003f02070 */
[----:B-1----:R-:W2:Y:S01]  /*16f80*/  @P0 ATOMG.E.ADD.STRONG.GPU PT, R5, desc[UR60][R4.64], R2 ;  /* 0x00000002040509a8 */ /* 0x002ea200081ee1fc */
[----:B------:R-:W1:Y:S02]  /*16f90*/  S2R R3, SR_LTMASK ;  /* 0x0000000000037919 */ /* 0x000e640000003900 */
[----:B-1----:R-:W-:-:S06]  /*16fa0*/  LOP3.LUT R3, R3, UR4, RZ, 0xc0, !PT ;  /* 0x0000000403037c12 */ /* 0x002fcc000f8ec0ff */
[----:B------:R-:W1:Y:S01]  /*16fb0*/  POPC R3, R3 ;  /* 0x0000000300037309 */ /* 0x000e620000000000 */
[----:B--2---:R-:W1:Y:S02]  /*16fc0*/  SHFL.IDX PT, R0, R5, R0, 0x1f ;  /* 0x00001f0005007589 */ /* 0x004e6400000e0000 */
[----:B-1----:R-:W-:-:S05]  /*16fd0*/  IADD3 R0, R0, UR38, R3 ;  /* 0x0000002600007c10 */ /* 0x002fca000fffe003 */
[----:B------:R4:W-:Y:S01]  /*16fe0*/  STL [R1], R0 ;  /* 0x0000000001007387 */ /* 0x0009e20000100800 */
[----:B------:R-:W-:Y:S05]  /*16ff0*/  BRA `(.L_x_1537) ;  /* 0x0000004800a07947 */ /* 0x000fea0003800000 */
.L_x_1536:
        /* <DEDUP_REMOVED lines=8> */
[----:B-12---:R-:W-:Y:S02]  /*17080*/  IMAD.U32 R4, RZ, RZ, UR6 ;  /* 0x00000006ff047e24 */ /* 0x006fe4000f8e00ff */
        /* <DEDUP_REMOVED lines=11> */
.L_x_1539:
[----:B------:R-:W-:Y:S05]  /*17140*/  BSYNC B6 ;  /* 0x0000000000067941 */ /* 0x000fea0003800000 */
.L_x_1538:
        /* <DEDUP_REMOVED lines=9> */
[----:B-12---:R-:W-:Y:S02]  /*171e0*/  IMAD.U32 R4, RZ, RZ, UR6 ;  /* 0x00000006ff047e24 */ /* 0x006fe4000f8e00ff */
[----:B------:R-:W-:Y:S02]  /*171f0*/  IMAD.U32 R5, RZ, RZ, UR7 ;  /* 0x00000007ff057e24 */ /* 0x000fe4000f8e00ff */
[----:B------:R-:W-:Y:S02]  /*17200*/  IMAD.U32 R6, RZ, RZ, UR8 ;  /* 0x00000008ff067e24 */ /* 0x000fe4000f8e00ff */
[----:B------:R-:W-:-:S02]  /*17210*/  IMAD.U32 R7, RZ, RZ, UR9 ;  /* 0x00000009ff077e24 */ /* 0x000fc4000f8e00ff */
[----:B------:R-:W-:Y:S02]  /*17220*/  IMAD.U32 R10, RZ, RZ, UR4 ;  /* 0x00000004ff0a7e24 */ /* 0x000fe4000f8e00ff */
[----:B------:R-:W-:Y:S02]  /*17230*/  IMAD.U32 R11, RZ, RZ, UR5 ;  /* 0x00000005ff0b7e24 */ /* 0x000fe4000f8e00ff */
[----:B------:R-:W-:Y:S02]  /*17240*/  IMAD.MOV.U32 R8, RZ, RZ, 0x70 ;  /* 0x00000070ff087424 */ /* 0x000fe400078e00ff */
[----:B0-----:R-:W-:Y:S02]  /*17250*/  IMAD.MOV.U32 R12, RZ, RZ, 0x1 ;  /* 0x00000001ff0c7424 */ /* 0x001fe400078e00ff */
[----:B---3--:R-:W-:-:S07]  /*17260*/  IMAD.MOV.U32 R13, RZ, RZ, RZ ;  /* 0x000000ffff0d7224 */ /* 0x008fce00078e00ff */
[----:B------:R-:W-:-:S07]  /*17270*/  LEPC R20, `(.L_x_1542) ;  /* 0x000000001014794e */ /* 0x000fce0000000000 */
[----:B----4-:R-:W-:Y:S05]  /*17280*/  CALL.ABS.NOINC R2 ;  /* 0x0000000002007343 */ /* 0x010fea0003c00000 */
.L_x_1542:
        /* <DEDUP_REMOVED lines=16> */
.L_x_1541:
[----:B------:R-:W-:Y:S05]  /*17390*/  BSYNC B6 ;  /* 0x0000000000067941 */ /* 0x000fea0003800000 */
.L_x_1540:
[----:B-12---:R-:W2:Y:S01]  /*173a0*/  LDL.LU R4, [R1+0x24] ;  /* 0x0000240001047983 */ /* 0x006ea20000300800 */
        /* <DEDUP_REMOVED lines=23> */
.L_x_1719:
        /* <DEDUP_REMOVED lines=11> */
.L_x_1722:
[----:B------:R-:W-:Y:S05]  /*175d0*/  @!P6 BRA `(.L_x_1544) ;  /* 0x0000000000fce947 */ /* 0x000fea0003800000 */
[----:B------:R-:W-:-:S04]  /*175e0*/  ISETP.NE.U32.AND P0, PT, R2, RZ, PT ;  /* 0x000000ff0200720c */ /* 0x000fc80003f05070 */
[----:B------:R-:W-:-:S13]  /*175f0*/  ISETP.NE.AND.EX P0, PT, R3, RZ, PT, P0 ;  /* 0x000000ff0300720c */ /* 0x000fda0003f05300 */
[----:B------:R-:W-:Y:S05]  /*17600*/  @!P0 BRA `(.L_x_1546) ;  /* 0x0000000000508947 */ /* 0x000fea0003800000 */
[----:B------:R-:W1:Y:S01]  /*17610*/  LDC R6, c[0x0][0x43c] ;  /* 0x00010f00ff067b82 */ /* 0x000e620000000800 */
[----:B------:R-:W-:Y:S01]  /*17620*/  MOV R9, R0 ;  /* 0x0000000000097202 */ /* 0x000fe20000000f00 */
[----:B------:R-:W-:-:S04]  /*17630*/  ULDC.64 UR4, c[0x0][0x428] ;  /* 0x00010a0000047ab9 */ /* 0x000fc80000000a00 */
        /* <DEDUP_REMOVED lines=17> */
.L_x_1546:
[----:B-1----:R-:W2:Y:S01]  /*17750*/  LDL R2, [R1+0x1c] ;  /* 0x00001c0001027983 */ /* 0x002ea20000100800 */
[----:B0-----:R-:W-:Y:S01]  /*17760*/  IMAD R0, R19, 0x8, R18 ;  /* 0x0000000813007824 */ /* 0x001fe200078e0212 */
[----:B--2---:R-:W-:-:S04]  /*17770*/  SHF.L.U32 R2, R2, 0x1f, RZ ;  /* 0x0000001f02027819 */ /* 0x004fc800000006ff */
[----:B------:R-:W0:Y:S02]  /*17780*/  SYNCS.PHASECHK.TRANS64.TRYWAIT P0, [R0+URZ+0x32440], R2 ;  /* 0x03244002000075a7 */ /* 0x000e24000800017f */
[----:B0-----:R-:W-:Y:S05]  /*17790*/  @!P0 BRA `(.L_x_1547) ;  /* 0x0000006800a88947 */ /* 0x001fea0003800000 */
.L_x_1723:
        /* <DEDUP_REMOVED lines=11> */
.L_x_1548:
        /* <DEDUP_REMOVED lines=24> */
.L_x_1544:
[----:B0-----:R-:W2:Y:S04]  /*179d0*/  LDL.LU R4, [R1+0x30] ;  /* 0x0000300001047983 */ /* 0x001ea80000300800 */
[----:B------:R-:W3:Y:S04]  /*179e0*/  LDL.LU R3, [R1+0x58] ;  /* 0x0000580001037983 */ /* 0x000ee80000300800 */
[----:B-1----:R-:W4:Y:S01]  /*179f0*/  LDL R2, [R1+0x38] ;  /* 0x0000380001027983 */ /* 0x002f220000100800 */
        /* <DEDUP_REMOVED lines=8> */
[----:B--2---:R-:W-:Y:S02]  /*17a80*/  SEL R0, R4, RZ, !P0 ;  /* 0x000000ff04007207 */ /* 0x004fe40004000000 */
[----:B---3--:R-:W-:-:S03]  /*17a90*/  SEL R3, R3, RZ, !P0 ;  /* 0x000000ff03037207 */ /* 0x008fc60004000000 */
[----:B------:R4:W-:Y:S02]  /*17aa0*/  STL [R1+0x40], R0 ;  /* 0x0000400001007387 */ /* 0x0009e40000100800 */
[----:B----4-:R-:W-:-:S05]  /*17ab0*/  SHF.R.S32.HI R0, RZ, 0x1f, R2 ;  /* 0x0000001fff007819 */ /* 0x010fca0000011402 */
[----:B------:R0:W-:Y:S04]  /*17ac0*/  STL [R1+0x58], R0 ;  /* 0x0000580001007387 */ /* 0x0001e80000100800 */
[----:B------:R0:W-:Y:S01]  /*17ad0*/  STL [R1+0x6c], R3 ;  /* 0x00006c0301007387 */ /* 0x0001e20000100800 */
[----:B------:R-:W-:Y:S05]  /*17ae0*/  @!P1 BRA `(.L_x_1550) ;  /* 0x0000000000409947 */ /* 0x000fea0003800000 */
[----:B------:R-:W-:Y:S01]  /*17af0*/  MOV R2, 0x0 ;  /* 0x0000000000027802 */ /* 0x000fe20000000f00 */
[----:B------:R-:W-:Y:S01]  /*17b00*/  ULDC.64 UR4, c[0x4][0x98] ;  /* 0x0100260000047ab9 */ /* 0x000fe20000000a00 */
[----:B------:R-:W-:Y:S01]  /*17b10*/  ULDC.64 UR6, c[0x4][0xa0] ;  /* 0x0100280000067ab9 */ /* 0x000fe20000000a00 */
[----:B------:R-:W-:Y:S01]  /*17b20*/  ULDC.64 UR8, c[0x4][0x20] ;  /* 0x0100080000087ab9 */ /* 0x000fe20000000a00 */
[----:B------:R-:W-:Y:S02]  /*17b30*/  IMAD.U32 R4, RZ, RZ, UR4 ;  /* 0x00000004ff047e24 */ /* 0x000fe4000f8e00ff */
[----:B0-----:R-:W0:Y:S01]  /*17b40*/  LDC.64 R2, c[0x4][R2] ;  /* 0x0100000002027b82 */ /* 0x001e220000000a00 */
        /* <DEDUP_REMOVED lines=10> */
.L_x_1550:
[----:B------:R-:W-:Y:S05]  /*17bf0*/  BSYNC B6 ;  /* 0x0000000000067941 */ /* 0x000fea0003800000 */
.L_x_1549:
[----:B------:R-:W2:Y:S01]  /*17c00*/  LDL.LU R5, [R1+0x4] ;  /* 0x0000040001057983 */ /* 0x000ea20000300800 */
[----:B------:R-:W1:Y:S01]  /*17c10*/  LDC R8, c[0x0][0x448] ;  /* 0x00011200ff087b82 */ /* 0x000e620000000800 */
[----:B------:R-:W-:Y:S01]  /*17c20*/  ULDC.64 UR4, c[0x0][0x298] ;  /* 0x0000a60000047ab9 */ /* 0x000fe20000000a00 */
[----:B------:R-:W-:Y:S01]  /*17c30*/  ULDC.64 UR6, c[0x0][0x280] ;  /* 0x0000a00000067ab9 */ /* 0x000fe20000000a00 */
[----:B------:R-:W3:Y:S04]  /*17c40*/  LDL R4, [R1+0x58] ;  /* 0x0000580001047983 */ /* 0x000ee80000100800 */
[----:B------:R-:W4:Y:S04]  /*17c50*/  LDL R10, [R1+0x38] ;  /* 0x00003800010a7983 */ /* 0x000f280000100800 */
[----:B------:R-:W4:Y:S01]  /*17c60*/  LDL R9, [R1+0x6c] ;  /* 0x00006c0001097983 */ /* 0x000f220000100800 */
[----:B------:R-:W1:Y:S01]  /*17c70*/  S2R R2, SR_TID.X ;  /* 0x0000000000027919 */ /* 0x000e620000002100 */
[----:B0-----:R-:W0:Y:S02]  /*17c80*/  S2R R0, SR_TID.X ;  /* 0x0000000000007919 */ /* 0x001e240000002100 */
[----:B------:R-:W4:Y:S01]  /*17c90*/  LDL R7, [R1+0x40] ;  /* 0x0000400001077983 */ /* 0x000f220000100800 */
[----:B-1----:R-:W-:-:S13]  /*17ca0*/  ISETP.NE.AND P0, PT, R8, 0x1, PT ;  /* 0x000000010800780c */ /* 0x002fda0003f05270 */
[----:B------:R-:W1:Y:S01]  /*17cb0*/  @P0 LDC R3, c[0x0][0x450] ;  /* 0x00011400ff030b82 */ /* 0x000e620000000800 */
[----:B------:R-:W-:-:S04]  /*17cc0*/  LOP3.LUT R2, R2, 0x7f, RZ, 0xc0, !PT ;  /* 0x0000007f02027812 */ /* 0x000fc800078ec0ff */
        /* <DEDUP_REMOVED lines=8> */
[----:B-1----:R-:W-:Y:S01]  /*17d50*/  @P0 SHF.R.U32.HI R0, RZ, R3, R2 ;  /* 0x00000003ff000219 */ /* 0x002fe20000011602 */
[----:B---3--:R-:W-:-:S04]  /*17d60*/  IMAD R2, R4, UR4, RZ ;  /* 0x0000000404027c24 */ /* 0x008fc8000f8e02ff */
[C---:B----4-:R-:W-:Y:S02]  /*17d70*/  IMAD R4, R10.reuse, UR5, R2 ;  /* 0x000000050a047c24 */ /* 0x050fe4000f8e0202 */
        /* <DEDUP_REMOVED lines=35> */
[----:B------:R-:W2:Y:S01]  /*17fb0*/  LDL R11, [R1+0x4c] ;  /* 0x00004c00010b7983 */ /* 0x000ea20000100800 */
[----:B------:R-:W0:Y:S03]  /*17fc0*/  S2R R5, SR_TID.X ;  /* 0x0000000000057919 */ /* 0x000e260000002100 */
[----:B------:R-:W-:Y:S01]  /*17fd0*/  SHFL.IDX PT, R4, R2, RZ, 0x181f ;  /* 0x00181fff02047589 */ /* 0x000fe200000e0000 */
[----:B0-----:R-:W-:-:S04]  /*17fe0*/  LOP3.LUT R5, R5, 0x7f, RZ, 0xc0, !PT ;  /* 0x0000007f05057812 */ /* 0x001fc800078ec0ff */
[----:B------:R-:W-:Y:S02]  /*17ff0*/  SHF.R.U32.HI R7, RZ, 0x3, R5 ;  /* 0x00000003ff077819 */ /* 0x000fe40000011605 */
[----:B------:R-:W0:Y:S01]  /*18000*/  SHFL.IDX PT, R5, R3, RZ, 0x181f ;  /* 0x00181fff03057589 */ /* 0x000e2200000e0000 */
[----:B--2---:R-:W-:Y:S02]  /*18010*/  IMAD R0, R11, R8, RZ ;  /* 0x000000080b007224 */ /* 0x004fe400078e02ff */
[----:B------:R-:W-:-:S05]  /*18020*/  IMAD.IADD R11, R7, 0x1, R6 ;  /* 0x00000001070b7824 */ /* 0x000fca00078e0206 */
[C---:B------:R-:W-:Y:S01]  /*18030*/  ISETP.GE.AND P1, PT, R11.reuse, R0, PT ;  /* 0x000000000b00720c */ /* 0x040fe20003f26270 */
[----:B------:R-:W1:Y:S01]  /*18040*/  SHFL.IDX PT, R6, R3, 0x1, 0x181f ;  /* 0x00381f0003067f89 */ /* 0x000e6200000e0000 */
[----:B------:R-:W-:-:S03]  /*18050*/  VIADD R8, R11, 0x10 ;  /* 0x000000100b087836 */ /* 0x000fc60000000000 */
[----:B------:R-:W2:Y:S08]  /*18060*/  SHFL.IDX PT, R7, R2, 0x1, 0x181f ;  /* 0x00381f0002077f89 */ /* 0x000eb000000e0000 */
[----:B0-----:R-:W-:-:S05]  /*18070*/  @!P1 LEA R5, P3, R10, R5, 0x1 ;  /* 0x000000050a059211 */ /* 0x001fca00078608ff */
[----:B------:R-:W-:Y:S01]  /*18080*/  @!P1 IMAD.X R4, RZ, RZ, R4, P3 ;  /* 0x000000ffff049224 */ /* 0x000fe200018e0604 */
[----:B------:R-:W-:-:S04]  /*18090*/  ISETP.GE.AND P2, PT, R8, R0, PT ;  /* 0x000000000800720c */ /* 0x000fc80003f46270 */
[----:B------:R-:W-:-:S04]  /*180a0*/  @!P1 LOP3.LUT R5, R5, R4, RZ, 0x3c, !PT ;  /* 0x0000000405059212 */ /* 0x000fc800078e3cff */
[----:B------:R-:W-:-:S04]  /*180b0*/  @!P1 LOP3.LUT R4, R5, R4, RZ, 0x3c, !PT ;  /* 0x0000000405049212 */ /* 0x000fc800078e3cff */
[----:B------:R-:W-:-:S05]  /*180c0*/  @!P1 LOP3.LUT R5, R5, R4, RZ, 0x3c, !PT ;  /* 0x0000000405059212 */ /* 0x000fca00078e3cff */
[----:B-----5:R1:W-:Y:S02]  /*180d0*/  @!P1 LDGSTS.E.BYPASS.LTC128B.128 [R9+0x18400], desc[UR60][R4.64], !P0 ;  /* 0x1840000004099fae */ /* 0x0203e4000c101d7c */
[----:B-1----:R-:W-:-:S05]  /*180e0*/  @!P2 LEA R5, P1, R10, R6, 0x1 ;  /* 0x000000060a05a211 */ /* 0x002fca00078208ff */
[----:B--2---:R-:W-:-:S05]  /*180f0*/  @!P2 IMAD.X R4, RZ, RZ, R7, P1 ;  /* 0x000000ffff04a224 */ /* 0x004fca00008e0607 */
[----:B------:R-:W-:-:S04]  /*18100*/  @!P2 LOP3.LUT R5, R5, R4, RZ, 0x3c, !PT ;  /* 0x000000040505a212 */ /* 0x000fc800078e3cff */
[----:B------:R-:W-:-:S04]  /*18110*/  @!P2 LOP3.LUT R4, R5, R4, RZ, 0x3c, !PT ;  /* 0x000000040504a212 */ /* 0x000fc800078e3cff */
[----:B------:R-:W-:-:S05]  /*18120*/  @!P2 LOP3.LUT R5, R5, R4, RZ, 0x3c, !PT ;  /* 0x000000040505a212 */ /* 0x000fca00078e3cff */
[----:B------:R0:W-:Y:S04]  /*18130*/  @!P2 LDGSTS.E.BYPASS.LTC128B.128 [R9+0x18c00], desc[UR60][R4.64], !P0 ;  /* 0x18c000000409afae */ /* 0x0001e8000c101d7c */
[----:B------:R-:W-:Y:S04]  /*18140*/  STL [R1+0x4], R11 ;  /* 0x0000040b01007387 */ /* 0x000fe80000100800 */
[----:B0-----:R-:W0:Y:S04]  /*18150*/  SHFL.IDX PT, R4, R3, 0x2, 0x181f ;  /* 0x00581f0003047f89 */ /* 0x001e2800000e0000 */
[----:B------:R1:W-:Y:S04]  /*18160*/  STL [R1+0x60], R8 ;  /* 0x0000600801007387 */ /* 0x0003e80000100800 */
[----:B------:R-:W2:Y:S01]  /*18170*/  SHFL.IDX PT, R6, R2, 0x2, 0x181f ;  /* 0x00581f0002067f89 */ /* 0x000ea200000e0000 */
[----:B-1----:R-:W-:-:S05]  /*18180*/  VIADD R8, R11, 0x20 ;  /* 0x000000200b087836 */ /* 0x002fca0000000000 */
[----:B------:R-:W-:-:S13]  /*18190*/  ISETP.GE.AND P1, PT, R8, R0, PT ;  /* 0x000000000800720c */ /* 0x000fda0003f26270 */
[----:B0-----:R-:W-:-:S05]  /*181a0*/  @!P1 LEA R5, P2, R10, R4, 0x1 ;  /* 0x000000040a059211 */ /* 0x001fca00078408ff */
[----:B--2---:R-:W-:-:S05]  /*181b0*/  @!P1 IMAD.X R4, RZ, RZ, R6, P2 ;  /* 0x000000ffff049224 */ /* 0x004fca00010e0606 */
[----:B------:R-:W-:-:S04]  /*181c0*/  @!P1 LOP3.LUT R5, R5, R4, RZ, 0x3c, !PT ;  /* 0x0000000405059212 */ /* 0x000fc800078e3cff */
[----:B------:R-:W-:-:S04]  /*181d0*/  @!P1 LOP3.LUT R4, R5, R4, RZ, 0x3c, !PT ;  /* 0x0000000405049212 */ /* 0x000fc800078e3cff */
[----:B------:R-:W-:-:S05]  /*181e0*/  @!P1 LOP3.LUT R5, R5, R4, RZ, 0x3c, !PT ;  /* 0x0000000405059212 */ /* 0x000fca00078e3cff */
[----:B------:R0:W-:Y:S01]  /*181f0*/  @!P1 LDGSTS.E.BYPASS.LTC128B.128 [R9+0x19400], desc[UR60][R4.64], !P0 ;  /* 0x1940000004099fae */ /* 0x0001e2000c101d7c */
[----:B------:R-:W-:-:S03]  /*18200*/  VIADD R7, R11, 0x30 ;  /* 0x000000300b077836 */ /* 0x000fc60000000000 */
[----:B------:R-:W-:Y:S04]  /*18210*/  SHFL.IDX PT, R6, R2, 0x3, 0x181f ;  /* 0x00781f0002067f89 */ /* 0x000fe800000e0000 */
[----:B0-----:R-:W0:Y:S01]  /*18220*/  SHFL.IDX PT, R4, R3, 0x3, 0x181f ;  /* 0x00781f0003047f89 */ /* 0x001e2200000e0000 */
[----:B------:R-:W-:-:S13]  /*18230*/  ISETP.GE.AND P1, PT, R7, R0, PT ;  /* 0x000000000700720c */ /* 0x000fda0003f26270 */
[----:B0-----:R-:W-:-:S05]  /*18240*/  @!P1 LEA R5, P2, R10, R4, 0x1 ;  /* 0x000000040a059211 */ /* 0x001fca00078408ff */
[----:B------:R-:W-:-:S05]  /*18250*/  @!P1 IMAD.X R4, RZ, RZ, R6, P2 ;  /* 0x000000ffff049224 */ /* 0x000fca00010e0606 */
        /* <DEDUP_REMOVED lines=15> */
[----:B------:R0:W-:Y:S04]  /*18350*/  @!P1 LDGSTS.E.BYPASS.LTC128B.128 [R9+0x1a400], desc[UR60][R4.64], !P0 ;  /* 0x1a40000004099fae */ /* 0x0001e8000c101d7c */
[----:B------:R1:W-:Y:S04]  /*18360*/  STL [R1+0x70], R7 ;  /* 0x0000700701007387 */ /* 0x0003e80000100800 */
[----:B0-----:R-:W0:Y:S01]  /*18370*/  SHFL.IDX PT, R4, R3, 0x5, 0x181f ;  /* 0x00b81f0003047f89 */ /* 0x001e2200000e0000 */
[----:B-1----:R-:W-:-:S03]  /*18380*/  VIADD R7, R11, 0x50 ;  /* 0x000000500b077836 */ /* 0x002fc60000000000 */
[----:B------:R-:W1:Y:S02]  /*18390*/  SHFL.IDX PT, R6, R2, 0x5, 0x181f ;  /* 0x00b81f0002067f89 */ /* 0x000e6400000e0000 */
[----:B------:R-:W-:-:S13]  /*183a0*/  ISETP.GE.AND P1, PT, R7, R0, PT ;  /* 0x000000000700720c */ /* 0x000fda0003f26270 */
[----:B0-----:R-:W-:-:S05]  /*183b0*/  @!P1 LEA R5, P2, R10, R4, 0x1 ;  /* 0x000000040a059211 */ /* 0x001fca00078408ff */
[----:B-1----:R-:W-:-:S05]  /*183c0*/  @!P1 IMAD.X R4, RZ, RZ, R6, P2 ;  /* 0x000000ffff049224 */ /* 0x002fca00010e0606 */
        /* <DEDUP_REMOVED lines=13> */
[----:B------:R-:W-:Y:S01]  /*184a0*/  @!P1 LOP3.LUT R5, R5, R4, RZ, 0x3c, !PT ;  /* 0x0000000405059212 */ /* 0x000fe200078e3cff */
[----:B------:R0:W-:Y:S04]  /*184b0*/  STL [R1+0x78], R7 ;  /* 0x0000780701007387 */ /* 0x0001e80000100800 */
[----:B------:R1:W-:Y:S04]  /*184c0*/  @!P1 LDGSTS.E.BYPASS.LTC128B.128 [R9+0x1b400], desc[UR60][R4.64], !P0 ;  /* 0x1b40000004099fae */ /* 0x0003e8000c101d7c */
[----:B------:R-:W2:Y:S04]  /*184d0*/  SHFL.IDX PT, R3, R3, 0x7, 0x181f ;  /* 0x00f81f0003037f89 */ /* 0x000ea800000e0000 */
[----:B-1----:R0:W1:Y:S02]  /*184e0*/  SHFL.IDX PT, R4, R2, 0x7, 0x181f ;  /* 0x00f81f0002047f89 */ /* 0x00206400000e0000 */
.L_x_1740:
[----:B0-----:R-:W3:Y:S02]  /*184f0*/  LDL R2, [R1+0x4] ;  /* 0x0000040001027983 */ /* 0x001ee40000100800 */
[----:B---3--:R-:W-:-:S05]  /*18500*/  VIADD R2, R2, 0x70 ;  /* 0x0000007002027836 */ /* 0x008fca0000000000 */
[----:B------:R-:W-:Y:S01]  /*18510*/  ISETP.GE.AND P1, PT, R2, R0, PT ;  /* 0x000000000200720c */ /* 0x000fe20003f26270 */
[----:B------:R2:W-:-:S12]  /*18520*/  STL [R1+0x7c], R2 ;  /* 0x00007c0201007387 */ /* 0x0005d80000100800 */
[----:B--2---:R-:W-:-:S05]  /*18530*/  @!P1 LEA R2, P2, R10, R3, 0x1 ;  /* 0x000000030a029211 */ /* 0x004fca00078408ff */
[----:B-1----:R-:W-:-:S05]  /*18540*/  @!P1 IMAD.X R3, RZ, RZ, R4, P2 ;  /* 0x000000ffff039224 */ /* 0x002fca00010e0604 */
[----:B------:R-:W-:Y:S01]  /*18550*/  @!PT LDS RZ, [RZ] ;  /* 0x00000000fffff984 */ /* 0x000fe20000000800 */
[----:B------:R-:W-:Y:S01]  /*18560*/  @!PT LDS RZ, [RZ] ;  /* 0x00000000fffff984 */ /* 0x000fe20000000800 */
[----:B------:R-:W-:Y:S01]  /*18570*/  @!PT LDS RZ, [RZ] ;  /* 0x00000000fffff984 */ /* 0x000fe20000000800 */
[----:B------:R0:W-:Y:S01]  /*18580*/  @!P1 LDGSTS.E.BYPASS.LTC128B.128 [R9+0x1bc00], desc[UR60][R2.64], !P0 ;  /* 0x1bc0000002099fae */ /* 0x0001e2000c101d7c */
[----:B------:R-:W-:Y:S01]  /*18590*/  PLOP3.LUT P0, PT, PT, PT, PT, 0x80, 0x0 ;  /* 0x000000000000781c */ /* 0x000fe20003f0f070 */
[----:B------:R-:W-:-:S12]  /*185a0*/  NOP ;  /* 0x0000000000007918 */ /* 0x000fd80000000000 */
.L_x_1552:
        /* <DEDUP_REMOVED lines=37> */
.L_x_1554:
[----:B------:R-:W-:Y:S05]  /*18800*/  BSYNC B6 ;  /* 0x0000000000067941 */ /* 0x000fea0003800000 */
.L_x_1553:
        /* <DEDUP_REMOVED lines=9> */
[----:B0-----:R-:W-:-:S02]  /*188a0*/  ISETP.NE.AND P0, PT, R6, 0x1, PT ;  /* 0x000000010600780c */ /* 0x001fc40003f05270 */
[----:B-1----:R-:W-:-:S04]  /*188b0*/  SHF.L.U32 R8, R8, 0x3, RZ ;  /* 0x0000000308087819 */ /* 0x002fc800000006ff */
        /* <DEDUP_REMOVED lines=13> */
[----:B------:R-:W1:Y:S02]  /*18990*/  @P0 LDC R4, c[0x0][0x44c] ;  /* 0x00011300ff040b82 */ /* 0x000e640000000800 */
[----:B------:R-:W-:Y:S02]  /*189a0*/  IMAD.IADD R3, R3, 0x1, R0 ;  /* 0x0000000103037824 */ /* 0x000fe400078e0200 */
[----:B-----5:R-:W-:Y:S02]  /*189b0*/  IMAD.MOV.U32 R0, RZ, RZ, R7 ;  /* 0x000000ffff007224 */ /* 0x020fe400078e0007 */
[----:B-1----:R-:W-:-:S05]  /*189c0*/  @P0 IMAD.HI.U32 R4, R7, R4, RZ ;  /* 0x0000000407040227 */ /* 0x002fca00078e00ff */
[----:B0-----:R-:W-:-:S04]  /*189d0*/  @P0 SHF.R.U32.HI R0, RZ, R5, R4 ;  /* 0x00000005ff000219 */ /* 0x001fc80000011604 */
[--C-:B------:R-:W-:Y:S01]  /*189e0*/  SHF.R.S32.HI R5, RZ, 0x1f, R0.reuse ;  /* 0x0000001fff057819 */ /* 0x100fe20000011400 */
[----:B------:R-:W-:Y:S02]  /*189f0*/  IMAD.MOV R4, RZ, RZ, -R0 ;  /* 0x000000ffff047224 */ /* 0x000fe400078e0a00 */
[----:B------:R-:W-:-:S04]  /*18a00*/  IMAD.WIDE.U32 R2, R0, UR4, R2 ;  /* 0x0000000400027c25 */ /* 0x000fc8000f8e0002 */
[----:B------:R-:W-:Y:S02]  /*18a10*/  IMAD R4, R6, R4, R7 ;  /* 0x0000000406047224 */ /* 0x000fe400078e0207 */
[----:B------:R-:W0:Y:S01]  /*18a20*/  S2R R7, SR_TID.X ;  /* 0x0000000000077919 */ /* 0x000e220000002100 */
[----:B------:R-:W-:-:S04]  /*18a30*/  IMAD R5, R5, UR4, RZ ;  /* 0x0000000405057c24 */ /* 0x000fc8000f8e02ff */
[----:B------:R-:W-:Y:S01]  /*18a40*/  IMAD R0, R0, UR5, R5 ;  /* 0x0000000500007c24 */ /* 0x000fe2000f8e0205 */
[----:B------:R-:W-:-:S03]  /*18a50*/  ULDC.64 UR4, c[0x0][0x3c8] ;  /* 0x0000f20000047ab9 */ /* 0x000fc60000000a00 */
[----:B------:R-:W-:Y:S01]  /*18a60*/  IMAD.IADD R3, R3, 0x1, R0 ;  /* 0x0000000103037824 */ /* 0x000fe200078e0200 */
[----:B------:R-:W-:Y:S01]  /*18a70*/  SHF.R.S32.HI R0, RZ, 0x1f, R4 ;  /* 0x0000001fff007819 */ /* 0x000fe20000011404 */
[----:B------:R-:W-:-:S04]  /*18a80*/  IMAD.WIDE.U32 R2, R4, UR4, R2 ;  /* 0x0000000404027c25 */ /* 0x000fc8000f8e0002 */
[----:B------:R-:W-:Y:S01]  /*18a90*/  IMAD R0, R0, UR4, RZ ;  /* 0x0000000400007c24 */ /* 0x000fe2000f8e02ff */
[----:B------:R-:W-:Y:S02]  /*18aa0*/  ULDC UR4, c[0x0][0x3b8] ;  /* 0x0000ee0000047ab9 */ /* 0x000fe40000000800 */
[----:B------:R-:W-:Y:S01]  /*18ab0*/  ISETP.GE.AND P2, PT, R10, UR4, PT ;  /* 0x000000040a007c0c */ /* 0x000fe2000bf46270 */
[----:B------:R-:W-:Y:S01]  /*18ac0*/  IMAD R4, R4, UR5, R0 ;  /* 0x0000000504047c24 */ /* 0x000fe2000f8e0200 */
[----:B------:R-:W-:Y:S02]  /*18ad0*/  LEA R0, P4, R2, UR6, 0x1 ;  /* 0x0000000602007c11 */ /* 0x000fe4000f8808ff */
[----:B------:R-:W-:Y:S01]  /*18ae0*/  ISETP.GE.AND P1, PT, R9, UR4, PT ;  /* 0x0000000409007c0c */ /* 0x000fe2000bf26270 */
[----:B------:R-:W-:Y:S01]  /*18af0*/  IMAD.IADD R4, R3, 0x1, R4 ;  /* 0x0000000103047824 */ /* 0x000fe200078e0204 */
[----:B------:R-:W-:-:S04]  /*18b00*/  ISETP.GE.AND P0, PT, R8, UR4, PT ;  /* 0x0000000408007c0c */ /* 0x000fc8000bf06270 */
[----:B------:R-:W-:Y:S01]  /*18b10*/  LEA.HI.X R2, R2, UR7, R4, 0x1, P4 ;  /* 0x0000000702027c11 */ /* 0x000fe2000a0f0c04 */
[----:B0-----:R-:W-:-:S05]  /*18b20*/  IMAD.SHL.U32 R7, R7, 0x8, RZ ;  /* 0x0000000807077824 */ /* 0x001fca00078e00ff */
[----:B------:R-:W-:-:S04]  /*18b30*/  LOP3.LUT R7, R7, 0x38, RZ, 0xc0, !PT ;  /* 0x0000003807077812 */ /* 0x000fc800078ec0ff */
[----:B------:R-:W-:Y:S01]  /*18b40*/  ISETP.GE.AND P3, PT, R7, UR4, PT ;  /* 0x0000000407007c0c */ /* 0x000fe2000bf66270 */
[----:B------:R-:W-:-:S03]  /*18b50*/  UMOV UR4, 0xffffffff ;  /* 0xffffffff00047882 */ /* 0x000fc60000000000 */
[----:B------:R-:W-:Y:S09]  /*18b60*/  BRA.DIV UR4, `(.L_x_1555) ;  /* 0x0000006204987947 */ /* 0x000ff2000b800000 */
[----:B------:R-:W2:Y:S04]  /*18b70*/  LDL.LU R9, [R1+0x4c] ;  /* 0x00004c0001097983 */ /* 0x000ea80000300800 */
[----:B------:R-:W3:Y:S04]  /*18b80*/  LDL.LU R5, [R1+0x4] ;  /* 0x0000040001057983 */ /* 0x000ee80000300800 */
[----:B------:R-:W4:Y:S04]  /*18b90*/  LDL.LU R4, [R1+0x60] ;  /* 0x0000600001047983 */ /* 0x000f280000300800 */
[----:B------:R-:W5:Y:S04]  /*18ba0*/  LDL.LU R10, [R1+0x64] ;  /* 0x00006400010a7983 */ /* 0x000f680000300800 */
[----:B------:R-:W5:Y:S01]  /*18bb0*/  LDL R8, [R1+0x14] ;  /* 0x0000140001087983 */ /* 0x000f620000100800 */
        /* <DEDUP_REMOVED lines=12> */
[----:B------:R-:W-:Y:S01]  /*18c80*/  @!PT LDS RZ, [RZ] ;  /* 0x00000000fffff984 */ /* 0x000fe20000000800 */
[----:B-----5:R-:W-:Y:S04]  /*18c90*/  @!P5 LDGSTS.E.BYPASS.LTC128B.128 [R8+0x22400], desc[UR60][R4.64], !P3 ;  /* 0x224000000408dfae */ /* 0x020fe8000d901d7c */
[----:B------:R-:W-:Y:S04]  /*18ca0*/  @!P5 LDGSTS.E.BYPASS.LTC128B.128 [R8+0x26400], desc[UR60][R4.64+0x80], !P2 ;  /* 0x264000800408dfae */ /* 0x000fe8000d101d7c */
[----:B------:R-:W-:Y:S04]  /*18cb0*/  @!P5 LDGSTS.E.BYPASS.LTC128B.128 [R8+0x2a400], desc[UR60][R4.64+0x100], !P1 ;  /* 0x2a4001000408dfae */ /* 0x000fe8000c901d7c */
[----:B------:R0:W-:Y:S04]  /*18cc0*/  @!P5 LDGSTS.E.BYPASS.LTC128B.128 [R8+0x2e400], desc[UR60][R4.64+0x180], !P0 ;  /* 0x2e4001800408dfae */ /* 0x0001e8000c101d7c */
[----:B------:R-:W-:Y:S04]  /*18cd0*/  SHFL.IDX PT, R6, R2, 0x1, 0x181f ;  /* 0x00381f0002067f89 */ /* 0x000fe800000e0000 */
[----:B0-----:R-:W0:Y:S02]  /*18ce0*/  SHFL.IDX PT, R5, R0, 0x1, 0x181f ;  /* 0x00381f0000057f89 */ /* 0x001e2400000e0000 */
[----:B0-----:R-:W-:-:S05]  /*18cf0*/  @!P4 LEA R5, P6, R7, R5, 0x1 ;  /* 0x000000050705c211 */ /* 0x001fca00078c08ff */
[----:B------:R-:W-:-:S05]  /*18d00*/  @!P4 IMAD.X R4, RZ, RZ, R6, P6 ;  /* 0x000000ffff04c224 */ /* 0x000fca00030e0606 */
[----:B------:R-:W-:-:S04]  /*18d10*/  @!P4 LOP3.LUT R5, R5, R4, RZ, 0x3c, !PT ;  /* 0x000000040505c212 */ /* 0x000fc800078e3cff */
[----:B------:R-:W-:-:S04]  /*18d20*/  @!P4 LOP3.LUT R4, R5, R4, RZ, 0x3c, !PT ;  /* 0x000000040504c212 */ /* 0x000fc800078e3cff */
[----:B------:R-:W-:-:S05]  /*18d30*/  @!P4 LOP3.LUT R5, R5, R4, RZ, 0x3c, !PT ;  /* 0x000000040505c212 */ /* 0x000fca00078e3cff */
        /* <DEDUP_REMOVED lines=10> */
[----:B------:R-:W-:-:S04]  /*18de0*/  @!P4 LOP3.LUT R5, R5, R4, RZ, 0x3c, !PT ;  /* 0x000000040505c212 */ /* 0x000fc800078e3cff */
[----:B------:R-:W-:-:S04]  /*18df0*/  @!P4 LOP3.LUT R4, R5, R4, RZ, 0x3c, !PT ;  /* 0x000000040504c212 */ /* 0x000fc800078e3cff */
[----:B------:R-:W-:-:S05]  /*18e00*/  @!P4 LOP3.LUT R5, R5, R4, RZ, 0x3c, !PT ;  /* 0x000000040505c212 */ /* 0x000fca00078e3cff */
        /* <DEDUP_REMOVED lines=46> */
[----:B------:R-:W-:-:S05]  /*190f0*/  @!P4 IMAD.X R4, RZ, RZ, R6, P5 ;  /* 0x000000ffff04c224 */ /* 0x000fca00028e0606 */
[----:B------:R-:W-:-:S04]  /*19100*/  @!P4 LOP3.LUT R5, R5, R4, RZ, 0x3c, !PT ;  /* 0x000000040505c212 */ /* 0x000fc800078e3cff */
[----:B------:R-:W-:-:S04]  /*19110*/  @!P4 LOP3.LUT R4, R5, R4, RZ, 0x3c, !PT ;  /* 0x000000040504c212 */ /* 0x000fc800078e3cff */
[----:B------:R-:W-:Y:S01]  /*19120*/  @!P4 LOP3.LUT R5, R5, R4, RZ, 0x3c, !PT ;  /* 0x000000040505c212 */ /* 0x000fe200078e3cff */
[----:B------:R0:W2:Y:S04]  /*19130*/  SHFL.IDX PT, R6, R2, 0x7, 0x181f ;  /* 0x00f81f0002067f89 */ /* 0x0000a800000e0000 */
[----:B------:R0:W-:Y:S04]  /*19140*/  @!P4 LDGSTS.E.BYPASS.LTC128B.128 [R8+0x25400], desc[UR60][R4.64], !P3 ;  /* 0x254000000408cfae */ /* 0x0001e8000d901d7c */
[----:B------:R0:W-:Y:S04]  /*19150*/  @!P4 LDGSTS.E.BYPASS.LTC128B.128 [R8+0x29400], desc[UR60][R4.64+0x80], !P2 ;  /* 0x294000800408cfae */ /* 0x0001e8000d101d7c */
[----:B------:R0:W-:Y:S04]  /*19160*/  @!P4 LDGSTS.E.BYPASS.LTC128B.128 [R8+0x2d400], desc[UR60][R4.64+0x100], !P1 ;  /* 0x2d4001000408cfae */ /* 0x0001e8000c901d7c */
[----:B-1----:R0:W-:Y:S02]  /*19170*/  @!P4 LDGSTS.E.BYPASS.LTC128B.128 [R8+0x31400], desc[UR60][R4.64+0x180], !P0 ;  /* 0x314001800408cfae */ /* 0x0021e4000c101d7c */
.L_x_1758:
[----:B0-----:R-:W3:Y:S01]  /*19180*/  LDL.LU R2, [R1+0x7c] ;  /* 0x00007c0001027983 */ /* 0x001ee20000300800 */
[----:B------:R-:W-:Y:S01]  /*19190*/  BSSY B0, `(.L_x_1556) ;  /* 0x000000d000007945 */ /* 0x000fe20003800000 */
[----:B---3--:R-:W-:-:S13]  /*191a0*/  ISETP.GE.AND P4, PT, R2, R3, PT ;  /* 0x000000030200720c */ /* 0x008fda0003f86270 */
[----:B------:R-:W-:Y:S05]  /*191b0*/  @P4 BRA `(.L_x_1557) ;  /* 0x0000000000284947 */ /* 0x000fea0003800000 */
[----:B-1----:R-:W3:Y:S01]  /*191c0*/  LDL R4, [R1+0x14] ;  /* 0x0000140001047983 */ /* 0x002ee20000100800 */
        /* <DEDUP_REMOVED lines=9> */
.L_x_1557:
[----:B------:R-:W-:Y:S05]  /*19260*/  BSYNC B0 ;  /* 0x0000000000007941 */ /* 0x000fea0003800000 */
.L_x_1556:
[----:B------:R-:W-:Y:S01]  /*19270*/  NOP ;  /* 0x0000000000007918 */ /* 0x000fe20000000000 */
[----:B------:R-:W-:-:S13]  /*19280*/  PLOP3.LUT P0, PT, PT, PT, PT, 0x80, 0x0 ;  /* 0x000000000000781c */ /* 0x000fda0003f0f070 */
.L_x_1558:
        /* <DEDUP_REMOVED lines=16> */
[----:B------:R-:W3:Y:S03]  /*19390*/  SYNCS.PHASECHK.TRANS64.TRYWAIT P0, [R18+URZ+0x32420], R0 ;  /* 0x03242000120075a7 */ /* 0x000ee6000800017f */
[----:B0--3--:R-:W-:Y:S05]  /*193a0*/  @!P0 BRA `(.L_x_1560) ;  /* 0x0000006800008947 */ /* 0x009fea0003800000 */
.L_x_1759:
[----:B------:R-:W-:Y:S05]  /*193b0*/  BSYNC B0 ;  /* 0x0000000000007941 */ /* 0x000fea0003800000 */
.L_x_1559:
[----:B------:R-:W3:Y:S01]  /*193c0*/  LDL R2, [R1+0x18] ;  /* 0x0000180001027983 */ /* 0x000ee20000100800 */
[----:B------:R-:W-:Y:S01]  /*193d0*/  BSSY B0, `(.L_x_1561) ;  /* 0x000005a000007945 */ /* 0x000fe20003800000 */
[----:B---3--:R-:W-:-:S13]  /*193e0*/  LOP3.LUT P0, RZ, R2, 0x1, RZ, 0xc0, !PT ;  /* 0x0000000102ff7812 */ /* 0x008fda000780c0ff */
[----:B------:R-:W-:Y:S05]  /*193f0*/  @!P0 BRA `(.L_x_1562) ;  /* 0x00000004005c8947 */ /* 0x000fea0003800000 */
[----:B-1----:R-:W0:Y:S01]  /*19400*/  LDL R4, [R1+0x1c] ;  /* 0x00001c0001047983 */ /* 0x002e220000100800 */
        /* <DEDUP_REMOVED lines=8> */
.L_x_1760:
[----:B------:R-:W-:Y:S05]  /*19490*/  BSYNC B1 ;  /* 0x0000000000017941 */ /* 0x000fea0003800000 */
.L_x_1563:
        /* <DEDUP_REMOVED lines=9> */
.L_x_1566:
[----:B------:R-:W-:Y:S05]  /*19530*/  BSYNC B1 ;  /* 0x0000000000017941 */ /* 0x000fea0003800000 */
.L_x_1565:
        /* <DEDUP_REMOVED lines=12> */
.L_x_1567:
        /* <DEDUP_REMOVED lines=15> */
.L_x_1568:
        /* <DEDUP_REMOVED lines=15> */
.L_x_1569:
        /* <DEDUP_REMOVED lines=15> */
.L_x_1570:
        /* <DEDUP_REMOVED lines=10> */
.L_x_1562:
[----:B------:R-:W-:Y:S05]  /*19970*/  BSYNC B0 ;  /* 0x0000000000007941 */ /* 0x000fea0003800000 */
.L_x_1561:
[----:B-1----:R-:W0:Y:S04]  /*19980*/  LDL R4, [R1+0x50] ;  /* 0x0000500001047983 */ /* 0x002e280000100800 */
        /* <DEDUP_REMOVED lines=8> */
[----:B------:R-:W-:Y:S01]  /*19a10*/  BSSY B2, `(.L_x_1573) ;  /* 0x00000a9000027945 */ /* 0x000fe20003800000 */
[----:B---3--:R-:W-:-:S04]  /*19a20*/  VIADD R2, R7, 0x1 ;  /* 0x0000000107027836 */ /* 0x008fc80000000000 */
[----:B--2---:R-:W-:-:S05]  /*19a30*/  IMAD R2, R2, R6, RZ ;  /* 0x0000000602027224 */ /* 0x004fca00078e02ff */
        /* <DEDUP_REMOVED lines=42> */
.L_x_1577:
        /* <DEDUP_REMOVED lines=8> */
.L_x_1761:
[----:B------:R-:W-:Y:S05]  /*19d60*/  BSYNC B3 ;  /* 0x0000000000037941 */ /* 0x000fea0003800000 */
.L_x_1578:
        /* <DEDUP_REMOVED lines=9> */
.L_x_1581:
[----:B------:R-:W-:Y:S05]  /*19e00*/  BSYNC B3 ;  /* 0x0000000000037941 */ /* 0x000fea0003800000 */
.L_x_1580:
        /* <DEDUP_REMOVED lines=12> */
.L_x_1582:
        /* <DEDUP_REMOVED lines=13> */
.L_x_1762:
[----:B------:R-:W-:Y:S05]  /*19fa0*/  BSYNC B3 ;  /* 0x0000000000037941 */ /* 0x000fea0003800000 */
.L_x_1583:
        /* <DEDUP_REMOVED lines=11> */
.L_x_1586:
[----:B------:R-:W-:Y:S05]  /*1a060*/  BSYNC B3 ;  /* 0x0000000000037941 */ /* 0x000fea0003800000 */
.L_x_1585:
        /* <DEDUP_REMOVED lines=9> */
.L_x_1587:
        /* <DEDUP_REMOVED lines=15> */
.L_x_1588:
        /* <DEDUP_REMOVED lines=15> */
.L_x_1589:
        /* <DEDUP_REMOVED lines=15> */
.L_x_1590:
        /* <DEDUP_REMOVED lines=10> */
.L_x_1576:
[----:B------:R-:W-:Y:S05]  /*1a470*/  BSYNC B1 ;  /* 0x0000000000017941 */ /* 0x000fea0003800000 */
.L_x_1575:
[----:B------:R-:W2:Y:S02]  /*1a480*/  LDL.LU R5, [R1+0x50] ;  /* 0x0000500001057983 */ /* 0x000ea40000300800 */
[----:B--2---:R-:W-:-:S07]  /*1a490*/  VIADD R0, R5, 0xfffffffd ;  /* 0xfffffffd05007836 */ /* 0x004fce0000000000 */
.L_x_1574:
[----:B------:R-:W-:Y:S05]  /*1a4a0*/  BSYNC B2 ;  /* 0x0000000000027941 */ /* 0x000fea0003800000 */
.L_x_1573:
[----:B------:R-:W-:Y:S01]  /*1a4b0*/  VIADD R8, R8, 0xfffffffe ;  /* 0xfffffffe08087836 */ /* 0x000fe20000000000 */
[----:B------:R-:W-:-:S04]  /*1a4c0*/  LOP3.LUT R4, RZ, R4, RZ, 0x33, !PT ;  /* 0x00000004ff047212 */ /* 0x000fc800078e33ff */
[----:B------:R-:W-:-:S13]  /*1a4d0*/  ISETP.NE.AND P0, PT, R8, R4, PT ;  /* 0x000000040800720c */ /* 0x000fda0003f05270 */
[----:B------:R-:W-:Y:S05]  /*1a4e0*/  @!P0 BRA `(.L_x_1572) ;  /* 0x0000001000f88947 */ /* 0x000fea0003800000 */
.L_x_1623:
        /* <DEDUP_REMOVED lines=35> */
.L_x_1593:
        /* <DEDUP_REMOVED lines=8> */
.L_x_1763:
[----:B------:R-:W-:Y:S05]  /*1a7a0*/  BSYNC B2 ;  /* 0x0000000000027941 */ /* 0x000fea0003800000 */
.L_x_1594:
        /* <DEDUP_REMOVED lines=9> */
.L_x_1597:
[----:B------:R-:W-:Y:S05]  /*1a840*/  BSYNC B2 ;  /* 0x0000000000027941 */ /* 0x000fea0003800000 */
.L_x_1596:
        /* <DEDUP_REMOVED lines=12> */
.L_x_1598:
        /* <DEDUP_REMOVED lines=13> */
.L_x_1764:
[----:B------:R-:W-:Y:S05]  /*1a9e0*/  BSYNC B2 ;  /* 0x0000000000027941 */ /* 0x000fea0003800000 */
.L_x_1599:
        /* <DEDUP_REMOVED lines=11> */
.L_x_1602:
[----:B------:R-:W-:Y:S05]  /*1aaa0*/  BSYNC B2 ;  /* 0x0000000000027941 */ /* 0x000fea0003800000 */
.L_x_1601:
        /* <DEDUP_REMOVED lines=9> */
.L_x_1603:
        /* <DEDUP_REMOVED lines=15> */
.L_x_1604:
        /* <DEDUP_REMOVED lines=15> */
.L_x_1605:
        /* <DEDUP_REMOVED lines=15> */
.L_x_1606:
        /* <DEDUP_REMOVED lines=10> */
.L_x_1592:
[----:B------:R-:W-:Y:S05]  /*1aeb0*/  BSYNC B1 ;  /* 0x0000000000017941 */ /* 0x000fea0003800000 */
.L_x_1591:
        /* <DEDUP_REMOVED lines=35> */
.L_x_1609:
        /* <DEDUP_REMOVED lines=8> */
.L_x_1765:
[----:B------:R-:W-:Y:S05]  /*1b170*/  BSYNC B2 ;  /* 0x0000000000027941 */ /* 0x000fea0003800000 */
.L_x_1610:
        /* <DEDUP_REMOVED lines=9> */
.L_x_1613:
[----:B------:R-:W-:Y:S05]  /*1b210*/  BSYNC B2 ;  /* 0x0000000000027941 */ /* 0x000fea0003800000 */
.L_x_1612:
        /* <DEDUP_REMOVED lines=12> */
.L_x_1614:
        /* <DEDUP_REMOVED lines=13> */
.L_x_1766:
[----:B------:R-:W-:Y:S05]  /*1b3b0*/  BSYNC B2 ;  /* 0x0000000000027941 */ /* 0x000fea0003800000 */
.L_x_1615:
        /* <DEDUP_REMOVED lines=11> */
.L_x_1618:
[----:B------:R-:W-:Y:S05]  /*1b470*/  BSYNC B2 ;  /* 0x0000000000027941 */ /* 0x000fea0003800000 */
.L_x_1617:
        /* <DEDUP_REMOVED lines=9> */
.L_x_1619:
        /* <DEDUP_REMOVED lines=15> */
.L_x_1620:
        /* <DEDUP_REMOVED lines=15> */
.L_x_1621:
        /* <DEDUP_REMOVED lines=15> */
.L_x_1622:
        /* <DEDUP_REMOVED lines=10> */
.L_x_1608:
[----:B------:R-:W-:Y:S05]  /*1b880*/  BSYNC B1 ;  /* 0x0000000000017941 */ /* 0x000fea0003800000 */
.L_x_1607:
[----:B------:R-:W2:Y:S01]  /*1b890*/  LDL R5, [R1+0x2c] ;  /* 0x00002c0001057983 */ /* 0x000ea20000100800 */
[----:B------:R-:W-:Y:S01]  /*1b8a0*/  VIADD R0, R0, 0xfffffffe ;  /* 0xfffffffe00007836 */ /* 0x000fe20000000000 */
[----:B--2---:R-:W-:-:S13]  /*1b8b0*/  ISETP.GT.AND P0, PT, R6, R5, PT ;  /* 0x000000050600720c */ /* 0x004fda0003f04270 */
[----:B------:R-:W-:Y:S05]  /*1b8c0*/  @P0 BRA `(.L_x_1623) ;  /* 0xffffffec00080947 */ /* 0x000fea000383ffff */
.L_x_1572:
[----:B------:R-:W-:Y:S05]  /*1b8d0*/  BSYNC B0 ;  /* 0x0000000000007941 */ /* 0x000fea0003800000 */
.L_x_1571:
[----:B------:R-:W3:Y:S01]  /*1b8e0*/  LDL.LU R2, [R1+0x1c] ;  /* 0x00001c0001027983 */ /* 0x000ee20000300800 */
[----:B------:R-:W1:Y:S01]  /*1b8f0*/  S2R R3, SR_TID.X ;  /* 0x0000000000037919 */ /* 0x000e620000002100 */
[----:B------:R-:W-:-:S05]  /*1b900*/  VIADD R19, R19, 0x1 ;  /* 0x0000000113137836 */ /* 0x000fca0000000000 */
[----:B------:R-:W-:-:S04]  /*1b910*/  ISETP.NE.AND P0, PT, R19, 0x2, PT ;  /* 0x000000021300780c */ /* 0x000fc80003f05270 */
[----:B------:R-:W-:Y:S01]  /*1b920*/  SEL R0, RZ, 0x1, P0 ;  /* 0x00000001ff007807 */ /* 0x000fe20000000000 */
[----:B------:R-:W-:Y:S01]  /*1b930*/  BSSY B0, `(.L_x_1624) ;  /* 0x0000013000007945 */ /* 0x000fe20003800000 */
[----:B-1----:R-:W-:-:S04]  /*1b940*/  LOP3.LUT R3, R3, 0x7f, RZ, 0xc0, !PT ;  /* 0x0000007f03037812 */ /* 0x002fc800078ec0ff */
[----:B------:R-:W-:Y:S02]  /*1b950*/  ISETP.NE.AND P1, PT, R3, RZ, PT ;  /* 0x000000ff0300720c */ /* 0x000fe40003f25270 */
[----:B---3--:R-:W-:-:S05]  /*1b960*/  LOP3.LUT R2, R2, R0, RZ, 0x3c, !PT ;  /* 0x0000000002027212 */ /* 0x008fca00078e3cff */
[----:B------:R1:W-:Y:S06]  /*1b970*/  STL [R1+0x1c], R2 ;  /* 0x00001c0201007387 */ /* 0x0003ec0000100800 */
[----:B------:R-:W-:Y:S05]  /*1b980*/  @P1 BRA `(.L_x_1625) ;  /* 0x0000000000341947 */ /* 0x000fea0003800000 */
[----:B------:R-:W3:Y:S01]  /*1b990*/  S2R R3, SR_LANEID ;  /* 0x0000000000037919 */ /* 0x000ee20000000000 */
[----:B------:R-:W-:Y:S01]  /*1b9a0*/  VOTEU.ANY UR4, UPT, PT ;  /* 0x0000000000047886 */ /* 0x000fe200038e0100 */
[----:B------:R-:W4:Y:S01]  /*1b9b0*/  LDC.64 R4, c[0x0][0xd60] ;  /* 0x00035800ff047b82 */ /* 0x000f220000000a00 */
[----:B------:R-:W3:Y:S08]  /*1b9c0*/  FLO.U32 R0, UR4 ;  /* 0x0000000400007d00 */ /* 0x000ef000080e0000 */
[----:B-1----:R-:W4:Y:S01]  /*1b9d0*/  POPC R2, UR4 ;  /* 0x0000000400027d09 */ /* 0x002f220008000000 */
[----:B---3--:R-:W-:-:S13]  /*1b9e0*/  ISETP.EQ.U32.AND P1, PT, R0, R3, PT ;  /* 0x000000030000720c */ /* 0x008fda0003f22070 */
[----:B----4-:R-:W3:Y:S01]  /*1b9f0*/  @P1 ATOMG.E.ADD.STRONG.GPU PT, R5, desc[UR60][R4.64], R2 ;  /* 0x00000002040519a8 */ /* 0x010ee200081ee1fc */
[----:B------:R-:W1:Y:S02]  /*1ba00*/  S2R R3, SR_LTMASK ;  /* 0x0000000000037919 */ /* 0x000e640000003900 */
[----:B-1----:R-:W-:-:S06]  /*1ba10*/  LOP3.LUT R3, R3, UR4, RZ, 0xc0, !PT ;  /* 0x0000000403037c12 */ /* 0x002fcc000f8ec0ff */
[----:B------:R-:W1:Y:S01]  /*1ba20*/  POPC R3, R3 ;  /* 0x0000000300037309 */ /* 0x000e620000000000 */
[----:B---3--:R-:W1:Y:S02]  /*1ba30*/  SHFL.IDX PT, R0, R5, R0, 0x1f ;  /* 0x00001f0005007589 */ /* 0x008e6400000e0000 */
[----:B-1----:R-:W-:-:S05]  /*1ba40*/  IADD3 R0, R0, UR38, R3 ;  /* 0x0000002600007c10 */ /* 0x002fca000fffe003 */
[----:B------:R3:W-:Y:S02]  /*1ba50*/  STL [R1], R0 ;  /* 0x0000000001007387 */ /* 0x0007e40000100800 */
.L_x_1625:
[----:B------:R-:W-:Y:S05]  /*1ba60*/  BSYNC B0 ;  /* 0x0000000000007941 */ /* 0x000fea0003800000 */
.L_x_1624:
[----:B------:R-:W-:-:S07]  /*1ba70*/  SEL R19, R19, RZ, P0 ;  /* 0x000000ff13137207 */ /* 0x000fce0000000000 */
.L_x_1537:
[----:B------:R-:W-:Y:S05]  /*1ba80*/  BSYNC B7 ;  /* 0x0000000000077941 */ /* 0x000fea0003800000 */
.L_x_1535:
        /* <DEDUP_REMOVED lines=9> */
[----:B-12---:R-:W1:Y:S04]  /*1bb20*/  LDS.128 R4, [R18+0x324d0] ;  /* 0x0324d00012047984 */ /* 0x006e680000000c00 */
[----:B-1----:R1:W-:Y:S04]  /*1bb30*/  STL.64 [R1], R4 ;  /* 0x0000000401007387 */ /* 0x0023e80000100a00 */
[----:B------:R1:W-:Y:S01]  /*1bb40*/  STL.64 [R1+0x8], R6 ;  /* 0x0000080601007387 */ /* 0x0003e20000100a00 */
[----:B------:R-:W-:Y:S06]  /*1bb50*/  BAR.ARV 0x4, 0x180 ;  /* 0x0106000000007b1d */ /* 0x000fec0000002000 */
[----:B------:R-:W-:Y:S05]  /*1bb60*/  BRA `(.L_x_1627) ;  /* 0x0000000c00247947 */ /* 0x000fea0003800000 */
.L_x_1626:
[----:B------:R-:W3:Y:S01]  /*1bb70*/  S2R R16, SR_TID.X ;  /* 0x0000000000107919 */ /* 0x000ee20000002100 */
[----:B------:R-:W-:Y:S01]  /*1bb80*/  UMOV UR4, 0xffffffff ;  /* 0xffffffff00047882 */ /* 0x000fe20000000000 */
[----:B---3--:R-:W-:-:S04]  /*1bb90*/  LOP3.LUT R16, R16, 0x1f, RZ, 0xc0, !PT ;  /* 0x0000001f10107812 */ /* 0x008fc800078ec0ff */
[----:B------:R-:W-:Y:S01]  /*1bba0*/  ISETP.NE.AND P0, PT, R16, 0x1f, PT ;  /* 0x0000001f1000780c */ /* 0x000fe20003f05270 */
[----:B------:R-:W-:-:S12]  /*1bbb0*/  BRA.DIV UR4, `(.L_x_1628) ;  /* 0x00000042049c7947 */ /* 0x000fd8000b800000 */
[----:B-1----:R-:W3:Y:S01]  /*1bbc0*/  LDL.LU R2, [R1] ;  /* 0x0000000001027983 */ /* 0x002ee20000300800 */
[----:B------:R-:W-:-:S03]  /*1bbd0*/  ULDC UR4, c[0x0][0xd3c] ;  /* 0x00034f0000047ab9 */ /* 0x000fc60000000800 */
[----:B------:R-:W4:Y:S01]  /*1bbe0*/  LDL R3, [R1+0xc] ;  /* 0x00000c0001037983 */ /* 0x000f220000100800 */
[----:B---3--:R-:W-:Y:S02]  /*1bbf0*/  IMAD.MOV.U32 R10, RZ, RZ, R2 ;  /* 0x000000ffff0a7224 */ /* 0x008fe400078e0002 */
[----:B----4-:R-:W-:-:S05]  /*1bc00*/  IMAD.IADD R0, R3, 0x1, R16 ;  /* 0x0000000103007824 */ /* 0x010fca00078e0210 */
[----:B------:R-:W-:-:S13]  /*1bc10*/  ISETP.GE.OR P1, PT, R0, UR4, !P0 ;  /* 0x0000000400007c0c */ /* 0x000fda000c726670 */
[----:B------:R-:W1:Y:S08]  /*1bc20*/  @!P1 LDC.64 R2, c[0x0][0xd80] ;  /* 0x00036000ff029b82 */ /* 0x000e700000000a00 */
[----:B--2---:R-:W2:Y:S01]  /*1bc30*/  @!P1 LDC.64 R6, c[0x0][0xd78] ;  /* 0x00035e00ff069b82 */ /* 0x004ea20000000a00 */
        /* <DEDUP_REMOVED lines=12> */
[----:B---3--:R-:W-:-:S02]  /*1bd00*/  @!P1 IMAD.MOV.U32 R0, RZ, RZ, R8 ;  /* 0x000000ffff009224 */ /* 0x008fc400078e0008 */
[----:B------:R-:W-:Y:S02]  /*1bd10*/  IMAD.MOV.U32 R8, RZ, RZ, RZ ;  /* 0x000000ffff087224 */ /* 0x000fe400078e00ff */
[----:B--2---:R-:W-:Y:S01]  /*1bd20*/  @!P1 IMAD.MOV.U32 R6, RZ, RZ, R2 ;  /* 0x000000ffff069224 */ /* 0x004fe200078e0002 */
        /* <DEDUP_REMOVED lines=18> */
.L_x_1776:
[----:B------:R-:W-:Y:S02]  /*1be50*/  ULDC UR4, c[0x0][0xd38] ;  /* 0x00034e0000047ab9 */ /* 0x000fe40000000800 */
[----:B------:R-:W-:-:S04]  /*1be60*/  IMAD.U32 R3, RZ, RZ, UR4 ;  /* 0x00000004ff037e24 */ /* 0x000fc8000f8e00ff */
[----:B-1----:R-:W-:-:S04]  /*1be70*/  IMAD R9, R9, R3, RZ ;  /* 0x0000000309097224 */ /* 0x002fc800078e02ff */
[----:B------:R-:W-:-:S05]  /*1be80*/  IMAD.IADD R4, R4, 0x1, R9 ;  /* 0x0000000104047824 */ /* 0x000fca00078e0209 */
[----:B------:R-:W-:-:S13]  /*1be90*/  ISETP.GT.AND P6, PT, R4, R5, PT ;  /* 0x000000050400720c */ /* 0x000fda0003fc4270 */
[----:B------:R-:W-:Y:S05]  /*1bea0*/  @P6 BRA `(.L_x_1629) ;  /* 0x0000000000ac6947 */ /* 0x000fea0003800000 */
.L_x_1632:
        /* <DEDUP_REMOVED lines=8> */
[----:B------:R-:W-:-:S05]  /*1bf30*/  IMAD.IADD R6, R2, 0x1, R3 ;  /* 0x0000000102067824 */ /* 0x000fca00078e0203 */
[----:B------:R-:W-:Y:S01]  /*1bf40*/  ISETP.GE.OR P6, PT, R6, R0, !P0 ;  /* 0x000000000600720c */ /* 0x000fe200047c6670 */
[----:B------:R-:W-:-:S12]  /*1bf50*/  IMAD.MOV.U32 R0, RZ, RZ, RZ ;  /* 0x000000ffff007224 */ /* 0x000fd800078e00ff */
        /* <DEDUP_REMOVED lines=26> */
.L_x_1784:
[----:B------:R-:W-:Y:S02]  /*1c100*/  ULDC UR4, c[0x0][0xd38] ;  /* 0x00034e0000047ab9 */ /* 0x000fe40000000800 */
[----:B------:R-:W-:-:S04]  /*1c110*/  IMAD.U32 R3, RZ, RZ, UR4 ;  /* 0x00000004ff037e24 */ /* 0x000fc8000f8e00ff */
[----:B-1----:R-:W-:-:S04]  /*1c120*/  IMAD R9, R9, R3, RZ ;  /* 0x0000000309097224 */ /* 0x002fc800078e02ff */
[----:B------:R-:W-:-:S05]  /*1c130*/  IMAD.IADD R4, R9, 0x1, R4 ;  /* 0x0000000109047824 */ /* 0x000fca00078e0204 */
[----:B------:R-:W-:-:S13]  /*1c140*/  ISETP.GT.AND P6, PT, R4, R5, PT ;  /* 0x000000050400720c */ /* 0x000fda0003fc4270 */
[----:B------:R-:W-:Y:S05]  /*1c150*/  @!P6 BRA `(.L_x_1632) ;  /* 0xfffffffc0054e947 */ /* 0x000fea000383ffff */
.L_x_1629:
        /* <DEDUP_REMOVED lines=9> */
.L_x_1789:
[----:B------:R-:W-:-:S13]  /*1c1f0*/  ISETP.NE.AND P0, PT, R4, RZ, PT ;  /* 0x000000ff0400720c */ /* 0x000fda0003f05270 */
[----:B------:R-:W-:Y:S05]  /*1c200*/  @!P0 BRA `(.L_x_1634) ;  /* 0x0000000000148947 */ /* 0x000fea0003800000 */
[----:B------:R-:W-:Y:S01]  /*1c210*/  UMOV UR4, 0xffffffff ;  /* 0xffffffff00047882 */ /* 0x000fe20000000000 */
[----:B------:R-:W-:Y:S02]  /*1c220*/  VIADD R12, R2, 0xffffffff ;  /* 0xffffffff020c7836 */ /* 0x000fe40000000000 */
[----:B------:R-:W-:Y:S05]  /*1c230*/  BRA.DIV UR4, `(.L_x_1635) ;  /* 0x0000004604907947 */ /* 0x000fea000b800000 */
[----:B0-----:R0:W4:Y:S02]  /*1c240*/  SHFL.IDX PT, R7, R7, R12, 0x1f ;  /* 0x00001f0c07077589 */ /* 0x00112400000e0000 */
.L_x_1792:
[----:B----4-:R-:W-:-:S07]  /*1c250*/  IMAD.MOV.U32 R8, RZ, RZ, R7 ;  /* 0x000000ffff087224 */ /* 0x010fce00078e0007 */
.L_x_1634:
[----:B0-----:R-:W4:Y:S01]  /*1c260*/  LDL.LU R7, [R1+0xc] ;  /* 0x00000c0001077983 */ /* 0x001f220000300800 */
[----:B--2---:R-:W-:Y:S01]  /*1c270*/  IABS R4, R0 ;  /* 0x0000000000047213 */ /* 0x004fe20000000000 */
[----:B------:R-:W-:Y:S02]  /*1c280*/  IMAD R10, R8, R3, R9 ;  /* 0x00000003080a7224 */ /* 0x000fe400078e0209 */
[----:B------:R-:W-:Y:S01]  /*1c290*/  IMAD.MOV.U32 R8, RZ, RZ, RZ ;  /* 0x000000ffff087224 */ /* 0x000fe200078e00ff */
[----:B------:R-:W0:Y:S02]  /*1c2a0*/  I2F.RP R3, R4 ;  /* 0x0000000400037306 */ /* 0x000e240000209400 */
[----:B------:R4:W-:Y:S06]  /*1c2b0*/  STL [R1], R10 ;  /* 0x0000000a01007387 */ /* 0x0009ec0000100800 */
[----:B0-----:R-:W0:Y:S02]  /*1c2c0*/  MUFU.RCP R3, R3 ;  /* 0x0000000300037308 */ /* 0x001e240000001000 */
[----:B0-----:R-:W-:-:S06]  /*1c2d0*/  VIADD R3, R3, 0xffffffe ;  /* 0x0ffffffe03037836 */ /* 0x001fcc0000000000 */
[----:B------:R-:W0:Y:S02]  /*1c2e0*/  F2I.FTZ.U32.TRUNC.NTZ R9, R3 ;  /* 0x0000000300097305 */ /* 0x000e24000021f000 */
[----:B0-----:R-:W-:-:S04]  /*1c2f0*/  IMAD.MOV R3, RZ, RZ, -R9 ;  /* 0x000000ffff037224 */ /* 0x001fc800078e0a09 */
[----:B------:R-:W-:-:S04]  /*1c300*/  IMAD R3, R3, R4, RZ ;  /* 0x0000000403037224 */ /* 0x000fc800078e02ff */
[----:B------:R-:W-:-:S04]  /*1c310*/  IMAD.HI.U32 R8, R9, R3, R8 ;  /* 0x0000000309087227 */ /* 0x000fc800078e0008 */
[----:B------:R-:W-:-:S05]  /*1c320*/  IMAD.IADD R3, R5, 0x1, -R10 ;  /* 0x0000000105037824 */ /* 0x000fca00078e0a0a */
[----:B------:R-:W-:-:S05]  /*1c330*/  IABS R5, R3 ;  /* 0x0000000300057213 */ /* 0x000fca0000000000 */
[----:B------:R-:W-:-:S04]  /*1c340*/  IMAD.HI.U32 R8, R8, R5, RZ ;  /* 0x0000000508087227 */ /* 0x000fc800078e00ff */
[----:B----4-:R-:W-:Y:S01]  /*1c350*/  IMAD.MOV.U32 R10, RZ, RZ, R7 ;  /* 0x000000ffff0a7224 */ /* 0x010fe200078e0007 */
[----:B------:R-:W-:-:S03]  /*1c360*/  IABS R7, R0 ;  /* 0x0000000000077213 */ /* 0x000fc60000000000 */
[----:B------:R-:W-:Y:S02]  /*1c370*/  IMAD.IADD R10, R2, 0x1, R10 ;  /* 0x00000001020a7824 */ /* 0x000fe400078e020a */
[----:B------:R-:W-:-:S04]  /*1c380*/  IMAD.MOV R7, RZ, RZ, -R7 ;  /* 0x000000ffff077224 */ /* 0x000fc800078e0a07 */
[----:B------:R-:W-:Y:S01]  /*1c390*/  IMAD R5, R8, R7, R5 ;  /* 0x0000000708057224 */ /* 0x000fe200078e0205 */
[----:B---3--:R-:W-:-:S04]  /*1c3a0*/  IABS R7, R6 ;  /* 0x0000000600077213 */ /* 0x008fc80000000000 */
[----:B------:R-:W-:-:S13]  /*1c3b0*/  ISETP.GT.U32.AND P1, PT, R4, R5, PT ;  /* 0x000000050400720c */ /* 0x000fda0003f24070 */
[----:B------:R-:W-:Y:S02]  /*1c3c0*/  @!P1 IMAD.IADD R5, R5, 0x1, -R4 ;  /* 0x0000000105059824 */ /* 0x000fe400078e0a04 */
[----:B------:R-:W-:Y:S01]  /*1c3d0*/  @!P1 VIADD R8, R8, 0x1 ;  /* 0x0000000108089836 */ /* 0x000fe20000000000 */
[----:B------:R-:W-:Y:S02]  /*1c3e0*/  ISETP.NE.AND P1, PT, R0, RZ, PT ;  /* 0x000000ff0000720c */ /* 0x000fe40003f25270 */
[----:B------:R-:W-:Y:S02]  /*1c3f0*/  ISETP.GE.U32.AND P0, PT, R5, R4, PT ;  /* 0x000000040500720c */ /* 0x000fe40003f06070 */
[----:B------:R-:W0:Y:S11]  /*1c400*/  I2F.RP R4, R7 ;  /* 0x0000000700047306 */ /* 0x000e360000209400 */
[----:B------:R-:W-:Y:S01]  /*1c410*/  @P0 VIADD R8, R8, 0x1 ;  /* 0x0000000108080836 */ /* 0x000fe20000000000 */
[----:B0-----:R-:W0:Y:S02]  /*1c420*/  MUFU.RCP R4, R4 ;  /* 0x0000000400047308 */ /* 0x001e240000001000 */
[----:B0-----:R-:W-:-:S06]  /*1c430*/  VIADD R4, R4, 0xffffffe ;  /* 0x0ffffffe04047836 */ /* 0x001fcc0000000000 */
[----:B------:R-:W0:Y:S02]  /*1c440*/  F2I.FTZ.U32.TRUNC.NTZ R5, R4 ;  /* 0x0000000400057305 */ /* 0x000e24000021f000 */
[----:B0-----:R-:W-:-:S05]  /*1c450*/  IADD3 R4, RZ, -R5, RZ ;  /* 0x80000005ff047210 */ /* 0x001fca0007ffe0ff */
        /* <DEDUP_REMOVED lines=13> */
[----:B-1----:R-:W-:-:S03]  /*1c530*/  IMAD.IADD R2, R3, 0x1, -R0 ;  /* 0x0000000103027824 */ /* 0x002fc600078e0a00 */
        /* <DEDUP_REMOVED lines=12> */
[----:B------:R-:W-:-:S04]  /*1c600*/  IMAD R5, R6, R5, R8 ;  /* 0x0000000506057224 */ /* 0x000fc800078e0208 */
[----:B------:R-:W-:-:S05]  /*1c610*/  IMAD R0, R5, 0x10000, R4 ;  /* 0x0001000005007824 */ /* 0x000fca00078e0204 */
[----:B------:R0:W-:Y:S04]  /*1c620*/  STL [R1+0x8], R0 ;  /* 0x0000080001007387 */ /* 0x0001e80000100800 */
[----:B------:R0:W-:Y:S04]  /*1c630*/  STL [R1+0xc], R10 ;  /* 0x00000c0a01007387 */ /* 0x0001e80000100800 */
[----:B------:R0:W-:Y:S01]  /*1c640*/  STL [R1+0x4], R2 ;  /* 0x0000040201007387 */ /* 0x0001e20000100800 */
[----:B------:R-:W-:Y:S05]  /*1c650*/  BRA `(.L_x_1636) ;  /* 0x0000000000287947 */ /* 0x000fea0003800000 */
.L_x_1630:
        /* <DEDUP_REMOVED lines=10> */
.L_x_1636:
[----:B01----:R-:W2:Y:S04]  /*1c700*/  LDL R2, [R1+0xc] ;  /* 0x00000c0001027983 */ /* 0x003ea80000100800 */
[----:B------:R-:W3:Y:S04]  /*1c710*/  LDL R3, [R1+0x8] ;  /* 0x0000080001037983 */ /* 0x000ee80000100800 */
[----:B------:R-:W4:Y:S04]  /*1c720*/  LDL R5, [R1+0x4] ;  /* 0x0000040001057983 */ /* 0x000f280000100800 */
[----:B------:R-:W4:Y:S01]  /*1c730*/  LDL R4, [R1] ;  /* 0x0000000001047983 */ /* 0x000f220000100800 */
        /* <DEDUP_REMOVED lines=12> */
.L_x_1627:
[----:B------:R-:W3:Y:S01]  /*1c800*/  LDL R0, [R1+0xc] ;  /* 0x00000c0001007983 */ /* 0x000ee20000100800 */
[----:B------:R-:W-:Y:S02]  /*1c810*/  ULDC UR4, c[0x0][0xd3c] ;  /* 0x00034f0000047ab9 */ /* 0x000fe40000000800 */
[----:B---3--:R-:W-:-:S13]  /*1c820*/  ISETP.GE.AND P0, PT, R0, UR4, PT ;  /* 0x0000000400007c0c */ /* 0x008fda000bf06270 */
[----:B------:R-:W-:Y:S05]  /*1c830*/  @!P0 BRA `(.L_x_1637) ;  /* 0xffffff8400d88947 */ /* 0x000fea000383ffff */
[----:B------:R-:W-:Y:S05]  /*1c840*/  BSYNC B8 ;  /* 0x0000000000087941 */ /* 0x000fea0003800000 */
.L_x_1489:
[----:B--2---:R-:W2:Y:S01]  /*1c850*/  LDL.LU R0, [R1+0x80] ;  /* 0x0000800001007983 */ /* 0x004ea20000300800 */
[----:B------:R-:W-:Y:S01]  /*1c860*/  BSSY B0, `(.L_x_1638) ;  /* 0x000000b000007945 */ /* 0x000fe20003800000 */
[----:B-1----:R-:W1:Y:S01]  /*1c870*/  S2R R5, SR_CgaCtaId ;  /* 0x0000000000057919 */ /* 0x002e620000008800 */
[----:B--2---:R-:W-:-:S05]  /*1c880*/  VIADD R0, R0, 0x1 ;  /* 0x0000000100007836 */ /* 0x004fca0000000000 */
        /* <DEDUP_REMOVED lines=8> */
.L_x_1793:
[----:B------:R-:W-:Y:S05]  /*1c910*/  BSYNC B0 ;  /* 0x0000000000007941 */ /* 0x000fea0003800000 */
.L_x_1638:
[----:B------:R-:W-:-:S03]  /*1c920*/  UMOV UR4, 0xffffffff ;  /* 0xffffffff00047882 */ /* 0x000fc60000000000 */
[----:B------:R-:W-:Y:S05]  /*1c930*/  BRA.DIV UR4, `(.L_x_1640) ;  /* 0x00000042040c7947 */ /* 0x000fea000b800000 */
[----:B------:R-:W1:Y:S02]  /*1c940*/  S2R R2, SR_TID.X ;  /* 0x0000000000027919 */ /* 0x000e640000002100 */
[----:B-1----:R-:W-:-:S04]  /*1c950*/  SHF.R.U32.HI R2, RZ, 0x5, R2 ;  /* 0x00000005ff027819 */ /* 0x002fc80000011602 */
[----:B------:R-:W-:-:S05]  /*1c960*/  LOP3.LUT R2, R2, 0x3, RZ, 0xc0, !PT ;  /* 0x0000000302027812 */ /* 0x000fca00078ec0ff */
[----:B------:R1:W2:Y:S02]  /*1c970*/  SHFL.IDX PT, R14, R2, RZ, 0x1f ;  /* 0x00001fff020e7589 */ /* 0x0002a400000e0000 */
.L_x_1796:
[----:B--2---:R-:W-:-:S13]  /*1c980*/  ISETP.NE.AND P0, PT, R14, RZ, PT ;  /* 0x000000ff0e00720c */ /* 0x004fda0003f05270 */
[----:B------:R-:W-:Y:S05]  /*1c990*/  @P0 BRA `(.L_x_1333) ;  /* 0x0000000000940947 */ /* 0x000fea0003800000 */
[----:B------:R-:W-:-:S03]  /*1c9a0*/  UMOV UR4, 0xffffffff ;  /* 0xffffffff00047882 */ /* 0x000fc60000000000 */
[----:B------:R-:W-:Y:S05]  /*1c9b0*/  BRA.DIV UR4, `(.L_x_1641) ;  /* 0x0000004204207947 */ /* 0x000fea000b800000 */
[----:B------:R-:W-:-:S13]  /*1c9c0*/  ELECT P6, URZ, PT ;  /* 0x00000000003f782f */ /* 0x000fda00038c0000 */
.L_x_1799:
[----:B------:R-:W-:Y:S05]  /*1c9d0*/  @!P6 BRA `(.L_x_1333) ;  /* 0x000000000084e947 */ /* 0x000fea0003800000 */
[----:B-1----:R-:W2:Y:S02]  /*1c9e0*/  LDL R2, [R1+0xa0] ;  /* 0x0000a00001027983 */ /* 0x002ea40000100800 */
[----:B--2---:R-:W-:-:S13]  /*1c9f0*/  R2UR UR4, R2 ;  /* 0x00000000020472ca */ /* 0x004fda00000e0000 */
[----:B------:R-:W-:-:S06]  /*1ca00*/  ULOP3.LUT UR4, UR4, 0x2, URZ, 0xfc, !UPT ;  /* 0x0000000204047892 */ /* 0x000fcc000f8efc3f */
[----:B------:R-:W-:-:S05]  /*1ca10*/  IMAD.U32 R2, RZ, RZ, UR4 ;  /* 0x00000004ff027e24 */ /* 0x000fca000f8e00ff */
[----:B------:R-:W-:-:S13]  /*1ca20*/  ISETP.NE.AND P2, PT, R2, 0x3, PT ;  /* 0x000000030200780c */ /* 0x000fda0003f45270 */
[----:B------:R-:W-:Y:S05]  /*1ca30*/  @!P2 BRA `(.L_x_1642) ;  /* 0x000000000004a947 */ /* 0x000fea0003800000 */
[----:B------:R-:W-:Y:S01]  /*1ca40*/  BPT.TRAP 0x1 ;  /* 0x000000040000795c */ /* 0x000fe20000300000 */
.L_x_1642:
        /* <DEDUP_REMOVED lines=13> */
.L_x_1800:
[----:B------:R-:W1:Y:S02]  /*1cb20*/  SYNCS.PHASECHK.TRANS64.TRYWAIT P0, [R7+URZ], R2 ;  /* 0x00000002070075a7 */ /* 0x000e64000800017f */
[----:B-1----:R-:W-:Y:S05]  /*1cb30*/  @!P0 BRA `(.L_x_1644) ;  /* 0x0000003c00f48947 */ /* 0x002fea0003800000 */
.L_x_1801:
[----:B------:R-:W-:Y:S05]  /*1cb40*/  @!P2 BRA `(.L_x_1645) ;  /* 0x000000000004a947 */ /* 0x000fea0003800000 */
[----:B------:R-:W-:Y:S01]  /*1cb50*/  BPT.TRAP 0x1 ;  /* 0x000000040000795c */ /* 0x000fe20000300000 */
.L_x_1645:
[----:B------:R-:W-:-:S04]  /*1cb60*/  VIADD R0, R0, 0x32460 ;  /* 0x0003246000007836 */ /* 0x000fc80000000000 */
[----:B------:R-:W-:-:S04]  /*1cb70*/  IMAD R4, R19, 0x8, R0 ;  /* 0x0000000813047824 */ /* 0x000fc800078e0200 */
[----:B------:R-:W2:Y:S02]  /*1cb80*/  SYNCS.PHASECHK.TRANS64.TRYWAIT P0, [R4+URZ], R5 ;  /* 0x00000005040075a7 */ /* 0x000ea4000800017f */
[----:B--2---:R-:W-:Y:S05]  /*1cb90*/  @!P0 BRA `(.L_x_1646) ;  /* 0x0000003c00f08947 */ /* 0x004fea0003800000 */
.L_x_1802:
[----:B------:R-:W-:-:S07]  /*1cba0*/  IMAD R3, R3, 0x8, R0 ;  /* 0x0000000803037824 */ /* 0x000fce00078e0200 */
.L_x_1647:
[----:B---3--:R3:W4:Y:S02]  /*1cbb0*/  SYNCS.PHASECHK.TRANS64.TRYWAIT P0, [R3+URZ], R2 ;  /* 0x00000002030075a7 */ /* 0x008724000800017f */
[----:B----4-:R-:W-:Y:S05]  /*1cbc0*/  @!P0 NANOSLEEP.SYNCS 0x989680 ;  /* 0x009896800000895d */ /* 0x010fea0003900000 */
[----:B------:R-:W4:Y:S02]  /*1cbd0*/  @!P0 SYNCS.PHASECHK.TRANS64 P0, [R3+URZ], R2 ;  /* 0x00000002030085a7 */ /* 0x000f24000800007f */
[----:B----4-:R-:W-:Y:S05]  /*1cbe0*/  @!P0 BRA `(.L_x_1647) ;  /* 0xfffffffc00f08947 */ /* 0x010fea000383ffff */
.L_x_1333:
[----:B------:R-:W-:Y:S05]  /*1cbf0*/  BSYNC B9 ;  /* 0x0000000000097941 */ /* 0x000fea0003800000 */
.L_x_1330:
[----:B------:R-:W-:Y:S05]  /*1cc00*/  EXIT ;  /* 0x000000000000794d */ /* 0x000fea0003800000 */
.L_x_1353:
[----:B0-----:R0:W1:Y:S02]  /*1cc10*/  SYNCS.PHASECHK.TRANS64.TRYWAIT P6, [R97+URZ+0x32490], R109 ;  /* 0x0324906d610075a7 */ /* 0x00106400080c017f */
[----:B-1----:R-:W-:Y:S05]  /*1cc20*/  @!P6 NANOSLEEP.SYNCS 0x989680 ;  /* 0x009896800000e95d */ /* 0x002fea0003900000 */
[----:B------:R-:W1:Y:S02]  /*1cc30*/  @!P6 SYNCS.PHASECHK.TRANS64 P6, [R97+URZ+0x32490], R109 ;  /* 0x0324906d6100e5a7 */ /* 0x000e6400080c007f */
[----:B-1----:R-:W-:Y:S05]  /*1cc40*/  @!P6 BRA `(.L_x_1353) ;  /* 0xfffffffc00f0e947 */ /* 0x002fea000383ffff */
[----:B------:R-:W-:Y:S05]  /*1cc50*/  BRA `(.L_x_1648) ;  /* 0xfffffe6400747947 */ /* 0x000fea000383ffff */
.L_x_1371:
[----:B0-----:R0:W1:Y:S02]  /*1cc60*/  SYNCS.PHASECHK.TRANS64.TRYWAIT P5, [R97+URZ+0x32490], R109 ;  /* 0x0324906d610075a7 */ /* 0x00106400080a017f */
[----:B-1----:R-:W-:Y:S05]  /*1cc70*/  @!P5 NANOSLEEP.SYNCS 0x989680 ;  /* 0x009896800000d95d */ /* 0x002fea0003900000 */
[----:B------:R-:W1:Y:S02]  /*1cc80*/  @!P5 SYNCS.PHASECHK.TRANS64 P5, [R97+URZ+0x32490], R109 ;  /* 0x0324906d6100d5a7 */ /* 0x000e6400080a007f */
[----:B-1----:R-:W-:Y:S05]  /*1cc90*/  @!P5 BRA `(.L_x_1371) ;  /* 0xfffffffc00f0d947 */ /* 0x002fea000383ffff */
[----:B------:R-:W-:Y:S05]  /*1cca0*/  BRA `(.L_x_1649) ;  /* 0xfffffe7400d07947 */ /* 0x000fea000383ffff */
.L_x_1380:
[----:B0-----:R0:W1:Y:S02]  /*1ccb0*/  SYNCS.PHASECHK.TRANS64.TRYWAIT P4, [R97+URZ+0x32490], R109 ;  /* 0x0324906d610075a7 */ /* 0x001064000808017f */
[----:B-1----:R-:W-:Y:S05]  /*1ccc0*/  @!P4 NANOSLEEP.SYNCS 0x989680 ;  /* 0x009896800000c95d */ /* 0x002fea0003900000 */
[----:B------:R-:W1:Y:S02]  /*1ccd0*/  @!P4 SYNCS.PHASECHK.TRANS64 P4, [R97+URZ+0x32490], R109 ;  /* 0x0324906d6100c5a7 */ /* 0x000e64000808007f */
[----:B-1----:R-:W-:Y:S05]  /*1cce0*/  @!P4 BRA `(.L_x_1380) ;  /* 0xfffffffc00f0c947 */ /* 0x002fea000383ffff */
[----:B------:R-:W-:Y:S05]  /*1ccf0*/  BRA `(.L_x_1650) ;  /* 0xfffffe8400d47947 */ /* 0x000fea000383ffff */
.L_x_1386:
[----:B--2---:R2:W3:Y:S02]  /*1cd00*/  SYNCS.PHASECHK.TRANS64.TRYWAIT P3, [R97+URZ+0x324b0], R109 ;  /* 0x0324b06d610075a7 */ /* 0x0044e4000806017f */
[----:B---3--:R-:W-:Y:S05]  /*1cd10*/  @!P3 NANOSLEEP.SYNCS 0x989680 ;  /* 0x009896800000b95d */ /* 0x008fea0003900000 */
[----:B------:R-:W3:Y:S02]  /*1cd20*/  @!P3 SYNCS.PHASECHK.TRANS64 P3, [R97+URZ+0x324b0], R109 ;  /* 0x0324b06d6100b5a7 */ /* 0x000ee4000806007f */
[----:B---3--:R-:W-:Y:S05]  /*1cd30*/  @!P3 BRA `(.L_x_1386) ;  /* 0xfffffffc00f0b947 */ /* 0x008fea000383ffff */
[----:B------:R-:W-:Y:S05]  /*1cd40*/  BRA `(.L_x_1651) ;  /* 0xfffffe8800647947 */ /* 0x000fea000383ffff */
.L_x_1396:
[----:B------:R-:W-:Y:S01]  /*1cd50*/  BSSY B0, `(.L_x_1652) ;  /* 0x0000007000007945 */ /* 0x000fe20003800000 */
[----:B------:R-:W-:Y:S02]  /*1cd60*/  IMAD.MOV.U32 R12, RZ, RZ, RZ ;  /* 0x000000ffff0c7224 */ /* 0x000fe400078e00ff */
[----:B------:R-:W-:Y:S02]  /*1cd70*/  IMAD.MOV.U32 R11, RZ, RZ, 0x1f ;  /* 0x0000001fff0b7424 */ /* 0x000fe400078e00ff */
[----:B------:R-:W-:-:S07]  /*1cd80*/  IMAD.MOV.U32 R15, RZ, RZ, -0x1 ;  /* 0xffffffffff0f7424 */ /* 0x000fce00078e00ff */
[----:B-----5:R-:W-:Y:S05]  /*1cd90*/  WARPSYNC.COLLECTIVE R15, `(.L_x_1653) ;  /* 0x000000000f087348 */ /* 0x020fea0003c00000 */
[----:B------:R0:W1:Y:S02]  /*1cda0*/  SHFL.IDX P6, R14, R13, R12, R11 ;  /* 0x0000000c0d0e7389 */ /* 0x00006400000c000b */
[----:B01---5:R-:W-:Y:S01]  /*1cdb0*/  ENDCOLLECTIVE ;  /* 0x000000000000791b */ /* 0x023fe20003800000 */
.L_x_1653:
[----:B------:R-:W-:Y:S05]  /*1cdc0*/  BSYNC B0 ;  /* 0x0000000000007941 */ /* 0x000fea0003800000 */
.L_x_1652:
[----:B------:R-:W-:Y:S05]  /*1cdd0*/  BRA `(.L_x_1654) ;  /* 0xfffffe9400ac7947 */ /* 0x000fea000383ffff */
.L_x_1408:
        /* <DEDUP_REMOVED lines=8> */
.L_x_1656:
[----:B------:R-:W-:Y:S05]  /*1ce60*/  BSYNC B1 ;  /* 0x0000000000017941 */ /* 0x000fea0003800000 */
.L_x_1655:
        /* <DEDUP_REMOVED lines=8> */
.L_x_1657:
[----:B------:R-:W-:Y:S02]  /*1cef0*/  IMAD.MOV.U32 R13, RZ, RZ, R24 ;  /* 0x000000ffff0d7224 */ /* 0x000fe400078e0018 */
[----:B------:R-:W-:-:S07]  /*1cf00*/  IMAD.MOV.U32 R21, RZ, RZ, R14 ;  /* 0x000000ffff157224 */ /* 0x000fce00078e000e */
[----:B------:R-:W-:Y:S05]  /*1cf10*/  WARPSYNC.COLLECTIVE R15, `(.L_x_1658) ;  /* 0x000000000f087348 */ /* 0x000fea0003c00000 */
[----:B------:R0:W1:Y:S02]  /*1cf20*/  SHFL.IDX P6, R14, R13, R12, R11 ;  /* 0x0000000c0d0e7389 */ /* 0x00006400000c000b */
[----:B01----:R-:W-:Y:S01]  /*1cf30*/  ENDCOLLECTIVE ;  /* 0x000000000000791b */ /* 0x003fe20003800000 */
.L_x_1658:
[----:B------:R-:W-:Y:S02]  /*1cf40*/  IMAD.MOV.U32 R13, RZ, RZ, R27 ;  /* 0x000000ffff0d7224 */ /* 0x000fe400078e001b */
[----:B------:R-:W-:-:S07]  /*1cf50*/  IMAD.MOV.U32 R24, RZ, RZ, R14 ;  /* 0x000000ffff187224 */ /* 0x000fce00078e000e */
[----:B------:R-:W-:Y:S05]  /*1cf60*/  WARPSYNC.COLLECTIVE R15, `(.L_x_1659) ;  /* 0x000000000f087348 */ /* 0x000fea0003c00000 */
[----:B------:R0:W1:Y:S02]  /*1cf70*/  SHFL.IDX P6, R14, R13, R12, R11 ;  /* 0x0000000c0d0e7389 */ /* 0x00006400000c000b */
[----:B01----:R-:W-:Y:S01]  /*1cf80*/  ENDCOLLECTIVE ;  /* 0x000000000000791b */ /* 0x003fe20003800000 */
.L_x_1659:
[----:B------:R-:W-:Y:S01]  /*1cf90*/  IMAD.MOV.U32 R27, RZ, RZ, R14 ;  /* 0x000000ffff1b7224 */ /* 0x000fe200078e000e */
[----:B------:R-:W-:Y:S06]  /*1cfa0*/  BRA `(.L_x_1660) ;  /* 0xfffffe9800c07947 */ /* 0x000fec000383ffff */
.L_x_1412:
[----:B0-----:R0:W1:Y:S02]  /*1cfb0*/  SYNCS.PHASECHK.TRANS64.TRYWAIT P0, [R18+URZ+0x32400], R29 ;  /* 0x0324001d120075a7 */ /* 0x001064000800017f */
[----:B-1----:R-:W-:Y:S05]  /*1cfc0*/  @!P0 NANOSLEEP.SYNCS 0x989680 ;  /* 0x009896800000895d */ /* 0x002fea0003900000 */
[----:B------:R-:W1:Y:S02]  /*1cfd0*/  @!P0 SYNCS.PHASECHK.TRANS64 P0, [R18+URZ+0x32400], R29 ;  /* 0x0324001d120085a7 */ /* 0x000e64000800007f */
[----:B-1----:R-:W-:Y:S05]  /*1cfe0*/  @!P0 BRA `(.L_x_1412) ;  /* 0xfffffffc00f08947 */ /* 0x002fea000383ffff */
[----:B------:R-:W-:Y:S05]  /*1cff0*/  BRA `(.L_x_1661) ;  /* 0xfffffe9c00e47947 */ /* 0x000fea000383ffff */
.L_x_1420:
        /* <DEDUP_REMOVED lines=8> */
.L_x_1663:
[----:B------:R-:W-:Y:S05]  /*1d080*/  BSYNC B1 ;  /* 0x0000000000017941 */ /* 0x000fea0003800000 */
.L_x_1662:
        /* <DEDUP_REMOVED lines=8> */
.L_x_1664:
[----:B------:R-:W-:Y:S02]  /*1d110*/  IMAD.MOV.U32 R13, RZ, RZ, R24 ;  /* 0x000000ffff0d7224 */ /* 0x000fe400078e0018 */
[----:B------:R-:W-:-:S07]  /*1d120*/  IMAD.MOV.U32 R20, RZ, RZ, R14 ;  /* 0x000000ffff147224 */ /* 0x000fce00078e000e */
[----:B------:R-:W-:Y:S05]  /*1d130*/  WARPSYNC.COLLECTIVE R15, `(.L_x_1665) ;  /* 0x000000000f087348 */ /* 0x000fea0003c00000 */
[----:B------:R0:W1:Y:S02]  /*1d140*/  SHFL.IDX P6, R14, R13, R12, R11 ;  /* 0x0000000c0d0e7389 */ /* 0x00006400000c000b */
[----:B01----:R-:W-:Y:S01]  /*1d150*/  ENDCOLLECTIVE ;  /* 0x000000000000791b */ /* 0x003fe20003800000 */
.L_x_1665:
[----:B------:R-:W-:Y:S01]  /*1d160*/  IMAD.MOV.U32 R13, RZ, RZ, R27 ;  /* 0x000000ffff0d7224 */ /* 0x000fe200078e001b */
[----:B------:R-:W-:-:S07]  /*1d170*/  MOV R21, R14 ;  /* 0x0000000e00157202 */ /* 0x000fce0000000f00 */
[----:B------:R-:W-:Y:S05]  /*1d180*/  WARPSYNC.COLLECTIVE R15, `(.L_x_1666) ;  /* 0x000000000f087348 */ /* 0x000fea0003c00000 */
[----:B------:R0:W1:Y:S02]  /*1d190*/  SHFL.IDX P6, R14, R13, R12, R11 ;  /* 0x0000000c0d0e7389 */ /* 0x00006400000c000b */
[----:B01----:R-:W-:Y:S01]  /*1d1a0*/  ENDCOLLECTIVE ;  /* 0x000000000000791b */ /* 0x003fe20003800000 */
.L_x_1666:
[----:B------:R-:W-:Y:S05]  /*1d1b0*/  BRA `(.L_x_1667) ;  /* 0xfffffea800447947 */ /* 0x000fea000383ffff */
.L_x_1424:
[----:B0-----:R0:W1:Y:S02]  /*1d1c0*/  SYNCS.PHASECHK.TRANS64.TRYWAIT P1, [R18+URZ+0x32400], R27 ;  /* 0x0324001b120075a7 */ /* 0x001064000802017f */
[----:B-1----:R-:W-:Y:S05]  /*1d1d0*/  @!P1 NANOSLEEP.SYNCS 0x989680 ;  /* 0x009896800000995d */ /* 0x002fea0003900000 */
[----:B------:R-:W1:Y:S02]  /*1d1e0*/  @!P1 SYNCS.PHASECHK.TRANS64 P1, [R18+URZ+0x32400], R27 ;  /* 0x0324001b120095a7 */ /* 0x000e64000802007f */
[----:B-1----:R-:W-:Y:S05]  /*1d1f0*/  @!P1 BRA `(.L_x_1424) ;  /* 0xfffffffc00f09947 */ /* 0x002fea000383ffff */
[----:B------:R-:W-:Y:S05]  /*1d200*/  BRA `(.L_x_1668) ;  /* 0xfffffeac00247947 */ /* 0x000fea000383ffff */
.L_x_1430:
[----:B-1----:R1:W2:Y:S02]  /*1d210*/  SYNCS.PHASECHK.TRANS64.TRYWAIT P1, [R0+URZ+0x32430], R11 ;  /* 0x0324300b000075a7 */ /* 0x0022a4000802017f */
[----:B--2---:R-:W-:Y:S05]  /*1d220*/  @!P1 NANOSLEEP.SYNCS 0x989680 ;  /* 0x009896800000995d */ /* 0x004fea0003900000 */
[----:B------:R-:W2:Y:S02]  /*1d230*/  @!P1 SYNCS.PHASECHK.TRANS64 P1, [R0+URZ+0x32430], R11 ;  /* 0x0324300b000095a7 */ /* 0x000ea4000802007f */
[----:B--2---:R-:W-:Y:S05]  /*1d240*/  @!P1 BRA `(.L_x_1430) ;  /* 0xfffffffc00f09947 */ /* 0x004fea000383ffff */
[----:B------:R-:W-:Y:S05]  /*1d250*/  BRA `(.L_x_1429) ;  /* 0xfffffeb8004c7947 */ /* 0x000fea000383ffff */
.L_x_1432:
[----:B--2---:R2:W3:Y:S02]  /*1d260*/  SYNCS.PHASECHK.TRANS64.TRYWAIT P1, [R18+URZ+0x32410], R3 ;  /* 0x03241003120075a7 */ /* 0x0044e4000802017f */
[----:B---3--:R-:W-:Y:S05]  /*1d270*/  @!P1 NANOSLEEP.SYNCS 0x989680 ;  /* 0x009896800000995d */ /* 0x008fea0003900000 */
[----:B------:R-:W3:Y:S02]  /*1d280*/  @!P1 SYNCS.PHASECHK.TRANS64 P1, [R18+URZ+0x32410], R3 ;  /* 0x03241003120095a7 */ /* 0x000ee4000802007f */
[----:B---3--:R-:W-:Y:S05]  /*1d290*/  @!P1 BRA `(.L_x_1432) ;  /* 0xfffffffc00f09947 */ /* 0x008fea000383ffff */
[----:B------:R-:W-:Y:S05]  /*1d2a0*/  BRA `(.L_x_1669) ;  /* 0xfffffeb800f47947 */ /* 0x000fea000383ffff */
.L_x_1437:
[----:B--2---:R2:W4:Y:S02]  /*1d2b0*/  SYNCS.PHASECHK.TRANS64.TRYWAIT P2, [R0+URZ+0x32450], R11 ;  /* 0x0324500b000075a7 */ /* 0x004524000804017f */
[----:B----4-:R-:W-:Y:S05]  /*1d2c0*/  @!P2 NANOSLEEP.SYNCS 0x989680 ;  /* 0x009896800000a95d */ /* 0x010fea0003900000 */
[----:B------:R-:W4:Y:S02]  /*1d2d0*/  @!P2 SYNCS.PHASECHK.TRANS64 P2, [R0+URZ+0x32450], R11 ;  /* 0x0324500b0000a5a7 */ /* 0x000f24000804007f */
[----:B----4-:R-:W-:Y:S05]  /*1d2e0*/  @!P2 BRA `(.L_x_1437) ;  /* 0xfffffffc00f0a947 */ /* 0x010fea000383ffff */
[----:B------:R-:W-:Y:S05]  /*1d2f0*/  BRA `(.L_x_1436) ;  /* 0xfffffebc00147947 */ /* 0x000fea000383ffff */
.L_x_1442:
[----:B-1----:R1:W2:Y:S02]  /*1d300*/  SYNCS.PHASECHK.TRANS64.TRYWAIT P3, [R3+URZ+0x32430], R10 ;  /* 0x0324300a030075a7 */ /* 0x0022a4000806017f */
[----:B--2---:R-:W-:Y:S05]  /*1d310*/  @!P3 NANOSLEEP.SYNCS 0x989680 ;  /* 0x009896800000b95d */ /* 0x004fea0003900000 */
[----:B------:R-:W2:Y:S02]  /*1d320*/  @!P3 SYNCS.PHASECHK.TRANS64 P3, [R3+URZ+0x32430], R10 ;  /* 0x0324300a0300b5a7 */ /* 0x000ea4000806007f */
[----:B--2---:R-:W-:Y:S05]  /*1d330*/  @!P3 BRA `(.L_x_1442) ;  /* 0xfffffffc00f0b947 */ /* 0x004fea000383ffff */
[----:B------:R-:W-:Y:S05]  /*1d340*/  BRA `(.L_x_1441) ;  /* 0xfffffee400c07947 */ /* 0x000fea000383ffff */
.L_x_1447:
[----:B---3--:R3:W4:Y:S02]  /*1d350*/  SYNCS.PHASECHK.TRANS64.TRYWAIT P3, [R3+URZ+0x32450], R10 ;  /* 0x0324500a030075a7 */ /* 0x008724000806017f */
[----:B----4-:R-:W-:Y:S05]  /*1d360*/  @!P3 NANOSLEEP.SYNCS 0x989680 ;  /* 0x009896800000b95d */ /* 0x010fea0003900000 */
[----:B------:R-:W4:Y:S02]  /*1d370*/  @!P3 SYNCS.PHASECHK.TRANS64 P3, [R3+URZ+0x32450], R10 ;  /* 0x0324500a0300b5a7 */ /* 0x000f24000806007f */
[----:B----4-:R-:W-:Y:S05]  /*1d380*/  @!P3 BRA `(.L_x_1447) ;  /* 0xfffffffc00f0b947 */ /* 0x010fea000383ffff */
[----:B------:R-:W-:Y:S05]  /*1d390*/  BRA `(.L_x_1446) ;  /* 0xfffffee8005c7947 */ /* 0x000fea000383ffff */
.L_x_1453:
[----:B------:R-:W-:Y:S02]  /*1d3a0*/  IMAD.MOV.U32 R13, RZ, RZ, R21 ;  /* 0x000000ffff0d7224 */ /* 0x000fe400078e0015 */
[----:B------:R-:W-:Y:S02]  /*1d3b0*/  IMAD.MOV.U32 R12, RZ, RZ, RZ ;  /* 0x000000ffff0c7224 */ /* 0x000fe400078e00ff */
[----:B------:R-:W-:Y:S02]  /*1d3c0*/  IMAD.MOV.U32 R11, RZ, RZ, 0x181f ;  /* 0x0000181fff0b7424 */ /* 0x000fe400078e00ff */
[----:B------:R-:W-:-:S07]  /*1d3d0*/  IMAD.MOV.U32 R15, RZ, RZ, -0x1 ;  /* 0xffffffffff0f7424 */ /* 0x000fce00078e00ff */
[----:B-----5:R-:W-:Y:S05]  /*1d3e0*/  WARPSYNC.COLLECTIVE R15, `(.L_x_1670) ;  /* 0x000000000f087348 */ /* 0x020fea0003c00000 */
[----:B------:R0:W1:Y:S02]  /*1d3f0*/  SHFL.IDX P6, R14, R13, R12, R11 ;  /* 0x0000000c0d0e7389 */ /* 0x00006400000c000b */
[----:B01---5:R-:W-:Y:S01]  /*1d400*/  ENDCOLLECTIVE ;  /* 0x000000000000791b */ /* 0x023fe20003800000 */
.L_x_1670:
[----:B------:R-:W-:Y:S02]  /*1d410*/  IMAD.MOV.U32 R13, RZ, RZ, R3 ;  /* 0x000000ffff0d7224 */ /* 0x000fe400078e0003 */
[----:B------:R-:W-:-:S07]  /*1d420*/  IMAD.MOV.U32 R20, RZ, RZ, R14 ;  /* 0x000000ffff147224 */ /* 0x000fce00078e000e */
[----:B------:R-:W-:Y:S05]  /*1d430*/  WARPSYNC.COLLECTIVE R15, `(.L_x_1671) ;  /* 0x000000000f087348 */ /* 0x000fea0003c00000 */
[----:B------:R0:W1:Y:S02]  /*1d440*/  SHFL.IDX P6, R14, R13, R12, R11 ;  /* 0x0000000c0d0e7389 */ /* 0x00006400000c000b */
[----:B01----:R-:W-:Y:S01]  /*1d450*/  ENDCOLLECTIVE ;  /* 0x000000000000791b */ /* 0x003fe20003800000 */
.L_x_1671:
[----:B------:R-:W-:Y:S05]  /*1d460*/  BRA `(.L_x_1672) ;  /* 0xffffff38001c7947 */ /* 0x000fea000383ffff */
.L_x_1456:
[----:B------:R-:W-:Y:S01]  /*1d470*/  BSSY B1, `(.L_x_1673) ;  /* 0x0000008000017945 */ /* 0x000fe20003800000 */
[----:B------:R-:W-:Y:S02]  /*1d480*/  IMAD.MOV.U32 R13, RZ, RZ, R21 ;  /* 0x000000ffff0d7224 */ /* 0x000fe400078e0015 */
[----:B------:R-:W-:Y:S02]  /*1d490*/  IMAD.MOV.U32 R12, RZ, RZ, 0x1 ;  /* 0x00000001ff0c7424 */ /* 0x000fe400078e00ff */
[----:B------:R-:W-:Y:S02]  /*1d4a0*/  IMAD.MOV.U32 R11, RZ, RZ, 0x181f ;  /* 0x0000181fff0b7424 */ /* 0x000fe400078e00ff */
[----:B------:R-:W-:-:S07]  /*1d4b0*/  IMAD.MOV.U32 R15, RZ, RZ, -0x1 ;  /* 0xffffffffff0f7424 */ /* 0x000fce00078e00ff */
[----:B012---:R-:W-:Y:S05]  /*1d4c0*/  WARPSYNC.COLLECTIVE R15, `(.L_x_1674) ;  /* 0x000000000f087348 */ /* 0x007fea0003c00000 */
[----:B--2---:R2:W3:Y:S02]  /*1d4d0*/  SHFL.IDX P6, R14, R13, R12, R11 ;  /* 0x0000000c0d0e7389 */ /* 0x0044e400000c000b */
[----:B0123--:R-:W-:Y:S01]  /*1d4e0*/  ENDCOLLECTIVE ;  /* 0x000000000000791b */ /* 0x00ffe20003800000 */
.L_x_1674:
[----:B------:R-:W-:Y:S05]  /*1d4f0*/  BSYNC B1 ;  /* 0x0000000000017941 */ /* 0x000fea0003800000 */
.L_x_1673:
        /* <DEDUP_REMOVED lines=8> */
.L_x_1675:
[----:B------:R-:W-:Y:S05]  /*1d580*/  BRA `(.L_x_1676) ;  /* 0xffffff3800587947 */ /* 0x000fea000383ffff */
.L_x_1459:
        /* <DEDUP_REMOVED lines=8> */
.L_x_1678:
[----:B------:R-:W-:Y:S05]  /*1d610*/  BSYNC B1 ;  /* 0x0000000000017941 */ /* 0x000fea0003800000 */
.L_x_1677:
        /* <DEDUP_REMOVED lines=8> */
.L_x_1679:
[----:B------:R-:W-:Y:S05]  /*1d6a0*/  BRA `(.L_x_1680) ;  /* 0xffffff3800847947 */ /* 0x000fea000383ffff */
.L_x_1462:
        /* <DEDUP_REMOVED lines=8> */
.L_x_1682:
[----:B------:R-:W-:Y:S05]  /*1d730*/  BSYNC B1 ;  /* 0x0000000000017941 */ /* 0x000fea0003800000 */
.L_x_1681:
        /* <DEDUP_REMOVED lines=8> */
.L_x_1683:
[----:B------:R-:W-:Y:S05]  /*1d7c0*/  BRA `(.L_x_1684) ;  /* 0xffffff3800b07947 */ /* 0x000fea000383ffff */
.L_x_1464:
[----:B------:R-:W-:Y:S02]  /*1d7d0*/  IMAD.MOV.U32 R13, RZ, RZ, R8 ;  /* 0x000000ffff0d7224 */ /* 0x000fe400078e0008 */
[----:B------:R-:W-:Y:S02]  /*1d7e0*/  IMAD.MOV.U32 R12, RZ, RZ, RZ ;  /* 0x000000ffff0c7224 */ /* 0x000fe400078e00ff */
[----:B------:R-:W-:Y:S02]  /*1d7f0*/  IMAD.MOV.U32 R11, RZ, RZ, 0x1c1f ;  /* 0x00001c1fff0b7424 */ /* 0x000fe400078e00ff */
[----:B------:R-:W-:-:S07]  /*1d800*/  IMAD.MOV.U32 R15, RZ, RZ, -0x1 ;  /* 0xffffffffff0f7424 */ /* 0x000fce00078e00ff */
[----:B------:R-:W-:Y:S05]  /*1d810*/  WARPSYNC.COLLECTIVE R15, `(.L_x_1685) ;  /* 0x000000000f087348 */ /* 0x000fea0003c00000 */
[----:B------:R0:W1:Y:S02]  /*1d820*/  SHFL.IDX P6, R14, R13, R12, R11 ;  /* 0x0000000c0d0e7389 */ /* 0x00006400000c000b */
[----:B01----:R-:W-:Y:S01]  /*1d830*/  ENDCOLLECTIVE ;  /* 0x000000000000791b */ /* 0x003fe20003800000 */
.L_x_1685:
[----:B------:R-:W-:Y:S02]  /*1d840*/  IMAD.MOV.U32 R13, RZ, RZ, R3 ;  /* 0x000000ffff0d7224 */ /* 0x000fe400078e0003 */
[----:B------:R-:W-:-:S07]  /*1d850*/  IMAD.MOV.U32 R25, RZ, RZ, R14 ;  /* 0x000000ffff197224 */ /* 0x000fce00078e000e */
[----:B------:R-:W-:Y:S05]  /*1d860*/  WARPSYNC.COLLECTIVE R15, `(.L_x_1686) ;  /* 0x000000000f087348 */ /* 0x000fea0003c00000 */
[----:B------:R0:W1:Y:S02]  /*1d870*/  SHFL.IDX P6, R14, R13, R12, R11 ;  /* 0x0000000c0d0e7389 */ /* 0x00006400000c000b */
[----:B01----:R-:W-:Y:S01]  /*1d880*/  ENDCOLLECTIVE ;  /* 0x000000000000791b */ /* 0x003fe20003800000 */
.L_x_1686:
[----:B------:R-:W-:Y:S01]  /*1d890*/  IMAD.MOV.U32 R12, RZ, RZ, R14 ;  /* 0x000000ffff0c7224 */ /* 0x000fe200078e000e */
[----:B------:R-:W-:Y:S06]  /*1d8a0*/  BRA `(.L_x_1687) ;  /* 0xffffff3c00947947 */ /* 0x000fec000383ffff */
.L_x_1467:
[----:B------:R-:W-:Y:S01]  /*1d8b0*/  BSSY B1, `(.L_x_1688) ;  /* 0x0000008000017945 */ /* 0x000fe20003800000 */
[----:B---3--:R-:W-:Y:S02]  /*1d8c0*/  IMAD.MOV.U32 R13, RZ, RZ, R8 ;  /* 0x000000ffff0d7224 */ /* 0x008fe400078e0008 */
[----:B--2---:R-:W-:Y:S02]  /*1d8d0*/  IMAD.MOV.U32 R12, RZ, RZ, 0x1 ;  /* 0x00000001ff0c7424 */ /* 0x004fe400078e00ff */
[----:B------:R-:W-:Y:S02]  /*1d8e0*/  IMAD.MOV.U32 R11, RZ, RZ, 0x1c1f ;  /* 0x00001c1fff0b7424 */ /* 0x000fe400078e00ff */
[----:B------:R-:W-:-:S07]  /*1d8f0*/  IMAD.MOV.U32 R15, RZ, RZ, -0x1 ;  /* 0xffffffffff0f7424 */ /* 0x000fce00078e00ff */
[----:B01----:R-:W-:Y:S05]  /*1d900*/  WARPSYNC.COLLECTIVE R15, `(.L_x_1689) ;  /* 0x000000000f087348 */ /* 0x003fea0003c00000 */
[----:B------:R2:W3:Y:S02]  /*1d910*/  SHFL.IDX P6, R14, R13, R12, R11 ;  /* 0x0000000c0d0e7389 */ /* 0x0004e400000c000b */
[----:B0123--:R-:W-:Y:S01]  /*1d920*/  ENDCOLLECTIVE ;  /* 0x000000000000791b */ /* 0x00ffe20003800000 */
.L_x_1689:
[----:B------:R-:W-:Y:S05]  /*1d930*/  BSYNC B1 ;  /* 0x0000000000017941 */ /* 0x000fea0003800000 */
.L_x_1688:
        /* <DEDUP_REMOVED lines=8> */
.L_x_1690:
[----:B------:R-:W-:Y:S01]  /*1d9c0*/  IMAD.MOV.U32 R3, RZ, RZ, R14 ;  /* 0x000000ffff037224 */ /* 0x000fe200078e000e */
[----:B------:R-:W-:Y:S06]  /*1d9d0*/  BRA `(.L_x_1691) ;  /* 0xffffff4800ac7947 */ /* 0x000fec000383ffff */
.L_x_1471:
[----:B------:R-:W-:Y:S02]  /*1d9e0*/  IMAD.MOV.U32 R13, RZ, RZ, R4 ;  /* 0x000000ffff0d7224 */ /* 0x000fe400078e0004 */
[----:B------:R-:W-:Y:S02]  /*1d9f0*/  IMAD.MOV.U32 R12, RZ, RZ, RZ ;  /* 0x000000ffff0c7224 */ /* 0x000fe400078e00ff */
[----:B------:R-:W-:Y:S02]  /*1da00*/  IMAD.MOV.U32 R11, RZ, RZ, 0x181f ;  /* 0x0000181fff0b7424 */ /* 0x000fe400078e00ff */
[----:B------:R-:W-:-:S07]  /*1da10*/  IMAD.MOV.U32 R15, RZ, RZ, -0x1 ;  /* 0xffffffffff0f7424 */ /* 0x000fce00078e00ff */
[----:B01----:R-:W-:Y:S05]  /*1da20*/  WARPSYNC.COLLECTIVE R15, `(.L_x_1692) ;  /* 0x000000000f087348 */ /* 0x003fea0003c00000 */
[----:B------:R2:W3:Y:S02]  /*1da30*/  SHFL.IDX P6, R14, R13, R12, R11 ;  /* 0x0000000c0d0e7389 */ /* 0x0004e400000c000b */
[----:B0123--:R-:W-:Y:S01]  /*1da40*/  ENDCOLLECTIVE ;  /* 0x000000000000791b */ /* 0x00ffe20003800000 */
.L_x_1692:
[----:B------:R-:W-:Y:S02]  /*1da50*/  IMAD.MOV.U32 R13, RZ, RZ, R3 ;  /* 0x000000ffff0d7224 */ /* 0x000fe400078e0003 */
[----:B------:R-:W-:-:S07]  /*1da60*/  IMAD.MOV.U32 R0, RZ, RZ, R14 ;  /* 0x000000ffff007224 */ /* 0x000fce00078e000e */
[----:B------:R-:W-:Y:S05]  /*1da70*/  WARPSYNC.COLLECTIVE R15, `(.L_x_1693) ;  /* 0x000000000f087348 */ /* 0x000fea0003c00000 */
[----:B------:R0:W1:Y:S02]  /*1da80*/  SHFL.IDX P6, R14, R13, R12, R11 ;  /* 0x0000000c0d0e7389 */ /* 0x00006400000c000b */
[----:B01----:R-:W-:Y:S01]  /*1da90*/  ENDCOLLECTIVE ;  /* 0x000000000000791b */ /* 0x003fe20003800000 */
.L_x_1693:
[----:B------:R-:W-:Y:S05]  /*1daa0*/  BRA `(.L_x_1694) ;  /* 0xffffff5c00e47947 */ /* 0x000fea000383ffff */
.L_x_1474:
        /* <DEDUP_REMOVED lines=8> */
.L_x_1696:
[----:B------:R-:W-:Y:S05]  /*1db30*/  BSYNC B1 ;  /* 0x0000000000017941 */ /* 0x000fea0003800000 */
.L_x_1695:
        /* <DEDUP_REMOVED lines=8> */
.L_x_1697:
[----:B------:R-:W-:Y:S05]  /*1dbc0*/  BRA `(.L_x_1698) ;  /* 0xffffff6000147947 */ /* 0x000fea000383ffff */
.L_x_1477:
        /* <DEDUP_REMOVED lines=8> */
.L_x_1700:
[----:B------:R-:W-:Y:S05]  /*1dc50*/  BSYNC B1 ;  /* 0x0000000000017941 */ /* 0x000fea0003800000 */
.L_x_1699:
        /* <DEDUP_REMOVED lines=8> */
.L_x_1701:
[----:B------:R-:W-:Y:S05]  /*1dce0*/  BRA `(.L_x_1702) ;  /* 0xffffff6000407947 */ /* 0x000fea000383ffff */
.L_x_1480:
        /* <DEDUP_REMOVED lines=8> */
.L_x_1704:
[----:B------:R-:W-:Y:S05]  /*1dd70*/  BSYNC B1 ;  /* 0x0000000000017941 */ /* 0x000fea0003800000 */
.L_x_1703:
        /* <DEDUP_REMOVED lines=8> */
.L_x_1705:
[----:B------:R-:W-:Y:S05]  /*1de00*/  BRA `(.L_x_1706) ;  /* 0xffffff60006c7947 */ /* 0x000fea000383ffff */
.L_x_1497:
        /* <DEDUP_REMOVED lines=11> */
.L_x_1708:
[----:B------:R-:W-:Y:S05]  /*1dec0*/  BSYNC B1 ;  /* 0x0000000000017941 */ /* 0x000fea0003800000 */
.L_x_1707:
[----:B------:R-:W-:Y:S05]  /*1ded0*/  BRA `(.L_x_1709) ;  /* 0xffffff7800a47947 */ /* 0x000fea000383ffff */
.L_x_1499:
[----:B------:R-:W-:Y:S01]  /*1dee0*/  BSSY B1, `(.L_x_1710) ;  /* 0x0000006000017945 */ /* 0x000fe20003800000 */
[----:B------:R-:W-:-:S07]  /*1def0*/  IMAD.MOV.U32 R15, RZ, RZ, -0x1 ;  /* 0xffffffffff0f7424 */ /* 0x000fce00078e00ff */
[----:B0-----:R-:W-:Y:S05]  /*1df00*/  WARPSYNC.COLLECTIVE R15, `(.L_x_1711) ;  /* 0x000000000f0c7348 */ /* 0x001fea0003c00000 */
[----:B------:R-:W-:Y:S02]  /*1df10*/  ELECT P6, UR62, PT ;  /* 0x00000000003e782f */ /* 0x000fe400038c0000 */
[----:B------:R-:W-:Y:S01]  /*1df20*/  MOV R14, UR62 ;  /* 0x0000003e000e7c02 */ /* 0x000fe20008000f00 */
[----:B0-----:R-:W-:Y:S10]  /*1df30*/  ENDCOLLECTIVE ;  /* 0x000000000000791b */ /* 0x001ff40003800000 */
.L_x_1711:
[----:B------:R-:W-:Y:S05]  /*1df40*/  BSYNC B1 ;  /* 0x0000000000017941 */ /* 0x000fea0003800000 */
.L_x_1710:
[----:B------:R-:W-:Y:S05]  /*1df50*/  BRA `(.L_x_1498) ;  /* 0xffffff78009c7947 */ /* 0x000fea000383ffff */
.L_x_1501:
[----:B0-----:R0:W1:Y:S02]  /*1df60*/  SYNCS.PHASECHK.TRANS64.TRYWAIT P0, [R18+URZ+0x32420], R3 ;  /* 0x03242003120075a7 */ /* 0x001064000800017f */
[----:B-1----:R-:W-:Y:S05]  /*1df70*/  @!P0 NANOSLEEP.SYNCS 0x989680 ;  /* 0x009896800000895d */ /* 0x002fea0003900000 */
[----:B------:R-:W1:Y:S02]  /*1df80*/  @!P0 SYNCS.PHASECHK.TRANS64 P0, [R18+URZ+0x32420], R3 ;  /* 0x03242003120085a7 */ /* 0x000e64000800007f */
[----:B-1----:R-:W-:Y:S05]  /*1df90*/  @!P0 BRA `(.L_x_1501) ;  /* 0xfffffffc00f08947 */ /* 0x002fea000383ffff */
[----:B------:R-:W-:Y:S05]  /*1dfa0*/  BRA `(.L_x_1712) ;  /* 0xffffff7800ac7947 */ /* 0x000fea000383ffff */
.L_x_1505:
[----:B0-----:R0:W1:Y:S02]  /*1dfb0*/  SYNCS.PHASECHK.TRANS64.TRYWAIT P0, [R3+URZ+0x324a0], R8 ;  /* 0x0324a008030075a7 */ /* 0x001064000800017f */
[----:B-1----:R-:W-:Y:S05]  /*1dfc0*/  @!P0 NANOSLEEP.SYNCS 0x989680 ;  /* 0x009896800000895d */ /* 0x002fea0003900000 */
[----:B------:R-:W1:Y:S02]  /*1dfd0*/  @!P0 SYNCS.PHASECHK.TRANS64 P0, [R3+URZ+0x324a0], R8 ;  /* 0x0324a008030085a7 */ /* 0x000e64000800007f */
[----:B-1----:R-:W-:Y:S05]  /*1dfe0*/  @!P0 BRA `(.L_x_1505) ;  /* 0xfffffffc00f08947 */ /* 0x002fea000383ffff */
[----:B------:R-:W-:Y:S05]  /*1dff0*/  BRA `(.L_x_1713) ;  /* 0xffffff7800cc7947 */ /* 0x000fea000383ffff */
.L_x_1510:
[----:B-1----:R1:W2:Y:S02]  /*1e000*/  SYNCS.PHASECHK.TRANS64.TRYWAIT P0, [R3+URZ+0x324c0], R8 ;  /* 0x0324c008030075a7 */ /* 0x0022a4000800017f */
[----:B--2---:R-:W-:Y:S05]  /*1e010*/  @!P0 NANOSLEEP.SYNCS 0x989680 ;  /* 0x009896800000895d */ /* 0x004fea0003900000 */
[----:B------:R-:W2:Y:S02]  /*1e020*/  @!P0 SYNCS.PHASECHK.TRANS64 P0, [R3+URZ+0x324c0], R8 ;  /* 0x0324c008030085a7 */ /* 0x000ea4000800007f */
[----:B--2---:R-:W-:Y:S05]  /*1e030*/  @!P0 BRA `(.L_x_1510) ;  /* 0xfffffffc00f08947 */ /* 0x004fea000383ffff */
[----:B------:R-:W-:Y:S05]  /*1e040*/  BRA `(.L_x_1714) ;  /* 0xffffff7c004c7947 */ /* 0x000fea000383ffff */
.L_x_1520:
[----:B0-----:R0:W1:Y:S02]  /*1e050*/  SYNCS.PHASECHK.TRANS64.TRYWAIT P2, [R4+URZ+0x324a0], R5 ;  /* 0x0324a005040075a7 */ /* 0x001064000804017f */
[----:B-1----:R-:W-:Y:S05]  /*1e060*/  @!P2 NANOSLEEP.SYNCS 0x989680 ;  /* 0x009896800000a95d */ /* 0x002fea0003900000 */
[----:B------:R-:W1:Y:S02]  /*1e070*/  @!P2 SYNCS.PHASECHK.TRANS64 P2, [R4+URZ+0x324a0], R5 ;  /* 0x0324a0050400a5a7 */ /* 0x000e64000804007f */
[----:B-1----:R-:W-:Y:S05]  /*1e080*/  @!P2 BRA `(.L_x_1520) ;  /* 0xfffffffc00f0a947 */ /* 0x002fea000383ffff */
[----:B------:R-:W-:Y:S05]  /*1e090*/  BRA `(.L_x_1715) ;  /* 0xffffff8000dc7947 */ /* 0x000fea000383ffff */
.L_x_1525:
[----:B-1----:R1:W2:Y:S02]  /*1e0a0*/  SYNCS.PHASECHK.TRANS64.TRYWAIT P2, [R4+URZ+0x324c0], R5 ;  /* 0x0324c005040075a7 */ /* 0x0022a4000804017f */
[----:B--2---:R-:W-:Y:S05]  /*1e0b0*/  @!P2 NANOSLEEP.SYNCS 0x989680 ;  /* 0x009896800000a95d */ /* 0x004fea0003900000 */
[----:B------:R-:W2:Y:S02]  /*1e0c0*/  @!P2 SYNCS.PHASECHK.TRANS64 P2, [R4+URZ+0x324c0], R5 ;  /* 0x0324c0050400a5a7 */ /* 0x000ea4000804007f */
[----:B--2---:R-:W-:Y:S05]  /*1e0d0*/  @!P2 BRA `(.L_x_1525) ;  /* 0xfffffffc00f0a947 */ /* 0x004fea000383ffff */
[----:B------:R-:W-:Y:S05]  /*1e0e0*/  BRA `(.L_x_1716) ;  /* 0xffffff8400587947 */ /* 0x000fea000383ffff */
.L_x_1543:
        /* <DEDUP_REMOVED lines=11> */
.L_x_1718:
[----:B------:R-:W-:Y:S05]  /*1e1a0*/  BSYNC B0 ;  /* 0x0000000000007941 */ /* 0x000fea0003800000 */
.L_x_1717:
[----:B------:R-:W-:Y:S05]  /*1e1b0*/  BRA `(.L_x_1719) ;  /* 0xffffff9000d87947 */ /* 0x000fea000383ffff */
.L_x_1545:
[----:B------:R-:W-:Y:S01]  /*1e1c0*/  BSSY B0, `(.L_x_1720) ;  /* 0x0000006000007945 */ /* 0x000fe20003800000 */
[----:B------:R-:W-:-:S07]  /*1e1d0*/  IMAD.MOV.U32 R15, RZ, RZ, -0x1 ;  /* 0xffffffffff0f7424 */ /* 0x000fce00078e00ff */
[----:B0-----:R-:W-:Y:S05]  /*1e1e0*/  WARPSYNC.COLLECTIVE R15, `(.L_x_1721) ;  /* 0x000000000f0c7348 */ /* 0x001fea0003c00000 */
[----:B------:R-:W-:Y:S02]  /*1e1f0*/  ELECT P6, UR62, PT ;  /* 0x00000000003e782f */ /* 0x000fe400038c0000 */
[----:B------:R-:W-:Y:S01]  /*1e200*/  MOV R14, UR62 ;  /* 0x0000003e000e7c02 */ /* 0x000fe20008000f00 */
[----:B0-----:R-:W-:Y:S10]  /*1e210*/  ENDCOLLECTIVE ;  /* 0x000000000000791b */ /* 0x001ff40003800000 */
.L_x_1721:
[----:B------:R-:W-:Y:S05]  /*1e220*/  BSYNC B0 ;  /* 0x0000000000007941 */ /* 0x000fea0003800000 */
.L_x_1720:
[----:B------:R-:W-:Y:S05]  /*1e230*/  BRA `(.L_x_1722) ;  /* 0xffffff9000e47947 */ /* 0x000fea000383ffff */
.L_x_1547:
[----:B0-----:R0:W1:Y:S02]  /*1e240*/  SYNCS.PHASECHK.TRANS64.TRYWAIT P0, [R0+URZ+0x32440], R2 ;  /* 0x03244002000075a7 */ /* 0x001064000800017f */
[----:B-1----:R-:W-:Y:S05]  /*1e250*/  @!P0 NANOSLEEP.SYNCS 0x989680 ;  /* 0x009896800000895d */ /* 0x002fea0003900000 */
[----:B------:R-:W1:Y:S02]  /*1e260*/  @!P0 SYNCS.PHASECHK.TRANS64 P0, [R0+URZ+0x32440], R2 ;  /* 0x03244002000085a7 */ /* 0x000e64000800007f */
[----:B-1----:R-:W-:Y:S05]  /*1e270*/  @!P0 BRA `(.L_x_1547) ;  /* 0xfffffffc00f08947 */ /* 0x002fea000383ffff */
[----:B------:R-:W-:Y:S05]  /*1e280*/  BRA `(.L_x_1723) ;  /* 0xffffff9400447947 */ /* 0x000fea000383ffff */
.L_x_1551:
        /* <DEDUP_REMOVED lines=9> */
.L_x_1724:
[----:B------:R-:W-:Y:S02]  /*1e320*/  IMAD.MOV.U32 R13, RZ, RZ, R3 ;  /* 0x000000ffff0d7224 */ /* 0x000fe400078e0003 */
[----:B------:R-:W-:Y:S01]  /*1e330*/  IMAD.MOV.U32 R4, RZ, RZ, R14 ;  /* 0x000000ffff047224 */ /* 0x000fe200078e000e */
[----:B------:R-:W-:-:S07]  /*1e340*/  LOP3.LUT R7, R7, 0x7f, RZ, 0xc0, !PT ;  /* 0x0000007f07077812 */ /* 0x000fce00078ec0ff */
[----:B------:R-:W-:Y:S05]  /*1e350*/  WARPSYNC.COLLECTIVE R15, `(.L_x_1725) ;  /* 0x000000000f087348 */ /* 0x000fea0003c00000 */
[----:B------:R0:W1:Y:S02]  /*1e360*/  SHFL.IDX P6, R14, R13, R12, R11 ;  /* 0x0000000c0d0e7389 */ /* 0x00006400000c000b */
[----:B01----:R-:W-:Y:S01]  /*1e370*/  ENDCOLLECTIVE ;  /* 0x000000000000791b */ /* 0x003fe20003800000 */
.L_x_1725:
[----:B------:R-:W-:Y:S01]  /*1e380*/  SHF.R.U32.HI R7, RZ, 0x3, R7 ;  /* 0x00000003ff077819 */ /* 0x000fe20000011607 */
[----:B------:R-:W-:Y:S02]  /*1e390*/  IMAD.MOV.U32 R13, RZ, RZ, R2 ;  /* 0x000000ffff0d7224 */ /* 0x000fe400078e0002 */
[----:B------:R-:W-:Y:S02]  /*1e3a0*/  IMAD.MOV.U32 R12, RZ, RZ, 0x1 ;  /* 0x00000001ff0c7424 */ /* 0x000fe400078e00ff */
[----:B------:R-:W-:-:S07]  /*1e3b0*/  IMAD.MOV.U32 R5, RZ, RZ, R14 ;  /* 0x000000ffff057224 */ /* 0x000fce00078e000e */
[----:B------:R-:W-:Y:S05]  /*1e3c0*/  WARPSYNC.COLLECTIVE R15, `(.L_x_1726) ;  /* 0x000000000f087348 */ /* 0x000fea0003c00000 */
[----:B------:R0:W1:Y:S02]  /*1e3d0*/  SHFL.IDX P6, R14, R13, R12, R11 ;  /* 0x0000000c0d0e7389 */ /* 0x00006400000c000b */
[----:B01----:R-:W-:Y:S01]  /*1e3e0*/  ENDCOLLECTIVE ;  /* 0x000000000000791b */ /* 0x003fe20003800000 */
.L_x_1726:
[----:B------:R-:W-:Y:S02]  /*1e3f0*/  IMAD.MOV.U32 R13, RZ, RZ, R3 ;  /* 0x000000ffff0d7224 */ /* 0x000fe400078e0003 */
[----:B------:R-:W-:Y:S02]  /*1e400*/  IMAD R0, R0, R8, RZ ;  /* 0x0000000800007224 */ /* 0x000fe400078e02ff */
[----:B------:R-:W-:Y:S02]  /*1e410*/  IMAD.IADD R8, R7, 0x1, R6 ;  /* 0x0000000107087824 */ /* 0x000fe400078e0206 */
[----:B------:R-:W-:-:S07]  /*1e420*/  IMAD.MOV.U32 R7, RZ, RZ, R14 ;  /* 0x000000ffff077224 */ /* 0x000fce00078e000e */
[----:B------:R-:W-:Y:S05]  /*1e430*/  WARPSYNC.COLLECTIVE R15, `(.L_x_1727) ;  /* 0x000000000f087348 */ /* 0x000fea0003c00000 */
[----:B------:R0:W1:Y:S02]  /*1e440*/  SHFL.IDX P6, R14, R13, R12, R11 ;  /* 0x0000000c0d0e7389 */ /* 0x00006400000c000b */
[----:B01----:R-:W-:Y:S01]  /*1e450*/  ENDCOLLECTIVE ;  /* 0x000000000000791b */ /* 0x003fe20003800000 */
.L_x_1727:
        /* <DEDUP_REMOVED lines=11> */
.L_x_1728:
        /* <DEDUP_REMOVED lines=15> */
.L_x_1729:
[----:B------:R-:W-:Y:S01]  /*1e600*/  @!P2 IMAD.X R4, RZ, RZ, R7, P1 ;  /* 0x000000ffff04a224 */ /* 0x000fe200008e0607 */
[----:B------:R-:W-:-:S04]  /*1e610*/  IADD3 R7, R8, 0x20, RZ ;  /* 0x0000002008077810 */ /* 0x000fc80007ffe0ff */
[----:B------:R-:W-:Y:S01]  /*1e620*/  @!P2 LOP3.LUT R5, R5, R4, RZ, 0x3c, !PT ;  /* 0x000000040505a212 */ /* 0x000fe200078e3cff */
[----:B------:R0:W-:Y:S01]  /*1e630*/  STL [R1+0x64], R7 ;  /* 0x0000640701007387 */ /* 0x0001e20000100800 */
[----:B------:R-:W-:Y:S02]  /*1e640*/  ISETP.GE.AND P1, PT, R7, R0, PT ;  /* 0x000000000700720c */ /* 0x000fe40003f26270 */
[----:B------:R-:W-:Y:S01]  /*1e650*/  @!P2 LOP3.LUT R4, R5, R4, RZ, 0x3c, !PT ;  /* 0x000000040504a212 */ /* 0x000fe200078e3cff */
[----:B------:R-:W-:-:S03]  /*1e660*/  IMAD.MOV.U32 R13, RZ, RZ, R2 ;  /* 0x000000ffff0d7224 */ /* 0x000fc600078e0002 */
[----:B------:R-:W-:Y:S01]  /*1e670*/  @!P2 LOP3.LUT R5, R5, R4, RZ, 0x3c, !PT ;  /* 0x000000040505a212 */ /* 0x000fe200078e3cff */
[----:B------:R-:W-:Y:S02]  /*1e680*/  IMAD.MOV.U32 R12, RZ, RZ, 0x3 ;  /* 0x00000003ff0c7424 */ /* 0x000fe400078e00ff */
[----:B0-----:R-:W-:Y:S02]  /*1e690*/  VIADD R7, R8, 0x30 ;  /* 0x0000003008077836 */ /* 0x001fe40000000000 */
[----:B------:R-:W-:Y:S01]  /*1e6a0*/  @!PT LDS RZ, [RZ] ;  /* 0x00000000fffff984 */ /* 0x000fe20000000800 */
[----:B------:R-:W-:Y:S01]  /*1e6b0*/  @!PT LDS RZ, [RZ] ;  /* 0x00000000fffff984 */ /* 0x000fe20000000800 */
[----:B------:R-:W-:Y:S01]  /*1e6c0*/  @!PT LDS RZ, [RZ] ;  /* 0x00000000fffff984 */ /* 0x000fe20000000800 */
[----:B------:R0:W-:Y:S04]  /*1e6d0*/  @!P2 LDGSTS.E.BYPASS.LTC128B.128 [R9+0x18c00], desc[UR60][R4.64], !P0 ;  /* 0x18c000000409afae */ /* 0x0001e8000c101d7c */
[----:B------:R1:W-:Y:S01]  /*1e6e0*/  STL [R1+0x68], R7 ;  /* 0x0000680701007387 */ /* 0x0003e20000100800 */
[----:B0-----:R-:W-:-:S07]  /*1e6f0*/  IMAD.MOV.U32 R4, RZ, RZ, R14 ;  /* 0x000000ffff047224 */ /* 0x001fce00078e000e */
[----:B-1----:R-:W-:Y:S05]  /*1e700*/  WARPSYNC.COLLECTIVE R15, `(.L_x_1730) ;  /* 0x000000000f087348 */ /* 0x002fea0003c00000 */
[----:B------:R0:W2:Y:S02]  /*1e710*/  SHFL.IDX P6, R14, R13, R12, R11 ;  /* 0x0000000c0d0e7389 */ /* 0x0000a400000c000b */
[----:B012---:R-:W-:Y:S01]  /*1e720*/  ENDCOLLECTIVE ;  /* 0x000000000000791b */ /* 0x007fe20003800000 */
.L_x_1730:
        /* <DEDUP_REMOVED lines=10> */
.L_x_1731:
        /* <DEDUP_REMOVED lines=13> */
.L_x_1732:
        /* <DEDUP_REMOVED lines=10> */
.L_x_1733:
        /* <DEDUP_REMOVED lines=13> */
.L_x_1734:
        /* <DEDUP_REMOVED lines=10> */
.L_x_1735:
        /* <DEDUP_REMOVED lines=13> */
.L_x_1736:
        /* <DEDUP_REMOVED lines=10> */
.L_x_1737:
        /* <DEDUP_REMOVED lines=11> */
.L_x_1738:
        /* <DEDUP_REMOVED lines=14> */
.L_x_1739:
[----:B------:R-:W-:Y:S01]  /*1edb0*/  IMAD.MOV.U32 R3, RZ, RZ, R14 ;  /* 0x000000ffff037224 */ /* 0x000fe200078e000e */
[----:B------:R-:W-:Y:S06]  /*1edc0*/  BRA `(.L_x_1740) ;  /* 0xffffff9400c87947 */ /* 0x000fec000383ffff */
.L_x_1555:
        /* <DEDUP_REMOVED lines=10> */
[----:B--2---:R-:W-:-:S02]  /*1ee70*/  IMAD R3, R15, R6, RZ ;  /* 0x000000060f037224 */ /* 0x004fc400078e02ff */
[----:B------:R-:W-:-:S03]  /*1ee80*/  IMAD.MOV.U32 R15, RZ, RZ, -0x1 ;  /* 0xffffffffff0f7424 */ /* 0x000fc600078e00ff */
[-C--:B---3--:R-:W-:Y:S02]  /*1ee90*/  ISETP.GE.AND P4, PT, R14, R3.reuse, PT ;  /* 0x000000030e00720c */ /* 0x088fe40003f86270 */
[-C--:B----4-:R-:W-:Y:S01]  /*1eea0*/  ISETP.GE.AND P5, PT, R13, R3.reuse, PT ;  /* 0x000000030d00720c */ /* 0x090fe20003fa6270 */
[----:B------:R-:W-:Y:S01]  /*1eeb0*/  IMAD.MOV.U32 R13, RZ, RZ, R2 ;  /* 0x000000ffff0d7224 */ /* 0x000fe200078e0002 */
[----:B-----5:R-:W-:Y:S01]  /*1eec0*/  ISETP.GE.AND P6, PT, R12, R3, PT ;  /* 0x000000030c00720c */ /* 0x020fe20003fc6270 */
[----:B------:R-:W-:Y:S01]  /*1eed0*/  IMAD.MOV.U32 R12, RZ, RZ, RZ ;  /* 0x000000ffff0c7224 */ /* 0x000fe200078e00ff */
[----:B------:R-:W-:-:S07]  /*1eee0*/  LOP3.LUT R8, R8, 0xffffffef, RZ, 0xc0, !PT ;  /* 0xffffffef08087812 */ /* 0x000fce00078ec0ff */
        /* <DEDUP_REMOVED lines=18> */
.L_x_1742:
[----:B------:R-:W-:Y:S05]  /*1f010*/  BSYNC B0 ;  /* 0x0000000000007941 */ /* 0x000fea0003800000 */
.L_x_1741:
        /* <DEDUP_REMOVED lines=10> */
.L_x_1743:
        /* <DEDUP_REMOVED lines=16> */
.L_x_1744:
        /* <DEDUP_REMOVED lines=15> */
.L_x_1745:
[----:B------:R-:W-:Y:S02]  /*1f2b0*/  IMAD.MOV.U32 R13, RZ, RZ, R2 ;  /* 0x000000ffff0d7224 */ /* 0x000fe400078e0002 */
[----:B------:R-:W-:Y:S02]  /*1f2c0*/  IMAD.MOV.U32 R12, RZ, RZ, 0x2 ;  /* 0x00000002ff0c7424 */ /* 0x000fe400078e00ff */
[----:B------:R-:W-:-:S05]  /*1f2d0*/  IMAD.MOV.U32 R5, RZ, RZ, R14 ;  /* 0x000000ffff057224 */ /* 0x000fca00078e000e */
[----:B------:R-:W-:-:S05]  /*1f2e0*/  @!P4 LEA R5, P6, R7, R5, 0x1 ;  /* 0x000000050705c211 */ /* 0x000fca00078c08ff */
[----:B------:R-:W-:-:S05]  /*1f2f0*/  @!P4 IMAD.X R4, RZ, RZ, R6, P6 ;  /* 0x000000ffff04c224 */ /* 0x000fca00030e0606 */
[----:B------:R-:W-:-:S07]  /*1f300*/  @!P4 LOP3.LUT R5, R5, R4, RZ, 0x3c, !PT ;  /* 0x000000040505c212 */ /* 0x000fce00078e3cff */
[----:B------:R-:W-:Y:S05]  /*1f310*/  WARPSYNC.COLLECTIVE R15, `(.L_x_1746) ;  /* 0x000000000f087348 */ /* 0x000fea0003c00000 */
[----:B------:R0:W1:Y:S02]  /*1f320*/  SHFL.IDX P6, R14, R13, R12, R11 ;  /* 0x0000000c0d0e7389 */ /* 0x00006400000c000b */
[----:B01----:R-:W-:Y:S01]  /*1f330*/  ENDCOLLECTIVE ;  /* 0x000000000000791b */ /* 0x003fe20003800000 */
.L_x_1746:
        /* <DEDUP_REMOVED lines=15> */
.L_x_1747:
[----:B------:R-:W-:Y:S01]  /*1f430*/  MOV R13, R2 ;  /* 0x00000002000d7202 */ /* 0x000fe20000000f00 */
        /* <DEDUP_REMOVED lines=8> */
.L_x_1748:
        /* <DEDUP_REMOVED lines=15> */
.L_x_1749:
        /* <DEDUP_REMOVED lines=9> */
.L_x_1750:
        /* <DEDUP_REMOVED lines=15> */
.L_x_1751:
        /* <DEDUP_REMOVED lines=9> */
.L_x_1752:
        /* <DEDUP_REMOVED lines=10> */
[----:B------:R-:W-:-:S07]  /*1f860*/  IMAD.MOV.U32 R6, RZ, RZ, R14 ;  /* 0x000000ffff067224 */ /* 0x000fce00078e000e */
[----:B0-----:R-:W-:Y:S05]  /*1f870*/  WARPSYNC.COLLECTIVE R15, `(.L_x_1753) ;  /* 0x000000000f087348 */ /* 0x001fea0003c00000 */
[----:B------:R1:W2:Y:S02]  /*1f880*/  SHFL.IDX P6, R14, R13, R12, R11 ;  /* 0x0000000c0d0e7389 */ /* 0x0002a400000c000b */
[----:B012---:R-:W-:Y:S01]  /*1f890*/  ENDCOLLECTIVE ;  /* 0x000000000000791b */ /* 0x007fe20003800000 */
.L_x_1753:
[----:B------:R-:W-:Y:S02]  /*1f8a0*/  IMAD.MOV.U32 R13, RZ, RZ, R2 ;  /* 0x000000ffff0d7224 */ /* 0x000fe400078e0002 */
[----:B------:R-:W-:Y:S01]  /*1f8b0*/  IMAD.MOV.U32 R12, RZ, RZ, 0x6 ;  /* 0x00000006ff0c7424 */ /* 0x000fe200078e00ff */
[----:B------:R-:W-:Y:S01]  /*1f8c0*/  LOP3.LUT P6, RZ, R9, 0x20, RZ, 0xc0, !PT ;  /* 0x0000002009ff7812 */ /* 0x000fe200078cc0ff */
[----:B------:R-:W-:-:S12]  /*1f8d0*/  IMAD.MOV.U32 R5, RZ, RZ, R14 ;  /* 0x000000ffff057224 */ /* 0x000fd800078e000e */
        /* <DEDUP_REMOVED lines=15> */
.L_x_1754:
[----:B------:R-:W-:Y:S02]  /*1f9d0*/  IMAD.MOV.U32 R13, RZ, RZ, R0 ;  /* 0x000000ffff0d7224 */ /* 0x000fe400078e0000 */
[----:B------:R-:W-:-:S07]  /*1f9e0*/  IMAD.MOV.U32 R6, RZ, RZ, R14 ;  /* 0x000000ffff067224 */ /* 0x000fce00078e000e */
[----:B------:R-:W-:Y:S05]  /*1f9f0*/  WARPSYNC.COLLECTIVE R15, `(.L_x_1755) ;  /* 0x000000000f087348 */ /* 0x000fea0003c00000 */
[----:B------:R0:W1:Y:S02]  /*1fa00*/  SHFL.IDX P6, R14, R13, R12, R11 ;  /* 0x0000000c0d0e7389 */ /* 0x00006400000c000b */
[----:B01----:R-:W-:Y:S01]  /*1fa10*/  ENDCOLLECTIVE ;  /* 0x000000000000791b */ /* 0x003fe20003800000 */
.L_x_1755:
[----:B------:R-:W-:Y:S02]  /*1fa20*/  IMAD.MOV.U32 R13, RZ, RZ, R2 ;  /* 0x000000ffff0d7224 */ /* 0x000fe400078e0002 */
[----:B------:R-:W-:Y:S02]  /*1fa30*/  IMAD.MOV.U32 R12, RZ, RZ, 0x7 ;  /* 0x00000007ff0c7424 */ /* 0x000fe400078e00ff */
[----:B------:R-:W-:-:S07]  /*1fa40*/  IMAD.MOV.U32 R5, RZ, RZ, R14 ;  /* 0x000000ffff057224 */ /* 0x000fce00078e000e */
[----:B------:R-:W-:Y:S05]  /*1fa50*/  WARPSYNC.COLLECTIVE R15, `(.L_x_1756) ;  /* 0x000000000f087348 */ /* 0x000fea0003c00000 */
[----:B------:R0:W1:Y:S02]  /*1fa60*/  SHFL.IDX P6, R14, R13, R12, R11 ;  /* 0x0000000c0d0e7389 */ /* 0x00006400000c000b */
[----:B01----:R-:W-:Y:S01]  /*1fa70*/  ENDCOLLECTIVE ;  /* 0x000000000000791b */ /* 0x003fe20003800000 */
.L_x_1756:
        /* <DEDUP_REMOVED lines=10> */
.L_x_1757:
[----:B------:R-:W-:Y:S01]  /*1fb20*/  @!PT LDS RZ, [RZ] ;  /* 0x00000000fffff984 */ /* 0x000fe20000000800 */
[----:B------:R-:W-:Y:S01]  /*1fb30*/  @!PT LDS RZ, [RZ] ;  /* 0x00000000fffff984 */ /* 0x000fe20000000800 */
[----:B------:R-:W-:Y:S01]  /*1fb40*/  @!PT LDS RZ, [RZ] ;  /* 0x00000000fffff984 */ /* 0x000fe20000000800 */
[----:B------:R1:W-:Y:S04]  /*1fb50*/  @!P4 LDGSTS.E.BYPASS.LTC128B.128 [R8+0x25400], desc[UR60][R4.64], !P3 ;  /* 0x254000000408cfae */ /* 0x0003e8000d901d7c */
[----:B------:R1:W-:Y:S04]  /*1fb60*/  @!P4 LDGSTS.E.BYPASS.LTC128B.128 [R8+0x29400], desc[UR60][R4.64+0x80], !P2 ;  /* 0x294000800408cfae */ /* 0x0003e8000d101d7c */
[----:B------:R1:W-:Y:S04]  /*1fb70*/  @!P4 LDGSTS.E.BYPASS.LTC128B.128 [R8+0x2d400], desc[UR60][R4.64+0x100], !P1 ;  /* 0x2d4001000408cfae */ /* 0x0003e8000c901d7c */
[----:B------:R1:W-:Y:S01]  /*1fb80*/  @!P4 LDGSTS.E.BYPASS.LTC128B.128 [R8+0x31400], desc[UR60][R4.64+0x180], !P0 ;  /* 0x314001800408cfae */ /* 0x0003e2000c101d7c */
[----:B------:R-:W-:Y:S01]  /*1fb90*/  IMAD.MOV.U32 R0, RZ, RZ, R14 ;  /* 0x000000ffff007224 */ /* 0x000fe200078e000e */
[----:B------:R-:W-:Y:S06]  /*1fba0*/  BRA `(.L_x_1758) ;  /* 0xffffff9400747947 */ /* 0x000fec000383ffff */
.L_x_1560:
[----:B0-----:R0:W3:Y:S02]  /*1fbb0*/  SYNCS.PHASECHK.TRANS64.TRYWAIT P0, [R18+URZ+0x32420], R0 ;  /* 0x03242000120075a7 */ /* 0x0010e4000800017f */
[----:B---3--:R-:W-:Y:S05]  /*1fbc0*/  @!P0 NANOSLEEP.SYNCS 0x989680 ;  /* 0x009896800000895d */ /* 0x008fea0003900000 */
[----:B------:R-:W3:Y:S02]  /*1fbd0*/  @!P0 SYNCS.PHASECHK.TRANS64 P0, [R18+URZ+0x32420], R0 ;  /* 0x03242000120085a7 */ /* 0x000ee4000800007f */
[----:B---3--:R-:W-:Y:S05]  /*1fbe0*/  @!P0 BRA `(.L_x_1560) ;  /* 0xfffffffc00f08947 */ /* 0x008fea000383ffff */
[----:B------:R-:W-:Y:S05]  /*1fbf0*/  BRA `(.L_x_1759) ;  /* 0xffffff9400ec7947 */ /* 0x000fea000383ffff */
.L_x_1564:
[----:B0-----:R0:W1:Y:S02]  /*1fc00*/  SYNCS.PHASECHK.TRANS64.TRYWAIT P0, [R2+URZ+0x32460], R0 ;  /* 0x03246000020075a7 */ /* 0x001064000800017f */
[----:B-1----:R-:W-:Y:S05]  /*1fc10*/  @!P0 NANOSLEEP.SYNCS 0x989680 ;  /* 0x009896800000895d */ /* 0x002fea0003900000 */
[----:B------:R-:W1:Y:S02]  /*1fc20*/  @!P0 SYNCS.PHASECHK.TRANS64 P0, [R2+URZ+0x32460], R0 ;  /* 0x03246000020085a7 */ /* 0x000e64000800007f */
[----:B-1----:R-:W-:Y:S05]  /*1fc30*/  @!P0 BRA `(.L_x_1564) ;  /* 0xfffffffc00f08947 */ /* 0x002fea000383ffff */
[----:B------:R-:W-:Y:S05]  /*1fc40*/  BRA `(.L_x_1760) ;  /* 0xffffff9800107947 */ /* 0x000fea000383ffff */
.L_x_1579:
[----:B-1----:R1:W2:Y:S02]  /*1fc50*/  SYNCS.PHASECHK.TRANS64.TRYWAIT P0, [R2+URZ+0x32440], R6 ;  /* 0x03244006020075a7 */ /* 0x0022a4000800017f */
[----:B--2---:R-:W-:Y:S05]  /*1fc60*/  @!P0 NANOSLEEP.SYNCS 0x989680 ;  /* 0x009896800000895d */ /* 0x004fea0003900000 */
[----:B------:R-:W2:Y:S02]  /*1fc70*/  @!P0 SYNCS.PHASECHK.TRANS64 P0, [R2+URZ+0x32440], R6 ;  /* 0x03244006020085a7 */ /* 0x000ea4000800007f */
[----:B--2---:R-:W-:Y:S05]  /*1fc80*/  @!P0 BRA `(.L_x_1579) ;  /* 0xfffffffc00f08947 */ /* 0x004fea000383ffff */
[----:B------:R-:W-:Y:S05]  /*1fc90*/  BRA `(.L_x_1761) ;  /* 0xffffffa000307947 */ /* 0x000fea000383ffff */
.L_x_1584:
[----:B0-----:R0:W2:Y:S02]  /*1fca0*/  SYNCS.PHASECHK.TRANS64.TRYWAIT P0, [R2+URZ+0x32460], R6 ;  /* 0x03246006020075a7 */ /* 0x0010a4000800017f */
[----:B--2---:R-:W-:Y:S05]  /*1fcb0*/  @!P0 NANOSLEEP.SYNCS 0x989680 ;  /* 0x009896800000895d */ /* 0x004fea0003900000 */
[----:B------:R-:W2:Y:S02]  /*1fcc0*/  @!P0 SYNCS.PHASECHK.TRANS64 P0, [R2+URZ+0x32460], R6 ;  /* 0x03246006020085a7 */ /* 0x000ea4000800007f */
[----:B--2---:R-:W-:Y:S05]  /*1fcd0*/  @!P0 BRA `(.L_x_1584) ;  /* 0xfffffffc00f08947 */ /* 0x004fea000383ffff */
[----:B------:R-:W-:Y:S05]  /*1fce0*/  BRA `(.L_x_1762) ;  /* 0xffffffa000ac7947 */ /* 0x000fea000383ffff */
.L_x_1595:
[----:B-1----:R1:W2:Y:S02]  /*1fcf0*/  SYNCS.PHASECHK.TRANS64.TRYWAIT P0, [R3+URZ+0x32440], R2 ;  /* 0x03244002030075a7 */ /* 0x0022a4000800017f */
[----:B--2---:R-:W-:Y:S05]  /*1fd00*/  @!P0 NANOSLEEP.SYNCS 0x989680 ;  /* 0x009896800000895d */ /* 0x004fea0003900000 */
[----:B------:R-:W2:Y:S02]  /*1fd10*/  @!P0 SYNCS.PHASECHK.TRANS64 P0, [R3+URZ+0x32440], R2 ;  /* 0x03244002030085a7 */ /* 0x000ea4000800007f */
[----:B--2---:R-:W-:Y:S05]  /*1fd20*/  @!P0 BRA `(.L_x_1595) ;  /* 0xfffffffc00f08947 */ /* 0x004fea000383ffff */
[----:B------:R-:W-:Y:S05]  /*1fd30*/  BRA `(.L_x_1763) ;  /* 0xffffffa800987947 */ /* 0x000fea000383ffff */
.L_x_1600:
[----:B--2---:R2:W3:Y:S02]  /*1fd40*/  SYNCS.PHASECHK.TRANS64.TRYWAIT P0, [R3+URZ+0x32460], R2 ;  /* 0x03246002030075a7 */ /* 0x0044e4000800017f */
[----:B---3--:R-:W-:Y:S05]  /*1fd50*/  @!P0 NANOSLEEP.SYNCS 0x989680 ;  /* 0x009896800000895d */ /* 0x008fea0003900000 */
[----:B------:R-:W3:Y:S02]  /*1fd60*/  @!P0 SYNCS.PHASECHK.TRANS64 P0, [R3+URZ+0x32460], R2 ;  /* 0x03246002030085a7 */ /* 0x000ee4000800007f */
[----:B---3--:R-:W-:Y:S05]  /*1fd70*/  @!P0 BRA `(.L_x_1600) ;  /* 0xfffffffc00f08947 */ /* 0x008fea000383ffff */
[----:B------:R-:W-:Y:S05]  /*1fd80*/  BRA `(.L_x_1764) ;  /* 0xffffffac00147947 */ /* 0x000fea000383ffff */
.L_x_1611:
[----:B-1----:R1:W2:Y:S02]  /*1fd90*/  SYNCS.PHASECHK.TRANS64.TRYWAIT P0, [R3+URZ+0x32440], R2 ;  /* 0x03244002030075a7 */ /* 0x0022a4000800017f */
[----:B--2---:R-:W-:Y:S05]  /*1fda0*/  @!P0 NANOSLEEP.SYNCS 0x989680 ;  /* 0x009896800000895d */ /* 0x004fea0003900000 */
[----:B------:R-:W2:Y:S02]  /*1fdb0*/  @!P0 SYNCS.PHASECHK.TRANS64 P0, [R3+URZ+0x32440], R2 ;  /* 0x03244002030085a7 */ /* 0x000ea4000800007f */
[----:B--2---:R-:W-:Y:S05]  /*1fdc0*/  @!P0 BRA `(.L_x_1611) ;  /* 0xfffffffc00f08947 */ /* 0x004fea000383ffff */
[----:B------:R-:W-:Y:S05]  /*1fdd0*/  BRA `(.L_x_1765) ;  /* 0xffffffb000e47947 */ /* 0x000fea000383ffff */
.L_x_1616:
[----:B--2---:R2:W3:Y:S02]  /*1fde0*/  SYNCS.PHASECHK.TRANS64.TRYWAIT P0, [R3+URZ+0x32460], R2 ;  /* 0x03246002030075a7 */ /* 0x0044e4000800017f */
[----:B---3--:R-:W-:Y:S05]  /*1fdf0*/  @!P0 NANOSLEEP.SYNCS 0x989680 ;  /* 0x009896800000895d */ /* 0x008fea0003900000 */
[----:B------:R-:W3:Y:S02]  /*1fe00*/  @!P0 SYNCS.PHASECHK.TRANS64 P0, [R3+URZ+0x32460], R2 ;  /* 0x03246002030085a7 */ /* 0x000ee4000800007f */
[----:B---3--:R-:W-:Y:S05]  /*1fe10*/  @!P0 BRA `(.L_x_1616) ;  /* 0xfffffffc00f08947 */ /* 0x008fea000383ffff */
[----:B------:R-:W-:Y:S05]  /*1fe20*/  BRA `(.L_x_1766) ;  /* 0xffffffb400607947 */ /* 0x000fea000383ffff */
.L_x_1628:
[----:B-1----:R-:W3:Y:S01]  /*1fe30*/  LDL R2, [R1] ;  /* 0x0000000001027983 */ /* 0x002ee20000100800 */
[----:B------:R-:W-:Y:S01]  /*1fe40*/  BSSY B0, `(.L_x_1767) ;  /* 0x0000008000007945 */ /* 0x000fe20003800000 */
[----:B0-----:R-:W-:Y:S02]  /*1fe50*/  IMAD.MOV.U32 R12, RZ, RZ, RZ ;  /* 0x000000ffff0c7224 */ /* 0x001fe400078e00ff */
[----:B------:R-:W-:Y:S02]  /*1fe60*/  IMAD.MOV.U32 R11, RZ, RZ, 0x1f ;  /* 0x0000001fff0b7424 */ /* 0x000fe400078e00ff */
[----:B------:R-:W-:Y:S02]  /*1fe70*/  IMAD.MOV.U32 R15, RZ, RZ, -0x1 ;  /* 0xffffffffff0f7424 */ /* 0x000fe400078e00ff */
[----:B---3--:R-:W-:-:S07]  /*1fe80*/  IMAD.MOV.U32 R13, RZ, RZ, R2 ;  /* 0x000000ffff0d7224 */ /* 0x008fce00078e0002 */
[----:B--2---:R-:W-:Y:S05]  /*1fe90*/  WARPSYNC.COLLECTIVE R15, `(.L_x_1768) ;  /* 0x000000000f087348 */ /* 0x004fea0003c00000 */
[----:B------:R0:W1:Y:S02]  /*1fea0*/  SHFL.IDX P6, R14, R13, R12, R11 ;  /* 0x0000000c0d0e7389 */ /* 0x00006400000c000b */
[----:B012---:R-:W-:Y:S01]  /*1feb0*/  ENDCOLLECTIVE ;  /* 0x000000000000791b */ /* 0x007fe20003800000 */
.L_x_1768:
[----:B------:R-:W-:Y:S05]  /*1fec0*/  BSYNC B0 ;  /* 0x0000000000007941 */ /* 0x000fea0003800000 */
.L_x_1767:
        /* <DEDUP_REMOVED lines=9> */
.L_x_1769:
        /* <DEDUP_REMOVED lines=26> */
.L_x_1770:
        /* <DEDUP_REMOVED lines=8> */
.L_x_1771:
        /* <DEDUP_REMOVED lines=8> */
.L_x_1772:
        /* <DEDUP_REMOVED lines=8> */
.L_x_1773:
[----:B------:R-:W-:Y:S01]  /*20280*/  IMAD.MOV.U32 R12, RZ, RZ, 0x10 ;  /* 0x00000010ff0c7424 */ /* 0x000fe200078e00ff */
[----:B------:R-:W-:-:S04]  /*20290*/  MOV R3, R14 ;  /* 0x0000000e00037202 */ /* 0x000fc80000000f00 */
[----:B------:R-:W-:-:S05]  /*202a0*/  SEL R3, R3, RZ, P4 ;  /* 0x000000ff03037207 */ /* 0x000fca0002000000 */
[----:B------:R-:W-:-:S04]  /*202b0*/  IMAD.IADD R2, R2, 0x1, R3 ;  /* 0x0000000102027824 */ /* 0x000fc800078e0203 */
[----:B------:R-:W-:-:S07]  /*202c0*/  IMAD.MOV.U32 R13, RZ, RZ, R2 ;  /* 0x000000ffff0d7224 */ /* 0x000fce00078e0002 */
[----:B------:R-:W-:Y:S05]  /*202d0*/  WARPSYNC.COLLECTIVE R15, `(.L_x_1774) ;  /* 0x000000000f087348 */ /* 0x000fea0003c00000 */
[----:B------:R0:W1:Y:S02]  /*202e0*/  SHFL.UP P6, R14, R13, R12, R11 ;  /* 0x0400000c0d0e7389 */ /* 0x00006400000c000b */
[----:B01----:R-:W-:Y:S01]  /*202f0*/  ENDCOLLECTIVE ;  /* 0x000000000000791b */ /* 0x003fe20003800000 */
.L_x_1774:
        /* <DEDUP_REMOVED lines=9> */
.L_x_1775:
[----:B------:R-:W-:Y:S01]  /*20390*/  IMAD.MOV.U32 R9, RZ, RZ, R14 ;  /* 0x000000ffff097224 */ /* 0x000fe200078e000e */
[----:B------:R-:W-:Y:S06]  /*203a0*/  BRA `(.L_x_1776) ;  /* 0xffffffb800a87947 */ /* 0x000fec000383ffff */
.L_x_1631:
        /* <DEDUP_REMOVED lines=8> */
.L_x_1778:
[----:B------:R-:W-:Y:S05]  /*20430*/  BSYNC B0 ;  /* 0x0000000000007941 */ /* 0x000fea0003800000 */
.L_x_1777:
        /* <DEDUP_REMOVED lines=10> */
.L_x_1779:
        /* <DEDUP_REMOVED lines=8> */
.L_x_1780:
        /* <DEDUP_REMOVED lines=8> */
.L_x_1781:
        /* <DEDUP_REMOVED lines=8> */
.L_x_1782:
        /* <DEDUP_REMOVED lines=9> */
.L_x_1783:
[----:B------:R-:W-:Y:S01]  /*206f0*/  IMAD.MOV.U32 R9, RZ, RZ, R14 ;  /* 0x000000ffff097224 */ /* 0x000fe200078e000e */
[----:B------:R-:W-:Y:S06]  /*20700*/  BRA `(.L_x_1784) ;  /* 0xffffffb8007c7947 */ /* 0x000fec000383ffff */
.L_x_1633:
[----:B------:R-:W-:Y:S01]  /*20710*/  BSSY B0, `(.L_x_1785) ;  /* 0x0000006000007945 */ /* 0x000fe20003800000 */
[----:B------:R-:W-:Y:S01]  /*20720*/  PLOP3.LUT P6, PT, P6, PT, PT, 0x8, 0x0 ;  /* 0x000000000000781c */ /* 0x000fe200037ce170 */
[----:B------:R-:W-:-:S12]  /*20730*/  IMAD.MOV.U32 R15, RZ, RZ, -0x1 ;  /* 0xffffffffff0f7424 */ /* 0x000fd800078e00ff */
[----:B0-----:R-:W-:Y:S05]  /*20740*/  WARPSYNC.COLLECTIVE R15, `(.L_x_1786) ;  /* 0x000000000f087348 */ /* 0x001fea0003c00000 */
[----:B------:R-:W-:Y:S01]  /*20750*/  VOTE.ANY R14, PT, P6 ;  /* 0x00000000000e7806 */ /* 0x000fe200030e0100 */
[----:B0-----:R-:W-:Y:S06]  /*20760*/  ENDCOLLECTIVE ;  /* 0x000000000000791b */ /* 0x001fec0003800000 */
.L_x_1786:
[----:B------:R-:W-:Y:S05]  /*20770*/  BSYNC B0 ;  /* 0x0000000000007941 */ /* 0x000fea0003800000 */
.L_x_1785:
        /* <DEDUP_REMOVED lines=9> */
.L_x_1787:
[----:B------:R-:W-:Y:S02]  /*20810*/  IMAD.MOV.U32 R13, RZ, RZ, R6 ;  /* 0x000000ffff0d7224 */ /* 0x000fe400078e0006 */
[----:B------:R-:W-:-:S07]  /*20820*/  IMAD.MOV.U32 R0, RZ, RZ, R14 ;  /* 0x000000ffff007224 */ /* 0x000fce00078e000e */
[----:B------:R-:W-:Y:S05]  /*20830*/  WARPSYNC.COLLECTIVE R15, `(.L_x_1788) ;  /* 0x000000000f087348 */ /* 0x000fea0003c00000 */
[----:B------:R0:W1:Y:S02]  /*20840*/  SHFL.IDX P6, R14, R13, R12, R11 ;  /* 0x0000000c0d0e7389 */ /* 0x00006400000c000b */
[----:B01----:R-:W-:Y:S01]  /*20850*/  ENDCOLLECTIVE ;  /* 0x000000000000791b */ /* 0x003fe20003800000 */
.L_x_1788:
[----:B------:R-:W-:Y:S01]  /*20860*/  IMAD.MOV.U32 R6, RZ, RZ, R14 ;  /* 0x000000ffff067224 */ /* 0x000fe200078e000e */
[----:B------:R-:W-:Y:S06]  /*20870*/  BRA `(.L_x_1789) ;  /* 0xffffffb8005c7947 */ /* 0x000fec000383ffff */
.L_x_1635:
[----:B------:R-:W-:Y:S01]  /*20880*/  BSSY B0, `(.L_x_1790) ;  /* 0x0000007000007945 */ /* 0x000fe20003800000 */
[----:B------:R-:W-:Y:S02]  /*20890*/  IMAD.MOV.U32 R13, RZ, RZ, R7 ;  /* 0x000000ffff0d7224 */ /* 0x000fe400078e0007 */
[----:B------:R-:W-:Y:S02]  /*208a0*/  IMAD.MOV.U32 R11, RZ, RZ, 0x1f ;  /* 0x0000001fff0b7424 */ /* 0x000fe400078e00ff */
[----:B------:R-:W-:-:S07]  /*208b0*/  IMAD.MOV.U32 R15, RZ, RZ, -0x1 ;  /* 0xffffffffff0f7424 */ /* 0x000fce00078e00ff */
[----:B0123--:R-:W-:Y:S05]  /*208c0*/  WARPSYNC.COLLECTIVE R15, `(.L_x_1791) ;  /* 0x000000000f087348 */ /* 0x00ffea0003c00000 */
[----:B------:R4:W0:Y:S02]  /*208d0*/  SHFL.IDX P6, R14, R13, R12, R11 ;  /* 0x0000000c0d0e7389 */ /* 0x00082400000c000b */
[----:B01234-:R-:W-:Y:S01]  /*208e0*/  ENDCOLLECTIVE ;  /* 0x000000000000791b */ /* 0x01ffe20003800000 */
.L_x_1791:
[----:B------:R-:W-:Y:S05]  /*208f0*/  BSYNC B0 ;  /* 0x0000000000007941 */ /* 0x000fea0003800000 */
.L_x_1790:
[----:B------:R-:W-:Y:S01]  /*20900*/  IMAD.MOV.U32 R7, RZ, RZ, R14 ;  /* 0x000000ffff077224 */ /* 0x000fe200078e000e */
[----:B------:R-:W-:Y:S06]  /*20910*/  BRA `(.L_x_1792) ;  /* 0xffffffb8004c7947 */ /* 0x000fec000383ffff */
.L_x_1639:
[----:B0-----:R0:W1:Y:S02]  /*20920*/  SYNCS.PHASECHK.TRANS64.TRYWAIT P0, [R0+URZ+0x32420], R3 ;  /* 0x03242003000075a7 */ /* 0x001064000800017f */
[----:B-1----:R-:W-:Y:S05]  /*20930*/  @!P0 NANOSLEEP.SYNCS 0x989680 ;  /* 0x009896800000895d */ /* 0x002fea0003900000 */
[----:B------:R-:W1:Y:S02]  /*20940*/  @!P0 SYNCS.PHASECHK.TRANS64 P0, [R0+URZ+0x32420], R3 ;  /* 0x03242003000085a7 */ /* 0x000e64000800007f */
[----:B-1----:R-:W-:Y:S05]  /*20950*/  @!P0 BRA `(.L_x_1639) ;  /* 0xfffffffc00f08947 */ /* 0x002fea000383ffff */
[----:B------:R-:W-:Y:S05]  /*20960*/  BRA `(.L_x_1793) ;  /* 0xffffffbc00e87947 */ /* 0x000fea000383ffff */
.L_x_1640:
        /* <DEDUP_REMOVED lines=11> */
.L_x_1795:
[----:B------:R-:W-:Y:S05]  /*20a20*/  BSYNC B0 ;  /* 0x0000000000007941 */ /* 0x000fea0003800000 */
.L_x_1794:
[----:B------:R-:W-:Y:S05]  /*20a30*/  BRA `(.L_x_1796) ;  /* 0xffffffbc00d07947 */ /* 0x000fea000383ffff */
.L_x_1641:
[----:B------:R-:W-:Y:S01]  /*20a40*/  BSSY B0, `(.L_x_1797) ;  /* 0x0000006000007945 */ /* 0x000fe20003800000 */
[----:B------:R-:W-:-:S07]  /*20a50*/  IMAD.MOV.U32 R15, RZ, RZ, -0x1 ;  /* 0xffffffffff0f7424 */ /* 0x000fce00078e00ff */
[----:B01----:R-:W-:Y:S05]  /*20a60*/  WARPSYNC.COLLECTIVE R15, `(.L_x_1798) ;  /* 0x000000000f0c7348 */ /* 0x003fea0003c00000 */
[----:B------:R-:W-:Y:S02]  /*20a70*/  ELECT P6, UR62, PT ;  /* 0x00000000003e782f */ /* 0x000fe400038c0000 */
[----:B------:R-:W-:Y:S01]  /*20a80*/  MOV R14, UR62 ;  /* 0x0000003e000e7c02 */ /* 0x000fe20008000f00 */
[----:B01----:R-:W-:Y:S10]  /*20a90*/  ENDCOLLECTIVE ;  /* 0x000000000000791b */ /* 0x003ff40003800000 */
.L_x_1798:
[----:B------:R-:W-:Y:S05]  /*20aa0*/  BSYNC B0 ;  /* 0x0000000000007941 */ /* 0x000fea0003800000 */
.L_x_1797:
[----:B------:R-:W-:Y:S05]  /*20ab0*/  BRA `(.L_x_1799) ;  /* 0xffffffbc00c47947 */ /* 0x000fea000383ffff */
.L_x_1643:
[----:B0-----:R0:W1:Y:S02]  /*20ac0*/  SYNCS.PHASECHK.TRANS64.TRYWAIT P0, [R6+URZ], R5 ;  /* 0x00000005060075a7 */ /* 0x001064000800017f */
[----:B-1----:R-:W-:Y:S05]  /*20ad0*/  @!P0 NANOSLEEP.SYNCS 0x989680 ;  /* 0x009896800000895d */ /* 0x002fea0003900000 */
[----:B------:R-:W1:Y:S02]  /*20ae0*/  @!P0 SYNCS.PHASECHK.TRANS64 P0, [R6+URZ], R5 ;  /* 0x00000005060085a7 */ /* 0x000e64000800007f */
[----:B-1----:R-:W-:Y:S05]  /*20af0*/  @!P0 BRA `(.L_x_1643) ;  /* 0xfffffffc00f08947 */ /* 0x002fea000383ffff */
[----:B------:R-:W-:Y:S05]  /*20b00*/  BRA `(.L_x_1800) ;  /* 0xffffffc000047947 */ /* 0x000fea000383ffff */
.L_x_1644:
[----:B-1----:R1:W2:Y:S02]  /*20b10*/  SYNCS.PHASECHK.TRANS64.TRYWAIT P0, [R7+URZ], R2 ;  /* 0x00000002070075a7 */ /* 0x0022a4000800017f */
[----:B--2---:R-:W-:Y:S05]  /*20b20*/  @!P0 NANOSLEEP.SYNCS 0x989680 ;  /* 0x009896800000895d */ /* 0x004fea0003900000 */
[----:B------:R-:W2:Y:S02]  /*20b30*/  @!P0 SYNCS.PHASECHK.TRANS64 P0, [R7+URZ], R2 ;  /* 0x00000002070085a7 */ /* 0x000ea4000800007f */
[----:B--2---:R-:W-:Y:S05]  /*20b40*/  @!P0 BRA `(.L_x_1644) ;  /* 0xfffffffc00f08947 */ /* 0x004fea000383ffff */
[----:B------:R-:W-:Y:S05]  /*20b50*/  BRA `(.L_x_1801) ;  /* 0xffffffbc00f87947 */ /* 0x000fea000383ffff */
.L_x_1646:
[----:B--2---:R2:W3:Y:S02]  /*20b60*/  SYNCS.PHASECHK.TRANS64.TRYWAIT P0, [R4+URZ], R5 ;  /* 0x00000005040075a7 */ /* 0x0044e4000800017f */
[----:B---3--:R-:W-:Y:S05]  /*20b70*/  @!P0 NANOSLEEP.SYNCS 0x989680 ;  /* 0x009896800000895d */ /* 0x008fea0003900000 */
[----:B------:R-:W3:Y:S02]  /*20b80*/  @!P0 SYNCS.PHASECHK.TRANS64 P0, [R4+URZ], R5 ;  /* 0x00000005040085a7 */ /* 0x000ee4000800007f */
[----:B---3--:R-:W-:Y:S05]  /*20b90*/  @!P0 BRA `(.L_x_1646) ;  /* 0xfffffffc00f08947 */ /* 0x008fea000383ffff */
[----:B------:R-:W-:Y:S05]  /*20ba0*/  BRA `(.L_x_1802) ;  /* 0xffffffbc00fc7947 */ /* 0x000fea000383ffff */
.L_x_1803:
        /* <DEDUP_REMOVED lines=13> */
.L_x_6133:


//--------------------- .text._ZN7cutlass13device_kernelIN5flash11enable_sm90INS1_16FlashAttnFwdSm90INS1_25CollectiveMainloopFwdSm90ILi2EN4cute5tupleIJNS5_1CILi1EEES8_S8_EEENS6_IJNS7_ILi128EEENS7_ILi96EEENS7_ILi64EEEEEELi256ENS_6half_tEfNS_4arch4Sm90ELb0ELb1ELb1ELb0ELb0ELb0ELb0ELb1ELb0ELb1ELb1ELb0EEENS1_21CollectiveEpilogueFwdINS6_IJSA_NS7_ILi256EEESB_EEES9_SE_SG_Li256ELb0ELb1ELb1ELb0EEENS1_19SingleTileSchedulerILb0ELb1ELb1ELi128EEEEEEEEEvNT_6ParamsE --------------------------
	.section	.text._ZN7cutlass13device_kernelIN5flash11enable_sm90INS1_16FlashAttnFwdSm90INS1_25CollectiveMainloopFwdSm90ILi2EN4cute5tupleIJNS5_1CILi1EEES8_S8_EEENS6_IJNS7_ILi128EEENS7_ILi96EEENS7_ILi64EEEEEELi256ENS_6half_tEfNS_4arch4Sm90ELb0ELb1ELb1ELb0ELb0ELb0ELb0ELb1ELb0ELb1ELb1ELb0EEENS1_21CollectiveEpilogueFwdINS6_IJSA_NS7_ILi256EEESB_EEES9_SE_SG_Li256ELb0ELb1ELb1ELb0EEENS1_19SingleTileSchedulerILb0ELb1ELb1ELi128EEEEEEEEEvNT_6ParamsE,"ax",@progbits
	.align	128
.text._ZN7cutlass13device_kernelIN5flash11enable_sm90INS1_16FlashAttnFwdSm90INS1_25CollectiveMainloopFwdSm90ILi2EN4cute5tupleIJNS5_1CILi1EEES8_S8_EEENS6_IJNS7_ILi128EEENS7_ILi96EEENS7_ILi64EEEEEELi256ENS_6half_tEfNS_4arch4Sm90ELb0ELb1ELb1ELb0ELb0ELb0ELb0ELb1ELb0ELb1ELb1ELb0EEENS1_21CollectiveEpilogueFwdINS6_IJSA_NS7_ILi256EEESB_EEES9_SE_SG_Li256ELb0ELb1ELb1ELb0EEENS1_19SingleTileSchedulerILb0ELb1ELb1ELi128EEEEEEEEEvNT_6ParamsE:
        .type           _ZN7cutlass13device_kernelIN5flash11enable_sm90INS1_16FlashAttnFwdSm90INS1_25CollectiveMainloopFwdSm90ILi2EN4cute5tupleIJNS5_1CILi1EEES8_S8_EEENS6_IJNS7_ILi128EEENS7_ILi96EEENS7_ILi64EEEEEELi256ENS_6half_tEfNS_4arch4Sm90ELb0ELb1ELb1ELb0ELb0ELb0ELb0ELb1ELb0ELb1ELb1ELb0EEENS1_21CollectiveEpilogueFwdINS6_IJSA_NS7_ILi256EEESB_EEES9_SE_SG_Li256ELb0ELb1ELb1ELb0EEENS1_19SingleTileSchedulerILb0ELb1ELb1ELi128EEEEEEEEEvNT_6ParamsE,@function
        .size           _ZN7cutlass13device_kernelIN5flash11enable_sm90INS1_16FlashAttnFwdSm90INS1_25CollectiveMainloopFwdSm90ILi2EN4cute5tupleIJNS5_1CILi1EEES8_S8_EEENS6_IJNS7_ILi128EEENS7_ILi96EEENS7_ILi64EEEEEELi256ENS_6half_tEfNS_4arch4Sm90ELb0ELb1ELb1ELb0ELb0ELb0ELb0ELb1ELb0ELb1ELb1ELb0EEENS1_21CollectiveEpilogueFwdINS6_IJSA_NS7_ILi256EEESB_EEES9_SE_SG_Li256ELb0ELb1ELb1ELb0EEENS1_19SingleTileSchedulerILb0ELb1ELb1ELi128EEEEEEEEEvNT_6ParamsE,(.L_x_6134 - _ZN7cutlass13device_kernelIN5flash11enable_sm90INS1_16FlashAttnFwdSm90INS1_25CollectiveMainloopFwdSm90ILi2EN4cute5tupleIJNS5_1CILi1EEES8_S8_EEENS6_IJNS7_ILi128EEENS7_ILi96EEENS7_ILi64EEEEEELi256ENS_6half_tEfNS_4arch4Sm90ELb0ELb1ELb1ELb0ELb0ELb0ELb0ELb1ELb0ELb1ELb1ELb0EEENS1_21CollectiveEpilogueFwdINS6_IJSA_NS7_ILi256EEESB_EEES9_SE_SG_Li256ELb0ELb1ELb1ELb0EEENS1_19SingleTileSchedulerILb0ELb1ELb1ELi128EEEEEEEEEvNT_6ParamsE)
        .other          _ZN7cutlass13device_kernelIN5flash11enable_sm90INS1_16FlashAttnFwdSm90INS1_25CollectiveMainloopFwdSm90ILi2EN4cute5tupleIJNS5_1CILi1EEES8_S8_EEENS6_IJNS7_ILi128EEENS7_ILi96EEENS7_ILi64EEEEEELi256ENS_6half_tEfNS_4arch4Sm90ELb0ELb1ELb1ELb0ELb0ELb0ELb0ELb1ELb0ELb1ELb1ELb0EEENS1_21CollectiveEpilogueFwdINS6_IJSA_NS7_ILi256EEESB_EEES9_SE_SG_Li256ELb0ELb1ELb1ELb0EEENS1_19SingleTileSchedulerILb0ELb1ELb1ELi128EEEEEEEEEvNT_6ParamsE,@"STO_CUDA_ENTRY STV_DEFAULT"
_ZN7cutlass13device_kernelIN5flash11enable_sm90INS1_16FlashAttnFwdSm90INS1_25CollectiveMainloopFwdSm90ILi2EN4cute5tupleIJNS5_1CILi1EEES8_S8_EEENS6_IJNS7_ILi128EEENS7_ILi96EEENS7_ILi64EEEEEELi256ENS_6half_tEfNS_4arch4Sm90ELb0ELb1ELb1ELb0ELb0ELb0ELb0ELb1ELb0ELb1ELb1ELb0EEENS1_21CollectiveEpilogueFwdINS6_IJSA_NS7_ILi256EEESB_EEES9_SE_SG_Li256ELb0ELb1ELb1ELb0EEENS1_19SingleTileSchedulerILb0ELb1ELb1ELi128EEEEEEEEEvNT_6ParamsE:
        /* <DEDUP_REMOVED lines=18> */
.L_x_1805:
[----:B------:R-:W-:Y:S05]  /*0120*/  BSYNC B0 ;  /* 0x0000000000007941 */ /* 0x000fea0003800000 */
.L_x_1804:
        /* <DEDUP_REMOVED lines=41> */
.L_x_1806:
        /* <DEDUP_REMOVED lines=22> */
.L_x_1807:
        /* <DEDUP_REMOVED lines=18> */
.L_x_1808:
        /* <DEDUP_REMOVED lines=22> */
.L_x_1809:
        /* <DEDUP_REMOVED lines=22> */
.L_x_1810:
        /* <DEDUP_REMOVED lines=8> */
.L_x_1813:
        /* <DEDUP_REMOVED lines=20> */
[----:B------:R-:W0:Y:S01]  /*0ac0*/  LDC.64 R6, c[0x0][0x418] ;  /* 0x00010600ff067b82 */ /* 0x000e220000000a00 */
[----:B------:R-:W-:Y:S01]  /*0ad0*/  ULDC UR4, c[0x0][0x448] ;  /* 0x0001120000047ab9 */ /* 0x000fe20000000800 */
[----:B------:R-:W1:Y:S01]  /*0ae0*/  S2R R0, SR_TID.X ;  /* 0x0000000000007919 */ /* 0x000e620000002100 */
[----:B------:R-:W-:-:S03]  /*0af0*/  UISETP.NE.AND UP1, UPT, UR4, 0x1, UPT ;  /* 0x000000010400788c */ /* 0x000fc6000bf25270 */
[----:B------:R-:W-:Y:S02]  /*0b00*/  ULDC.64 UR4, c[0x0][0x9e0] ;  /* 0x0002780000047ab9 */ /* 0x000fe40000000a00 */
[----:B------:R-:W2:Y:S01]  /*0b10*/  LDC R2, c[0x0][0x288] ;  /* 0x0000a200ff027b82 */ /* 0x000ea20000000800 */
[----:B------:R-:W-:-:S05]  /*0b20*/  UISETP.GE.AND UP0, UPT, UR5, 0x1, UPT ;  /* 0x000000010500788c */ /* 0x000fca000bf06270 */
[----:B------:R-:W-:Y:S01]  /*0b30*/  @UP1 ULDC UR8, c[0x0][0x44c] ;  /* 0x0001130000081ab9 */ /* 0x000fe20000000800 */
[----:B------:R-:W-:Y:S01]  /*0b40*/  @UP1 ULDC UR11, c[0x0][0x450] ;  /* 0x00011400000b1ab9 */ /* 0x000fe20000000800 */
[----:B------:R-:W3:Y:S01]  /*0b50*/  LDC R16, c[0x0][0x424] ;  /* 0x00010900ff107b82 */ /* 0x000ee20000000800 */
[----:B------:R-:W-:-:S07]  /*0b60*/  PLOP3.LUT P1, PT, PT, PT, UP0, 0x80, 0x0 ;  /* 0x000000000000781c */ /* 0x000fce0003f2f008 */
[----:B------:R-:W4:Y:S01]  /*0b70*/  LDC R5, c[0x0][0x2f0] ;  /* 0x0000bc00ff057b82 */ /* 0x000f220000000800 */
[----:B0-----:R-:W-:-:S04]  /*0b80*/  ISETP.NE.U32.AND P0, PT, R6, RZ, PT ;  /* 0x000000ff0600720c */ /* 0x001fc80003f05070 */
[----:B------:R-:W-:-:S03]  /*0b90*/  ISETP.NE.AND.EX P0, PT, R7, RZ, PT, P0 ;  /* 0x000000ff0700720c */ /* 0x000fc60003f05300 */
[----:B------:R-:W0:Y:S01]  /*0ba0*/  S2UR UR39, SR_CTAID.X ;  /* 0x00000000002779c3 */ /* 0x000e220000002500 */
[----:B--2---:R-:W-:Y:S01]  /*0bb0*/  IADD3 R3, -R2, 0x1, RZ ;  /* 0x0000000102037810 */ /* 0x004fe20007ffe1ff */
[----:B-1----:R-:W-:Y:S01]  /*0bc0*/  VIADD R22, R0, 0xffffff80 ;  /* 0xffffff8000167836 */ /* 0x002fe20000000000 */
[----:B---3--:R-:W-:-:S05]  /*0bd0*/  SEL R16, R16, 0x1, P0 ;  /* 0x0000000110107807 */ /* 0x008fca0000000000 */
[CC--:B----4-:R-:W-:Y:S02]  /*0be0*/  IMAD R3, R16.reuse, R5.reuse, R3 ;  /* 0x0000000510037224 */ /* 0x0d0fe400078e0203 */
[----:B------:R-:W-:-:S03]  /*0bf0*/  IMAD R18, R16, R5, RZ ;  /* 0x0000000510127224 */ /* 0x000fc600078e02ff */
[----:B------:R-:W-:Y:S01]  /*0c00*/  R2UR UR10, R3 ;  /* 0x00000000030a72ca */ /* 0x000fe200000e0000 */
[----:B0-----:R-:W-:-:S04]  /*0c10*/  USHF.L.U32 UR39, UR39, 0x7, URZ ;  /* 0x0000000727277899 */ /* 0x001fc8000800063f */
[----:B------:R-:W-:-:S04]  /*0c20*/  UIADD3 UR7, UR39, 0x7f, URZ ;  /* 0x0000007f27077890 */ /* 0x000fc8000fffe03f */
[----:B------:R-:W-:-:S04]  /*0c30*/  UIMAD.WIDE.U32 UR8, UR7, UR8, URZ ;  /* 0x00000008070872a5 */ /* 0x000fc8000f8e003f */
[----:B------:R-:W-:-:S04]  /*0c40*/  @UP1 USHF.R.U32.HI UR7, URZ, UR11, UR9 ;  /* 0x0000000b3f071299 */ /* 0x000fc80008011609 */
[----:B------:R-:W-:-:S04]  /*0c50*/  UIADD3 UR7, UR10, UR7, URZ ;  /* 0x000000070a077290 */ /* 0x000fc8000fffe03f */
[----:B------:R-:W-:-:S06]  /*0c60*/  UIADD3 UR4, UR7, UR4, URZ ;  /* 0x0000000407047290 */ /* 0x000fcc000fffe03f */
[----:B------:R-:W-:Y:S01]  /*0c70*/  IMAD.U32 R0, RZ, RZ, UR4 ;  /* 0x00000004ff007e24 */ /* 0x000fe2000f8e00ff */
[----:B------:R-:W-:Y:S06]  /*0c80*/  @!P1 BRA `(.L_x_1815) ;  /* 0x0000000000409947 */ /* 0x000fec0003800000 */
[----:B------:R-:W-:Y:S01]  /*0c90*/  ISETP.LT.AND P0, PT, RZ, UR7, PT ;  /* 0x00000007ff007c0c */ /* 0x000fe2000bf01270 */
[----:B------:R-:W-:-:S12]  /*0ca0*/  UIADD3 UR4, UR7, -0x1, URZ ;  /* 0xffffffff07047890 */ /* 0x000fd8000fffe03f */
[----:B------:R-:W-:Y:S05]  /*0cb0*/  @P0 BRA `(.L_x_1816) ;  /* 0x00000000001c0947 */ /* 0x000fea0003800000 */
[----:B------:R-:W-:Y:S02]  /*0cc0*/  UISETP.NE.AND UP0, UPT, UR5, 0x1, UPT ;  /* 0x000000010500788c */ /* 0x000fe4000bf05270 */
[----:B------:R-:W-:-:S09]  /*0cd0*/  UIADD3 UR4, -UR7, URZ, URZ ;  /* 0x0000003f07047290 */ /* 0x000fd2000fffe13f */
[----:B------:R-:W-:Y:S02]  /*0ce0*/  @UP0 ULDC.64 UR10, c[0x0][0x9e8] ;  /* 0x00027a00000a0ab9 */ /* 0x000fe40000000a00 */
[----:B------:R-:W-:-:S04]  /*0cf0*/  UIMAD.WIDE.U32 UR8, UR4, UR10, URZ ;  /* 0x0000000a040872a5 */ /* 0x000fc8000f8e003f */
[----:B------:R-:W-:-:S04]  /*0d00*/  @UP0 USHF.R.U32.HI UR4, URZ, UR11, UR9 ;  /* 0x0000000b3f040299 */ /* 0x000fc80008011609 */
[----:B------:R-:W-:Y:S01]  /*0d10*/  ULOP3.LUT UR4, URZ, UR4, URZ, 0x33, !UPT ;  /* 0x000000043f047292 */ /* 0x000fe2000f8e333f */
[----:B------:R-:W-:Y:S11]  /*0d20*/  BRA `(.L_x_1817) ;  /* 0x0000000000107947 */ /* 0x000ff60003800000 */
.L_x_1816:
[----:B------:R-:W-:-:S11]  /*0d30*/  UISETP.NE.AND UP0, UPT, UR5, 0x1, UPT ;  /* 0x000000010500788c */ /* 0x000fd6000bf05270 */
[----:B------:R-:W-:Y:S02]  /*0d40*/  @UP0 ULDC.64 UR10, c[0x0][0x9e8] ;  /* 0x00027a00000a0ab9 */ /* 0x000fe40000000a00 */
[----:B------:R-:W-:-:S04]  /*0d50*/  UIMAD.WIDE.U32 UR8, UR4, UR10, URZ ;  /* 0x0000000a040872a5 */ /* 0x000fc8000f8e003f */
[----:B------:R-:W-:-:S12]  /*0d60*/  @UP0 USHF.R.U32.HI UR4, URZ, UR11, UR9 ;  /* 0x0000000b3f040299 */ /* 0x000fd80008011609 */
.L_x_1817:
[----:B------:R-:W-:-:S06]  /*0d70*/  UIMAD UR4, UR4, UR5, UR5 ;  /* 0x00000005040472a4 */ /* 0x000fcc000f8e0205 */
[----:B------:R-:W-:-:S07]  /*0d80*/  VIMNMX R0, R0, UR4, PT ;  /* 0x0000000400007c48 */ /* 0x000fce000bfe0100 */
.L_x_1815:
[-C--:B------:R-:W-:Y:S01]  /*0d90*/  IMAD R2, R16, R5.reuse, -R2 ;  /* 0x0000000510027224 */ /* 0x080fe200078e0a02 */
[----:B------:R-:W-:Y:S01]  /*0da0*/  @UP1 ULDC UR8, c[0x0][0x44c] ;  /* 0x0001130000081ab9 */ /* 0x000fe20000000800 */
[----:B------:R-:W-:Y:S01]  /*0db0*/  @UP1 ULDC UR10, c[0x0][0x450] ;  /* 0x00011400000a1ab9 */ /* 0x000fe20000000800 */
[----:B------:R-:W-:Y:S02]  /*0dc0*/  UIMAD.WIDE.U32 UR8, UR39, UR8, URZ ;  /* 0x00000008270872a5 */ /* 0x000fe4000f8e003f */
[----:B------:R-:W-:Y:S01]  /*0dd0*/  R2UR UR7, R2 ;  /* 0x00000000020772ca */ /* 0x000fe200000e0000 */
[----:B------:R-:W-:Y:S01]  /*0de0*/  VIADD R2, R0, 0x5f ;  /* 0x0000005f00027836 */ /* 0x000fe20000000000 */
[----:B------:R-:W-:Y:S01]  /*0df0*/  UMOV UR4, UR39 ;  /* 0x0000002700047c82 */ /* 0x000fe20008000000 */
[----:B------:R-:W-:Y:S01]  /*0e00*/  IMAD R0, R16, R5, 0x5f ;  /* 0x0000005f10007424 */ /* 0x000fe200078e0205 */
[----:B------:R-:W-:Y:S01]  /*0e10*/  @UP1 USHF.R.U32.HI UR4, URZ, UR10, UR9 ;  /* 0x0000000a3f041299 */ /* 0x000fe20008011609 */
[----:B------:R-:W-:-:S04]  /*0e20*/  IMAD.HI R2, R2, 0x2aaaaaab, RZ ;  /* 0x2aaaaaab02027827 */ /* 0x000fc800078e02ff */
[----:B------:R-:W-:Y:S01]  /*0e30*/  IMAD.HI R0, R0, 0x2aaaaaab, RZ ;  /* 0x2aaaaaab00007827 */ /* 0x000fe200078e02ff */
[----:B------:R-:W-:-:S03]  /*0e40*/  SHF.R.U32.HI R5, RZ, 0x1f, R2 ;  /* 0x0000001fff057819 */ /* 0x000fc60000011602 */
[----:B------:R-:W-:Y:S01]  /*0e50*/  UIADD3 UR4, UR7, UR4, URZ ;  /* 0x0000000407047290 */ /* 0x000fe2000fffe03f */
[----:B------:R-:W-:Y:S02]  /*0e60*/  SHF.R.U32.HI R3, RZ, 0x1f, R0 ;  /* 0x0000001fff037819 */ /* 0x000fe40000011600 */
[----:B------:R-:W-:Y:S01]  /*0e70*/  ULDC UR7, c[0x0][0x9dc] ;  /* 0x0002770000077ab9 */ /* 0x000fe20000000800 */
[----:B------:R-:W-:Y:S01]  /*0e80*/  LEA.HI.SX32 R2, R2, R5, 0x1c ;  /* 0x0000000502027211 */ /* 0x000fe200078fe2ff */
[----:B------:R-:W-:Y:S01]  /*0e90*/  UIADD3 UR7, UR4, -UR7, URZ ;  /* 0x8000000704077290 */ /* 0x000fe2000fffe03f */
[----:B------:R-:W-:-:S04]  /*0ea0*/  LEA.HI.SX32 R3, R0, R3, 0x1c ;  /* 0x0000000300037211 */ /* 0x000fc800078fe2ff */
[----:B------:R-:W-:Y:S01]  /*0eb0*/  VIMNMX R23, R3, R2, PT ;  /* 0x0000000203177248 */ /* 0x000fe20003fe0100 */
[----:B------:R-:W-:Y:S06]  /*0ec0*/  @!P1 BRA `(.L_x_1818) ;  /* 0x0000000000449947 */ /* 0x000fec0003800000 */
[----:B------:R-:W-:-:S06]  /*0ed0*/  UISETP.GT.AND UP0, UPT, UR4, -0x1, UPT ;  /* 0xffffffff0400788c */ /* 0x000fcc000bf04270 */
[----:B------:R-:W-:-:S13]  /*0ee0*/  PLOP3.LUT P0, PT, PT, PT, UP0, 0x80, 0x0 ;  /* 0x000000000000781c */ /* 0x000fda0003f0f008 */
[----:B------:R-:W-:Y:S05]  /*0ef0*/  @P0 BRA `(.L_x_1819) ;  /* 0x00000000001c0947 */ /* 0x000fea0003800000 */
[----:B------:R-:W-:Y:S02]  /*0f00*/  UISETP.NE.AND UP0, UPT, UR5, 0x1, UPT ;  /* 0x000000010500788c */ /* 0x000fe4000bf05270 */
[----:B------:R-:W-:-:S09]  /*0f10*/  ULOP3.LUT UR4, URZ, UR4, URZ, 0x33, !UPT ;  /* 0x000000043f047292 */ /* 0x000fd2000f8e333f */
[----:B------:R-:W-:Y:S02]  /*0f20*/  @UP0 ULDC.64 UR10, c[0x0][0x9e8] ;  /* 0x00027a00000a0ab9 */ /* 0x000fe40000000a00 */
[----:B------:R-:W-:-:S04]  /*0f30*/  UIMAD.WIDE.U32 UR8, UR4, UR10, URZ ;  /* 0x0000000a040872a5 */ /* 0x000fc8000f8e003f */
[----:B------:R-:W-:-:S04]  /*0f40*/  @UP0 USHF.R.U32.HI UR4, URZ, UR11, UR9 ;  /* 0x0000000b3f040299 */ /* 0x000fc80008011609 */
[----:B------:R-:W-:Y:S01]  /*0f50*/  ULOP3.LUT UR4, URZ, UR4, URZ, 0x33, !UPT ;  /* 0x000000043f047292 */ /* 0x000fe2000f8e333f */
[----:B------:R-:W-:Y:S11]  /*0f60*/  BRA `(.L_x_1820) ;  /* 0x0000000000107947 */ /* 0x000ff60003800000 */
.L_x_1819:
[----:B------:R-:W-:-:S11]  /*0f70*/  UISETP.NE.AND UP0, UPT, UR5, 0x1, UPT ;  /* 0x000000010500788c */ /* 0x000fd6000bf05270 */
[----:B------:R-:W-:Y:S02]  /*0f80*/  @UP0 ULDC.64 UR10, c[0x0][0x9e8] ;  /* 0x00027a00000a0ab9 */ /* 0x000fe40000000a00 */
[----:B------:R-:W-:-:S04]  /*0f90*/  UIMAD.WIDE.U32 UR8, UR4, UR10, URZ ;  /* 0x0000000a040872a5 */ /* 0x000fc8000f8e003f */
[----:B------:R-:W-:-:S12]  /*0fa0*/  @UP0 USHF.R.U32.HI UR4, URZ, UR11, UR9 ;  /* 0x0000000b3f040299 */ /* 0x000fd80008011609 */
.L_x_1820:
[----:B------:R-:W-:-:S04]  /*0fb0*/  UIMAD UR4, UR4, UR5, URZ ;  /* 0x00000005040472a4 */ /* 0x000fc8000f8e023f */
[----:B------:R-:W-:-:S04]  /*0fc0*/  UISETP.LT.AND UP0, UPT, UR7, UR4, UPT ;  /* 0x000000040700728c */ /* 0x000fc8000bf01270 */
[----:B------:R-:W-:-:S12]  /*0fd0*/  USEL UR7, UR7, UR4, !UP0 ;  /* 0x0000000407077287 */ /* 0x000fd8000c000000 */
.L_x_1818:
[----:B------:R-:W-:Y:S02]  /*0fe0*/  UIMAD.WIDE UR4, UR7, 0x2aaaaaab, URZ ;  /* 0x2aaaaaab070478a5 */ /* 0x000fe4000f8e023f */
[----:B------:R-:W-:Y:S02]  /*0ff0*/  USHF.R.U32.HI UR10, URZ, 0x10, UR6 ;  /* 0x000000103f0a7899 */ /* 0x000fe40008011606 */
[----:B------:R-:W-:Y:S02]  /*1000*/  USHF.R.U32.HI UR4, URZ, 0x1f, UR5 ;  /* 0x0000001f3f047899 */ /* 0x000fe40008011605 */
[----:B------:R-:W-:Y:S02]  /*1010*/  ULOP3.LUT UR37, UR6, 0xffff, URZ, 0xc0, !UPT ;  /* 0x0000ffff06257892 */ /* 0x000fe4000f8ec03f */
[----:B------:R-:W-:-:S04]  /*1020*/  ULEA.HI.SX32 UR4, UR5, UR4, 0x1c ;  /* 0x0000000405047291 */ /* 0x000fc8000f8fe23f */
[----:B------:R-:W-:-:S04]  /*1030*/  UISETP.LT.AND UP0, UPT, URZ, UR4, UPT ;  /* 0x000000043f00728c */ /* 0x000fc8000bf01270 */
[----:B------:R-:W-:Y:S02]  /*1040*/  USEL UR9, URZ, UR4, !UP0 ;  /* 0x000000043f097287 */ /* 0x000fe4000c000000 */
[----:B------:R-:W-:Y:S01]  /*1050*/  UISETP.NE.AND UP0, UPT, UR10, URZ, UPT ;  /* 0x0000003f0a00728c */ /* 0x000fe2000bf05270 */
[----:B------:R-:W-:-:S03]  /*1060*/  UMOV UR4, URZ ;  /* 0x0000003f00047c82 */ /* 0x000fc60008000000 */
[----:B------:R-:W-:-:S07]  /*1070*/  ISETP.GT.AND P0, PT, R23, UR9, PT ;  /* 0x0000000917007c0c */ /* 0x000fce000bf04270 */
[----:B------:R-:W-:-:S06]  /*1080*/  @!UP0 ULDC UR10, c[0x0][0x9f0] ;  /* 0x00027c00000a8ab9 */ /* 0x000fcc0000000800 */
[----:B------:R-:W-:Y:S05]  /*1090*/  @!P0 BRA `(.L_x_1821) ;  /* 0x00000000008c8947 */ /* 0x000fea0003800000 */
[----:B------:R-:W-:Y:S01]  /*10a0*/  IMAD.U32 R4, RZ, RZ, UR10 ;  /* 0x0000000aff047e24 */ /* 0x000fe2000f8e00ff */
[----:B------:R-:W-:-:S04]  /*10b0*/  UMOV UR4, URZ ;  /* 0x0000003f00047c82 */ /* 0x000fc80008000000 */
[----:B------:R-:W-:-:S04]  /*10c0*/  IABS R0, R4 ;  /* 0x0000000400007213 */ /* 0x000fc80000000000 */
[----:B------:R-:W-:Y:S02]  /*10d0*/  R2UR UR11, R0 ;  /* 0x00000000000b72ca */ /* 0x000fe400000e0000 */
[----:B------:R-:W-:Y:S02]  /*10e0*/  IADD3 R0, R4, -0x1, R23 ;  /* 0xffffffff04007810 */ /* 0x000fe40007ffe017 */
[----:B------:R-:W-:Y:S02]  /*10f0*/  IABS R4, R4 ;  /* 0x0000000400047213 */ /* 0x000fe40000000000 */
[----:B------:R-:W-:-:S03]  /*1100*/  R2UR UR6, R0 ;  /* 0x00000000000672ca */ /* 0x000fc600000e0000 */
[----:B------:R-:W-:-:S04]  /*1110*/  IMAD.MOV R4, RZ, RZ, -R4 ;  /* 0x000000ffff047224 */ /* 0x000fc800078e0a04 */
[----:B------:R-:W0:Y:S06]  /*1120*/  I2F.RP R2, UR11 ;  /* 0x0000000b00027d06 */ /* 0x000e2c0008209400 */
[----:B------:R-:W-:-:S06]  /*1130*/  UIADD3 UR6, -UR9, UR6, URZ ;  /* 0x0000000609067290 */ /* 0x000fcc000fffe13f */
[----:B------:R-:W-:Y:S01]  /*1140*/  IMAD.U32 R0, RZ, RZ, UR6 ;  /* 0x00000006ff007e24 */ /* 0x000fe2000f8e00ff */
[----:B------:R-:W-:Y:S01]  /*1150*/  ULOP3.LUT UR6, UR6, UR10, URZ, 0x3c, !UPT ;  /* 0x0000000a06067292 */ /* 0x000fe2000f8e3c3f */
[----:B0-----:R-:W0:Y:S03]  /*1160*/  MUFU.RCP R2, R2 ;  /* 0x0000000200027308 */ /* 0x001e260000001000 */
[----:B------:R-:W-:-:S04]  /*1170*/  IABS R0, R0 ;  /* 0x0000000000007213 */ /* 0x000fc80000000000 */
[----:B------:R-:W-:Y:S01]  /*1180*/  R2UR UR8, R0 ;  /* 0x00000000000872ca */ /* 0x000fe200000e0000 */
[----:B------:R-:W-:Y:S02]  /*1190*/  IMAD.MOV.U32 R0, RZ, RZ, R4 ;  /* 0x000000ffff007224 */ /* 0x000fe400078e0004 */
[----:B0-----:R-:W-:-:S06]  /*11a0*/  VIADD R3, R2, 0xffffffe ;  /* 0x0ffffffe02037836 */ /* 0x001fcc0000000000 */
        /* <DEDUP_REMOVED lines=18> */
.L_x_1821:
[----:B------:R-:W-:Y:S02]  /*12d0*/  UIMAD UR37, UR37, UR4, UR9 ;  /* 0x00000004252572a4 */ /* 0x000fe4000f8e0209 */
[----:B------:R-:W-:Y:S01]  /*12e0*/  IMAD.U32 R0, RZ, RZ, UR4 ;  /* 0x00000004ff007e24 */ /* 0x000fe2000f8e00ff */
[----:B------:R-:W-:Y:S02]  /*12f0*/  PLOP3.LUT P0, PT, PT, PT, PT, 0x80, 0x0 ;  /* 0x000000000000781c */ /* 0x000fe40003f0f070 */
[----:B------:R-:W-:Y:S02]  /*1300*/  CS2R R2, SRZ ;  /* 0x0000000000027805 */ /* 0x000fe4000001ff00 */
[----:B------:R-:W-:Y:S02]  /*1310*/  CS2R R150, SRZ ;  /* 0x0000000000967805 */ /* 0x000fe4000001ff00 */
[----:B------:R-:W-:Y:S02]  /*1320*/  CS2R R148, SRZ ;  /* 0x0000000000947805 */ /* 0x000fe4000001ff00 */
[----:B------:R-:W-:-:S02]  /*1330*/  VIADDMNMX R23, R0, UR37, R23, PT ;  /* 0x0000002500177c46 */ /* 0x000fc4000b800117 */
[----:B------:R-:W-:Y:S02]  /*1340*/  CS2R R146, SRZ ;  /* 0x0000000000927805 */ /* 0x000fe4000001ff00 */
[----:B------:R-:W-:Y:S02]  /*1350*/  CS2R R144, SRZ ;  /* 0x0000000000907805 */ /* 0x000fe4000001ff00 */
[----:B------:R-:W-:Y:S02]  /*1360*/  CS2R R142, SRZ ;  /* 0x00000000008e7805 */ /* 0x000fe4000001ff00 */
[----:B------:R-:W-:Y:S02]  /*1370*/  ISETP.GT.AND P1, PT, R23, UR37, PT ;  /* 0x0000002517007c0c */ /* 0x000fe4000bf24270 */
        /* <DEDUP_REMOVED lines=64> */
[----:B------:R-:W-:-:S05]  /*1780*/  SHF.R.S32.HI R73, RZ, 0x7, R72 ;  /* 0x00000007ff497819 */ /* 0x000fca0000011448 */
        /* <DEDUP_REMOVED lines=29> */
.L_x_1823:
[----:B------:R-:W-:Y:S01]  /*1960*/  SHF.L.U32 R11, RZ, 0x1f, RZ ;  /* 0x0000001fff0b7819 */ /* 0x000fe200000006ff */
[----:B------:R-:W-:-:S03]  /*1970*/  VIADD R5, R19, 0x8 ;  /* 0x0000000813057836 */ /* 0x000fc60000000000 */
[----:B------:R-:W0:Y:S02]  /*1980*/  SYNCS.PHASECHK.TRANS64.TRYWAIT P0, [UR38+0x22800], R11 ;  /* 0x0228000bff0075a7 */ /* 0x000e240008000166 */
[----:B0-----:R-:W-:Y:S05]  /*1990*/  @!P0 BRA `(.L_x_1824) ;  /* 0x0000013000688947 */ /* 0x001fea0003800000 */
.L_x_1986:
[----:B------:R-:W-:Y:S05]  /*19a0*/  WARPSYNC.ALL ;  /* 0x0000000000007948 */ /* 0x000fea0003800000 */
[----:B------:R-:W-:Y:S01]  /*19b0*/  ULOP3.LUT UR4, UR45, 0x1, URZ, 0xfc, !UPT ;  /* 0x000000012d047892 */ /* 0x000fe2000f8efc3f */
[----:B------:R1:W-:Y:S03]  /*19c0*/  BAR.SYNC.DEFER_BLOCKING R5, 0x100 ;  /* 0x000400050000751d */ /* 0x0003e60000010000 */
[----:B------:R-:W-:-:S06]  /*19d0*/  UISETP.NE.AND UP0, UPT, UR4, 0x3, UPT ;  /* 0x000000030400788c */ /* 0x000fcc000bf05270 */
[----:B------:R-:W-:-:S13]  /*19e0*/  PLOP3.LUT P0, PT, PT, PT, UP0, 0x40, 0x0 ;  /* 0x000000000000781c */ /* 0x000fda0003f0e808 */
[----:B-1----:R-:W-:Y:S05]  /*19f0*/  @P0 BRA `(.L_x_1825) ;  /* 0x0000000000040947 */ /* 0x002fea0003800000 */
[----:B------:R-:W-:Y:S01]  /*1a00*/  BPT.TRAP 0x1 ;  /* 0x000000040000795c */ /* 0x000fe20000300000 */
.L_x_1825:
[----:B------:R-:W-:Y:S01]  /*1a10*/  PLOP3.LUT P1, PT, PT, PT, UP0, 0x40, 0x0 ;  /* 0x000000000000781c */ /* 0x000fe20003f2e808 */
[----:B------:R1:W2:-:S12]  /*1a20*/  SYNCS.PHASECHK.TRANS64.TRYWAIT P0, [UR38+0x22830], R11 ;  /* 0x0228300bff0075a7 */ /* 0x0002980008000166 */
[----:B-1----:R-:W-:Y:S05]  /*1a30*/  @P1 BRA `(.L_x_1826) ;  /* 0x0000000000041947 */ /* 0x002fea0003800000 */
[----:B------:R-:W-:Y:S01]  /*1a40*/  BPT.TRAP 0x1 ;  /* 0x000000040000795c */ /* 0x000fe20000300000 */
.L_x_1826:
[----:B--2---:R-:W-:Y:S05]  /*1a50*/  @P0 BRA `(.L_x_1827) ;  /* 0x0000000000080947 */ /* 0x004fea0003800000 */
[----:B------:R-:W1:Y:S02]  /*1a60*/  SYNCS.PHASECHK.TRANS64.TRYWAIT P0, [UR38+0x22830], R11 ;  /* 0x0228300bff0075a7 */ /* 0x000e640008000166 */
[----:B-1----:R-:W-:Y:S05]  /*1a70*/  @!P0 BRA `(.L_x_1828) ;  /* 0x0000013000488947 */ /* 0x002fea0003800000 */
.L_x_1827:
[----:B------:R-:W-:Y:S01]  /*1a80*/  UIADD3 UR4, UR38, 0x1c400, URZ ;  /* 0x0001c40026047890 */ /* 0x000fe2000fffe03f */
[----:B------:R-:W-:Y:S01]  /*1a90*/  WARPGROUP.ARRIVE ;  /* 0x00000000000079c5 */ /* 0x000fe20000000000 */
[----:B------:R-:W-:Y:S01]  /*1aa0*/  ULOP3.LUT UR20, UR40, 0x10000, URZ, 0xfc, !UPT ;  /* 0x0001000028147892 */ /* 0x000fe2000f8efc3f */
[----:B------:R-:W1:Y:S01]  /*1ab0*/  LDC R7, c[0x0][0x448] ;  /* 0x00011200ff077b82 */ /* 0x000e620000000800 */
[----:B------:R-:W-:Y:S01]  /*1ac0*/  USHF.R.U32.HI UR4, URZ, 0x4, UR4 ;  /* 0x000000043f047899 */ /* 0x000fe20008011604 */
[----:B------:R-:W-:Y:S01]  /*1ad0*/  LOP3.LUT R3, R72, 0xffffff80, RZ, 0xc0, !PT ;  /* 0xffffff8048037812 */ /* 0x000fe200078ec0ff */
[----:B------:R-:W-:Y:S01]  /*1ae0*/  UMOV UR21, 0x40000040 ;  /* 0x4000004000157882 */ /* 0x000fe20000000000 */
[----:B------:R-:W-:Y:S01]  /*1af0*/  UMOV UR7, 0x40000040 ;  /* 0x4000004000077882 */ /* 0x000fe20000000000 */
[----:B------:R-:W-:Y:S01]  /*1b00*/  ULOP3.LUT UR4, UR4, 0x3fff, URZ, 0xc0, !UPT ;  /* 0x00003fff04047892 */ /* 0x000fe2000f8ec03f */
[----:B------:R-:W2:Y:S01]  /*1b10*/  S2R R75, SR_TID.X ;  /* 0x00000000004b7919 */ /* 0x000ea20000002100 */
[----:B------:R-:W-:Y:S01]  /*1b20*/  UMOV UR5, UR21 ;  /* 0x0000001500057c82 */ /* 0x000fe20008000000 */
[----:B------:R-:W-:Y:S01]  /*1b30*/  UIADD3 UR8, UR20, 0x2, URZ ;  /* 0x0000000214087890 */ /* 0x000fe2000fffe03f */
[----:B------:R-:W-:Y:S01]  /*1b40*/  IMAD.IADD R3, R22, 0x1, -R3 ;  /* 0x0000000116037824 */ /* 0x000fe200078e0a03 */
[----:B------:R-:W-:Y:S01]  /*1b50*/  ULOP3.LUT UR6, UR4, 0x10000, URZ, 0xfc, !UPT ;  /* 0x0001000004067892 */ /* 0x000fe2000f8efc3f */
[----:B------:R-:W-:Y:S01]  /*1b60*/  LEA.HI R2, R17, R22, RZ, 0x2 ;  /* 0x0000001611027211 */ /* 0x000fe200078f10ff */
[----:B------:R-:W-:Y:S01]  /*1b70*/  UMOV UR9, 0x40000040 ;  /* 0x4000004000097882 */ /* 0x000fe20000000000 */
[----:B------:R-:W-:Y:S01]  /*1b80*/  UMOV UR4, UR20 ;  /* 0x0000001400047c82 */ /* 0x000fe20008000000 */
[----:B------:R-:W-:Y:S01]  /*1b90*/  UIADD3 UR10, UR6, 0x2, URZ ;  /* 0x00000002060a7890 */ /* 0x000fe2000fffe03f */
[----:B------:R-:W-:Y:S01]  /*1ba0*/  LEA.HI R6, R73, R73, RZ, 0x1 ;  /* 0x0000004949067211 */ /* 0x000fe200078f08ff */
[----:B------:R-:W-:Y:S01]  /*1bb0*/  UMOV UR11, 0x40000040 ;  /* 0x40000040000b7882 */ /* 0x000fe20000000000 */
[----:B------:R-:W-:Y:S01]  /*1bc0*/  UIADD3 UR12, UR20, 0x4, URZ ;  /* 0x00000004140c7890 */ /* 0x000fe2000fffe03f */
[----:B------:R-:W-:Y:S01]  /*1bd0*/  SHF.R.S32.HI R4, RZ, 0x1f, R3 ;  /* 0x0000001fff047819 */ /* 0x000fe20000011403 */
[----:B------:R-:W-:Y:S01]  /*1be0*/  HGMMA.64x96x16.F32 R24, gdesc[UR4], RZ, !UPT, gsb0 ;  /* 0x01600000041879f0 */ /* 0x000fe2000c0008ff */
[----:B------:R-:W-:Y:S01]  /*1bf0*/  UIADD3 UR14, UR6, 0x4, URZ ;  /* 0x00000004060e7890 */ /* 0x000fe2000fffe03f */
[----:B------:R-:W-:Y:S01]  /*1c00*/  LOP3.LUT R21, R2, 0xfffffffc, RZ, 0xc0, !PT ;  /* 0xfffffffc02157812 */ /* 0x000fe200078ec0ff */
[----:B------:R-:W-:Y:S01]  /*1c10*/  UMOV UR13, 0x40000040 ;  /* 0x40000040000d7882 */ /* 0x000fe20000000000 */
[----:B------:R-:W-:Y:S01]  /*1c20*/  UMOV UR15, 0x40000040 ;  /* 0x40000040000f7882 */ /* 0x000fe20000000000 */
[----:B------:R-:W-:Y:S01]  /*1c30*/  UIADD3 UR16, UR20, 0x6, URZ ;  /* 0x0000000614107890 */ /* 0x000fe2000fffe03f */
[----:B-1----:R-:W-:Y:S01]  /*1c40*/  ISETP.NE.AND P1, PT, R7, 0x1, PT ;  /* 0x000000010700780c */ /* 0x002fe20003f25270 */
[----:B------:R-:W-:Y:S01]  /*1c50*/  UIADD3 UR18, UR6, 0x6, URZ ;  /* 0x0000000606127890 */ /* 0x000fe2000fffe03f */
[----:B------:R-:W-:Y:S01]  /*1c60*/  LOP3.LUT R20, R6, 0x3fffffe, RZ, 0xc0, !PT ;  /* 0x03fffffe06147812 */ /* 0x000fe200078ec0ff */
[----:B------:R-:W-:Y:S01]  /*1c70*/  UMOV UR17, 0x40000040 ;  /* 0x4000004000117882 */ /* 0x000fe20000000000 */
[----:B------:R-:W-:Y:S01]  /*1c80*/  UMOV UR19, 0x40000040 ;  /* 0x4000004000137882 */ /* 0x000fe20000000000 */
[----:B------:R-:W-:Y:S01]  /*1c90*/  ULDC UR4, c[0x0][0x9d8] ;  /* 0x0002760000047ab9 */ /* 0x000fe20000000800 */
[-C--:B------:R-:W-:Y:S01]  /*1ca0*/  LEA.HI R6, R4, R3.reuse, RZ, 0x2 ;  /* 0x0000000304067211 */ /* 0x080fe200078f10ff */
[----:B------:R-:W-:Y:S01]  /*1cb0*/  IMAD.IADD R22, R22, 0x1, -R21 ;  /* 0x0000000116167824 */ /* 0x000fe200078e0a15 */
[----:B------:R-:W-:Y:S01]  /*1cc0*/  LEA.HI R8, R4, R3, RZ, 0x5 ;  /* 0x0000000304087211 */ /* 0x000fe200078f28ff */
[----:B------:R-:W-:Y:S01]  /*1cd0*/  IMAD.IADD R20, R73, 0x1, -R20 ;  /* 0x0000000149147824 */ /* 0x000fe200078e0a14 */
[--C-:B------:R-:W-:Y:S01]  /*1ce0*/  SHF.R.S32.HI R4, RZ, 0x2, R6.reuse ;  /* 0x00000002ff047819 */ /* 0x100fe20000011406 */
[----:B------:R-:W-:Y:S01]  /*1cf0*/  ULDC UR7, c[0x0][0x9dc] ;  /* 0x0002770000077ab9 */ /* 0x000fe20000000800 */
[----:B------:R-:W-:Y:S01]  /*1d00*/  SHF.R.S32.HI R21, RZ, 0x1f, R6 ;  /* 0x0000001fff157819 */ /* 0x000fe20000011406 */
[----:B------:R-:W-:Y:S01]  /*1d10*/  ULOP3.LUT UR7, URZ, UR7, URZ, 0x33, !UPT ;  /* 0x000000073f077292 */ /* 0x000fe2000f8e333f */
[----:B------:R-:W-:-:S02]  /*1d20*/  SHF.R.S32.HI R8, RZ, 0x5, R8 ;  /* 0x00000005ff087819 */ /* 0x000fc40000011408 */
[-C--:B------:R-:W-:Y:S02]  /*1d30*/  LEA.HI R21, R21, R4.reuse, RZ, 0x3 ;  /* 0x0000000415157211 */ /* 0x080fe400078f18ff */
[----:B------:R-:W-:Y:S02]  /*1d40*/  LEA R8, R8, UR39, 0x4 ;  /* 0x0000002708087c11 */ /* 0x000fe4000f8e20ff */
[----:B------:R-:W-:Y:S02]  /*1d50*/  LOP3.LUT R21, R21, 0xfffffff8, RZ, 0xc0, !PT ;  /* 0xfffffff815157812 */ /* 0x000fe400078ec0ff */
[----:B--2---:R-:W-:Y:S02]  /*1d60*/  LOP3.LUT R75, R75, 0x7f, RZ, 0xc0, !PT ;  /* 0x0000007f4b4b7812 */ /* 0x004fe400078ec0ff */
[----:B------:R-:W-:Y:S02]  /*1d70*/  IADD3 R21, R8, R4, -R21 ;  /* 0x0000000408157210 */ /* 0x000fe40007ffe815 */
[----:B------:R-:W-:-:S02]  /*1d80*/  ISETP.NE.AND P0, PT, R75, RZ, PT ;  /* 0x000000ff4b00720c */ /* 0x000fc40003f05270 */
[----:B------:R-:W-:Y:S01]  /*1d90*/  LOP3.LUT R8, R6, 0x7ffffffc, RZ, 0xc0, !PT ;  /* 0x7ffffffc06087812 */ /* 0x000fe200078ec0ff */
[----:B------:R-:W-:Y:S01]  /*1da0*/  IMAD R21, R20, 0x40, R21 ;  /* 0x0000004014157824 */ /* 0x000fe200078e0215 */
[----:B------:R-:W-:Y:S01]  /*1db0*/  LOP3.LUT R17, R17, 0xfff7ffff, RZ, 0xc0, !PT ;  /* 0xfff7ffff11117812 */ /* 0x000fe200078ec0ff */
[----:B------:R-:W-:Y:S02]  /*1dc0*/  IMAD.U32 R6, RZ, RZ, UR38 ;  /* 0x00000026ff067e24 */ /* 0x000fe4000f8e00ff */
[----:B------:R-:W-:Y:S01]  /*1dd0*/  IMAD.IADD R3, R3, 0x1, -R8 ;  /* 0x0000000103037824 */ /* 0x000fe200078e0a08 */
[----:B------:R-:W-:Y:S02]  /*1de0*/  IADD3 R8, -R19, 0xb, RZ ;  /* 0x0000000b13087810 */ /* 0x000fe40007ffe1ff */
[----:B------:R-:W-:Y:S01]  /*1df0*/  @P1 LOP3.LUT R17, R17, 0x80000, RZ, 0xfc, !PT ;  /* 0x0008000011111812 */ /* 0x000fe200078efcff */
        /* <DEDUP_REMOVED lines=15> */
[----:B------:R1:W2:Y:S01]  /*1ef0*/  MUFU.TANH R27, R43 ;  /* 0x0000002b001b7308 */ /* 0x0002a20000002400 */
[----:B------:R-:W-:Y:S01]  /*1f00*/  FMUL.FTZ R10, R24, UR4 ;  /* 0x00000004180a7c20 */ /* 0x000fe20008410000 */
[----:B------:R-:W-:Y:S01]  /*1f10*/  FMUL.FTZ R25, R25, UR4 ;  /* 0x0000000419197c20 */ /* 0x000fe20008410000 */
[----:B------:R-:W-:Y:S01]  /*1f20*/  LEA.HI R24, R22, R22, RZ, 0x1 ;  /* 0x0000001616187211 */ /* 0x000fe200078f08ff */
[----:B------:R-:W-:Y:S01]  /*1f30*/  FMUL.FTZ R58, R58, UR4 ;  /* 0x000000043a3a7c20 */ /* 0x000fe20008410000 */
[----:B------:R-:W-:Y:S01]  /*1f40*/  FMUL.FTZ R14, R34, UR4 ;  /* 0x00000004220e7c20 */ /* 0x000fe20008410000 */
[----:B0-----:R-:W-:Y:S01]  /*1f50*/  FMUL.FTZ R0, R26, UR4 ;  /* 0x000000041a007c20 */ /* 0x001fe20008410000 */
[----:B------:R-:W-:Y:S01]  /*1f60*/  FMUL.FTZ R28, R28, UR4 ;  /* 0x000000041c1c7c20 */ /* 0x000fe20008410000 */
[----:B------:R0:W3:Y:S01]  /*1f70*/  MUFU.TANH R31, R51 ;  /* 0x00000033001f7308 */ /* 0x0000e20000002400 */
[----:B-1----:R-:W1:Y:S01]  /*1f80*/  @P1 LDC R43, c[0x0][0x44c] ;  /* 0x00011300ff2b1b82 */ /* 0x002e620000000800 */
[----:B------:R-:W-:Y:S01]  /*1f90*/  FMUL.FTZ R29, R29, UR4 ;  /* 0x000000041d1d7c20 */ /* 0x000fe20008410000 */
[----:B------:R-:W-:Y:S01]  /*1fa0*/  FMUL.FTZ R12, R30, UR4 ;  /* 0x000000041e0c7c20 */ /* 0x000fe20008410000 */
[----:B------:R-:W-:Y:S01]  /*1fb0*/  FMUL.FTZ R32, R32, UR4 ;  /* 0x0000000420207c20 */ /* 0x000fe20008410000 */
[----:B------:R-:W-:Y:S01]  /*1fc0*/  FMUL.FTZ R33, R33, UR4 ;  /* 0x0000000421217c20 */ /* 0x000fe20008410000 */
[----:B------:R-:W-:Y:S01]  /*1fd0*/  FMUL.FTZ R15, R35, UR4 ;  /* 0x00000004230f7c20 */ /* 0x000fe20008410000 */
[----:B------:R-:W-:Y:S01]  /*1fe0*/  FMUL.FTZ R36, R36, UR4 ;  /* 0x0000000424247c20 */ /* 0x000fe20008410000 */
[----:B------:R4:W1:Y:S01]  /*1ff0*/  MUFU.TANH R74, R25 ;  /* 0x00000019004a7308 */ /* 0x0008620000002400 */
[----:B0-----:R-:W0:Y:S01]  /*2000*/  @P1 LDC R51, c[0x0][0x450] ;  /* 0x00011400ff331b82 */ /* 0x001e220000000800 */
[----:B------:R-:W-:Y:S01]  /*2010*/  FMUL.FTZ R37, R37, UR4 ;  /* 0x0000000425257c20 */ /* 0x000fe20008410000 */
[----:B------:R-:W-:Y:S01]  /*2020*/  FMUL.FTZ R38, R38, UR4 ;  /* 0x0000000426267c20 */ /* 0x000fe20008410000 */
[----:B------:R-:W-:Y:S01]  /*2030*/  FMUL.FTZ R39, R39, UR4 ;  /* 0x0000000427277c20 */ /* 0x000fe20008410000 */
[----:B------:R-:W-:Y:S01]  /*2040*/  FMUL.FTZ R40, R40, UR4 ;  /* 0x0000000428287c20 */ /* 0x000fe20008410000 */
[----:B------:R-:W-:Y:S01]  /*2050*/  FMUL.FTZ R41, R41, UR4 ;  /* 0x0000000429297c20 */ /* 0x000fe20008410000 */
[----:B------:R-:W-:Y:S01]  /*2060*/  FMUL.FTZ R42, R42, UR4 ;  /* 0x000000042a2a7c20 */ /* 0x000fe20008410000 */
[----:B------:R5:W0:Y:S01]  /*2070*/  MUFU.TANH R34, R58 ;  /* 0x0000003a00227308 */ /* 0x000a220000002400 */
[----:B----4-:R-:W-:Y:S01]  /*2080*/  LOP3.LUT R25, R24, 0x1ffffffe, RZ, 0xc0, !PT ;  /* 0x1ffffffe18197812 */ /* 0x010fe200078ec0ff */
[----:B------:R-:W-:Y:S01]  /*2090*/  FMUL.FTZ R44, R44, UR4 ;  /* 0x000000042c2c7c20 */ /* 0x000fe20008410000 */
[----:B------:R-:W-:Y:S01]  /*20a0*/  FMUL.FTZ R45, R45, UR4 ;  /* 0x000000042d2d7c20 */ /* 0x000fe20008410000 */
[----:B------:R-:W-:Y:S01]  /*20b0*/  FMUL.FTZ R46, R46, UR4 ;  /* 0x000000042e2e7c20 */ /* 0x000fe20008410000 */
[----:B------:R-:W-:Y:S01]  /*20c0*/  FMUL.FTZ R47, R47, UR4 ;  /* 0x000000042f2f7c20 */ /* 0x000fe20008410000 */
[----:B------:R-:W-:-:S02]  /*20d0*/  IMAD.IADD R4, R22, 0x1, -R25 ;  /* 0x0000000116047824 */ /* 0x000fc400078e0a19 */
[----:B------:R-:W-:Y:S01]  /*20e0*/  FMUL.FTZ R48, R48, UR4 ;  /* 0x0000000430307c20 */ /* 0x000fe20008410000 */
[----:B------:R-:W-:Y:S01]  /*20f0*/  FMUL.FTZ R49, R49, UR4 ;  /* 0x0000000431317c20 */ /* 0x000fe20008410000 */
[----:B------:R-:W-:Y:S01]  /*2100*/  FMUL.FTZ R50, R50, UR4 ;  /* 0x0000000432327c20 */ /* 0x000fe20008410000 */
[----:B------:R-:W-:Y:S02]  /*2110*/  IMAD R4, R4, 0x8, R21 ;  /* 0x0000000804047824 */ /* 0x000fe400078e0215 */
[----:B------:R-:W-:Y:S01]  /*2120*/  FMUL.FTZ R52, R52, UR4 ;  /* 0x0000000434347c20 */ /* 0x000fe20008410000 */
[----:B------:R-:W-:Y:S01]  /*2130*/  FMUL.FTZ R53, R53, UR4 ;  /* 0x0000000435357c20 */ /* 0x000fe20008410000 */
[----:B------:R-:W-:Y:S01]  /*2140*/  FMUL.FTZ R54, R54, UR4 ;  /* 0x0000000436367c20 */ /* 0x000fe20008410000 */
[----:B-1----:R-:W-:-:S04]  /*2150*/  @P1 IMAD.HI.U32 R20, R4, R43, RZ ;  /* 0x0000002b04141227 */ /* 0x002fc800078e00ff */
[----:B------:R-:W-:Y:S01]  /*2160*/  FMUL.FTZ R55, R55, UR4 ;  /* 0x0000000437377c20 */ /* 0x000fe20008410000 */
[----:B------:R-:W-:Y:S01]  /*2170*/  FMUL.FTZ R56, R56, UR4 ;  /* 0x0000000438387c20 */ /* 0x000fe20008410000 */
[----:B------:R-:W-:Y:S01]  /*2180*/  FMUL.FTZ R57, R57, UR4 ;  /* 0x0000000439397c20 */ /* 0x000fe20008410000 */
[----:B------:R-:W-:Y:S01]  /*2190*/  IMAD.MOV.U32 R22, RZ, RZ, R4 ;  /* 0x000000ffff167224 */ /* 0x000fe200078e0004 */
[----:B0-----:R-:W-:Y:S01]  /*21a0*/  @P1 SHF.R.U32.HI R22, RZ, R51, R20 ;  /* 0x00000033ff161219 */ /* 0x001fe20000011614 */
[----:B------:R-:W-:Y:S02]  /*21b0*/  @!P0 VIADD R20, R6, 0x22840 ;  /* 0x0002284006148836 */ /* 0x000fe40000000000 */
[----:B------:R-:W-:Y:S01]  /*21c0*/  FMUL.FTZ R59, R59, UR4 ;  /* 0x000000043b3b7c20 */ /* 0x000fe20008410000 */
        /* <DEDUP_REMOVED lines=12> */
[----:B-----5:R-:W0:Y:S01]  /*2290*/  SHFL.IDX PT, R58, R22, RZ, 0x1c1f ;  /* 0x001c1fff163a7589 */ /* 0x020e2200000e0000 */
[----:B------:R-:W-:Y:S01]  /*22a0*/  ULDC.64 UR4, c[0x0][0x9e0] ;  /* 0x0002780000047ab9 */ /* 0x000fe20000000a00 */
[----:B------:R-:W-:Y:S01]  /*22b0*/  @!P0 PRMT R20, RZ, 0x654, R20 ;  /* 0x00000654ff148816 */ /* 0x000fe20000000014 */
[----:B------:R-:W-:Y:S01]  /*22c0*/  IMAD R21, R23, -0x60, R18 ;  /* 0xffffffa017157824 */ /* 0x000fe200078e0212 */
[----:B------:R-:W-:Y:S01]  /*22d0*/  UISETP.GE.AND UP1, UPT, UR5, 0x1, UPT ;  /* 0x000000010500788c */ /* 0x000fe2000bf26270 */
[----:B------:R1:W-:Y:S06]  /*22e0*/  BAR.ARV R8, 0x100 ;  /* 0x000400080000751d */ /* 0x0003ec0000002000 */
[----:B------:R4:W-:Y:S01]  /*22f0*/  @!P0 SYNCS.ARRIVE.TRANS64.RED.A1T0 RZ, [R20+URZ], RZ ;  /* 0x000000ff14ff89a7 */ /* 0x0009e2000810043f */
[----:B------:R-:W-:Y:S01]  /*2300*/  PLOP3.LUT P1, PT, PT, PT, UP1, 0x40, 0x0 ;  /* 0x000000000000781c */ /* 0x000fe20003f2e818 */
[----:B------:R-:W0:Y:S01]  /*2310*/  MUFU.TANH R10, R10 ;  /* 0x0000000a000a7308 */ /* 0x000e220000002400 */
[----:B------:R-:W-:-:S02]  /*2320*/  IMAD.MOV.U32 R26, RZ, RZ, -0x60 ;  /* 0xffffffa0ff1a7424 */ /* 0x000fc400078e00ff */
[----:B----4-:R-:W-:-:S05]  /*2330*/  VIADD R20, R21, 0x61 ;  /* 0x0000006115147836 */ /* 0x010fca0000000000 */
[----:B------:R-:W4:Y:S01]  /*2340*/  MUFU.TANH R0, R0 ;  /* 0x0000000000007308 */ /* 0x000f220000002400 */
[----:B------:R-:W-:Y:S02]  /*2350*/  IMAD R24, R3, -0x2, R20 ;  /* 0xfffffffe03187824 */ /* 0x000fe400078e0214 */
[----:B------:R-:W-:Y:S02]  /*2360*/  VIADD R20, R21, 0x60 ;  /* 0x0000006015147836 */ /* 0x000fe40000000000 */
[----:B------:R-:W-:-:S03]  /*2370*/  VIADD R24, R24, -UR11 ;  /* 0x8000000b18187c36 */ /* 0x000fc60008000000 */
[----:B------:R-:W1:Y:S01]  /*2380*/  MUFU.TANH R9, R9 ;  /* 0x0000000900097308 */ /* 0x000e620000002400 */
[----:B------:R-:W-:Y:S02]  /*2390*/  IMAD R25, R3, -0x2, R20 ;  /* 0xfffffffe03197824 */ /* 0x000fe400078e0214 */
[----:B------:R-:W-:-:S04]  /*23a0*/  VIADD R43, R24, UR7 ;  /* 0x00000007182b7c36 */ /* 0x000fc80008000000 */
[----:B0-----:R-:W-:Y:S01]  /*23b0*/  IMAD.IADD R21, R43, 0x1, R58 ;  /* 0x000000012b157824 */ /* 0x001fe200078e023a */
[----:B------:R-:W0:Y:S08]  /*23c0*/  MUFU.TANH R28, R28 ;  /* 0x0000001c001c7308 */ /* 0x000e300000002400 */
        /* <DEDUP_REMOVED lines=39> */
[----:B------:R5:W0:Y:S02]  /*2640*/  MUFU.TANH R30, R50 ;  /* 0x00000032001e7308 */ /* 0x000a240000002400 */
[----:B-----5:R-:W-:-:S02]  /*2650*/  IMAD R50, R23, R26, 0x60 ;  /* 0x0000006017327424 */ /* 0x020fc400078e021a */
[----:B------:R-:W-:Y:S02]  /*2660*/  VIADD R26, R24, UR4 ;  /* 0x00000004181a7c36 */ /* 0x000fe40008000000 */
[----:B------:R-:W-:-:S03]  /*2670*/  IMAD R51, R3, -0x2, R50 ;  /* 0xfffffffe03337824 */ /* 0x000fc600078e0232 */
[----:B------:R-:W-:Y:S01]  /*2680*/  VIADDMNMX R20, R58, R26, R25, PT ;  /* 0x0000001a3a147246 */ /* 0x000fe20003800119 */
[----:B01234-:R-:W-:Y:S06]  /*2690*/  @P1 BRA `(.L_x_1829) ;  /* 0x0000000000541947 */ /* 0x01ffec0003800000 */
[----:B------:R-:W-:Y:S01]  /*26a0*/  IADD3 R24, R18, -UR11, R58 ;  /* 0x8000000b12187c10 */ /* 0x000fe2000fffe03a */
[----:B------:R-:W-:Y:S03]  /*26b0*/  BSSY B0, `(.L_x_1830) ;  /* 0x0000010000007945 */ /* 0x000fe60003800000 */
[----:B------:R-:W-:-:S13]  /*26c0*/  ISETP.GT.AND P1, PT, R24, -0x1, PT ;  /* 0xffffffff1800780c */ /* 0x000fda0003f24270 */
[----:B------:R-:W-:Y:S05]  /*26d0*/  @P1 BRA `(.L_x_1831) ;  /* 0x0000000000201947 */ /* 0x000fea0003800000 */
[----:B------:R-:W-:Y:S01]  /*26e0*/  UISETP.NE.AND UP2, UPT, UR5, 0x1, UPT ;  /* 0x000000010500788c */ /* 0x000fe2000bf45270 */
[----:B------:R-:W-:-:S05]  /*26f0*/  LOP3.LUT R24, RZ, R24, RZ, 0x33, !PT ;  /* 0x00000018ff187212 */ /* 0x000fca00078e33ff */
[----:B------:R-:W-:-:S05]  /*2700*/  PLOP3.LUT P1, PT, PT, PT, UP2, 0x80, 0x0 ;  /* 0x000000000000781c */ /* 0x000fca0003f2f028 */
[----:B------:R-:W-:-:S08]  /*2710*/  @UP2 ULDC.64 UR14, c[0x0][0x9e8] ;  /* 0x00027a00000e2ab9 */ /* 0x000fd00000000a00 */
[----:B------:R-:W-:-:S05]  /*2720*/  @P1 IMAD.HI.U32 R58, R24, UR14, RZ ;  /* 0x0000000e183a1c27 */ /* 0x000fca000f8e00ff */
[----:B------:R-:W-:-:S04]  /*2730*/  @P1 SHF.R.U32.HI R24, RZ, UR15, R58 ;  /* 0x0000000fff181c19 */ /* 0x000fc8000801163a */
[----:B------:R-:W-:Y:S01]  /*2740*/  LOP3.LUT R24, RZ, R24, RZ, 0x33, !PT ;  /* 0x00000018ff187212 */ /* 0x000fe200078e33ff */
[----:B------:R-:W-:Y:S06]  /*2750*/  BRA `(.L_x_1832) ;  /* 0x0000000000147947 */ /* 0x000fec0003800000 */
.L_x_1831:
[----:B------:R-:W-:-:S06]  /*2760*/  UISETP.NE.AND UP2, UPT, UR5, 0x1, UPT ;  /* 0x000000010500788c */ /* 0x000fcc000bf45270 */
[----:B------:R-:W-:-:S05]  /*2770*/  PLOP3.LUT P1, PT, PT, PT, UP2, 0x80, 0x0 ;  /* 0x000000000000781c */ /* 0x000fca0003f2f028 */
[----:B------:R-:W-:-:S08]  /*2780*/  @UP2 ULDC.64 UR14, c[0x0][0x9e8] ;  /* 0x00027a00000e2ab9 */ /* 0x000fd00000000a00 */
[----:B------:R-:W-:-:S05]  /*2790*/  @P1 IMAD.HI.U32 R58, R24, UR14, RZ ;  /* 0x0000000e183a1c27 */ /* 0x000fca000f8e00ff */
[----:B------:R-:W-:-:S07]  /*27a0*/  @P1 SHF.R.U32.HI R24, RZ, UR15, R58 ;  /* 0x0000000fff181c19 */ /* 0x000fce000801163a */
.L_x_1832:
[----:B------:R-:W-:Y:S05]  /*27b0*/  BSYNC B0 ;  /* 0x0000000000007941 */ /* 0x000fea0003800000 */
.L_x_1830:
[----:B------:R-:W-:-:S05]  /*27c0*/  IMAD R24, R24, UR5, R51 ;  /* 0x0000000518187c24 */ /* 0x000fca000f8e0233 */
[----:B------:R-:W-:Y:S02]  /*27d0*/  VIMNMX R21, R21, R24, !PT ;  /* 0x0000001815157248 */ /* 0x000fe40007fe0100 */
[----:B------:R-:W-:-:S07]  /*27e0*/  VIADDMNMX R20, R24, UR5, R20, PT ;  /* 0x0000000518147c46 */ /* 0x000fce000b800114 */
.L_x_1829:
[C---:B------:R-:W-:Y:S02]  /*27f0*/  ISETP.GE.AND P1, PT, R50.reuse, 0x2, PT ;  /* 0x000000023200780c */ /* 0x040fe40003f26270 */
[C---:B------:R-:W-:Y:S02]  /*2800*/  ISETP.GE.AND P5, PT, R50.reuse, 0xa, PT ;  /* 0x0000000a3200780c */ /* 0x040fe40003fa6270 */
[----:B------:R-:W-:Y:S02]  /*2810*/  ISETP.GT.AND P3, PT, R21, 0x1, !P1 ;  /* 0x000000011500780c */ /* 0x000fe40004f64270 */
[----:B------:R-:W-:Y:S02]  /*2820*/  ISETP.GE.AND P2, PT, R50, 0x9, PT ;  /* 0x000000093200780c */ /* 0x000fe40003f46270 */
[----:B------:R-:W-:Y:S02]  /*2830*/  ISETP.LT.OR P3, PT, R20, 0x2, P3 ;  /* 0x000000021400780c */ /* 0x000fe40001f61670 */
[----:B------:R-:W-:-:S02]  /*2840*/  P2R R24, PR, RZ, 0x20 ;  /* 0x00000020ff187803 */ /* 0x000fc40000000000 */
[----:B------:R-:W-:Y:S02]  /*2850*/  FSEL R74, R74, -INF , !P3 ;  /* 0xff8000004a4a7808 */ /* 0x000fe40005800000 */
[C---:B------:R-:W-:Y:S02]  /*2860*/  ISETP.GT.AND P3, PT, R21.reuse, 0x9, !P5 ;  /* 0x000000091500780c */ /* 0x040fe40006f64270 */
[----:B------:R-:W-:Y:S02]  /*2870*/  ISETP.GT.AND P4, PT, R21, 0x8, !P2 ;  /* 0x000000081500780c */ /* 0x000fe40005784270 */
[----:B------:R-:W-:Y:S02]  /*2880*/  ISETP.LT.OR P3, PT, R20, 0xa, P3 ;  /* 0x0000000a1400780c */ /* 0x000fe40001f61670 */
[----:B------:R-:W-:Y:S02]  /*2890*/  ISETP.GE.AND P5, PT, R50, 0x11, PT ;  /* 0x000000113200780c */ /* 0x000fe40003fa6270 */
[----:B------:R-:W-:-:S02]  /*28a0*/  FSEL R72, R29, -INF , !P3 ;  /* 0xff8000001d487808 */ /* 0x000fc40005800000 */
[----:B------:R-:W-:Y:S02]  /*28b0*/  ISETP.LT.OR P4, PT, R20, 0x9, P4 ;  /* 0x000000091400780c */ /* 0x000fe40002781670 */
[----:B------:R-:W-:Y:S02]  /*28c0*/  ISETP.GT.AND P3, PT, R21, 0x10, !P5 ;  /* 0x000000101500780c */ /* 0x000fe40006f64270 */
[----:B------:R-:W-:Y:S02]  /*28d0*/  FSEL R58, R28, -INF , !P4 ;  /* 0xff8000001c3a7808 */ /* 0x000fe40006000000 */
[----:B------:R-:W-:Y:S02]  /*28e0*/  ISETP.LT.OR P3, PT, R20, 0x11, P3 ;  /* 0x000000111400780c */ /* 0x000fe40001f61670 */
[----:B------:R-:W-:Y:S02]  /*28f0*/  ISETP.GE.AND P4, PT, R50, 0x12, PT ;  /* 0x000000123200780c */ /* 0x000fe40003f86270 */
[----:B------:R-:W-:-:S02]  /*2900*/  FSEL R76, R32, -INF , !P3 ;  /* 0xff800000204c7808 */ /* 0x000fc40005800000 */
[----:B------:R-:W-:Y:S02]  /*2910*/  ISETP.GT.AND P3, PT, R21, 0x11, !P4 ;  /* 0x000000111500780c */ /* 0x000fe40006764270 */
[----:B------:R-:W-:Y:S02]  /*2920*/  P2R R29, PR, RZ, 0x10 ;  /* 0x00000010ff1d7803 */ /* 0x000fe40000000000 */
[----:B------:R-:W-:Y:S02]  /*2930*/  ISETP.LT.OR P3, PT, R20, 0x12, P3 ;  /* 0x000000121400780c */ /* 0x000fe40001f61670 */
[----:B------:R-:W-:Y:S02]  /*2940*/  ISETP.GE.AND P4, PT, R50, 0x19, PT ;  /* 0x000000193200780c */ /* 0x000fe40003f86270 */
[----:B------:R-:W-:Y:S02]  /*2950*/  FSEL R78, R33, -INF , !P3 ;  /* 0xff800000214e7808 */ /* 0x000fe40005800000 */
[----:B------:R-:W-:-:S02]  /*2960*/  ISETP.GT.AND P3, PT, R21, 0x18, !P4 ;  /* 0x000000181500780c */ /* 0x000fc40006764270 */
[----:B------:R-:W-:Y:S02]  /*2970*/  P2R R32, PR, RZ, 0x10 ;  /* 0x00000010ff207803 */ /* 0x000fe40000000000 */
[----:B------:R-:W-:Y:S02]  /*2980*/  ISETP.LT.OR P3, PT, R20, 0x19, P3 ;  /* 0x000000191400780c */ /* 0x000fe40001f61670 */
[----:B------:R-:W-:Y:S02]  /*2990*/  ISETP.GE.AND P4, PT, R50, 0x1a, PT ;  /* 0x0000001a3200780c */ /* 0x000fe40003f86270 */
[----:B------:R-:W-:Y:S02]  /*29a0*/  FSEL R80, R36, -INF , !P3 ;  /* 0xff80000024507808 */ /* 0x000fe40005800000 */
[----:B------:R-:W-:Y:S02]  /*29b0*/  ISETP.GT.AND P3, PT, R21, 0x19, !P4 ;  /* 0x000000191500780c */ /* 0x000fe40006764270 */
[----:B------:R-:W-:-:S02]  /*29c0*/  P2R R33, PR, RZ, 0x10 ;  /* 0x00000010ff217803 */ /* 0x000fc40000000000 */
[----:B------:R-:W-:Y:S02]  /*29d0*/  ISETP.LT.OR P3, PT, R20, 0x1a, P3 ;  /* 0x0000001a1400780c */ /* 0x000fe40001f61670 */
[----:B------:R-:W-:Y:S02]  /*29e0*/  ISETP.GE.AND P4, PT, R50, 0x21, PT ;  /* 0x000000213200780c */ /* 0x000fe40003f86270 */
[----:B------:R-:W-:Y:S02]  /*29f0*/  FSEL R82, R37, -INF , !P3 ;  /* 0xff80000025527808 */ /* 0x000fe40005800000 */
[----:B------:R-:W-:Y:S02]  /*2a00*/  ISETP.GT.AND P3, PT, R21, 0x20, !P4 ;  /* 0x000000201500780c */ /* 0x000fe40006764270 */
[----:B------:R-:W-:Y:S02]  /*2a10*/  P2R R36, PR, RZ, 0x10 ;  /* 0x00000010ff247803 */ /* 0x000fe40000000000 */
[----:B------:R-:W-:-:S02]  /*2a20*/  ISETP.LT.OR P3, PT, R20, 0x21, P3 ;  /* 0x000000211400780c */ /* 0x000fc40001f61670 */
[----:B------:R-:W-:Y:S02]  /*2a30*/  ISETP.GE.AND P4, PT, R50, 0x22, PT ;  /* 0x000000223200780c */ /* 0x000fe40003f86270 */
[----:B------:R-:W-:Y:S02]  /*2a40*/  FSEL R84, R40, -INF , !P3 ;  /* 0xff80000028547808 */ /* 0x000fe40005800000 */
[----:B------:R-:W-:Y:S02]  /*2a50*/  ISETP.GT.AND P3, PT, R21, 0x21, !P4 ;  /* 0x000000211500780c */ /* 0x000fe40006764270 */
[----:B------:R-:W-:Y:S02]  /*2a60*/  P2R R37, PR, RZ, 0x10 ;  /* 0x00000010ff257803 */ /* 0x000fe40000000000 */
[----:B------:R-:W-:Y:S02]  /*2a70*/  ISETP.LT.OR P3, PT, R20, 0x22, P3 ;  /* 0x000000221400780c */ /* 0x000fe40001f61670 */
[----:B------:R-:W-:-:S02]  /*2a80*/  ISETP.GE.AND P4, PT, R50, 0x29, PT ;  /* 0x000000293200780c */ /* 0x000fc40003f86270 */
[----:B------:R-:W-:Y:S02]  /*2a90*/  FSEL R86, R41, -INF , !P3 ;  /* 0xff80000029567808 */ /* 0x000fe40005800000 */
[----:B------:R-:W-:Y:S02]  /*2aa0*/  ISETP.GT.AND P3, PT, R21, 0x28, !P4 ;  /* 0x000000281500780c */ /* 0x000fe40006764270 */
[----:B------:R-:W-:Y:S02]  /*2ab0*/  P2R R41, PR, RZ, 0x10 ;  /* 0x00000010ff297803 */ /* 0x000fe40000000000 */
        /* <DEDUP_REMOVED lines=51> */
[----:B------:R-:W-:Y:S02]  /*2df0*/  P2R R28, PR, RZ, 0x20 ;  /* 0x00000020ff1c7803 */ /* 0x000fe40000000000 */
[----:B------:R-:W-:Y:S02]  /*2e00*/  FSEL R64, R64, -INF , !P3 ;  /* 0xff80000040407808 */ /* 0x000fe40005800000 */
[C---:B------:R-:W-:Y:S02]  /*2e10*/  ISETP.GE.AND P3, PT, R50.reuse, 0x52, PT ;  /* 0x000000523200780c */ /* 0x040fe40003f66270 */
[----:B------:R-:W-:Y:S02]  /*2e20*/  ISETP.GE.AND P6, PT, R50, 0x1, PT ;  /* 0x000000013200780c */ /* 0x000fe40003fc6270 */
[----:B------:R-:W-:-:S04]  /*2e30*/  ISETP.GT.AND P4, PT, R21, 0x51, !P3 ;  /* 0x000000511500780c */ /* 0x000fc80005f84270 */
[----:B------:R-:W-:-:S04]  /*2e40*/  ISETP.LT.OR P4, PT, R20, 0x52, P4 ;  /* 0x000000521400780c */ /* 0x000fc80002781670 */
[----:B------:R-:W-:Y:S02]  /*2e50*/  FSEL R104, R65, -INF , !P4 ;  /* 0xff80000041687808 */ /* 0x000fe40006000000 */
[----:B------:R-:W-:-:S04]  /*2e60*/  ISETP.GE.AND P4, PT, R50, 0x59, PT ;  /* 0x000000593200780c */ /* 0x000fc80003f86270 */
[----:B------:R-:W-:-:S04]  /*2e70*/  ISETP.GT.AND P5, PT, R21, 0x58, !P4 ;  /* 0x000000581500780c */ /* 0x000fc800067a4270 */
[----:B------:R-:W-:-:S04]  /*2e80*/  ISETP.LT.OR P5, PT, R20, 0x59, P5 ;  /* 0x000000591400780c */ /* 0x000fc80002fa1670 */
[----:B------:R-:W-:Y:S02]  /*2e90*/  FSEL R68, R68, -INF , !P5 ;  /* 0xff80000044447808 */ /* 0x000fe40006800000 */
[----:B------:R-:W-:-:S04]  /*2ea0*/  ISETP.GT.AND P5, PT, R21, RZ, !P6 ;  /* 0x000000ff1500720c */ /* 0x000fc800077a4270 */
[----:B------:R-:W-:-:S04]  /*2eb0*/  ISETP.LT.OR P5, PT, R20, 0x1, P5 ;  /* 0x000000011400780c */ /* 0x000fc80002fa1670 */
[----:B------:R-:W-:Y:S02]  /*2ec0*/  FSEL R40, R10, -INF , !P5 ;  /* 0xff8000000a287808 */ /* 0x000fe40006800000 */
[----:B------:R-:W-:Y:S01]  /*2ed0*/  ISETP.GE.AND P5, PT, R50, 0x5a, PT ;  /* 0x0000005a3200780c */ /* 0x000fe20003fa6270 */
[----:B------:R-:W0:Y:S03]  /*2ee0*/  SHFL.IDX PT, R10, R22, 0x1, 0x1c1f ;  /* 0x003c1f00160a7f89 */ /* 0x000e2600000e0000 */
[----:B------:R-:W-:Y:S02]  /*2ef0*/  P2R R50, PR, RZ, 0x20 ;  /* 0x00000020ff327803 */ /* 0x000fe40000000000 */
[----:B------:R-:W-:-:S04]  /*2f00*/  ISETP.GT.AND P5, PT, R21, 0x59, !P5 ;  /* 0x000000591500780c */ /* 0x000fc80006fa4270 */
[----:B------:R-:W-:-:S04]  /*2f10*/  ISETP.LT.OR P5, PT, R20, 0x5a, P5 ;  /* 0x0000005a1400780c */ /* 0x000fc80002fa1670 */
[----:B------:R-:W-:Y:S02]  /*2f20*/  FSEL R106, R69, -INF , !P5 ;  /* 0xff800000456a7808 */ /* 0x000fe40006800000 */
[----:B------:R-:W-:Y:S02]  /*2f30*/  PLOP3.LUT P5, PT, PT, PT, UP1, 0x40, 0x0 ;  /* 0x000000000000781c */ /* 0x000fe40003fae818 */
[----:B0-----:R-:W-:Y:S01]  /*2f40*/  VIADDMNMX R20, R10, R26, R25, PT ;  /* 0x0000001a0a147246 */ /* 0x001fe20003800119 */
[----:B------:R-:W-:-:S10]  /*2f50*/  IMAD.IADD R21, R43, 0x1, R10 ;  /* 0x000000012b157824 */ /* 0x000fd400078e020a */
[----:B------:R-:W-:Y:S05]  /*2f60*/  @P5 BRA `(.L_x_1833) ;  /* 0x00000000005c5947 */ /* 0x000fea0003800000 */
        /* <DEDUP_REMOVED lines=8> */
[----:B------:R-:W-:Y:S01]  /*2ff0*/  @P5 IMAD.HI.U32 R22, R10, UR14, RZ ;  /* 0x0000000e0a165c27 */ /* 0x000fe2000f8e00ff */
[----:B------:R-:W-:-:S13]  /*3000*/  PLOP3.LUT P5, PT, PT, PT, UP2, 0x80, 0x0 ;  /* 0x000000000000781c */ /* 0x000fda0003faf028 */
[----:B------:R-:W-:-:S04]  /*3010*/  @P5 SHF.R.U32.HI R10, RZ, UR15, R22 ;  /* 0x0000000fff0a5c19 */ /* 0x000fc80008011616 */
[----:B------:R-:W-:Y:S01]  /*3020*/  LOP3.LUT R10, RZ, R10, RZ, 0x33, !PT ;  /* 0x0000000aff0a7212 */ /* 0x000fe200078e33ff */
[----:B------:R-:W-:Y:S06]  /*3030*/  BRA `(.L_x_1836) ;  /* 0x0000000000187947 */ /* 0x000fec0003800000 */
.L_x_1835:
[----:B------:R-:W-:-:S06]  /*3040*/  UISETP.NE.AND UP2, UPT, UR5, 0x1, UPT ;  /* 0x000000010500788c */ /* 0x000fcc000bf45270 */
[----:B------:R-:W-:-:S05]  /*3050*/  PLOP3.LUT P5, PT, PT, PT, UP2, 0x80, 0x0 ;  /* 0x000000000000781c */ /* 0x000fca0003faf028 */
[----:B------:R-:W-:-:S08]  /*3060*/  @UP2 ULDC.64 UR14, c[0x0][0x9e8] ;  /* 0x00027a00000e2ab9 */ /* 0x000fd00000000a00 */
[----:B------:R-:W-:Y:S01]  /*3070*/  @P5 IMAD.HI.U32 R22, R10, UR14, RZ ;  /* 0x0000000e0a165c27 */ /* 0x000fe2000f8e00ff */
[----:B------:R-:W-:-:S13]  /*3080*/  PLOP3.LUT P5, PT, PT, PT, UP2, 0x80, 0x0 ;  /* 0x000000000000781c */ /* 0x000fda0003faf028 */
[----:B------:R-:W-:-:S07]  /*3090*/  @P5 SHF.R.U32.HI R10, RZ, UR15, R22 ;  /* 0x0000000fff0a5c19 */ /* 0x000fce0008011616 */
.L_x_1836:
[----:B------:R-:W-:Y:S05]  /*30a0*/  BSYNC B0 ;  /* 0x0000000000007941 */ /* 0x000fea0003800000 */
.L_x_1834:
[----:B------:R-:W-:-:S05]  /*30b0*/  IMAD R10, R10, UR5, R51 ;  /* 0x000000050a0a7c24 */ /* 0x000fca000f8e0233 */
[----:B------:R-:W-:Y:S02]  /*30c0*/  VIMNMX R21, R21, R10, !PT ;  /* 0x0000000a15157248 */ /* 0x000fe40007fe0100 */
[----:B------:R-:W-:-:S07]  /*30d0*/  VIADDMNMX R20, R10, UR5, R20, PT ;  /* 0x000000050a147c46 */ /* 0x000fce000b800114 */
.L_x_1833:
[C---:B------:R-:W-:Y:S01]  /*30e0*/  ISETP.GT.AND P1, PT, R21.reuse, 0x1, !P1 ;  /* 0x000000011500780c */ /* 0x040fe20004f24270 */
[----:B------:R-:W-:Y:S01]  /*30f0*/  ULDC UR10, c[0x0][0x988] ;  /* 0x00026200000a7ab9 */ /* 0x000fe20000000800 */
[----:B------:R-:W-:Y:S02]  /*3100*/  ISETP.GT.AND P2, PT, R21, 0x8, !P2 ;  /* 0x000000081500780c */ /* 0x000fe40005744270 */
[C---:B------:R-:W-:Y:S02]  /*3110*/  ISETP.LT.OR P1, PT, R20.reuse, 0x2, P1 ;  /* 0x000000021400780c */ /* 0x040fe40000f21670 */
[----:B------:R-:W-:Y:S02]  /*3120*/  ISETP.LT.OR P2, PT, R20, 0x9, P2 ;  /* 0x000000091400780c */ /* 0x000fe40001741670 */
[----:B------:R-:W-:Y:S02]  /*3130*/  FSEL R25, R9, -INF , !P1 ;  /* 0xff80000009197808 */ /* 0x000fe40004800000 */
[----:B------:R-:W-:-:S02]  /*3140*/  ISETP.NE.AND P1, PT, R24, RZ, PT ;  /* 0x000000ff1800720c */ /* 0x000fc40003f25270 */
[----:B------:R-:W-:Y:S02]  /*3150*/  FMNMX.FTZ R9, R40, R74, !PT ;  /* 0x0000004a28097209 */ /* 0x000fe40007810000 */
[----:B------:R-:W-:Y:S02]  /*3160*/  ISETP.GT.AND P1, PT, R21, 0x9, !P1 ;  /* 0x000000091500780c */ /* 0x000fe40004f24270 */
[----:B------:R-:W-:Y:S02]  /*3170*/  FMNMX.FTZ R9, R58, R9, !PT ;  /* 0x000000093a097209 */ /* 0x000fe40007810000 */
[----:B------:R-:W-:Y:S02]  /*3180*/  ISETP.LT.OR P1, PT, R20, 0xa, P1 ;  /* 0x0000000a1400780c */ /* 0x000fe40000f21670 */
[----:B------:R-:W-:Y:S02]  /*3190*/  FSEL R12, R12, -INF , !P2 ;  /* 0xff8000000c0c7808 */ /* 0x000fe40005000000 */
[----:B------:R-:W-:-:S02]  /*31a0*/  FSEL R13, R13, -INF , !P1 ;  /* 0xff8000000d0d7808 */ /* 0x000fc40004800000 */
[----:B------:R-:W-:Y:S02]  /*31b0*/  ISETP.NE.AND P1, PT, R28, RZ, PT ;  /* 0x000000ff1c00720c */ /* 0x000fe40003f25270 */
[----:B------:R-:W-:Y:S02]  /*31c0*/  ISETP.NE.AND P2, PT, R29, RZ, PT ;  /* 0x000000ff1d00720c */ /* 0x000fe40003f45270 */
[----:B------:R-:W-:Y:S02]  /*31d0*/  ISETP.GT.AND P1, PT, R21, 0x10, !P1 ;  /* 0x000000101500780c */ /* 0x000fe40004f24270 */
[----:B------:R-:W-:Y:S02]  /*31e0*/  FMNMX.FTZ R9, R72, R9, !PT ;  /* 0x0000000948097209 */ /* 0x000fe40007810000 */
[----:B------:R-:W-:Y:S02]  /*31f0*/  ISETP.LT.OR P1, PT, R20, 0x11, P1 ;  /* 0x000000111400780c */ /* 0x000fe40000f21670 */
[----:B------:R-:W-:-:S02]  /*3200*/  FMNMX.FTZ R9, R76, R9, !PT ;  /* 0x000000094c097209 */ /* 0x000fc40007810000 */
[----:B------:R-:W-:Y:S02]  /*3210*/  FSEL R14, R14, -INF , !P1 ;  /* 0xff8000000e0e7808 */ /* 0x000fe40004800000 */
[----:B------:R-:W-:Y:S02]  /*3220*/  ISETP.GT.AND P1, PT, R21, 0x11, !P2 ;  /* 0x000000111500780c */ /* 0x000fe40005724270 */
[----:B------:R-:W-:Y:S02]  /*3230*/  ISETP.NE.AND P5, PT, R32, RZ, PT ;  /* 0x000000ff2000720c */ /* 0x000fe40003fa5270 */
[----:B------:R-:W-:Y:S02]  /*3240*/  ISETP.LT.OR P1, PT, R20, 0x12, P1 ;  /* 0x000000121400780c */ /* 0x000fe40000f21670 */
[----:B------:R-:W-:Y:S02]  /*3250*/  FMNMX.FTZ R9, R78, R9, !PT ;  /* 0x000000094e097209 */ /* 0x000fe40007810000 */
[----:B------:R-:W-:-:S02]  /*3260*/  FSEL R15, R15, -INF , !P1 ;  /* 0xff8000000f0f7808 */ /* 0x000fc40004800000 */
[----:B------:R-:W-:Y:S02]  /*3270*/  ISETP.GT.AND P1, PT, R21, 0x18, !P5 ;  /* 0x000000181500780c */ /* 0x000fe40006f24270 */
[----:B------:R-:W-:Y:S02]  /*3280*/  FMNMX.FTZ R9, R80, R9, !PT ;  /* 0x0000000950097209 */ /* 0x000fe40007810000 */
[----:B------:R-:W-:Y:S02]  /*3290*/  ISETP.LT.OR P1, PT, R20, 0x19, P1 ;  /* 0x000000191400780c */ /* 0x000fe40000f21670 */
[----:B------:R-:W-:Y:S02]  /*32a0*/  FMNMX.FTZ R9, R82, R9, !PT ;  /* 0x0000000952097209 */ /* 0x000fe40007810000 */
[----:B------:R-:W-:Y:S02]  /*32b0*/  FSEL R22, R38, -INF , !P1 ;  /* 0xff80000026167808 */ /* 0x000fe40004800000 */
[----:B------:R-:W-:-:S02]  /*32c0*/  FMNMX.FTZ R9, R84, R9, !PT ;  /* 0x0000000954097209 */ /* 0x000fc40007810000 */
[----:B------:R-:W-:Y:S02]  /*32d0*/  ISETP.NE.AND P1, PT, R33, RZ, PT ;  /* 0x000000ff2100720c */ /* 0x000fe40003f25270 */
[----:B------:R-:W-:Y:S02]  /*32e0*/  FMNMX.FTZ R9, R86, R9, !PT ;  /* 0x0000000956097209 */ /* 0x000fe40007810000 */
[----:B------:R-:W-:Y:S02]  /*32f0*/  ISETP.GT.AND P1, PT, R21, 0x19, !P1 ;  /* 0x000000191500780c */ /* 0x000fe40004f24270 */
[----:B------:R-:W-:Y:S02]  /*3300*/  FMNMX.FTZ R9, R88, R9, !PT ;  /* 0x0000000958097209 */ /* 0x000fe40007810000 */
[----:B------:R-:W-:Y:S02]  /*3310*/  ISETP.LT.OR P1, PT, R20, 0x1a, P1 ;  /* 0x0000001a1400780c */ /* 0x000fe40000f21670 */
[----:B------:R-:W-:-:S02]  /*3320*/  FMNMX.FTZ R9, R90, R9, !PT ;  /* 0x000000095a097209 */ /* 0x000fc40007810000 */
[----:B------:R-:W-:Y:S02]  /*3330*/  FSEL R24, R39, -INF , !P1 ;  /* 0xff80000027187808 */ /* 0x000fe40004800000 */
[----:B------:R-:W-:Y:S02]  /*3340*/  ISETP.NE.AND P1, PT, R36, RZ, PT ;  /* 0x000000ff2400720c */ /* 0x000fe40003f25270 */
[----:B------:R-:W-:Y:S02]  /*3350*/  FMNMX.FTZ R9, R92, R9, !PT ;  /* 0x000000095c097209 */ /* 0x000fe40007810000 */
[----:B------:R-:W-:Y:S02]  /*3360*/  ISETP.GT.AND P1, PT, R21, 0x20, !P1 ;  /* 0x000000201500780c */ /* 0x000fe40004f24270 */
[----:B------:R-:W-:Y:S02]  /*3370*/  FMNMX.FTZ R9, R94, R9, !PT ;  /* 0x000000095e097209 */ /* 0x000fe40007810000 */
[----:B------:R-:W-:-:S02]  /*3380*/  ISETP.LT.OR P1, PT, R20, 0x21, P1 ;  /* 0x000000211400780c */ /* 0x000fc40000f21670 */
[----:B------:R-:W-:Y:S02]  /*3390*/  FMNMX.FTZ R9, R96, R9, !PT ;  /* 0x0000000960097209 */ /* 0x000fe40007810000 */
[----:B------:R-:W-:Y:S02]  /*33a0*/  FSEL R26, R42, -INF , !P1 ;  /* 0xff8000002a1a7808 */ /* 0x000fe40004800000 */
[----:B------:R-:W-:Y:S02]  /*33b0*/  ISETP.NE.AND P1, PT, R37, RZ, PT ;  /* 0x000000ff2500720c */ /* 0x000fe40003f25270 */
[----:B------:R-:W-:Y:S02]  /*33c0*/  FMNMX.FTZ R9, R98, R9, !PT ;  /* 0x0000000962097209 */ /* 0x000fe40007810000 */
[----:B------:R-:W-:Y:S02]  /*33d0*/  ISETP.GT.AND P1, PT, R21, 0x21, !P1 ;  /* 0x000000211500780c */ /* 0x000fe40004f24270 */
[----:B------:R-:W-:-:S02]  /*33e0*/  FMNMX.FTZ R9, R56, R9, !PT ;  /* 0x0000000938097209 */ /* 0x000fc40007810000 */
[----:B------:R-:W-:Y:S02]  /*33f0*/  ISETP.LT.OR P1, PT, R20, 0x22, P1 ;  /* 0x000000221400780c */ /* 0x000fe40000f21670 */
[----:B------:R-:W-:Y:S02]  /*3400*/  FMNMX.FTZ R9, R100, R9, !PT ;  /* 0x0000000964097209 */ /* 0x000fe40007810000 */
[----:B------:R-:W-:Y:S02]  /*3410*/  FSEL R27, R27, -INF , !P1 ;  /* 0xff8000001b1b7808 */ /* 0x000fe40004800000 */
[----:B------:R-:W-:Y:S02]  /*3420*/  ISETP.NE.AND P1, PT, R41, RZ, PT ;  /* 0x000000ff2900720c */ /* 0x000fe40003f25270 */
[----:B------:R-:W-:Y:S02]  /*3430*/  FMNMX.FTZ R9, R60, R9, !PT ;  /* 0x000000093c097209 */ /* 0x000fe40007810000 */
[----:B------:R-:W-:-:S02]  /*3440*/  ISETP.GT.AND P1, PT, R21, 0x28, !P1 ;  /* 0x000000281500780c */ /* 0x000fc40004f24270 */
[----:B------:R-:W-:Y:S02]  /*3450*/  FMNMX.FTZ R9, R102, R9, !PT ;  /* 0x0000000966097209 */ /* 0x000fe40007810000 */
[----:B------:R-:W-:Y:S02]  /*3460*/  ISETP.LT.OR P1, PT, R20, 0x29, P1 ;  /* 0x000000291400780c */ /* 0x000fe40000f21670 */
[----:B------:R-:W-:Y:S02]  /*3470*/  FMNMX.FTZ R9, R64, R9, !PT ;  /* 0x0000000940097209 */ /* 0x000fe40007810000 */
[----:B------:R-:W-:Y:S02]  /*3480*/  FSEL R28, R46, -INF , !P1 ;  /* 0xff8000002e1c7808 */ /* 0x000fe40004800000 */
[----:B------:R-:W-:Y:S02]  /*3490*/  FMNMX.FTZ R9, R104, R9, !PT ;  /* 0x0000000968097209 */ /* 0x000fe40007810000 */
[----:B------:R-:W-:-:S02]  /*34a0*/  ISETP.NE.AND P1, PT, R44, RZ, PT ;  /* 0x000000ff2c00720c */ /* 0x000fc40003f25270 */
[----:B------:R-:W-:Y:S02]  /*34b0*/  FMNMX.FTZ R9, R68, R9, !PT ;  /* 0x0000000944097209 */ /* 0x000fe40007810000 */
[C---:B------:R-:W-:Y:S02]  /*34c0*/  ISETP.GT.AND P1, PT, R21.reuse, 0x29, !P1 ;  /* 0x000000291500780c */ /* 0x040fe40004f24270 */
[----:B------:R-:W-:Y:S02]  /*34d0*/  FMNMX.FTZ R9, R106, R9, !PT ;  /* 0x000000096a097209 */ /* 0x000fe40007810000 */
[----:B------:R-:W-:Y:S02]  /*34e0*/  ISETP.LT.OR P1, PT, R20, 0x2a, P1 ;  /* 0x0000002a1400780c */ /* 0x000fe40000f21670 */
[----:B------:R-:W-:Y:S01]  /*34f0*/  ISETP.GT.AND P6, PT, R21, RZ, !P6 ;  /* 0x000000ff1500720c */ /* 0x000fe200077c4270 */
[----:B------:R-:W0:Y:S01]  /*3500*/  SHFL.BFLY PT, R10, R9, 0x2, 0x1f ;  /* 0x0c401f00090a7f89 */ /* 0x000e2200000e0000 */
[----:B------:R-:W-:-:S02]  /*3510*/  FSEL R29, R47, -INF , !P1 ;  /* 0xff8000002f1d7808 */ /* 0x000fc40004800000 */
[----:B------:R-:W-:Y:S02]  /*3520*/  ISETP.NE.AND P1, PT, R45, RZ, PT ;  /* 0x000000ff2d00720c */ /* 0x000fe40003f25270 */
[----:B------:R-:W-:Y:S02]  /*3530*/  ISETP.LT.OR P6, PT, R20, 0x1, P6 ;  /* 0x000000011400780c */ /* 0x000fe400037c1670 */
[----:B------:R-:W-:Y:S02]  /*3540*/  ISETP.GT.AND P1, PT, R21, 0x30, !P1 ;  /* 0x000000301500780c */ /* 0x000fe40004f24270 */
[----:B------:R-:W-:Y:S02]  /*3550*/  FSEL R0, R0, -INF , !P6 ;  /* 0xff80000000007808 */ /* 0x000fe40007000000 */
[----:B------:R-:W-:Y:S02]  /*3560*/  ISETP.LT.OR P1, PT, R20, 0x31, P1 ;  /* 0x000000311400780c */ /* 0x000fe40000f21670 */
[----:B------:R-:W-:-:S02]  /*3570*/  ISETP.NE.AND P2, PT, R53, RZ, PT ;  /* 0x000000ff3500720c */ /* 0x000fc40003f45270 */
[----:B------:R-:W-:Y:S02]  /*3580*/  FSEL R30, R30, -INF , !P1 ;  /* 0xff8000001e1e7808 */ /* 0x000fe40004800000 */
[----:B------:R-:W-:Y:S02]  /*3590*/  ISETP.NE.AND P1, PT, R48, RZ, PT ;  /* 0x000000ff3000720c */ /* 0x000fe40003f25270 */
[----:B------:R-:W-:Y:S02]  /*35a0*/  ISETP.NE.AND P5, PT, R59, RZ, PT ;  /* 0x000000ff3b00720c */ /* 0x000fe40003fa5270 */
[----:B------:R-:W-:Y:S02]  /*35b0*/  ISETP.GT.AND P1, PT, R21, 0x31, !P1 ;  /* 0x000000311500780c */ /* 0x000fe40004f24270 */
[----:B------:R-:W-:Y:S02]  /*35c0*/  ISETP.NE.AND P6, PT, R63, RZ, PT ;  /* 0x000000ff3f00720c */ /* 0x000fe40003fc5270 */
[----:B------:R-:W-:-:S02]  /*35d0*/  ISETP.LT.OR P1, PT, R20, 0x32, P1 ;  /* 0x000000321400780c */ /* 0x000fc40000f21670 */
[----:B0-----:R-:W-:Y:S02]  /*35e0*/  FMNMX.FTZ R37, R9, R10, !PT ;  /* 0x0000000a09257209 */ /* 0x001fe40007810000 */
[----:B------:R-:W-:Y:S02]  /*35f0*/  FMNMX.FTZ R9, R0, R25, !PT ;  /* 0x0000001900097209 */ /* 0x000fe40007810000 */
[----:B------:R-:W-:Y:S01]  /*3600*/  FSEL R31, R31, -INF , !P1 ;  /* 0xff8000001f1f7808 */ /* 0x000fe20004800000 */
[----:B------:R-:W0:Y:S01]  /*3610*/  SHFL.BFLY PT, R10, R37, 0x1, 0x1f ;  /* 0x0c201f00250a7f89 */ /* 0x000e2200000e0000 */
[----:B------:R-:W-:Y:S02]  /*3620*/  ISETP.NE.AND P1, PT, R49, RZ, PT ;  /* 0x000000ff3100720c */ /* 0x000fe40003f25270 */
[----:B------:R-:W-:Y:S02]  /*3630*/  FMNMX.FTZ R38, R12, R9, !PT ;  /* 0x000000090c267209 */ /* 0x000fe40007810000 */
[----:B------:R-:W-:-:S02]  /*3640*/  ISETP.GT.AND P1, PT, R21, 0x38, !P1 ;  /* 0x000000381500780c */ /* 0x000fc40004f24270 */
[----:B------:R-:W-:Y:S02]  /*3650*/  FMNMX.FTZ R9, R13, R38, !PT ;  /* 0x000000260d097209 */ /* 0x000fe40007810000 */
[----:B------:R-:W-:Y:S02]  /*3660*/  ISETP.LT.OR P1, PT, R20, 0x39, P1 ;  /* 0x000000391400780c */ /* 0x000fe40000f21670 */
[----:B------:R-:W-:Y:S02]  /*3670*/  FMNMX.FTZ R38, R14, R9, !PT ;  /* 0x000000090e267209 */ /* 0x000fe40007810000 */
[----:B------:R-:W-:Y:S02]  /*3680*/  FSEL R32, R54, -INF , !P1 ;  /* 0xff80000036207808 */ /* 0x000fe40004800000 */
[----:B------:R-:W-:Y:S02]  /*3690*/  ISETP.NE.AND P1, PT, R52, RZ, PT ;  /* 0x000000ff3400720c */ /* 0x000fe40003f25270 */
[----:B------:R-:W-:-:S02]  /*36a0*/  FMNMX.FTZ R9, R15, R38, !PT ;  /* 0x000000260f097209 */ /* 0x000fc40007810000 */
[----:B------:R-:W-:Y:S02]  /*36b0*/  ISETP.GT.AND P1, PT, R21, 0x39, !P1 ;  /* 0x000000391500780c */ /* 0x000fe40004f24270 */
[----:B------:R-:W-:Y:S02]  /*36c0*/  FMNMX.FTZ R9, R22, R9, !PT ;  /* 0x0000000916097209 */ /* 0x000fe40007810000 */
[----:B------:R-:W-:Y:S02]  /*36d0*/  ISETP.LT.OR P1, PT, R20, 0x3a, P1 ;  /* 0x0000003a1400780c */ /* 0x000fe40000f21670 */
[----:B------:R-:W-:Y:S02]  /*36e0*/  FMNMX.FTZ R9, R24, R9, !PT ;  /* 0x0000000918097209 */ /* 0x000fe40007810000 */
[----:B------:R-:W-:Y:S02]  /*36f0*/  FSEL R33, R55, -INF , !P1 ;  /* 0xff80000037217808 */ /* 0x000fe40004800000 */
[----:B------:R-:W-:-:S02]  /*3700*/  ISETP.GT.AND P1, PT, R21, 0x40, !P2 ;  /* 0x000000401500780c */ /* 0x000fc40005724270 */
[----:B------:R-:W-:Y:S02]  /*3710*/  FMNMX.FTZ R38, R26, R9, !PT ;  /* 0x000000091a267209 */ /* 0x000fe40007810000 */
[----:B------:R-:W-:Y:S02]  /*3720*/  ISETP.LT.OR P1, PT, R20, 0x41, P1 ;  /* 0x000000411400780c */ /* 0x000fe40000f21670 */
[----:B------:R-:W-:Y:S02]  /*3730*/  FMNMX.FTZ R9, R27, R38, !PT ;  /* 0x000000261b097209 */ /* 0x000fe40007810000 */
[----:B------:R-:W-:Y:S02]  /*3740*/  FSEL R34, R34, -INF , !P1 ;  /* 0xff80000022227808 */ /* 0x000fe40004800000 */
[----:B------:R-:W-:Y:S02]  /*3750*/  FMNMX.FTZ R38, R28, R9, !PT ;  /* 0x000000091c267209 */ /* 0x000fe40007810000 */
[----:B------:R-:W-:-:S02]  /*3760*/  ISETP.GT.AND P1, PT, R21, 0x41, !P5 ;  /* 0x000000411500780c */ /* 0x000fc40006f24270 */
[----:B0-----:R-:W-:Y:S02]  /*3770*/  FMNMX.FTZ R10, R37, R10, !PT ;  /* 0x0000000a250a7209 */ /* 0x001fe40007810000 */
[----:B------:R-:W-:Y:S02]  /*3780*/  FMNMX.FTZ R9, R29, R38, !PT ;  /* 0x000000261d097209 */ /* 0x000fe40007810000 */
[----:B------:R-:W-:Y:S01]  /*3790*/  ISETP.LT.OR P1, PT, R20, 0x42, P1 ;  /* 0x000000421400780c */ /* 0x000fe20000f21670 */
[----:B------:R-:W-:Y:S01]  /*37a0*/  FMUL.FTZ R36, R10, UR10 ;  /* 0x0000000a0a247c20 */ /* 0x000fe20008410000 */
[----:B------:R-:W-:Y:S02]  /*37b0*/  FMNMX.FTZ R38, R30, R9, !PT ;  /* 0x000000091e267209 */ /* 0x000fe40007810000 */
[----:B------:R-:W-:Y:S02]  /*37c0*/  FSEL R35, R35, -INF , !P1 ;  /* 0xff80000023237808 */ /* 0x000fe40004800000 */
[----:B------:R-:W-:-:S02]  /*37d0*/  FSETP.NEU.FTZ.AND P1, PT, R10, -INF , PT ;  /* 0xff8000000a00780b */ /* 0x000fc40003f3d000 */
[----:B------:R-:W-:Y:S02]  /*37e0*/  ISETP.NE.AND P5, PT, R57, RZ, PT ;  /* 0x000000ff3900720c */ /* 0x000fe40003fa5270 */
[----:B------:R-:W-:Y:S02]  /*37f0*/  FMNMX.FTZ R9, R31, R38, !PT ;  /* 0x000000261f097209 */ /* 0x000fe40007810000 */
[----:B------:R-:W-:Y:S02]  /*3800*/  FSEL R39, R36, RZ, P1 ;  /* 0x000000ff24277208 */ /* 0x000fe40000800000 */
[----:B------:R-:W-:Y:S02]  /*3810*/  ISETP.GT.AND P1, PT, R21, 0x48, !P5 ;  /* 0x000000481500780c */ /* 0x000fe40006f24270 */
[----:B------:R-:W-:Y:S01]  /*3820*/  FMNMX.FTZ R38, R32, R9, !PT ;  /* 0x0000000920267209 */ /* 0x000fe20007810000 */
[--C-:B------:R-:W-:Y:S01]  /*3830*/  FFMA.FTZ R37, R74, UR10, -R39.reuse ;  /* 0x0000000a4a257c23 */ /* 0x100fe20008010827 */
[----:B------:R-:W-:Y:S01]  /*3840*/  ISETP.LT.OR P1, PT, R20, 0x49, P1 ;  /* 0x000000491400780c */ /* 0x000fe20000f21670 */
[--C-:B------:R-:W-:Y:S01]  /*3850*/  FFMA.FTZ R40, R40, UR10, -R39.reuse ;  /* 0x0000000a28287c23 */ /* 0x100fe20008010827 */
[----:B------:R-:W-:Y:S01]  /*3860*/  FMNMX.FTZ R9, R33, R38, !PT ;  /* 0x0000002621097209 */ /* 0x000fe20007810000 */
[----:B------:R0:W-:Y:S01]  /*3870*/  MUFU.EX2 R41, R37 ;  /* 0x0000002500297308 */ /* 0x0001e20000000800 */
[----:B------:R-:W-:Y:S01]  /*3880*/  FSEL R36, R62, -INF , !P1 ;  /* 0xff8000003e247808 */ /* 0x000fe20004800000 */
[--C-:B------:R-:W-:Y:S01]  /*3890*/  FFMA.FTZ R42, R58, UR10, -R39.reuse ;  /* 0x0000000a3a2a7c23 */ /* 0x100fe20008010827 */
[----:B------:R-:W-:Y:S01]  /*38a0*/  ISETP.NE.AND P2, PT, R61, RZ, PT ;  /* 0x000000ff3d00720c */ /* 0x000fe20003f45270 */
[--C-:B------:R-:W-:Y:S01]  /*38b0*/  FFMA.FTZ R43, R72, UR10, -R39.reuse ;  /* 0x0000000a482b7c23 */ /* 0x100fe20008010827 */
[C---:B------:R-:W-:Y:S01]  /*38c0*/  ISETP.GT.AND P1, PT, R21.reuse, 0x49, !P6 ;  /* 0x000000491500780c */ /* 0x040fe20007724270 */
[--C-:B------:R-:W-:Y:S01]  /*38d0*/  FFMA.FTZ R44, R80, UR10, -R39.reuse ;  /* 0x0000000a502c7c23 */ /* 0x100fe20008010827 */
[----:B------:R-:W-:Y:S01]  /*38e0*/  FMNMX.FTZ R38, R34, R9, !PT ;  /* 0x0000000922267209 */ /* 0x000fe20007810000 */
[----:B------:R1:W2:Y:S01]  /*38f0*/  MUFU.EX2 R172, R40 ;  /* 0x0000002800ac7308 */ /* 0x0002a20000000800 */
[----:B------:R-:W-:Y:S01]  /*3900*/  ISETP.GT.AND P2, PT, R21, 0x50, !P2 ;  /* 0x000000501500780c */ /* 0x000fe20005744270 */
[--C-:B0-----:R-:W-:Y:S01]  /*3910*/  FFMA.FTZ R37, R78, UR10, -R39.reuse ;  /* 0x0000000a4e257c23 */ /* 0x101fe20008010827 */
[----:B------:R-:W-:Y:S01]  /*3920*/  ISETP.LT.OR P1, PT, R20, 0x4a, P1 ;  /* 0x0000004a1400780c */ /* 0x000fe20000f21670 */
[--C-:B------:R-:W-:Y:S01]  /*3930*/  FFMA.FTZ R46, R84, UR10, -R39.reuse ;  /* 0x0000000a542e7c23 */ /* 0x100fe20008010827 */
[----:B------:R-:W-:Y:S01]  /*3940*/  FMNMX.FTZ R9, R35, R38, !PT ;  /* 0x0000002623097209 */ /* 0x000fe20007810000 */
[--C-:B------:R-:W-:Y:S01]  /*3950*/  FFMA.FTZ R48, R86, UR10, -R39.reuse ;  /* 0x0000000a56307c23 */ /* 0x100fe20008010827 */
[----:B------:R-:W-:Y:S01]  /*3960*/  ISETP.NE.AND P5, PT, R50, RZ, PT ;  /* 0x000000ff3200720c */ /* 0x000fe20003fa5270 */
[----:B------:R-:W-:Y:S01]  /*3970*/  MUFU.EX2 R45, R37 ;  /* 0x00000025002d7308 */ /* 0x000fe20000000800 */
[C---:B------:R-:W-:Y:S01]  /*3980*/  ISETP.GT.AND P3, PT, R21.reuse, 0x51, !P3 ;  /* 0x000000511500780c */ /* 0x040fe20005f64270 */
[--C-:B-1----:R-:W-:Y:S01]  /*3990*/  FFMA.FTZ R40, R76, UR10, -R39.reuse ;  /* 0x0000000a4c287c23 */ /* 0x102fe20008010827 */
[----:B------:R-:W-:Y:S01]  /*39a0*/  ISETP.LT.OR P2, PT, R20, 0x51, P2 ;  /* 0x000000511400780c */ /* 0x000fe20001741670 */
[--C-:B------:R-:W-:Y:S01]  /*39b0*/  FFMA.FTZ R50, R88, UR10, -R39.reuse ;  /* 0x0000000a58327c23 */ /* 0x100fe20008010827 */
[----:B------:R-:W-:Y:S01]  /*39c0*/  FSEL R2, R2, -INF , !P1 ;  /* 0xff80000002027808 */ /* 0x000fe20004800000 */
[----:B------:R-:W-:Y:S01]  /*39d0*/  FFMA.FTZ R58, R102, UR10, -R39 ;  /* 0x0000000a663a7c23 */ /* 0x000fe20008010827 */
[----:B------:R-:W-:Y:S01]  /*39e0*/  FMNMX.FTZ R9, R36, R9, !PT ;  /* 0x0000000924097209 */ /* 0x000fe20007810000 */
[----:B------:R0:W-:Y:S01]  /*39f0*/  MUFU.EX2 R168, R40 ;  /* 0x0000002800a87308 */ /* 0x0001e20000000800 */
[C---:B------:R-:W-:Y:S01]  /*3a00*/  ISETP.GT.AND P4, PT, R21.reuse, 0x58, !P4 ;  /* 0x000000581500780c */ /* 0x040fe20006784270 */
[----:B--2---:R-:W-:Y:S01]  /*3a10*/  FADD.FTZ R65, R172, R41 ;  /* 0x00000029ac417221 */ /* 0x004fe20000010000 */
[----:B------:R-:W-:Y:S01]  /*3a20*/  ISETP.GT.AND P5, PT, R21, 0x59, !P5 ;  /* 0x000000591500780c */ /* 0x000fe20006fa4270 */
[--C-:B------:R-:W-:Y:S01]  /*3a30*/  FFMA.FTZ R51, R90, UR10, -R39.reuse ;  /* 0x0000000a5a337c23 */ /* 0x100fe20008010827 */
[----:B------:R-:W-:Y:S01]  /*3a40*/  ISETP.LT.OR P3, PT, R20, 0x52, P3 ;  /* 0x000000521400780c */ /* 0x000fe20001f61670 */
[--C-:B------:R-:W-:Y:S01]  /*3a50*/  FFMA.FTZ R52, R92, UR10, -R39.reuse ;  /* 0x0000000a5c347c23 */ /* 0x100fe20008010827 */
[----:B------:R-:W-:Y:S01]  /*3a60*/  FSEL R21, R66, -INF , !P2 ;  /* 0xff80000042157808 */ /* 0x000fe20005000000 */
[----:B------:R-:W-:Y:S01]  /*3a70*/  MUFU.EX2 R42, R42 ;  /* 0x0000002a002a7308 */ /* 0x000fe20000000800 */
[----:B------:R-:W-:Y:S01]  /*3a80*/  FMNMX.FTZ R38, R2, R9, !PT ;  /* 0x0000000902267209 */ /* 0x000fe20007810000 */
[--C-:B0-----:R-:W-:Y:S01]  /*3a90*/  FFMA.FTZ R40, R82, UR10, -R39.reuse ;  /* 0x0000000a52287c23 */ /* 0x101fe20008010827 */
[----:B------:R-:W-:Y:S01]  /*3aa0*/  ISETP.LT.OR P4, PT, R20, 0x59, P4 ;  /* 0x000000591400780c */ /* 0x000fe20002781670 */
[--C-:B------:R-:W-:Y:S01]  /*3ab0*/  FFMA.FTZ R54, R96, UR10, -R39.reuse ;  /* 0x0000000a60367c23 */ /* 0x100fe20008010827 */
[----:B------:R-:W-:Y:S01]  /*3ac0*/  FSEL R37, R67, -INF , !P3 ;  /* 0xff80000043257808 */ /* 0x000fe20005800000 */
[--C-:B------:R-:W-:Y:S01]  /*3ad0*/  FFMA.FTZ R55, R98, UR10, -R39.reuse ;  /* 0x0000000a62377c23 */ /* 0x100fe20008010827 */
[----:B------:R-:W-:Y:S01]  /*3ae0*/  FMNMX.FTZ R38, R21, R38, !PT ;  /* 0x0000002615267209 */ /* 0x000fe20007810000 */
[----:B------:R0:W-:Y:S01]  /*3af0*/  MUFU.EX2 R47, R40 ;  /* 0x00000028002f7308 */ /* 0x0001e20000000800 */
[----:B------:R-:W-:Y:S01]  /*3b00*/  ISETP.LT.OR P5, PT, R20, 0x5a, P5 ;  /* 0x0000005a1400780c */ /* 0x000fe20002fa1670 */
[--C-:B------:R-:W-:Y:S01]  /*3b10*/  FFMA.FTZ R56, R56, UR10, -R39.reuse ;  /* 0x0000000a38387c23 */ /* 0x100fe20008010827 */
[----:B------:R-:W-:Y:S01]  /*3b20*/  FSEL R20, R70, -INF , !P4 ;  /* 0xff80000046147808 */ /* 0x000fe20006000000 */
[--C-:B------:R-:W-:Y:S01]  /*3b30*/  FFMA.FTZ R57, R100, UR10, -R39.reuse ;  /* 0x0000000a64397c23 */ /* 0x100fe20008010827 */
[----:B------:R-:W-:Y:S01]  /*3b40*/  FMNMX.FTZ R9, R37, R38, !PT ;  /* 0x0000002625097209 */ /* 0x000fe20007810000 */
[----:B------:R-:W-:Y:S01]  /*3b50*/  FFMA.FTZ R61, R104, UR10, -R39 ;  /* 0x0000000a683d7c23 */ /* 0x000fe20008010827 */
[----:B------:R-:W-:Y:S01]  /*3b60*/  FSEL R38, R71, -INF , !P5 ;  /* 0xff80000047267808 */ /* 0x000fe20006800000 */
[----:B------:R-:W1:Y:S01]  /*3b70*/  MUFU.EX2 R43, R43 ;  /* 0x0000002b002b7308 */ /* 0x000e620000000800 */
[----:B------:R-:W-:-:S02]  /*3b80*/  FMNMX.FTZ R9, R20, R9, !PT ;  /* 0x0000000914097209 */ /* 0x000fc40007810000 */
[----:B------:R-:W-:Y:S02]  /*3b90*/  F2FP.F16.F32.PACK_AB R172, R41, R172 ;  /* 0x000000ac29ac723e */ /* 0x000fe400000000ff */
[----:B------:R-:W-:-:S03]  /*3ba0*/  FMNMX.FTZ R9, R38, R9, !PT ;  /* 0x0000000926097209 */ /* 0x000fc60007810000 */
[----:B------:R-:W2:Y:S02]  /*3bb0*/  MUFU.EX2 R44, R44 ;  /* 0x0000002c002c7308 */ /* 0x000ea40000000800 */
[----:B0-----:R-:W0:Y:S06]  /*3bc0*/  SHFL.BFLY PT, R40, R9, 0x2, 0x1f ;  /* 0x0c401f0009287f89 */ /* 0x001e2c00000e0000 */
[----:B------:R-:W-:Y:S01]  /*3bd0*/  MUFU.EX2 R46, R46 ;  /* 0x0000002e002e7308 */ /* 0x000fe20000000800 */
[----:B-1----:R-:W-:-:S07]  /*3be0*/  F2FP.F16.F32.PACK_AB R174, R43, R42 ;  /* 0x0000002a2bae723e */ /* 0x002fce00000000ff */
[----:B------:R1:W3:Y:S01]  /*3bf0*/  MUFU.EX2 R49, R48 ;  /* 0x0000003000317308 */ /* 0x0002e20000000800 */
[----:B--2---:R-:W-:-:S07]  /*3c00*/  F2FP.F16.F32.PACK_AB R170, R47, R44 ;  /* 0x0000002c2faa723e */ /* 0x004fce00000000ff */
[----:B------:R-:W-:Y:S01]  /*3c10*/  MUFU.EX2 R50, R50 ;  /* 0x0000003200327308 */ /* 0x000fe20000000800 */
[----:B-1----:R-:W-:Y:S01]  /*3c20*/  FFMA.FTZ R48, R94, UR10, -R39 ;  /* 0x0000000a5e307c23 */ /* 0x002fe20008010827 */
[----:B0-----:R-:W-:-:S05]  /*3c30*/  FMNMX.FTZ R40, R9, R40, !PT ;  /* 0x0000002809287209 */ /* 0x001fca0007810000 */
[----:B------:R-:W0:Y:S01]  /*3c40*/  SHFL.BFLY PT, R9, R40, 0x1, 0x1f ;  /* 0x0c201f0028097f89 */ /* 0x000e2200000e0000 */
[----:B------:R-:W-:Y:S01]  /*3c50*/  MUFU.EX2 R59, R58 ;  /* 0x0000003a003b7308 */ /* 0x000fe20000000800 */
[----:B---3--:R-:W-:-:S07]  /*3c60*/  F2FP.F16.F32.PACK_AB R164, R49, R46 ;  /* 0x0000002e31a4723e */ /* 0x008fce00000000ff */
[----:B------:R-:W1:Y:S08]  /*3c70*/  MUFU.EX2 R51, R51 ;  /* 0x0000003300337308 */ /* 0x000e700000000800 */
[----:B------:R-:W-:Y:S01]  /*3c80*/  MUFU.EX2 R52, R52 ;  /* 0x0000003400347308 */ /* 0x000fe20000000800 */
[----:B0-----:R-:W-:-:S07]  /*3c90*/  FMNMX.FTZ R9, R40, R9, !PT ;  /* 0x0000000928097209 */ /* 0x001fce0007810000 */
[----:B------:R0:W2:Y:S01]  /*3ca0*/  MUFU.EX2 R53, R48 ;  /* 0x0000003000357308 */ /* 0x0000a20000000800 */
[----:B------:R-:W-:Y:S01]  /*3cb0*/  FFMA.FTZ R40, R68, UR10, -R39 ;  /* 0x0000000a44287c23 */ /* 0x000fe20008010827 */
[----:B-1----:R-:W-:Y:S01]  /*3cc0*/  F2FP.F16.F32.PACK_AB R166, R51, R50 ;  /* 0x0000003233a6723e */ /* 0x002fe200000000ff */
[C---:B------:R-:W-:Y:S01]  /*3cd0*/  FMUL.FTZ R62, R9.reuse, UR10 ;  /* 0x0000000a093e7c20 */ /* 0x040fe20008410000 */
[----:B------:R-:W-:-:S04]  /*3ce0*/  FSETP.NEU.FTZ.AND P1, PT, R9, -INF , PT ;  /* 0xff8000000900780b */ /* 0x000fc80003f3d000 */
[----:B------:R-:W-:Y:S01]  /*3cf0*/  MUFU.EX2 R54, R54 ;  /* 0x0000003600367308 */ /* 0x000fe20000000800 */
[----:B------:R-:W-:Y:S01]  /*3d00*/  FSEL R63, R62, RZ, P1 ;  /* 0x000000ff3e3f7208 */ /* 0x000fe20000800000 */
[--C-:B0-----:R-:W-:Y:S01]  /*3d10*/  FFMA.FTZ R48, R60, UR10, -R39.reuse ;  /* 0x0000000a3c307c23 */ /* 0x101fe20008010827 */
[--C-:B------:R-:W-:Y:S01]  /*3d20*/  FFMA.FTZ R60, R64, UR10, -R39.reuse ;  /* 0x0000000a403c7c23 */ /* 0x100fe20008010827 */
[----:B------:R-:W-:Y:S01]  /*3d30*/  FFMA.FTZ R39, R106, UR10, -R39 ;  /* 0x0000000a6a277c23 */ /* 0x000fe20008010827 */
[----:B------:R-:W-:Y:S01]  /*3d40*/  PLOP3.LUT P1, PT, PT, PT, UP0, 0x40, 0x0 ;  /* 0x000000000000781c */ /* 0x000fe20003f2e808 */
        /* <DEDUP_REMOVED lines=25> */
[----:B------:R-:W-:Y:S01]  /*3ee0*/  FFMA.FTZ R38, R38, UR10, -R63 ;  /* 0x0000000a26267c23 */ /* 0x000fe2000801083f */
[----:B--2---:R-:W-:-:S04]  /*3ef0*/  F2FP.F16.F32.PACK_AB R160, R53, R52 ;  /* 0x0000003435a0723e */ /* 0x004fc800000000ff */
[----:B------:R2:W-:Y:S01]  /*3f00*/  MUFU.EX2 R171, R24 ;  /* 0x0000001800ab7308 */ /* 0x0005e20000000800 */
[----:B0-----:R-:W-:-:S07]  /*3f10*/  F2FP.F16.F32.PACK_AB R173, R25, R0 ;  /* 0x0000000019ad723e */ /* 0x001fce00000000ff */
[----:B------:R-:W0:Y:S01]  /*3f20*/  MUFU.EX2 R13, R13 ;  /* 0x0000000d000d7308 */ /* 0x000e220000000800 */
[----:B--2---:R-:W-:-:S04]  /*3f30*/  FADD.FTZ R24, R42, R65 ;  /* 0x000000412a187221 */ /* 0x004fc80000010000 */
[----:B------:R-:W-:-:S03]  /*3f40*/  FADD.FTZ R65, R43, R24 ;  /* 0x000000182b417221 */ /* 0x000fc60000010000 */
[----:B------:R-:W2:Y:S01]  /*3f50*/  MUFU.EX2 R14, R14 ;  /* 0x0000000e000e7308 */ /* 0x000ea20000000800 */
[----:B------:R-:W-:Y:S01]  /*3f60*/  FADD.FTZ R24, R168, R65 ;  /* 0x00000041a8187221 */ /* 0x000fe20000010000 */
[----:B------:R-:W-:Y:S01]  /*3f70*/  FADD.FTZ R65, R0, R25 ;  /* 0x0000001900417221 */ /* 0x000fe20000010000 */
[C---:B------:R-:W-:Y:S02]  /*3f80*/  F2FP.F16.F32.PACK_AB R168, R45.reuse, R168 ;  /* 0x000000a82da8723e */ /* 0x040fe400000000ff */
[----:B------:R-:W-:Y:S01]  /*3f90*/  FADD.FTZ R67, R45, R24 ;  /* 0x000000182d437221 */ /* 0x000fe20000010000 */
[----:B-1----:R-:W-:Y:S02]  /*3fa0*/  FADD.FTZ R24, R12, R65 ;  /* 0x000000410c187221 */ /* 0x002fe40000010000 */
[----:B------:R-:W1:Y:S01]  /*3fb0*/  MUFU.EX2 R15, R15 ;  /* 0x0000000f000f7308 */ /* 0x000e620000000800 */
[----:B------:R-:W-:Y:S01]  /*3fc0*/  FADD.FTZ R58, R44, R67 ;  /* 0x000000432c3a7221 */ /* 0x000fe20000010000 */
[C---:B0-----:R-:W-:Y:S01]  /*3fd0*/  FADD.FTZ R65, R13.reuse, R24 ;  /* 0x000000180d417221 */ /* 0x041fe20000010000 */
[----:B------:R-:W-:-:S02]  /*3fe0*/  F2FP.F16.F32.PACK_AB R175, R13, R12 ;  /* 0x0000000c0daf723e */ /* 0x000fc400000000ff */
[----:B------:R-:W-:-:S03]  /*3ff0*/  FADD.FTZ R67, R47, R58 ;  /* 0x0000003a2f437221 */ /* 0x000fc60000010000 */
[----:B------:R-:W0:Y:S01]  /*4000*/  MUFU.EX2 R22, R22 ;  /* 0x0000001600167308 */ /* 0x000e220000000800 */
[----:B--2---:R-:W-:Y:S01]  /*4010*/  FADD.FTZ R24, R14, R65 ;  /* 0x000000410e187221 */ /* 0x004fe20000010000 */
[----:B------:R-:W-:-:S04]  /*4020*/  FADD.FTZ R58, R46, R67 ;  /* 0x000000432e3a7221 */ /* 0x000fc80000010000 */
[----:B------:R-:W-:Y:S02]  /*4030*/  FADD.FTZ R67, R49, R58 ;  /* 0x0000003a31437221 */ /* 0x000fe40000010000 */
[----:B------:R-:W2:Y:S01]  /*4040*/  MUFU.EX2 R26, R26 ;  /* 0x0000001a001a7308 */ /* 0x000ea20000000800 */
[C---:B-1----:R-:W-:Y:S01]  /*4050*/  FADD.FTZ R65, R15.reuse, R24 ;  /* 0x000000180f417221 */ /* 0x042fe20000010000 */
[----:B------:R-:W-:Y:S01]  /*4060*/  FADD.FTZ R58, R50, R67 ;  /* 0x00000043323a7221 */ /* 0x000fe20000010000 */
[----:B------:R-:W-:-:S03]  /*4070*/  F2FP.F16.F32.PACK_AB R169, R15, R14 ;  /* 0x0000000e0fa9723e */ /* 0x000fc600000000ff */
[----:B------:R-:W-:Y:S02]  /*4080*/  FADD.FTZ R67, R51, R58 ;  /* 0x0000003a33437221 */ /* 0x000fe40000010000 */
[----:B------:R-:W1:Y:S01]  /*4090*/  MUFU.EX2 R27, R27 ;  /* 0x0000001b001b7308 */ /* 0x000e620000000800 */
[----:B0-----:R-:W-:Y:S01]  /*40a0*/  FADD.FTZ R24, R22, R65 ;  /* 0x0000004116187221 */ /* 0x001fe20000010000 */
[----:B------:R-:W-:-:S03]  /*40b0*/  FADD.FTZ R58, R52, R67 ;  /* 0x00000043343a7221 */ /* 0x000fc60000010000 */
[----:B------:R-:W-:Y:S01]  /*40c0*/  FADD.FTZ R65, R171, R24 ;  /* 0x00000018ab417221 */ /* 0x000fe20000010000 */
[----:B------:R-:W-:Y:S01]  /*40d0*/  FADD.FTZ R67, R53, R58 ;  /* 0x0000003a35437221 */ /* 0x000fe20000010000 */
[----:B------:R-:W-:Y:S01]  /*40e0*/  F2FP.F16.F32.PACK_AB R171, R171, R22 ;  /* 0x00000016abab723e */ /* 0x000fe200000000ff */
[----:B------:R-:W0:Y:S01]  /*40f0*/  MUFU.EX2 R28, R28 ;  /* 0x0000001c001c7308 */ /* 0x000e220000000800 */
[----:B--2---:R-:W-:Y:S01]  /*4100*/  FADD.FTZ R24, R26, R65 ;  /* 0x000000411a187221 */ /* 0x004fe20000010000 */
[----:B------:R-:W-:-:S06]  /*4110*/  FADD.FTZ R58, R54, R67 ;  /* 0x00000043363a7221 */ /* 0x000fcc0000010000 */
[----:B------:R-:W2:Y:S01]  /*4120*/  MUFU.EX2 R29, R29 ;  /* 0x0000001d001d7308 */ /* 0x000ea20000000800 */
[C---:B-1----:R-:W-:Y:S01]  /*4130*/  FADD.FTZ R65, R27.reuse, R24 ;  /* 0x000000181b417221 */ /* 0x042fe20000010000 */
[----:B------:R-:W-:Y:S01]  /*4140*/  FFMA.FTZ R24, R20, UR10, -R63 ;  /* 0x0000000a14187c23 */ /* 0x000fe2000801083f */
[----:B------:R-:W-:-:S05]  /*4150*/  F2FP.F16.F32.PACK_AB R165, R27, R26 ;  /* 0x0000001a1ba5723e */ /* 0x000fca00000000ff */
[----:B------:R-:W1:Y:S01]  /*4160*/  MUFU.EX2 R55, R55 ;  /* 0x0000003700377308 */ /* 0x000e620000000800 */
[----:B0-----:R-:W-:-:S07]  /*4170*/  FADD.FTZ R20, R28, R65 ;  /* 0x000000411c147221 */ /* 0x001fce0000010000 */
[----:B------:R-:W0:Y:S01]  /*4180*/  MUFU.EX2 R30, R30 ;  /* 0x0000001e001e7308 */ /* 0x000e220000000800 */
[C---:B--2---:R-:W-:Y:S01]  /*4190*/  FADD.FTZ R63, R29.reuse, R20 ;  /* 0x000000141d3f7221 */ /* 0x044fe20000010000 */
[----:B------:R-:W-:-:S06]  /*41a0*/  F2FP.F16.F32.PACK_AB R167, R29, R28 ;  /* 0x0000001c1da7723e */ /* 0x000fcc00000000ff */
[----:B------:R-:W2:Y:S01]  /*41b0*/  MUFU.EX2 R56, R56 ;  /* 0x0000003800387308 */ /* 0x000ea20000000800 */
[C---:B-1----:R-:W-:Y:S01]  /*41c0*/  FADD.FTZ R65, R55.reuse, R58 ;  /* 0x0000003a37417221 */ /* 0x042fe20000010000 */
[----:B------:R-:W-:-:S06]  /*41d0*/  F2FP.F16.F32.PACK_AB R162, R55, R54 ;  /* 0x0000003637a2723e */ /* 0x000fcc00000000ff */
[----:B------:R-:W1:Y:S01]  /*41e0*/  MUFU.EX2 R31, R31 ;  /* 0x0000001f001f7308 */ /* 0x000e620000000800 */
[----:B0-----:R-:W-:-:S07]  /*41f0*/  FADD.FTZ R20, R30, R63 ;  /* 0x0000003f1e147221 */ /* 0x001fce0000010000 */
[----:B------:R-:W0:Y:S01]  /*4200*/  MUFU.EX2 R57, R57 ;  /* 0x0000003900397308 */ /* 0x000e220000000800 */
[----:B--2---:R-:W-:-:S07]  /*4210*/  FADD.FTZ R58, R56, R65 ;  /* 0x00000041383a7221 */ /* 0x004fce0000010000 */
[----:B------:R-:W-:Y:S01]  /*4220*/  MUFU.EX2 R32, R32 ;  /* 0x0000002000207308 */ /* 0x000fe20000000800 */
[C---:B-1----:R-:W-:Y:S01]  /*4230*/  FADD.FTZ R41, R31.reuse, R20 ;  /* 0x000000141f297221 */ /* 0x042fe20000010000 */
[----:B------:R-:W-:-:S06]  /*4240*/  F2FP.F16.F32.PACK_AB R161, R31, R30 ;  /* 0x0000001e1fa1723e */ /* 0x000fcc00000000ff */
[----:B------:R-:W1:Y:S01]  /*4250*/  MUFU.EX2 R48, R48 ;  /* 0x0000003000307308 */ /* 0x000e620000000800 */
[C---:B0-----:R-:W-:Y:S01]  /*4260*/  FADD.FTZ R43, R57.reuse, R58 ;  /* 0x0000003a392b7221 */ /* 0x041fe20000010000 */
[----:B------:R-:W-:-:S06]  /*4270*/  F2FP.F16.F32.PACK_AB R156, R57, R56 ;  /* 0x00000038399c723e */ /* 0x000fcc00000000ff */
[----:B------:R-:W0:Y:S08]  /*4280*/  MUFU.EX2 R33, R33 ;  /* 0x0000002100217308 */ /* 0x000e300000000800 */
[----:B------:R-:W-:Y:S01]  /*4290*/  MUFU.EX2 R34, R34 ;  /* 0x0000002200227308 */ /* 0x000fe20000000800 */
[----:B-1----:R-:W-:Y:S01]  /*42a0*/  FADD.FTZ R20, R48, R43 ;  /* 0x0000002b30147221 */ /* 0x002fe20000010000 */
[----:B------:R-:W-:-:S03]  /*42b0*/  F2FP.F16.F32.PACK_AB R158, R59, R48 ;  /* 0x000000303b9e723e */ /* 0x000fc600000000ff */
[----:B------:R-:W-:-:S03]  /*42c0*/  FADD.FTZ R43, R59, R20 ;  /* 0x000000143b2b7221 */ /* 0x000fc60000010000 */
[----:B------:R-:W1:Y:S01]  /*42d0*/  MUFU.EX2 R60, R60 ;  /* 0x0000003c003c7308 */ /* 0x000e620000000800 */
[----:B0-----:R-:W-:-:S07]  /*42e0*/  F2FP.F16.F32.PACK_AB R163, R33, R32 ;  /* 0x0000002021a3723e */ /* 0x001fce00000000ff */
[----:B------:R-:W0:Y:S08]  /*42f0*/  MUFU.EX2 R35, R35 ;  /* 0x0000002300237308 */ /* 0x000e300000000800 */
[----:B------:R-:W2:Y:S01]  /*4300*/  MUFU.EX2 R61, R61 ;  /* 0x0000003d003d7308 */ /* 0x000ea20000000800 */
[----:B-1----:R-:W-:-:S07]  /*4310*/  FADD.FTZ R42, R60, R43 ;  /* 0x0000002b3c2a7221 */ /* 0x002fce0000010000 */
[----:B------:R-:W1:Y:S01]  /*4320*/  MUFU.EX2 R36, R36 ;  /* 0x0000002400247308 */ /* 0x000e620000000800 */
[----:B0-----:R-:W-:-:S07]  /*4330*/  F2FP.F16.F32.PACK_AB R157, R35, R34 ;  /* 0x00000022239d723e */ /* 0x001fce00000000ff */
[----:B------:R0:W3:Y:S01]  /*4340*/  MUFU.EX2 R159, R2 ;  /* 0x00000002009f7308 */ /* 0x0000e20000000800 */
[C---:B--2---:R-:W-:Y:S01]  /*4350*/  FADD.FTZ R43, R61.reuse, R42 ;  /* 0x0000002a3d2b7221 */ /* 0x044fe20000010000 */
[----:B------:R-:W-:-:S06]  /*4360*/  F2FP.F16.F32.PACK_AB R152, R61, R60 ;  /* 0x0000003c3d98723e */ /* 0x000fcc00000000ff */
[----:B------:R-:W2:Y:S01]  /*4370*/  MUFU.EX2 R21, R21 ;  /* 0x0000001500157308 */ /* 0x000ea20000000800 */
[----:B0-----:R-:W-:-:S04]  /*4380*/  FADD.FTZ R2, R32, R41 ;  /* 0x0000002920027221 */ /* 0x001fc80000010000 */
[----:B------:R-:W-:-:S03]  /*4390*/  FADD.FTZ R41, R33, R2 ;  /* 0x0000000221297221 */ /* 0x000fc60000010000 */
[----:B------:R-:W0:Y:S01]  /*43a0*/  MUFU.EX2 R20, R37 ;  /* 0x0000002500147308 */ /* 0x000e220000000800 */
[----:B------:R-:W-:-:S04]  /*43b0*/  FADD.FTZ R2, R34, R41 ;  /* 0x0000002922027221 */ /* 0x000fc80000010000 */
[----:B------:R-:W-:-:S03]  /*43c0*/  FADD.FTZ R41, R35, R2 ;  /* 0x0000000223297221 */ /* 0x000fc60000010000 */
[----:B------:R-:W4:Y:S01]  /*43d0*/  MUFU.EX2 R24, R24 ;  /* 0x0000001800187308 */ /* 0x000f220000000800 */
[----:B-1----:R-:W-:-:S04]  /*43e0*/  FADD.FTZ R42, R36, R41 ;  /* 0x00000029242a7221 */ /* 0x002fc80000010000 */
[C---:B---3--:R-:W-:Y:S01]  /*43f0*/  FADD.FTZ R42, R159.reuse, R42 ;  /* 0x0000002a9f2a7221 */ /* 0x048fe20000010000 */
[----:B------:R-:W-:Y:S02]  /*4400*/  F2FP.F16.F32.PACK_AB R159, R159, R36 ;  /* 0x000000249f9f723e */ /* 0x000fe400000000ff */
[----:B------:R-:W1:Y:S01]  /*4410*/  MUFU.EX2 R40, R40 ;  /* 0x0000002800287308 */ /* 0x000e620000000800 */
[----:B--2---:R-:W-:Y:S01]  /*4420*/  FADD.FTZ R13, R21, R42 ;  /* 0x0000002a150d7221 */ /* 0x004fe20000010000 */
[----:B0-----:R-:W-:-:S03]  /*4430*/  F2FP.F16.F32.PACK_AB R153, R20, R21 ;  /* 0x000000151499723e */ /* 0x001fc600000000ff */
[----:B------:R-:W-:-:S03]  /*4440*/  FADD.FTZ R13, R20, R13 ;  /* 0x0000000d140d7221 */ /* 0x000fc60000010000 */
[----:B------:R-:W0:Y:S01]  /*4450*/  MUFU.EX2 R155, R38 ;  /* 0x00000026009b7308 */ /* 0x000e220000000800 */
[----:B----4-:R-:W-:-:S07]  /*4460*/  FADD.FTZ R0, R24, R13 ;  /* 0x0000000d18007221 */ /* 0x010fce0000010000 */
[----:B------:R-:W2:Y:S01]  /*4470*/  MUFU.EX2 R39, R39 ;  /* 0x0000002700277308 */ /* 0x000ea20000000800 */
[----:B-1----:R-:W-:Y:S01]  /*4480*/  FADD.FTZ R2, R40, R43 ;  /* 0x0000002b28027221 */ /* 0x002fe20000010000 */
[C---:B0-----:R-:W-:Y:S01]  /*4490*/  FADD.FTZ R0, R155.reuse, R0 ;  /* 0x000000009b007221 */ /* 0x041fe20000010000 */
[----:B------:R-:W-:Y:S02]  /*44a0*/  F2FP.F16.F32.PACK_AB R155, R155, R24 ;  /* 0x000000189b9b723e */ /* 0x000fe400000000ff */
[C---:B--2---:R-:W-:Y:S01]  /*44b0*/  FADD.FTZ R2, R39.reuse, R2 ;  /* 0x0000000227027221 */ /* 0x044fe20000010000 */
[----:B------:R-:W-:Y:S01]  /*44c0*/  F2FP.F16.F32.PACK_AB R154, R39, R40 ;  /* 0x00000028279a723e */ /* 0x000fe200000000ff */
[----:B------:R-:W-:Y:S06]  /*44d0*/  @P1 BRA `(.L_x_1837) ;  /* 0x0000000000041947 */ /* 0x000fec0003800000 */
[----:B------:R-:W-:Y:S01]  /*44e0*/  BPT.TRAP 0x1 ;  /* 0x000000040000795c */ /* 0x000fe20000300000 */
.L_x_1837:
[----:B------:R-:W-:Y:S01]  /*44f0*/  PLOP3.LUT P2, PT, PT, PT, UP0, 0x40, 0x0 ;  /* 0x000000000000781c */ /* 0x000fe20003f4e808 */
[----:B------:R0:W1:-:S12]  /*4500*/  SYNCS.PHASECHK.TRANS64.TRYWAIT P1, [UR38+0x22850], R11 ;  /* 0x0228500bff0075a7 */ /* 0x0000580008020166 */
[----:B0-----:R-:W-:Y:S05]  /*4510*/  @P2 BRA `(.L_x_1838) ;  /* 0x0000000000042947 */ /* 0x001fea0003800000 */
[----:B------:R-:W-:Y:S01]  /*4520*/  BPT.TRAP 0x1 ;  /* 0x000000040000795c */ /* 0x000fe20000300000 */
.L_x_1838:
[----:B-1----:R-:W-:Y:S05]  /*4530*/  @P1 BRA `(.L_x_1839) ;  /* 0x0000000000081947 */ /* 0x002fea0003800000 */
[----:B------:R-:W0:Y:S02]  /*4540*/  SYNCS.PHASECHK.TRANS64.TRYWAIT P1, [UR38+0x22850], R11 ;  /* 0x0228500bff0075a7 */ /* 0x000e240008020166 */
[----:B0-----:R-:W-:Y:S05]  /*4550*/  @!P1 BRA `(.L_x_1840) ;  /* 0x0000010400a89947 */ /* 0x001fea0003800000 */
.L_x_1839:
[----:B------:R1:W-:Y:S01]  /*4560*/  BAR.SYNC.DEFER_BLOCKING R5, 0x100 ;  /* 0x000400050000751d */ /* 0x0003e20000010000 */
[----:B------:R-:W-:Y:S01]  /*4570*/  UIADD3 UR14, UR38, 0x400, URZ ;  /* 0x00000400260e7890 */ /* 0x000fe2000fffe03f */
[----:B------:R-:W-:Y:S01]  /*4580*/  ISETP.NE.AND P1, PT, R7, 0x1, PT ;  /* 0x000000010700780c */ /* 0x000fe20003f25270 */
[----:B0-----:R-:W-:Y:S02]  /*4590*/  @!P0 VIADD R6, R6, 0x22860 ;  /* 0x0002286006068836 */ /* 0x001fe40000000000 */
[----:B------:R-:W-:Y:S01]  /*45a0*/  USHF.R.U32.HI UR14, URZ, 0x4, UR14 ;  /* 0x000000043f0e7899 */ /* 0x000fe2000801160e */
[----:B------:R-:W-:Y:S01]  /*45b0*/  UMOV UR15, 0x40000040 ;  /* 0x40000040000f7882 */ /* 0x000fe20000000000 */
[----:B------:R-:W0:Y:S02]  /*45c0*/  S2R R11, SR_CTAID.X ;  /* 0x00000000000b7919 */ /* 0x000e240000002500 */
[----:B------:R-:W-:Y:S01]  /*45d0*/  ULOP3.LUT UR14, UR14, 0x3fff, URZ, 0xc0, !UPT ;  /* 0x00003fff0e0e7892 */ /* 0x000fe2000f8ec03f */
[----:B------:R-:W-:-:S03]  /*45e0*/  @!P0 PRMT R6, RZ, 0x654, R6 ;  /* 0x00000654ff068816 */ /* 0x000fc60000000006 */
[----:B------:R-:W-:Y:S02]  /*45f0*/  ULOP3.LUT UR24, UR14, 0x3000000, URZ, 0xfc, !UPT ;  /* 0x030000000e187892 */ /* 0x000fe4000f8efc3f */
[----:B------:R-:W2:Y:S05]  /*4600*/  @P1 LDC R12, c[0x0][0x44c] ;  /* 0x00011300ff0c1b82 */ /* 0x000eaa0000000800 */
[----:B------:R-:W-:-:S03]  /*4610*/  UMOV UR14, UR24 ;  /* 0x00000018000e7c82 */ /* 0x000fc60008000000 */
[----:B------:R-:W3:Y:S01]  /*4620*/  @P1 LDC R15, c[0x0][0x450] ;  /* 0x00011400ff0f1b82 */ /* 0x000ee20000000800 */
[----:B------:R-:W-:-:S06]  /*4630*/  WARPGROUP.ARRIVE ;  /* 0x00000000000079c5 */ /* 0x000fcc0000000000 */
[----:B------:R-:W-:Y:S01]  /*4640*/  HGMMA.64x256x16.F32 R24, R172, gdesc[UR12].tnspB, RZ, !UPT, gsb0 ;  /* 0x43e0000cac187df0 */ /* 0x000fe2000c0008ff */
[----:B------:R-:W-:Y:S01]  /*4650*/  UIADD3 UR14, UR24, 0x80, URZ ;  /* 0x00000080180e7890 */ /* 0x000fe2000fffe03f */
[----:B------:R-:W-:Y:S01]  /*4660*/  UMOV UR15, 0x40000040 ;  /* 0x40000040000f7882 */ /* 0x000fe20000000000 */
[----:B0-----:R-:W-:-:S04]  /*4670*/  IMAD.SHL.U32 R11, R11, 0x80, RZ ;  /* 0x000000800b0b7824 */ /* 0x001fc800078e00ff */
[----:B--2---:R-:W-:-:S04]  /*4680*/  @P1 IMAD.HI.U32 R12, R11, R12, RZ ;  /* 0x0000000c0b0c1227 */ /* 0x004fc800078e00ff */
[----:B------:R-:W-:Y:S01]  /*4690*/  IMAD.MOV.U32 R13, RZ, RZ, R11 ;  /* 0x000000ffff0d7224 */ /* 0x000fe200078e000b */
[----:B---3--:R-:W-:Y:S02]  /*46a0*/  @P1 SHF.R.U32.HI R13, RZ, R15, R12 ;  /* 0x0000000fff0d1219 */ /* 0x008fe4000001160c */
[----:B------:R-:W-:Y:S02]  /*46b0*/  PLOP3.LUT P1, PT, PT, PT, UP1, 0x40, 0x0 ;  /* 0x000000000000781c */ /* 0x000fe40003f2e818 */
[----:B------:R-:W-:Y:S01]  /*46c0*/  IADD3 R13, R13, -UR11, R18 ;  /* 0x8000000b0d0d7c10 */ /* 0x000fe2000fffe012 */
[----:B------:R-:W-:Y:S02]  /*46d0*/  WARPGROUP.DEPBAR.LE gsb0, 0x0 ;  /* 0x00008000000079c5 */ /* 0x000fe40000010000 */
[----:B------:R-:W-:-:S09]  /*46e0*/  WARPGROUP.ARRIVE ;  /* 0x00000000000079c5 */ /* 0x000fd20000000000 */
        /* <DEDUP_REMOVED lines=25> */
[----:B------:R-:W-:-:S13]  /*4880*/  R2UR UR14, R13 ;  /* 0x000000000d0e72ca */ /* 0x000fda00000e0000 */
[----:B------:R-:W-:Y:S01]  /*4890*/  UIADD3 UR4, UR14, UR4, URZ ;  /* 0x000000040e047290 */ /* 0x000fe2000fffe03f */
[----:B------:R-:W-:Y:S02]  /*48a0*/  WARPGROUP.DEPBAR.LE gsb0, 0x0 ;  /* 0x00008000000079c5 */ /* 0x000fe40000010000 */
[----:B------:R0:W-:Y:S02]  /*48b0*/  @!P0 SYNCS.ARRIVE.TRANS64.RED.A1T0 RZ, [R6+URZ], RZ ;  /* 0x000000ff06ff89a7 */ /* 0x0001e4000810043f */
[----:B0-----:R-:W-:Y:S01]  /*48c0*/  VIADD R6, R23, 0xfffffffe ;  /* 0xfffffffe17067836 */ /* 0x001fe20000000000 */
[----:B-1----:R-:W-:Y:S06]  /*48d0*/  @P1 BRA `(.L_x_1841) ;  /* 0x0000000000481947 */ /* 0x002fec0003800000 */
[C---:B------:R-:W-:Y:S01]  /*48e0*/  ISETP.GT.AND P1, PT, R13.reuse, RZ, PT ;  /* 0x000000ff0d00720c */ /* 0x040fe20003f24270 */
[----:B------:R-:W-:-:S05]  /*48f0*/  VIADD R12, R13, 0xffffffff ;  /* 0xffffffff0d0c7836 */ /* 0x000fca0000000000 */
[----:B------:R-:W-:-:S07]  /*4900*/  R2UR UR18, R12 ;  /* 0x000000000c1272ca */ /* 0x000fce00000e0000 */
[----:B------:R-:W-:Y:S08]  /*4910*/  @P1 BRA `(.L_x_1842) ;  /* 0x00000000001c1947 */ /* 0x000ff00003800000 */
[----:B------:R-:W-:Y:S02]  /*4920*/  UISETP.NE.AND UP2, UPT, UR5, 0x1, UPT ;  /* 0x000000010500788c */ /* 0x000fe4000bf45270 */
[----:B------:R-:W-:-:S09]  /*4930*/  UIADD3 UR18, -UR14, URZ, URZ ;  /* 0x0000003f0e127290 */ /* 0x000fd2000fffe13f */
[----:B------:R-:W-:Y:S02]  /*4940*/  @UP2 ULDC.64 UR22, c[0x0][0x9e8] ;  /* 0x00027a0000162ab9 */ /* 0x000fe40000000a00 */
[----:B------:R-:W-:-:S04]  /*4950*/  UIMAD.WIDE.U32 UR14, UR18, UR22, URZ ;  /* 0x00000016120e72a5 */ /* 0x000fc8000f8e003f */
[----:B------:R-:W-:-:S04]  /*4960*/  @UP2 USHF.R.U32.HI UR18, URZ, UR23, UR15 ;  /* 0x000000173f122299 */ /* 0x000fc8000801160f */
[----:B------:R-:W-:Y:S01]  /*4970*/  ULOP3.LUT UR18, URZ, UR18, URZ, 0x33, !UPT ;  /* 0x000000123f127292 */ /* 0x000fe2000f8e333f */
[----:B------:R-:W-:Y:S11]  /*4980*/  BRA `(.L_x_1843) ;  /* 0x0000000000107947 */ /* 0x000ff60003800000 */
.L_x_1842:
[----:B------:R-:W-:-:S11]  /*4990*/  UISETP.NE.AND UP2, UPT, UR5, 0x1, UPT ;  /* 0x000000010500788c */ /* 0x000fd6000bf45270 */
[----:B------:R-:W-:Y:S02]  /*49a0*/  @UP2 ULDC.64 UR22, c[0x0][0x9e8] ;  /* 0x00027a0000162ab9 */ /* 0x000fe40000000a00 */
[----:B------:R-:W-:-:S04]  /*49b0*/  UIMAD.WIDE.U32 UR14, UR18, UR22, URZ ;  /* 0x00000016120e72a5 */ /* 0x000fc8000f8e003f */
[----:B------:R-:W-:-:S12]  /*49c0*/  @UP2 USHF.R.U32.HI UR18, URZ, UR23, UR15 ;  /* 0x000000173f122299 */ /* 0x000fd8000801160f */
.L_x_1843:
[----:B------:R-:W-:-:S04]  /*49d0*/  UIMAD UR5, UR18, UR5, UR5 ;  /* 0x00000005120572a4 */ /* 0x000fc8000f8e0205 */
[----:B------:R-:W-:-:S04]  /*49e0*/  UISETP.LT.AND UP2, UPT, UR4, UR5, UPT ;  /* 0x000000050400728c */ /* 0x000fc8000bf41270 */
[----:B------:R-:W-:-:S12]  /*49f0*/  USEL UR4, UR4, UR5, UP2 ;  /* 0x0000000504047287 */ /* 0x000fd80009000000 */
.L_x_1841:
[----:B------:R-:W-:-:S04]  /*4a00*/  UIMAD.WIDE UR4, UR4, 0x2aaaaaab, URZ ;  /* 0x2aaaaaab040478a5 */ /* 0x000fc8000f8e023f */
[----:B------:R-:W-:-:S04]  /*4a10*/  USHF.R.U32.HI UR4, URZ, 0x1f, UR5 ;  /* 0x0000001f3f047899 */ /* 0x000fc80008011605 */
[----:B------:R-:W-:-:S03]  /*4a20*/  ULEA.HI.SX32 UR4, UR5, UR4, 0x1c ;  /* 0x0000000405047291 */ /* 0x000fc6000f8fe23f */
[----:B------:R-:W-:Y:S01]  /*4a30*/  UMOV UR5, URZ ;  /* 0x0000003f00057c82 */ /* 0x000fe20008000000 */
[----:B------:R-:W-:-:S04]  /*4a40*/  UISETP.LT.AND UP2, UPT, UR37, UR4, UPT ;  /* 0x000000042500728c */ /* 0x000fc8000bf41270 */
[----:B------:R-:W-:-:S03]  /*4a50*/  USEL UR25, UR37, UR4, !UP2 ;  /* 0x0000000425197287 */ /* 0x000fc6000d000000 */
[----:B------:R-:W-:-:S03]  /*4a60*/  UMOV UR4, URZ ;  /* 0x0000003f00047c82 */ /* 0x000fc60008000000 */
[----:B------:R-:W-:-:S13]  /*4a70*/  ISETP.GE.AND P1, PT, R6, UR25, PT ;  /* 0x0000001906007c0c */ /* 0x000fda000bf26270 */
[----:B------:R-:W-:Y:S05]  /*4a80*/  @!P1 BRA `(.L_x_1844) ;  /* 0x00000034008c9947 */ /* 0x000fea0003800000 */
[----:B------:R-:W-:Y:S01]  /*4a90*/  UMOV UR5, URZ ;  /* 0x0000003f00057c82 */ /* 0x000fe20008000000 */
[----:B------:R-:W-:Y:S01]  /*4aa0*/  UMOV UR4, URZ ;  /* 0x0000003f00047c82 */ /* 0x000fe20008000000 */
[----:B------:R-:W-:Y:S01]  /*4ab0*/  ULDC UR28, c[0x0][0x9e4] ;  /* 0x00027900001c7ab9 */ /* 0x000fe20000000800 */
[----:B------:R-:W-:Y:S01]  /*4ac0*/  ULDC UR26, c[0x0][0x288] ;  /* 0x0000a200001a7ab9 */ /* 0x000fe20000000800 */
[----:B------:R-:W-:Y:S01]  /*4ad0*/  ULDC UR29, c[0x0][0x2f0] ;  /* 0x0000bc00001d7ab9 */ /* 0x000fe20000000800 */
[----:B------:R-:W-:Y:S01]  /*4ae0*/  ULDC UR30, c[0x0][0x9d8] ;  /* 0x00027600001e7ab9 */ /* 0x000fe20000000800 */
[----:B------:R-:W-:Y:S01]  /*4af0*/  ULDC UR27, c[0x0][0x988] ;  /* 0x00026200001b7ab9 */ /* 0x000fe20000000800 */
[----:B------:R-:W-:-:S05]  /*4b00*/  ULDC UR31, c[0x0][0x9e0] ;  /* 0x00027800001f7ab9 */ /* 0x000fca0000000800 */
.L_x_1861:
[----:B------:R-:W-:Y:S01]  /*4b10*/  UIADD3 UR4, UR4, 0x1, URZ ;  /* 0x0000000104047890 */ /* 0x000fe2000fffe03f */
[----:B------:R-:W-:-:S03]  /*4b20*/  PLOP3.LUT P1, PT, PT, PT, UP0, 0x40, 0x0 ;  /* 0x000000000000781c */ /* 0x000fc60003f2e808 */
[----:B------:R-:W-:-:S04]  /*4b30*/  UISETP.NE.AND UP2, UPT, UR4, 0x2, UPT ;  /* 0x000000020400788c */ /* 0x000fc8000bf45270 */
[----:B------:R-:W-:Y:S02]  /*4b40*/  USEL UR10, URZ, 0x1, UP2 ;  /* 0x000000013f0a7887 */ /* 0x000fe40009000000 */
[----:B------:R-:W-:Y:S02]  /*4b50*/  USEL UR4, UR4, URZ, UP2 ;  /* 0x0000003f04047287 */ /* 0x000fe40009000000 */
[----:B------:R-:W-:Y:S02]  /*4b60*/  ULOP3.LUT UR5, UR5, UR10, URZ, 0x3c, !UPT ;  /* 0x0000000a05057292 */ /* 0x000fe4000f8e3c3f */
[----:B-1----:R-:W-:Y:S10]  /*4b70*/  @P1 BRA `(.L_x_1845) ;  /* 0x0000000000041947 */ /* 0x002ff40003800000 */
[----:B------:R-:W-:Y:S01]  /*4b80*/  BPT.TRAP 0x1 ;  /* 0x000000040000795c */ /* 0x000fe20000300000 */
.L_x_1845:
[----:B------:R-:W-:Y:S01]  /*4b90*/  PLOP3.LUT P2, PT, PT, PT, UP0, 0x40, 0x0 ;  /* 0x000000000000781c */ /* 0x000fe20003f4e808 */
[----:B------:R-:W-:Y:S01]  /*4ba0*/  ULEA UR32, UR4, UR38, 0x3 ;  /* 0x0000002604207291 */ /* 0x000fe2000f8e183f */
[----:B------:R-:W-:-:S05]  /*4bb0*/  IMAD.U32 R12, RZ, RZ, UR5 ;  /* 0x00000005ff0c7e24 */ /* 0x000fca000f8e00ff */
[----:B------:R-:W-:-:S04]  /*4bc0*/  SHF.L.U32 R12, R12, 0x1f, RZ ;  /* 0x0000001f0c0c7819 */ /* 0x000fc800000006ff */
[----:B------:R0:W1:Y:S02]  /*4bd0*/  SYNCS.PHASECHK.TRANS64.TRYWAIT P1, [UR32+0x22830], R12 ;  /* 0x0228300cff0075a7 */ /* 0x0000640008020160 */
[----:B------:R-:W-:Y:S05]  /*4be0*/  @P2 BRA `(.L_x_1846) ;  /* 0x0000000000042947 */ /* 0x000fea0003800000 */
[----:B------:R-:W-:Y:S01]  /*4bf0*/  BPT.TRAP 0x1 ;  /* 0x000000040000795c */ /* 0x000fe20000300000 */
.L_x_1846:
[----:B-1----:R-:W-:Y:S05]  /*4c00*/  @P1 BRA `(.L_x_1847) ;  /* 0x0000000000081947 */ /* 0x002fea0003800000 */
[----:B------:R-:W1:Y:S02]  /*4c10*/  SYNCS.PHASECHK.TRANS64.TRYWAIT P1, [UR32+0x22830], R12 ;  /* 0x0228300cff0075a7 */ /* 0x000e640008020160 */
[----:B-1----:R-:W-:Y:S05]  /*4c20*/  @!P1 BRA `(.L_x_1848) ;  /* 0x0000010000089947 */ /* 0x002fea0003800000 */
.L_x_1847:
[----:B------:R-:W-:Y:S01]  /*4c30*/  UIMAD UR22, UR4, 0x300, UR6 ;  /* 0x00000300041678a4 */ /* 0x000fe2000f8e0206 */
[----:B------:R-:W-:Y:S01]  /*4c40*/  WARPGROUP.ARRIVE ;  /* 0x00000000000079c5 */ /* 0x000fe20000000000 */
[----:B------:R-:W-:Y:S01]  /*4c50*/  UMOV UR23, 0x40000040 ;  /* 0x4000004000177882 */ /* 0x000fe20000000000 */
[----:B------:R-:W-:Y:S01]  /*4c60*/  UMOV UR11, 0x40000040 ;  /* 0x40000040000b7882 */ /* 0x000fe20000000000 */
[----:B------:R-:W-:Y:S01]  /*4c70*/  UIADD3 UR10, UR22, 0x2, URZ ;  /* 0x00000002160a7890 */ /* 0x000fe2000fffe03f */
[----:B------:R-:W-:Y:S01]  /*4c80*/  ISETP.NE.AND P1, PT, R7, 0x1, PT ;  /* 0x000000010700780c */ /* 0x000fe20003f25270 */
[----:B------:R-:W-:Y:S01]  /*4c90*/  UIADD3 UR14, UR22, 0x4, URZ ;  /* 0x00000004160e7890 */ /* 0x000fe2000fffe03f */
[----:B------:R-:W-:Y:S02]  /*4ca0*/  UMOV UR15, 0x40000040 ;  /* 0x40000040000f7882 */ /* 0x000fe40000000000 */
[----:B------:R-:W-:Y:S01]  /*4cb0*/  HGMMA.64x96x16.F32 R152, gdesc[UR20], RZ, !UPT, gsb0 ;  /* 0x01600000149879f0 */ /* 0x000fe2000c0008ff */
[----:B------:R-:W-:Y:S01]  /*4cc0*/  UIADD3 UR18, UR22, 0x6, URZ ;  /* 0x0000000616127890 */ /* 0x000fe2000fffe03f */
[----:B------:R-:W-:-:S07]  /*4cd0*/  UMOV UR19, 0x40000040 ;  /* 0x4000004000137882 */ /* 0x000fce0000000000 */
[----:B------:R-:W2:Y:S08]  /*4ce0*/  @P1 LDC R23, c[0x0][0x44c] ;  /* 0x00011300ff171b82 */ /* 0x000eb00000000800 */
[----:B------:R-:W3:Y:S01]  /*4cf0*/  @P1 LDC R8, c[0x0][0x450] ;  /* 0x00011400ff081b82 */ /* 0x000ee20000000800 */
[----:B--2---:R-:W-:Y:S01]  /*4d00*/  @P1 IMAD.HI.U32 R23, R4, R23, RZ ;  /* 0x0000001704171227 */ /* 0x004fe200078e00ff */
[----:B------:R-:W-:-:S02]  /*4d10*/  WARPGROUP.DEPBAR.LE gsb0, 0x0 ;  /* 0x00008000000079c5 */ /* 0x000fc40000010000 */
[----:B------:R-:W-:-:S06]  /*4d20*/  WARPGROUP.ARRIVE ;  /* 0x00000000000079c5 */ /* 0x000fcc0000000000 */
[----:B------:R-:W-:Y:S01]  /*4d30*/  HGMMA.64x96x16.F32 R152, gdesc[UR8], R152, gsb0 ;  /* 0x01600000089879f0 */ /* 0x000fe20008000898 */
[----:B------:R-:W-:Y:S02]  /*4d40*/  UMOV UR11, UR26 ;  /* 0x0000001a000b7c82 */ /* 0x000fe40008000000 */
        /* <DEDUP_REMOVED lines=10> */
[----:B------:R-:W-:Y:S02]  /*4df0*/  IMAD.MOV.U32 R191, RZ, RZ, R4 ;  /* 0x000000ffffbf7224 */ /* 0x000fe400078e0004 */
[----:B------:R-:W-:Y:S01]  /*4e00*/  FMUL.FTZ R208, R169, UR30 ;  /* 0x0000001ea9d07c20 */ /* 0x000fe20008410000 */
[----:B---3--:R-:W-:Y:S01]  /*4e10*/  @P1 SHF.R.U32.HI R191, RZ, R8, R23 ;  /* 0x00000008ffbf1219 */ /* 0x008fe20000011617 */
[----:B------:R-:W-:Y:S01]  /*4e20*/  FMUL.FTZ R169, R190, UR30 ;  /* 0x0000001ebea97c20 */ /* 0x000fe20008410000 */
[----:B------:R-:W-:-:S02]  /*4e30*/  IMAD R190, R6, -0x60, RZ ;  /* 0xffffffa006be7824 */ /* 0x000fc400078e02ff */
[----:B------:R-:W-:Y:S01]  /*4e40*/  FMUL.FTZ R211, R172, UR30 ;  /* 0x0000001eacd37c20 */ /* 0x000fe20008410000 */
[----:B------:R-:W-:Y:S01]  /*4e50*/  FMUL.FTZ R209, R168, UR30 ;  /* 0x0000001ea8d17c20 */ /* 0x000fe20008410000 */
[----:B------:R-:W2:Y:S01]  /*4e60*/  SHFL.IDX PT, R172, R191, RZ, 0x1c1f ;  /* 0x001c1fffbfac7589 */ /* 0x000ea200000e0000 */
[----:B------:R-:W-:Y:S02]  /*4e70*/  VIADD R168, R190, 0x1 ;  /* 0x00000001bea87836 */ /* 0x000fe40000000000 */
[----:B------:R-:W-:Y:S01]  /*4e80*/  FMUL.FTZ R204, R161, UR30 ;  /* 0x0000001ea1cc7c20 */ /* 0x000fe20008410000 */
[----:B------:R-:W-:Y:S01]  /*4e90*/  FMUL.FTZ R21, R162, UR30 ;  /* 0x0000001ea2157c20 */ /* 0x000fe20008410000 */
[----:B------:R-:W-:Y:S01]  /*4ea0*/  FMUL.FTZ R201, R152, UR30 ;  /* 0x0000001e98c97c20 */ /* 0x000fe20008410000 */
[----:B------:R-:W-:Y:S01]  /*4eb0*/  FMUL.FTZ R161, R182, UR30 ;  /* 0x0000001eb6a17c20 */ /* 0x000fe20008410000 */
[----:B------:R-:W-:Y:S01]  /*4ec0*/  FMUL.FTZ R162, R183, UR30 ;  /* 0x0000001eb7a27c20 */ /* 0x000fe20008410000 */
[----:B------:R-:W-:Y:S01]  /*4ed0*/  FMUL.FTZ R200, R153, UR30 ;  /* 0x0000001e99c87c20 */ /* 0x000fe20008410000 */
[----:B-1----:R-:W-:Y:S01]  /*4ee0*/  FMUL.FTZ R13, R154, UR30 ;  /* 0x0000001e9a0d7c20 */ /* 0x002fe20008410000 */
        /* <DEDUP_REMOVED lines=16> */
[----:B------:R-:W-:-:S02]  /*4ff0*/  IMAD R23, R3, -0x2, R168 ;  /* 0xfffffffe03177824 */ /* 0x000fc400078e02a8 */
        /* <DEDUP_REMOVED lines=18> */
[----:B------:R-:W-:Y:S01]  /*5120*/  IMAD.U32 R177, RZ, RZ, UR32 ;  /* 0x00000020ffb17e24 */ /* 0x000fe2000f8e00ff */
[----:B------:R-:W-:Y:S01]  /*5130*/  PLOP3.LUT P1, PT, PT, PT, UP1, 0x40, 0x0 ;  /* 0x000000000000781c */ /* 0x000fe20003f2e818 */
[----:B------:R-:W1:Y:S01]  /*5140*/  MUFU.TANH R201, R201 ;  /* 0x000000c900c97308 */ /* 0x000e620000002400 */
[----:B------:R-:W-:Y:S01]  /*5150*/  IMAD R23, R16, UR29, R23 ;  /* 0x0000001d10177c24 */ /* 0x000fe2000f8e0217 */
[----:B------:R-:W-:Y:S01]  /*5160*/  IADD3 R8, -R19, 0xb, RZ ;  /* 0x0000000b13087810 */ /* 0x000fe20007ffe1ff */
[----:B------:R-:W-:-:S02]  /*5170*/  @!P0 VIADD R22, R177, 0x22840 ;  /* 0x00022840b1168836 */ /* 0x000fc40000000000 */
[----:B------:R-:W-:-:S03]  /*5180*/  VIADD R23, R23, -UR11 ;  /* 0x8000000b17177c36 */ /* 0x000fc60008000000 */
[----:B------:R-:W3:Y:S01]  /*5190*/  MUFU.TANH R200, R200 ;  /* 0x000000c800c87308 */ /* 0x000ee20000002400 */
[----:B------:R-:W-:Y:S01]  /*51a0*/  @!P0 PRMT R22, RZ, 0x654, R22 ;  /* 0x00000654ff168816 */ /* 0x000fe20000000016 */
[----:B------:R4:W-:Y:S06]  /*51b0*/  BAR.ARV R8, 0x100 ;  /* 0x000400080000751d */ /* 0x0009ec0000002000 */
[----:B------:R-:W0:Y:S01]  /*51c0*/  MUFU.TANH R13, R13 ;  /* 0x0000000d000d7308 */ /* 0x000e220000002400 */
[C---:B------:R-:W-:Y:S01]  /*51d0*/  VIADD R193, R23.reuse, UR31 ;  /* 0x0000001f17c17c36 */ /* 0x040fe20008000000 */
[----:B------:R4:W-:Y:S01]  /*51e0*/  @!P0 SYNCS.ARRIVE.TRANS64.RED.A1T0 RZ, [R22+URZ], RZ ;  /* 0x000000ff16ff89a7 */ /* 0x0009e2000810043f */
[----:B------:R-:W-:-:S02]  /*51f0*/  VIADD R195, R23, UR7 ;  /* 0x0000000717c37c36 */ /* 0x000fc40008000000 */
[C---:B--2---:R-:W-:Y:S02]  /*5200*/  IMAD.IADD R192, R172.reuse, 0x1, R193 ;  /* 0x00000001acc07824 */ /* 0x044fe400078e02c1 */
[----:B------:R-:W-:Y:S01]  /*5210*/  IMAD.IADD R194, R172, 0x1, R195 ;  /* 0x00000001acc27824 */ /* 0x000fe200078e02c3 */
[----:B------:R-:W2:Y:S08]  /*5220*/  MUFU.TANH R14, R14 ;  /* 0x0000000e000e7308 */ /* 0x000eb00000002400 */
        /* <DEDUP_REMOVED lines=43> */
[----:B------:R-:W0:Y:S01]  /*54e0*/  MUFU.TANH R168, R168 ;  /* 0x000000a800a87308 */ /* 0x000e220000002400 */
[----:B-1234-:R-:W-:Y:S05]  /*54f0*/  @P1 BRA `(.L_x_1849) ;  /* 0x00000000005c1947 */ /* 0x01efea0003800000 */
[----:B------:R-:W-:Y:S01]  /*5500*/  IMAD R22, R16, UR29, R172 ;  /* 0x0000001d10167c24 */ /* 0x000fe2000f8e02ac */
[----:B------:R-:W-:Y:S03]  /*5510*/  BSSY B0, `(.L_x_1850) ;  /* 0x0000011000007945 */ /* 0x000fe60003800000 */
[----:B------:R-:W-:-:S05]  /*5520*/  VIADD R171, R22, -UR11 ;  /* 0x8000000b16ab7c36 */ /* 0x000fca0008000000 */
[----:B------:R-:W-:-:S13]  /*5530*/  ISETP.GT.AND P1, PT, R171, -0x1, PT ;  /* 0xffffffffab00780c */ /* 0x000fda0003f24270 */
[----:B------:R-:W-:Y:S05]  /*5540*/  @P1 BRA `(.L_x_1851) ;  /* 0x0000000000201947 */ /* 0x000fea0003800000 */
[----:B------:R-:W-:Y:S01]  /*5550*/  IMAD.U32 R172, RZ, RZ, UR28 ;  /* 0x0000001cffac7e24 */ /* 0x000fe2000f8e00ff */
[----:B------:R-:W-:-:S04]  /*5560*/  LOP3.LUT R171, RZ, R171, RZ, 0x33, !PT ;  /* 0x000000abffab7212 */ /* 0x000fc800078e33ff */
[----:B------:R-:W-:-:S13]  /*5570*/  ISETP.NE.AND P1, PT, R172, 0x1, PT ;  /* 0x00000001ac00780c */ /* 0x000fda0003f25270 */
[----:B------:R-:W1:Y:S02]  /*5580*/  @P1 LDC.64 R22, c[0x0][0x9e8] ;  /* 0x00027a00ff161b82 */ /* 0x000e640000000a00 */
[----:B-1----:R-:W-:-:S05]  /*5590*/  @P1 IMAD.HI.U32 R22, R171, R22, RZ ;  /* 0x00000016ab161227 */ /* 0x002fca00078e00ff */
[----:B------:R-:W-:-:S04]  /*55a0*/  @P1 SHF.R.U32.HI R171, RZ, R23, R22 ;  /* 0x00000017ffab1219 */ /* 0x000fc80000011616 */
[----:B------:R-:W-:Y:S01]  /*55b0*/  LOP3.LUT R171, RZ, R171, RZ, 0x33, !PT ;  /* 0x000000abffab7212 */ /* 0x000fe200078e33ff */
[----:B------:R-:W-:Y:S06]  /*55c0*/  BRA `(.L_x_1852) ;  /* 0x0000000000147947 */ /* 0x000fec0003800000 */
.L_x_1851:
[----:B------:R-:W-:-:S05]  /*55d0*/  IMAD.U32 R172, RZ, RZ, UR28 ;  /* 0x0000001cffac7e24 */ /* 0x000fca000f8e00ff */
[----:B------:R-:W-:-:S13]  /*55e0*/  ISETP.NE.AND P1, PT, R172, 0x1, PT ;  /* 0x00000001ac00780c */ /* 0x000fda0003f25270 */
[----:B------:R-:W1:Y:S02]  /*55f0*/  @P1 LDC.64 R22, c[0x0][0x9e8] ;  /* 0x00027a00ff161b82 */ /* 0x000e640000000a00 */
[----:B-1----:R-:W-:-:S05]  /*5600*/  @P1 IMAD.HI.U32 R22, R171, R22, RZ ;  /* 0x00000016ab161227 */ /* 0x002fca00078e00ff */
[----:B------:R-:W-:-:S07]  /*5610*/  @P1 SHF.R.U32.HI R171, RZ, R23, R22 ;  /* 0x00000017ffab1219 */ /* 0x000fce0000011616 */
.L_x_1852:
[----:B------:R-:W-:Y:S05]  /*5620*/  BSYNC B0 ;  /* 0x0000000000007941 */ /* 0x000fea0003800000 */
.L_x_1850:
[----:B------:R-:W-:-:S04]  /*5630*/  IMAD R22, R3, -0x2, R190 ;  /* 0xfffffffe03167824 */ /* 0x000fc800078e02be */
[----:B------:R-:W-:-:S05]  /*5640*/  IMAD R171, R171, R172, R22 ;  /* 0x000000acabab7224 */ /* 0x000fca00078e0216 */
[----:B------:R-:W-:Y:S02]  /*5650*/  VIADDMNMX R192, R171, R172, R192, PT ;  /* 0x000000acabc07246 */ /* 0x000fe400038001c0 */
[----:B------:R-:W-:-:S07]  /*5660*/  VIMNMX R194, R194, R171, !PT ;  /* 0x000000abc2c27248 */ /* 0x000fce0007fe0100 */
.L_x_1849:
[C---:B------:R-:W-:Y:S01]  /*5670*/  ISETP.GE.AND P1, PT, R190.reuse, 0x1, PT ;  /* 0x00000001be00780c */ /* 0x040fe20003f26270 */
[----:B------:R-:W1:Y:S01]  /*5680*/  SHFL.IDX PT, R22, R191, 0x1, 0x1c1f ;  /* 0x003c1f00bf167f89 */ /* 0x000e6200000e0000 */
[----:B------:R-:W-:Y:S02]  /*5690*/  ISETP.GE.AND P4, PT, R190, 0x9, PT ;  /* 0x00000009be00780c */ /* 0x000fe40003f86270 */
[----:B------:R-:W-:Y:S02]  /*56a0*/  LOP3.LUT R17, R17, 0xfffbffff, RZ, 0xc0, !PT ;  /* 0xfffbffff11117812 */ /* 0x000fe400078ec0ff */
[----:B------:R-:W-:-:S04]  /*56b0*/  ISETP.GT.AND P2, PT, R194, RZ, !P1 ;  /* 0x000000ffc200720c */ /* 0x000fc80004f44270 */
[----:B------:R-:W-:-:S03]  /*56c0*/  ISETP.LT.OR P2, PT, R192, 0x1, P2 ;  /* 0x00000001c000780c */ /* 0x000fc60001741670 */
[----:B------:R-:W-:Y:S02]  /*56d0*/  @P1 LOP3.LUT R17, R17, 0x40000, RZ, 0xfc, !PT ;  /* 0x0004000011111812 */ /* 0x000fe400078efcff */
[----:B------:R-:W-:Y:S02]  /*56e0*/  ISETP.GE.AND P1, PT, R190, 0x2, PT ;  /* 0x00000002be00780c */ /* 0x000fe40003f26270 */
[----:B------:R-:W-:Y:S02]  /*56f0*/  LOP3.LUT R17, R17, 0xfffffffd, RZ, 0xc0, !PT ;  /* 0xfffffffd11117812 */ /* 0x000fe400078ec0ff */
[----:B------:R-:W-:Y:S02]  /*5700*/  FSEL R201, R201, -INF , !P2 ;  /* 0xff800000c9c97808 */ /* 0x000fe40005000000 */
[----:B------:R-:W-:Y:S02]  /*5710*/  ISETP.GT.AND P3, PT, R194, 0x1, !P1 ;  /* 0x00000001c200780c */ /* 0x000fe40004f64270 */
[----:B------:R-:W-:-:S02]  /*5720*/  @P4 LOP3.LUT R17, R17, 0x2, RZ, 0xfc, !PT ;  /* 0x0000000211114812 */ /* 0x000fc400078efcff */
[----:B------:R-:W-:Y:S01]  /*5730*/  ISETP.GT.AND P2, PT, R194, 0x8, !P4 ;  /* 0x00000008c200780c */ /* 0x000fe20006744270 */
[--C-:B-1----:R-:W-:Y:S01]  /*5740*/  IMAD.IADD R193, R193, 0x1, R22.reuse ;  /* 0x00000001c1c17824 */ /* 0x102fe200078e0216 */
[----:B------:R-:W-:Y:S01]  /*5750*/  ISETP.GE.AND P4, PT, R190, 0xa, PT ;  /* 0x0000000abe00780c */ /* 0x000fe20003f86270 */
[----:B------:R-:W-:Y:S01]  /*5760*/  IMAD.IADD R195, R195, 0x1, R22 ;  /* 0x00000001c3c37824 */ /* 0x000fe200078e0216 */
[C---:B------:R-:W-:Y:S02]  /*5770*/  ISETP.LT.OR P3, PT, R192.reuse, 0x2, P3 ;  /* 0x00000002c000780c */ /* 0x040fe40001f61670 */
[----:B------:R-:W-:Y:S02]  /*5780*/  ISETP.LT.OR P2, PT, R192, 0x9, P2 ;  /* 0x00000009c000780c */ /* 0x000fe40001741670 */
[----:B------:R-:W-:Y:S02]  /*5790*/  FSEL R200, R200, -INF , !P3 ;  /* 0xff800000c8c87808 */ /* 0x000fe40005800000 */
[----:B------:R-:W-:-:S02]  /*57a0*/  ISETP.GE.AND P3, PT, R190, 0x11, PT ;  /* 0x00000011be00780c */ /* 0x000fc40003f66270 */
[----:B------:R-:W-:Y:S02]  /*57b0*/  LOP3.LUT R17, R17, 0xfffffffb, RZ, 0xc0, !PT ;  /* 0xfffffffb11117812 */ /* 0x000fe400078ec0ff */
[----:B0-----:R-:W-:Y:S02]  /*57c0*/  FSEL R203, R203, -INF , !P2 ;  /* 0xff800000cbcb7808 */ /* 0x001fe40005000000 */
[----:B------:R-:W-:Y:S02]  /*57d0*/  ISETP.GT.AND P2, PT, R194, 0x9, !P4 ;  /* 0x00000009c200780c */ /* 0x000fe40006744270 */
[----:B------:R-:W-:Y:S02]  /*57e0*/  @P4 LOP3.LUT R17, R17, 0x4, RZ, 0xfc, !PT ;  /* 0x0000000411114812 */ /* 0x000fe400078efcff */
[----:B------:R-:W-:Y:S02]  /*57f0*/  ISETP.LT.OR P2, PT, R192, 0xa, P2 ;  /* 0x0000000ac000780c */ /* 0x000fe40001741670 */
[----:B------:R-:W-:-:S02]  /*5800*/  LOP3.LUT R17, R17, 0xfffffff7, RZ, 0xc0, !PT ;  /* 0xfffffff711117812 */ /* 0x000fc400078ec0ff */
[----:B------:R-:W-:Y:S02]  /*5810*/  FSEL R202, R202, -INF , !P2 ;  /* 0xff800000caca7808 */ /* 0x000fe40005000000 */
[----:B------:R-:W-:Y:S02]  /*5820*/  @P3 LOP3.LUT R17, R17, 0x8, RZ, 0xfc, !PT ;  /* 0x0000000811113812 */ /* 0x000fe400078efcff */
[----:B------:R-:W-:Y:S02]  /*5830*/  ISETP.GT.AND P2, PT, R194, 0x10, !P3 ;  /* 0x00000010c200780c */ /* 0x000fe40005f44270 */
[----:B------:R-:W-:Y:S02]  /*5840*/  ISETP.GE.AND P3, PT, R190, 0x12, PT ;  /* 0x00000012be00780c */ /* 0x000fe40003f66270 */
[----:B------:R-:W-:Y:S02]  /*5850*/  ISETP.LT.OR P2, PT, R192, 0x11, P2 ;  /* 0x00000011c000780c */ /* 0x000fe40001741670 */
[----:B------:R-:W-:-:S02]  /*5860*/  LOP3.LUT R17, R17, 0xffffffef, RZ, 0xc0, !PT ;  /* 0xffffffef11117812 */ /* 0x000fc400078ec0ff */
[----:B------:R-:W-:Y:S02]  /*5870*/  FSEL R205, R205, -INF , !P2 ;  /* 0xff800000cdcd7808 */ /* 0x000fe40005000000 */
[----:B------:R-:W-:-:S04]  /*5880*/  ISETP.GT.AND P2, PT, R194, 0x11, !P3 ;  /* 0x00000011c200780c */ /* 0x000fc80005f44270 */
[----:B------:R-:W-:Y:S02]  /*5890*/  ISETP.LT.OR P2, PT, R192, 0x12, P2 ;  /* 0x00000012c000780c */ /* 0x000fe40001741670 */
[----:B------:R-:W-:Y:S02]  /*58a0*/  @P3 LOP3.LUT R17, R17, 0x10, RZ, 0xfc, !PT ;  /* 0x0000001011113812 */ /* 0x000fe400078efcff */
[----:B------:R-:W-:Y:S02]  /*58b0*/  ISETP.GE.AND P3, PT, R190, 0x19, PT ;  /* 0x00000019be00780c */ /* 0x000fe40003f66270 */
[----:B------:R-:W-:Y:S02]  /*58c0*/  LOP3.LUT R17, R17, 0xfffdffff, RZ, 0xc0, !PT ;  /* 0xfffdffff11117812 */ /* 0x000fe400078ec0ff */
[----:B------:R-:W-:Y:S02]  /*58d0*/  FSEL R204, R204, -INF , !P2 ;  /* 0xff800000cccc7808 */ /* 0x000fe40005000000 */
[----:B------:R-:W-:-:S04]  /*58e0*/  ISETP.GT.AND P2, PT, R194, 0x18, !P3 ;  /* 0x00000018c200780c */ /* 0x000fc80005f44270 */
[----:B------:R-:W-:-:S03]  /*58f0*/  ISETP.LT.OR P2, PT, R192, 0x19, P2 ;  /* 0x00000019c000780c */ /* 0x000fc60001741670 */
        /* <DEDUP_REMOVED lines=62> */
[----:B------:R-:W-:Y:S02]  /*5ce0*/  FSEL R182, R182, -INF , !P2 ;  /* 0xff800000b6b67808 */ /* 0x000fe40005000000 */
[----:B------:R-:W-:Y:S02]  /*5cf0*/  LOP3.LUT R17, R17, 0xffffffbf, RZ, 0xc0, !PT ;  /* 0xffffffbf11117812 */ /* 0x000fe400078ec0ff */
[----:B------:R-:W-:-:S04]  /*5d00*/  ISETP.GT.AND P2, PT, R194, 0x41, !P3 ;  /* 0x00000041c200780c */ /* 0x000fc80005f44270 */
[----:B------:R-:W-:-:S03]  /*5d10*/  ISETP.LT.OR P2, PT, R192, 0x42, P2 ;  /* 0x00000042c000780c */ /* 0x000fc60001741670 */
[----:B------:R-:W-:Y:S02]  /*5d20*/  @P3 LOP3.LUT R17, R17, 0x40, RZ, 0xfc, !PT ;  /* 0x0000004011113812 */ /* 0x000fe400078efcff */
[----:B------:R-:W-:Y:S02]  /*5d30*/  ISETP.GE.AND P3, PT, R190, 0x49, PT ;  /* 0x00000049be00780c */ /* 0x000fe40003f66270 */
[----:B------:R-:W-:Y:S02]  /*5d40*/  FSEL R183, R183, -INF , !P2 ;  /* 0xff800000b7b77808 */ /* 0x000fe40005000000 */
[----:B------:R-:W-:Y:S02]  /*5d50*/  ISETP.GT.AND P2, PT, R194, 0x48, !P3 ;  /* 0x00000048c200780c */ /* 0x000fe40005f44270 */
[----:B------:R-:W-:Y:S02]  /*5d60*/  LOP3.LUT R17, R17, 0xffffffdf, RZ, 0xc0, !PT ;  /* 0xffffffdf11117812 */ /* 0x000fe400078ec0ff */
[----:B------:R-:W-:-:S04]  /*5d70*/  ISETP.LT.OR P2, PT, R192, 0x49, P2 ;  /* 0x00000049c000780c */ /* 0x000fc80001741670 */
[----:B------:R-:W-:Y:S02]  /*5d80*/  FSEL R184, R184, -INF , !P2 ;  /* 0xff800000b8b87808 */ /* 0x000fe40005000000 */
[----:B------:R-:W-:Y:S02]  /*5d90*/  ISETP.GE.AND P2, PT, R190, 0x4a, PT ;  /* 0x0000004abe00780c */ /* 0x000fe40003f46270 */
[----:B------:R-:W-:Y:S02]  /*5da0*/  @P3 LOP3.LUT R17, R17, 0x20, RZ, 0xfc, !PT ;  /* 0x0000002011113812 */ /* 0x000fe400078efcff */
[----:B------:R-:W-:Y:S02]  /*5db0*/  ISETP.GT.AND P3, PT, R194, 0x49, !P2 ;  /* 0x00000049c200780c */ /* 0x000fe40005764270 */
[----:B------:R-:W-:Y:S02]  /*5dc0*/  LOP3.LUT R17, R17, 0xfffffffe, RZ, 0xc0, !PT ;  /* 0xfffffffe11117812 */ /* 0x000fe400078ec0ff */
[----:B------:R-:W-:-:S04]  /*5dd0*/  ISETP.LT.OR P3, PT, R192, 0x4a, P3 ;  /* 0x0000004ac000780c */ /* 0x000fc80001f61670 */
[----:B------:R-:W-:Y:S02]  /*5de0*/  FSEL R185, R185, -INF , !P3 ;  /* 0xff800000b9b97808 */ /* 0x000fe40005800000 */
[----:B------:R-:W-:-:S04]  /*5df0*/  ISETP.GE.AND P3, PT, R190, 0x51, PT ;  /* 0x00000051be00780c */ /* 0x000fc80003f66270 */
[----:B------:R-:W-:-:S04]  /*5e00*/  ISETP.GT.AND P4, PT, R194, 0x50, !P3 ;  /* 0x00000050c200780c */ /* 0x000fc80005f84270 */
        /* <DEDUP_REMOVED lines=10> */
[----:B------:R-:W-:-:S13]  /*5eb0*/  ISETP.GE.AND P6, PT, R190, 0x5a, PT ;  /* 0x0000005abe00780c */ /* 0x000fda0003fc6270 */
[----:B------:R-:W-:Y:S02]  /*5ec0*/  @P6 LOP3.LUT R17, R17, 0x1, RZ, 0xfc, !PT ;  /* 0x0000000111116812 */ /* 0x000fe400078efcff */
[----:B------:R-:W-:-:S04]  /*5ed0*/  ISETP.GT.AND P6, PT, R194, 0x59, !P6 ;  /* 0x00000059c200780c */ /* 0x000fc800077c4270 */
[----:B------:R-:W-:-:S04]  /*5ee0*/  ISETP.LT.OR P6, PT, R192, 0x5a, P6 ;  /* 0x0000005ac000780c */ /* 0x000fc800037c1670 */
[----:B------:R-:W-:Y:S02]  /*5ef0*/  FSEL R189, R189, -INF , !P6 ;  /* 0xff800000bdbd7808 */ /* 0x000fe40007000000 */
[----:B------:R-:W-:-:S13]  /*5f00*/  PLOP3.LUT P6, PT, PT, PT, UP1, 0x40, 0x0 ;  /* 0x000000000000781c */ /* 0x000fda0003fce818 */
[----:B------:R-:W-:Y:S05]  /*5f10*/  @P6 BRA `(.L_x_1853) ;  /* 0x00000000005c6947 */ /* 0x000fea0003800000 */
        /* <DEDUP_REMOVED lines=8> */
[----:B------:R-:W0:Y:S02]  /*5fa0*/  @P6 LDC.64 R22, c[0x0][0x9e8] ;  /* 0x00027a00ff166b82 */ /* 0x000e240000000a00 */
[----:B0-----:R-:W-:-:S05]  /*5fb0*/  @P6 IMAD.HI.U32 R22, R191, R22, RZ ;  /* 0x00000016bf166227 */ /* 0x001fca00078e00ff */
[----:B------:R-:W-:-:S04]  /*5fc0*/  @P6 SHF.R.U32.HI R191, RZ, R23, R22 ;  /* 0x00000017ffbf6219 */ /* 0x000fc80000011616 */
[----:B------:R-:W-:Y:S01]  /*5fd0*/  LOP3.LUT R191, RZ, R191, RZ, 0x33, !PT ;  /* 0x000000bfffbf7212 */ /* 0x000fe200078e33ff */
[----:B------:R-:W-:Y:S06]  /*5fe0*/  BRA `(.L_x_1856) ;  /* 0x0000000000147947 */ /* 0x000fec0003800000 */
.L_x_1855:
[----:B------:R-:W-:-:S05]  /*5ff0*/  IMAD.U32 R192, RZ, RZ, UR28 ;  /* 0x0000001cffc07e24 */ /* 0x000fca000f8e00ff */
[----:B------:R-:W-:-:S13]  /*6000*/  ISETP.NE.AND P6, PT, R192, 0x1, PT ;  /* 0x00000001c000780c */ /* 0x000fda0003fc5270 */
[----:B------:R-:W0:Y:S02]  /*6010*/  @P6 LDC.64 R22, c[0x0][0x9e8] ;  /* 0x00027a00ff166b82 */ /* 0x000e240000000a00 */
[----:B0-----:R-:W-:-:S05]  /*6020*/  @P6 IMAD.HI.U32 R22, R191, R22, RZ ;  /* 0x00000016bf166227 */ /* 0x001fca00078e00ff */
[----:B------:R-:W-:-:S07]  /*6030*/  @P6 SHF.R.U32.HI R191, RZ, R23, R22 ;  /* 0x00000017ffbf6219 */ /* 0x000fce0000011616 */
.L_x_1856:
[----:B------:R-:W-:Y:S05]  /*6040*/  BSYNC B0 ;  /* 0x0000000000007941 */ /* 0x000fea0003800000 */
.L_x_1854:
[----:B------:R-:W-:-:S04]  /*6050*/  IMAD R22, R3, -0x2, R190 ;  /* 0xfffffffe03167824 */ /* 0x000fc800078e02be */
[----:B------:R-:W-:-:S05]  /*6060*/  IMAD R22, R191, R192, R22 ;  /* 0x000000c0bf167224 */ /* 0x000fca00078e0216 */
[----:B------:R-:W-:Y:S02]  /*6070*/  VIADDMNMX R193, R22, R192, R193, PT ;  /* 0x000000c016c17246 */ /* 0x000fe400038001c1 */
[----:B------:R-:W-:-:S07]  /*6080*/  VIMNMX R195, R195, R22, !PT ;  /* 0x00000016c3c37248 */ /* 0x000fce0007fe0100 */
.L_x_1853:
[----:B------:R-:W-:Y:S01]  /*6090*/  ISETP.GT.AND P1, PT, R195, 0x1, !P1 ;  /* 0x00000001c300780c */ /* 0x000fe20004f24270 */
[----:B------:R-:W-:Y:S01]  /*60a0*/  UMOV UR10, UR27 ;  /* 0x0000001b000a7c82 */ /* 0x000fe20008000000 */
[----:B------:R-:W-:Y:S02]  /*60b0*/  LOP3.LUT P6, RZ, R17, 0x10000, RZ, 0xc0, !PT ;  /* 0x0001000011ff7812 */ /* 0x000fe400078cc0ff */
[----:B------:R-:W-:Y:S02]  /*60c0*/  ISETP.LT.OR P1, PT, R193, 0x2, P1 ;  /* 0x00000002c100780c */ /* 0x000fe40000f21670 */
[----:B------:R-:W-:Y:S02]  /*60d0*/  FMNMX.FTZ R23, R201, R10, !PT ;  /* 0x0000000ac9177209 */ /* 0x000fe40007810000 */
[----:B------:R-:W-:Y:S02]  /*60e0*/  FSEL R22, R14, -INF , !P1 ;  /* 0xff8000000e167808 */ /* 0x000fe40004800000 */
[----:B------:R-:W-:-:S02]  /*60f0*/  LOP3.LUT P1, RZ, R17, 0x2, RZ, 0xc0, !PT ;  /* 0x0000000211ff7812 */ /* 0x000fc4000782c0ff */
[----:B------:R-:W-:Y:S02]  /*6100*/  FMNMX.FTZ R14, R200, R23, !PT ;  /* 0x00000017c80e7209 */ /* 0x000fe40007810000 */
[----:B------:R-:W-:Y:S02]  /*6110*/  ISETP.GT.AND P1, PT, R195, 0x8, !P1 ;  /* 0x00000008c300780c */ /* 0x000fe40004f24270 */
[----:B------:R-:W-:Y:S02]  /*6120*/  FMNMX.FTZ R23, R203, R14, !PT ;  /* 0x0000000ecb177209 */ /* 0x000fe40007810000 */
[----:B------:R-:W-:Y:S02]  /*6130*/  ISETP.LT.OR P1, PT, R193, 0x9, P1 ;  /* 0x00000009c100780c */ /* 0x000fe40000f21670 */
[----:B------:R-:W-:Y:S02]  /*6140*/  FMNMX.FTZ R14, R202, R23, !PT ;  /* 0x00000017ca0e7209 */ /* 0x000fe40007810000 */
[----:B------:R-:W-:-:S02]  /*6150*/  FSEL R15, R15, -INF , !P1 ;  /* 0xff8000000f0f7808 */ /* 0x000fc40004800000 */
[----:B------:R-:W-:Y:S02]  /*6160*/  LOP3.LUT P1, RZ, R17, 0x4, RZ, 0xc0, !PT ;  /* 0x0000000411ff7812 */ /* 0x000fe4000782c0ff */
[----:B------:R-:W-:Y:S02]  /*6170*/  FMNMX.FTZ R23, R205, R14, !PT ;  /* 0x0000000ecd177209 */ /* 0x000fe40007810000 */
[----:B------:R-:W-:Y:S02]  /*6180*/  ISETP.GT.AND P1, PT, R195, 0x9, !P1 ;  /* 0x00000009c300780c */ /* 0x000fe40004f24270 */
[----:B------:R-:W-:Y:S02]  /*6190*/  FMNMX.FTZ R14, R204, R23, !PT ;  /* 0x00000017cc0e7209 */ /* 0x000fe40007810000 */
[----:B------:R-:W-:Y:S02]  /*61a0*/  ISETP.LT.OR P1, PT, R193, 0xa, P1 ;  /* 0x0000000ac100780c */ /* 0x000fe40000f21670 */
[----:B------:R-:W-:-:S02]  /*61b0*/  FMNMX.FTZ R23, R171, R14, !PT ;  /* 0x0000000eab177209 */ /* 0x000fc40007810000 */
[----:B------:R-:W-:Y:S02]  /*61c0*/  FSEL R20, R20, -INF , !P1 ;  /* 0xff80000014147808 */ /* 0x000fe40004800000 */
[----:B------:R-:W-:Y:S02]  /*61d0*/  LOP3.LUT P1, RZ, R17, 0x8, RZ, 0xc0, !PT ;  /* 0x0000000811ff7812 */ /* 0x000fe4000782c0ff */
[----:B------:R-:W-:Y:S02]  /*61e0*/  FMNMX.FTZ R14, R172, R23, !PT ;  /* 0x00000017ac0e7209 */ /* 0x000fe40007810000 */
[----:B------:R-:W-:Y:S02]  /*61f0*/  ISETP.GT.AND P1, PT, R195, 0x10, !P1 ;  /* 0x00000010c300780c */ /* 0x000fe40004f24270 */
[----:B------:R-:W-:Y:S02]  /*6200*/  FMNMX.FTZ R23, R173, R14, !PT ;  /* 0x0000000ead177209 */ /* 0x000fe40007810000 */
[----:B------:R-:W-:-:S02]  /*6210*/  ISETP.LT.OR P1, PT, R193, 0x11, P1 ;  /* 0x00000011c100780c */ /* 0x000fc40000f21670 */
[----:B------:R-:W-:Y:S02]  /*6220*/  FMNMX.FTZ R14, R174, R23, !PT ;  /* 0x00000017ae0e7209 */ /* 0x000fe40007810000 */
[----:B------:R-:W-:Y:S02]  /*6230*/  FSEL R21, R21, -INF , !P1 ;  /* 0xff80000015157808 */ /* 0x000fe40004800000 */
[----:B------:R-:W-:Y:S02]  /*6240*/  LOP3.LUT P1, RZ, R17, 0x10, RZ, 0xc0, !PT ;  /* 0x0000001011ff7812 */ /* 0x000fe4000782c0ff */
[----:B------:R-:W-:Y:S02]  /*6250*/  FMNMX.FTZ R23, R175, R14, !PT ;  /* 0x0000000eaf177209 */ /* 0x000fe40007810000 */
[----:B------:R-:W-:Y:S02]  /*6260*/  ISETP.GT.AND P1, PT, R195, 0x11, !P1 ;  /* 0x00000011c300780c */ /* 0x000fe40004f24270 */
[----:B------:R-:W-:-:S02]  /*6270*/  FMNMX.FTZ R23, R176, R23, !PT ;  /* 0x00000017b0177209 */ /* 0x000fc40007810000 */
[----:B------:R-:W-:Y:S02]  /*6280*/  ISETP.LT.OR P1, PT, R193, 0x12, P1 ;  /* 0x00000012c100780c */ /* 0x000fe40000f21670 */
[----:B------:R-:W-:Y:S02]  /*6290*/  FMNMX.FTZ R14, R178, R23, !PT ;  /* 0x00000017b20e7209 */ /* 0x000fe40007810000 */
[----:B------:R-:W-:Y:S02]  /*62a0*/  FSEL R152, R152, -INF , !P1 ;  /* 0xff80000098987808 */ /* 0x000fe40004800000 */
[----:B------:R-:W-:Y:S02]  /*62b0*/  LOP3.LUT P1, RZ, R17, 0x20000, RZ, 0xc0, !PT ;  /* 0x0002000011ff7812 */ /* 0x000fe4000782c0ff */
[----:B------:R-:W-:Y:S02]  /*62c0*/  FMNMX.FTZ R23, R179, R14, !PT ;  /* 0x0000000eb3177209 */ /* 0x000fe40007810000 */
[----:B------:R-:W-:-:S02]  /*62d0*/  ISETP.GT.AND P1, PT, R195, 0x18, !P1 ;  /* 0x00000018c300780c */ /* 0x000fc40004f24270 */
[----:B------:R-:W-:Y:S02]  /*62e0*/  FMNMX.FTZ R14, R180, R23, !PT ;  /* 0x00000017b40e7209 */ /* 0x000fe40007810000 */
[----:B------:R-:W-:Y:S02]  /*62f0*/  ISETP.LT.OR P1, PT, R193, 0x19, P1 ;  /* 0x00000019c100780c */ /* 0x000fe40000f21670 */
[----:B------:R-:W-:Y:S02]  /*6300*/  FMNMX.FTZ R23, R181, R14, !PT ;  /* 0x0000000eb5177209 */ /* 0x000fe40007810000 */
[----:B------:R-:W-:Y:S02]  /*6310*/  FSEL R153, R153, -INF , !P1 ;  /* 0xff80000099997808 */ /* 0x000fe40004800000 */
        /* <DEDUP_REMOVED lines=12> */
[----:B------:R-:W-:Y:S02]  /*63e0*/  LOP3.LUT P1, RZ, R17, 0x4000, RZ, 0xc0, !PT ;  /* 0x0000400011ff7812 */ /* 0x000fe4000782c0ff */
[----:B------:R-:W-:-:S02]  /*63f0*/  FMNMX.FTZ R23, R187, R14, !PT ;  /* 0x0000000ebb177209 */ /* 0x000fc40007810000 */
[----:B------:R-:W-:Y:S02]  /*6400*/  ISETP.GT.AND P1, PT, R195, 0x21, !P1 ;  /* 0x00000021c300780c */ /* 0x000fe40004f24270 */
[----:B------:R-:W-:Y:S02]  /*6410*/  FMNMX.FTZ R14, R188, R23, !PT ;  /* 0x00000017bc0e7209 */ /* 0x000fe40007810000 */
[----:B------:R-:W-:Y:S02]  /*6420*/  ISETP.LT.OR P1, PT, R193, 0x22, P1 ;  /* 0x00000022c100780c */ /* 0x000fe40000f21670 */
[----:B------:R-:W-:Y:S02]  /*6430*/  FMNMX.FTZ R23, R189, R14, !PT ;  /* 0x0000000ebd177209 */ /* 0x000fe40007810000 */
[----:B------:R-:W-:Y:S02]  /*6440*/  FSEL R156, R156, -INF , !P1 ;  /* 0xff8000009c9c7808 */ /* 0x000fe40004800000 */
[C---:B------:R-:W-:Y:S01]  /*6450*/  LOP3.LUT P1, RZ, R17.reuse, 0x2000, RZ, 0xc0, !PT ;  /* 0x0000200011ff7812 */ /* 0x040fe2000782c0ff */
[----:B------:R-:W0:Y:S01]  /*6460*/  SHFL.BFLY PT, R14, R23, 0x2, 0x1f ;  /* 0x0c401f00170e7f89 */ /* 0x000e2200000e0000 */
[----:B------:R-:W-:-:S02]  /*6470*/  LOP3.LUT P6, RZ, R17, 0x20, RZ, 0xc0, !PT ;  /* 0x0000002011ff7812 */ /* 0x000fc400078cc0ff */
[C---:B------:R-:W-:Y:S02]  /*6480*/  ISETP.GT.AND P1, PT, R195.reuse, 0x28, !P1 ;  /* 0x00000028c300780c */ /* 0x040fe40004f24270 */
[----:B------:R-:W-:Y:S02]  /*6490*/  ISETP.GT.AND P2, PT, R195, 0x49, !P2 ;  /* 0x00000049c300780c */ /* 0x000fe40005744270 */
[C---:B------:R-:W-:Y:S02]  /*64a0*/  ISETP.LT.OR P1, PT, R193.reuse, 0x29, P1 ;  /* 0x00000029c100780c */ /* 0x040fe40000f21670 */
[----:B------:R-:W-:Y:S02]  /*64b0*/  ISETP.LT.OR P2, PT, R193, 0x4a, P2 ;  /* 0x0000004ac100780c */ /* 0x000fe40001741670 */
[----:B------:R-:W-:Y:S02]  /*64c0*/  FSEL R157, R157, -INF , !P1 ;  /* 0xff8000009d9d7808 */ /* 0x000fe40004800000 */
[----:B------:R-:W-:-:S02]  /*64d0*/  LOP3.LUT P1, RZ, R17, 0x1000, RZ, 0xc0, !PT ;  /* 0x0000100011ff7812 */ /* 0x000fc4000782c0ff */
[C---:B------:R-:W-:Y:S02]  /*64e0*/  ISETP.GT.AND P3, PT, R195.reuse, 0x50, !P3 ;  /* 0x00000050c300780c */ /* 0x040fe40005f64270 */
[----:B------:R-:W-:Y:S02]  /*64f0*/  ISETP.GT.AND P1, PT, R195, 0x29, !P1 ;  /* 0x00000029c300780c */ /* 0x000fe40004f24270 */
[----:B------:R-:W-:Y:S02]  /*6500*/  FSEL R170, R170, -INF , !P2 ;  /* 0xff800000aaaa7808 */ /* 0x000fe40005000000 */
[----:B------:R-:W-:Y:S02]  /*6510*/  ISETP.LT.OR P1, PT, R193, 0x2a, P1 ;  /* 0x0000002ac100780c */ /* 0x000fe40000f21670 */
[----:B------:R-:W-:Y:S02]  /*6520*/  ISETP.GT.AND P4, PT, R195, 0x51, !P4 ;  /* 0x00000051c300780c */ /* 0x000fe40006784270 */
[----:B------:R-:W-:-:S02]  /*6530*/  FSEL R158, R158, -INF , !P1 ;  /* 0xff8000009e9e7808 */ /* 0x000fc40004800000 */
[----:B------:R-:W-:Y:S02]  /*6540*/  LOP3.LUT P1, RZ, R17, 0x800, RZ, 0xc0, !PT ;  /* 0x0000080011ff7812 */ /* 0x000fe4000782c0ff */
[----:B0-----:R-:W-:Y:S02]  /*6550*/  FMNMX.FTZ R190, R23, R14, !PT ;  /* 0x0000000e17be7209 */ /* 0x001fe40007810000 */
[----:B------:R-:W-:Y:S02]  /*6560*/  ISETP.GT.AND P1, PT, R195, 0x30, !P1 ;  /* 0x00000030c300780c */ /* 0x000fe40004f24270 */
[C---:B------:R-:W-:Y:S01]  /*6570*/  ISETP.LT.OR P3, PT, R193.reuse, 0x51, P3 ;  /* 0x00000051c100780c */ /* 0x040fe20001f61670 */
[----:B------:R-:W0:Y:S01]  /*6580*/  SHFL.BFLY PT, R191, R190, 0x1, 0x1f ;  /* 0x0c201f00bebf7f89 */ /* 0x000e2200000e0000 */
[----:B------:R-:W-:Y:S02]  /*6590*/  ISETP.LT.OR P1, PT, R193, 0x31, P1 ;  /* 0x00000031c100780c */ /* 0x000fe40000f21670 */
[----:B------:R-:W-:-:S02]  /*65a0*/  ISETP.GT.AND P5, PT, R195, 0x58, !P5 ;  /* 0x00000058c300780c */ /* 0x000fc40006fa4270 */
[----:B------:R-:W-:Y:S02]  /*65b0*/  FSEL R159, R159, -INF , !P1 ;  /* 0xff8000009f9f7808 */ /* 0x000fe40004800000 */
[----:B------:R-:W-:Y:S02]  /*65c0*/  LOP3.LUT P1, RZ, R17, 0x400, RZ, 0xc0, !PT ;  /* 0x0000040011ff7812 */ /* 0x000fe4000782c0ff */
[----:B------:R-:W-:Y:S02]  /*65d0*/  ISETP.LT.OR P4, PT, R193, 0x52, P4 ;  /* 0x00000052c100780c */ /* 0x000fe40002781670 */
[----:B------:R-:W-:Y:S02]  /*65e0*/  ISETP.GT.AND P1, PT, R195, 0x31, !P1 ;  /* 0x00000031c300780c */ /* 0x000fe40004f24270 */
[C---:B------:R-:W-:Y:S02]  /*65f0*/  ISETP.LT.OR P5, PT, R193.reuse, 0x59, P5 ;  /* 0x00000059c100780c */ /* 0x040fe40002fa1670 */
[----:B------:R-:W-:-:S04]  /*6600*/  ISETP.LT.OR P1, PT, R193, 0x32, P1 ;  /* 0x00000032c100780c */ /* 0x000fc80000f21670 */
[----:B------:R-:W-:Y:S02]  /*6610*/  FSEL R160, R160, -INF , !P1 ;  /* 0xff800000a0a07808 */ /* 0x000fe40004800000 */
[----:B------:R-:W-:Y:S02]  /*6620*/  LOP3.LUT P1, RZ, R17, 0x200, RZ, 0xc0, !PT ;  /* 0x0000020011ff7812 */ /* 0x000fe4000782c0ff */
[----:B0-----:R-:W-:Y:S02]  /*6630*/  FMNMX.FTZ R14, R190, R191, !PT ;  /* 0x000000bfbe0e7209 */ /* 0x001fe40007810000 */
[----:B------:R-:W-:-:S03]  /*6640*/  ISETP.GT.AND P1, PT, R195, 0x38, !P1 ;  /* 0x00000038c300780c */ /* 0x000fc60004f24270 */
[----:B------:R-:W-:Y:S01]  /*6650*/  FMUL.FTZ R197, R14, UR10 ;  /* 0x0000000a0ec57c20 */ /* 0x000fe20008410000 */
[----:B------:R-:W-:-:S04]  /*6660*/  ISETP.LT.OR P1, PT, R193, 0x39, P1 ;  /* 0x00000039c100780c */ /* 0x000fc80000f21670 */
[----:B------:R-:W-:Y:S02]  /*6670*/  FSEL R161, R161, -INF , !P1 ;  /* 0xff800000a1a17808 */ /* 0x000fe40004800000 */
[----:B------:R-:W-:-:S04]  /*6680*/  LOP3.LUT P1, RZ, R17, 0x100, RZ, 0xc0, !PT ;  /* 0x0000010011ff7812 */ /* 0x000fc8000782c0ff */
[----:B------:R-:W-:-:S04]  /*6690*/  ISETP.GT.AND P1, PT, R195, 0x39, !P1 ;  /* 0x00000039c300780c */ /* 0x000fc80004f24270 */
        /* <DEDUP_REMOVED lines=10> */
[----:B------:R-:W-:Y:S02]  /*6740*/  ISETP.GT.AND P1, PT, R195, 0x48, !P6 ;  /* 0x00000048c300780c */ /* 0x000fe40007724270 */
[----:B------:R-:W-:Y:S02]  /*6750*/  LOP3.LUT P6, RZ, R17, 0x40000, RZ, 0xc0, !PT ;  /* 0x0004000011ff7812 */ /* 0x000fe400078cc0ff */
[----:B------:R-:W-:-:S04]  /*6760*/  ISETP.LT.OR P1, PT, R193, 0x49, P1 ;  /* 0x00000049c100780c */ /* 0x000fc80000f21670 */
[----:B------:R-:W-:Y:S02]  /*6770*/  FSEL R169, R169, -INF , !P1 ;  /* 0xff800000a9a97808 */ /* 0x000fe40004800000 */
[----:B------:R-:W-:Y:S02]  /*6780*/  ISETP.GT.AND P1, PT, R195, RZ, !P6 ;  /* 0x000000ffc300720c */ /* 0x000fe40007724270 */
[----:B------:R-:W-:Y:S02]  /*6790*/  LOP3.LUT P6, RZ, R17, 0x1, RZ, 0xc0, !PT ;  /* 0x0000000111ff7812 */ /* 0x000fe400078cc0ff */
[----:B------:R-:W-:Y:S02]  /*67a0*/  ISETP.LT.OR P1, PT, R193, 0x1, P1 ;  /* 0x00000001c100780c */ /* 0x000fe40000f21670 */
[----:B------:R-:W-:Y:S02]  /*67b0*/  ISETP.GT.AND P2, PT, R195, 0x59, !P6 ;  /* 0x00000059c300780c */ /* 0x000fe40007744270 */
[----:B------:R-:W-:-:S02]  /*67c0*/  FSEL R196, R13, -INF , !P1 ;  /* 0xff8000000dc47808 */ /* 0x000fc40004800000 */
[----:B------:R-:W-:Y:S02]  /*67d0*/  FSETP.NEU.FTZ.AND P1, PT, R14, -INF , PT ;  /* 0xff8000000e00780b */ /* 0x000fe40003f3d000 */
[----:B------:R-:W-:Y:S02]  /*67e0*/  FMNMX.FTZ R23, R196, R9, !PT ;  /* 0x00000009c4177209 */ /* 0x000fe40007810000 */
[----:B------:R-:W-:Y:S02]  /*67f0*/  FSEL R197, R197, RZ, P1 ;  /* 0x000000ffc5c57208 */ /* 0x000fe40000800000 */
[----:B------:R-:W-:Y:S02]  /*6800*/  FMNMX.FTZ R192, R22, R23, !PT ;  /* 0x0000001716c07209 */ /* 0x000fe40007810000 */
[----:B------:R-:W-:Y:S01]  /*6810*/  FSEL R195, R165, -INF , !P3 ;  /* 0xff800000a5c37808 */ /* 0x000fe20005800000 */
[--C-:B------:R-:W-:Y:S01]  /*6820*/  FFMA.FTZ R165, R175, UR10, -R197.reuse ;  /* 0x0000000aafa57c23 */ /* 0x100fe200080108c5 */
[----:B------:R-:W-:Y:S01]  /*6830*/  FMNMX.FTZ R23, R15, R192, !PT ;  /* 0x000000c00f177209 */ /* 0x000fe20007810000 */
[--C-:B------:R-:W-:Y:S01]  /*6840*/  FFMA.FTZ R190, R200, UR10, -R197.reuse ;  /* 0x0000000ac8be7c23 */ /* 0x100fe200080108c5 */
[----:B------:R-:W-:Y:S01]  /*6850*/  FSEL R175, R166, -INF , !P4 ;  /* 0xff800000a6af7808 */ /* 0x000fe20006000000 */
[--C-:B------:R-:W-:Y:S01]  /*6860*/  FFMA.FTZ R166, R176, UR10, -R197.reuse ;  /* 0x0000000ab0a67c23 */ /* 0x100fe200080108c5 */
[----:B------:R-:W-:Y:S01]  /*6870*/  FMNMX.FTZ R192, R20, R23, !PT ;  /* 0x0000001714c07209 */ /* 0x000fe20007810000 */
[--C-:B------:R-:W-:Y:S01]  /*6880*/  FFMA.FTZ R200, R178, UR10, -R197.reuse ;  /* 0x0000000ab2c87c23 */ /* 0x100fe200080108c5 */
[----:B------:R-:W-:Y:S01]  /*6890*/  ISETP.LT.OR P2, PT, R193, 0x5a, P2 ;  /* 0x0000005ac100780c */ /* 0x000fe20001741670 */
[--C-:B------:R-:W-:Y:S01]  /*68a0*/  FFMA.FTZ R178, R180, UR10, -R197.reuse ;  /* 0x0000000ab4b27c23 */ /* 0x100fe200080108c5 */
[----:B------:R-:W-:Y:S01]  /*68b0*/  FMNMX.FTZ R191, R21, R192, !PT ;  /* 0x000000c015bf7209 */ /* 0x000fe20007810000 */
[--C-:B------:R-:W-:Y:S01]  /*68c0*/  FFMA.FTZ R180, R182, UR10, -R197.reuse ;  /* 0x0000000ab6b47c23 */ /* 0x100fe200080108c5 */
[----:B------:R-:W-:Y:S01]  /*68d0*/  FSEL R193, R167, -INF , !P5 ;  /* 0xff800000a7c17808 */ /* 0x000fe20006800000 */
[--C-:B------:R-:W-:Y:S01]  /*68e0*/  FFMA.FTZ R182, R184, UR10, -R197.reuse ;  /* 0x0000000ab8b67c23 */ /* 0x100fe200080108c5 */
[----:B------:R-:W-:Y:S01]  /*68f0*/  FMNMX.FTZ R194, R152, R191, !PT ;  /* 0x000000bf98c27209 */ /* 0x000fe20007810000 */
[--C-:B------:R-:W-:Y:S01]  /*6900*/  FFMA.FTZ R184, R186, UR10, -R197.reuse ;  /* 0x0000000abab87c23 */ /* 0x100fe200080108c5 */
[--C-:B------:R-:W-:Y:S01]  /*6910*/  FFMA.FTZ R13, R201, UR10, -R197.reuse ;  /* 0x0000000ac90d7c23 */ /* 0x100fe200080108c5 */
[----:B------:R-:W-:Y:S01]  /*6920*/  MUFU.EX2 R190, R190 ;  /* 0x000000be00be7308 */ /* 0x000fe20000000800 */
[----:B------:R-:W-:Y:S01]  /*6930*/  FMNMX.FTZ R191, R153, R194, !PT ;  /* 0x000000c299bf7209 */ /* 0x000fe20007810000 */
[--C-:B------:R-:W-:Y:S01]  /*6940*/  FFMA.FTZ R203, R203, UR10, -R197.reuse ;  /* 0x0000000acbcb7c23 */ /* 0x100fe200080108c5 */
[--C-:B------:R-:W-:Y:S01]  /*6950*/  FFMA.FTZ R192, R202, UR10, -R197.reuse ;  /* 0x0000000acac07c23 */ /* 0x100fe200080108c5 */
        /* <DEDUP_REMOVED lines=10> */
[----:B------:R-:W-:-:S02]  /*6a00*/  FFMA.FTZ R188, R188, UR10, -R197 ;  /* 0x0000000abcbc7c23 */ /* 0x000fc400080108c5 */
        /* <DEDUP_REMOVED lines=17> */
[----:B------:R-:W-:Y:S02]  /*6b20*/  FMNMX.FTZ R176, R175, R198, !PT ;  /* 0x000000c6afb07209 */ /* 0x000fe40007810000 */
[----:B------:R-:W-:Y:S01]  /*6b30*/  FSEL R198, R168, -INF , !P2 ;  /* 0xff800000a8c67808 */ /* 0x000fe20005000000 */
[--C-:B------:R-:W-:Y:S01]  /*6b40*/  FFMA.FTZ R168, R179, UR10, -R197.reuse ;  /* 0x0000000ab3a87c23 */ /* 0x100fe200080108c5 */
[----:B------:R-:W-:Y:S01]  /*6b50*/  FMNMX.FTZ R167, R193, R176, !PT ;  /* 0x000000b0c1a77209 */ /* 0x000fe20007810000 */
[--C-:B------:R-:W-:Y:S01]  /*6b60*/  FFMA.FTZ R179, R181, UR10, -R197.reuse ;  /* 0x0000000ab5b37c23 */ /* 0x100fe200080108c5 */
[--C-:B------:R-:W-:Y:S01]  /*6b70*/  FFMA.FTZ R181, R183, UR10, -R197.reuse ;  /* 0x0000000ab7b57c23 */ /* 0x100fe200080108c5 */
[--C-:B------:R-:W-:Y:S01]  /*6b80*/  FFMA.FTZ R183, R185, UR10, -R197.reuse ;  /* 0x0000000ab9b77c23 */ /* 0x100fe200080108c5 */
[----:B------:R-:W-:Y:S01]  /*6b90*/  FMNMX.FTZ R176, R198, R167, !PT ;  /* 0x000000a7c6b07209 */ /* 0x000fe20007810000 */
[----:B------:R-:W-:Y:S01]  /*6ba0*/  FFMA.FTZ R185, R187, UR10, -R197 ;  /* 0x0000000abbb97c23 */ /* 0x000fe200080108c5 */
[----:B------:R-:W-:Y:S01]  /*6bb0*/  FSEL R187, R14, RZ, P1 ;  /* 0x000000ff0ebb7208 */ /* 0x000fe20000800000 */
[----:B------:R-:W-:Y:S02]  /*6bc0*/  MUFU.EX2 R173, R173 ;  /* 0x000000ad00ad7308 */ /* 0x000fe40000000800 */
[----:B------:R-:W0:Y:S02]  /*6bd0*/  SHFL.BFLY PT, R199, R176, 0x2, 0x1f ;  /* 0x0c401f00b0c77f89 */ /* 0x000e2400000e0000 */
[----:B------:R-:W-:-:S04]  /*6be0*/  FADD.FTZ R187, -R187, R10 ;  /* 0x0000000abbbb7221 */ /* 0x000fc80000010100 */
[----:B------:R-:W-:Y:S01]  /*6bf0*/  FMUL.FTZ R186, R187, UR10 ;  /* 0x0000000abbba7c20 */ /* 0x000fe20008410000 */
[----:B------:R-:W-:Y:S01]  /*6c00*/  FFMA.FTZ R187, R189, UR10, -R197 ;  /* 0x0000000abdbb7c23 */ /* 0x000fe200080108c5 */
[----:B------:R-:W-:Y:S08]  /*6c10*/  MUFU.EX2 R174, R174 ;  /* 0x000000ae00ae7308 */ /* 0x000ff00000000800 */
[----:B------:R-:W1:Y:S01]  /*6c20*/  MUFU.EX2 R186, R186 ;  /* 0x000000ba00ba7308 */ /* 0x000e620000000800 */
[----:B0-----:R-:W-:-:S07]  /*6c30*/  FMNMX.FTZ R199, R176, R199, !PT ;  /* 0x000000c7b0c77209 */ /* 0x001fce0007810000 */
[----:B------:R-:W-:Y:S01]  /*6c40*/  MUFU.EX2 R165, R165 ;  /* 0x000000a500a57308 */ /* 0x000fe20000000800 */
[----:B------:R-:W0:Y:S07]  /*6c50*/  SHFL.BFLY PT, R176, R199, 0x1, 0x1f ;  /* 0x0c201f00c7b07f89 */ /* 0x000e2e00000e0000 */
[----:B------:R-:W2:Y:S01]  /*6c60*/  MUFU.EX2 R166, R166 ;  /* 0x000000a600a67308 */ /* 0x000ea20000000800 */
[-C--:B-1----:R-:W-:Y:S01]  /*6c70*/  FMUL.FTZ R24, R24, R186.reuse ;  /* 0x000000ba18187220 */ /* 0x082fe20000410000 */
        /* <DEDUP_REMOVED lines=14> */
[----:B------:R1:W-:Y:S01]  /*6d60*/  MUFU.EX2 R10, R188 ;  /* 0x000000bc000a7308 */ /* 0x0003e20000000800 */
[-C--:B------:R-:W-:Y:S01]  /*6d70*/  FMUL.FTZ R52, R52, R186.reuse ;  /* 0x000000ba34347220 */ /* 0x080fe20000410000 */
[-C--:B------:R-:W-:Y:S01]  /*6d80*/  FMUL.FTZ R53, R53, R186.reuse ;  /* 0x000000ba35357220 */ /* 0x080fe20000410000 */
[----:B------:R-:W-:Y:S01]  /*6d90*/  FMUL.FTZ R56, R56, R186 ;  /* 0x000000ba38387220 */ /* 0x000fe20000410000 */
[----:B0-----:R-:W-:Y:S01]  /*6da0*/  FMNMX.FTZ R176, R199, R176, !PT ;  /* 0x000000b0c7b07209 */ /* 0x001fe20007810000 */
[-C--:B------:R-:W-:Y:S01]  /*6db0*/  FMUL.FTZ R57, R57, R186.reuse ;  /* 0x000000ba39397220 */ /* 0x080fe20000410000 */
[-C--:B------:R-:W-:Y:S01]  /*6dc0*/  FMUL.FTZ R60, R60, R186.reuse ;  /* 0x000000ba3c3c7220 */ /* 0x080fe20000410000 */
[-C--:B------:R-:W-:Y:S01]  /*6dd0*/  FMUL.FTZ R61, R61, R186.reuse ;  /* 0x000000ba3d3d7220 */ /* 0x080fe20000410000 */
[C---:B------:R-:W-:Y:S01]  /*6de0*/  FSETP.NEU.FTZ.AND P1, PT, R176.reuse, -INF , PT ;  /* 0xff800000b000780b */ /* 0x040fe20003f3d000 */
[----:B------:R-:W-:Y:S01]  /*6df0*/  FMUL.FTZ R199, R176, UR10 ;  /* 0x0000000ab0c77c20 */ /* 0x000fe20008410000 */
[----:B------:R-:W-:Y:S01]  /*6e00*/  MUFU.EX2 R168, R168 ;  /* 0x000000a800a87308 */ /* 0x000fe20000000800 */
[-C--:B------:R-:W-:Y:S01]  /*6e10*/  FMUL.FTZ R64, R64, R186.reuse ;  /* 0x000000ba40407220 */ /* 0x080fe20000410000 */
[-C--:B------:R-:W-:Y:S01]  /*6e20*/  FMUL.FTZ R65, R65, R186.reuse ;  /* 0x000000ba41417220 */ /* 0x080fe20000410000 */
[----:B------:R-:W-:Y:S01]  /*6e30*/  FMUL.FTZ R68, R68, R186 ;  /* 0x000000ba44447220 */ /* 0x000fe20000410000 */
[----:B------:R-:W-:Y:S01]  /*6e40*/  FSEL R197, R199, RZ, P1 ;  /* 0x000000ffc7c57208 */ /* 0x000fe20000800000 */
[----:B------:R-:W-:Y:S01]  /*6e50*/  FFMA.FTZ R199, R186, R2, R13 ;  /* 0x00000002bac77223 */ /* 0x000fe2000001000d */
[-C--:B------:R-:W-:Y:S01]  /*6e60*/  FMUL.FTZ R69, R69, R186.reuse ;  /* 0x000000ba45457220 */ /* 0x080fe20000410000 */
[----:B------:R-:W-:Y:S01]  /*6e70*/  FMUL.FTZ R72, R72, R186 ;  /* 0x000000ba48487220 */ /* 0x000fe20000410000 */
[----:B------:R-:W-:Y:S01]  /*6e80*/  MUFU.EX2 R178, R178 ;  /* 0x000000b200b27308 */ /* 0x000fe20000000800 */
[----:B------:R-:W-:Y:S01]  /*6e90*/  FADD.FTZ R2, R190, R199 ;  /* 0x000000c7be027221 */ /* 0x000fe20000010000 */
[--C-:B-1----:R-:W-:Y:S01]  /*6ea0*/  FFMA.FTZ R188, R152, UR10, -R197.reuse ;  /* 0x0000000a98bc7c23 */ /* 0x102fe200080108c5 */
[--C-:B------:R-:W-:Y:S01]  /*6eb0*/  FFMA.FTZ R189, R196, UR10, -R197.reuse ;  /* 0x0000000ac4bd7c23 */ /* 0x100fe200080108c5 */
[--C-:B------:R-:W-:Y:S01]  /*6ec0*/  FFMA.FTZ R196, R153, UR10, -R197.reuse ;  /* 0x0000000a99c47c23 */ /* 0x100fe200080108c5 */
[----:B------:R-:W-:Y:S01]  /*6ed0*/  FADD.FTZ R199, R23, R2 ;  /* 0x0000000217c77221 */ /* 0x000fe20000010000 */
[--C-:B------:R-:W-:Y:S01]  /*6ee0*/  FFMA.FTZ R204, R163, UR10, -R197.reuse ;  /* 0x0000000aa3cc7c23 */ /* 0x100fe200080108c5 */
[----:B------:R-:W-:Y:S01]  /*6ef0*/  FFMA.FTZ R202, R161, UR10, -R197 ;  /* 0x0000000aa1ca7c23 */ /* 0x000fe200080108c5 */
[----:B------:R-:W0:Y:S01]  /*6f00*/  MUFU.EX2 R179, R179 ;  /* 0x000000b300b37308 */ /* 0x000e220000000800 */
[----:B------:R-:W-:Y:S01]  /*6f10*/  FADD.FTZ R2, R192, R199 ;  /* 0x000000c7c0027221 */ /* 0x000fe20000010000 */
[--C-:B------:R-:W-:Y:S01]  /*6f20*/  FFMA.FTZ R203, R162, UR10, -R197.reuse ;  /* 0x0000000aa2cb7c23 */ /* 0x100fe200080108c5 */
[--C-:B------:R-:W-:Y:S01]  /*6f30*/  FFMA.FTZ R22, R22, UR10, -R197.reuse ;  /* 0x0000000a16167c23 */ /* 0x100fe200080108c5 */
[----:B--2---:R-:W-:Y:S01]  /*6f40*/  F2FP.F16.F32.PACK_AB R162, R166, R165 ;  /* 0x000000a5a6a2723e */ /* 0x004fe200000000ff */
[----:B------:R-:W-:Y:S01]  /*6f50*/  FADD.FTZ R199, R191, R2 ;  /* 0x00000002bfc77221 */ /* 0x000fe20000010000 */
[--C-:B------:R-:W-:Y:S01]  /*6f60*/  FFMA.FTZ R15, R15, UR10, -R197.reuse ;  /* 0x0000000a0f0f7c23 */ /* 0x100fe200080108c5 */
[----:B------:R-:W-:Y:S01]  /*6f70*/  FFMA.FTZ R20, R20, UR10, -R197 ;  /* 0x0000000a14147c23 */ /* 0x000fe200080108c5 */
[----:B------:R-:W-:Y:S01]  /*6f80*/  MUFU.EX2 R180, R180 ;  /* 0x000000b400b47308 */ /* 0x000fe20000000800 */
[----:B------:R-:W-:Y:S01]  /*6f90*/  FADD.FTZ R2, R194, R199 ;  /* 0x000000c7c2027221 */ /* 0x000fe20000010000 */
[--C-:B------:R-:W-:Y:S01]  /*6fa0*/  FFMA.FTZ R21, R21, UR10, -R197.reuse ;  /* 0x0000000a15157c23 */ /* 0x100fe200080108c5 */
[--C-:B------:R-:W-:Y:S01]  /*6fb0*/  FFMA.FTZ R157, R157, UR10, -R197.reuse ;  /* 0x0000000a9d9d7c23 */ /* 0x100fe200080108c5 */
[--C-:B------:R-:W-:Y:S01]  /*6fc0*/  FFMA.FTZ R159, R159, UR10, -R197.reuse ;  /* 0x0000000a9f9f7c23 */ /* 0x100fe200080108c5 */
[----:B------:R-:W-:Y:S01]  /*6fd0*/  FADD.FTZ R199, R171, R2 ;  /* 0x00000002abc77221 */ /* 0x000fe20000010000 */
[----:B------:R-:W-:Y:S01]  /*6fe0*/  FFMA.FTZ R201, R160, UR10, -R197 ;  /* 0x0000000aa0c97c23 */ /* 0x000fe200080108c5 */
[----:B------:R-:W-:Y:S01]  /*6ff0*/  F2FP.F16.F32.PACK_AB R160, R174, R173 ;  /* 0x000000adaea0723e */ /* 0x000fe200000000ff */
[----:B------:R-:W1:Y:S01]  /*7000*/  MUFU.EX2 R181, R181 ;  /* 0x000000b500b57308 */ /* 0x000e620000000800 */
[----:B------:R-:W-:Y:S01]  /*7010*/  FADD.FTZ R2, R172, R199 ;  /* 0x000000c7ac027221 */ /* 0x000fe20000010000 */
[--C-:B------:R-:W-:Y:S01]  /*7020*/  FFMA.FTZ R169, R169, UR10, -R197.reuse ;  /* 0x0000000aa9a97c23 */ /* 0x100fe200080108c5 */
[--C-:B------:R-:W-:Y:S01]  /*7030*/  FFMA.FTZ R195, R195, UR10, -R197.reuse ;  /* 0x0000000ac3c37c23 */ /* 0x100fe200080108c5 */
[--C-:B------:R-:W-:Y:S01]  /*7040*/  FFMA.FTZ R175, R175, UR10, -R197.reuse ;  /* 0x0000000aafaf7c23 */ /* 0x100fe200080108c5 */
[----:B------:R-:W-:Y:S01]  /*7050*/  FADD.FTZ R199, R173, R2 ;  /* 0x00000002adc77221 */ /* 0x000fe20000010000 */
[----:B------:R-:W-:Y:S01]  /*7060*/  FSEL R2, R176, RZ, P1 ;  /* 0x000000ffb0027208 */ /* 0x000fe20000800000 */
[----:B------:R-:W-:Y:S01]  /*7070*/  FFMA.FTZ R193, R193, UR10, -R197 ;  /* 0x0000000ac1c17c23 */ /* 0x000fe200080108c5 */
[----:B------:R-:W2:Y:S01]  /*7080*/  MUFU.EX2 R182, R182 ;  /* 0x000000b600b67308 */ /* 0x000ea20000000800 */
[----:B------:R-:W-:Y:S01]  /*7090*/  FADD.FTZ R152, R174, R199 ;  /* 0x000000c7ae987221 */ /* 0x000fe20000010000 */
[----:B------:R-:W-:Y:S01]  /*70a0*/  FFMA.FTZ R199, R158, UR10, -R197 ;  /* 0x0000000a9ec77c23 */ /* 0x000fe200080108c5 */
[----:B------:R-:W-:Y:S01]  /*70b0*/  FADD.FTZ R2, -R2, R9 ;  /* 0x0000000902027221 */ /* 0x000fe20000010100 */
[--C-:B------:R-:W-:Y:S01]  /*70c0*/  FFMA.FTZ R9, R154, UR10, -R197.reuse ;  /* 0x0000000a9a097c23 */ /* 0x100fe200080108c5 */
[----:B------:R-:W-:Y:S01]  /*70d0*/  FADD.FTZ R153, R165, R152 ;  /* 0x00000098a5997221 */ /* 0x000fe20000010000 */
[--C-:B------:R-:W-:Y:S01]  /*70e0*/  FFMA.FTZ R152, R155, UR10, -R197.reuse ;  /* 0x0000000a9b987c23 */ /* 0x100fe200080108c5 */
[----:B------:R-:W-:Y:S01]  /*70f0*/  FFMA.FTZ R155, R164, UR10, -R197 ;  /* 0x0000000aa49b7c23 */ /* 0x000fe200080108c5 */
[----:B------:R-:W3:Y:S01]  /*7100*/  MUFU.EX2 R183, R183 ;  /* 0x000000b700b77308 */ /* 0x000ee20000000800 */
[----:B------:R-:W-:Y:S01]  /*7110*/  FADD.FTZ R200, R166, R153 ;  /* 0x00000099a6c87221 */ /* 0x000fe20000010000 */
[----:B0-----:R-:W-:Y:S01]  /*7120*/  F2FP.F16.F32.PACK_AB R166, R179, R178 ;  /* 0x000000b2b3a6723e */ /* 0x001fe200000000ff */
[----:B------:R-:W-:Y:S01]  /*7130*/  FMUL.FTZ R73, R73, R186 ;  /* 0x000000ba49497220 */ /* 0x000fe20000410000 */
[----:B------:R-:W-:Y:S01]  /*7140*/  F2FP.F16.F32.PACK_AB R164, R168, R167 ;  /* 0x000000a7a8a4723e */ /* 0x000fe200000000ff */
[----:B------:R-:W-:Y:S01]  /*7150*/  FADD.FTZ R153, R167, R200 ;  /* 0x000000c8a7997221 */ /* 0x000fe20000010000 */
[----:B------:R-:W-:Y:S01]  /*7160*/  FFMA.FTZ R200, R156, UR10, -R197 ;  /* 0x0000000a9cc87c23 */ /* 0x000fe200080108c5 */
[----:B------:R-:W-:Y:S01]  /*7170*/  F2FP.F16.F32.PACK_AB R158, R172, R171 ;  /* 0x000000abac9e723e */ /* 0x000fe200000000ff */
[----:B------:R-:W0:Y:S01]  /*7180*/  MUFU.EX2 R184, R184 ;  /* 0x000000b800b87308 */ /* 0x000e220000000800 */
[----:B------:R-:W-:Y:S01]  /*7190*/  FADD.FTZ R153, R168, R153 ;  /* 0x00000099a8997221 */ /* 0x000fe20000010000 */
[----:B-1----:R-:W-:Y:S01]  /*71a0*/  F2FP.F16.F32.PACK_AB R168, R181, R180 ;  /* 0x000000b4b5a8723e */ /* 0x002fe200000000ff */
[-C--:B------:R-:W-:Y:S01]  /*71b0*/  FMUL.FTZ R76, R76, R186.reuse ;  /* 0x000000ba4c4c7220 */ /* 0x080fe20000410000 */
[----:B------:R-:W-:Y:S01]  /*71c0*/  PLOP3.LUT P1, PT, PT, PT, UP0, 0x40, 0x0 ;  /* 0x000000000000781c */ /* 0x000fe20003f2e808 */
        /* <DEDUP_REMOVED lines=9> */
[--C-:B------:R-:W-:Y:S01]  /*7260*/  FFMA.FTZ R153, R170, UR10, -R197.reuse ;  /* 0x0000000aaa997c23 */ /* 0x100fe200080108c5 */
[----:B------:R-:W-:Y:S01]  /*7270*/  FFMA.FTZ R197, R198, UR10, -R197 ;  /* 0x0000000ac6c57c23 */ /* 0x000fe200080108c5 */
[----:B------:R-:W-:Y:S01]  /*7280*/  MUFU.EX2 R189, R189 ;  /* 0x000000bd00bd7308 */ /* 0x000fe20000000800 */
[----:B------:R-:W-:Y:S01]  /*7290*/  FADD.FTZ R163, R181, R154 ;  /* 0x0000009ab5a37221 */ /* 0x000fe20000010000 */
[----:B-1----:R-:W-:Y:S01]  /*72a0*/  F2FP.F16.F32.PACK_AB R152, R190, R13 ;  /* 0x0000000dbe98723e */ /* 0x002fe200000000ff */
[-C--:B------:R-:W-:Y:S01]  /*72b0*/  FMUL.FTZ R88, R88, R186.reuse ;  /* 0x000000ba58587220 */ /* 0x080fe20000410000 */
[----:B------:R-:W-:Y:S01]  /*72c0*/  F2FP.F16.F32.PACK_AB R154, R192, R23 ;  /* 0x00000017c09a723e */ /* 0x000fe200000000ff */
[----:B--2---:R-:W-:Y:S01]  /*72d0*/  FADD.FTZ R156, R182, R163 ;  /* 0x000000a3b69c7221 */ /* 0x004fe20000010000 */
[-C--:B------:R-:W-:Y:S01]  /*72e0*/  FMUL.FTZ R89, R89, R186.reuse ;  /* 0x000000ba59597220 */ /* 0x080fe20000410000 */
[-C--:B------:R-:W-:Y:S01]  /*72f0*/  FMUL.FTZ R92, R92, R186.reuse ;  /* 0x000000ba5c5c7220 */ /* 0x080fe20000410000 */
[----:B------:R-:W-:Y:S01]  /*7300*/  MUFU.EX2 R22, R22 ;  /* 0x0000001600167308 */ /* 0x000fe20000000800 */
[----:B---3--:R-:W-:Y:S01]  /*7310*/  FADD.FTZ R13, R183, R156 ;  /* 0x0000009cb70d7221 */ /* 0x008fe20000010000 */
[----:B------:R-:W-:Y:S01]  /*7320*/  F2FP.F16.F32.PACK_AB R156, R194, R191 ;  /* 0x000000bfc29c723e */ /* 0x000fe200000000ff */
[-C--:B------:R-:W-:Y:S01]  /*7330*/  FMUL.FTZ R93, R93, R186.reuse ;  /* 0x000000ba5d5d7220 */ /* 0x080fe20000410000 */
[-C--:B------:R-:W-:Y:S01]  /*7340*/  FMUL.FTZ R96, R96, R186.reuse ;  /* 0x000000ba60607220 */ /* 0x080fe20000410000 */
[----:B0-----:R-:W-:Y:S01]  /*7350*/  FADD.FTZ R170, R184, R13 ;  /* 0x0000000db8aa7221 */ /* 0x001fe20000010000 */
[----:B------:R-:W-:Y:S01]  /*7360*/  FMUL.FTZ R13, R2, UR10 ;  /* 0x0000000a020d7c20 */ /* 0x000fe20008410000 */
        /* <DEDUP_REMOVED lines=24> */
[----:B------:R-:W-:Y:S01]  /*74f0*/  FMUL.FTZ R140, R140, R186 ;  /* 0x000000ba8c8c7220 */ /* 0x000fe20000410000 */
[----:B------:R-:W2:Y:S01]  /*7500*/  MUFU.EX2 R21, R21 ;  /* 0x0000001500157308 */ /* 0x000ea20000000800 */
[----:B0-----:R-:W-:Y:S01]  /*7510*/  FFMA.FTZ R13, R178, R0, R189 ;  /* 0x00000000b20d7223 */ /* 0x001fe200000100bd */
[-C--:B------:R-:W-:Y:S01]  /*7520*/  FMUL.FTZ R141, R141, R186.reuse ;  /* 0x000000ba8d8d7220 */ /* 0x080fe20000410000 */
[-C--:B------:R-:W-:Y:S01]  /*7530*/  FMUL.FTZ R144, R144, R186.reuse ;  /* 0x000000ba90907220 */ /* 0x080fe20000410000 */
[-C--:B------:R-:W-:Y:S01]  /*7540*/  FMUL.FTZ R145, R145, R186.reuse ;  /* 0x000000ba91917220 */ /* 0x080fe20000410000 */
[----:B------:R-:W-:Y:S01]  /*7550*/  FADD.FTZ R0, R22, R13 ;  /* 0x0000000d16007221 */ /* 0x000fe20000010000 */
[-C--:B------:R-:W-:Y:S01]  /*7560*/  FMUL.FTZ R148, R148, R186.reuse ;  /* 0x000000ba94947220 */ /* 0x080fe20000410000 */
[----:B------:R-:W-:Y:S01]  /*7570*/  FMUL.FTZ R149, R149, R186 ;  /* 0x000000ba95957220 */ /* 0x000fe20000410000 */
[----:B------:R-:W0:Y:S01]  /*7580*/  MUFU.EX2 R188, R188 ;  /* 0x000000bc00bc7308 */ /* 0x000e220000000800 */
[----:B------:R-:W-:Y:S01]  /*7590*/  FADD.FTZ R13, R15, R0 ;  /* 0x000000000f0d7221 */ /* 0x000fe20000010000 */
[-C--:B------:R-:W-:Y:S01]  /*75a0*/  FMUL.FTZ R26, R26, R178.reuse ;  /* 0x000000b21a1a7220 */ /* 0x080fe20000410000 */
[-C--:B------:R-:W-:Y:S01]  /*75b0*/  FMUL.FTZ R27, R27, R178.reuse ;  /* 0x000000b21b1b7220 */ /* 0x080fe20000410000 */
[-C--:B------:R-:W-:Y:S01]  /*75c0*/  FMUL.FTZ R30, R30, R178.reuse ;  /* 0x000000b21e1e7220 */ /* 0x080fe20000410000 */
[----:B-1----:R-:W-:Y:S01]  /*75d0*/  FADD.FTZ R180, R20, R13 ;  /* 0x0000000d14b47221 */ /* 0x002fe20000010000 */
[-C--:B------:R-:W-:Y:S01]  /*75e0*/  FMUL.FTZ R31, R31, R178.reuse ;  /* 0x000000b21f1f7220 */ /* 0x080fe20000410000 */
[-C--:B------:R-:W-:Y:S01]  /*75f0*/  FMUL.FTZ R34, R34, R178.reuse ;  /* 0x000000b222227220 */ /* 0x080fe20000410000 */
[----:B------:R-:W1:Y:S01]  /*7600*/  MUFU.EX2 R196, R196 ;  /* 0x000000c400c47308 */ /* 0x000e620000000800 */
        /* <DEDUP_REMOVED lines=20> */
[-C--:B------:R-:W-:Y:S01]  /*7750*/  FMUL.FTZ R66, R66, R178.reuse ;  /* 0x000000b242427220 */ /* 0x080fe20000410000 */
[-C--:B------:R-:W-:Y:S01]  /*7760*/  FMUL.FTZ R67, R67, R178.reuse ;  /* 0x000000b243437220 */ /* 0x080fe20000410000 */
[----:B------:R-:W-:Y:S01]  /*7770*/  FMUL.FTZ R70, R70, R178 ;  /* 0x000000b246467220 */ /* 0x000fe20000410000 */
[----:B------:R-:W1:Y:S01]  /*7780*/  MUFU.EX2 R187, R187 ;  /* 0x000000bb00bb7308 */ /* 0x000e620000000800 */
[----:B--2---:R-:W-:Y:S01]  /*7790*/  FADD.FTZ R23, R185, R170 ;  /* 0x000000aab9177221 */ /* 0x004fe20000010000 */
[----:B------:R-:W-:Y:S01]  /*77a0*/  F2FP.F16.F32.PACK_AB R170, R183, R182 ;  /* 0x000000b6b7aa723e */ /* 0x000fe200000000ff */
[----:B------:R-:W-:Y:S01]  /*77b0*/  FMUL.FTZ R71, R71, R178 ;  /* 0x000000b247477220 */ /* 0x000fe20000410000 */
[----:B------:R-:W-:Y:S01]  /*77c0*/  F2FP.F16.F32.PACK_AB R172, R185, R184 ;  /* 0x000000b8b9ac723e */ /* 0x000fe200000000ff */
[----:B------:R-:W-:Y:S01]  /*77d0*/  FADD.FTZ R2, R10, R23 ;  /* 0x000000170a027221 */ /* 0x000fe20000010000 */
[-C--:B------:R-:W-:Y:S01]  /*77e0*/  FMUL.FTZ R74, R74, R178.reuse ;  /* 0x000000b24a4a7220 */ /* 0x080fe20000410000 */
[-C--:B------:R-:W-:Y:S01]  /*77f0*/  FMUL.FTZ R75, R75, R178.reuse ;  /* 0x000000b24b4b7220 */ /* 0x080fe20000410000 */
[----:B------:R-:W2:Y:S01]  /*7800*/  MUFU.EX2 R200, R200 ;  /* 0x000000c800c87308 */ /* 0x000ea20000000800 */
[----:B0-----:R-:W-:Y:S01]  /*7810*/  FADD.FTZ R180, R9, R180 ;  /* 0x000000b409b47221 */ /* 0x001fe20000010000 */
[-C--:B------:R-:W-:Y:S01]  /*7820*/  FMUL.FTZ R78, R78, R178.reuse ;  /* 0x000000b24e4e7220 */ /* 0x080fe20000410000 */
[-C--:B------:R-:W-:Y:S01]  /*7830*/  FMUL.FTZ R79, R79, R178.reuse ;  /* 0x000000b24f4f7220 */ /* 0x080fe20000410000 */
[-C--:B------:R-:W-:Y:S01]  /*7840*/  FMUL.FTZ R82, R82, R178.reuse ;  /* 0x000000b252527220 */ /* 0x080fe20000410000 */
[----:B------:R-:W-:Y:S01]  /*7850*/  FADD.FTZ R23, R161, R180 ;  /* 0x000000b4a1177221 */ /* 0x000fe20000010000 */
[-C--:B------:R-:W-:Y:S01]  /*7860*/  FMUL.FTZ R83, R83, R178.reuse ;  /* 0x000000b253537220 */ /* 0x080fe20000410000 */
[----:B------:R-:W-:Y:S01]  /*7870*/  FMUL.FTZ R86, R86, R178 ;  /* 0x000000b256567220 */ /* 0x000fe20000410000 */
[----:B------:R0:W3:Y:S01]  /*7880*/  MUFU.EX2 R163, R157 ;  /* 0x0000009d00a37308 */ /* 0x0000e20000000800 */
[C---:B-1----:R-:W-:Y:S01]  /*7890*/  F2FP.F16.F32.PACK_AB R174, R187.reuse, R10 ;  /* 0x0000000abbae723e */ /* 0x042fe200000000ff */
[----:B------:R-:W-:Y:S01]  /*78a0*/  FADD.FTZ R2, R187, R2 ;  /* 0x00000002bb027221 */ /* 0x000fe20000010000 */
[-C--:B------:R-:W-:Y:S01]  /*78b0*/  FMUL.FTZ R87, R87, R178.reuse ;  /* 0x000000b257577220 */ /* 0x080fe20000410000 */
[-C--:B------:R-:W-:Y:S01]  /*78c0*/  FMUL.FTZ R90, R90, R178.reuse ;  /* 0x000000b25a5a7220 */ /* 0x080fe20000410000 */
[-C--:B------:R-:W-:Y:S01]  /*78d0*/  FMUL.FTZ R91, R91, R178.reuse ;  /* 0x000000b25b5b7220 */ /* 0x080fe20000410000 */
[-C--:B------:R-:W-:Y:S01]  /*78e0*/  FMUL.FTZ R94, R94, R178.reuse ;  /* 0x000000b25e5e7220 */ /* 0x080fe20000410000 */
[-C--:B------:R-:W-:Y:S01]  /*78f0*/  FMUL.FTZ R95, R95, R178.reuse ;  /* 0x000000b25f5f7220 */ /* 0x080fe20000410000 */
[----:B------:R-:W1:Y:S01]  /*7900*/  MUFU.EX2 R190, R199 ;  /* 0x000000c700be7308 */ /* 0x000e620000000800 */
[----:B--2---:R-:W-:Y:S01]  /*7910*/  FADD.FTZ R180, R200, R23 ;  /* 0x00000017c8b47221 */ /* 0x004fe20000010000 */
[----:B0-----:R-:W-:Y:S01]  /*7920*/  F2FP.F16.F32.PACK_AB R157, R188, R21 ;  /* 0x00000015bc9d723e */ /* 0x001fe200000000ff */
[-C--:B------:R-:W-:Y:S01]  /*7930*/  FMUL.FTZ R98, R98, R178.reuse ;  /* 0x000000b262627220 */ /* 0x080fe20000410000 */
[----:B------:R-:W-:Y:S01]  /*7940*/  F2FP.F16.F32.PACK_AB R161, R200, R161 ;  /* 0x000000a1c8a1723e */ /* 0x000fe200000000ff */
[-C--:B------:R-:W-:Y:S01]  /*7950*/  FMUL.FTZ R99, R99, R178.reuse ;  /* 0x000000b263637220 */ /* 0x080fe20000410000 */
[-C--:B------:R-:W-:Y:S01]  /*7960*/  FMUL.FTZ R102, R102, R178.reuse ;  /* 0x000000b266667220 */ /* 0x080fe20000410000 */
[-C--:B------:R-:W-:Y:S01]  /*7970*/  FMUL.FTZ R103, R103, R178.reuse ;  /* 0x000000b267677220 */ /* 0x080fe20000410000 */
[----:B------:R0:W2:Y:S01]  /*7980*/  MUFU.EX2 R165, R159 ;  /* 0x0000009f00a57308 */ /* 0x0000a20000000800 */
[----:B---3--:R-:W-:Y:S01]  /*7990*/  FADD.FTZ R23, R163, R180 ;  /* 0x000000b4a3177221 */ /* 0x008fe20000010000 */
[-C--:B------:R-:W-:Y:S01]  /*79a0*/  FMUL.FTZ R106, R106, R178.reuse ;  /* 0x000000b26a6a7220 */ /* 0x080fe20000410000 */
[-C--:B------:R-:W-:Y:S01]  /*79b0*/  FMUL.FTZ R107, R107, R178.reuse ;  /* 0x000000b26b6b7220 */ /* 0x080fe20000410000 */
[-C--:B------:R-:W-:Y:S01]  /*79c0*/  FMUL.FTZ R110, R110, R178.reuse ;  /* 0x000000b26e6e7220 */ /* 0x080fe20000410000 */
[-C--:B------:R-:W-:Y:S01]  /*79d0*/  FMUL.FTZ R111, R111, R178.reuse ;  /* 0x000000b26f6f7220 */ /* 0x080fe20000410000 */
[-C--:B------:R-:W-:Y:S01]  /*79e0*/  FMUL.FTZ R114, R114, R178.reuse ;  /* 0x000000b272727220 */ /* 0x080fe20000410000 */
[----:B------:R-:W-:Y:S01]  /*79f0*/  FMUL.FTZ R115, R115, R178 ;  /* 0x000000b273737220 */ /* 0x000fe20000410000 */
[----:B------:R-:W3:Y:S01]  /*7a00*/  MUFU.EX2 R10, R201 ;  /* 0x000000c9000a7308 */ /* 0x000ee20000000800 */
[----:B-1----:R-:W-:Y:S01]  /*7a10*/  FADD.FTZ R182, R190, R23 ;  /* 0x00000017beb67221 */ /* 0x002fe20000010000 */
[----:B0-----:R-:W-:Y:S01]  /*7a20*/  F2FP.F16.F32.PACK_AB R159, R9, R196 ;  /* 0x000000c4099f723e */ /* 0x001fe200000000ff */
[-C--:B------:R-:W-:Y:S01]  /*7a30*/  FMUL.FTZ R118, R118, R178.reuse ;  /* 0x000000b276767220 */ /* 0x080fe20000410000 */
[----:B------:R-:W-:Y:S01]  /*7a40*/  F2FP.F16.F32.PACK_AB R163, R190, R163 ;  /* 0x000000a3bea3723e */ /* 0x000fe200000000ff */
        /* <DEDUP_REMOVED lines=11> */
[----:B------:R-:W1:Y:S01]  /*7b00*/  MUFU.EX2 R0, R203 ;  /* 0x000000cb00007308 */ /* 0x000e620000000800 */
[C---:B---3--:R-:W-:Y:S01]  /*7b10*/  FADD.FTZ R182, R10.reuse, R23 ;  /* 0x000000170ab67221 */ /* 0x048fe20000010000 */
[----:B------:R-:W-:Y:S01]  /*7b20*/  F2FP.F16.F32.PACK_AB R165, R10, R165 ;  /* 0x000000a50aa5723e */ /* 0x000fe200000000ff */
        /* <DEDUP_REMOVED lines=9> */
[----:B------:R-:W-:-:S04]  /*7bc0*/  FMUL.FTZ R151, R151, R178 ;  /* 0x000000b297977220 */ /* 0x000fc80000410000 */
[----:B------:R0:W3:Y:S01]  /*7bd0*/  MUFU.EX2 R13, R155 ;  /* 0x0000009b000d7308 */ /* 0x0000e20000000800 */
[C---:B-1----:R-:W-:Y:S01]  /*7be0*/  FADD.FTZ R23, R0.reuse, R23 ;  /* 0x0000001700177221 */ /* 0x042fe20000010000 */
[----:B------:R-:W-:-:S06]  /*7bf0*/  F2FP.F16.F32.PACK_AB R167, R0, R167 ;  /* 0x000000a700a7723e */ /* 0x000fcc00000000ff */
[----:B------:R1:W4:Y:S01]  /*7c00*/  MUFU.EX2 R171, R169 ;  /* 0x000000a900ab7308 */ /* 0x0003220000000800 */
[----:B--2---:R-:W-:Y:S01]  /*7c10*/  FADD.FTZ R184, R204, R23 ;  /* 0x00000017ccb87221 */ /* 0x004fe20000010000 */
[----:B0-----:R-:W-:-:S06]  /*7c20*/  F2FP.F16.F32.PACK_AB R155, R20, R15 ;  /* 0x0000000f149b723e */ /* 0x001fcc00000000ff */
[----:B------:R0:W2:Y:S01]  /*7c30*/  MUFU.EX2 R180, R153 ;  /* 0x0000009900b47308 */ /* 0x0000a20000000800 */
[C---:B---3--:R-:W-:Y:S01]  /*7c40*/  FADD.FTZ R184, R13.reuse, R184 ;  /* 0x000000b80db87221 */ /* 0x048fe20000010000 */
[----:B-1----:R-:W-:-:S06]  /*7c50*/  F2FP.F16.F32.PACK_AB R169, R13, R204 ;  /* 0x000000cc0da9723e */ /* 0x002fcc00000000ff */
[----:B------:R-:W1:Y:S01]  /*7c60*/  MUFU.EX2 R173, R195 ;  /* 0x000000c300ad7308 */ /* 0x000e620000000800 */
[----:B----4-:R-:W-:Y:S01]  /*7c70*/  FADD.FTZ R23, R171, R184 ;  /* 0x000000b8ab177221 */ /* 0x010fe20000010000 */
[----:B0-----:R-:W-:-:S06]  /*7c80*/  F2FP.F16.F32.PACK_AB R153, R22, R189 ;  /* 0x000000bd1699723e */ /* 0x001fcc00000000ff */
[----:B------:R-:W0:Y:S01]  /*7c90*/  MUFU.EX2 R182, R175 ;  /* 0x000000af00b67308 */ /* 0x000e220000000800 */
[C---:B--2---:R-:W-:Y:S01]  /*7ca0*/  FADD.FTZ R192, R180.reuse, R23 ;  /* 0x00000017b4c07221 */ /* 0x044fe20000010000 */
[----:B------:R-:W-:-:S06]  /*7cb0*/  F2FP.F16.F32.PACK_AB R171, R180, R171 ;  /* 0x000000abb4ab723e */ /* 0x000fcc00000000ff */
[----:B------:R-:W2:Y:S01]  /*7cc0*/  MUFU.EX2 R193, R193 ;  /* 0x000000c100c17308 */ /* 0x000ea20000000800 */
[----:B-1----:R-:W-:-:S07]  /*7cd0*/  FADD.FTZ R15, R173, R192 ;  /* 0x000000c0ad0f7221 */ /* 0x002fce0000010000 */
[----:B------:R-:W1:Y:S01]  /*7ce0*/  MUFU.EX2 R184, R197 ;  /* 0x000000c500b87308 */ /* 0x000e620000000800 */
[C---:B0-----:R-:W-:Y:S01]  /*7cf0*/  FADD.FTZ R20, R182.reuse, R15 ;  /* 0x0000000fb6147221 */ /* 0x041fe20000010000 */
[----:B------:R-:W-:-:S03]  /*7d00*/  F2FP.F16.F32.PACK_AB R173, R182, R173 ;  /* 0x000000adb6ad723e */ /* 0x000fc600000000ff */
[----:B--2---:R-:W-:-:S04]  /*7d10*/  FADD.FTZ R9, R193, R20 ;  /* 0x00000014c1097221 */ /* 0x004fc80000010000 */
[C---:B-1----:R-:W-:Y:S01]  /*7d20*/  FADD.FTZ R0, R184.reuse, R9 ;  /* 0x00000009b8007221 */ /* 0x042fe20000010000 */
[----:B------:R-:W-:Y:S01]  /*7d30*/  F2FP.F16.F32.PACK_AB R175, R184, R193 ;  /* 0x000000c1b8af723e */ /* 0x000fe200000000ff */
[----:B------:R-:W-:Y:S06]  /*7d40*/  @P1 BRA `(.L_x_1857) ;  /* 0x0000000000041947 */ /* 0x000fec0003800000 */
[----:B------:R-:W-:Y:S01]  /*7d50*/  BPT.TRAP 0x1 ;  /* 0x000000040000795c */ /* 0x000fe20000300000 */
.L_x_1857:
[----:B------:R-:W-:Y:S01]  /*7d60*/  PLOP3.LUT P2, PT, PT, PT, UP0, 0x40, 0x0 ;  /* 0x000000000000781c */ /* 0x000fe20003f4e808 */
[----:B------:R0:W1:-:S12]  /*7d70*/  SYNCS.PHASECHK.TRANS64.TRYWAIT P1, [UR32+0x22850], R12 ;  /* 0x0228500cff0075a7 */ /* 0x0000580008020160 */
[----:B0-----:R-:W-:Y:S05]  /*7d80*/  @P2 BRA `(.L_x_1858) ;  /* 0x0000000000042947 */ /* 0x001fea0003800000 */
[----:B------:R-:W-:Y:S01]  /*7d90*/  BPT.TRAP 0x1 ;  /* 0x000000040000795c */ /* 0x000fe20000300000 */
.L_x_1858:
[----:B-1----:R-:W-:Y:S05]  /*7da0*/  @P1 BRA `(.L_x_1859) ;  /* 0x0000000000081947 */ /* 0x002fea0003800000 */
[----:B------:R-:W0:Y:S02]  /*7db0*/  SYNCS.PHASECHK.TRANS64.TRYWAIT P1, [UR32+0x22850], R12 ;  /* 0x0228500cff0075a7 */ /* 0x000e240008020160 */
[----:B0-----:R-:W-:Y:S05]  /*7dc0*/  @!P1 BRA `(.L_x_1860) ;  /* 0x000000cc00b89947 */ /* 0x001fea0003800000 */
.L_x_1859:
[----:B------:R1:W-:Y:S01]  /*7dd0*/  BAR.SYNC.DEFER_BLOCKING R5, 0x100 ;  /* 0x000400050000751d */ /* 0x0003e20000010000 */
[----:B------:R-:W-:Y:S01]  /*7de0*/  UIMAD UR18, UR4, 0xc00, UR24 ;  /* 0x00000c00041278a4 */ /* 0x000fe2000f8e0218 */
[C---:B------:R-:W-:Y:S01]  /*7df0*/  ISETP.GT.AND P1, PT, R6.reuse, UR25, PT ;  /* 0x0000001906007c0c */ /* 0x040fe2000bf24270 */
[----:B0-----:R-:W-:Y:S02]  /*7e00*/  @!P0 VIADD R177, R177, 0x22860 ;  /* 0x00022860b1b18836 */ /* 0x001fe40000000000 */
[----:B------:R-:W-:Y:S01]  /*7e10*/  VIADD R6, R6, 0xffffffff ;  /* 0xffffffff06067836 */ /* 0x000fe20000000000 */
[----:B------:R-:W-:Y:S01]  /*7e20*/  UMOV UR15, 0x40000040 ;  /* 0x40000040000f7882 */ /* 0x000fe20000000000 */
[----:B------:R-:W-:Y:S01]  /*7e30*/  IMAD.MOV.U32 R9, RZ, RZ, R176 ;  /* 0x000000ffff097224 */ /* 0x000fe200078e00b0 */
[----:B------:R-:W-:Y:S01]  /*7e40*/  UMOV UR14, UR18 ;  /* 0x00000012000e7c82 */ /* 0x000fe20008000000 */
[----:B------:R-:W-:Y:S01]  /*7e50*/  @!P0 PRMT R177, RZ, 0x654, R177 ;  /* 0x00000654ffb18816 */ /* 0x000fe200000000b1 */
[----:B------:R-:W-:Y:S01]  /*7e60*/  IMAD.MOV.U32 R10, RZ, RZ, R14 ;  /* 0x000000ffff0a7224 */ /* 0x000fe200078e000e */
        /* <DEDUP_REMOVED lines=35> */
[----:B------:R-:W-:Y:S02]  /*80a0*/  IMAD.MOV.U32 R9, RZ, RZ, R176 ;  /* 0x000000ffff097224 */ /* 0x000fe400078e00b0 */
[----:B------:R-:W-:-:S07]  /*80b0*/  IMAD.MOV.U32 R10, RZ, RZ, R14 ;  /* 0x000000ffff0a7224 */ /* 0x000fce00078e000e */
.L_x_1844:
[----:B------:R-:W0:Y:S01]  /*80c0*/  LDC R7, c[0x0][0x2f0] ;  /* 0x0000bc00ff077b82 */ /* 0x000e220000000800 */
[----:B------:R-:W-:Y:S01]  /*80d0*/  VIADD R11, R11, 0x7f ;  /* 0x0000007f0b0b7836 */ /* 0x000fe20000000000 */
[----:B------:R-:W-:Y:S01]  /*80e0*/  UIADD3 UR11, -UR11, 0x1, URZ ;  /* 0x000000010b0b7890 */ /* 0x000fe2000fffe13f */
[----:B------:R-:W-:Y:S01]  /*80f0*/  ULDC UR14, c[0x0][0x448] ;  /* 0x00011200000e7ab9 */ /* 0x000fe20000000800 */
[----:B------:R-:W-:Y:S02]  /*8100*/  ULDC UR19, c[0x0][0x9e4] ;  /* 0x0002790000137ab9 */ /* 0x000fe40000000800 */
[----:B------:R-:W-:Y:S01]  /*8110*/  R2UR UR18, R11 ;  /* 0x000000000b1272ca */ /* 0x000fe200000e0000 */
[----:B------:R-:W-:Y:S02]  /*8120*/  UISETP.NE.AND UP1, UPT, UR14, 0x1, UPT ;  /* 0x000000010e00788c */ /* 0x000fe4000bf25270 */
[----:B------:R-:W-:-:S06]  /*8130*/  UISETP.GE.AND UP2, UPT, UR19, 0x1, UPT ;  /* 0x000000011300788c */ /* 0x000fcc000bf46270 */
[----:B------:R-:W-:-:S03]  /*8140*/  PLOP3.LUT P1, PT, PT, PT, UP2, 0x40, 0x0 ;  /* 0x000000000000781c */ /* 0x000fc60003f2e828 */
[----:B------:R-:W-:Y:S02]  /*8150*/  @UP1 ULDC UR14, c[0x0][0x44c] ;  /* 0x00011300000e1ab9 */ /* 0x000fe40000000800 */
[----:B------:R-:W-:Y:S01]  /*8160*/  UIMAD.WIDE.U32 UR14, UR18, UR14, URZ ;  /* 0x0000000e120e72a5 */ /* 0x000fe2000f8e003f */
[----:B0-----:R-:W-:Y:S01]  /*8170*/  IMAD R7, R16, R7, UR11 ;  /* 0x0000000b10077e24 */ /* 0x001fe2000f8e0207 */
[----:B------:R-:W-:Y:S01]  /*8180*/  UMOV UR11, UR18 ;  /* 0x00000012000b7c82 */ /* 0x000fe20008000000 */
[----:B------:R-:W-:Y:S02]  /*8190*/  @UP1 ULDC UR18, c[0x0][0x450] ;  /* 0x0001140000121ab9 */ /* 0x000fe40000000800 */
[----:B------:R-:W-:Y:S01]  /*81a0*/  @UP1 USHF.R.U32.HI UR11, URZ, UR18, UR15 ;  /* 0x000000123f0b1299 */ /* 0x000fe2000801160f */
[----:B------:R-:W-:Y:S02]  /*81b0*/  R2UR UR22, R7 ;  /* 0x00000000071672ca */ /* 0x000fe400000e0000 */
[----:B------:R-:W-:-:S11]  /*81c0*/  ULDC UR18, c[0x0][0x9dc] ;  /* 0x0002770000127ab9 */ /* 0x000fd60000000800 */
[----:B------:R-:W-:-:S04]  /*81d0*/  UIADD3 UR11, UR22, UR11, URZ ;  /* 0x0000000b160b7290 */ /* 0x000fc8000fffe03f */
[----:B------:R-:W-:Y:S01]  /*81e0*/  UIADD3 UR18, UR11, -UR18, URZ ;  /* 0x800000120b127290 */ /* 0x000fe2000fffe03f */
[----:B------:R-:W-:Y:S11]  /*81f0*/  @P1 BRA `(.L_x_1862) ;  /* 0x0000000000441947 */ /* 0x000ff60003800000 */
        /* <DEDUP_REMOVED lines=10> */
.L_x_1863:
[----:B------:R-:W-:-:S11]  /*82a0*/  UISETP.NE.AND UP3, UPT, UR19, 0x1, UPT ;  /* 0x000000011300788c */ /* 0x000fd6000bf65270 */
[----:B------:R-:W-:Y:S02]  /*82b0*/  @UP3 ULDC.64 UR22, c[0x0][0x9e8] ;  /* 0x00027a0000163ab9 */ /* 0x000fe40000000a00 */
[----:B------:R-:W-:-:S04]  /*82c0*/  UIMAD.WIDE.U32 UR14, UR11, UR22, URZ ;  /* 0x000000160b0e72a5 */ /* 0x000fc8000f8e003f */
[----:B------:R-:W-:-:S12]  /*82d0*/  @UP3 USHF.R.U32.HI UR11, URZ, UR23, UR15 ;  /* 0x000000173f0b3299 */ /* 0x000fd8000801160f */
.L_x_1864:
[----:B------:R-:W-:-:S04]  /*82e0*/  UIMAD UR11, UR11, UR19, URZ ;  /* 0x000000130b0b72a4 */ /* 0x000fc8000f8e023f */
[----:B------:R-:W-:-:S04]  /*82f0*/  UISETP.LT.AND UP3, UPT, UR18, UR11, UPT ;  /* 0x0000000b1200728c */ /* 0x000fc8000bf61270 */
[----:B------:R-:W-:-:S12]  /*8300*/  USEL UR18, UR18, UR11, !UP3 ;  /* 0x0000000b12127287 */ /* 0x000fd8000d800000 */
.L_x_1862:
[----:B------:R-:W-:-:S04]  /*8310*/  UIADD3 UR14, UR18, 0x5f, URZ ;  /* 0x0000005f120e7890 */ /* 0x000fc8000fffe03f */
[----:B------:R-:W-:-:S04]  /*8320*/  UIMAD.WIDE UR14, UR14, 0x2aaaaaab, URZ ;  /* 0x2aaaaaab0e0e78a5 */ /* 0x000fc8000f8e023f */
[----:B------:R-:W-:-:S04]  /*8330*/  USHF.R.U32.HI UR11, URZ, 0x1f, UR15 ;  /* 0x0000001f3f0b7899 */ /* 0x000fc8000801160f */
[----:B------:R-:W-:-:S04]  /*8340*/  ULEA.HI.SX32 UR11, UR15, UR11, 0x1c ;  /* 0x0000000b0f0b7291 */ /* 0x000fc8000f8fe23f */
[----:B------:R-:W-:-:S04]  /*8350*/  UISETP.LT.AND UP3, UPT, UR37, UR11, UPT ;  /* 0x0000000b2500728c */ /* 0x000fc8000bf61270 */
[----:B------:R-:W-:-:S06]  /*8360*/  USEL UR25, UR37, UR11, !UP3 ;  /* 0x0000000b25197287 */ /* 0x000fcc000d800000 */
[----:B------:R-:W-:-:S13]  /*8370*/  ISETP.GE.AND P1, PT, R6, UR25, PT ;  /* 0x0000001906007c0c */ /* 0x000fda000bf26270 */
[----:B------:R-:W-:Y:S05]  /*8380*/  @!P1 BRA `(.L_x_1865) ;  /* 0x0000002000c89947 */ /* 0x000fea0003800000 */
[----:B------:R-:W-:Y:S01]  /*8390*/  IMAD.MOV.U32 R12, RZ, RZ, R9 ;  /* 0x000000ffff0c7224 */ /* 0x000fe200078e0009 */
[----:B------:R-:W-:Y:S01]  /*83a0*/  ULDC UR27, c[0x0][0x9d8] ;  /* 0x00027600001b7ab9 */ /* 0x000fe20000000800 */
[----:B------:R-:W-:Y:S01]  /*83b0*/  IMAD.MOV.U32 R21, RZ, RZ, R10 ;  /* 0x000000ffff157224 */ /* 0x000fe200078e000a */
[----:B------:R-:W-:Y:S01]  /*83c0*/  ULDC UR26, c[0x0][0x988] ;  /* 0x00026200001a7ab9 */ /* 0x000fe20000000800 */
[----:B------:R-:W-:-:S07]  /*83d0*/  IMAD.MOV.U32 R7, RZ, RZ, R6 ;  /* 0x000000ffff077224 */ /* 0x000fce00078e0006 */
.L_x_1874:
[----:B------:R-:W-:Y:S01]  /*83e0*/  UIADD3 UR4, UR4, 0x1, URZ ;  /* 0x0000000104047890 */ /* 0x000fe2000fffe03f */
[----:B------:R-:W-:Y:S02]  /*83f0*/  PLOP3.LUT P2, PT, PT, PT, UP0, 0x40, 0x0 ;  /* 0x000000000000781c */ /* 0x000fe40003f4e808 */
[C---:B------:R-:W-:Y:S01]  /*8400*/  ISETP.GT.AND P1, PT, R7.reuse, UR25, PT ;  /* 0x0000001907007c0c */ /* 0x040fe2000bf24270 */
[----:B------:R-:W-:Y:S01]  /*8410*/  UISETP.NE.AND UP3, UPT, UR4, 0x2, UPT ;  /* 0x000000020400788c */ /* 0x000fe2000bf65270 */
[----:B------:R-:W-:-:S03]  /*8420*/  VIADD R7, R7, 0xffffffff ;  /* 0xffffffff07077836 */ /* 0x000fc60000000000 */
[----:B------:R-:W-:Y:S02]  /*8430*/  USEL UR10, URZ, 0x1, UP3 ;  /* 0x000000013f0a7887 */ /* 0x000fe40009800000 */
[----:B------:R-:W-:Y:S02]  /*8440*/  USEL UR4, UR4, URZ, UP3 ;  /* 0x0000003f04047287 */ /* 0x000fe40009800000 */
[----:B------:R-:W-:Y:S02]  /*8450*/  ULOP3.LUT UR5, UR5, UR10, URZ, 0x3c, !UPT ;  /* 0x0000000a05057292 */ /* 0x000fe4000f8e3c3f */
[----:B--2---:R-:W-:Y:S10]  /*8460*/  @P2 BRA `(.L_x_1866) ;  /* 0x0000000000042947 */ /* 0x004ff40003800000 */
[----:B------:R-:W-:Y:S01]  /*8470*/  BPT.TRAP 0x1 ;  /* 0x000000040000795c */ /* 0x000fe20000300000 */
.L_x_1866:
[----:B------:R-:W-:Y:S01]  /*8480*/  PLOP3.LUT P3, PT, PT, PT, UP0, 0x40, 0x0 ;  /* 0x000000000000781c */ /* 0x000fe20003f6e808 */
[----:B------:R-:W-:Y:S01]  /*8490*/  ULEA UR28, UR4, UR38, 0x3 ;  /* 0x00000026041c7291 */ /* 0x000fe2000f8e183f */
[----:B------:R-:W-:-:S05]  /*84a0*/  IMAD.U32 R6, RZ, RZ, UR5 ;  /* 0x00000005ff067e24 */ /* 0x000fca000f8e00ff */
[----:B------:R-:W-:-:S04]  /*84b0*/  SHF.L.U32 R6, R6, 0x1f, RZ ;  /* 0x0000001f06067819 */ /* 0x000fc800000006ff */
[----:B------:R0:W2:Y:S02]  /*84c0*/  SYNCS.PHASECHK.TRANS64.TRYWAIT P2, [UR28+0x22830], R6 ;  /* 0x02283006ff0075a7 */ /* 0x0000a4000804015c */
[----:B------:R-:W-:Y:S05]  /*84d0*/  @P3 BRA `(.L_x_1867) ;  /* 0x0000000000043947 */ /* 0x000fea0003800000 */
[----:B------:R-:W-:Y:S01]  /*84e0*/  BPT.TRAP 0x1 ;  /* 0x000000040000795c */ /* 0x000fe20000300000 */
.L_x_1867:
[----:B--2---:R-:W-:Y:S05]  /*84f0*/  @P2 BRA `(.L_x_1868) ;  /* 0x0000000000082947 */ /* 0x004fea0003800000 */
[----:B------:R-:W2:Y:S02]  /*8500*/  SYNCS.PHASECHK.TRANS64.TRYWAIT P2, [UR28+0x22830], R6 ;  /* 0x02283006ff0075a7 */ /* 0x000ea4000804015c */
[----:B--2---:R-:W-:Y:S05]  /*8510*/  @!P2 BRA `(.L_x_1869) ;  /* 0x000000c400f8a947 */ /* 0x004fea0003800000 */
.L_x_1868:
[----:B------:R-:W-:Y:S01]  /*8520*/  UIMAD UR22, UR4, 0x300, UR6 ;  /* 0x00000300041678a4 */ /* 0x000fe2000f8e0206 */
[----:B-1----:R-:W-:Y:S01]  /*8530*/  WARPGROUP.ARRIVE ;  /* 0x00000000000079c5 */ /* 0x002fe20000000000 */
[----:B------:R-:W-:Y:S01]  /*8540*/  UMOV UR23, 0x40000040 ;  /* 0x4000004000177882 */ /* 0x000fe20000000000 */
[----:B------:R-:W-:Y:S01]  /*8550*/  UMOV UR11, 0x40000040 ;  /* 0x40000040000b7882 */ /* 0x000fe20000000000 */
[----:B------:R-:W-:Y:S01]  /*8560*/  UIADD3 UR10, UR22, 0x2, URZ ;  /* 0x00000002160a7890 */ /* 0x000fe2000fffe03f */
[----:B------:R-:W-:Y:S01]  /*8570*/  PLOP3.LUT P2, PT, PT, PT, UP0, 0x40, 0x0 ;  /* 0x000000000000781c */ /* 0x000fe20003f4e808 */
[----:B------:R-:W-:Y:S01]  /*8580*/  UIADD3 UR14, UR22, 0x4, URZ ;  /* 0x00000004160e7890 */ /* 0x000fe2000fffe03f */
[----:B------:R-:W-:Y:S02]  /*8590*/  UMOV UR15, 0x40000040 ;  /* 0x40000040000f7882 */ /* 0x000fe40000000000 */
[----:B------:R-:W-:Y:S01]  /*85a0*/  HGMMA.64x96x16.F32 R152, gdesc[UR20], RZ, !UPT, gsb0 ;  /* 0x01600000149879f0 */ /* 0x000fe2000c0008ff */
[----:B------:R-:W-:Y:S01]  /*85b0*/  UIADD3 UR18, UR22, 0x6, URZ ;  /* 0x0000000616127890 */ /* 0x000fe2000fffe03f */
[----:B------:R-:W-:Y:S01]  /*85c0*/  UMOV UR19, 0x40000040 ;  /* 0x4000004000137882 */ /* 0x000fe20000000000 */
        /* <DEDUP_REMOVED lines=12> */
[----:B--2---:R-:W-:Y:S01]  /*8690*/  FMUL.FTZ R9, R153, UR27 ;  /* 0x0000001b99097c20 */ /* 0x004fe20008410000 */
        /* <DEDUP_REMOVED lines=55> */
[----:B------:R-:W-:-:S05]  /*8a10*/  FMUL.FTZ R170, R199, UR27 ;  /* 0x0000001bc7aa7c20 */ /* 0x000fca0008410000 */
        /* <DEDUP_REMOVED lines=38> */
[----:B---3--:R-:W-:-:S05]  /*8c80*/  FMNMX.FTZ R10, R189, R10, !PT ;  /* 0x0000000abd0a7209 */ /* 0x008fca0007810000 */
[----:B------:R-:W3:Y:S02]  /*8c90*/  SHFL.BFLY PT, R165, R10, 0x2, 0x1f ;  /* 0x0c401f000aa57f89 */ /* 0x000ee400000e0000 */
[----:B------:R-:W4:Y:S08]  /*8ca0*/  MUFU.TANH R13, R13 ;  /* 0x0000000d000d7308 */ /* 0x000f300000002400 */
[----:B------:R-:W5:Y:S08]  /*8cb0*/  MUFU.TANH R14, R14 ;  /* 0x0000000e000e7308 */ /* 0x000f700000002400 */
[----:B------:R-:W0:Y:S01]  /*8cc0*/  MUFU.TANH R15, R15 ;  /* 0x0000000f000f7308 */ /* 0x000e220000002400 */
[----:B---3--:R-:W-:Y:S01]  /*8cd0*/  FMNMX.FTZ R171, R10, R165, !PT ;  /* 0x000000a50aab7209 */ /* 0x008fe20007810000 */
[----:B------:R-:W-:-:S06]  /*8ce0*/  FMUL.FTZ R165, R190, UR27 ;  /* 0x0000001bbea57c20 */ /* 0x000fcc0008410000 */
[----:B------:R-:W3:Y:S01]  /*8cf0*/  MUFU.TANH R20, R20 ;  /* 0x0000001400147308 */ /* 0x000ee20000002400 */
[----:B------:R-:W1:Y:S07]  /*8d00*/  SHFL.BFLY PT, R10, R171, 0x1, 0x1f ;  /* 0x0c201f00ab0a7f89 */ /* 0x000e6e00000e0000 */
[----:B------:R-:W3:Y:S08]  /*8d10*/  MUFU.TANH R23, R23 ;  /* 0x0000001700177308 */ /* 0x000ef00000002400 */
[----:B------:R-:W3:Y:S08]  /*8d20*/  MUFU.TANH R152, R152 ;  /* 0x0000009800987308 */ /* 0x000ef00000002400 */
[----:B------:R-:W3:Y:S01]  /*8d30*/  MUFU.TANH R155, R155 ;  /* 0x0000009b009b7308 */ /* 0x000ee20000002400 */
[----:B-1----:R-:W-:-:S02]  /*8d40*/  FMNMX.FTZ R10, R171, R10, !PT ;  /* 0x0000000aab0a7209 */ /* 0x002fc40007810000 */
[----:B------:R-:W-:-:S03]  /*8d50*/  FMNMX.FTZ R171, R11, R12, !PT ;  /* 0x0000000c0bab7209 */ /* 0x000fc60007810000 */
[----:B------:R-:W-:Y:S01]  /*8d60*/  FMUL.FTZ R182, R10, UR10 ;  /* 0x0000000a0ab67c20 */ /* 0x000fe20008410000 */
[----:B--2---:R-:W-:Y:S01]  /*8d70*/  FMNMX.FTZ R172, R8, R171, !PT ;  /* 0x000000ab08ac7209 */ /* 0x004fe20007810000 */
[----:B------:R-:W1:Y:S01]  /*8d80*/  MUFU.TANH R156, R156 ;  /* 0x0000009c009c7308 */ /* 0x000e620000002400 */
[----:B------:R-:W-:Y:S01]  /*8d90*/  FADD.FTZ R21, -R10, R21 ;  /* 0x000000150a157221 */ /* 0x000fe20000010100 */
[--C-:B------:R-:W-:Y:S01]  /*8da0*/  FFMA.FTZ R173, R9, UR10, -R182.reuse ;  /* 0x0000000a09ad7c23 */ /* 0x100fe200080108b6 */
[----:B----4-:R-:W-:Y:S01]  /*8db0*/  FMNMX.FTZ R171, R13, R172, !PT ;  /* 0x000000ac0dab7209 */ /* 0x010fe20007810000 */
[--C-:B------:R-:W-:Y:S01]  /*8dc0*/  FFMA.FTZ R22, R22, UR10, -R182.reuse ;  /* 0x0000000a16167c23 */ /* 0x100fe200080108b6 */
[----:B------:R-:W-:Y:S01]  /*8dd0*/  FMUL.FTZ R21, R21, UR10 ;  /* 0x0000000a15157c20 */ /* 0x000fe20008410000 */
[--C-:B------:R-:W-:Y:S01]  /*8de0*/  FFMA.FTZ R154, R154, UR10, -R182.reuse ;  /* 0x0000000a9a9a7c23 */ /* 0x100fe200080108b6 */
[----:B-----5:R-:W-:Y:S01]  /*8df0*/  FMNMX.FTZ R172, R14, R171, !PT ;  /* 0x000000ab0eac7209 */ /* 0x020fe20007810000 */
[----:B------:R-:W2:Y:S01]  /*8e00*/  MUFU.TANH R157, R157 ;  /* 0x0000009d009d7308 */ /* 0x000ea20000002400 */
[--C-:B------:R-:W-:Y:S01]  /*8e10*/  FFMA.FTZ R153, R153, UR10, -R182.reuse ;  /* 0x0000000a99997c23 */ /* 0x100fe200080108b6 */
[--C-:B------:R-:W-:Y:S01]  /*8e20*/  FFMA.FTZ R175, R203, UR10, -R182.reuse ;  /* 0x0000000acbaf7c23 */ /* 0x100fe200080108b6 */
[----:B0-----:R-:W-:Y:S01]  /*8e30*/  FMNMX.FTZ R9, R15, R172, !PT ;  /* 0x000000ac0f097209 */ /* 0x001fe20007810000 */
[--C-:B------:R-:W-:Y:S01]  /*8e40*/  FFMA.FTZ R177, R205, UR10, -R182.reuse ;  /* 0x0000000acdb17c23 */ /* 0x100fe200080108b6 */
[--C-:B------:R-:W-:Y:S01]  /*8e50*/  FFMA.FTZ R179, R207, UR10, -R182.reuse ;  /* 0x0000000acfb37c23 */ /* 0x100fe200080108b6 */
[--C-:B------:R-:W-:Y:S01]  /*8e60*/  FFMA.FTZ R183, R209, UR10, -R182.reuse ;  /* 0x0000000ad1b77c23 */ /* 0x100fe200080108b6 */
[----:B---3--:R-:W-:Y:S01]  /*8e70*/  FMNMX.FTZ R172, R20, R9, !PT ;  /* 0x0000000914ac7209 */ /* 0x008fe20007810000 */
[----:B------:R-:W0:Y:S01]  /*8e80*/  MUFU.TANH R158, R158 ;  /* 0x0000009e009e7308 */ /* 0x000e220000002400 */
[--C-:B------:R-:W-:Y:S01]  /*8e90*/  FFMA.FTZ R186, R210, UR10, -R182.reuse ;  /* 0x0000000ad2ba7c23 */ /* 0x100fe200080108b6 */
[--C-:B------:R-:W-:Y:S01]  /*8ea0*/  FFMA.FTZ R181, R181, UR10, -R182.reuse ;  /* 0x0000000ab5b57c23 */ /* 0x100fe200080108b6 */
[----:B------:R-:W-:Y:S01]  /*8eb0*/  FMNMX.FTZ R9, R23, R172, !PT ;  /* 0x000000ac17097209 */ /* 0x000fe20007810000 */
[--C-:B------:R-:W-:Y:S01]  /*8ec0*/  FFMA.FTZ R184, R184, UR10, -R182.reuse ;  /* 0x0000000ab8b87c23 */ /* 0x100fe200080108b6 */
[--C-:B------:R-:W-:Y:S01]  /*8ed0*/  FFMA.FTZ R185, R185, UR10, -R182.reuse ;  /* 0x0000000ab9b97c23 */ /* 0x100fe200080108b6 */
[--C-:B------:R-:W-:Y:S01]  /*8ee0*/  FFMA.FTZ R187, R188, UR10, -R182.reuse ;  /* 0x0000000abcbb7c23 */ /* 0x100fe200080108b6 */
[----:B------:R-:W-:Y:S01]  /*8ef0*/  FMNMX.FTZ R172, R152, R9, !PT ;  /* 0x0000000998ac7209 */ /* 0x000fe20007810000 */
[----:B------:R-:W3:Y:S01]  /*8f00*/  MUFU.TANH R159, R159 ;  /* 0x0000009f009f7308 */ /* 0x000ee20000002400 */
[--C-:B------:R-:W-:Y:S01]  /*8f10*/  FFMA.FTZ R188, R212, UR10, -R182.reuse ;  /* 0x0000000ad4bc7c23 */ /* 0x100fe200080108b6 */
[--C-:B------:R-:W-:Y:S01]  /*8f20*/  FFMA.FTZ R191, R211, UR10, -R182.reuse ;  /* 0x0000000ad3bf7c23 */ /* 0x100fe200080108b6 */
[----:B------:R-:W-:Y:S01]  /*8f30*/  FMNMX.FTZ R9, R155, R172, !PT ;  /* 0x000000ac9b097209 */ /* 0x000fe20007810000 */
[--C-:B------:R-:W-:Y:S01]  /*8f40*/  FFMA.FTZ R172, R200, UR10, -R182.reuse ;  /* 0x0000000ac8ac7c23 */ /* 0x100fe200080108b6 */
[----:B------:R-:W-:-:S02]  /*8f50*/  FFMA.FTZ R189, R189, UR10, -R182 ;  /* 0x0000000abdbd7c23 */ /* 0x000fc400080108b6 */
[----:B-1----:R-:W-:Y:S01]  /*8f60*/  FMNMX.FTZ R174, R156, R9, !PT ;  /* 0x000000099cae7209 */ /* 0x002fe20007810000 */
[----:B------:R-:W1:Y:S03]  /*8f70*/  MUFU.TANH R160, R160 ;  /* 0x000000a000a07308 */ /* 0x000e660000002400 */
[----:B--2---:R-:W-:-:S04]  /*8f80*/  FMNMX.FTZ R9, R157, R174, !PT ;  /* 0x000000ae9d097209 */ /* 0x004fc80007810000 */
[----:B0-----:R-:W-:Y:S01]  /*8f90*/  FMNMX.FTZ R174, R158, R9, !PT ;  /* 0x000000099eae7209 */ /* 0x001fe20007810000 */
[----:B------:R-:W0:Y:S03]  /*8fa0*/  MUFU.TANH R161, R161 ;  /* 0x000000a100a17308 */ /* 0x000e260000002400 */
[----:B---3--:R-:W-:Y:S01]  /*8fb0*/  FMNMX.FTZ R9, R159, R174, !PT ;  /* 0x000000ae9f097209 */ /* 0x008fe20007810000 */
[----:B------:R-:W-:-:S04]  /*8fc0*/  FFMA.FTZ R174, R202, UR10, -R182 ;  /* 0x0000000acaae7c23 */ /* 0x000fc800080108b6 */
[----:B------:R-:W2:Y:S01]  /*8fd0*/  MUFU.TANH R162, R162 ;  /* 0x000000a200a27308 */ /* 0x000ea20000002400 */
[----:B-1----:R-:W-:-:S07]  /*8fe0*/  FMNMX.FTZ R176, R160, R9, !PT ;  /* 0x00000009a0b07209 */ /* 0x002fce0007810000 */
[----:B------:R-:W1:Y:S01]  /*8ff0*/  MUFU.TANH R163, R163 ;  /* 0x000000a300a37308 */ /* 0x000e620000002400 */
[----:B0-----:R-:W-:-:S07]  /*9000*/  FMNMX.FTZ R9, R161, R176, !PT ;  /* 0x000000b0a1097209 */ /* 0x001fce0007810000 */
[----:B------:R-:W0:Y:S01]  /*9010*/  MUFU.TANH R164, R164 ;  /* 0x000000a400a47308 */ /* 0x000e220000002400 */
[----:B--2---:R-:W-:-:S07]  /*9020*/  FMNMX.FTZ R176, R162, R9, !PT ;  /* 0x00000009a2b07209 */ /* 0x004fce0007810000 */
[----:B------:R-:W2:Y:S01]  /*9030*/  MUFU.TANH R165, R165 ;  /* 0x000000a500a57308 */ /* 0x000ea20000002400 */
[----:B-1----:R-:W-:Y:S01]  /*9040*/  FMNMX.FTZ R9, R163, R176, !PT ;  /* 0x000000b0a3097209 */ /* 0x002fe20007810000 */
[----:B------:R-:W-:-:S06]  /*9050*/  FFMA.FTZ R176, R204, UR10, -R182 ;  /* 0x0000000accb07c23 */ /* 0x000fcc00080108b6 */
[----:B------:R-:W1:Y:S01]  /*9060*/  MUFU.TANH R166, R166 ;  /* 0x000000a600a67308 */ /* 0x000e620000002400 */
[----:B0-----:R-:W-:-:S07]  /*9070*/  FMNMX.FTZ R178, R164, R9, !PT ;  /* 0x00000009a4b27209 */ /* 0x001fce0007810000 */
[----:B------:R-:W0:Y:S01]  /*9080*/  MUFU.TANH R167, R167 ;  /* 0x000000a700a77308 */ /* 0x000e220000002400 */
[----:B--2---:R-:W-:-:S07]  /*9090*/  FMNMX.FTZ R9, R165, R178, !PT ;  /* 0x000000b2a5097209 */ /* 0x004fce0007810000 */
[----:B------:R-:W2:Y:S01]  /*90a0*/  MUFU.TANH R168, R168 ;  /* 0x000000a800a87308 */ /* 0x000ea20000002400 */
[----:B-1----:R-:W-:-:S07]  /*90b0*/  FMNMX.FTZ R178, R166, R9, !PT ;  /* 0x00000009a6b27209 */ /* 0x002fce0007810000 */
[----:B------:R-:W1:Y:S01]  /*90c0*/  MUFU.TANH R169, R169 ;  /* 0x000000a900a97308 */ /* 0x000e620000002400 */
[----:B0-----:R-:W-:Y:S01]  /*90d0*/  FMNMX.FTZ R9, R167, R178, !PT ;  /* 0x000000b2a7097209 */ /* 0x001fe20007810000 */
[----:B------:R-:W-:-:S06]  /*90e0*/  FFMA.FTZ R178, R206, UR10, -R182 ;  /* 0x0000000aceb27c23 */ /* 0x000fcc00080108b6 */
[----:B------:R-:W0:Y:S01]  /*90f0*/  MUFU.TANH R170, R170 ;  /* 0x000000aa00aa7308 */ /* 0x000e220000002400 */
[----:B--2---:R-:W-:-:S07]  /*9100*/  FMNMX.FTZ R180, R168, R9, !PT ;  /* 0x00000009a8b47209 */ /* 0x004fce0007810000 */
[----:B------:R-:W2:Y:S01]  /*9110*/  MUFU.EX2 R21, R21 ;  /* 0x0000001500157308 */ /* 0x000ea20000000800 */
[----:B-1----:R-:W-:Y:S01]  /*9120*/  FMNMX.FTZ R9, R169, R180, !PT ;  /* 0x000000b4a9097209 */ /* 0x002fe20007810000 */
[----:B------:R-:W-:-:S06]  /*9130*/  FFMA.FTZ R180, R208, UR10, -R182 ;  /* 0x0000000ad0b47c23 */ /* 0x000fcc00080108b6 */
[----:B------:R-:W1:Y:S01]  /*9140*/  MUFU.EX2 R22, R22 ;  /* 0x0000001600167308 */ /* 0x000e620000000800 */
[----:B0-----:R-:W-:-:S05]  /*9150*/  FMNMX.FTZ R9, R170, R9, !PT ;  /* 0x00000009aa097209 */ /* 0x001fca0007810000 */
[----:B------:R-:W0:Y:S02]  /*9160*/  SHFL.BFLY PT, R190, R9, 0x2, 0x1f ;  /* 0x0c401f0009be7f89 */ /* 0x000e2400000e0000 */
[----:B------:R3:W4:Y:S01]  /*9170*/  MUFU.EX2 R171, R173 ;  /* 0x000000ad00ab7308 */ /* 0x0007220000000800 */
[-C--:B--2---:R-:W-:Y:S01]  /*9180*/  FMUL.FTZ R24, R24, R21.reuse ;  /* 0x0000001518187220 */ /* 0x084fe20000410000 */
[-C--:B------:R-:W-:Y:S01]  /*9190*/  FMUL.FTZ R25, R25, R21.reuse ;  /* 0x0000001519197220 */ /* 0x080fe20000410000 */
[-C--:B------:R-:W-:Y:S01]  /*91a0*/  FMUL.FTZ R28, R28, R21.reuse ;  /* 0x000000151c1c7220 */ /* 0x080fe20000410000 */
[-C--:B------:R-:W-:Y:S01]  /*91b0*/  FMUL.FTZ R29, R29, R21.reuse ;  /* 0x000000151d1d7220 */ /* 0x080fe20000410000 */
[-C--:B------:R-:W-:Y:S01]  /*91c0*/  FMUL.FTZ R32, R32, R21.reuse ;  /* 0x0000001520207220 */ /* 0x080fe20000410000 */
[-C--:B------:R-:W-:Y:S01]  /*91d0*/  FMUL.FTZ R33, R33, R21.reuse ;  /* 0x0000001521217220 */ /* 0x080fe20000410000 */
[----:B------:R-:W-:Y:S01]  /*91e0*/  FMUL.FTZ R36, R36, R21 ;  /* 0x0000001524247220 */ /* 0x000fe20000410000 */
[----:B------:R-:W2:Y:S01]  /*91f0*/  MUFU.EX2 R154, R154 ;  /* 0x0000009a009a7308 */ /* 0x000ea20000000800 */
[----:B---3--:R-:W-:Y:S01]  /*9200*/  FFMA.FTZ R173, R201, UR10, -R182 ;  /* 0x0000000ac9ad7c23 */ /* 0x008fe200080108b6 */
[----:B-1----:R-:W-:Y:S01]  /*9210*/  FFMA.FTZ R2, R21, R2, R22 ;  /* 0x0000000215027223 */ /* 0x002fe20000010016 */
[----:B------:R-:W-:-:S02]  /*9220*/  IMAD.U32 R201, RZ, RZ, UR28 ;  /* 0x0000001cffc97e24 */ /* 0x000fc4000f8e00ff */
        /* <DEDUP_REMOVED lines=10> */
[----:B0-----:R-:W-:Y:S01]  /*92d0*/  FMNMX.FTZ R194, R9, R190, !PT ;  /* 0x000000be09c27209 */ /* 0x001fe20007810000 */
[--C-:B------:R-:W-:Y:S01]  /*92e0*/  FFMA.FTZ R190, R192, UR10, -R182.reuse ;  /* 0x0000000ac0be7c23 */ /* 0x100fe200080108b6 */
[----:B------:R-:W0:Y:S01]  /*92f0*/  MUFU.EX2 R172, R172 ;  /* 0x000000ac00ac7308 */ /* 0x000e220000000800 */
[----:B------:R-:W-:Y:S01]  /*9300*/  FFMA.FTZ R192, R193, UR10, -R182 ;  /* 0x0000000ac1c07c23 */ /* 0x000fe200080108b6 */
[-C--:B------:R-:W-:Y:S01]  /*9310*/  FMUL.FTZ R56, R56, R21.reuse ;  /* 0x0000001538387220 */ /* 0x080fe20000410000 */
[----:B------:R-:W3:Y:S01]  /*9320*/  SHFL.BFLY PT, R9, R194, 0x1, 0x1f ;  /* 0x0c201f00c2097f89 */ /* 0x000ee200000e0000 */
        /* <DEDUP_REMOVED lines=22> */
[----:B------:R-:W-:Y:S01]  /*9490*/  FMUL.FTZ R96, R96, R21 ;  /* 0x0000001560607220 */ /* 0x000fe20000410000 */
[----:B---3--:R-:W-:Y:S01]  /*94a0*/  FMNMX.FTZ R9, R194, R9, !PT ;  /* 0x00000009c2097209 */ /* 0x008fe20007810000 */
[-C--:B------:R-:W-:Y:S01]  /*94b0*/  FMUL.FTZ R97, R97, R21.reuse ;  /* 0x0000001561617220 */ /* 0x080fe20000410000 */
[-C--:B------:R-:W-:Y:S01]  /*94c0*/  FMUL.FTZ R100, R100, R21.reuse ;  /* 0x0000001564647220 */ /* 0x080fe20000410000 */
[-C--:B------:R-:W-:Y:S01]  /*94d0*/  FMUL.FTZ R101, R101, R21.reuse ;  /* 0x0000001565657220 */ /* 0x080fe20000410000 */
[-C--:B------:R-:W-:Y:S01]  /*94e0*/  FMUL.FTZ R104, R104, R21.reuse ;  /* 0x0000001568687220 */ /* 0x080fe20000410000 */
[C---:B------:R-:W-:Y:S01]  /*94f0*/  FMUL.FTZ R194, R9.reuse, UR10 ;  /* 0x0000000a09c27c20 */ /* 0x040fe20008410000 */
[----:B------:R-:W3:Y:S01]  /*9500*/  MUFU.EX2 R176, R176 ;  /* 0x000000b000b07308 */ /* 0x000ee20000000800 */
[----:B------:R-:W-:Y:S01]  /*9510*/  FADD.FTZ R12, -R9, R12 ;  /* 0x0000000c090c7221 */ /* 0x000fe20000010100 */
[-C--:B------:R-:W-:Y:S01]  /*9520*/  FMUL.FTZ R105, R105, R21.reuse ;  /* 0x0000001569697220 */ /* 0x080fe20000410000 */
[----:B------:R-:W-:Y:S01]  /*9530*/  FFMA.FTZ R197, R157, UR10, -R194 ;  /* 0x0000000a9dc57c23 */ /* 0x000fe200080108c2 */
[----:B----4-:R-:W-:Y:S01]  /*9540*/  FADD.FTZ R157, R171, R2 ;  /* 0x00000002ab9d7221 */ /* 0x010fe20000010000 */
[----:B------:R-:W-:Y:S01]  /*9550*/  FMUL.FTZ R193, R12, UR10 ;  /* 0x0000000a0cc17c20 */ /* 0x000fe20008410000 */
[--C-:B------:R-:W-:Y:S01]  /*9560*/  FFMA.FTZ R12, R11, UR10, -R194.reuse ;  /* 0x0000000a0b0c7c23 */ /* 0x100fe200080108c2 */
[--C-:B------:R-:W-:Y:S01]  /*9570*/  FFMA.FTZ R11, R8, UR10, -R194.reuse ;  /* 0x0000000a080b7c23 */ /* 0x100fe200080108c2 */
[----:B--2---:R-:W-:Y:S01]  /*9580*/  FADD.FTZ R2, R154, R157 ;  /* 0x0000009d9a027221 */ /* 0x004fe20000010000 */
[----:B------:R-:W2:Y:S01]  /*9590*/  MUFU.EX2 R177, R177 ;  /* 0x000000b100b17308 */ /* 0x000ea20000000800 */
[--C-:B------:R-:W-:Y:S01]  /*95a0*/  FFMA.FTZ R13, R13, UR10, -R194.reuse ;  /* 0x0000000a0d0d7c23 */ /* 0x100fe200080108c2 */
[----:B------:R-:W-:Y:S01]  /*95b0*/  FFMA.FTZ R14, R14, UR10, -R194 ;  /* 0x0000000a0e0e7c23 */ /* 0x000fe200080108c2 */
[----:B-1----:R-:W-:Y:S01]  /*95c0*/  FADD.FTZ R157, R153, R2 ;  /* 0x00000002999d7221 */ /* 0x002fe20000010000 */
[--C-:B------:R-:W-:Y:S01]  /*95d0*/  FFMA.FTZ R15, R15, UR10, -R194.reuse ;  /* 0x0000000a0f0f7c23 */ /* 0x100fe200080108c2 */
[--C-:B------:R-:W-:Y:S01]  /*95e0*/  FFMA.FTZ R20, R20, UR10, -R194.reuse ;  /* 0x0000000a14147c23 */ /* 0x100fe200080108c2 */
[--C-:B------:R-:W-:Y:S01]  /*95f0*/  FFMA.FTZ R23, R23, UR10, -R194.reuse ;  /* 0x0000000a17177c23 */ /* 0x100fe200080108c2 */
[----:B0-----:R-:W-:Y:S01]  /*9600*/  FADD.FTZ R2, R172, R157 ;  /* 0x0000009dac027221 */ /* 0x001fe20000010000 */
[----:B------:R-:W0:Y:S01]  /*9610*/  MUFU.EX2 R178, R178 ;  /* 0x000000b200b27308 */ /* 0x000e220000000800 */
[----:B------:R-:W-:Y:S01]  /*9620*/  F2FP.F16.F32.PACK_AB R154, R153, R154 ;  /* 0x0000009a999a723e */ /* 0x000fe200000000ff */
[----:B------:R-:W-:Y:S01]  /*9630*/  FFMA.FTZ R182, R152, UR10, -R194 ;  /* 0x0000000a98b67c23 */ /* 0x000fe200080108c2 */
[----:B-----5:R-:W-:Y:S01]  /*9640*/  FADD.FTZ R157, R173, R2 ;  /* 0x00000002ad9d7221 */ /* 0x020fe20000010000 */
[--C-:B------:R-:W-:Y:S01]  /*9650*/  FFMA.FTZ R195, R155, UR10, -R194.reuse ;  /* 0x0000000a9bc37c23 */ /* 0x100fe200080108c2 */
[--C-:B------:R-:W-:Y:S01]  /*9660*/  FFMA.FTZ R196, R156, UR10, -R194.reuse ;  /* 0x0000000a9cc47c23 */ /* 0x100fe200080108c2 */
[--C-:B------:R-:W-:Y:S01]  /*9670*/  FFMA.FTZ R198, R158, UR10, -R194.reuse ;  /* 0x0000000a9ec67c23 */ /* 0x100fe200080108c2 */
[----:B------:R-:W-:Y:S01]  /*9680*/  FADD.FTZ R2, R174, R157 ;  /* 0x0000009dae027221 */ /* 0x000fe20000010000 */
[----:B------:R-:W1:Y:S01]  /*9690*/  MUFU.EX2 R179, R179 ;  /* 0x000000b300b37308 */ /* 0x000e620000000800 */
[--C-:B------:R-:W-:Y:S01]  /*96a0*/  FFMA.FTZ R199, R159, UR10, -R194.reuse ;  /* 0x0000000a9fc77c23 */ /* 0x100fe200080108c2 */
[----:B------:R-:W-:Y:S01]  /*96b0*/  FFMA.FTZ R200, R160, UR10, -R194 ;  /* 0x0000000aa0c87c23 */ /* 0x000fe200080108c2 */
[----:B------:R-:W-:Y:S01]  /*96c0*/  FADD.FTZ R157, R175, R2 ;  /* 0x00000002af9d7221 */ /* 0x000fe20000010000 */
[--C-:B------:R-:W-:Y:S01]  /*96d0*/  FFMA.FTZ R202, R161, UR10, -R194.reuse ;  /* 0x0000000aa1ca7c23 */ /* 0x100fe200080108c2 */
[--C-:B------:R-:W-:Y:S01]  /*96e0*/  FFMA.FTZ R203, R162, UR10, -R194.reuse ;  /* 0x0000000aa2cb7c23 */ /* 0x100fe200080108c2 */
[--C-:B------:R-:W-:Y:S01]  /*96f0*/  FFMA.FTZ R204, R163, UR10, -R194.reuse ;  /* 0x0000000aa3cc7c23 */ /* 0x100fe200080108c2 */
[----:B---3--:R-:W-:Y:S01]  /*9700*/  FADD.FTZ R2, R176, R157 ;  /* 0x0000009db0027221 */ /* 0x008fe20000010000 */
[----:B------:R-:W3:Y:S01]  /*9710*/  MUFU.EX2 R180, R180 ;  /* 0x000000b400b47308 */ /* 0x000ee20000000800 */
[--C-:B------:R-:W-:Y:S01]  /*9720*/  FFMA.FTZ R205, R164, UR10, -R194.reuse ;  /* 0x0000000aa4cd7c23 */ /* 0x100fe200080108c2 */
[----:B------:R-:W-:Y:S01]  /*9730*/  FFMA.FTZ R206, R165, UR10, -R194 ;  /* 0x0000000aa5ce7c23 */ /* 0x000fe200080108c2 */
[----:B--2---:R-:W-:Y:S01]  /*9740*/  FADD.FTZ R157, R177, R2 ;  /* 0x00000002b19d7221 */ /* 0x004fe20000010000 */
[--C-:B------:R-:W-:Y:S01]  /*9750*/  FFMA.FTZ R207, R166, UR10, -R194.reuse ;  /* 0x0000000aa6cf7c23 */ /* 0x100fe200080108c2 */
[----:B------:R-:W-:Y:S01]  /*9760*/  @!P0 VIADD R152, R201, 0x22840 ;  /* 0x00022840c9988836 */ /* 0x000fe20000000000 */
[----:B------:R-:W-:Y:S01]  /*9770*/  IADD3 R8, -R19, 0xb, RZ ;  /* 0x0000000b13087810 */ /* 0x000fe20007ffe1ff */
[----:B0-----:R-:W-:Y:S01]  /*9780*/  FADD.FTZ R2, R178, R157 ;  /* 0x0000009db2027221 */ /* 0x001fe20000010000 */
[----:B------:R-:W0:Y:S01]  /*9790*/  MUFU.EX2 R183, R183 ;  /* 0x000000b700b77308 */ /* 0x000e220000000800 */
[----:B------:R-:W-:Y:S01]  /*97a0*/  FFMA.FTZ R167, R167, UR10, -R194 ;  /* 0x0000000aa7a77c23 */ /* 0x000fe200080108c2 */
[----:B------:R-:W-:Y:S01]  /*97b0*/  @!P0 PRMT R152, RZ, 0x654, R152 ;  /* 0x00000654ff988816 */ /* 0x000fe20000000098 */
[----:B-1----:R-:W-:Y:S01]  /*97c0*/  FADD.FTZ R157, R179, R2 ;  /* 0x00000002b39d7221 */ /* 0x002fe20000010000 */
[-C--:B------:R-:W-:Y:S01]  /*97d0*/  FMUL.FTZ R108, R108, R21.reuse ;  /* 0x000000156c6c7220 */ /* 0x080fe20000410000 */
[-C--:B------:R-:W-:Y:S01]  /*97e0*/  FMUL.FTZ R109, R109, R21.reuse ;  /* 0x000000156d6d7220 */ /* 0x080fe20000410000 */
[-C--:B------:R-:W-:Y:S01]  /*97f0*/  FMUL.FTZ R112, R112, R21.reuse ;  /* 0x0000001570707220 */ /* 0x080fe20000410000 */
[-C--:B------:R-:W-:Y:S01]  /*9800*/  FMUL.FTZ R113, R113, R21.reuse ;  /* 0x0000001571717220 */ /* 0x080fe20000410000 */
[----:B------:R-:W1:Y:S01]  /*9810*/  MUFU.EX2 R186, R186 ;  /* 0x000000ba00ba7308 */ /* 0x000e620000000800 */
[----:B---3--:R-:W-:Y:S01]  /*9820*/  FADD.FTZ R2, R180, R157 ;  /* 0x0000009db4027221 */ /* 0x008fe20000010000 */
        /* <DEDUP_REMOVED lines=24> */
[--C-:B------:R-:W-:Y:S01]  /*99b0*/  FFMA.FTZ R155, R168, UR10, -R194.reuse ;  /* 0x0000000aa89b7c23 */ /* 0x100fe200080108c2 */
[----:B------:R2:W-:Y:S06]  /*99c0*/  BAR.ARV R8, 0x100 ;  /* 0x000400080000751d */ /* 0x0005ec0000002000 */
[----:B------:R-:W3:Y:S01]  /*99d0*/  MUFU.EX2 R187, R187 ;  /* 0x000000bb00bb7308 */ /* 0x000ee20000000800 */
[----:B0-----:R-:W-:Y:S01]  /*99e0*/  FADD.FTZ R2, R184, R157 ;  /* 0x0000009db8027221 */ /* 0x001fe20000010000 */
[----:B------:R0:W-:Y:S01]  /*99f0*/  @!P0 SYNCS.ARRIVE.TRANS64.RED.A1T0 RZ, [R152+URZ], RZ ;  /* 0x000000ff98ff89a7 */ /* 0x0001e2000810043f */
[--C-:B------:R-:W-:Y:S01]  /*9a00*/  FFMA.FTZ R169, R169, UR10, -R194.reuse ;  /* 0x0000000aa9a97c23 */ /* 0x100fe200080108c2 */
[----:B------:R-:W-:Y:S01]  /*9a10*/  FFMA.FTZ R194, R170, UR10, -R194 ;  /* 0x0000000aaac27c23 */ /* 0x000fe200080108c2 */
[----:B------:R-:W-:-:S02]  /*9a20*/  F2FP.F16.F32.PACK_AB R158, R175, R174 ;  /* 0x000000aeaf9e723e */ /* 0x000fc400000000ff */
[----:B------:R-:W-:Y:S01]  /*9a30*/  F2FP.F16.F32.PACK_AB R156, R173, R172 ;  /* 0x000000acad9c723e */ /* 0x000fe200000000ff */
[----:B------:R-:W4:Y:S01]  /*9a40*/  MUFU.EX2 R188, R188 ;  /* 0x000000bc00bc7308 */ /* 0x000f220000000800 */
[----:B-1----:R-:W-:Y:S01]  /*9a50*/  FADD.FTZ R2, R185, R2 ;  /* 0x00000002b9027221 */ /* 0x002fe20000010000 */
[----:B0-----:R-:W-:Y:S02]  /*9a60*/  F2FP.F16.F32.PACK_AB R152, R171, R22 ;  /* 0x00000016ab98723e */ /* 0x001fe400000000ff */
[----:B------:R-:W-:Y:S02]  /*9a70*/  F2FP.F16.F32.PACK_AB R160, R177, R176 ;  /* 0x000000b0b1a0723e */ /* 0x000fe400000000ff */
[----:B------:R-:W-:Y:S02]  /*9a80*/  F2FP.F16.F32.PACK_AB R162, R179, R178 ;  /* 0x000000b2b3a2723e */ /* 0x000fe400000000ff */
[----:B------:R-:W0:Y:S01]  /*9a90*/  MUFU.EX2 R190, R190 ;  /* 0x000000be00be7308 */ /* 0x000e220000000800 */
[----:B---3--:R-:W-:Y:S01]  /*9aa0*/  FADD.FTZ R157, R187, R2 ;  /* 0x00000002bb9d7221 */ /* 0x008fe20000010000 */
[----:B------:R-:W-:-:S02]  /*9ab0*/  F2FP.F16.F32.PACK_AB R164, R183, R180 ;  /* 0x000000b4b7a4723e */ /* 0x000fc400000000ff */
[----:B------:R-:W-:Y:S02]  /*9ac0*/  F2FP.F16.F32.PACK_AB R166, R181, R186 ;  /* 0x000000bab5a6723e */ /* 0x000fe400000000ff */
[----:B------:R-:W-:Y:S02]  /*9ad0*/  F2FP.F16.F32.PACK_AB R168, R185, R184 ;  /* 0x000000b8b9a8723e */ /* 0x000fe400000000ff */
[----:B------:R-:W1:Y:S01]  /*9ae0*/  MUFU.EX2 R193, R193 ;  /* 0x000000c100c17308 */ /* 0x000e620000000800 */
[C---:B----4-:R-:W-:Y:S01]  /*9af0*/  FADD.FTZ R157, R188.reuse, R157 ;  /* 0x0000009dbc9d7221 */ /* 0x050fe20000010000 */
[----:B------:R-:W-:-:S06]  /*9b00*/  F2FP.F16.F32.PACK_AB R170, R188, R187 ;  /* 0x000000bbbcaa723e */ /* 0x000fcc00000000ff */
[----:B------:R-:W3:Y:S01]  /*9b10*/  MUFU.EX2 R12, R12 ;  /* 0x0000000c000c7308 */ /* 0x000ee20000000800 */
[----:B0-----:R-:W-:-:S07]  /*9b20*/  FADD.FTZ R2, R190, R157 ;  /* 0x0000009dbe027221 */ /* 0x001fce0000010000 */
[----:B------:R-:W0:Y:S01]  /*9b30*/  MUFU.EX2 R191, R191 ;  /* 0x000000bf00bf7308 */ /* 0x000e220000000800 */
[-C--:B-1----:R-:W-:Y:S01]  /*9b40*/  FMUL.FTZ R26, R26, R193.reuse ;  /* 0x000000c11a1a7220 */ /* 0x082fe20000410000 */
[-C--:B------:R-:W-:Y:S01]  /*9b50*/  FMUL.FTZ R27, R27, R193.reuse ;  /* 0x000000c11b1b7220 */ /* 0x080fe20000410000 */
[-C--:B------:R-:W-:Y:S01]  /*9b60*/  FMUL.FTZ R30, R30, R193.reuse ;  /* 0x000000c11e1e7220 */ /* 0x080fe20000410000 */
[-C--:B------:R-:W-:Y:S01]  /*9b70*/  FMUL.FTZ R31, R31, R193.reuse ;  /* 0x000000c11f1f7220 */ /* 0x080fe20000410000 */
[-C--:B------:R-:W-:Y:S01]  /*9b80*/  FMUL.FTZ R34, R34, R193.reuse ;  /* 0x000000c122227220 */ /* 0x080fe20000410000 */
[-C--:B------:R-:W-:Y:S01]  /*9b90*/  FMUL.FTZ R35, R35, R193.reuse ;  /* 0x000000c123237220 */ /* 0x080fe20000410000 */
[-C--:B------:R-:W-:Y:S01]  /*9ba0*/  FMUL.FTZ R38, R38, R193.reuse ;  /* 0x000000c126267220 */ /* 0x080fe20000410000 */
[----:B------:R-:W1:Y:S01]  /*9bb0*/  MUFU.EX2 R11, R11 ;  /* 0x0000000b000b7308 */ /* 0x000e620000000800 */
[----:B---3--:R-:W-:Y:S01]  /*9bc0*/  FFMA.FTZ R0, R193, R0, R12 ;  /* 0x00000000c1007223 */ /* 0x008fe2000001000c */
        /* <DEDUP_REMOVED lines=75> */
[----:B------:R-:W-:Y:S01]  /*a080*/  FMUL.FTZ R151, R151, R193 ;  /* 0x000000c197977220 */ /* 0x000fe20000410000 */
[----:B------:R-:W-:-:S02]  /*a090*/  F2FP.F16.F32.PACK_AB R157, R20, R15 ;  /* 0x0000000f149d723e */ /* 0x000fc400000000ff */
[----:B------:R-:W3:Y:S01]  /*a0a0*/  MUFU.EX2 R197, R197 ;  /* 0x000000c500c57308 */ /* 0x000ee20000000800 */
[----:B0-----:R-:W-:Y:S01]  /*a0b0*/  FADD.FTZ R153, R195, R0 ;  /* 0x00000000c3997221 */ /* 0x001fe20000010000 */
[----:B------:R-:W-:-:S06]  /*a0c0*/  F2FP.F16.F32.PACK_AB R159, R182, R23 ;  /* 0x00000017b69f723e */ /* 0x000fcc00000000ff */
[----:B------:R-:W0:Y:S01]  /*a0d0*/  MUFU.EX2 R198, R198 ;  /* 0x000000c600c67308 */ /* 0x000e220000000800 */
[C---:B-1----:R-:W-:Y:S01]  /*a0e0*/  FADD.FTZ R0, R196.reuse, R153 ;  /* 0x00000099c4007221 */ /* 0x042fe20000010000 */
[----:B------:R-:W-:-:S06]  /*a0f0*/  F2FP.F16.F32.PACK_AB R161, R196, R195 ;  /* 0x000000c3c4a1723e */ /* 0x000fcc00000000ff */
[----:B------:R-:W1:Y:S01]  /*a100*/  MUFU.EX2 R199, R199 ;  /* 0x000000c700c77308 */ /* 0x000e620000000800 */
[----:B---3--:R-:W-:-:S07]  /*a110*/  FADD.FTZ R153, R197, R0 ;  /* 0x00000000c5997221 */ /* 0x008fce0000010000 */
[----:B------:R-:W3:Y:S01]  /*a120*/  MUFU.EX2 R200, R200 ;  /* 0x000000c800c87308 */ /* 0x000ee20000000800 */
[C---:B0-----:R-:W-:Y:S01]  /*a130*/  FADD.FTZ R0, R198.reuse, R153 ;  /* 0x00000099c6007221 */ /* 0x041fe20000010000 */
[----:B------:R-:W-:-:S06]  /*a140*/  F2FP.F16.F32.PACK_AB R163, R198, R197 ;  /* 0x000000c5c6a3723e */ /* 0x000fcc00000000ff */
[----:B------:R-:W0:Y:S01]  /*a150*/  MUFU.EX2 R202, R202 ;  /* 0x000000ca00ca7308 */ /* 0x000e220000000800 */
[----:B-1----:R-:W-:-:S07]  /*a160*/  FADD.FTZ R153, R199, R0 ;  /* 0x00000000c7997221 */ /* 0x002fce0000010000 */
[----:B------:R-:W1:Y:S01]  /*a170*/  MUFU.EX2 R203, R203 ;  /* 0x000000cb00cb7308 */ /* 0x000e620000000800 */
[C---:B---3--:R-:W-:Y:S01]  /*a180*/  FADD.FTZ R153, R200.reuse, R153 ;  /* 0x00000099c8997221 */ /* 0x048fe20000010000 */
[----:B------:R-:W-:-:S06]  /*a190*/  F2FP.F16.F32.PACK_AB R165, R200, R199 ;  /* 0x000000c7c8a5723e */ /* 0x000fcc00000000ff */
[----:B------:R-:W3:Y:S01]  /*a1a0*/  MUFU.EX2 R204, R204 ;  /* 0x000000cc00cc7308 */ /* 0x000ee20000000800 */
[----:B0-----:R-:W-:-:S07]  /*a1b0*/  FADD.FTZ R0, R202, R153 ;  /* 0x00000099ca007221 */ /* 0x001fce0000010000 */
[----:B------:R-:W0:Y:S01]  /*a1c0*/  MUFU.EX2 R205, R205 ;  /* 0x000000cd00cd7308 */ /* 0x000e220000000800 */
[----:B-1----:R-:W-:-:S07]  /*a1d0*/  FADD.FTZ R153, R203, R0 ;  /* 0x00000000cb997221 */ /* 0x002fce0000010000 */
[----:B------:R-:W1:Y:S01]  /*a1e0*/  MUFU.EX2 R206, R206 ;  /* 0x000000ce00ce7308 */ /* 0x000e620000000800 */
[----:B---3--:R-:W-:-:S07]  /*a1f0*/  FADD.FTZ R0, R204, R153 ;  /* 0x00000099cc007221 */ /* 0x008fce0000010000 */
[----:B------:R-:W3:Y:S01]  /*a200*/  MUFU.EX2 R207, R207 ;  /* 0x000000cf00cf7308 */ /* 0x000ee20000000800 */
[----:B0-----:R-:W-:-:S07]  /*a210*/  FADD.FTZ R153, R205, R0 ;  /* 0x00000000cd997221 */ /* 0x001fce0000010000 */
[----:B------:R0:W4:Y:S01]  /*a220*/  MUFU.EX2 R21, R167 ;  /* 0x000000a700157308 */ /* 0x0001220000000800 */
[----:B-1----:R-:W-:Y:S01]  /*a230*/  FADD.FTZ R0, R206, R153 ;  /* 0x00000099ce007221 */ /* 0x002fe20000010000 */
[----:B------:R-:W-:-:S06]  /*a240*/  F2FP.F16.F32.PACK_AB R153, R11, R12 ;  /* 0x0000000c0b99723e */ /* 0x000fcc00000000ff */
[----:B------:R1:W5:Y:S01]  /*a250*/  MUFU.EX2 R22, R155 ;  /* 0x0000009b00167308 */ /* 0x0003620000000800 */
[----:B---3--:R-:W-:Y:S01]  /*a260*/  FADD.FTZ R0, R207, R0 ;  /* 0x00000000cf007221 */ /* 0x008fe20000010000 */
[----:B0-----:R-:W-:Y:S02]  /*a270*/  F2FP.F16.F32.PACK_AB R167, R203, R202 ;  /* 0x000000cacba7723e */ /* 0x001fe400000000ff */
[----:B------:R-:W-:-:S04]  /*a280*/  F2FP.F16.F32.PACK_AB R171, R207, R206 ;  /* 0x000000cecfab723e */ /* 0x000fc800000000ff */
[----:B------:R0:W3:Y:S01]  /*a290*/  MUFU.EX2 R175, R169 ;  /* 0x000000a900af7308 */ /* 0x0000e20000000800 */
[----:B----4-:R-:W-:Y:S01]  /*a2a0*/  FADD.FTZ R11, R21, R0 ;  /* 0x00000000150b7221 */ /* 0x010fe20000010000 */
[----:B-1----:R-:W-:-:S06]  /*a2b0*/  F2FP.F16.F32.PACK_AB R155, R14, R13 ;  /* 0x0000000d0e9b723e */ /* 0x002fcc00000000ff */
[----:B------:R-:W1:Y:S01]  /*a2c0*/  MUFU.EX2 R189, R189 ;  /* 0x000000bd00bd7308 */ /* 0x000e620000000800 */
[C---:B-----5:R-:W-:Y:S01]  /*a2d0*/  FADD.FTZ R0, R22.reuse, R11 ;  /* 0x0000000b16007221 */ /* 0x060fe20000010000 */
[----:B0-----:R-:W-:Y:S02]  /*a2e0*/  F2FP.F16.F32.PACK_AB R169, R205, R204 ;  /* 0x000000cccda9723e */ /* 0x001fe400000000ff */
[----:B------:R-:W-:-:S04]  /*a2f0*/  F2FP.F16.F32.PACK_AB R173, R22, R21 ;  /* 0x0000001516ad723e */ /* 0x000fc800000000ff */
[----:B------:R-:W0:Y:S01]  /*a300*/  MUFU.EX2 R194, R194 ;  /* 0x000000c200c27308 */ /* 0x000e220000000800 */
[----:B---3--:R-:W-:Y:S01]  /*a310*/  FADD.FTZ R11, R175, R0 ;  /* 0x00000000af0b7221 */ /* 0x008fe20000010000 */
[C---:B-1----:R-:W-:Y:S01]  /*a320*/  FADD.FTZ R2, R189.reuse, R2 ;  /* 0x00000002bd027221 */ /* 0x042fe20000010000 */
[----:B------:R-:W-:Y:S02]  /*a330*/  F2FP.F16.F32.PACK_AB R174, R189, R192 ;  /* 0x000000c0bdae723e */ /* 0x000fe400000000ff */
[C---:B0-----:R-:W-:Y:S01]  /*a340*/  FADD.FTZ R0, R194.reuse, R11 ;  /* 0x0000000bc2007221 */ /* 0x041fe20000010000 */
[----:B------:R-:W-:Y:S01]  /*a350*/  F2FP.F16.F32.PACK_AB R175, R194, R175 ;  /* 0x000000afc2af723e */ /* 0x000fe200000000ff */
[----:B--2---:R-:W-:Y:S06]  /*a360*/  @P2 BRA `(.L_x_1870) ;  /* 0x0000000000042947 */ /* 0x004fec0003800000 */
[----:B------:R-:W-:Y:S01]  /*a370*/  BPT.TRAP 0x1 ;  /* 0x000000040000795c */ /* 0x000fe20000300000 */
.L_x_1870:
[----:B------:R-:W-:Y:S01]  /*a380*/  PLOP3.LUT P3, PT, PT, PT, UP0, 0x40, 0x0 ;  /* 0x000000000000781c */ /* 0x000fe20003f6e808 */
[----:B------:R0:W1:-:S12]  /*a390*/  SYNCS.PHASECHK.TRANS64.TRYWAIT P2, [UR28+0x22850], R6 ;  /* 0x02285006ff0075a7 */ /* 0x000058000804015c */
[----:B0-----:R-:W-:Y:S05]  /*a3a0*/  @P3 BRA `(.L_x_1871) ;  /* 0x0000000000043947 */ /* 0x001fea0003800000 */
[----:B------:R-:W-:Y:S01]  /*a3b0*/  BPT.TRAP 0x1 ;  /* 0x000000040000795c */ /* 0x000fe20000300000 */
.L_x_1871:
[----:B-1----:R-:W-:Y:S05]  /*a3c0*/  @P2 BRA `(.L_x_1872) ;  /* 0x0000000000082947 */ /* 0x002fea0003800000 */
[----:B------:R-:W0:Y:S02]  /*a3d0*/  SYNCS.PHASECHK.TRANS64.TRYWAIT P2, [UR28+0x22850], R6 ;  /* 0x02285006ff0075a7 */ /* 0x000e24000804015c */
[----:B0-----:R-:W-:Y:S05]  /*a3e0*/  @!P2 BRA `(.L_x_1873) ;  /* 0x000000a8005ca947 */ /* 0x001fea0003800000 */
.L_x_1872:
[----:B------:R2:W-:Y:S01]  /*a3f0*/  BAR.SYNC.DEFER_BLOCKING R5, 0x100 ;  /* 0x000400050000751d */ /* 0x0005e20000010000 */
[----:B------:R-:W-:Y:S01]  /*a400*/  UIMAD UR11, UR4, 0xc00, UR24 ;  /* 0x00000c00040b78a4 */ /* 0x000fe2000f8e0218 */
[----:B0-----:R-:W-:Y:S02]  /*a410*/  @!P0 VIADD R201, R201, 0x22860 ;  /* 0x00022860c9c98836 */ /* 0x001fe40000000000 */
[----:B------:R-:W-:Y:S02]  /*a420*/  IMAD.MOV.U32 R12, RZ, RZ, R9 ;  /* 0x000000ffff0c7224 */ /* 0x000fe400078e0009 */
[----:B------:R-:W-:Y:S01]  /*a430*/  UMOV UR15, 0x40000040 ;  /* 0x40000040000f7882 */ /* 0x000fe20000000000 */
[----:B------:R-:W-:Y:S01]  /*a440*/  @!P0 PRMT R201, RZ, 0x654, R201 ;  /* 0x00000654ffc98816 */ /* 0x000fe200000000c9 */
[----:B------:R-:W-:Y:S01]  /*a450*/  UMOV UR14, UR11 ;  /* 0x0000000b000e7c82 */ /* 0x000fe20008000000 */
        /* <DEDUP_REMOVED lines=36> */
[----:B------:R-:W-:-:S07]  /*a6a0*/  IMAD.MOV.U32 R6, RZ, RZ, R7 ;  /* 0x000000ffff067224 */ /* 0x000fce00078e0007 */
.L_x_1865:
[----:B------:R-:W-:-:S13]  /*a6b0*/  ISETP.GE.AND P1, PT, R6, UR37, PT ;  /* 0x0000002506007c0c */ /* 0x000fda000bf26270 */
[----:B------:R-:W-:Y:S05]  /*a6c0*/  @!P1 BRA `(.L_x_1875) ;  /* 0x0000003400789947 */ /* 0x000fea0003800000 */
[----:B------:R-:W-:Y:S01]  /*a6d0*/  IMAD.MOV.U32 R12, RZ, RZ, R9 ;  /* 0x000000ffff0c7224 */ /* 0x000fe200078e0009 */
[----:B------:R-:W-:Y:S01]  /*a6e0*/  ULDC UR26, c[0x0][0x9e4] ;  /* 0x00027900001a7ab9 */ /* 0x000fe20000000800 */
[----:B------:R-:W-:Y:S01]  /*a6f0*/  IMAD.MOV.U32 R11, RZ, RZ, R10 ;  /* 0x000000ffff0b7224 */ /* 0x000fe200078e000a */
[----:B------:R-:W-:Y:S01]  /*a700*/  ULDC UR27, c[0x0][0x288] ;  /* 0x0000a200001b7ab9 */ /* 0x000fe20000000800 */
[----:B------:R-:W-:Y:S01]  /*a710*/  ULDC UR28, c[0x0][0x2f0] ;  /* 0x0000bc00001c7ab9 */ /* 0x000fe20000000800 */
[----:B------:R-:W-:Y:S01]  /*a720*/  ULDC UR29, c[0x0][0x9d8] ;  /* 0x00027600001d7ab9 */ /* 0x000fe20000000800 */
[----:B------:R-:W-:Y:S01]  /*a730*/  ULDC UR25, c[0x0][0x988] ;  /* 0x0002620000197ab9 */ /* 0x000fe20000000800 */
[----:B------:R-:W-:-:S05]  /*a740*/  ULDC UR30, c[0x0][0x9e0] ;  /* 0x00027800001e7ab9 */ /* 0x000fca0000000800 */
.L_x_1892:
[----:B------:R-:W-:Y:S01]  /*a750*/  UIADD3 UR4, UR4, 0x1, URZ ;  /* 0x0000000104047890 */ /* 0x000fe2000fffe03f */
[----:B------:R-:W-:-:S03]  /*a760*/  PLOP3.LUT P1, PT, PT, PT, UP0, 0x40, 0x0 ;  /* 0x000000000000781c */ /* 0x000fc60003f2e808 */
[----:B------:R-:W-:-:S04]  /*a770*/  UISETP.NE.AND UP3, UPT, UR4, 0x2, UPT ;  /* 0x000000020400788c */ /* 0x000fc8000bf65270 */
[----:B------:R-:W-:Y:S02]  /*a780*/  USEL UR10, URZ, 0x1, UP3 ;  /* 0x000000013f0a7887 */ /* 0x000fe40009800000 */
[----:B------:R-:W-:Y:S02]  /*a790*/  USEL UR4, UR4, URZ, UP3 ;  /* 0x0000003f04047287 */ /* 0x000fe40009800000 */
[----:B------:R-:W-:Y:S02]  /*a7a0*/  ULOP3.LUT UR5, UR5, UR10, URZ, 0x3c, !UPT ;  /* 0x0000000a05057292 */ /* 0x000fe4000f8e3c3f */
[----:B---3--:R-:W-:Y:S10]  /*a7b0*/  @P1 BRA `(.L_x_1876) ;  /* 0x0000000000041947 */ /* 0x008ff40003800000 */
[----:B------:R-:W-:Y:S01]  /*a7c0*/  BPT.TRAP 0x1 ;  /* 0x000000040000795c */ /* 0x000fe20000300000 */
.L_x_1876:
[----:B------:R-:W-:Y:S01]  /*a7d0*/  PLOP3.LUT P2, PT, PT, PT, UP0, 0x40, 0x0 ;  /* 0x000000000000781c */ /* 0x000fe20003f4e808 */
[----:B------:R-:W-:Y:S01]  /*a7e0*/  ULEA UR31, UR4, UR38, 0x3 ;  /* 0x00000026041f7291 */ /* 0x000fe2000f8e183f */
[----:B------:R-:W-:-:S05]  /*a7f0*/  IMAD.U32 R7, RZ, RZ, UR5 ;  /* 0x00000005ff077e24 */ /* 0x000fca000f8e00ff */
[----:B------:R-:W-:-:S04]  /*a800*/  SHF.L.U32 R7, R7, 0x1f, RZ ;  /* 0x0000001f07077819 */ /* 0x000fc800000006ff */
[----:B------:R0:W3:Y:S02]  /*a810*/  SYNCS.PHASECHK.TRANS64.TRYWAIT P1, [UR31+0x22830], R7 ;  /* 0x02283007ff0075a7 */ /* 0x0000e4000802015f */
[----:B------:R-:W-:Y:S05]  /*a820*/  @P2 BRA `(.L_x_1877) ;  /* 0x0000000000042947 */ /* 0x000fea0003800000 */
[----:B------:R-:W-:Y:S01]  /*a830*/  BPT.TRAP 0x1 ;  /* 0x000000040000795c */ /* 0x000fe20000300000 */
.L_x_1877:
[----:B---3--:R-:W-:Y:S05]  /*a840*/  @P1 BRA `(.L_x_1878) ;  /* 0x0000000000081947 */ /* 0x008fea0003800000 */
[----:B------:R-:W3:Y:S02]  /*a850*/  SYNCS.PHASECHK.TRANS64.TRYWAIT P1, [UR31+0x22830], R7 ;  /* 0x02283007ff0075a7 */ /* 0x000ee4000802015f */
[----:B---3--:R-:W-:Y:S05]  /*a860*/  @!P1 BRA `(.L_x_1879) ;  /* 0x000000a400509947 */ /* 0x008fea0003800000 */
.L_x_1878:
[----:B------:R-:W-:Y:S01]  /*a870*/  UIMAD UR22, UR4, 0x300, UR6 ;  /* 0x00000300041678a4 */ /* 0x000fe2000f8e0206 */
[----:B-1----:R-:W-:Y:S01]  /*a880*/  WARPGROUP.ARRIVE ;  /* 0x00000000000079c5 */ /* 0x002fe20000000000 */
[----:B------:R-:W-:Y:S01]  /*a890*/  UMOV UR23, 0x40000040 ;  /* 0x4000004000177882 */ /* 0x000fe20000000000 */
[----:B------:R-:W-:Y:S01]  /*a8a0*/  UMOV UR11, 0x40000040 ;  /* 0x40000040000b7882 */ /* 0x000fe20000000000 */
[----:B------:R-:W-:Y:S01]  /*a8b0*/  UIADD3 UR10, UR22, 0x2, URZ ;  /* 0x00000002160a7890 */ /* 0x000fe2000fffe03f */
[----:B------:R-:W-:Y:S01]  /*a8c0*/  PLOP3.LUT P1, PT, PT, PT, UP1, 0x80, 0x0 ;  /* 0x000000000000781c */ /* 0x000fe20003f2f018 */
[----:B------:R-:W-:Y:S01]  /*a8d0*/  UIADD3 UR14, UR22, 0x4, URZ ;  /* 0x00000004160e7890 */ /* 0x000fe2000fffe03f */
[----:B------:R-:W-:Y:S01]  /*a8e0*/  PLOP3.LUT P2, PT, PT, PT, UP1, 0x80, 0x0 ;  /* 0x000000000000781c */ /* 0x000fe20003f4f018 */
[----:B------:R-:W-:Y:S01]  /*a8f0*/  UMOV UR15, 0x40000040 ;  /* 0x40000040000f7882 */ /* 0x000fe20000000000 */
[----:B------:R-:W-:Y:S01]  /*a900*/  HGMMA.64x96x16.F32 R152, gdesc[UR20], RZ, !UPT, gsb0 ;  /* 0x01600000149879f0 */ /* 0x000fe2000c0008ff */
[----:B------:R-:W-:Y:S01]  /*a910*/  UIADD3 UR18, UR22, 0x6, URZ ;  /* 0x0000000616127890 */ /* 0x000fe2000fffe03f */
[----:B------:R-:W-:Y:S01]  /*a920*/  UMOV UR19, 0x40000040 ;  /* 0x4000004000137882 */ /* 0x000fe20000000000 */
[----:B------:R-:W-:-:S02]  /*a930*/  WARPGROUP.DEPBAR.LE gsb0, 0x0 ;  /* 0x00008000000079c5 */ /* 0x000fc40000010000 */
[----:B------:R-:W-:-:S06]  /*a940*/  WARPGROUP.ARRIVE ;  /* 0x00000000000079c5 */ /* 0x000fcc0000000000 */
[----:B------:R-:W-:Y:S01]  /*a950*/  HGMMA.64x96x16.F32 R152, gdesc[UR8], R152, gsb0 ;  /* 0x01600000089879f0 */ /* 0x000fe20008000898 */
[----:B------:R-:W-:Y:S02]  /*a960*/  @UP1 ULDC UR10, c[0x0][0x44c] ;  /* 0x00011300000a1ab9 */ /* 0x000fe40000000800 */
[----:B------:R-:W-:Y:S01]  /*a970*/  @P1 IMAD.HI.U32 R14, R4, UR10, RZ ;  /* 0x0000000a040e1c27 */ /* 0x000fe2000f8e00ff */
[----:B------:R-:W-:Y:S01]  /*a980*/  @UP1 ULDC UR10, c[0x0][0x450] ;  /* 0x00011400000a1ab9 */ /* 0x000fe20000000800 */
[----:B------:R-:W-:Y:S01]  /*a990*/  PLOP3.LUT P1, PT, PT, PT, UP2, 0x40, 0x0 ;  /* 0x000000000000781c */ /* 0x000fe20003f2e828 */
        /* <DEDUP_REMOVED lines=10> */
[----:B------:R-:W-:Y:S01]  /*aa40*/  IMAD.MOV.U32 R188, RZ, RZ, R4 ;  /* 0x000000ffffbc7224 */ /* 0x000fe200078e0004 */
[----:B------:R-:W-:Y:S01]  /*aa50*/  @P2 SHF.R.U32.HI R188, RZ, UR10, R14 ;  /* 0x0000000affbc2c19 */ /* 0x000fe2000801160e */
[----:B------:R-:W-:Y:S01]  /*aa60*/  FMUL.FTZ R204, R160, UR29 ;  /* 0x0000001da0cc7c20 */ /* 0x000fe20008410000 */
[----:B------:R-:W-:Y:S01]  /*aa70*/  FMUL.FTZ R160, R179, UR29 ;  /* 0x0000001db3a07c20 */ /* 0x000fe20008410000 */
[----:B---3--:R-:W-:Y:S01]  /*aa80*/  FMUL.FTZ R10, R155, UR29 ;  /* 0x0000001d9b0a7c20 */ /* 0x008fe20008410000 */
[----:B------:R-:W-:Y:S01]  /*aa90*/  FMUL.FTZ R179, R180, UR29 ;  /* 0x0000001db4b37c20 */ /* 0x000fe20008410000 */
[----:B------:R-:W-:Y:S01]  /*aaa0*/  FMUL.FTZ R155, R171, UR29 ;  /* 0x0000001dab9b7c20 */ /* 0x000fe20008410000 */
[----:B------:R-:W-:Y:S01]  /*aab0*/  FMUL.FTZ R180, R181, UR29 ;  /* 0x0000001db5b47c20 */ /* 0x000fe20008410000 */
[----:B------:R-:W-:Y:S01]  /*aac0*/  FMUL.FTZ R211, R176, UR29 ;  /* 0x0000001db0d37c20 */ /* 0x000fe20008410000 */
[----:B------:R-:W-:Y:S01]  /*aad0*/  FMUL.FTZ R181, R184, UR29 ;  /* 0x0000001db8b57c20 */ /* 0x000fe20008410000 */
[----:B------:R-:W1:Y:S01]  /*aae0*/  SHFL.IDX PT, R171, R188, RZ, 0x1c1f ;  /* 0x001c1fffbcab7589 */ /* 0x000e6200000e0000 */
[----:B------:R-:W-:Y:S01]  /*aaf0*/  FMUL.FTZ R184, R189, UR29 ;  /* 0x0000001dbdb87c20 */ /* 0x000fe20008410000 */
[----:B------:R-:W-:-:S02]  /*ab00*/  IMAD.U32 R176, RZ, RZ, UR31 ;  /* 0x0000001fffb07e24 */ /* 0x000fc4000f8e00ff */
[----:B------:R-:W-:Y:S01]  /*ab10*/  FMUL.FTZ R13, R152, UR29 ;  /* 0x0000001d980d7c20 */ /* 0x000fe20008410000 */
[----:B------:R-:W-:Y:S02]  /*ab20*/  IMAD R189, R6, -0x60, RZ ;  /* 0xffffffa006bd7824 */ /* 0x000fe400078e02ff */
        /* <DEDUP_REMOVED lines=8> */
[----:B--2---:R-:W-:Y:S01]  /*abb0*/  FMUL.FTZ R201, R157, UR29 ;  /* 0x0000001d9dc97c20 */ /* 0x004fe20008410000 */
        /* <DEDUP_REMOVED lines=11> */
[----:B------:R-:W-:-:S02]  /*ac70*/  @!P0 VIADD R14, R176, 0x22840 ;  /* 0x00022840b00e8836 */ /* 0x000fc40000000000 */
        /* <DEDUP_REMOVED lines=13> */
[----:B------:R-:W-:-:S02]  /*ad50*/  VIADD R170, R189, 0x1 ;  /* 0x00000001bdaa7836 */ /* 0x000fc40000000000 */
[----:B------:R-:W-:Y:S01]  /*ad60*/  FMUL.FTZ R167, R198, UR29 ;  /* 0x0000001dc6a77c20 */ /* 0x000fe20008410000 */
[----:B------:R-:W-:Y:S01]  /*ad70*/  FMUL.FTZ R168, R199, UR29 ;  /* 0x0000001dc7a87c20 */ /* 0x000fe20008410000 */
[----:B------:R-:W-:Y:S01]  /*ad80*/  @!P0 PRMT R14, RZ, 0x654, R14 ;  /* 0x00000654ff0e8816 */ /* 0x000fe2000000000e */
[----:B------:R-:W-:Y:S01]  /*ad90*/  IMAD R15, R3, -0x2, R170 ;  /* 0xfffffffe030f7824 */ /* 0x000fe200078e02aa */
[----:B------:R-:W2:Y:S01]  /*ada0*/  MUFU.TANH R13, R13 ;  /* 0x0000000d000d7308 */ /* 0x000ea20000002400 */
[----:B------:R3:W-:Y:S06]  /*adb0*/  BAR.ARV R8, 0x100 ;  /* 0x000400080000751d */ /* 0x0007ec0000002000 */
[----:B------:R4:W-:Y:S01]  /*adc0*/  @!P0 SYNCS.ARRIVE.TRANS64.RED.A1T0 RZ, [R14+URZ], RZ ;  /* 0x000000ff0eff89a7 */ /* 0x0009e2000810043f */
[----:B------:R-:W0:Y:S01]  /*add0*/  MUFU.TANH R200, R200 ;  /* 0x000000c800c87308 */ /* 0x000e220000002400 */
[C---:B------:R-:W-:Y:S01]  /*ade0*/  VIADD R190, R15.reuse, 0xffffffff ;  /* 0xffffffff0fbe7836 */ /* 0x040fe20000000000 */
[----:B----4-:R-:W-:-:S06]  /*adf0*/  IADD3 R14, R15, -UR27, R18 ;  /* 0x8000001b0f0e7c10 */ /* 0x010fcc000fffe012 */
[----:B------:R-:W4:Y:S01]  /*ae00*/  MUFU.TANH R9, R9 ;  /* 0x0000000900097308 */ /* 0x000f220000002400 */
[C---:B------:R-:W-:Y:S02]  /*ae10*/  VIADD R195, R14.reuse, UR30 ;  /* 0x0000001e0ec37c36 */ /* 0x040fe40008000000 */
[----:B------:R-:W-:-:S05]  /*ae20*/  VIADD R196, R14, UR7 ;  /* 0x000000070ec47c36 */ /* 0x000fca0008000000 */
[----:B------:R-:W0:Y:S01]  /*ae30*/  MUFU.TANH R10, R10 ;  /* 0x0000000a000a7308 */ /* 0x000e220000002400 */
[--C-:B-1----:R-:W-:Y:S02]  /*ae40*/  IMAD.IADD R193, R195, 0x1, R171.reuse ;  /* 0x00000001c3c17824 */ /* 0x102fe400078e02ab */
[----:B------:R-:W-:-:S05]  /*ae50*/  IMAD.IADD R194, R196, 0x1, R171 ;  /* 0x00000001c4c27824 */ /* 0x000fca00078e02ab */
[----:B------:R-:W1:Y:S08]  /*ae60*/  MUFU.TANH R202, R202 ;  /* 0x000000ca00ca7308 */ /* 0x000e700000002400 */
        /* <DEDUP_REMOVED lines=57> */
.L_x_1882:
[----:B------:R-:W-:-:S05]  /*b200*/  IMAD.U32 R170, RZ, RZ, UR26 ;  /* 0x0000001affaa7e24 */ /* 0x000fca000f8e00ff */
[----:B------:R-:W-:-:S13]  /*b210*/  ISETP.NE.AND P1, PT, R170, 0x1, PT ;  /* 0x00000001aa00780c */ /* 0x000fda0003f25270 */
[----:B------:R-:W1:Y:S02]  /*b220*/  @P1 LDC.64 R14, c[0x0][0x9e8] ;  /* 0x00027a00ff0e1b82 */ /* 0x000e640000000a00 */
[----:B-1----:R-:W-:-:S05]  /*b230*/  @P1 IMAD.HI.U32 R14, R171, R14, RZ ;  /* 0x0000000eab0e1227 */ /* 0x002fca00078e00ff */
[----:B------:R-:W-:-:S07]  /*b240*/  @P1 SHF.R.U32.HI R171, RZ, R15, R14 ;  /* 0x0000000fffab1219 */ /* 0x000fce000001160e */
.L_x_1883:
[----:B------:R-:W-:Y:S05]  /*b250*/  BSYNC B0 ;  /* 0x0000000000007941 */ /* 0x000fea0003800000 */
.L_x_1881:
[----:B------:R-:W-:-:S05]  /*b260*/  IMAD R171, R171, R170, R190 ;  /* 0x000000aaabab7224 */ /* 0x000fca00078e02be */
[----:B------:R-:W-:Y:S02]  /*b270*/  VIADDMNMX R193, R171, R170, R193, PT ;  /* 0x000000aaabc17246 */ /* 0x000fe400038001c1 */
[----:B------:R-:W-:-:S07]  /*b280*/  VIMNMX R194, R194, R171, !PT ;  /* 0x000000abc2c27248 */ /* 0x000fce0007fe0100 */
.L_x_1880:
[C---:B------:R-:W-:Y:S01]  /*b290*/  ISETP.GE.AND P6, PT, R189.reuse, 0xa, PT ;  /* 0x0000000abd00780c */ /* 0x040fe20003fc6270 */
[----:B------:R-:W1:Y:S01]  /*b2a0*/  SHFL.IDX PT, R15, R188, 0x1, 0x1c1f ;  /* 0x003c1f00bc0f7f89 */ /* 0x000e6200000e0000 */
[C---:B------:R-:W-:Y:S02]  /*b2b0*/  ISETP.GE.AND P1, PT, R189.reuse, 0x2, PT ;  /* 0x00000002bd00780c */ /* 0x040fe40003f26270 */
[C---:B------:R-:W-:Y:S02]  /*b2c0*/  ISETP.GE.AND P2, PT, R189.reuse, 0x9, PT ;  /* 0x00000009bd00780c */ /* 0x040fe40003f46270 */
[----:B------:R-:W-:Y:S02]  /*b2d0*/  ISETP.GE.AND P5, PT, R189, 0x11, PT ;  /* 0x00000011bd00780c */ /* 0x000fe40003fa6270 */
[----:B------:R-:W-:Y:S02]  /*b2e0*/  LOP3.LUT R17, R17, 0xfffffffb, RZ, 0xc0, !PT ;  /* 0xfffffffb11117812 */ /* 0x000fe400078ec0ff */
[----:B------:R-:W-:-:S02]  /*b2f0*/  ISETP.GT.AND P4, PT, R194, 0x1, !P1 ;  /* 0x00000001c200780c */ /* 0x000fc40004f84270 */
[----:B------:R-:W-:Y:S02]  /*b300*/  ISETP.GT.AND P3, PT, R194, 0x8, !P2 ;  /* 0x00000008c200780c */ /* 0x000fe40005764270 */
[----:B------:R-:W-:Y:S02]  /*b310*/  @P6 LOP3.LUT R17, R17, 0x4, RZ, 0xfc, !PT ;  /* 0x0000000411116812 */ /* 0x000fe400078efcff */
[C---:B------:R-:W-:Y:S02]  /*b320*/  ISETP.LT.OR P4, PT, R193.reuse, 0x2, P4 ;  /* 0x00000002c100780c */ /* 0x040fe40002781670 */
[----:B------:R-:W-:Y:S02]  /*b330*/  ISETP.LT.OR P3, PT, R193, 0x9, P3 ;  /* 0x00000009c100780c */ /* 0x000fe40001f61670 */
[----:B------:R-:W-:Y:S02]  /*b340*/  LOP3.LUT R17, R17, 0xfffffff7, RZ, 0xc0, !PT ;  /* 0xfffffff711117812 */ /* 0x000fe400078ec0ff */
[----:B0-----:R-:W-:-:S02]  /*b350*/  FSEL R200, R200, -INF , !P4 ;  /* 0xff800000c8c87808 */ /* 0x001fc40006000000 */
[----:B------:R-:W-:Y:S02]  /*b360*/  FSEL R202, R202, -INF , !P3 ;  /* 0xff800000caca7808 */ /* 0x000fe40005800000 */
[C---:B------:R-:W-:Y:S02]  /*b370*/  ISETP.GT.AND P4, PT, R194.reuse, 0x9, !P6 ;  /* 0x00000009c200780c */ /* 0x040fe40007784270 */
[----:B------:R-:W-:Y:S02]  /*b380*/  @P5 LOP3.LUT R17, R17, 0x8, RZ, 0xfc, !PT ;  /* 0x0000000811115812 */ /* 0x000fe400078efcff */
[----:B------:R-:W-:Y:S02]  /*b390*/  ISETP.GT.AND P3, PT, R194, 0x10, !P5 ;  /* 0x00000010c200780c */ /* 0x000fe40006f64270 */
[----:B------:R-:W-:Y:S02]  /*b3a0*/  ISETP.GE.AND P5, PT, R189, 0x12, PT ;  /* 0x00000012bd00780c */ /* 0x000fe40003fa6270 */
[----:B------:R-:W-:-:S02]  /*b3b0*/  ISETP.LT.OR P4, PT, R193, 0xa, P4 ;  /* 0x0000000ac100780c */ /* 0x000fc40002781670 */
[----:B------:R-:W-:Y:S02]  /*b3c0*/  ISETP.LT.OR P3, PT, R193, 0x11, P3 ;  /* 0x00000011c100780c */ /* 0x000fe40001f61670 */
[----:B------:R-:W-:Y:S02]  /*b3d0*/  FSEL R201, R201, -INF , !P4 ;  /* 0xff800000c9c97808 */ /* 0x000fe40006000000 */
[----:B------:R-:W-:Y:S02]  /*b3e0*/  ISETP.GE.AND P4, PT, R189, 0x19, PT ;  /* 0x00000019bd00780c */ /* 0x000fe40003f86270 */
[----:B------:R-:W-:Y:S02]  /*b3f0*/  LOP3.LUT R17, R17, 0xffffffef, RZ, 0xc0, !PT ;  /* 0xffffffef11117812 */ /* 0x000fe400078ec0ff */
[----:B------:R-:W-:Y:S02]  /*b400*/  FSEL R204, R204, -INF , !P3 ;  /* 0xff800000cccc7808 */ /* 0x000fe40005800000 */
[----:B------:R-:W-:-:S02]  /*b410*/  ISETP.GT.AND P3, PT, R194, 0x11, !P5 ;  /* 0x00000011c200780c */ /* 0x000fc40006f64270 */
[----:B------:R-:W-:Y:S02]  /*b420*/  @P5 LOP3.LUT R17, R17, 0x10, RZ, 0xfc, !PT ;  /* 0x0000001011115812 */ /* 0x000fe400078efcff */
[----:B------:R-:W-:Y:S02]  /*b430*/  ISETP.LT.OR P3, PT, R193, 0x12, P3 ;  /* 0x00000012c100780c */ /* 0x000fe40001f61670 */
[----:B------:R-:W-:Y:S02]  /*b440*/  LOP3.LUT R17, R17, 0xfffbffff, RZ, 0xc0, !PT ;  /* 0xfffbffff11117812 */ /* 0x000fe400078ec0ff */
[----:B------:R-:W-:Y:S02]  /*b450*/  FSEL R203, R203, -INF , !P3 ;  /* 0xff800000cbcb7808 */ /* 0x000fe40005800000 */
[----:B------:R-:W-:Y:S02]  /*b460*/  @P4 LOP3.LUT R17, R17, 0x40000, RZ, 0xfc, !PT ;  /* 0x0004000011114812 */ /* 0x000fe400078efcff */
[----:B------:R-:W-:-:S02]  /*b470*/  ISETP.GT.AND P3, PT, R194, 0x18, !P4 ;  /* 0x00000018c200780c */ /* 0x000fc40006764270 */
[----:B------:R-:W-:Y:S02]  /*b480*/  ISETP.GE.AND P4, PT, R189, 0x1a, PT ;  /* 0x0000001abd00780c */ /* 0x000fe40003f86270 */
[----:B------:R-:W-:Y:S02]  /*b490*/  ISETP.LT.OR P3, PT, R193, 0x19, P3 ;  /* 0x00000019c100780c */ /* 0x000fe40001f61670 */
[----:B------:R-:W-:Y:S02]  /*b4a0*/  LOP3.LUT R17, R17, 0xfffdffff, RZ, 0xc0, !PT ;  /* 0xfffdffff11117812 */ /* 0x000fe400078ec0ff */
        /* <DEDUP_REMOVED lines=92> */
[----:B------:R-:W-:Y:S02]  /*ba70*/  ISETP.GT.AND P6, PT, R194, RZ, !P6 ;  /* 0x000000ffc200720c */ /* 0x000fe400077c4270 */
[----:B------:R-:W-:Y:S02]  /*ba80*/  LOP3.LUT R17, R17, 0xfffffffe, RZ, 0xc0, !PT ;  /* 0xfffffffe11117812 */ /* 0x000fe400078ec0ff */
[----:B------:R-:W-:-:S04]  /*ba90*/  ISETP.LT.OR P6, PT, R193, 0x1, P6 ;  /* 0x00000001c100780c */ /* 0x000fc800037c1670 */
[----:B------:R-:W-:Y:S02]  /*baa0*/  FSEL R192, R13, -INF , !P6 ;  /* 0xff8000000dc07808 */ /* 0x000fe40007000000 */
[----:B------:R-:W-:-:S13]  /*bab0*/  ISETP.GE.AND P6, PT, R189, 0x5a, PT ;  /* 0x0000005abd00780c */ /* 0x000fda0003fc6270 */
[----:B------:R-:W-:Y:S02]  /*bac0*/  @P6 LOP3.LUT R17, R17, 0x1, RZ, 0xfc, !PT ;  /* 0x0000000111116812 */ /* 0x000fe400078efcff */
[----:B------:R-:W-:-:S04]  /*bad0*/  ISETP.GT.AND P6, PT, R194, 0x59, !P6 ;  /* 0x00000059c200780c */ /* 0x000fc800077c4270 */
[----:B------:R-:W-:Y:S01]  /*bae0*/  ISETP.LT.OR P6, PT, R193, 0x5a, P6 ;  /* 0x0000005ac100780c */ /* 0x000fe200037c1670 */
[--C-:B-1----:R-:W-:Y:S02]  /*baf0*/  IMAD.IADD R193, R195, 0x1, R15.reuse ;  /* 0x00000001c3c17824 */ /* 0x102fe400078e020f */
[----:B------:R-:W-:Y:S01]  /*bb00*/  IMAD.IADD R195, R196, 0x1, R15 ;  /* 0x00000001c4c37824 */ /* 0x000fe200078e020f */
        /* <DEDUP_REMOVED lines=16> */
.L_x_1886:
[----:B------:R-:W-:-:S05]  /*bc10*/  IMAD.U32 R188, RZ, RZ, UR26 ;  /* 0x0000001affbc7e24 */ /* 0x000fca000f8e00ff */
[----:B------:R-:W-:-:S13]  /*bc20*/  ISETP.NE.AND P6, PT, R188, 0x1, PT ;  /* 0x00000001bc00780c */ /* 0x000fda0003fc5270 */
[----:B------:R-:W0:Y:S02]  /*bc30*/  @P6 LDC.64 R14, c[0x0][0x9e8] ;  /* 0x00027a00ff0e6b82 */ /* 0x000e240000000a00 */
[----:B0-----:R-:W-:-:S05]  /*bc40*/  @P6 IMAD.HI.U32 R14, R189, R14, RZ ;  /* 0x0000000ebd0e6227 */ /* 0x001fca00078e00ff */
[----:B------:R-:W-:-:S07]  /*bc50*/  @P6 SHF.R.U32.HI R189, RZ, R15, R14 ;  /* 0x0000000fffbd6219 */ /* 0x000fce000001160e */
.L_x_1887:
[----:B------:R-:W-:Y:S05]  /*bc60*/  BSYNC B0 ;  /* 0x0000000000007941 */ /* 0x000fea0003800000 */
.L_x_1885:
[----:B------:R-:W-:-:S05]  /*bc70*/  IMAD R190, R189, R188, R190 ;  /* 0x000000bcbdbe7224 */ /* 0x000fca00078e02be */
[----:B------:R-:W-:Y:S02]  /*bc80*/  VIADDMNMX R193, R190, R188, R193, PT ;  /* 0x000000bcbec17246 */ /* 0x000fe400038001c1 */
[----:B------:R-:W-:-:S07]  /*bc90*/  VIMNMX R195, R195, R190, !PT ;  /* 0x000000bec3c37248 */ /* 0x000fce0007fe0100 */
.L_x_1884:
[----:B------:R-:W-:Y:S01]  /*bca0*/  ISETP.GT.AND P1, PT, R195, 0x1, !P1 ;  /* 0x00000001c300780c */ /* 0x000fe20004f24270 */
[----:B------:R-:W-:Y:S01]  /*bcb0*/  UMOV UR10, UR25 ;  /* 0x00000019000a7c82 */ /* 0x000fe20008000000 */
[----:B------:R-:W-:Y:S02]  /*bcc0*/  LOP3.LUT P6, RZ, R17, 0x20000, RZ, 0xc0, !PT ;  /* 0x0002000011ff7812 */ /* 0x000fe400078cc0ff */
[----:B------:R-:W-:Y:S02]  /*bcd0*/  ISETP.LT.OR P1, PT, R193, 0x2, P1 ;  /* 0x00000002c100780c */ /* 0x000fe40000f21670 */
[----:B------:R-:W-:Y:S02]  /*bce0*/  ISETP.GT.AND P2, PT, R195, 0x8, !P2 ;  /* 0x00000008c300780c */ /* 0x000fe40005744270 */
[----:B------:R-:W-:Y:S02]  /*bcf0*/  FSEL R14, R10, -INF , !P1 ;  /* 0xff8000000a0e7808 */ /* 0x000fe40004800000 */
[----:B------:R-:W-:-:S02]  /*bd00*/  LOP3.LUT P1, RZ, R17, 0x4, RZ, 0xc0, !PT ;  /* 0x0000000411ff7812 */ /* 0x000fc4000782c0ff */
[----:B------:R-:W-:Y:S02]  /*bd10*/  ISETP.LT.OR P2, PT, R193, 0x9, P2 ;  /* 0x00000009c100780c */ /* 0x000fe40001741670 */
[----:B------:R-:W-:Y:S02]  /*bd20*/  ISETP.GT.AND P1, PT, R195, 0x9, !P1 ;  /* 0x00000009c300780c */ /* 0x000fe40004f24270 */
[----:B------:R-:W-:Y:S02]  /*bd30*/  FSEL R20, R20, -INF , !P2 ;  /* 0xff80000014147808 */ /* 0x000fe40005000000 */
[----:B------:R-:W-:Y:S02]  /*bd40*/  ISETP.LT.OR P1, PT, R193, 0xa, P1 ;  /* 0x0000000ac100780c */ /* 0x000fe40000f21670 */
[----:B------:R-:W-:Y:S02]  /*bd50*/  LOP3.LUT P2, RZ, R17, 0x10000, RZ, 0xc0, !PT ;  /* 0x0001000011ff7812 */ /* 0x000fe4000784c0ff */
        /* <DEDUP_REMOVED lines=22> */
[----:B------:R-:W-:Y:S02]  /*bec0*/  ISETP.GT.AND P1, PT, R195, 0x19, !P6 ;  /* 0x00000019c300780c */ /* 0x000fe40007724270 */
[----:B------:R-:W-:Y:S02]  /*bed0*/  FMNMX.FTZ R15, R173, R10, !PT ;  /* 0x0000000aad0f7209 */ /* 0x000fe40007810000 */
[----:B------:R-:W-:-:S02]  /*bee0*/  ISETP.LT.OR P1, PT, R193, 0x1a, P1 ;  /* 0x0000001ac100780c */ /* 0x000fc40000f21670 */
[----:B------:R-:W-:Y:S02]  /*bef0*/  FMNMX.FTZ R10, R174, R15, !PT ;  /* 0x0000000fae0a7209 */ /* 0x000fe40007810000 */
[----:B------:R-:W-:Y:S02]  /*bf00*/  FSEL R153, R153, -INF , !P1 ;  /* 0xff80000099997808 */ /* 0x000fe40004800000 */
        /* <DEDUP_REMOVED lines=31> */
[----:B------:R-:W-:Y:S01]  /*c100*/  LOP3.LUT P6, RZ, R17, 0x80, RZ, 0xc0, !PT ;  /* 0x0000008011ff7812 */ /* 0x000fe200078cc0ff */
[----:B------:R-:W0:Y:S01]  /*c110*/  SHFL.BFLY PT, R10, R15, 0x2, 0x1f ;  /* 0x0c401f000f0a7f89 */ /* 0x000e2200000e0000 */
[----:B------:R-:W-:Y:S02]  /*c120*/  FSEL R159, R159, -INF , !P1 ;  /* 0xff8000009f9f7808 */ /* 0x000fe40004800000 */
[----:B------:R-:W-:-:S02]  /*c130*/  LOP3.LUT P1, RZ, R17, 0x800, RZ, 0xc0, !PT ;  /* 0x0000080011ff7812 */ /* 0x000fc4000782c0ff */
[----:B------:R-:W-:Y:S02]  /*c140*/  LOP3.LUT P2, RZ, R17, 0x40, RZ, 0xc0, !PT ;  /* 0x0000004011ff7812 */ /* 0x000fe4000784c0ff */
[C---:B------:R-:W-:Y:S02]  /*c150*/  ISETP.GT.AND P1, PT, R195.reuse, 0x31, !P1 ;  /* 0x00000031c300780c */ /* 0x040fe40004f24270 */
[----:B------:R-:W-:Y:S02]  /*c160*/  ISETP.GT.AND P3, PT, R195, 0x50, !P3 ;  /* 0x00000050c300780c */ /* 0x000fe40005f64270 */
[----:B------:R-:W-:Y:S02]  /*c170*/  ISETP.LT.OR P1, PT, R193, 0x32, P1 ;  /* 0x00000032c100780c */ /* 0x000fe40000f21670 */
[----:B------:R-:W-:Y:S02]  /*c180*/  ISETP.GT.AND P4, PT, R195, 0x51, !P4 ;  /* 0x00000051c300780c */ /* 0x000fe40006784270 */
[----:B------:R-:W-:-:S02]  /*c190*/  FSEL R160, R160, -INF , !P1 ;  /* 0xff800000a0a07808 */ /* 0x000fc40004800000 */
[----:B------:R-:W-:Y:S02]  /*c1a0*/  LOP3.LUT P1, RZ, R17, 0x400, RZ, 0xc0, !PT ;  /* 0x0000040011ff7812 */ /* 0x000fe4000782c0ff */
[----:B------:R-:W-:Y:S02]  /*c1b0*/  ISETP.LT.OR P3, PT, R193, 0x51, P3 ;  /* 0x00000051c100780c */ /* 0x000fe40001f61670 */
[C---:B------:R-:W-:Y:S02]  /*c1c0*/  ISETP.GT.AND P1, PT, R195.reuse, 0x38, !P1 ;  /* 0x00000038c300780c */ /* 0x040fe40004f24270 */
[----:B------:R-:W-:Y:S02]  /*c1d0*/  ISETP.GT.AND P5, PT, R195, 0x58, !P5 ;  /* 0x00000058c300780c */ /* 0x000fe40006fa4270 */
[C---:B------:R-:W-:Y:S02]  /*c1e0*/  ISETP.LT.OR P1, PT, R193.reuse, 0x39, P1 ;  /* 0x00000039c100780c */ /* 0x040fe40000f21670 */
[----:B------:R-:W-:-:S02]  /*c1f0*/  ISETP.LT.OR P4, PT, R193, 0x52, P4 ;  /* 0x00000052c100780c */ /* 0x000fc40002781670 */
[----:B------:R-:W-:Y:S02]  /*c200*/  FSEL R163, R163, -INF , !P1 ;  /* 0xff800000a3a37808 */ /* 0x000fe40004800000 */
[----:B------:R-:W-:Y:S02]  /*c210*/  LOP3.LUT P1, RZ, R17, 0x200, RZ, 0xc0, !PT ;  /* 0x0000020011ff7812 */ /* 0x000fe4000782c0ff */
[----:B------:R-:W-:Y:S02]  /*c220*/  ISETP.LT.OR P5, PT, R193, 0x59, P5 ;  /* 0x00000059c100780c */ /* 0x000fe40002fa1670 */
        /* <DEDUP_REMOVED lines=11> */
[----:B------:R-:W-:Y:S02]  /*c2e0*/  ISETP.GT.AND P1, PT, R195, 0x48, !P2 ;  /* 0x00000048c300780c */ /* 0x000fe40005724270 */
[----:B------:R-:W-:Y:S02]  /*c2f0*/  LOP3.LUT P2, RZ, R17, 0x20, RZ, 0xc0, !PT ;  /* 0x0000002011ff7812 */ /* 0x000fe4000784c0ff */
[----:B------:R-:W-:Y:S02]  /*c300*/  ISETP.LT.OR P1, PT, R193, 0x49, P1 ;  /* 0x00000049c100780c */ /* 0x000fe40000f21670 */
[----:B------:R-:W-:Y:S02]  /*c310*/  ISETP.GT.AND P2, PT, R195, 0x49, !P2 ;  /* 0x00000049c300780c */ /* 0x000fe40005744270 */
[----:B------:R-:W-:-:S02]  /*c320*/  FSEL R194, R169, -INF , !P1 ;  /* 0xff800000a9c27808 */ /* 0x000fc40004800000 */
[----:B0-----:R-:W-:Y:S02]  /*c330*/  FMNMX.FTZ R169, R15, R10, !PT ;  /* 0x0000000a0fa97209 */ /* 0x001fe40007810000 */
[----:B------:R-:W-:Y:S02]  /*c340*/  ISETP.GT.AND P1, PT, R195, RZ, !P6 ;  /* 0x000000ffc300720c */ /* 0x000fe40007724270 */
[C---:B------:R-:W-:Y:S01]  /*c350*/  ISETP.LT.OR P2, PT, R193.reuse, 0x4a, P2 ;  /* 0x0000004ac100780c */ /* 0x040fe20001741670 */
[----:B------:R-:W0:Y:S01]  /*c360*/  SHFL.BFLY PT, R10, R169, 0x1, 0x1f ;  /* 0x0c201f00a90a7f89 */ /* 0x000e2200000e0000 */
[----:B------:R-:W-:Y:S02]  /*c370*/  ISETP.LT.OR P1, PT, R193, 0x1, P1 ;  /* 0x00000001c100780c */ /* 0x000fe40000f21670 */
[----:B------:R-:W-:Y:S02]  /*c380*/  LOP3.LUT P6, RZ, R17, 0x1, RZ, 0xc0, !PT ;  /* 0x0000000111ff7812 */ /* 0x000fe400078cc0ff */
[----:B------:R-:W-:-:S02]  /*c390*/  FSEL R197, R9, -INF , !P1 ;  /* 0xff80000009c57808 */ /* 0x000fc40004800000 */
[----:B------:R-:W-:Y:S02]  /*c3a0*/  ISETP.GT.AND P6, PT, R195, 0x59, !P6 ;  /* 0x00000059c300780c */ /* 0x000fe400077c4270 */
[----:B------:R-:W-:Y:S02]  /*c3b0*/  FMNMX.FTZ R9, R197, R12, !PT ;  /* 0x0000000cc5097209 */ /* 0x000fe40007810000 */
[----:B------:R-:W-:Y:S02]  /*c3c0*/  ISETP.LT.OR P6, PT, R193, 0x5a, P6 ;  /* 0x0000005ac100780c */ /* 0x000fe400037c1670 */
[----:B------:R-:W-:Y:S02]  /*c3d0*/  FMNMX.FTZ R9, R14, R9, !PT ;  /* 0x000000090e097209 */ /* 0x000fe40007810000 */
[----:B------:R-:W-:Y:S02]  /*c3e0*/  FSEL R193, R167, -INF , !P5 ;  /* 0xff800000a7c17808 */ /* 0x000fe40006800000 */
[----:B------:R-:W-:-:S02]  /*c3f0*/  FMNMX.FTZ R190, R20, R9, !PT ;  /* 0x0000000914be7209 */ /* 0x000fc40007810000 */
[----:B------:R-:W-:Y:S02]  /*c400*/  FSEL R168, R168, -INF , !P6 ;  /* 0xff800000a8a87808 */ /* 0x000fe40007000000 */
[----:B------:R-:W-:Y:S02]  /*c410*/  FMNMX.FTZ R9, R21, R190, !PT ;  /* 0x000000be15097209 */ /* 0x000fe40007810000 */
[----:B0-----:R-:W-:Y:S02]  /*c420*/  FMNMX.FTZ R10, R169, R10, !PT ;  /* 0x0000000aa90a7209 */ /* 0x001fe40007810000 */
[----:B------:R-:W-:Y:S02]  /*c430*/  FMNMX.FTZ R190, R22, R9, !PT ;  /* 0x0000000916be7209 */ /* 0x000fe40007810000 */
[C---:B------:R-:W-:Y:S01]  /*c440*/  FSETP.NEU.FTZ.AND P1, PT, R10.reuse, -INF , PT ;  /* 0xff8000000a00780b */ /* 0x040fe20003f3d000 */
[----:B------:R-:W-:Y:S01]  /*c450*/  FMUL.FTZ R196, R10, UR10 ;  /* 0x0000000a0ac47c20 */ /* 0x000fe20008410000 */
[----:B------:R-:W-:-:S04]  /*c460*/  FMNMX.FTZ R9, R23, R190, !PT ;  /* 0x000000be17097209 */ /* 0x000fc80007810000 */
[----:B------:R-:W-:-:S05]  /*c470*/  FSEL R196, R196, RZ, P1 ;  /* 0x000000ffc4c47208 */ /* 0x000fca0000800000 */
[--C-:B------:R-:W-:Y:S01]  /*c480*/  FFMA.FTZ R15, R192, UR10, -R196.reuse ;  /* 0x0000000ac00f7c23 */ /* 0x100fe200080108c4 */
[----:B------:R-:W-:Y:S01]  /*c490*/  FMNMX.FTZ R192, R152, R9, !PT ;  /* 0x0000000998c07209 */ /* 0x000fe20007810000 */
[--C-:B------:R-:W-:Y:S01]  /*c4a0*/  FFMA.FTZ R191, R172, UR10, -R196.reuse ;  /* 0x0000000aacbf7c23 */ /* 0x100fe200080108c4 */
[--C-:B------:R-:W-:Y:S01]  /*c4b0*/  FFMA.FTZ R195, R173, UR10, -R196.reuse ;  /* 0x0000000aadc37c23 */ /* 0x100fe200080108c4 */
[----:B------:R-:W-:Y:S01]  /*c4c0*/  FSEL R173, R161, -INF , !P3 ;  /* 0xff800000a1ad7808 */ /* 0x000fe20005800000 */
[--C-:B------:R-:W-:Y:S01]  /*c4d0*/  FFMA.FTZ R161, R174, UR10, -R196.reuse ;  /* 0x0000000aaea17c23 */ /* 0x100fe200080108c4 */
[----:B------:R-:W-:Y:S01]  /*c4e0*/  FMNMX.FTZ R9, R153, R192, !PT ;  /* 0x000000c099097209 */ /* 0x000fe20007810000 */
[--C-:B------:R-:W-:Y:S01]  /*c4f0*/  FFMA.FTZ R188, R200, UR10, -R196.reuse ;  /* 0x0000000ac8bc7c23 */ /* 0x100fe200080108c4 */
[----:B------:R-:W-:Y:S01]  /*c500*/  FSEL R174, R162, -INF , !P4 ;  /* 0xff800000a2ae7808 */ /* 0x000fe20006000000 */
[----:B------:R-:W-:Y:S01]  /*c510*/  MUFU.EX2 R15, R15 ;  /* 0x0000000f000f7308 */ /* 0x000fe20000000800 */
[----:B------:R-:W-:Y:S01]  /*c520*/  FMNMX.FTZ R192, R154, R9, !PT ;  /* 0x000000099ac07209 */ /* 0x000fe20007810000 */
[--C-:B------:R-:W-:Y:S01]  /*c530*/  FFMA.FTZ R189, R202, UR10, -R196.reuse ;  /* 0x0000000acabd7c23 */ /* 0x100fe200080108c4 */
[----:B------:R-:W-:Y:S01]  /*c540*/  FSEL R200, R10, RZ, P1 ;  /* 0x000000ff0ac87208 */ /* 0x000fe20000800000 */
[--C-:B------:R-:W-:Y:S01]  /*c550*/  FFMA.FTZ R201, R201, UR10, -R196.reuse ;  /* 0x0000000ac9c97c23 */ /* 0x100fe200080108c4 */
[----:B------:R-:W-:Y:S01]  /*c560*/  FMNMX.FTZ R9, R155, R192, !PT ;  /* 0x000000c09b097209 */ /* 0x000fe20007810000 */
[--C-:B------:R-:W-:Y:S01]  /*c570*/  FFMA.FTZ R169, R204, UR10, -R196.reuse ;  /* 0x0000000acca97c23 */ /* 0x100fe200080108c4 */
[--C-:B------:R-:W-:Y:S01]  /*c580*/  FFMA.FTZ R162, R175, UR10, -R196.reuse ;  /* 0x0000000aafa27c23 */ /* 0x100fe200080108c4 */
[----:B------:R-:W-:Y:S01]  /*c590*/  FADD.FTZ R200, -R200, R11 ;  /* 0x0000000bc8c87221 */ /* 0x000fe20000010100 */
        /* <DEDUP_REMOVED lines=26> */
[----:B------:R-:W-:-:S02]  /*c740*/  FSEL R172, R158, -INF , !P2 ;  /* 0xff8000009eac7808 */ /* 0x000fc40005000000 */
[----:B------:R-:W-:-:S04]  /*c750*/  FMNMX.FTZ R9, R166, R9, !PT ;  /* 0x00000009a6097209 */ /* 0x000fc80007810000 */
[----:B------:R-:W-:Y:S01]  /*c760*/  FMNMX.FTZ R9, R194, R9, !PT ;  /* 0x00000009c2097209 */ /* 0x000fe20007810000 */
[----:B------:R-:W-:Y:S03]  /*c770*/  MUFU.EX2 R192, R203 ;  /* 0x000000cb00c07308 */ /* 0x000fe60000000800 */
[----:B------:R-:W-:-:S04]  /*c780*/  FMNMX.FTZ R198, R172, R9, !PT ;  /* 0x00000009acc67209 */ /* 0x000fc80007810000 */
[----:B------:R-:W-:Y:S01]  /*c790*/  FMNMX.FTZ R9, R173, R198, !PT ;  /* 0x000000c6ad097209 */ /* 0x000fe20007810000 */
[----:B------:R-:W-:Y:S03]  /*c7a0*/  MUFU.EX2 R170, R170 ;  /* 0x000000aa00aa7308 */ /* 0x000fe60000000800 */
[----:B------:R-:W-:-:S04]  /*c7b0*/  FMNMX.FTZ R198, R174, R9, !PT ;  /* 0x00000009aec67209 */ /* 0x000fc80007810000 */
[----:B------:R-:W-:Y:S01]  /*c7c0*/  FMNMX.FTZ R9, R193, R198, !PT ;  /* 0x000000c6c1097209 */ /* 0x000fe20007810000 */
[----:B------:R-:W-:Y:S03]  /*c7d0*/  MUFU.EX2 R171, R171 ;  /* 0x000000ab00ab7308 */ /* 0x000fe60000000800 */
[----:B------:R-:W-:-:S05]  /*c7e0*/  FMNMX.FTZ R9, R168, R9, !PT ;  /* 0x00000009a8097209 */ /* 0x000fca0007810000 */
        /* <DEDUP_REMOVED lines=8> */
[----:B------:R-:W1:Y:S08]  /*c870*/  MUFU.EX2 R178, R178 ;  /* 0x000000b200b27308 */ /* 0x000e700000000800 */
[----:B------:R-:W-:Y:S01]  /*c880*/  MUFU.EX2 R175, R175 ;  /* 0x000000af00af7308 */ /* 0x000fe20000000800 */
[----:B0-----:R-:W-:Y:S01]  /*c890*/  FMNMX.FTZ R9, R198, R9, !PT ;  /* 0x00000009c6097209 */ /* 0x001fe20007810000 */
[----:B------:R-:W-:-:S03]  /*c8a0*/  FMUL.FTZ R198, R200, UR10 ;  /* 0x0000000ac8c67c20 */ /* 0x000fc60008410000 */
[C---:B------:R-:W-:Y:S01]  /*c8b0*/  FSETP.NEU.FTZ.AND P1, PT, R9.reuse, -INF , PT ;  /* 0xff8000000900780b */ /* 0x040fe20003f3d000 */
[----:B------:R-:W-:Y:S02]  /*c8c0*/  FMUL.FTZ R185, R9, UR10 ;  /* 0x0000000a09b97c20 */ /* 0x000fe40008410000 */
[----:B------:R-:W-:Y:S03]  /*c8d0*/  MUFU.EX2 R180, R180 ;  /* 0x000000b400b47308 */ /* 0x000fe60000000800 */
[----:B------:R-:W-:-:S05]  /*c8e0*/  FSEL R185, R185, RZ, P1 ;  /* 0x000000ffb9b97208 */ /* 0x000fca0000800000 */
[----:B------:R-:W0:Y:S01]  /*c8f0*/  MUFU.EX2 R198, R198 ;  /* 0x000000c600c67308 */ /* 0x000e220000000800 */
[--C-:B------:R-:W-:Y:S01]  /*c900*/  FFMA.FTZ R13, R197, UR10, -R185.reuse ;  /* 0x0000000ac50d7c23 */ /* 0x100fe200080108b9 */
[--C-:B------:R-:W-:Y:S01]  /*c910*/  FFMA.FTZ R14, R14, UR10, -R185.reuse ;  /* 0x0000000a0e0e7c23 */ /* 0x100fe200080108b9 */
[--C-:B------:R-:W-:Y:S01]  /*c920*/  FFMA.FTZ R199, R160, UR10, -R185.reuse ;  /* 0x0000000aa0c77c23 */ /* 0x100fe200080108b9 */
[----:B-1----:R-:W-:Y:S01]  /*c930*/  F2FP.F16.F32.PACK_AB R160, R178, R167 ;  /* 0x000000a7b2a0723e */ /* 0x002fe200000000ff */
        /* <DEDUP_REMOVED lines=10> */
[----:B------:R-:W-:Y:S01]  /*c9e0*/  FFMA.FTZ R201, R166, UR10, -R185 ;  /* 0x0000000aa6c97c23 */ /* 0x000fe200080108b9 */
[----:B------:R-:W-:Y:S01]  /*c9f0*/  MUFU.EX2 R182, R182 ;  /* 0x000000b600b67308 */ /* 0x000fe20000000800 */
[----:B0-----:R-:W-:Y:S01]  /*ca00*/  FFMA.FTZ R183, R198, R2, R15 ;  /* 0x00000002c6b77223 */ /* 0x001fe2000001000f */
[--C-:B------:R-:W-:Y:S01]  /*ca10*/  FFMA.FTZ R159, R194, UR10, -R185.reuse ;  /* 0x0000000ac29f7c23 */ /* 0x100fe200080108b9 */
[--C-:B------:R-:W-:Y:S01]  /*ca20*/  FFMA.FTZ R173, R173, UR10, -R185.reuse ;  /* 0x0000000aadad7c23 */ /* 0x100fe200080108b9 */
[----:B------:R-:W-:Y:S01]  /*ca30*/  FFMA.FTZ R193, R193, UR10, -R185 ;  /* 0x0000000ac1c17c23 */ /* 0x000fe200080108b9 */
[----:B------:R-:W-:Y:S01]  /*ca40*/  FADD.FTZ R2, R188, R183 ;  /* 0x000000b7bc027221 */ /* 0x000fe20000010000 */
[----:B------:R-:W-:Y:S01]  /*ca50*/  F2FP.F16.F32.PACK_AB R166, R162, R161 ;  /* 0x000000a1a2a6723e */ /* 0x000fe200000000ff */
[-C--:B------:R-:W-:Y:S01]  /*ca60*/  FMUL.FTZ R24, R24, R198.reuse ;  /* 0x000000c618187220 */ /* 0x080fe20000410000 */
[----:B------:R-:W-:Y:S01]  /*ca70*/  MUFU.EX2 R179, R179 ;  /* 0x000000b300b37308 */ /* 0x000fe20000000800 */
[----:B------:R-:W-:Y:S01]  /*ca80*/  FADD.FTZ R183, R189, R2 ;  /* 0x00000002bdb77221 */ /* 0x000fe20000010000 */
[----:B------:R-:W-:Y:S01]  /*ca90*/  F2FP.F16.F32.PACK_AB R164, R158, R191 ;  /* 0x000000bf9ea4723e */ /* 0x000fe200000000ff */
        /* <DEDUP_REMOVED lines=15> */
[----:B0-----:R-:W-:Y:S01]  /*cb90*/  FSEL R187, R9, RZ, P1 ;  /* 0x000000ff09bb7208 */ /* 0x001fe20000800000 */
[----:B------:R-:W-:Y:S01]  /*cba0*/  FMUL.FTZ R44, R44, R198 ;  /* 0x000000c62c2c7220 */ /* 0x000fe20000410000 */
[----:B------:R-:W-:Y:S01]  /*cbb0*/  PLOP3.LUT P1, PT, PT, PT, UP0, 0x40, 0x0 ;  /* 0x000000000000781c */ /* 0x000fe20003f2e808 */
[C---:B------:R-:W-:Y:S01]  /*cbc0*/  FADD.FTZ R2, R171.reuse, R2 ;  /* 0x00000002ab027221 */ /* 0x040fe20000010000 */
[----:B------:R-:W-:Y:S01]  /*cbd0*/  F2FP.F16.F32.PACK_AB R170, R171, R170 ;  /* 0x000000aaabaa723e */ /* 0x000fe200000000ff */
[----:B------:R-:W-:Y:S01]  /*cbe0*/  FADD.FTZ R187, -R187, R12 ;  /* 0x0000000cbbbb7221 */ /* 0x000fe20000010100 */
[----:B------:R-:W-:Y:S01]  /*cbf0*/  MUFU.EX2 R181, R181 ;  /* 0x000000b500b57308 */ /* 0x000fe20000000800 */
[----:B------:R-:W-:Y:S01]  /*cc00*/  FADD.FTZ R183, R191, R2 ;  /* 0x00000002bfb77221 */ /* 0x000fe20000010000 */
[--C-:B------:R-:W-:Y:S01]  /*cc10*/  FFMA.FTZ R12, R153, UR10, -R185.reuse ;  /* 0x0000000a990c7c23 */ /* 0x100fe200080108b9 */
[----:B------:R-:W-:Y:S01]  /*cc20*/  FMUL.FTZ R187, R187, UR10 ;  /* 0x0000000abbbb7c20 */ /* 0x000fe20008410000 */
[----:B------:R-:W-:Y:S01]  /*cc30*/  FFMA.FTZ R153, R154, UR10, -R185 ;  /* 0x0000000a9a997c23 */ /* 0x000fe200080108b9 */
[----:B------:R-:W-:Y:S01]  /*cc40*/  FADD.FTZ R2, R158, R183 ;  /* 0x000000b79e027221 */ /* 0x000fe20000010000 */
[----:B------:R-:W-:Y:S01]  /*cc50*/  FFMA.FTZ R183, R152, UR10, -R185 ;  /* 0x0000000a98b77c23 */ /* 0x000fe200080108b9 */
[-C--:B------:R-:W-:Y:S01]  /*cc60*/  FMUL.FTZ R45, R45, R198.reuse ;  /* 0x000000c62d2d7220 */ /* 0x080fe20000410000 */
[----:B------:R-:W-:Y:S01]  /*cc70*/  MUFU.EX2 R186, R186 ;  /* 0x000000ba00ba7308 */ /* 0x000fe20000000800 */
[----:B------:R-:W-:Y:S01]  /*cc80*/  FADD.FTZ R195, R161, R2 ;  /* 0x00000002a1c37221 */ /* 0x000fe20000010000 */
[----:B-1----:R-:W-:Y:S01]  /*cc90*/  F2FP.F16.F32.PACK_AB R158, R184, R179 ;  /* 0x000000b3b89e723e */ /* 0x002fe200000000ff */
[-C--:B------:R-:W-:Y:S01]  /*cca0*/  FMUL.FTZ R48, R48, R198.reuse ;  /* 0x000000c630307220 */ /* 0x080fe20000410000 */
[-C--:B------:R-:W-:Y:S01]  /*ccb0*/  FMUL.FTZ R49, R49, R198.reuse ;  /* 0x000000c631317220 */ /* 0x080fe20000410000 */
[----:B------:R-:W-:Y:S01]  /*ccc0*/  FADD.FTZ R2, R162, R195 ;  /* 0x000000c3a2027221 */ /* 0x000fe20000010000 */
[----:B------:R-:W-:Y:S01]  /*ccd0*/  F2FP.F16.F32.PACK_AB R162, R180, R175 ;  /* 0x000000afb4a2723e */ /* 0x000fe200000000ff */
[-C--:B------:R-:W-:Y:S01]  /*cce0*/  FMUL.FTZ R52, R52, R198.reuse ;  /* 0x000000c634347220 */ /* 0x080fe20000410000 */
[----:B------:R-:W0:Y:S01]  /*ccf0*/  MUFU.EX2 R196, R196 ;  /* 0x000000c400c47308 */ /* 0x000e220000000800 */
[----:B------:R-:W-:Y:S01]  /*cd00*/  FADD.FTZ R195, R167, R2 ;  /* 0x00000002a7c37221 */ /* 0x000fe20000010000 */
[----:B------:R-:W-:Y:S01]  /*cd10*/  FFMA.FTZ R2, R155, UR10, -R185 ;  /* 0x0000000a9b027c23 */ /* 0x000fe200080108b9 */
[-C--:B------:R-:W-:Y:S01]  /*cd20*/  FMUL.FTZ R53, R53, R198.reuse ;  /* 0x000000c635357220 */ /* 0x080fe20000410000 */
[-C--:B------:R-:W-:Y:S01]  /*cd30*/  FMUL.FTZ R56, R56, R198.reuse ;  /* 0x000000c638387220 */ /* 0x080fe20000410000 */
[----:B------:R-:W-:Y:S01]  /*cd40*/  FADD.FTZ R152, R178, R195 ;  /* 0x000000c3b2987221 */ /* 0x000fe20000010000 */
[--C-:B------:R-:W-:Y:S01]  /*cd50*/  FFMA.FTZ R195, R157, UR10, -R185.reuse ;  /* 0x0000000a9dc37c23 */ /* 0x100fe200080108b9 */
[----:B------:R-:W-:Y:S01]  /*cd60*/  FFMA.FTZ R157, R172, UR10, -R185 ;  /* 0x0000000aac9d7c23 */ /* 0x000fe200080108b9 */
        /* <DEDUP_REMOVED lines=8> */
[----:B------:R-:W1:Y:S01]  /*cdf0*/  MUFU.EX2 R178, R187 ;  /* 0x000000bb00b27308 */ /* 0x000e620000000800 */
[----:B------:R-:W-:Y:S01]  /*ce00*/  FADD.FTZ R155, R177, R152 ;  /* 0x00000098b19b7221 */ /* 0x000fe20000010000 */
[----:B0-----:R-:W-:Y:S01]  /*ce10*/  F2FP.F16.F32.PACK_AB R154, R196, R11 ;  /* 0x0000000bc49a723e */ /* 0x001fe200000000ff */
[-C--:B------:R-:W-:Y:S01]  /*ce20*/  FMUL.FTZ R65, R65, R198.reuse ;  /* 0x000000c641417220 */ /* 0x080fe20000410000 */
[-C--:B------:R-:W-:Y:S01]  /*ce30*/  FMUL.FTZ R68, R68, R198.reuse ;  /* 0x000000c644447220 */ /* 0x080fe20000410000 */
[----:B------:R-:W-:Y:S01]  /*ce40*/  FADD.FTZ R152, R182, R155 ;  /* 0x0000009bb6987221 */ /* 0x000fe20000010000 */
[--C-:B------:R-:W-:Y:S01]  /*ce50*/  FFMA.FTZ R155, R174, UR10, -R185.reuse ;  /* 0x0000000aae9b7c23 */ /* 0x100fe200080108b9 */
[----:B------:R-:W-:Y:S01]  /*ce60*/  FFMA.FTZ R185, R168, UR10, -R185 ;  /* 0x0000000aa8b97c23 */ /* 0x000fe200080108b9 */
[----:B------:R-:W0:Y:S01]  /*ce70*/  MUFU.EX2 R14, R14 ;  /* 0x0000000e000e7308 */ /* 0x000e220000000800 */
[----:B------:R-:W-:Y:S01]  /*ce80*/  FADD.FTZ R203, R179, R152 ;  /* 0x00000098b3cb7221 */ /* 0x000fe20000010000 */
[----:B------:R-:W-:Y:S01]  /*ce90*/  F2FP.F16.F32.PACK_AB R168, R192, R169 ;  /* 0x000000a9c0a8723e */ /* 0x000fe200000000ff */
[-C--:B------:R-:W-:Y:S01]  /*cea0*/  FMUL.FTZ R69, R69, R198.reuse ;  /* 0x000000c645457220 */ /* 0x080fe20000410000 */
[----:B------:R-:W-:Y:S01]  /*ceb0*/  F2FP.F16.F32.PACK_AB R174, R190, R189 ;  /* 0x000000bdbeae723e */ /* 0x000fe200000000ff */
[----:B------:R-:W-:Y:S01]  /*cec0*/  FADD.FTZ R152, R184, R203 ;  /* 0x000000cbb8987221 */ /* 0x000fe20000010000 */
[-C--:B------:R-:W-:Y:S01]  /*ced0*/  FMUL.FTZ R72, R72, R198.reuse ;  /* 0x000000c648487220 */ /* 0x080fe20000410000 */
[-C--:B------:R-:W-:Y:S01]  /*cee0*/  FMUL.FTZ R73, R73, R198.reuse ;  /* 0x000000c649497220 */ /* 0x080fe20000410000 */
[----:B------:R-:W2:Y:S01]  /*cef0*/  MUFU.EX2 R20, R20 ;  /* 0x0000001400147308 */ /* 0x000ea20000000800 */
[----:B------:R-:W-:Y:S01]  /*cf00*/  FADD.FTZ R169, R181, R152 ;  /* 0x00000098b5a97221 */ /* 0x000fe20000010000 */
[----:B------:R-:W-:Y:S01]  /*cf10*/  F2FP.F16.F32.PACK_AB R152, R186, R181 ;  /* 0x000000b5ba98723e */ /* 0x000fe200000000ff */
        /* <DEDUP_REMOVED lines=14> */
[----:B---3--:R-:W-:Y:S01]  /*d000*/  FADD.FTZ R2, R186, R169 ;  /* 0x000000a9ba027221 */ /* 0x008fe20000010000 */
[-C--:B------:R-:W-:Y:S01]  /*d010*/  FMUL.FTZ R100, R100, R198.reuse ;  /* 0x000000c664647220 */ /* 0x080fe20000410000 */
[-C--:B------:R-:W-:Y:S01]  /*d020*/  FMUL.FTZ R101, R101, R198.reuse ;  /* 0x000000c665657220 */ /* 0x080fe20000410000 */
[----:B------:R-:W-:Y:S01]  /*d030*/  FMUL.FTZ R104, R104, R198 ;  /* 0x000000c668687220 */ /* 0x000fe20000410000 */
[----:B------:R-:W-:Y:S01]  /*d040*/  FADD.FTZ R161, R11, R2 ;  /* 0x000000020ba17221 */ /* 0x000fe20000010000 */
[----:B-1----:R-:W-:Y:S01]  /*d050*/  FFMA.FTZ R11, R178, R0, R13 ;  /* 0x00000000b20b7223 */ /* 0x002fe2000001000d */
[-C--:B------:R-:W-:Y:S01]  /*d060*/  FMUL.FTZ R105, R105, R198.reuse ;  /* 0x000000c669697220 */ /* 0x080fe20000410000 */
[----:B------:R-:W-:Y:S01]  /*d070*/  MUFU.EX2 R22, R22 ;  /* 0x0000001600167308 */ /* 0x000fe20000000800 */
[----:B------:R-:W-:Y:S01]  /*d080*/  FADD.FTZ R2, R196, R161 ;  /* 0x000000a1c4027221 */ /* 0x000fe20000010000 */
[----:B0-----:R-:W-:Y:S01]  /*d090*/  FADD.FTZ R11, R14, R11 ;  /* 0x0000000b0e0b7221 */ /* 0x001fe20000010000 */
[-C--:B------:R-:W-:Y:S01]  /*d0a0*/  FMUL.FTZ R108, R108, R198.reuse ;  /* 0x000000c66c6c7220 */ /* 0x080fe20000410000 */
[-C--:B------:R-:W-:Y:S01]  /*d0b0*/  FMUL.FTZ R109, R109, R198.reuse ;  /* 0x000000c66d6d7220 */ /* 0x080fe20000410000 */
[-C--:B------:R-:W-:Y:S01]  /*d0c0*/  FMUL.FTZ R112, R112, R198.reuse ;  /* 0x000000c670707220 */ /* 0x080fe20000410000 */
[----:B--2---:R-:W-:Y:S01]  /*d0d0*/  FADD.FTZ R0, R20, R11 ;  /* 0x0000000b14007221 */ /* 0x004fe20000010000 */
[-C--:B------:R-:W-:Y:S01]  /*d0e0*/  FMUL.FTZ R113, R113, R198.reuse ;  /* 0x000000c671717220 */ /* 0x080fe20000410000 */
[----:B------:R-:W0:Y:S01]  /*d0f0*/  MUFU.EX2 R23, R23 ;  /* 0x0000001700177308 */ /* 0x000e220000000800 */
[-C--:B------:R-:W-:Y:S01]  /*d100*/  FMUL.FTZ R116, R116, R198.reuse ;  /* 0x000000c674747220 */ /* 0x080fe20000410000 */
[----:B----4-:R-:W-:Y:S01]  /*d110*/  FADD.FTZ R11, R21, R0 ;  /* 0x00000000150b7221 */ /* 0x010fe20000010000 */
        /* <DEDUP_REMOVED lines=18> */
[----:B------:R-:W-:Y:S01]  /*d240*/  FMUL.FTZ R149, R149, R198 ;  /* 0x000000c695957220 */ /* 0x000fe20000410000 */
[----:B------:R-:W-:Y:S01]  /*d250*/  F2FP.F16.F32.PACK_AB R175, R21, R20 ;  /* 0x0000001415af723e */ /* 0x000fe200000000ff */
[----:B------:R-:W-:Y:S01]  /*d260*/  FMUL.FTZ R26, R26, R178 ;  /* 0x000000b21a1a7220 */ /* 0x000fe20000410000 */
[----:B------:R2:W-:Y:S01]  /*d270*/  MUFU.EX2 R15, R156 ;  /* 0x0000009c000f7308 */ /* 0x0005e20000000800 */
[----:B0-----:R-:W-:Y:S01]  /*d280*/  F2FP.F16.F32.PACK_AB R169, R23, R22 ;  /* 0x0000001617a9723e */ /* 0x001fe200000000ff */
[-C--:B------:R-:W-:Y:S01]  /*d290*/  FMUL.FTZ R27, R27, R178.reuse ;  /* 0x000000b21b1b7220 */ /* 0x080fe20000410000 */
[-C--:B------:R-:W-:Y:S01]  /*d2a0*/  FMUL.FTZ R30, R30, R178.reuse ;  /* 0x000000b21e1e7220 */ /* 0x080fe20000410000 */
[-C--:B------:R-:W-:Y:S01]  /*d2b0*/  FMUL.FTZ R31, R31, R178.reuse ;  /* 0x000000b21f1f7220 */ /* 0x080fe20000410000 */
[-C--:B------:R-:W-:Y:S01]  /*d2c0*/  FMUL.FTZ R34, R34, R178.reuse ;  /* 0x000000b222227220 */ /* 0x080fe20000410000 */
[-C--:B------:R-:W-:Y:S01]  /*d2d0*/  FMUL.FTZ R35, R35, R178.reuse ;  /* 0x000000b223237220 */ /* 0x080fe20000410000 */
[-C--:B------:R-:W-:Y:S01]  /*d2e0*/  FMUL.FTZ R38, R38, R178.reuse ;  /* 0x000000b226267220 */ /* 0x080fe20000410000 */
[----:B------:R-:W0:Y:S01]  /*d2f0*/  MUFU.EX2 R153, R153 ;  /* 0x0000009900997308 */ /* 0x000e220000000800 */
[----:B--2---:R-:W-:Y:S01]  /*d300*/  F2FP.F16.F32.PACK_AB R156, R182, R177 ;  /* 0x000000b1b69c723e */ /* 0x004fe200000000ff */
[----:B------:R-:W-:Y:S01]  /*d310*/  FADD.FTZ R182, R22, R11 ;  /* 0x0000000b16b67221 */ /* 0x000fe20000010000 */
[----:B-1----:R-:W-:Y:S01]  /*d320*/  F2FP.F16.F32.PACK_AB R171, R12, R183 ;  /* 0x000000b70cab723e */ /* 0x002fe200000000ff */
[-C--:B------:R-:W-:Y:S01]  /*d330*/  FMUL.FTZ R39, R39, R178.reuse ;  /* 0x000000b227277220 */ /* 0x080fe20000410000 */
[-C--:B------:R-:W-:Y:S01]  /*d340*/  FMUL.FTZ R42, R42, R178.reuse ;  /* 0x000000b22a2a7220 */ /* 0x080fe20000410000 */
[----:B------:R-:W-:Y:S01]  /*d350*/  FADD.FTZ R182, R23, R182 ;  /* 0x000000b617b67221 */ /* 0x000fe20000010000 */
[-C--:B------:R-:W-:Y:S01]  /*d360*/  FMUL.FTZ R43, R43, R178.reuse ;  /* 0x000000b22b2b7220 */ /* 0x080fe20000410000 */
[----:B------:R-:W1:Y:S01]  /*d370*/  MUFU.EX2 R188, R195 ;  /* 0x000000c300bc7308 */ /* 0x000e620000000800 */
[-C--:B------:R-:W-:Y:S01]  /*d380*/  FMUL.FTZ R46, R46, R178.reuse ;  /* 0x000000b22e2e7220 */ /* 0x080fe20000410000 */
[----:B------:R-:W-:Y:S01]  /*d390*/  FADD.FTZ R11, R183, R182 ;  /* 0x000000b6b70b7221 */ /* 0x000fe20000010000 */
[-C--:B------:R-:W-:Y:S01]  /*d3a0*/  FMUL.FTZ R47, R47, R178.reuse ;  /* 0x000000b22f2f7220 */ /* 0x080fe20000410000 */
[-C--:B------:R-:W-:Y:S01]  /*d3b0*/  FMUL.FTZ R50, R50, R178.reuse ;  /* 0x000000b232327220 */ /* 0x080fe20000410000 */
[-C--:B------:R-:W-:Y:S01]  /*d3c0*/  FMUL.FTZ R51, R51, R178.reuse ;  /* 0x000000b233337220 */ /* 0x080fe20000410000 */
[----:B------:R-:W-:Y:S01]  /*d3d0*/  FADD.FTZ R182, R12, R11 ;  /* 0x0000000b0cb67221 */ /* 0x000fe20000010000 */
[-C--:B------:R-:W-:Y:S01]  /*d3e0*/  FMUL.FTZ R54, R54, R178.reuse ;  /* 0x000000b236367220 */ /* 0x080fe20000410000 */
[----:B------:R-:W2:Y:S01]  /*d3f0*/  MUFU.EX2 R161, R197 ;  /* 0x000000c500a17308 */ /* 0x000ea20000000800 */
[-C--:B------:R-:W-:Y:S01]  /*d400*/  FMUL.FTZ R55, R55, R178.reuse ;  /* 0x000000b237377220 */ /* 0x080fe20000410000 */
[----:B0-----:R-:W-:Y:S01]  /*d410*/  FADD.FTZ R11, R153, R182 ;  /* 0x000000b6990b7221 */ /* 0x001fe20000010000 */
[-C--:B------:R-:W-:Y:S01]  /*d420*/  FMUL.FTZ R58, R58, R178.reuse ;  /* 0x000000b23a3a7220 */ /* 0x080fe20000410000 */
[-C--:B------:R-:W-:Y:S01]  /*d430*/  FMUL.FTZ R59, R59, R178.reuse ;  /* 0x000000b23b3b7220 */ /* 0x080fe20000410000 */
[-C--:B------:R-:W-:Y:S01]  /*d440*/  FMUL.FTZ R62, R62, R178.reuse ;  /* 0x000000b23e3e7220 */ /* 0x080fe20000410000 */
[----:B------:R-:W-:Y:S01]  /*d450*/  FADD.FTZ R182, R194, R11 ;  /* 0x0000000bc2b67221 */ /* 0x000fe20000010000 */
[-C--:B------:R-:W-:Y:S01]  /*d460*/  FMUL.FTZ R63, R63, R178.reuse ;  /* 0x000000b23f3f7220 */ /* 0x080fe20000410000 */
[----:B------:R-:W0:Y:S01]  /*d470*/  MUFU.EX2 R180, R199 ;  /* 0x000000c700b47308 */ /* 0x000e220000000800 */
[----:B-1----:R-:W-:Y:S01]  /*d480*/  F2FP.F16.F32.PACK_AB R167, R188, R15 ;  /* 0x0000000fbca7723e */ /* 0x002fe200000000ff */
[----:B------:R-:W-:Y:S01]  /*d490*/  FADD.FTZ R11, R15, R182 ;  /* 0x000000b60f0b7221 */ /* 0x000fe20000010000 */
[-C--:B------:R-:W-:Y:S01]  /*d4a0*/  FMUL.FTZ R66, R66, R178.reuse ;  /* 0x000000b242427220 */ /* 0x080fe20000410000 */
[-C--:B------:R-:W-:Y:S01]  /*d4b0*/  FMUL.FTZ R67, R67, R178.reuse ;  /* 0x000000b243437220 */ /* 0x080fe20000410000 */
[-C--:B------:R-:W-:Y:S01]  /*d4c0*/  FMUL.FTZ R70, R70, R178.reuse ;  /* 0x000000b246467220 */ /* 0x080fe20000410000 */
[----:B------:R-:W-:Y:S01]  /*d4d0*/  FADD.FTZ R184, R188, R11 ;  /* 0x0000000bbcb87221 */ /* 0x000fe20000010000 */
        /* <DEDUP_REMOVED lines=9> */
[----:B------:R-:W3:Y:S01]  /*d570*/  MUFU.EX2 R200, R200 ;  /* 0x000000c800c87308 */ /* 0x000ee20000000800 */
[-C--:B------:R-:W-:Y:S01]  /*d580*/  FMUL.FTZ R87, R87, R178.reuse ;  /* 0x000000b257577220 */ /* 0x080fe20000410000 */
[-C--:B------:R-:W-:Y:S01]  /*d590*/  FMUL.FTZ R90, R90, R178.reuse ;  /* 0x000000b25a5a7220 */ /* 0x080fe20000410000 */
[-C--:B------:R-:W-:Y:S01]  /*d5a0*/  FMUL.FTZ R91, R91, R178.reuse ;  /* 0x000000b25b5b7220 */ /* 0x080fe20000410000 */
[-C--:B------:R-:W-:Y:S01]  /*d5b0*/  FMUL.FTZ R94, R94, R178.reuse ;  /* 0x000000b25e5e7220 */ /* 0x080fe20000410000 */
[-C--:B------:R-:W-:Y:S01]  /*d5c0*/  FMUL.FTZ R95, R95, R178.reuse ;  /* 0x000000b25f5f7220 */ /* 0x080fe20000410000 */
[-C--:B------:R-:W-:Y:S01]  /*d5d0*/  FMUL.FTZ R98, R98, R178.reuse ;  /* 0x000000b262627220 */ /* 0x080fe20000410000 */
[-C--:B------:R-:W-:Y:S01]  /*d5e0*/  FMUL.FTZ R99, R99, R178.reuse ;  /* 0x000000b263637220 */ /* 0x080fe20000410000 */
[----:B------:R2:W4:Y:S01]  /*d5f0*/  MUFU.EX2 R0, R165 ;  /* 0x000000a500007308 */ /* 0x0005220000000800 */
        /* <DEDUP_REMOVED lines=8> */
[----:B--2---:R-:W-:Y:S01]  /*d680*/  FADD.FTZ R165, R161, R184 ;  /* 0x000000b8a1a57221 */ /* 0x004fe20000010000 */
[----:B0-----:R-:W-:Y:S01]  /*d690*/  F2FP.F16.F32.PACK_AB R161, R180, R161 ;  /* 0x000000a1b4a1723e */ /* 0x001fe200000000ff */
[-C--:B------:R-:W-:Y:S01]  /*d6a0*/  FMUL.FTZ R115, R115, R178.reuse ;  /* 0x000000b273737220 */ /* 0x080fe20000410000 */
[-C--:B------:R-:W-:Y:S01]  /*d6b0*/  FMUL.FTZ R118, R118, R178.reuse ;  /* 0x000000b276767220 */ /* 0x080fe20000410000 */
[----:B------:R-:W-:Y:S01]  /*d6c0*/  FADD.FTZ R184, R180, R165 ;  /* 0x000000a5b4b87221 */ /* 0x000fe20000010000 */
[----:B------:R-:W-:Y:S01]  /*d6d0*/  F2FP.F16.F32.PACK_AB R165, R194, R153 ;  /* 0x00000099c2a5723e */ /* 0x000fe200000000ff */
        /* <DEDUP_REMOVED lines=9> */
[----:B------:R1:W2:Y:S01]  /*d770*/  MUFU.EX2 R182, R157 ;  /* 0x0000009d00b67308 */ /* 0x0002a20000000800 */
        /* <DEDUP_REMOVED lines=8> */
[----:B-1----:R-:W-:Y:S01]  /*d800*/  FADD.FTZ R157, R163, R184 ;  /* 0x000000b8a39d7221 */ /* 0x002fe20000010000 */
[----:B---3--:R-:W-:Y:S01]  /*d810*/  F2FP.F16.F32.PACK_AB R163, R200, R163 ;  /* 0x000000a3c8a3723e */ /* 0x008fe200000000ff */
[-C--:B------:R-:W-:Y:S01]  /*d820*/  FMUL.FTZ R150, R150, R178.reuse ;  /* 0x000000b296967220 */ /* 0x080fe20000410000 */
[----:B------:R-:W-:Y:S01]  /*d830*/  FMUL.FTZ R151, R151, R178 ;  /* 0x000000b297977220 */ /* 0x000fe20000410000 */
[----:B------:R-:W-:-:S03]  /*d840*/  FADD.FTZ R157, R200, R157 ;  /* 0x0000009dc89d7221 */ /* 0x000fc60000010000 */
[----:B------:R0:W1:Y:S01]  /*d850*/  MUFU.EX2 R184, R155 ;  /* 0x0000009b00b87308 */ /* 0x0000620000000800 */
[----:B----4-:R-:W-:Y:S01]  /*d860*/  FADD.FTZ R186, R0, R157 ;  /* 0x0000009d00ba7221 */ /* 0x010fe20000010000 */
[----:B-----5:R-:W-:Y:S02]  /*d870*/  F2FP.F16.F32.PACK_AB R173, R14, R13 ;  /* 0x0000000d0ead723e */ /* 0x020fe400000000ff */
[C---:B------:R-:W-:Y:S01]  /*d880*/  F2FP.F16.F32.PACK_AB R157, R201.reuse, R0 ;  /* 0x00000000c99d723e */ /* 0x040fe200000000ff */
[----:B------:R-:W-:-:S03]  /*d890*/  FADD.FTZ R186, R201, R186 ;  /* 0x000000bac9ba7221 */ /* 0x000fc60000010000 */
[----:B------:R-:W3:Y:S01]  /*d8a0*/  MUFU.EX2 R193, R193 ;  /* 0x000000c100c17308 */ /* 0x000ee20000000800 */
[----:B0-----:R-:W-:Y:S01]  /*d8b0*/  FADD.FTZ R155, R159, R186 ;  /* 0x000000ba9f9b7221 */ /* 0x001fe20000010000 */
[----:B--2---:R-:W-:-:S03]  /*d8c0*/  F2FP.F16.F32.PACK_AB R159, R182, R159 ;  /* 0x0000009fb69f723e */ /* 0x004fc600000000ff */
[----:B------:R-:W-:-:S03]  /*d8d0*/  FADD.FTZ R190, R182, R155 ;  /* 0x0000009bb6be7221 */ /* 0x000fc60000010000 */
[----:B------:R-:W0:Y:S01]  /*d8e0*/  MUFU.EX2 R186, R185 ;  /* 0x000000b900ba7308 */ /* 0x000e220000000800 */
[----:B------:R-:W-:Y:S01]  /*d8f0*/  FADD.FTZ R13, R11, R190 ;  /* 0x000000be0b0d7221 */ /* 0x000fe20000010000 */
[----:B-1----:R-:W-:-:S03]  /*d900*/  F2FP.F16.F32.PACK_AB R153, R184, R11 ;  /* 0x0000000bb899723e */ /* 0x002fc600000000ff */
[----:B------:R-:W-:-:S04]  /*d910*/  FADD.FTZ R12, R184, R13 ;  /* 0x0000000db80c7221 */ /* 0x000fc80000010000 */
[----:B---3--:R-:W-:-:S04]  /*d920*/  FADD.FTZ R13, R193, R12 ;  /* 0x0000000cc10d7221 */ /* 0x008fc80000010000 */
[C---:B0-----:R-:W-:Y:S01]  /*d930*/  FADD.FTZ R0, R186.reuse, R13 ;  /* 0x0000000dba007221 */ /* 0x041fe20000010000 */
[----:B------:R-:W-:Y:S01]  /*d940*/  F2FP.F16.F32.PACK_AB R155, R186, R193 ;  /* 0x000000c1ba9b723e */ /* 0x000fe200000000ff */
[----:B------:R-:W-:Y:S06]  /*d950*/  @P1 BRA `(.L_x_1888) ;  /* 0x0000000000041947 */ /* 0x000fec0003800000 */
[----:B------:R-:W-:Y:S01]  /*d960*/  BPT.TRAP 0x1 ;  /* 0x000000040000795c */ /* 0x000fe20000300000 */
.L_x_1888:
[----:B------:R-:W-:Y:S01]  /*d970*/  PLOP3.LUT P2, PT, PT, PT, UP0, 0x40, 0x0 ;  /* 0x000000000000781c */ /* 0x000fe20003f4e808 */
[----:B------:R0:W1:-:S12]  /*d980*/  SYNCS.PHASECHK.TRANS64.TRYWAIT P1, [UR31+0x22850], R7 ;  /* 0x02285007ff0075a7 */ /* 0x000058000802015f */
[----:B0-----:R-:W-:Y:S05]  /*d990*/  @P2 BRA `(.L_x_1889) ;  /* 0x0000000000042947 */ /* 0x001fea0003800000 */
[----:B------:R-:W-:Y:S01]  /*d9a0*/  BPT.TRAP 0x1 ;  /* 0x000000040000795c */ /* 0x000fe20000300000 */
.L_x_1889:
[----:B-1----:R-:W-:Y:S05]  /*d9b0*/  @P1 BRA `(.L_x_1890) ;  /* 0x0000000000081947 */ /* 0x002fea0003800000 */
[----:B------:R-:W0:Y:S02]  /*d9c0*/  SYNCS.PHASECHK.TRANS64.TRYWAIT P1, [UR31+0x22850], R7 ;  /* 0x02285007ff0075a7 */ /* 0x000e24000802015f */
[----:B0-----:R-:W-:Y:S05]  /*d9d0*/  @!P1 BRA `(.L_x_1891) ;  /* 0x00000074000c9947 */ /* 0x001fea0003800000 */
.L_x_1890:
[----:B------:R3:W-:Y:S01]  /*d9e0*/  BAR.SYNC.DEFER_BLOCKING R5, 0x100 ;  /* 0x000400050000751d */ /* 0x0007e20000010000 */
[----:B------:R-:W-:Y:S01]  /*d9f0*/  UIMAD UR11, UR4, 0xc00, UR24 ;  /* 0x00000c00040b78a4 */ /* 0x000fe2000f8e0218 */
[----:B------:R-:W-:Y:S01]  /*da00*/  ISETP.GT.AND P1, PT, R6, UR37, PT ;  /* 0x0000002506007c0c */ /* 0x000fe2000bf24270 */
        /* <DEDUP_REMOVED lines=42> */
.L_x_1875:
[----:B------:R-:W0:Y:S01]  /*dcb0*/  SHFL.BFLY PT, R3, R2, 0x2, 0x1f ;  /* 0x0c401f0002037f89 */ /* 0x000e2200000e0000 */
[----:B------:R-:W-:-:S05]  /*dcc0*/  IADD3 R19, -R19, 0xb, RZ ;  /* 0x0000000b13137810 */ /* 0x000fca0007ffe1ff */
[----:B------:R4:W-:Y:S08]  /*dcd0*/  BAR.ARV R19, 0x100 ;  /* 0x000400130000751d */ /* 0x0009f00000002000 */
[----:B------:R-:W-:Y:S06]  /*dce0*/  BAR.ARV 0x8, 0x180 ;  /* 0x0206000000007b1d */ /* 0x000fec0000002000 */
[----:B------:R-:W-:Y:S01]  /*dcf0*/  PLOP3.LUT P0, PT, PT, PT, PT, 0x8, 0x0 ;  /* 0x000000000000781c */ /* 0x000fe20003f0e170 */
[----:B-123--:R-:W1:Y:S01]  /*dd00*/  SHFL.BFLY PT, R5, R0, 0x2, 0x1f ;  /* 0x0c401f0000057f89 */ /* 0x00ee6200000e0000 */
[----:B0-----:R-:W-:Y:S01]  /*dd10*/  FADD.FTZ R3, R3, R2 ;  /* 0x0000000203037221 */ /* 0x001fe20000010000 */
[----:B------:R-:W-:-:S04]  /*dd20*/  IMAD.MOV.U32 R2, RZ, RZ, -0x800000 ;  /* 0xff800000ff027424 */ /* 0x000fc800078e00ff */
[----:B------:R-:W0:Y:S01]  /*dd30*/  SHFL.BFLY PT, R4, R3, 0x1, 0x1f ;  /* 0x0c201f0003047f89 */ /* 0x000e2200000e0000 */
[----:B-1----:R-:W-:Y:S01]  /*dd40*/  FADD.FTZ R5, R5, R0 ;  /* 0x0000000005057221 */ /* 0x002fe20000010000 */
[----:B------:R-:W-:-:S04]  /*dd50*/  IMAD.MOV.U32 R0, RZ, RZ, RZ ;  /* 0x000000ffff007224 */ /* 0x000fc800078e00ff */
[----:B------:R-:W1:Y:S01]  /*dd60*/  SHFL.BFLY PT, R6, R5, 0x1, 0x1f ;  /* 0x0c201f0005067f89 */ /* 0x000e6200000e0000 */
[----:B0-----:R-:W-:Y:S01]  /*dd70*/  FADD.FTZ R8, R3, R4 ;  /* 0x0000000403087221 */ /* 0x001fe20000010000 */
[----:B------:R-:W-:Y:S02]  /*dd80*/  IMAD.MOV.U32 R4, RZ, RZ, RZ ;  /* 0x000000ffff047224 */ /* 0x000fe400078e00ff */
[----:B------:R-:W-:Y:S02]  /*dd90*/  IMAD.MOV.U32 R3, RZ, RZ, -0x800000 ;  /* 0xff800000ff037424 */ /* 0x000fe400078e00ff */
[----:B------:R-:W-:-:S13]  /*dda0*/  FSETP.NE.FTZ.AND P1, PT, R8, RZ, PT ;  /* 0x000000ff0800720b */ /* 0x000fda0003f35000 */
[----:B------:R-:W0:Y:S01]  /*ddb0*/  @P1 MUFU.RCP R4, R8 ;  /* 0x0000000800041308 */ /* 0x000e220000001000 */
[----:B-1----:R-:W-:Y:S01]  /*ddc0*/  FADD.FTZ R11, R5, R6 ;  /* 0x00000006050b7221 */ /* 0x002fe20000010000 */
[----:B------:R-:W-:-:S06]  /*ddd0*/  IMAD.U32 R5, RZ, RZ, UR10 ;  /* 0x0000000aff057e24 */ /* 0x000fcc000f8e00ff */
[----:B------:R-:W1:Y:S01]  /*dde0*/  @P1 MUFU.LG2 R6, R8 ;  /* 0x0000000800061308 */ /* 0x000e620000000c00 */
[----:B------:R-:W-:Y:S01]  /*ddf0*/  FSETP.NE.FTZ.AND P2, PT, R11, RZ, PT ;  /* 0x000000ff0b00720b */ /* 0x000fe20003f55000 */
[----:B------:R-:W-:Y:S01]  /*de00*/  @P1 FMUL.FTZ R5, R5, 0.69314718246459960938 ;  /* 0x3f31721805051820 */ /* 0x000fe20000410000 */
[-C--:B0-----:R-:W-:Y:S01]  /*de10*/  FMUL.FTZ R24, R24, R4.reuse ;  /* 0x0000000418187220 */ /* 0x081fe20000410000 */
[-C--:B------:R-:W-:Y:S01]  /*de20*/  FMUL.FTZ R25, R25, R4.reuse ;  /* 0x0000000419197220 */ /* 0x080fe20000410000 */
[-C--:B------:R-:W-:Y:S01]  /*de30*/  FMUL.FTZ R28, R28, R4.reuse ;  /* 0x000000041c1c7220 */ /* 0x080fe20000410000 */
[-C--:B------:R-:W-:Y:S01]  /*de40*/  FMUL.FTZ R29, R29, R4.reuse ;  /* 0x000000041d1d7220 */ /* 0x080fe20000410000 */
[----:B------:R-:W-:-:S07]  /*de50*/  FMUL.FTZ R32, R32, R4 ;  /* 0x0000000420207220 */ /* 0x000fce0000410000 */
[----:B------:R-:W0:Y:S01]  /*de60*/  @P2 MUFU.LG2 R7, R11 ;  /* 0x0000000b00072308 */ /* 0x000e220000000c00 */
[-C--:B------:R-:W-:Y:S01]  /*de70*/  FMUL.FTZ R33, R33, R4.reuse ;  /* 0x0000000421217220 */ /* 0x080fe20000410000 */
[-C--:B------:R-:W-:Y:S01]  /*de80*/  FMUL.FTZ R36, R36, R4.reuse ;  /* 0x0000000424247220 */ /* 0x080fe20000410000 */
[-C--:B------:R-:W-:Y:S01]  /*de90*/  FMUL.FTZ R37, R37, R4.reuse ;  /* 0x0000000425257220 */ /* 0x080fe20000410000 */
[-C--:B------:R-:W-:Y:S01]  /*dea0*/  FMUL.FTZ R40, R40, R4.reuse ;  /* 0x0000000428287220 */ /* 0x080fe20000410000 */
[-C--:B------:R-:W-:Y:S01]  /*deb0*/  FMUL.FTZ R41, R41, R4.reuse ;  /* 0x0000000429297220 */ /* 0x080fe20000410000 */
[-C--:B------:R-:W-:Y:S01]  /*dec0*/  FMUL.FTZ R44, R44, R4.reuse ;  /* 0x000000042c2c7220 */ /* 0x080fe20000410000 */
[-C--:B------:R-:W-:Y:S01]  /*ded0*/  FMUL.FTZ R45, R45, R4.reuse ;  /* 0x000000042d2d7220 */ /* 0x080fe20000410000 */
[----:B------:R2:W3:Y:S01]  /*dee0*/  @P2 MUFU.RCP R0, R11 ;  /* 0x0000000b00002308 */ /* 0x0004e20000001000 */
        /* <DEDUP_REMOVED lines=8> */
[----:B--2---:R-:W-:-:S02]  /*df70*/  IMAD.U32 R11, RZ, RZ, UR10 ;  /* 0x0000000aff0b7e24 */ /* 0x004fc4000f8e00ff */
        /* <DEDUP_REMOVED lines=44> */
[----:B------:R-:W-:Y:S01]  /*e240*/  @P2 FMUL.FTZ R11, R11, 0.69314718246459960938 ;  /* 0x3f3172180b0b2820 */ /* 0x000fe20000410000 */
[----:B-1----:R-:W-:Y:S01]  /*e250*/  @P1 FMUL.FTZ R6, R6, 0.69314718246459960938 ;  /* 0x3f31721806061820 */ /* 0x002fe20000410000 */
[----:B0-----:R-:W-:Y:S01]  /*e260*/  @P2 FMUL.FTZ R4, R7, 0.69314718246459960938 ;  /* 0x3f31721807042820 */ /* 0x001fe20000410000 */
        /* <DEDUP_REMOVED lines=65> */
[----:B----4-:R-:W-:-:S07]  /*e680*/  @P2 FFMA.FTZ R2, R11, R9, R4 ;  /* 0x000000090b022223 */ /* 0x010fce0000010004 */
.L_x_1822:
        /* <DEDUP_REMOVED lines=23> */
[----:B------:R-:W0:Y:S01]  /*e800*/  @P0 LDC R14, c[0x0][0xbec] ;  /* 0x0002fb00ff0e0b82 */ /* 0x000e220000000800 */
[----:B------:R-:W-:Y:S02]  /*e810*/  LEA.HI R13, R4, R5, RZ, 0x2 ;  /* 0x00000005040d7211 */ /* 0x000fe400078f10ff */
[----:B------:R-:W-:Y:S02]  /*e820*/  LOP3.LUT R0, R6, 0xffffff80, RZ, 0xc0, !PT ;  /* 0xffffff8006007812 */ /* 0x000fe400078ec0ff */
[----:B------:R-:W-:-:S03]  /*e830*/  SHF.R.S32.HI R7, RZ, 0x7, R6 ;  /* 0x00000007ff077819 */ /* 0x000fc60000011406 */
[----:B------:R-:W-:Y:S01]  /*e840*/  IMAD.IADD R0, R5, 0x1, -R0 ;  /* 0x0000000105007824 */ /* 0x000fe200078e0a00 */
[----:B------:R-:W-:Y:S01]  /*e850*/  LEA.HI R4, R6, R7, RZ, 0x1 ;  /* 0x0000000706047211 */ /* 0x000fe200078f08ff */
[----:B------:R-:W3:Y:S01]  /*e860*/  LDC.64 R20, c[0x0][0xb40] ;  /* 0x0002d000ff147b82 */ /* 0x000ee20000000a00 */
[----:B------:R-:W-:Y:S02]  /*e870*/  LOP3.LUT R6, R13, 0xfffffffc, RZ, 0xc0, !PT ;  /* 0xfffffffc0d067812 */ /* 0x000fe400078ec0ff */
[----:B------:R-:W-:Y:S02]  /*e880*/  SHF.R.S32.HI R9, RZ, 0x1f, R0 ;  /* 0x0000001fff097819 */ /* 0x000fe40000011400 */
[----:B------:R-:W-:Y:S01]  /*e890*/  LOP3.LUT R4, R4, 0x3fffffe, RZ, 0xc0, !PT ;  /* 0x03fffffe04047812 */ /* 0x000fe200078ec0ff */
[----:B------:R-:W-:Y:S01]  /*e8a0*/  IMAD.IADD R5, R5, 0x1, -R6 ;  /* 0x0000000105057824 */ /* 0x000fe200078e0a06 */
[CC--:B------:R-:W-:Y:S01]  /*e8b0*/  LEA.HI R10, R9.reuse, R0.reuse, RZ, 0x2 ;  /* 0x00000000090a7211 */ /* 0x0c0fe200078f10ff */
[----:B------:R-:W5:Y:S01]  /*e8c0*/  @P0 LDC R152, c[0x0][0xbec] ;  /* 0x0002fb00ff980b82 */ /* 0x000f620000000800 */
[----:B------:R-:W-:Y:S01]  /*e8d0*/  LEA.HI R9, R9, R0, RZ, 0x5 ;  /* 0x0000000009097211 */ /* 0x000fe200078f28ff */
[----:B------:R-:W-:Y:S01]  /*e8e0*/  IMAD.IADD R6, R7, 0x1, -R4 ;  /* 0x0000000107067824 */ /* 0x000fe200078e0a04 */
[----:B------:R-:W-:-:S02]  /*e8f0*/  SHF.R.S32.HI R11, RZ, 0x2, R10 ;  /* 0x00000002ff0b7819 */ /* 0x000fc4000001140a */
[----:B------:R-:W-:Y:S02]  /*e900*/  SHF.R.S32.HI R12, RZ, 0x1f, R10 ;  /* 0x0000001fff0c7819 */ /* 0x000fe4000001140a */
[----:B------:R-:W-:Y:S01]  /*e910*/  LEA.HI R7, R5, R5, RZ, 0x1 ;  /* 0x0000000505077211 */ /* 0x000fe200078f08ff */
[----:B------:R-:W5:Y:S01]  /*e920*/  @P0 LDC R17, c[0x0][0xbf0] ;  /* 0x0002fc00ff110b82 */ /* 0x000f620000000800 */
[----:B------:R-:W-:-:S04]  /*e930*/  LEA.HI R12, R12, R11, RZ, 0x3 ;  /* 0x0000000b0c0c7211 */ /* 0x000fc800078f18ff */
[----:B------:R-:W-:-:S03]  /*e940*/  LOP3.LUT R12, R12, 0xfffffff8, RZ, 0xc0, !PT ;  /* 0xfffffff80c0c7812 */ /* 0x000fc600078ec0ff */
[----:B------:R-:W5:Y:S02]  /*e950*/  @P0 LDC R153, c[0x0][0xbf0] ;  /* 0x0002fc00ff990b82 */ /* 0x000f640000000800 */
        /* <DEDUP_REMOVED lines=12> */
[----:B------:R-:W-:Y:S01]  /*ea20*/  IMAD R16, RZ, RZ, -UR36 ;  /* 0x80000024ff107e24 */ /* 0x000fe2000f8e02ff */
[----:B------:R-:W-:Y:S01]  /*ea30*/  UIADD3 UR6, UR5, UR6, URZ ;  /* 0x0000000605067290 */ /* 0x000fe2000fffe03f */
[----:B----4-:R-:W-:Y:S01]  /*ea40*/  IMAD R12, R18, UR10, RZ ;  /* 0x0000000a120c7c24 */ /* 0x010fe2000f8e02ff */
[----:B------:R-:W-:Y:S01]  /*ea50*/  ULDC.64 UR8, c[0x0][0xb28] ;  /* 0x0002ca0000087ab9 */ /* 0x000fe20000000a00 */
[----:B--2---:R-:W-:Y:S02]  /*ea60*/  IMAD R11, R22, 0x80, R6 ;  /* 0x00000080160b7824 */ /* 0x004fe400078e0206 */
[----:B-1----:R-:W-:Y:S02]  /*ea70*/  IMAD R23, R23, R16, UR11 ;  /* 0x0000000b17177e24 */ /* 0x002fe4000f8e0210 */
[----:B------:R-:W-:Y:S02]  /*ea80*/  IMAD R15, R19, UR12, R12 ;  /* 0x0000000c130f7c24 */ /* 0x000fe4000f8e020c */
[----:B------:R-:W-:Y:S01]  /*ea90*/  IMAD.WIDE.U32 R4, R18, UR12, R4 ;  /* 0x0000000c12047c25 */ /* 0x000fe2000f8e0004 */
[----:B------:R-:W-:-:S03]  /*eaa0*/  SHF.R.S32.HI R16, RZ, 0x1f, R23 ;  /* 0x0000001fff107819 */ /* 0x000fc60000011417 */
[----:B0-----:R-:W-:-:S04]  /*eab0*/  @P0 IMAD.HI.U32 R12, R11, R14, RZ ;  /* 0x0000000e0b0c0227 */ /* 0x001fc800078e00ff */
[----:B------:R-:W-:Y:S02]  /*eac0*/  IMAD.U32 R7, RZ, RZ, UR5 ;  /* 0x00000005ff077e24 */ /* 0x000fe4000f8e00ff */
[----:B------:R-:W-:Y:S01]  /*ead0*/  IMAD.U32 R6, RZ, RZ, UR4 ;  /* 0x00000004ff067e24 */ /* 0x000fe2000f8e00ff */
[----:B------:R-:W-:Y:S01]  /*eae0*/  ULDC.64 UR4, c[0x0][0xbe0] ;  /* 0x0002f80000047ab9 */ /* 0x000fe20000000a00 */
[----:B------:R-:W-:Y:S01]  /*eaf0*/  IMAD.U32 R7, RZ, RZ, UR6 ;  /* 0x00000006ff077e24 */ /* 0x000fe2000f8e00ff */
[----:B------:R-:W-:Y:S01]  /*eb00*/  ULDC.64 UR6, c[0x0][0xb48] ;  /* 0x0002d20000067ab9 */ /* 0x000fe20000000a00 */
[----:B------:R-:W-:Y:S02]  /*eb10*/  IMAD.IADD R5, R5, 0x1, R15 ;  /* 0x0000000105057824 */ /* 0x000fe400078e020f */
[----:B---3--:R-:W-:Y:S02]  /*eb20*/  IMAD R14, R20, UR10, RZ ;  /* 0x0000000a140e7c24 */ /* 0x008fe4000f8e02ff */
[----:B-----5:R-:W-:-:S04]  /*eb30*/  @P0 IMAD.HI.U32 R152, R11, R152, RZ ;  /* 0x000000980b980227 */ /* 0x020fc800078e00ff */
[----:B------:R-:W-:Y:S01]  /*eb40*/  IMAD.MOV.U32 R13, RZ, RZ, R11 ;  /* 0x000000ffff0d7224 */ /* 0x000fe200078e000b */
[----:B------:R-:W-:Y:S01]  /*eb50*/  @P0 SHF.R.U32.HI R13, RZ, R17, R12 ;  /* 0x00000011ff0d0219 */ /* 0x000fe2000001160c */
[----:B------:R-:W-:Y:S02]  /*eb60*/  IMAD R17, R21, UR12, R14 ;  /* 0x0000000c15117c24 */ /* 0x000fe4000f8e020e */
[----:B------:R-:W-:-:S04]  /*eb70*/  IMAD.WIDE.U32 R6, R20, UR12, R6 ;  /* 0x0000000c14067c25 */ /* 0x000fc8000f8e0006 */
[----:B------:R-:W-:Y:S01]  /*eb80*/  IMAD.MOV.U32 R15, RZ, RZ, R11 ;  /* 0x000000ffff0f7224 */ /* 0x000fe200078e000b */
[----:B------:R-:W-:Y:S01]  /*eb90*/  @P0 SHF.R.U32.HI R15, RZ, R153, R152 ;  /* 0x00000099ff0f0219 */ /* 0x000fe20000011698 */
[----:B------:R-:W-:Y:S02]  /*eba0*/  IMAD R12, R16, UR4, RZ ;  /* 0x00000004100c7c24 */ /* 0x000fe4000f8e02ff */
[----:B------:R-:W-:-:S04]  /*ebb0*/  IMAD.WIDE.U32 R4, R23, UR4, R4 ;  /* 0x0000000417047c25 */ /* 0x000fc8000f8e0004 */
[----:B------:R-:W-:Y:S01]  /*ebc0*/  IMAD.IADD R7, R7, 0x1, R17 ;  /* 0x0000000107077824 */ /* 0x000fe200078e0211 */
[----:B------:R-:W-:Y:S01]  /*ebd0*/  SHF.R.S32.HI R17, RZ, 0x1f, R13 ;  /* 0x0000001fff117819 */ /* 0x000fe2000001140d */
[----:B------:R-:W-:Y:S01]  /*ebe0*/  IMAD R14, R23, UR5, R12 ;  /* 0x00000005170e7c24 */ /* 0x000fe2000f8e020c */
[----:B------:R-:W-:Y:S01]  /*ebf0*/  IADD3 R4, P0, R13, R4, RZ ;  /* 0x000000040d047210 */ /* 0x000fe20007f1e0ff */
[----:B------:R-:W-:Y:S01]  /*ec00*/  IMAD R16, R16, UR6, RZ ;  /* 0x0000000610107c24 */ /* 0x000fe2000f8e02ff */
[----:B------:R-:W-:Y:S01]  /*ec10*/  SHF.R.S32.HI R12, RZ, 0x1f, R15 ;  /* 0x0000001fff0c7819 */ /* 0x000fe2000001140f */
[----:B------:R-:W-:Y:S01]  /*ec20*/  IMAD.MOV R13, RZ, RZ, -R13 ;  /* 0x000000ffff0d7224 */ /* 0x000fe200078e0a0d */
[----:B------:R-:W-:Y:S01]  /*ec30*/  ULDC.64 UR4, c[0x0][0xb30] ;  /* 0x0002cc0000047ab9 */ /* 0x000fe20000000a00 */
[----:B------:R-:W-:Y:S01]  /*ec40*/  IMAD R19, R23, UR7, R16 ;  /* 0x0000000717137c24 */ /* 0x000fe2000f8e0210 */
[----:B------:R-:W-:Y:S01]  /*ec50*/  IADD3.X R5, R17, R5, R14, P0, !PT ;  /* 0x0000000511057210 */ /* 0x000fe200007fe40e */
[----:B------:R-:W-:-:S02]  /*ec60*/  IMAD.MOV R16, RZ, RZ, -R15 ;  /* 0x000000ffff107224 */ /* 0x000fc400078e0a0f */
[----:B------:R-:W-:Y:S02]  /*ec70*/  IMAD R12, R12, UR4, RZ ;  /* 0x000000040c0c7c24 */ /* 0x000fe4000f8e02ff */
[----:B------:R-:W-:Y:S02]  /*ec80*/  IMAD R13, R8, R13, R11 ;  /* 0x0000000d080d7224 */ /* 0x000fe400078e020b */
[----:B------:R-:W-:Y:S01]  /*ec90*/  IMAD.WIDE.U32 R6, R23, UR6, R6 ;  /* 0x0000000617067c25 */ /* 0x000fe2000f8e0006 */
[----:B------:R-:W-:-:S03]  /*eca0*/  ULDC.64 UR6, c[0x0][0xbc8] ;  /* 0x0002f20000067ab9 */ /* 0x000fc60000000a00 */
[----:B------:R-:W-:Y:S02]  /*ecb0*/  IMAD R11, R8, R16, R11 ;  /* 0x00000010080b7224 */ /* 0x000fe400078e020b */
[----:B------:R-:W-:Y:S01]  /*ecc0*/  IMAD R17, R15, UR5, R12 ;  /* 0x000000050f117c24 */ /* 0x000fe2000f8e020c */
[----:B------:R-:W-:Y:S01]  /*ecd0*/  SHF.R.S32.HI R12, RZ, 0x1f, R13 ;  /* 0x0000001fff0c7819 */ /* 0x000fe2000001140d */
[----:B------:R-:W-:Y:S01]  /*ece0*/  IMAD.IADD R7, R7, 0x1, R19 ;  /* 0x0000000107077824 */ /* 0x000fe200078e0213 */
[----:B------:R-:W-:Y:S01]  /*ecf0*/  SHF.R.S32.HI R14, RZ, 0x1f, R11 ;  /* 0x0000001fff0e7819 */ /* 0x000fe2000001140b */
[----:B------:R-:W0:Y:S01]  /*ed00*/  S2UR UR5, SR_CgaCtaId ;  /* 0x00000000000579c3 */ /* 0x000e220000008800 */
[----:B------:R-:W-:-:S04]  /*ed10*/  IMAD.WIDE.U32 R4, R13, UR6, R4 ;  /* 0x000000060d047c25 */ /* 0x000fc8000f8e0004 */
[----:B------:R-:W-:Y:S01]  /*ed20*/  IMAD.WIDE.U32 R6, R15, UR4, R6 ;  /* 0x000000040f067c25 */ /* 0x000fe2000f8e0006 */
[----:B------:R-:W-:-:S03]  /*ed30*/  UMOV UR4, 0x400 ;  /* 0x0000040000047882 */ /* 0x000fc60000000000 */
[----:B------:R-:W-:Y:S02]  /*ed40*/  IMAD R12, R12, UR6, RZ ;  /* 0x000000060c0c7c24 */ /* 0x000fe4000f8e02ff */
[----:B------:R-:W-:Y:S02]  /*ed50*/  IMAD.IADD R7, R7, 0x1, R17 ;  /* 0x0000000107077824 */ /* 0x000fe400078e0211 */
[----:B------:R-:W-:Y:S02]  /*ed60*/  IMAD R14, R14, UR8, RZ ;  /* 0x000000080e0e7c24 */ /* 0x000fe4000f8e02ff */
[----:B------:R-:W-:Y:S01]  /*ed70*/  IMAD R15, R13, UR7, R12 ;  /* 0x000000070d0f7c24 */ /* 0x000fe2000f8e020c */
[----:B------:R-:W-:Y:S01]  /*ed80*/  ULDC.64 UR6, c[0x0][0xba8] ;  /* 0x0002ea0000067ab9 */ /* 0x000fe20000000a00 */
[C---:B------:R-:W-:Y:S01]  /*ed90*/  IMAD R17, R11.reuse, UR9, R14 ;  /* 0x000000090b117c24 */ /* 0x040fe2000f8e020e */
[----:B------:R-:W-:Y:S01]  /*eda0*/  LEA R16, P0, R4, UR6, 0x2 ;  /* 0x0000000604107c11 */ /* 0x000fe2000f8010ff */
[----:B------:R-:W-:Y:S01]  /*edb0*/  IMAD.WIDE.U32 R12, R11, UR8, R6 ;  /* 0x000000080b0c7c25 */ /* 0x000fe2000f8e0006 */
[----:B------:R-:W-:Y:S01]  /*edc0*/  ULDC.64 UR8, c[0x0][0xb00] ;  /* 0x0002c00000087ab9 */ /* 0x000fe20000000a00 */
[----:B------:R-:W-:-:S02]  /*edd0*/  ULDC UR6, c[0x0][0xa88] ;  /* 0x0002a20000067ab9 */ /* 0x000fc40000000800 */
        /* <DEDUP_REMOVED lines=17> */
[----:B------:R-:W-:Y:S01]  /*eef0*/  UPRMT UR4, URZ, 0x654, UR4 ;  /* 0x000006543f047896 */ /* 0x000fe20008000004 */
[----:B------:R-:W-:Y:S02]  /*ef00*/  ISETP.GE.AND P2, PT, R11, R8, PT ;  /* 0x000000080b00720c */ /* 0x000fe40003f46270 */
[----:B------:R3:W4:Y:S01]  /*ef10*/  SHFL.IDX PT, R4, R6, RZ, 0x1c1f ;  /* 0x001c1fff06047589 */ /* 0x00072200000e0000 */
[----:B-1----:R-:W-:-:S03]  /*ef20*/  LOP3.LUT R17, R10, 0x7ffffffc, RZ, 0xc0, !PT ;  /* 0x7ffffffc0a117812 */ /* 0x002fc600078ec0ff */
[----:B------:R3:W1:Y:S02]  /*ef30*/  SHFL.IDX PT, R5, R7, RZ, 0x1c1f ;  /* 0x001c1fff07057589 */ /* 0x00066400000e0000 */
        /* <DEDUP_REMOVED lines=16> */
[----:B------:R-:W-:Y:S01]  /*f040*/  VIADD R18, R0, 0x30 ;  /* 0x0000003000127836 */ /* 0x000fe20000000000 */
[----:B------:R-:W-:Y:S01]  /*f050*/  ISETP.GE.AND P0, PT, R16, UR4, PT ;  /* 0x0000000410007c0c */ /* 0x000fe2000bf06270 */
[C---:B------:R-:W-:Y:S01]  /*f060*/  VIADD R19, R0.reuse, 0x38 ;  /* 0x0000003800137836 */ /* 0x040fe20000000000 */
[----:B------:R-:W-:Y:S01]  /*f070*/  ISETP.GE.AND P1, PT, R17, UR4, PT ;  /* 0x0000000411007c0c */ /* 0x000fe2000bf26270 */
[----:B------:R-:W-:-:S02]  /*f080*/  VIADD R20, R0, 0x40 ;  /* 0x0000004000147836 */ /* 0x000fc40000000000 */
[----:B------:R-:W-:Y:S02]  /*f090*/  VIADD R21, R0, 0x48 ;  /* 0x0000004800157836 */ /* 0x000fe40000000000 */
[----:B------:R-:W-:Y:S01]  /*f0a0*/  @!P3 LEA.HI R2, R2, R2, RZ, 0x1 ;  /* 0x000000020202b211 */ /* 0x000fe200078f08ff */
[C---:B------:R-:W-:Y:S01]  /*f0b0*/  VIADD R22, R0.reuse, 0x50 ;  /* 0x0000005000167836 */ /* 0x040fe20000000000 */
[----:B------:R-:W-:Y:S01]  /*f0c0*/  @!P4 LEA.HI R3, R3, R3, RZ, 0x1 ;  /* 0x000000030303c211 */ /* 0x000fe200078f08ff */
[----:B------:R-:W-:Y:S01]  /*f0d0*/  VIADD R23, R0, 0x58 ;  /* 0x0000005800177836 */ /* 0x000fe20000000000 */
        /* <DEDUP_REMOVED lines=18> */
[----:B0-----:R-:W-:Y:S01]  /*f200*/  VIADD R24, R0, 0x60 ;  /* 0x0000006000187836 */ /* 0x001fe20000000000 */
[----:B------:R-:W-:Y:S02]  /*f210*/  @!P1 LEA.HI R17, R17, R17, RZ, 0x1 ;  /* 0x0000001111119211 */ /* 0x000fe400078f08ff */
        /* <DEDUP_REMOVED lines=17> */
[----:B------:R-:W-:Y:S01]  /*f330*/  @!P6 LOP3.LUT R17, R22, 0xfffffffe, RZ, 0xc0, !PT ;  /* 0xfffffffe1611e812 */ /* 0x000fe200078ec0ff */
[----:B------:R-:W-:Y:S01]  /*f340*/  VIADD R22, R0, 0x88 ;  /* 0x0000008800167836 */ /* 0x000fe20000000000 */
[----:B------:R-:W-:Y:S01]  /*f350*/  ISETP.GE.AND P1, PT, R23, UR4, PT ;  /* 0x0000000417007c0c */ /* 0x000fe2000bf26270 */
[----:B0-----:R-:W-:Y:S01]  /*f360*/  @!P2 IMAD.WIDE R2, R13, 0x4, R4 ;  /* 0x000000040d02a825 */ /* 0x001fe200078e0204 */
[----:B------:R-:W-:-:S03]  /*f370*/  ISETP.GE.AND P0, PT, R24, UR4, PT ;  /* 0x0000000418007c0c */ /* 0x000fc6000bf06270 */
        /* <DEDUP_REMOVED lines=12> */
[C---:B------:R-:W-:Y:S01]  /*f440*/  VIADD R19, R0.reuse, 0x70 ;  /* 0x0000007000137836 */ /* 0x040fe20000000000 */
[----:B------:R4:W-:Y:S01]  /*f450*/  @!P6 ST.E.64 desc[UR48][R16.64], R64 ;  /* 0x000000401000e985 */ /* 0x0009e2000c101b30 */
[----:B------:R-:W-:Y:S01]  /*f460*/  VIADD R21, R0, 0x80 ;  /* 0x0000008000157836 */ /* 0x000fe20000000000 */
[----:B------:R-:W-:Y:S02]  /*f470*/  @!P0 LEA.HI R24, R24, R24, RZ, 0x1 ;  /* 0x0000001818188211 */ /* 0x000fe400078f08ff */
[----:B------:R-:W-:Y:S02]  /*f480*/  ISETP.GE.AND P6, PT, R19, UR4, PT ;  /* 0x0000000413007c0c */ /* 0x000fe4000bfc6270 */
[----:B------:R-:W-:-:S02]  /*f490*/  ISETP.GE.AND P4, PT, R21, UR4, PT ;  /* 0x0000000415007c0c */ /* 0x000fc4000bf86270 */
[----:B0-----:R-:W-:Y:S01]  /*f4a0*/  @!P1 LOP3.LUT R3, R23, 0xfffffffe, RZ, 0xc0, !PT ;  /* 0xfffffffe17039812 */ /* 0x001fe200078ec0ff */
[----:B------:R-:W-:Y:S01]  /*f4b0*/  VIADD R23, R0, 0x90 ;  /* 0x0000009000177836 */ /* 0x000fe20000000000 */
        /* <DEDUP_REMOVED lines=40> */
[----:B0-----:R-:W-:Y:S02]  /*f740*/  @!P0 LOP3.LUT R3, R23, 0xfffffffe, RZ, 0xc0, !PT ;  /* 0xfffffffe17038812 */ /* 0x001fe400078ec0ff */
[----:B------:R-:W-:Y:S02]  /*f750*/  @!P2 LEA.HI R18, R18, R18, RZ, 0x1 ;  /* 0x000000121212a211 */ /* 0x000fe400078f08ff */
[----:B-1----:R-:W-:Y:S01]  /*f760*/  @!P1 LOP3.LUT R11, R24, 0xfffffffe, RZ, 0xc0, !PT ;  /* 0xfffffffe180b9812 */ /* 0x002fe200078ec0ff */
[--C-:B------:R-:W-:Y:S01]  /*f770*/  @!P0 IMAD.WIDE R2, R3, 0x4, R4.reuse ;  /* 0x0000000403028825 */ /* 0x100fe200078e0204 */
[----:B------:R-:W-:Y:S02]  /*f780*/  @!P4 LEA.HI R20, R20, R20, RZ, 0x1 ;  /* 0x000000141414c211 */ /* 0x000fe400078f08ff */
[----:B--2---:R-:W-:Y:S01]  /*f790*/  @!P2 LOP3.LUT R13, R18, 0xfffffffe, RZ, 0xc0, !PT ;  /* 0xfffffffe120da812 */ /* 0x004fe200078ec0ff */
[--C-:B------:R-:W-:Y:S01]  /*f7a0*/  @!P1 IMAD.WIDE R10, R11, 0x4, R4.reuse ;  /* 0x000000040b0a9825 */ /* 0x100fe200078e0204 */
[----:B------:R-:W-:Y:S01]  /*f7b0*/  @!P3 LEA.HI R19, R19, R19, RZ, 0x1 ;  /* 0x000000131313b211 */ /* 0x000fe200078f08ff */
[----:B------:R0:W-:Y:S01]  /*f7c0*/  @!P0 ST.E.64 desc[UR48][R2.64], R96 ;  /* 0x0000006002008985 */ /* 0x0001e2000c101b30 */
[----:B------:R-:W-:Y:S01]  /*f7d0*/  @!P5 LEA.HI R21, R21, R21, RZ, 0x1 ;  /* 0x000000151515d211 */ /* 0x000fe200078f08ff */
[----:B------:R-:W-:Y:S01]  /*f7e0*/  @!P2 IMAD.WIDE R12, R13, 0x4, R4 ;  /* 0x000000040d0ca825 */ /* 0x000fe200078e0204 */
[----:B------:R-:W-:Y:S01]  /*f7f0*/  @!P3 LOP3.LUT R19, R19, 0xfffffffe, RZ, 0xc0, !PT ;  /* 0xfffffffe1313b812 */ /* 0x000fe200078ec0ff */
[----:B------:R1:W-:Y:S01]  /*f800*/  @!P1 ST.E.64 desc[UR48][R10.64], R100 ;  /* 0x000000640a009985 */ /* 0x0003e2000c101b30 */
[----:B------:R-:W-:Y:S01]  /*f810*/  @!P6 LEA.HI R22, R22, R22, RZ, 0x1 ;  /* 0x000000161616e211 */ /* 0x000fe200078f08ff */
[----:B------:R-:W-:Y:S01]  /*f820*/  VIADD R18, R0, 0xc8 ;  /* 0x000000c800127836 */ /* 0x000fe20000000000 */
[----:B---3--:R-:W-:Y:S01]  /*f830*/  @!P4 LOP3.LUT R15, R20, 0xfffffffe, RZ, 0xc0, !PT ;  /* 0xfffffffe140fc812 */ /* 0x008fe200078ec0ff */
[----:B------:R-:W-:Y:S01]  /*f840*/  @!P2 ST.E.64 desc[UR48][R12.64], R104 ;  /* 0x000000680c00a985 */ /* 0x000fe2000c101b30 */
[----:B------:R-:W-:Y:S01]  /*f850*/  @!P5 LOP3.LUT R21, R21, 0xfffffffe, RZ, 0xc0, !PT ;  /* 0xfffffffe1515d812 */ /* 0x000fe200078ec0ff */
[----:B------:R-:W-:Y:S01]  /*f860*/  VIADD R20, R0, 0xd8 ;  /* 0x000000d800147836 */ /* 0x000fe20000000000 */
[----:B----4-:R-:W-:-:S02]  /*f870*/  @!P6 LOP3.LUT R17, R22, 0xfffffffe, RZ, 0xc0, !PT ;  /* 0xfffffffe1611e812 */ /* 0x010fc400078ec0ff */
[----:B------:R-:W-:Y:S01]  /*f880*/  ISETP.GE.AND P0, PT, R18, UR4, PT ;  /* 0x0000000412007c0c */ /* 0x000fe2000bf06270 */
[----:B0-----:R-:W-:Y:S01]  /*f890*/  @!P3 IMAD.WIDE R2, R19, 0x4, R4 ;  /* 0x000000041302b825 */ /* 0x001fe200078e0204 */
[----:B------:R-:W-:-:S03]  /*f8a0*/  ISETP.GE.AND P2, PT, R20, UR4, PT ;  /* 0x0000000414007c0c */ /* 0x000fc6000bf46270 */
[--C-:B-1----:R-:W-:Y:S01]  /*f8b0*/  @!P4 IMAD.WIDE R10, R15, 0x4, R4.reuse ;  /* 0x000000040f0ac825 */ /* 0x102fe200078e0204 */
[----:B------:R0:W-:Y:S03]  /*f8c0*/  @!P3 ST.E.64 desc[UR48][R2.64], R108 ;  /* 0x0000006c0200b985 */ /* 0x0001e6000c101b30 */
[--C-:B------:R-:W-:Y:S01]  /*f8d0*/  @!P5 IMAD.WIDE R14, R21, 0x4, R4.reuse ;  /* 0x00000004150ed825 */ /* 0x100fe200078e0204 */
[----:B------:R1:W-:Y:S03]  /*f8e0*/  @!P4 ST.E.64 desc[UR48][R10.64], R112 ;  /* 0x000000700a00c985 */ /* 0x0003e6000c101b30 */
[----:B------:R-:W-:Y:S01]  /*f8f0*/  VIADD R19, R0, 0xd0 ;  /* 0x000000d000137836 */ /* 0x000fe20000000000 */
[----:B------:R2:W-:Y:S01]  /*f900*/  @!P5 ST.E.64 desc[UR48][R14.64], R116 ;  /* 0x000000740e00d985 */ /* 0x0005e2000c101b30 */
[----:B------:R-:W-:Y:S01]  /*f910*/  @!P6 IMAD.WIDE R16, R17, 0x4, R4 ;  /* 0x000000041110e825 */ /* 0x000fe200078e0204 */
[----:B------:R-:W-:-:S02]  /*f920*/  @!P0 LEA.HI R18, R18, R18, RZ, 0x1 ;  /* 0x0000001212128211 */ /* 0x000fc400078f08ff */
[----:B------:R-:W-:Y:S01]  /*f930*/  ISETP.GE.AND P1, PT, R19, UR4, PT ;  /* 0x0000000413007c0c */ /* 0x000fe2000bf26270 */
[C---:B------:R-:W-:Y:S01]  /*f940*/  VIADD R21, R0.reuse, 0xe0 ;  /* 0x000000e000157836 */ /* 0x040fe20000000000 */
[----:B------:R3:W-:Y:S01]  /*f950*/  @!P6 ST.E.64 desc[UR48][R16.64], R120 ;  /* 0x000000781000e985 */ /* 0x0007e2000c101b30 */
[----:B0-----:R-:W-:Y:S01]  /*f960*/  VIADD R3, R0, 0xf8 ;  /* 0x000000f800037836 */ /* 0x001fe20000000000 */
[----:B------:R-:W-:Y:S01]  /*f970*/  @!P2 LEA.HI R20, R20, R20, RZ, 0x1 ;  /* 0x000000141414a211 */ /* 0x000fe200078f08ff */
[C---:B------:R-:W-:Y:S01]  /*f980*/  VIADD R12, R0.reuse, 0xe8 ;  /* 0x000000e8000c7836 */ /* 0x040fe20000000000 */
[----:B------:R-:W-:Y:S01]  /*f990*/  ISETP.GE.AND P3, PT, R21, UR4, PT ;  /* 0x0000000415007c0c */ /* 0x000fe2000bf66270 */
[----:B------:R-:W-:Y:S01]  /*f9a0*/  VIADD R13, R0, 0xf0 ;  /* 0x000000f0000d7836 */ /* 0x000fe20000000000 */
[----:B------:R-:W-:Y:S02]  /*f9b0*/  ISETP.GE.AND P6, PT, R3, UR4, PT ;  /* 0x0000000403007c0c */ /* 0x000fe4000bfc6270 */
[----:B------:R-:W-:-:S02]  /*f9c0*/  ISETP.GE.AND P4, PT, R12, UR4, PT ;  /* 0x000000040c007c0c */ /* 0x000fc4000bf86270 */
[----:B------:R-:W-:Y:S02]  /*f9d0*/  ISETP.GE.AND P5, PT, R13, UR4, PT ;  /* 0x000000040d007c0c */ /* 0x000fe4000bfa6270 */
[----:B------:R-:W-:-:S04]  /*f9e0*/  @!P1 LEA.HI R19, R19, R19, RZ, 0x1 ;  /* 0x0000001313139211 */ /* 0x000fc800078f08ff */
[----:B-1----:R-:W-:Y:S02]  /*f9f0*/  @!P1 LOP3.LUT R11, R19, 0xfffffffe, RZ, 0xc0, !PT ;  /* 0xfffffffe130b9812 */ /* 0x002fe400078ec0ff */
[----:B------:R-:W-:Y:S02]  /*fa00*/  @!P3 LEA.HI R21, R21, R21, RZ, 0x1 ;  /* 0x000000151515b211 */ /* 0x000fe400078f08ff */
[----:B------:R-:W-:Y:S02]  /*fa10*/  @!P6 LEA.HI R10, R3, R3, RZ, 0x1 ;  /* 0x00000003030ae211 */ /* 0x000fe400078f08ff */
[----:B------:R-:W-:Y:S02]  /*fa20*/  @!P4 LEA.HI R12, R12, R12, RZ, 0x1 ;  /* 0x0000000c0c0cc211 */ /* 0x000fe400078f08ff */
[----:B------:R-:W-:Y:S02]  /*fa30*/  @!P5 LEA.HI R2, R13, R13, RZ, 0x1 ;  /* 0x0000000d0d02d211 */ /* 0x000fe400078f08ff */
[----:B------:R-:W-:-:S02]  /*fa40*/  @!P0 LOP3.LUT R3, R18, 0xfffffffe, RZ, 0xc0, !PT ;  /* 0xfffffffe12038812 */ /* 0x000fc400078ec0ff */
[----:B------:R-:W-:Y:S02]  /*fa50*/  @!P2 LOP3.LUT R13, R20, 0xfffffffe, RZ, 0xc0, !PT ;  /* 0xfffffffe140da812 */ /* 0x000fe400078ec0ff */
[----:B--2---:R-:W-:Y:S02]  /*fa60*/  @!P3 LOP3.LUT R15, R21, 0xfffffffe, RZ, 0xc0, !PT ;  /* 0xfffffffe150fb812 */ /* 0x004fe400078ec0ff */
[----:B---3--:R-:W-:Y:S01]  /*fa70*/  @!P4 LOP3.LUT R17, R12, 0xfffffffe, RZ, 0xc0, !PT ;  /* 0xfffffffe0c11c812 */ /* 0x008fe200078ec0ff */
        /* <DEDUP_REMOVED lines=16> */
.L_x_1895:
[----:B------:R-:W-:Y:S05]  /*fb80*/  BSYNC B0 ;  /* 0x0000000000007941 */ /* 0x000fea0003800000 */
.L_x_1894:
[----:B------:R-:W-:Y:S01]  /*fb90*/  ISETP.GE.AND P0, PT, R9, R8, PT ;  /* 0x000000080900720c */ /* 0x000fe20003f06270 */
[----:B0--3--:R0:W2:Y:S04]  /*fba0*/  SHFL.IDX PT, R3, R7, 0x1, 0x1c1f ;  /* 0x003c1f0007037f89 */ /* 0x0090a800000e0000 */
[----:B------:R0:W3:Y:S08]  /*fbb0*/  SHFL.IDX PT, R2, R6, 0x1, 0x1c1f ;  /* 0x003c1f0006027f89 */ /* 0x0000f000000e0000 */
[----:B0-----:R-:W-:Y:S05]  /*fbc0*/  @P0 BRA `(.L_x_1814) ;  /* 0x0000004c00d40947 */ /* 0x001fea0003800000 */
        /* <DEDUP_REMOVED lines=12> */
[----:B------:R-:W-:-:S02]  /*fc90*/  VIADD R14, R0, 0x38 ;  /* 0x00000038000e7836 */ /* 0x000fc40000000000 */
[C---:B------:R-:W-:Y:S02]  /*fca0*/  VIADD R15, R0.reuse, 0x40 ;  /* 0x00000040000f7836 */ /* 0x040fe40000000000 */
        /* <DEDUP_REMOVED lines=8> */
[----:B--23--:R-:W-:Y:S01]  /*fd30*/  @!P0 IMAD.WIDE R4, R0, 0x4, R2 ;  /* 0x0000000400048825 */ /* 0x00cfe200078e0202 */
        /* <DEDUP_REMOVED lines=52> */
[C---:B------:R-:W-:Y:S01]  /*10080*/  VIADD R18, R0.reuse, 0x88 ;  /* 0x0000008800127836 */ /* 0x040fe20000000000 */
        /* <DEDUP_REMOVED lines=36> */
[----:B------:R-:W-:Y:S02]  /*102d0*/  ISETP.GE.AND P0, PT, R14, UR4, PT ;  /* 0x000000040e007c0c */ /* 0x000fe4000bf06270 */
[----:B------:R-:W-:Y:S02]  /*102e0*/  ISETP.GE.AND P4, PT, R15, UR4, PT ;  /* 0x000000040f007c0c */ /* 0x000fe4000bf86270 */
[----:B------:R-:W-:-:S02]  /*102f0*/  ISETP.GE.AND P2, PT, R17, UR4, PT ;  /* 0x0000000411007c0c */ /* 0x000fc4000bf46270 */
[----:B------:R-:W-:Y:S02]  /*10300*/  @!P5 LEA.HI R19, R19, R19, RZ, 0x1 ;  /* 0x000000131313d211 */ /* 0x000fe400078f08ff */
        /* <DEDUP_REMOVED lines=38> */
[C---:B------:R-:W-:Y:S01]  /*10570*/  VIADD R17, R0.reuse, 0xe8 ;  /* 0x000000e800117836 */ /* 0x040fe20000000000 */
[----:B------:R-:W-:Y:S01]  /*10580*/  @!P6 LEA.HI R19, R19, R19, RZ, 0x1 ;  /* 0x000000131313e211 */ /* 0x000fe200078f08ff */
[----:B------:R-:W-:Y:S01]  /*10590*/  VIADD R0, R0, 0xf8 ;  /* 0x000000f800007836 */ /* 0x000fe20000000000 */
[----:B------:R-:W-:Y:S02]  /*105a0*/  ISETP.GE.AND P1, PT, R15, UR4, PT ;  /* 0x000000040f007c0c */ /* 0x000fe4000bf26270 */
[----:B------:R-:W-:-:S02]  /*105b0*/  ISETP.GE.AND P3, PT, R17, UR4, PT ;  /* 0x0000000411007c0c */ /* 0x000fc4000bf66270 */
        /* <DEDUP_REMOVED lines=33> */
.L_x_1893:
[----:B------:R-:W0:Y:S02]  /*107d0*/  S2R R0, SR_TID.X ;  /* 0x0000000000007919 */ /* 0x000e240000002100 */
[----:B0-----:R-:W-:-:S05]  /*107e0*/  VIADD R2, R0, 0xffffff80 ;  /* 0xffffff8000027836 */ /* 0x001fca0000000000 */
        /* <DEDUP_REMOVED lines=20> */
[----:B------:R-:W-:Y:S01]  /*10930*/  IMAD.U32 R3, RZ, RZ, UR5 ;  /* 0x00000005ff037e24 */ /* 0x000fe2000f8e00ff */
[----:B------:R-:W2:Y:S01]  /*10940*/  @P0 LDC R7, c[0x0][0xbec] ;  /* 0x0002fb00ff070b82 */ /* 0x000ea20000000800 */
[----:B------:R-:W-:Y:S01]  /*10950*/  IMAD.U32 R2, RZ, RZ, UR4 ;  /* 0x00000004ff027e24 */ /* 0x000fe2000f8e00ff */
[----:B------:R-:W-:Y:S01]  /*10960*/  ULDC.64 UR4, c[0x0][0xbe0] ;  /* 0x0002f80000047ab9 */ /* 0x000fe20000000a00 */
[----:B------:R-:W-:-:S05]  /*10970*/  IMAD.U32 R3, RZ, RZ, UR6 ;  /* 0x00000006ff037e24 */ /* 0x000fca000f8e00ff */
        /* <DEDUP_REMOVED lines=33> */
.L_x_1812:
        /* <DEDUP_REMOVED lines=18> */
.L_x_1896:
[----:B------:R-:W-:Y:S01]  /*10cb0*/  ULDC UR7, c[0x0][0xc50] ;  /* 0x0003140000077ab9 */ /* 0x000fe20000000800 */
[----:B------:R-:W-:Y:S01]  /*10cc0*/  UMOV UR36, UR6 ;  /* 0x0000000600247c82 */ /* 0x000fe20008000000 */
[----:B------:R-:W-:-:S11]  /*10cd0*/  UISETP.NE.AND UP0, UPT, UR7, 0x1, UPT ;  /* 0x000000010700788c */ /* 0x000fd6000bf05270 */
[----:B------:R-:W-:Y:S01]  /*10ce0*/  @UP0 ULDC UR4, c[0x0][0xc54] ;  /* 0x0003150000040ab9 */ /* 0x000fe20000000800 */
[----:B------:R-:W-:Y:S01]  /*10cf0*/  @UP0 ULDC UR8, c[0x0][0xc58] ;  /* 0x0003160000080ab9 */ /* 0x000fe20000000800 */
[----:B------:R-:W-:-:S04]  /*10d00*/  UIMAD.WIDE.U32 UR4, UR6, UR4, URZ ;  /* 0x00000004060472a5 */ /* 0x000fc8000f8e003f */
[----:B------:R-:W-:-:S12]  /*10d10*/  @UP0 USHF.R.U32.HI UR36, URZ, UR8, UR5 ;  /* 0x000000083f240299 */ /* 0x000fd80008011605 */
.L_x_1897:
[----:B------:R-:W-:Y:S01]  /*10d20*/  ISETP.GE.AND P0, PT, R18, RZ, PT ;  /* 0x000000ff1200720c */ /* 0x000fe20003f06270 */
[----:B------:R-:W-:Y:S01]  /*10d30*/  UIADD3 UR42, -UR36, URZ, URZ ;  /* 0x0000003f242a7290 */ /* 0x000fe2000fffe13f */
[----:B------:R-:W-:Y:S02]  /*10d40*/  IMAD.MOV.U32 R0, RZ, RZ, 0x1 ;  /* 0x00000001ff007424 */ /* 0x000fe400078e00ff */
[----:B------:R-:W-:Y:S01]  /*10d50*/  IMAD.MOV.U32 R6, RZ, RZ, RZ ;  /* 0x000000ffff067224 */ /* 0x000fe200078e00ff */
[----:B------:R-:W-:Y:S01]  /*10d60*/  UIMAD UR42, UR7, UR42, UR6 ;  /* 0x0000002a072a72a4 */ /* 0x000fe2000f8e0206 */
[----:B------:R-:W-:-:S07]  /*10d70*/  IMAD.MOV.U32 R8, RZ, RZ, 0x1 ;  /* 0x00000001ff087424 */ /* 0x000fce00078e00ff */
[----:B------:R-:W-:Y:S05]  /*10d80*/  @!P0 BRA `(.L_x_1898) ;  /* 0x0000003800a48947 */ /* 0x000fea0003800000 */
[----:B------:R-:W0:Y:S01]  /*10d90*/  S2UR UR40, SR_CTAID.X ;  /* 0x00000000002879c3 */ /* 0x000e220000002500 */
[----:B------:R-:W-:Y:S01]  /*10da0*/  ULDC UR6, c[0x0][0x448] ;  /* 0x0001120000067ab9 */ /* 0x000fe20000000800 */
[----:B------:R-:W-:Y:S01]  /*10db0*/  ULDC.64 UR4, c[0x0][0x418] ;  /* 0x0001060000047ab9 */ /* 0x000fe20000000a00 */
[----:B------:R-:W-:Y:S02]  /*10dc0*/  UISETP.NE.AND UP1, UPT, UR6, 0x1, UPT ;  /* 0x000000010600788c */ /* 0x000fe4000bf25270 */
[----:B------:R-:W-:Y:S01]  /*10dd0*/  UISETP.NE.U32.AND UP0, UPT, UR4, URZ, UPT ;  /* 0x0000003f0400728c */ /* 0x000fe2000bf05070 */
[----:B------:R-:W-:Y:S02]  /*10de0*/  ULDC UR11, c[0x0][0x288] ;  /* 0x0000a200000b7ab9 */ /* 0x000fe40000000800 */
[----:B------:R-:W-:Y:S01]  /*10df0*/  ULDC UR4, c[0x0][0x424] ;  /* 0x0001090000047ab9 */ /* 0x000fe20000000800 */
[----:B------:R-:W-:Y:S01]  /*10e00*/  UISETP.NE.AND.EX UP0, UPT, UR5, URZ, UPT, UP0 ;  /* 0x0000003f0500728c */ /* 0x000fe2000bf05300 */
[----:B------:R-:W-:Y:S01]  /*10e10*/  ULDC UR12, c[0x0][0x2f0] ;  /* 0x0000bc00000c7ab9 */ /* 0x000fe20000000800 */
[----:B------:R-:W-:-:S02]  /*10e20*/  UIADD3 UR6, -UR11, 0x1, URZ ;  /* 0x000000010b067890 */ /* 0x000fc4000fffe13f */
[----:B------:R-:W-:Y:S01]  /*10e30*/  USEL UR10, UR4, 0x1, UP0 ;  /* 0x00000001040a7887 */ /* 0x000fe20008000000 */
[----:B------:R-:W-:Y:S02]  /*10e40*/  @UP1 ULDC UR13, c[0x0][0x450] ;  /* 0x00011400000d1ab9 */ /* 0x000fe40000000800 */
[----:B------:R-:W-:Y:S01]  /*10e50*/  @UP1 ULDC UR4, c[0x0][0x44c] ;  /* 0x0001130000041ab9 */ /* 0x000fe20000000800 */
[----:B------:R-:W-:Y:S02]  /*10e60*/  UIMAD UR7, UR10, UR12, 0x5f ;  /* 0x0000005f0a0774a4 */ /* 0x000fe4000f8e020c */
[----:B------:R-:W-:Y:S02]  /*10e70*/  UIMAD UR9, UR10, UR12, UR6 ;  /* 0x0000000c0a0972a4 */ /* 0x000fe4000f8e0206 */
[----:B------:R-:W-:Y:S02]  /*10e80*/  UIMAD.WIDE UR6, UR7, 0x2aaaaaab, URZ ;  /* 0x2aaaaaab070678a5 */ /* 0x000fe4000f8e023f */
[----:B0-----:R-:W-:-:S02]  /*10e90*/  USHF.L.U32 UR40, UR40, 0x7, URZ ;  /* 0x0000000728287899 */ /* 0x001fc4000800063f */
[----:B------:R-:W-:Y:S02]  /*10ea0*/  USHF.R.U32.HI UR39, URZ, 0x1f, UR7 ;  /* 0x0000001f3f277899 */ /* 0x000fe40008011607 */
[----:B------:R-:W-:Y:S02]  /*10eb0*/  UIADD3 UR8, UR40, 0x7f, URZ ;  /* 0x0000007f28087890 */ /* 0x000fe4000fffe03f */
[----:B------:R-:W-:Y:S02]  /*10ec0*/  ULEA.HI.SX32 UR39, UR7, UR39, 0x1c ;  /* 0x0000002707277291 */ /* 0x000fe4000f8fe23f */
[----:B------:R-:W-:-:S04]  /*10ed0*/  UIMAD.WIDE.U32 UR4, UR8, UR4, URZ ;  /* 0x00000004080472a5 */ /* 0x000fc8000f8e003f */
[----:B------:R-:W-:-:S03]  /*10ee0*/  @UP1 USHF.R.U32.HI UR8, URZ, UR13, UR5 ;  /* 0x0000000d3f081299 */ /* 0x000fc60008011605 */
[----:B------:R-:W-:Y:S01]  /*10ef0*/  ULDC.64 UR4, c[0x0][0x9e0] ;  /* 0x0002780000047ab9 */ /* 0x000fe20000000a00 */
[----:B------:R-:W-:Y:S02]  /*10f00*/  UIADD3 UR9, UR9, UR8, URZ ;  /* 0x0000000809097290 */ /* 0x000fe4000fffe03f */
[----:B------:R-:W-:Y:S02]  /*10f10*/  UISETP.GE.AND UP0, UPT, UR5, 0x1, UPT ;  /* 0x000000010500788c */ /* 0x000fe4000bf06270 */
[----:B------:R-:W-:-:S04]  /*10f20*/  UIADD3 UR4, UR9, UR4, URZ ;  /* 0x0000000409047290 */ /* 0x000fc8000fffe03f */
[----:B------:R-:W-:-:S13]  /*10f30*/  PLOP3.LUT P1, PT, PT, PT, UP0, 0x80, 0x0 ;  /* 0x000000000000781c */ /* 0x000fda0003f2f008 */
[----:B------:R-:W-:Y:S05]  /*10f40*/  @!P1 BRA `(.L_x_1899) ;  /* 0x0000000000449947 */ /* 0x000fea0003800000 */
        /* <DEDUP_REMOVED lines=10> */
.L_x_1900:
[----:B------:R-:W-:-:S11]  /*10ff0*/  UISETP.NE.AND UP0, UPT, UR5, 0x1, UPT ;  /* 0x000000010500788c */ /* 0x000fd6000bf05270 */
[----:B------:R-:W-:Y:S02]  /*11000*/  @UP0 ULDC.64 UR14, c[0x0][0x9e8] ;  /* 0x00027a00000e0ab9 */ /* 0x000fe40000000a00 */
[----:B------:R-:W-:-:S04]  /*11010*/  UIMAD.WIDE.U32 UR6, UR8, UR14, URZ ;  /* 0x0000000e080672a5 */ /* 0x000fc8000f8e003f */
[----:B------:R-:W-:-:S12]  /*11020*/  @UP0 USHF.R.U32.HI UR8, URZ, UR15, UR7 ;  /* 0x0000000f3f080299 */ /* 0x000fd80008011607 */
.L_x_1901:
[----:B------:R-:W-:-:S04]  /*11030*/  UIMAD UR8, UR8, UR5, UR5 ;  /* 0x00000005080872a4 */ /* 0x000fc8000f8e0205 */
[----:B------:R-:W-:-:S04]  /*11040*/  UISETP.LT.AND UP0, UPT, UR4, UR8, UPT ;  /* 0x000000080400728c */ /* 0x000fc8000bf01270 */
[----:B------:R-:W-:-:S12]  /*11050*/  USEL UR4, UR4, UR8, UP0 ;  /* 0x0000000804047287 */ /* 0x000fd80008000000 */
.L_x_1899:
[----:B------:R-:W-:Y:S01]  /*11060*/  UIADD3 UR6, UR4, 0x5f, URZ ;  /* 0x0000005f04067890 */ /* 0x000fe2000fffe03f */
[----:B------:R-:W-:Y:S01]  /*11070*/  @UP1 ULDC UR8, c[0x0][0x44c] ;  /* 0x0001130000081ab9 */ /* 0x000fe20000000800 */
[----:B------:R-:W-:Y:S02]  /*11080*/  @UP1 ULDC UR13, c[0x0][0x450] ;  /* 0x00011400000d1ab9 */ /* 0x000fe40000000800 */
[----:B------:R-:W-:Y:S02]  /*11090*/  UIMAD.WIDE UR6, UR6, 0x2aaaaaab, URZ ;  /* 0x2aaaaaab060678a5 */ /* 0x000fe4000f8e023f */
[----:B------:R-:W-:Y:S02]  /*110a0*/  UIMAD.WIDE.U32 UR8, UR40, UR8, URZ ;  /* 0x00000008280872a5 */ /* 0x000fe4000f8e003f */
[----:B------:R-:W-:Y:S01]  /*110b0*/  USHF.R.U32.HI UR44, URZ, 0x1f, UR7 ;  /* 0x0000001f3f2c7899 */ /* 0x000fe20008011607 */
[----:B------:R-:W-:Y:S01]  /*110c0*/  UMOV UR4, UR40 ;  /* 0x0000002800047c82 */ /* 0x000fe20008000000 */
[----:B------:R-:W-:-:S02]  /*110d0*/  UIMAD UR10, UR10, UR12, -UR11 ;  /* 0x0000000c0a0a72a4 */ /* 0x000fc4000f8e0a0b */
[----:B------:R-:W-:Y:S02]  /*110e0*/  @UP1 USHF.R.U32.HI UR4, URZ, UR13, UR9 ;  /* 0x0000000d3f041299 */ /* 0x000fe40008011609 */
[----:B------:R-:W-:Y:S02]  /*110f0*/  ULEA.HI.SX32 UR44, UR7, UR44, 0x1c ;  /* 0x0000002c072c7291 */ /* 0x000fe4000f8fe23f */
[----:B------:R-:W-:Y:S02]  /*11100*/  UIADD3 UR4, UR10, UR4, URZ ;  /* 0x000000040a047290 */ /* 0x000fe4000fffe03f */
[----:B------:R-:W-:Y:S01]  /*11110*/  UISETP.LT.AND UP0, UPT, UR39, UR44, UPT ;  /* 0x0000002c2700728c */ /* 0x000fe2000bf01270 */
[----:B------:R-:W-:Y:S02]  /*11120*/  ULDC UR8, c[0x0][0x9dc] ;  /* 0x0002770000087ab9 */ /* 0x000fe40000000800 */
[----:B------:R-:W-:Y:S02]  /*11130*/  UIADD3 UR8, UR4, -UR8, URZ ;  /* 0x8000000804087290 */ /* 0x000fe4000fffe03f */
[----:B------:R-:W-:Y:S01]  /*11140*/  USEL UR12, UR39, UR44, UP0 ;  /* 0x0000002c270c7287 */ /* 0x000fe20008000000 */
[----:B------:R-:W-:Y:S11]  /*11150*/  @!P1 BRA `(.L_x_1902) ;  /* 0x0000000000449947 */ /* 0x000ff60003800000 */
        /* <DEDUP_REMOVED lines=10> */
.L_x_1903:
[----:B------:R-:W-:-:S11]  /*11200*/  UISETP.NE.AND UP0, UPT, UR5, 0x1, UPT ;  /* 0x000000010500788c */ /* 0x000fd6000bf05270 */
[----:B------:R-:W-:Y:S02]  /*11210*/  @UP0 ULDC.64 UR10, c[0x0][0x9e8] ;  /* 0x00027a00000a0ab9 */ /* 0x000fe40000000a00 */
[----:B------:R-:W-:-:S04]  /*11220*/  UIMAD.WIDE.U32 UR6, UR4, UR10, URZ ;  /* 0x0000000a040672a5 */ /* 0x000fc8000f8e003f */
[----:B------:R-:W-:-:S12]  /*11230*/  @UP0 USHF.R.U32.HI UR4, URZ, UR11, UR7 ;  /* 0x0000000b3f040299 */ /* 0x000fd80008011607 */
.L_x_1904:
[----:B------:R-:W-:-:S04]  /*11240*/  UIMAD UR4, UR4, UR5, URZ ;  /* 0x00000005040472a4 */ /* 0x000fc8000f8e023f */
[----:B------:R-:W-:-:S04]  /*11250*/  UISETP.LT.AND UP0, UPT, UR8, UR4, UPT ;  /* 0x000000040800728c */ /* 0x000fc8000bf01270 */
[----:B------:R-:W-:-:S12]  /*11260*/  USEL UR8, UR8, UR4, !UP0 ;  /* 0x0000000408087287 */ /* 0x000fd8000c000000 */
.L_x_1902:
[----:B------:R-:W-:Y:S02]  /*11270*/  UIMAD.WIDE UR4, UR8, 0x2aaaaaab, URZ ;  /* 0x2aaaaaab080478a5 */ /* 0x000fe4000f8e023f */
[----:B------:R-:W-:Y:S02]  /*11280*/  USHF.R.U32.HI UR10, URZ, 0x10, UR42 ;  /* 0x000000103f0a7899 */ /* 0x000fe4000801162a */
[----:B------:R-:W-:Y:S02]  /*11290*/  USHF.R.U32.HI UR4, URZ, 0x1f, UR5 ;  /* 0x0000001f3f047899 */ /* 0x000fe40008011605 */
[----:B------:R-:W-:Y:S02]  /*112a0*/  ULOP3.LUT UR42, UR42, 0xffff, URZ, 0xc0, !UPT ;  /* 0x0000ffff2a2a7892 */ /* 0x000fe4000f8ec03f */
[----:B------:R-:W-:Y:S01]  /*112b0*/  ULEA.HI.SX32 UR4, UR5, UR4, 0x1c ;  /* 0x0000000405047291 */ /* 0x000fe2000f8fe23f */
[----:B------:R-:W-:-:S03]  /*112c0*/  UMOV UR46, URZ ;  /* 0x0000003f002e7c82 */ /* 0x000fc60008000000 */
[----:B------:R-:W-:-:S04]  /*112d0*/  UISETP.LT.AND UP0, UPT, URZ, UR4, UPT ;  /* 0x000000043f00728c */ /* 0x000fc8000bf01270 */
[----:B------:R-:W-:Y:S02]  /*112e0*/  USEL UR43, URZ, UR4, !UP0 ;  /* 0x000000043f2b7287 */ /* 0x000fe4000c000000 */
[----:B------:R-:W-:Y:S02]  /*112f0*/  UISETP.NE.AND UP0, UPT, UR10, URZ, UPT ;  /* 0x0000003f0a00728c */ /* 0x000fe4000bf05270 */
[----:B------:R-:W-:-:S06]  /*11300*/  UISETP.GT.AND UP1, UPT, UR12, UR43, UPT ;  /* 0x0000002b0c00728c */ /* 0x000fcc000bf24270 */
[----:B------:R-:W-:-:S03]  /*11310*/  PLOP3.LUT P0, PT, PT, PT, UP1, 0x80, 0x0 ;  /* 0x000000000000781c */ /* 0x000fc60003f0f018 */
[----:B------:R-:W-:-:S10]  /*11320*/  @!UP0 ULDC UR10, c[0x0][0x9f0] ;  /* 0x00027c00000a8ab9 */ /* 0x000fd40000000800 */
[----:B------:R-:W-:Y:S05]  /*11330*/  @!P0 BRA `(.L_x_1905) ;  /* 0x0000000000808947 */ /* 0x000fea0003800000 */
[----:B------:R-:W-:Y:S01]  /*11340*/  IMAD.U32 R3, RZ, RZ, UR10 ;  /* 0x0000000aff037e24 */ /* 0x000fe2000f8e00ff */
[----:B------:R-:W-:-:S04]  /*11350*/  UIADD3 UR4, UR10, -0x1, UR12 ;  /* 0xffffffff0a047890 */ /* 0x000fc8000fffe00c */
[-C--:B------:R-:W-:Y:S01]  /*11360*/  IABS R0, R3.reuse ;  /* 0x0000000300007213 */ /* 0x080fe20000000000 */
[----:B------:R-:W-:Y:S01]  /*11370*/  UIADD3 UR6, -UR43, UR4, URZ ;  /* 0x000000042b067290 */ /* 0x000fe2000fffe13f */
[----:B------:R-:W-:Y:S02]  /*11380*/  IABS R3, R3 ;  /* 0x0000000300037213 */ /* 0x000fe40000000000 */
[----:B------:R-:W-:Y:S01]  /*11390*/  R2UR UR11, R0 ;  /* 0x00000000000b72ca */ /* 0x000fe200000e0000 */
[----:B------:R-:W-:Y:S02]  /*113a0*/  UMOV UR4, URZ ;  /* 0x0000003f00047c82 */ /* 0x000fe40008000000 */
[----:B------:R-:W-:-:S05]  /*113b0*/  IMAD.MOV R3, RZ, RZ, -R3 ;  /* 0x000000ffff037224 */ /* 0x000fca00078e0a03 */
[----:B------:R-:W-:-:S05]  /*113c0*/  R2UR UR9, R3 ;  /* 0x00000000030972ca */ /* 0x000fca00000e0000 */
[----:B------:R-:W0:Y:S08]  /*113d0*/  I2F.RP R0, UR11 ;  /* 0x0000000b00007d06 */ /* 0x000e300008209400 */
[----:B0-----:R-:W0:Y:S02]  /*113e0*/  MUFU.RCP R0, R0 ;  /* 0x0000000000007308 */ /* 0x001e240000001000 */
[----:B0-----:R-:W-:Y:S01]  /*113f0*/  VIADD R2, R0, 0xffffffe ;  /* 0x0ffffffe00027836 */ /* 0x001fe20000000000 */
[----:B------:R-:W-:Y:S01]  /*11400*/  IABS R0, UR6 ;  /* 0x0000000600007c13 */ /* 0x000fe20008000000 */
[----:B------:R-:W-:-:S03]  /*11410*/  ULOP3.LUT UR6, UR6, UR10, URZ, 0x3c, !UPT ;  /* 0x0000000a06067292 */ /* 0x000fc6000f8e3c3f */
[----:B------:R-:W-:Y:S01]  /*11420*/  R2UR UR8, R0 ;  /* 0x00000000000872ca */ /* 0x000fe200000e0000 */
[----:B------:R-:W0:Y:S02]  /*11430*/  F2I.FTZ.U32.TRUNC.NTZ R2, R2 ;  /* 0x0000000200027305 */ /* 0x000e24000021f000 */
        /* <DEDUP_REMOVED lines=16> */
.L_x_1905:
[----:B------:R-:W-:Y:S01]  /*11540*/  UIMAD UR41, UR42, UR46, UR43 ;  /* 0x0000002e2a2972a4 */ /* 0x000fe2000f8e022b */
[----:B------:R-:W-:Y:S02]  /*11550*/  IMAD.U32 R0, RZ, RZ, UR12 ;  /* 0x0000000cff007e24 */ /* 0x000fe4000f8e00ff */
[----:B------:R-:W-:Y:S02]  /*11560*/  IMAD.MOV.U32 R6, RZ, RZ, RZ ;  /* 0x000000ffff067224 */ /* 0x000fe400078e00ff */
[----:B------:R-:W-:Y:S02]  /*11570*/  IMAD.MOV.U32 R8, RZ, RZ, 0x1 ;  /* 0x00000001ff087424 */ /* 0x000fe400078e00ff */
[----:B------:R-:W-:-:S05]  /*11580*/  IMAD.U32 R3, RZ, RZ, UR41 ;  /* 0x00000029ff037e24 */ /* 0x000fca000f8e00ff */
[----:B------:R-:W-:Y:S01]  /*11590*/  VIADDMNMX R19, R3, UR46, R0, PT ;  /* 0x0000002e03137c46 */ /* 0x000fe2000b800100 */
[----:B------:R-:W-:-:S03]  /*115a0*/  IMAD.MOV.U32 R0, RZ, RZ, 0x1 ;  /* 0x00000001ff007424 */ /* 0x000fc600078e00ff */
        /* <DEDUP_REMOVED lines=26> */
.L_x_1906:
        /* <DEDUP_REMOVED lines=20> */
.L_x_1908:
        /* <DEDUP_REMOVED lines=15> */
.L_x_1907:
[----:B------:R-:W0:Y:S08]  /*11980*/  LDC.64 R2, c[0x0][0x9f8] ;  /* 0x00027e00ff027b82 */ /* 0x000e300000000a00 */
[----:B------:R-:W1:Y:S01]  /*11990*/  LDC.64 R4, c[0x0][0x418] ;  /* 0x00010600ff047b82 */ /* 0x000e620000000a00 */
[----:B0-----:R-:W-:-:S04]  /*119a0*/  ISETP.NE.U32.AND P0, PT, R2, RZ, PT ;  /* 0x000000ff0200720c */ /* 0x001fc80003f05070 */
[----:B------:R-:W-:-:S13]  /*119b0*/  ISETP.NE.AND.EX P0, PT, R3, RZ, PT, P0 ;  /* 0x000000ff0300720c */ /* 0x000fda0003f05300 */
[----:B------:R-:W0:Y:S02]  /*119c0*/  @P0 LDC.64 R2, c[0x0][0x9f8] ;  /* 0x00027e00ff020b82 */ /* 0x000e240000000a00 */
[----:B0-----:R-:W-:-:S05]  /*119d0*/  @P0 IMAD.WIDE R2, R18, 0x4, R2 ;  /* 0x0000000412020825 */ /* 0x001fca00078e0202 */
[----:B------:R-:W2:Y:S01]  /*119e0*/  @P0 LDG.E R18, desc[UR48][R2.64] ;  /* 0x0000003002120981 */ /* 0x000ea2000c1e1900 */
[----:B-1----:R-:W-:Y:S01]  /*119f0*/  ISETP.NE.U32.AND P0, PT, R4, RZ, PT ;  /* 0x000000ff0400720c */ /* 0x002fe20003f05070 */
[----:B------:R-:W-:Y:S01]  /*11a00*/  UMOV UR4, 0xffffffff ;  /* 0xffffffff00047882 */ /* 0x000fe20000000000 */
[----:B------:R-:W-:Y:S01]  /*11a10*/  LOP3.LUT R17, R17, 0xfffffffe, RZ, 0xc0, !PT ;  /* 0xfffffffe11117812 */ /* 0x000fe200078ec0ff */
[----:B------:R-:W0:Y:S01]  /*11a20*/  S2R R16, SR_TID.X ;  /* 0x0000000000107919 */ /* 0x000e220000002100 */
[----:B------:R-:W-:Y:S01]  /*11a30*/  ISETP.NE.AND.EX P1, PT, R5, RZ, PT, P0 ;  /* 0x000000ff0500720c */ /* 0x000fe20003f25300 */
[----:B------:R-:W-:-:S12]  /*11a40*/  VIADD R0, R19, 0xffffffff ;  /* 0xffffffff13007836 */ /* 0x000fd80000000000 */
[----:B------:R-:W-:Y:S02]  /*11a50*/  @P1 LOP3.LUT R17, R17, 0x1, RZ, 0xfc, !PT ;  /* 0x0000000111111812 */ /* 0x000fe400078efcff */
[----:B0-----:R-:W-:-:S04]  /*11a60*/  SHF.R.U32.HI R6, RZ, 0x5, R16 ;  /* 0x00000005ff067819 */ /* 0x001fc80000011610 */
[----:B------:R-:W-:Y:S02]  /*11a70*/  LOP3.LUT R6, R6, 0x3, RZ, 0xc0, !PT ;  /* 0x0000000306067812 */ /* 0x000fe400078ec0ff */
[----:B--2---:R-:W-:Y:S02]  /*11a80*/  SHF.R.S32.HI R19, RZ, 0x1f, R18 ;  /* 0x0000001fff137819 */ /* 0x004fe40000011412 */
[----:B------:R-:W-:Y:S01]  /*11a90*/  SEL R16, R18, RZ, !P1 ;  /* 0x000000ff12107207 */ /* 0x000fe20004800000 */
[----:B------:R-:W-:Y:S06]  /*11aa0*/  BRA.DIV UR4, `(.L_x_1909) ;  /* 0x0000003204ec7947 */ /* 0x000fec000b800000 */
[----:B------:R0:W1:Y:S02]  /*11ab0*/  SHFL.IDX PT, R14, R6, RZ, 0x1f ;  /* 0x00001fff060e7589 */ /* 0x00006400000e0000 */
.L_x_1988:
[----:B------:R2:W-:Y:S01]  /*11ac0*/  STL [R1], R0 ;  /* 0x0000000001007387 */ /* 0x0005e20000100800 */
        /* <DEDUP_REMOVED lines=8> */
.L_x_1991:
[----:B------:R-:W-:Y:S05]  /*11b50*/  @!P6 BRA `(.L_x_1910) ;  /* 0x0000000000d8e947 */ /* 0x000fea0003800000 */
[----:B------:R-:W-:Y:S01]  /*11b60*/  IMAD.MOV.U32 R16, RZ, RZ, R18 ;  /* 0x000000ffff107224 */ /* 0x000fe200078e0012 */
[----:B------:R-:W-:Y:S06]  /*11b70*/  @!P1 BRA `(.L_x_1912) ;  /* 0x0000000000509947 */ /* 0x000fec0003800000 */
[----:B0-----:R-:W-:Y:S01]  /*11b80*/  IMAD.MOV.U32 R6, RZ, RZ, R0 ;  /* 0x000000ffff067224 */ /* 0x001fe200078e0000 */
[----:B------:R-:W-:Y:S01]  /*11b90*/  ULDC.64 UR4, c[0x0][0x428] ;  /* 0x00010a0000047ab9 */ /* 0x000fe20000000a00 */
[----:B------:R-:W0:Y:S01]  /*11ba0*/  LDC R0, c[0x0][0x43c] ;  /* 0x00010f00ff007b82 */ /* 0x000e220000000800 */
[----:B------:R-:W-:Y:S02]  /*11bb0*/  IMAD R9, R19, UR4, RZ ;  /* 0x0000000413097c24 */ /* 0x000fe4000f8e02ff */
        /* <DEDUP_REMOVED lines=15> */
[----:B------:R1:W-:Y:S02]  /*11cb0*/  STL [R1], R6 ;  /* 0x0000000601007387 */ /* 0x0003e40000100800 */
.L_x_1912:
[----:B------:R-:W-:Y:S01]  /*11cc0*/  IMAD.MOV.U32 R0, RZ, RZ, 0x1 ;  /* 0x00000001ff007424 */ /* 0x000fe200078e00ff */
[----:B01----:R-:W0:Y:S04]  /*11cd0*/  S2R R6, SR_TID.X ;  /* 0x0000000000067919 */ /* 0x003e280000002100 */
[----:B------:R-:W-:-:S04]  /*11ce0*/  SHF.L.U32 R0, R0, 0x1f, RZ ;  /* 0x0000001f00007819 */ /* 0x000fc800000006ff */
[----:B------:R-:W1:Y:S01]  /*11cf0*/  SYNCS.PHASECHK.TRANS64.TRYWAIT P0, [UR38+0x22840], R0 ;  /* 0x02284000ff0075a7 */ /* 0x000e620008000166 */
[----:B0-----:R-:W-:-:S04]  /*11d00*/  LOP3.LUT R2, R6, 0x7f, RZ, 0xc0, !PT ;  /* 0x0000007f06027812 */ /* 0x001fc800078ec0ff */
[----:B------:R-:W-:Y:S01]  /*11d10*/  ISETP.NE.AND P1, PT, R2, RZ, PT ;  /* 0x000000ff0200720c */ /* 0x000fe20003f25270 */
[----:B-1----:R-:W-:-:S12]  /*11d20*/  @!P0 BRA `(.L_x_1913) ;  /* 0x00000030008c8947 */ /* 0x002fd80003800000 */
.L_x_1992:
[----:B------:R-:W-:Y:S05]  /*11d30*/  @P1 BRA `(.L_x_1914) ;  /* 0x0000000000181947 */ /* 0x000fea0003800000 */
[----:B------:R-:W1:Y:S01]  /*11d40*/  S2R R2, SR_TID.X ;  /* 0x0000000000027919 */ /* 0x000e620000002100 */
[----:B0-----:R-:W-:-:S04]  /*11d50*/  IMAD.MOV.U32 R0, RZ, RZ, 0x3000 ;  /* 0x00003000ff007424 */ /* 0x001fc800078e00ff */
[----:B------:R2:W-:Y:S01]  /*11d60*/  SYNCS.ARRIVE.TRANS64 RZ, [UR38+0x22830], R0 ;  /* 0x02283000ffff79a7 */ /* 0x0005e20008000026 */
[----:B-1----:R-:W-:-:S13]  /*11d70*/  LOP3.LUT P0, RZ, R2, 0x1f, RZ, 0xc0, !PT ;  /* 0x0000001f02ff7812 */ /* 0x002fda000780c0ff */
[----:B--2---:R-:W-:Y:S05]  /*11d80*/  @!P0 BRA `(.L_x_1914) ;  /* 0x0000000000048947 */ /* 0x004fea0003800000 */
[----:B------:R-:W-:Y:S01]  /*11d90*/  BPT.TRAP 0x1 ;  /* 0x000000040000795c */ /* 0x000fe20000300000 */
.L_x_1914:
[----:B0-----:R-:W2:Y:S01]  /*11da0*/  LDL R0, [R1] ;  /* 0x0000000001007983 */ /* 0x001ea20000100800 */
        /* <DEDUP_REMOVED lines=17> */
.L_x_1910:
        /* <DEDUP_REMOVED lines=22> */
.L_x_1915:
[----:B------:R-:W1:Y:S01]  /*12020*/  LDC R5, c[0x0][0x448] ;  /* 0x00011200ff057b82 */ /* 0x000e620000000800 */
[----:B------:R-:W2:Y:S01]  /*12030*/  S2R R12, SR_TID.X ;  /* 0x00000000000c7919 */ /* 0x000ea20000002100 */
[----:B------:R-:W-:Y:S01]  /*12040*/  USHF.R.S32.HI UR4, URZ, 0x1f, UR36 ;  /* 0x0000001f3f047899 */ /* 0x000fe20008011424 */
[----:B------:R-:W-:Y:S01]  /*12050*/  ULDC.64 UR8, c[0x0][0x2d8] ;  /* 0x0000b60000087ab9 */ /* 0x000fe20000000a00 */
[----:B------:R-:W3:Y:S02]  /*12060*/  S2R R8, SR_CTAID.Z ;  /* 0x0000000000087919 */ /* 0x000ee40000002700 */
[----:B------:R-:W-:Y:S02]  /*12070*/  UIMAD UR6, UR4, UR8, URZ ;  /* 0x00000008040672a4 */ /* 0x000fe4000f8e023f */
[----:B------:R-:W-:Y:S02]  /*12080*/  UIMAD.WIDE.U32 UR4, UR36, UR8, URZ ;  /* 0x00000008240472a5 */ /* 0x000fe4000f8e003f */
[----:B------:R-:W-:-:S04]  /*12090*/  UIMAD UR6, UR36, UR9, UR6 ;  /* 0x00000009240672a4 */ /* 0x000fc8000f8e0206 */
[----:B------:R-:W-:Y:S01]  /*120a0*/  UIADD3 UR5, UR5, UR6, URZ ;  /* 0x0000000605057290 */ /* 0x000fe2000fffe03f */
[----:B-1----:R-:W-:Y:S02]  /*120b0*/  ISETP.NE.AND P0, PT, R5, 0x1, PT ;  /* 0x000000010500780c */ /* 0x002fe40003f05270 */
[C---:B--2---:R-:W-:Y:S01]  /*120c0*/  LOP3.LUT R10, R12.reuse, 0x7f, RZ, 0xc0, !PT ;  /* 0x0000007f0c0a7812 */ /* 0x044fe200078ec0ff */
[----:B------:R-:W-:-:S10]  /*120d0*/  IMAD.SHL.U32 R3, R12, 0x10, RZ ;  /* 0x000000100c037824 */ /* 0x000fd400078e00ff */
[----:B------:R-:W0:Y:S01]  /*120e0*/  @P0 LDC R7, c[0x0][0x44c] ;  /* 0x00011300ff070b82 */ /* 0x000e220000000800 */
[----:B------:R-:W-:-:S04]  /*120f0*/  SHF.R.U32.HI R4, RZ, 0x3, R10 ;  /* 0x00000003ff047819 */ /* 0x000fc8000001160a */
[----:B------:R-:W-:-:S03]  /*12100*/  LOP3.LUT R0, R4, 0x70, R3, 0xf8, !PT ;  /* 0x0000007004007812 */ /* 0x000fc600078ef803 */
[----:B------:R-:W1:Y:S02]  /*12110*/  @P0 LDC R9, c[0x0][0x450] ;  /* 0x00011400ff090b82 */ /* 0x000e640000000800 */
[----:B------:R-:W-:-:S06]  /*12120*/  VIADD R0, R0, UR40 ;  /* 0x0000002800007c36 */ /* 0x000fcc0008000000 */
[----:B------:R-:W2:Y:S01]  /*12130*/  LDC.64 R2, c[0x0][0x2e0] ;  /* 0x0000b800ff027b82 */ /* 0x000ea20000000a00 */
[----:B0-----:R-:W-:-:S04]  /*12140*/  @P0 IMAD.HI.U32 R6, R0, R7, RZ ;  /* 0x0000000700060227 */ /* 0x001fc800078e00ff */
[----:B------:R-:W-:Y:S01]  /*12150*/  IMAD.MOV.U32 R7, RZ, RZ, R0 ;  /* 0x000000ffff077224 */ /* 0x000fe200078e0000 */
[----:B-1----:R-:W-:Y:S02]  /*12160*/  @P0 SHF.R.U32.HI R7, RZ, R9, R6 ;  /* 0x00000009ff070219 */ /* 0x002fe40000011606 */
[----:B---3--:R-:W-:-:S05]  /*12170*/  SHF.R.S32.HI R9, RZ, 0x1f, R8 ;  /* 0x0000001fff097819 */ /* 0x008fca0000011408 */
[----:B--2---:R-:W-:-:S04]  /*12180*/  IMAD R6, R9, R2, RZ ;  /* 0x0000000209067224 */ /* 0x004fc800078e02ff */
[C---:B------:R-:W-:Y:S01]  /*12190*/  IMAD R9, R8.reuse, R3, R6 ;  /* 0x0000000308097224 */ /* 0x040fe200078e0206 */
[----:B------:R-:W-:Y:S01]  /*121a0*/  SHF.R.S32.HI R6, RZ, 0x1f, R7 ;  /* 0x0000001fff067819 */ /* 0x000fe20000011407 */
[----:B------:R-:W-:Y:S01]  /*121b0*/  IMAD.WIDE.U32 R2, R8, R2, UR4 ;  /* 0x0000000408027e25 */ /* 0x000fe2000f8e0002 */
[----:B------:R-:W-:-:S03]  /*121c0*/  ULDC.64 UR4, c[0x0][0x2d0] ;  /* 0x0000b40000047ab9 */ /* 0x000fc60000000a00 */
[----:B------:R-:W-:Y:S02]  /*121d0*/  IMAD.IADD R3, R3, 0x1, R9 ;  /* 0x0000000103037824 */ /* 0x000fe400078e0209 */
[----:B------:R-:W-:Y:S02]  /*121e0*/  IMAD.MOV R9, RZ, RZ, -R7 ;  /* 0x000000ffff097224 */ /* 0x000fe400078e0a07 */
[----:B------:R-:W-:Y:S02]  /*121f0*/  IMAD R6, R6, UR4, RZ ;  /* 0x0000000406067c24 */ /* 0x000fe4000f8e02ff */
[----:B------:R-:W-:Y:S02]  /*12200*/  IMAD R9, R5, R9, R0 ;  /* 0x0000000905097224 */ /* 0x000fe400078e0200 */
[C---:B------:R-:W-:Y:S02]  /*12210*/  IMAD R11, R7.reuse, UR5, R6 ;  /* 0x00000005070b7c24 */ /* 0x040fe4000f8e0206 */
[----:B------:R-:W-:Y:S01]  /*12220*/  IMAD.WIDE.U32 R2, R7, UR4, R2 ;  /* 0x0000000407027c25 */ /* 0x000fe2000f8e0002 */
[----:B------:R-:W-:Y:S01]  /*12230*/  SHF.R.S32.HI R0, RZ, 0x1f, R9 ;  /* 0x0000001fff007819 */ /* 0x000fe20000011409 */
[----:B------:R-:W-:-:S02]  /*12240*/  ULDC.64 UR4, c[0x0][0x2c8] ;  /* 0x0000b20000047ab9 */ /* 0x000fc40000000a00 */
[----:B------:R-:W-:Y:S02]  /*12250*/  IMAD.IADD R3, R3, 0x1, R11 ;  /* 0x0000000103037824 */ /* 0x000fe400078e020b */
[----:B------:R-:W-:Y:S02]  /*12260*/  IMAD R0, R0, UR4, RZ ;  /* 0x0000000400007c24 */ /* 0x000fe4000f8e02ff */
[----:B------:R-:W-:-:S04]  /*12270*/  IMAD.WIDE.U32 R2, R9, UR4, R2 ;  /* 0x0000000409027c25 */ /* 0x000fc8000f8e0002 */
[----:B------:R-:W-:Y:S01]  /*12280*/  IMAD R7, R9, UR5, R0 ;  /* 0x0000000509077c24 */ /* 0x000fe2000f8e0200 */
[----:B------:R-:W-:Y:S01]  /*12290*/  ULDC.64 UR4, c[0x0][0x280] ;  /* 0x0000a00000047ab9 */ /* 0x000fe20000000a00 */
[----:B------:R-:W-:Y:S01]  /*122a0*/  IMAD.SHL.U32 R6, R10, 0x8, RZ ;  /* 0x000000080a067824 */ /* 0x000fe200078e00ff */
[----:B------:R-:W-:Y:S01]  /*122b0*/  LEA R0, P0, R2, UR4, 0x1 ;  /* 0x0000000402007c11 */ /* 0x000fe2000f8008ff */
[----:B------:R-:W-:Y:S01]  /*122c0*/  IMAD.IADD R7, R3, 0x1, R7 ;  /* 0x0000000103077824 */ /* 0x000fe200078e0207 */
[----:B------:R-:W-:-:S04]  /*122d0*/  ULDC UR4, c[0x0][0x2b8] ;  /* 0x0000ae0000047ab9 */ /* 0x000fc80000000800 */
        /* <DEDUP_REMOVED lines=11> */
[----:B------:R-:W-:Y:S02]  /*12390*/  VIADD R4, R4, UR40 ;  /* 0x0000002804047c36 */ /* 0x000fe40008000000 */
[----:B------:R-:W1:Y:S01]  /*123a0*/  SHFL.IDX PT, R2, R7, RZ, 0x181f ;  /* 0x00181fff07027589 */ /* 0x000e6200000e0000 */
[----:B------:R-:W-:Y:S02]  /*123b0*/  IMAD R5, R5, UR4, RZ ;  /* 0x0000000405057c24 */ /* 0x000fe4000f8e02ff */
[C---:B------:R-:W-:Y:S01]  /*123c0*/  VIADD R10, R4.reuse, 0x10 ;  /* 0x00000010040a7836 */ /* 0x040fe20000000000 */
[----:B------:R-:W-:Y:S01]  /*123d0*/  SHFL.IDX PT, R9, R7, 0x1, 0x181f ;  /* 0x00381f0007097f89 */ /* 0x000fe200000e0000 */
        /* <DEDUP_REMOVED lines=8> */
[----:B------:R-:W-:-:S13]  /*12460*/  ISETP.GE.AND P1, PT, R10, R5, PT ;  /* 0x000000050a00720c */ /* 0x000fda0003f26270 */
[----:B------:R-:W-:Y:S02]  /*12470*/  @!P1 LEA R10, R6, UR38, 0x1 ;  /* 0x00000026060a9c11 */ /* 0x000fe4000f8e08ff */
[----:B0-----:R-:W-:Y:S02]  /*12480*/  @!P1 LEA R2, P2, R8, R14, 0x1 ;  /* 0x0000000e08029211 */ /* 0x001fe400078408ff */
[----:B------:R-:W0:Y:S03]  /*12490*/  SHFL.IDX PT, R14, R0, 0x2, 0x181f ;  /* 0x00581f00000e7f89 */ /* 0x000e2600000e0000 */
[----:B------:R-:W-:Y:S02]  /*124a0*/  @!P1 IMAD.X R3, RZ, RZ, R9, P2 ;  /* 0x000000ffff039224 */ /* 0x000fe400010e0609 */
[----:B------:R-:W1:Y:S04]  /*124b0*/  SHFL.IDX PT, R9, R7, 0x2, 0x181f ;  /* 0x00581f0007097f89 */ /* 0x000e6800000e0000 */
[----:B------:R2:W-:Y:S01]  /*124c0*/  @!P1 LDGSTS.E.BYPASS.LTC128B.128 [R10+0x18c00], desc[UR48][R2.64], !P0 ;  /* 0x18c00000020a9fae */ /* 0x0005e2000c101d70 */
[----:B------:R-:W-:Y:S01]  /*124d0*/  ISETP.GE.AND P1, PT, R12, R5, PT ;  /* 0x000000050c00720c */ /* 0x000fe20003f26270 */
[----:B------:R-:W-:-:S02]  /*124e0*/  VIADD R12, R4, 0x40 ;  /* 0x00000040040c7836 */ /* 0x000fc40000000000 */
[----:B--2---:R-:W-:-:S10]  /*124f0*/  VIADD R10, R4, 0x30 ;  /* 0x00000030040a7836 */ /* 0x004fd40000000000 */
[----:B------:R-:W-:Y:S02]  /*12500*/  @!P1 LEA R21, R6, UR38, 0x1 ;  /* 0x0000002606159c11 */ /* 0x000fe4000f8e08ff */
[----:B0-----:R-:W-:Y:S02]  /*12510*/  @!P1 LEA R2, P2, R8, R14, 0x1 ;  /* 0x0000000e08029211 */ /* 0x001fe400078408ff */
[----:B------:R-:W0:Y:S03]  /*12520*/  SHFL.IDX PT, R14, R0, 0x3, 0x181f ;  /* 0x00781f00000e7f89 */ /* 0x000e2600000e0000 */
[----:B-1----:R-:W-:Y:S02]  /*12530*/  @!P1 IMAD.X R3, RZ, RZ, R9, P2 ;  /* 0x000000ffff039224 */ /* 0x002fe400010e0609 */
[----:B------:R-:W1:Y:S04]  /*12540*/  SHFL.IDX PT, R9, R7, 0x3, 0x181f ;  /* 0x00781f0007097f89 */ /* 0x000e6800000e0000 */
[----:B------:R0:W-:Y:S01]  /*12550*/  @!P1 LDGSTS.E.BYPASS.LTC128B.128 [R21+0x19400], desc[UR48][R2.64], !P0 ;  /* 0x1940000002159fae */ /* 0x0001e2000c101d70 */
[----:B------:R-:W-:-:S13]  /*12560*/  ISETP.GE.AND P1, PT, R10, R5, PT ;  /* 0x000000050a00720c */ /* 0x000fda0003f26270 */
[----:B------:R-:W-:Y:S02]  /*12570*/  @!P1 LEA R10, R6, UR38, 0x1 ;  /* 0x00000026060a9c11 */ /* 0x000fe4000f8e08ff */
[----:B0-----:R-:W-:Y:S02]  /*12580*/  @!P1 LEA R2, P2, R8, R14, 0x1 ;  /* 0x0000000e08029211 */ /* 0x001fe400078408ff */
[----:B------:R-:W0:Y:S03]  /*12590*/  SHFL.IDX PT, R14, R0, 0x4, 0x181f ;  /* 0x00981f00000e7f89 */ /* 0x000e2600000e0000 */
[----:B-1----:R-:W-:Y:S02]  /*125a0*/  @!P1 IMAD.X R3, RZ, RZ, R9, P2 ;  /* 0x000000ffff039224 */ /* 0x002fe400010e0609 */
        /* <DEDUP_REMOVED lines=18> */
[----:B------:R-:W-:-:S03]  /*126d0*/  ISETP.GE.AND P1, PT, R12, R5, PT ;  /* 0x000000050c00720c */ /* 0x000fc60003f26270 */
[----:B------:R-:W2:Y:S10]  /*126e0*/  SHFL.IDX PT, R7, R7, 0x7, 0x181f ;  /* 0x00f81f0007077f89 */ /* 0x000eb400000e0000 */
[----:B0-----:R-:W-:-:S02]  /*126f0*/  @!P1 LEA R2, P2, R8, R14, 0x1 ;  /* 0x0000000e08029211 */ /* 0x001fc400078408ff */
[----:B------:R0:W3:Y:S03]  /*12700*/  SHFL.IDX PT, R14, R0, 0x7, 0x181f ;  /* 0x00f81f00000e7f89 */ /* 0x0000e600000e0000 */
[----:B-1----:R-:W-:Y:S01]  /*12710*/  @!P1 IMAD.X R3, RZ, RZ, R9, P2 ;  /* 0x000000ffff039224 */ /* 0x002fe200010e0609 */
[----:B------:R-:W-:-:S05]  /*12720*/  @!P1 LEA R9, R6, UR38, 0x1 ;  /* 0x0000002606099c11 */ /* 0x000fca000f8e08ff */
[----:B------:R0:W-:Y:S02]  /*12730*/  @!P1 LDGSTS.E.BYPASS.LTC128B.128 [R9+0x1b400], desc[UR48][R2.64], !P0 ;  /* 0x1b40000002099fae */ /* 0x0001e4000c101d70 */
.L_x_2009:
[----:B------:R-:W-:-:S05]  /*12740*/  VIADD R4, R4, 0x70 ;  /* 0x0000007004047836 */ /* 0x000fca0000000000 */
[----:B------:R-:W-:Y:S01]  /*12750*/  ISETP.GE.AND P1, PT, R4, R5, PT ;  /* 0x000000050400720c */ /* 0x000fe20003f26270 */
[----:B------:R-:W-:-:S05]  /*12760*/  IMAD.MOV.U32 R4, RZ, RZ, 0x1 ;  /* 0x00000001ff047424 */ /* 0x000fca00078e00ff */
[----:B------:R-:W-:-:S07]  /*12770*/  SHF.L.U32 R4, R4, 0x1f, RZ ;  /* 0x0000001f04047819 */ /* 0x000fce00000006ff */
[----:B0--3--:R-:W-:Y:S02]  /*12780*/  @!P1 LEA R2, P2, R8, R14, 0x1 ;  /* 0x0000000e08029211 */ /* 0x009fe400078408ff */
[----:B------:R-:W-:-:S03]  /*12790*/  @!P1 LEA R5, R6, UR38, 0x1 ;  /* 0x0000002606059c11 */ /* 0x000fc6000f8e08ff */
[----:B--2---:R-:W-:-:S05]  /*127a0*/  @!P1 IMAD.X R3, RZ, RZ, R7, P2 ;  /* 0x000000ffff039224 */ /* 0x004fca00010e0607 */
        /* <DEDUP_REMOVED lines=11> */
.L_x_2010:
[----:B------:R-:W-:Y:S01]  /*12860*/  LOP3.LUT P0, RZ, R17, 0x2, RZ, 0xc0, !PT ;  /* 0x0000000211ff7812 */ /* 0x000fe2000780c0ff */
[----:B------:R-:W-:Y:S01]  /*12870*/  BSSY B0, `(.L_x_1918) ;  /* 0x000004b000007945 */ /* 0x000fe20003800000 */
[----:B------:R-:W-:-:S11]  /*12880*/  IMAD.MOV.U32 R0, RZ, RZ, 0x1 ;  /* 0x00000001ff007424 */ /* 0x000fd600078e00ff */
[----:B------:R-:W-:Y:S05]  /*12890*/  @!P0 BRA `(.L_x_1919) ;  /* 0x0000000400208947 */ /* 0x000fea0003800000 */
[----:B------:R-:W1:Y:S01]  /*128a0*/  SYNCS.PHASECHK.TRANS64.TRYWAIT P0, [UR38+0x22860], R4 ;  /* 0x02286004ff0075a7 */ /* 0x000e620008000166 */
[----:B------:R-:W2:Y:S02]  /*128b0*/  S2R R2, SR_TID.X ;  /* 0x0000000000027919 */ /* 0x000ea40000002100 */
[----:B--2---:R-:W-:-:S04]  /*128c0*/  LOP3.LUT R2, R2, 0x7f, RZ, 0xc0, !PT ;  /* 0x0000007f02027812 */ /* 0x004fc800078ec0ff */
[----:B------:R-:W-:Y:S01]  /*128d0*/  ISETP.NE.AND P1, PT, R2, RZ, PT ;  /* 0x000000ff0200720c */ /* 0x000fe20003f25270 */
[----:B-1----:R-:W-:-:S12]  /*128e0*/  @!P0 BRA `(.L_x_1920) ;  /* 0x0000003000208947 */ /* 0x002fd80003800000 */
.L_x_2011:
        /* <DEDUP_REMOVED lines=8> */
.L_x_1922:
[----:B------:R-:W-:Y:S05]  /*12970*/  BSYNC B1 ;  /* 0x0000000000017941 */ /* 0x000fea0003800000 */
.L_x_1921:
[----:B------:R-:W2:Y:S01]  /*12980*/  LDL.LU R2, [R1] ;  /* 0x0000000001027983 */ /* 0x000ea20000300800 */
        /* <DEDUP_REMOVED lines=10> */
.L_x_1923:
        /* <DEDUP_REMOVED lines=13> */
.L_x_1924:
        /* <DEDUP_REMOVED lines=13> */
.L_x_1925:
        /* <DEDUP_REMOVED lines=13> */
.L_x_1926:
        /* <DEDUP_REMOVED lines=8> */
.L_x_1919:
[----:B------:R-:W-:Y:S05]  /*12d20*/  BSYNC B0 ;  /* 0x0000000000007941 */ /* 0x000fea0003800000 */
.L_x_1918:
[----:B0-----:R-:W2:Y:S01]  /*12d30*/  LDL.LU R3, [R1+0x4] ;  /* 0x0000040001037983 */ /* 0x001ea20000300800 */
[----:B------:R-:W-:Y:S02]  /*12d40*/  IMAD.MOV.U32 R8, RZ, RZ, RZ ;  /* 0x000000ffff087224 */ /* 0x000fe400078e00ff */
[----:B------:R-:W-:Y:S02]  /*12d50*/  IMAD.MOV.U32 R6, RZ, RZ, 0x1 ;  /* 0x00000001ff067424 */ /* 0x000fe400078e00ff */
[----:B--2---:R-:W-:-:S05]  /*12d60*/  VIADD R7, R3, 0xfffffffe ;  /* 0xfffffffe03077836 */ /* 0x004fca0000000000 */
[----:B------:R-:W-:-:S13]  /*12d70*/  ISETP.GE.AND P0, PT, R7, UR41, PT ;  /* 0x0000002907007c0c */ /* 0x000fda000bf06270 */
[----:B------:R-:W-:Y:S05]  /*12d80*/  @!P0 BRA `(.L_x_1898) ;  /* 0x0000001800a48947 */ /* 0x000fea0003800000 */
[----:B------:R-:W-:Y:S01]  /*12d90*/  UIADD3 UR4, UR42, 0x1, URZ ;  /* 0x000000012a047890 */ /* 0x000fe2000fffe03f */
[----:B------:R-:W0:Y:S01]  /*12da0*/  S2R R4, SR_TID.X ;  /* 0x0000000000047919 */ /* 0x000e220000002100 */
[----:B------:R-:W-:Y:S01]  /*12db0*/  ULOP3.LUT UR5, URZ, UR44, URZ, 0x33, !UPT ;  /* 0x0000002c3f057292 */ /* 0x000fe2000f8e333f */
[----:B------:R-:W-:Y:S01]  /*12dc0*/  IMAD.MOV.U32 R6, RZ, RZ, 0x1 ;  /* 0x00000001ff067424 */ /* 0x000fe200078e00ff */
[----:B------:R-:W-:-:S04]  /*12dd0*/  UIMAD UR4, UR4, UR46, URZ ;  /* 0x0000002e040472a4 */ /* 0x000fc8000f8e023f */
[----:B------:R-:W-:Y:S01]  /*12de0*/  IMAD.U32 R3, RZ, RZ, UR5 ;  /* 0x00000005ff037e24 */ /* 0x000fe2000f8e00ff */
[----:B------:R-:W-:Y:S01]  /*12df0*/  ULOP3.LUT UR5, URZ, UR41, URZ, 0x33, !UPT ;  /* 0x000000293f057292 */ /* 0x000fe2000f8e333f */
[----:B------:R-:W-:Y:S01]  /*12e00*/  LOP3.LUT R0, RZ, UR4, RZ, 0x33, !PT ;  /* 0x00000004ff007c12 */ /* 0x000fe2000f8e33ff */
[----:B------:R-:W-:-:S03]  /*12e10*/  ULOP3.LUT UR4, URZ, UR39, URZ, 0x33, !UPT ;  /* 0x000000273f047292 */ /* 0x000fc6000f8e333f */
[----:B------:R-:W-:Y:S01]  /*12e20*/  VIADDMNMX R0, R0, -UR43, R3, !PT ;  /* 0x8000002b00007c46 */ /* 0x000fe2000f800103 */
[----:B------:R-:W-:-:S03]  /*12e30*/  IMAD.MOV.U32 R3, RZ, RZ, 0x2 ;  /* 0x00000002ff037424 */ /* 0x000fc600078e00ff */
[----:B------:R-:W-:-:S04]  /*12e40*/  VIMNMX R0, R0, UR4, !PT ;  /* 0x0000000400007c48 */ /* 0x000fc8000ffe0100 */
[----:B------:R-:W-:-:S05]  /*12e50*/  VIADDMNMX R2, R0, R3, UR5, !PT ;  /* 0x0000000500027e46 */ /* 0x000fca000f800103 */
[----:B------:R-:W-:-:S05]  /*12e60*/  VIADD R3, R2, 0xfffffffe ;  /* 0xfffffffe02037836 */ /* 0x000fca0000000000 */
[-C--:B------:R-:W-:Y:S02]  /*12e70*/  ISETP.NE.AND P0, PT, R3, R0.reuse, PT ;  /* 0x000000000300720c */ /* 0x080fe40003f05270 */
[----:B------:R-:W-:Y:S01]  /*12e80*/  LOP3.LUT R3, RZ, R0, RZ, 0x33, !PT ;  /* 0x00000000ff037212 */ /* 0x000fe200078e33ff */
[----:B------:R-:W-:Y:S01]  /*12e90*/  IMAD.MOV.U32 R0, RZ, RZ, 0x1 ;  /* 0x00000001ff007424 */ /* 0x000fe200078e00ff */
[----:B0-----:R-:W-:-:S03]  /*12ea0*/  LOP3.LUT R10, R4, 0x1f, RZ, 0xc0, !PT ;  /* 0x0000001f040a7812 */ /* 0x001fc600078ec0ff */
[----:B------:R-:W-:-:S05]  /*12eb0*/  IMAD.IADD R2, R2, 0x1, R3 ;  /* 0x0000000102027824 */ /* 0x000fca00078e0203 */
[----:B------:R-:W-:Y:S01]  /*12ec0*/  LOP3.LUT R11, R2, 0x1, RZ, 0xc0, !PT ;  /* 0x00000001020b7812 */ /* 0x000fe200078ec0ff */
[----:B------:R-:W-:Y:S06]  /*12ed0*/  @!P0 BRA `(.L_x_1927) ;  /* 0x0000001000388947 */ /* 0x000fec0003800000 */
[----:B------:R-:W-:Y:S01]  /*12ee0*/  BSSY B0, `(.L_x_1927) ;  /* 0x000010d000007945 */ /* 0x000fe20003800000 */
[----:B------:R-:W-:Y:S02]  /*12ef0*/  IMAD.IADD R9, R2, 0x1, -R11 ;  /* 0x0000000102097824 */ /* 0x000fe400078e0a0b */
[----:B------:R-:W-:-:S07]  /*12f00*/  IMAD.MOV.U32 R0, RZ, RZ, 0x1 ;  /* 0x00000001ff007424 */ /* 0x000fce00078e00ff */
.L_x_1960:
        /* <DEDUP_REMOVED lines=27> */
.L_x_1930:
[----:B------:R-:W1:Y:S01]  /*130c0*/  S2R R2, SR_TID.X ;  /* 0x0000000000027919 */ /* 0x000e620000002100 */
[----:B------:R-:W-:Y:S01]  /*130d0*/  BSSY B2, `(.L_x_1931) ;  /* 0x0000006000027945 */ /* 0x000fe20003800000 */
[----:B-1----:R-:W-:Y:S02]  /*130e0*/  LOP3.LUT R3, R2, 0x7f, RZ, 0xc0, !PT ;  /* 0x0000007f02037812 */ /* 0x002fe400078ec0ff */
[----:B------:R-:W-:Y:S02]  /*130f0*/  SHF.L.U32 R2, R0, 0x1f, RZ ;  /* 0x0000001f00027819 */ /* 0x000fe400000006ff */
[----:B------:R-:W-:Y:S02]  /*13100*/  ISETP.NE.AND P2, PT, R3, RZ, PT ;  /* 0x000000ff0300720c */ /* 0x000fe40003f45270 */
[----:B------:R-:W1:Y:S02]  /*13110*/  SYNCS.PHASECHK.TRANS64.TRYWAIT P0, [UR38+0x22848], R2 ;  /* 0x02284802ff0075a7 */ /* 0x000e640008000166 */
[----:B-1----:R-:W-:Y:S09]  /*13120*/  @!P0 BRA `(.L_x_1932) ;  /* 0x0000002800288947 */ /* 0x002ff20003800000 */
.L_x_2012:
[----:B------:R-:W-:Y:S05]  /*13130*/  BSYNC B2 ;  /* 0x0000000000027941 */ /* 0x000fea0003800000 */
.L_x_1931:
[----:B------:R-:W-:Y:S04]  /*13140*/  BSSY B2, `(.L_x_1933) ;  /* 0x0000007000027945 */ /* 0x000fe80003800000 */
[----:B------:R-:W-:Y:S05]  /*13150*/  @P2 BRA `(.L_x_1934) ;  /* 0x0000000000142947 */ /* 0x000fea0003800000 */
[----:B------:R-:W-:Y:S01]  /*13160*/  ISETP.NE.AND P0, PT, R10, RZ, PT ;  /* 0x000000ff0a00720c */ /* 0x000fe20003f05270 */
[----:B-1----:R-:W-:-:S04]  /*13170*/  IMAD.MOV.U32 R3, RZ, RZ, 0x3000 ;  /* 0x00003000ff037424 */ /* 0x002fc800078e00ff */
[----:B------:R2:W-:Y:S08]  /*13180*/  SYNCS.ARRIVE.TRANS64 RZ, [UR38+0x22838], R3 ;  /* 0x02283803ffff79a7 */ /* 0x0005f00008000026 */
[----:B--2---:R-:W-:Y:S05]  /*13190*/  @!P0 BRA `(.L_x_1934) ;  /* 0x0000000000048947 */ /* 0x004fea0003800000 */
[----:B------:R-:W-:Y:S01]  /*131a0*/  BPT.TRAP 0x1 ;  /* 0x000000040000795c */ /* 0x000fe20000300000 */
.L_x_1934:
[----:B------:R-:W-:Y:S05]  /*131b0*/  BSYNC B2 ;  /* 0x0000000000027941 */ /* 0x000fea0003800000 */
.L_x_1933:
        /* <DEDUP_REMOVED lines=11> */
.L_x_1935:
        /* <DEDUP_REMOVED lines=10> */
.L_x_2013:
[----:B------:R-:W-:Y:S05]  /*13310*/  BSYNC B2 ;  /* 0x0000000000027941 */ /* 0x000fea0003800000 */
.L_x_1936:
        /* <DEDUP_REMOVED lines=9> */
.L_x_1939:
[----:B------:R-:W-:Y:S05]  /*133b0*/  BSYNC B2 ;  /* 0x0000000000027941 */ /* 0x000fea0003800000 */
.L_x_1938:
        /* <DEDUP_REMOVED lines=9> */
.L_x_1940:
        /* <DEDUP_REMOVED lines=13> */
.L_x_1941:
        /* <DEDUP_REMOVED lines=13> */
.L_x_1942:
        /* <DEDUP_REMOVED lines=13> */
.L_x_1943:
        /* <DEDUP_REMOVED lines=8> */
.L_x_1929:
[----:B------:R-:W-:Y:S05]  /*13740*/  BSYNC B1 ;  /* 0x0000000000017941 */ /* 0x000fea0003800000 */
.L_x_1928:
[----:B------:R-:W-:Y:S01]  /*13750*/  LOP3.LUT P3, RZ, R17, 0x2, RZ, 0xc0, !PT ;  /* 0x0000000211ff7812 */ /* 0x000fe2000786c0ff */
[----:B------:R-:W-:Y:S01]  /*13760*/  BSSY B1, `(.L_x_1944) ;  /* 0x0000082000017945 */ /* 0x000fe20003800000 */
[----:B------:R-:W-:-:S11]  /*13770*/  LOP3.LUT R0, R0, 0x1, RZ, 0x3c, !PT ;  /* 0x0000000100007812 */ /* 0x000fd600078e3cff */
[----:B------:R-:W-:Y:S05]  /*13780*/  @!P3 BRA `(.L_x_1945) ;  /* 0x0000000400fcb947 */ /* 0x000fea0003800000 */
[----:B------:R-:W-:Y:S01]  /*13790*/  LOP3.LUT P3, RZ, R17, 0x1, RZ, 0xc0, !PT ;  /* 0x0000000111ff7812 */ /* 0x000fe2000786c0ff */
[----:B------:R-:W-:-:S12]  /*137a0*/  VIADD R12, R7, 0xffffffff ;  /* 0xffffffff070c7836 */ /* 0x000fd80000000000 */
        /* <DEDUP_REMOVED lines=20> */
.L_x_1946:
[----:B------:R-:W1:Y:S01]  /*138f0*/  S2R R2, SR_TID.X ;  /* 0x0000000000027919 */ /* 0x000e620000002100 */
[----:B------:R-:W-:Y:S01]  /*13900*/  BSSY B2, `(.L_x_1947) ;  /* 0x0000006000027945 */ /* 0x000fe20003800000 */
[----:B-1----:R-:W-:Y:S02]  /*13910*/  LOP3.LUT R3, R2, 0x7f, RZ, 0xc0, !PT ;  /* 0x0000007f02037812 */ /* 0x002fe400078ec0ff */
[----:B------:R-:W-:Y:S02]  /*13920*/  SHF.L.U32 R2, R0, 0x1f, RZ ;  /* 0x0000001f00027819 */ /* 0x000fe400000006ff */
[----:B------:R-:W-:Y:S02]  /*13930*/  ISETP.NE.AND P2, PT, R3, RZ, PT ;  /* 0x000000ff0300720c */ /* 0x000fe40003f45270 */
[----:B------:R-:W1:Y:S02]  /*13940*/  SYNCS.PHASECHK.TRANS64.TRYWAIT P0, [UR38+0x22840], R2 ;  /* 0x02284002ff0075a7 */ /* 0x000e640008000166 */
[----:B-1----:R-:W-:Y:S09]  /*13950*/  @!P0 BRA `(.L_x_1948) ;  /* 0x00000020004c8947 */ /* 0x002ff20003800000 */
.L_x_2014:
[----:B------:R-:W-:Y:S05]  /*13960*/  BSYNC B2 ;  /* 0x0000000000027941 */ /* 0x000fea0003800000 */
.L_x_1947:
[----:B------:R-:W-:Y:S04]  /*13970*/  BSSY B2, `(.L_x_1949) ;  /* 0x0000007000027945 */ /* 0x000fe80003800000 */
[----:B------:R-:W-:Y:S05]  /*13980*/  @P2 BRA `(.L_x_1950) ;  /* 0x0000000000142947 */ /* 0x000fea0003800000 */
[----:B------:R-:W-:Y:S01]  /*13990*/  ISETP.NE.AND P0, PT, R10, RZ, PT ;  /* 0x000000ff0a00720c */ /* 0x000fe20003f05270 */
[----:B-1----:R-:W-:-:S04]  /*139a0*/  IMAD.MOV.U32 R3, RZ, RZ, 0x3000 ;  /* 0x00003000ff037424 */ /* 0x002fc800078e00ff */
[----:B------:R2:W-:Y:S08]  /*139b0*/  SYNCS.ARRIVE.TRANS64 RZ, [UR38+0x22830], R3 ;  /* 0x02283003ffff79a7 */ /* 0x0005f00008000026 */
[----:B--2---:R-:W-:Y:S05]  /*139c0*/  @!P0 BRA `(.L_x_1950) ;  /* 0x0000000000048947 */ /* 0x004fea0003800000 */
[----:B------:R-:W-:Y:S01]  /*139d0*/  BPT.TRAP 0x1 ;  /* 0x000000040000795c */ /* 0x000fe20000300000 */
.L_x_1950:
[----:B------:R-:W-:Y:S05]  /*139e0*/  BSYNC B2 ;  /* 0x0000000000027941 */ /* 0x000fea0003800000 */
.L_x_1949:
        /* <DEDUP_REMOVED lines=11> */
.L_x_1951:
        /* <DEDUP_REMOVED lines=11> */
.L_x_2015:
[----:B------:R-:W-:Y:S05]  /*13b50*/  BSYNC B2 ;  /* 0x0000000000027941 */ /* 0x000fea0003800000 */
.L_x_1952:
        /* <DEDUP_REMOVED lines=9> */
.L_x_1955:
[----:B------:R-:W-:Y:S05]  /*13bf0*/  BSYNC B2 ;  /* 0x0000000000027941 */ /* 0x000fea0003800000 */
.L_x_1954:
        /* <DEDUP_REMOVED lines=9> */
.L_x_1956:
        /* <DEDUP_REMOVED lines=13> */
.L_x_1957:
        /* <DEDUP_REMOVED lines=13> */
.L_x_1958:
        /* <DEDUP_REMOVED lines=13> */
.L_x_1959:
        /* <DEDUP_REMOVED lines=8> */
.L_x_1945:
[----:B------:R-:W-:Y:S05]  /*13f80*/  BSYNC B1 ;  /* 0x0000000000017941 */ /* 0x000fea0003800000 */
.L_x_1944:
[----:B------:R-:W-:Y:S01]  /*13f90*/  VIADD R7, R7, 0xfffffffe ;  /* 0xfffffffe07077836 */ /* 0x000fe20000000000 */
[----:B------:R-:W-:Y:S06]  /*13fa0*/  @P1 BRA `(.L_x_1960) ;  /* 0xffffffec00d81947 */ /* 0x000fec000383ffff */
[----:B------:R-:W-:Y:S05]  /*13fb0*/  BSYNC B0 ;  /* 0x0000000000007941 */ /* 0x000fea0003800000 */
.L_x_1927:
        /* <DEDUP_REMOVED lines=8> */
[----:B------:R-:W-:Y:S02]  /*14040*/  ULDC.64 UR4, c[0x0][0x428] ;  /* 0x00010a0000047ab9 */ /* 0x000fe40000000a00 */
        /* <DEDUP_REMOVED lines=16> */
.L_x_1963:
[----:B------:R-:W1:Y:S01]  /*14150*/  S2R R2, SR_TID.X ;  /* 0x0000000000027919 */ /* 0x000e620000002100 */
[----:B------:R-:W-:Y:S01]  /*14160*/  BSSY B1, `(.L_x_1964) ;  /* 0x0000006000017945 */ /* 0x000fe20003800000 */
[----:B-1----:R-:W-:Y:S02]  /*14170*/  LOP3.LUT R3, R2, 0x7f, RZ, 0xc0, !PT ;  /* 0x0000007f02037812 */ /* 0x002fe400078ec0ff */
[----:B------:R-:W-:Y:S02]  /*14180*/  SHF.L.U32 R2, R0, 0x1f, RZ ;  /* 0x0000001f00027819 */ /* 0x000fe400000006ff */
[----:B------:R-:W-:Y:S02]  /*14190*/  ISETP.NE.AND P1, PT, R3, RZ, PT ;  /* 0x000000ff0300720c */ /* 0x000fe40003f25270 */
[----:B------:R-:W1:Y:S02]  /*141a0*/  SYNCS.PHASECHK.TRANS64.TRYWAIT P0, [UR38+0x22848], R2 ;  /* 0x02284802ff0075a7 */ /* 0x000e640008000166 */
[----:B-1----:R-:W-:Y:S09]  /*141b0*/  @!P0 BRA `(.L_x_1965) ;  /* 0x0000001800648947 */ /* 0x002ff20003800000 */
.L_x_2016:
[----:B------:R-:W-:Y:S05]  /*141c0*/  BSYNC B1 ;  /* 0x0000000000017941 */ /* 0x000fea0003800000 */
.L_x_1964:
[----:B------:R-:W-:Y:S04]  /*141d0*/  BSSY B1, `(.L_x_1966) ;  /* 0x0000007000017945 */ /* 0x000fe80003800000 */
[----:B------:R-:W-:Y:S05]  /*141e0*/  @P1 BRA `(.L_x_1967) ;  /* 0x0000000000141947 */ /* 0x000fea0003800000 */
[----:B------:R-:W-:Y:S01]  /*141f0*/  ISETP.NE.AND P0, PT, R10, RZ, PT ;  /* 0x000000ff0a00720c */ /* 0x000fe20003f05270 */
[----:B-1----:R-:W-:-:S04]  /*14200*/  IMAD.MOV.U32 R3, RZ, RZ, 0x3000 ;  /* 0x00003000ff037424 */ /* 0x002fc800078e00ff */
[----:B------:R2:W-:Y:S08]  /*14210*/  SYNCS.ARRIVE.TRANS64 RZ, [UR38+0x22838], R3 ;  /* 0x02283803ffff79a7 */ /* 0x0005f00008000026 */
[----:B--2---:R-:W-:Y:S05]  /*14220*/  @!P0 BRA `(.L_x_1967) ;  /* 0x0000000000048947 */ /* 0x004fea0003800000 */
[----:B------:R-:W-:Y:S01]  /*14230*/  BPT.TRAP 0x1 ;  /* 0x000000040000795c */ /* 0x000fe20000300000 */
.L_x_1967:
[----:B------:R-:W-:Y:S05]  /*14240*/  BSYNC B1 ;  /* 0x0000000000017941 */ /* 0x000fea0003800000 */
.L_x_1966:
        /* <DEDUP_REMOVED lines=11> */
.L_x_1968:
        /* <DEDUP_REMOVED lines=11> */
.L_x_2017:
[----:B------:R-:W-:Y:S05]  /*143b0*/  BSYNC B1 ;  /* 0x0000000000017941 */ /* 0x000fea0003800000 */
.L_x_1969:
        /* <DEDUP_REMOVED lines=9> */
.L_x_1972:
[----:B------:R-:W-:Y:S05]  /*14450*/  BSYNC B1 ;  /* 0x0000000000017941 */ /* 0x000fea0003800000 */
.L_x_1971:
        /* <DEDUP_REMOVED lines=9> */
.L_x_1973:
        /* <DEDUP_REMOVED lines=13> */
.L_x_1974:
        /* <DEDUP_REMOVED lines=13> */
.L_x_1975:
        /* <DEDUP_REMOVED lines=13> */
.L_x_1976:
        /* <DEDUP_REMOVED lines=8> */
.L_x_1962:
[----:B------:R-:W-:Y:S05]  /*147e0*/  BSYNC B0 ;  /* 0x0000000000007941 */ /* 0x000fea0003800000 */
.L_x_1961:
[----:B------:R-:W-:Y:S01]  /*147f0*/  LOP3.LUT R0, R0, 0x1, RZ, 0x3c, !PT ;  /* 0x0000000100007812 */ /* 0x000fe200078e3cff */
[----:B------:R-:W-:Y:S02]  /*14800*/  IMAD.MOV.U32 R6, RZ, RZ, RZ ;  /* 0x000000ffff067224 */ /* 0x000fe400078e00ff */
[----:B------:R-:W-:-:S07]  /*14810*/  IMAD.MOV.U32 R8, RZ, RZ, RZ ;  /* 0x000000ffff087224 */ /* 0x000fce00078e00ff */
.L_x_1898:
[----:B------:R-:W1:Y:S01]  /*14820*/  S2R R3, SR_CgaCtaId ;  /* 0x0000000000037919 */ /* 0x000e620000008800 */
[----:B------:R-:W-:-:S04]  /*14830*/  MOV R2, 0x400 ;  /* 0x0000040000027802 */ /* 0x000fc80000000f00 */
[----:B-1----:R-:W-:Y:S02]  /*14840*/  LEA R2, R3, R2, 0x18 ;  /* 0x0000000203027211 */ /* 0x002fe400078ec0ff */
[----:B------:R-:W-:-:S04]  /*14850*/  SHF.L.U32 R3, R8, 0x1f, RZ ;  /* 0x0000001f08037819 */ /* 0x000fc800000006ff */
[----:B------:R-:W1:Y:S02]  /*14860*/  SYNCS.PHASECHK.TRANS64.TRYWAIT P0, [R2+URZ+0x22820], R3 ;  /* 0x02282003020075a7 */ /* 0x000e64000800017f */
[----:B-1----:R-:W-:Y:S05]  /*14870*/  @!P0 BRA `(.L_x_1977) ;  /* 0x0000001000e48947 */ /* 0x002fea0003800000 */
.L_x_2018:
[----:B------:R-:W-:-:S03]  /*14880*/  UMOV UR4, 0xffffffff ;  /* 0xffffffff00047882 */ /* 0x000fc60000000000 */
[----:B------:R-:W-:Y:S05]  /*14890*/  BRA.DIV UR4, `(.L_x_1978) ;  /* 0x0000001204f07947 */ /* 0x000fea000b800000 */
[----:B-1----:R-:W1:Y:S02]  /*148a0*/  S2R R3, SR_TID.X ;  /* 0x0000000000037919 */ /* 0x002e640000002100 */
[----:B-1----:R-:W-:-:S04]  /*148b0*/  SHF.R.U32.HI R3, RZ, 0x5, R3 ;  /* 0x00000005ff037819 */ /* 0x002fc80000011603 */
[----:B------:R-:W-:-:S05]  /*148c0*/  LOP3.LUT R3, R3, 0x3, RZ, 0xc0, !PT ;  /* 0x0000000303037812 */ /* 0x000fca00078ec0ff */
[----:B------:R1:W2:Y:S02]  /*148d0*/  SHFL.IDX PT, R14, R3, RZ, 0x1f ;  /* 0x00001fff030e7589 */ /* 0x0002a400000e0000 */
.L_x_2021:
[----:B--2---:R-:W-:-:S13]  /*148e0*/  ISETP.NE.AND P0, PT, R14, RZ, PT ;  /* 0x000000ff0e00720c */ /* 0x004fda0003f05270 */
[----:B------:R-:W-:Y:S05]  /*148f0*/  @P0 BRA `(.L_x_1814) ;  /* 0x0000000000880947 */ /* 0x000fea0003800000 */
[----:B------:R-:W-:-:S03]  /*14900*/  UMOV UR4, 0xffffffff ;  /* 0xffffffff00047882 */ /* 0x000fc60000000000 */
[----:B------:R-:W-:Y:S05]  /*14910*/  BRA.DIV UR4, `(.L_x_1979) ;  /* 0x0000001604047947 */ /* 0x000fea000b800000 */
[----:B------:R-:W-:-:S13]  /*14920*/  ELECT P6, URZ, PT ;  /* 0x00000000003f782f */ /* 0x000fda00038c0000 */
.L_x_2024:
[----:B------:R-:W-:Y:S05]  /*14930*/  @!P6 BRA `(.L_x_1814) ;  /* 0x000000000078e947 */ /* 0x000fea0003800000 */
[----:B------:R-:W-:-:S06]  /*14940*/  ULOP3.LUT UR4, UR45, 0x2, URZ, 0xfc, !UPT ;  /* 0x000000022d047892 */ /* 0x000fcc000f8efc3f */
[----:B-1----:R-:W-:-:S05]  /*14950*/  IMAD.U32 R3, RZ, RZ, UR4 ;  /* 0x00000004ff037e24 */ /* 0x002fca000f8e00ff */
[----:B------:R-:W-:-:S13]  /*14960*/  ISETP.NE.AND P2, PT, R3, 0x3, PT ;  /* 0x000000030300780c */ /* 0x000fda0003f45270 */
[----:B------:R-:W-:Y:S05]  /*14970*/  @!P2 BRA `(.L_x_1980) ;  /* 0x000000000004a947 */ /* 0x000fea0003800000 */
[----:B------:R-:W-:Y:S01]  /*14980*/  BPT.TRAP 0x1 ;  /* 0x000000040000795c */ /* 0x000fe20000300000 */
.L_x_1980:
[----:B------:R-:W-:Y:S01]  /*14990*/  VIADD R8, R2, 0x22840 ;  /* 0x0002284002087836 */ /* 0x000fe20000000000 */
[----:B------:R-:W-:Y:S01]  /*149a0*/  SHF.L.U32 R4, R0, 0x1f, RZ ;  /* 0x0000001f00047819 */ /* 0x000fe200000006ff */
[C---:B------:R-:W-:Y:S02]  /*149b0*/  VIADD R3, R6.reuse, 0x1 ;  /* 0x0000000106037836 */ /* 0x040fe40000000000 */
[----:B------:R-:W-:-:S03]  /*149c0*/  IMAD R7, R6, 0x8, R8 ;  /* 0x0000000806077824 */ /* 0x000fc600078e0208 */
[C---:B------:R-:W-:Y:S01]  /*149d0*/  ISETP.NE.AND P1, PT, R3.reuse, 0x2, PT ;  /* 0x000000020300780c */ /* 0x040fe20003f25270 */
[----:B------:R-:W1:Y:S03]  /*149e0*/  SYNCS.PHASECHK.TRANS64.TRYWAIT P0, [R7+URZ], R4 ;  /* 0x00000004070075a7 */ /* 0x000e66000800017f */
[----:B------:R-:W-:Y:S02]  /*149f0*/  SEL R5, RZ, 0x1, P1 ;  /* 0x00000001ff057807 */ /* 0x000fe40000800000 */
[----:B------:R-:W-:Y:S02]  /*14a00*/  SEL R3, R3, RZ, P1 ;  /* 0x000000ff03037207 */ /* 0x000fe40000800000 */
[----:B------:R-:W-:-:S03]  /*14a10*/  LOP3.LUT R0, R0, R5, RZ, 0x3c, !PT ;  /* 0x0000000500007212 */ /* 0x000fc600078e3cff */
[----:B------:R-:W-:Y:S01]  /*14a20*/  IMAD R5, R3, 0x8, R8 ;  /* 0x0000000803057824 */ /* 0x000fe200078e0208 */
[----:B------:R-:W-:Y:S01]  /*14a30*/  SHF.L.U32 R0, R0, 0x1f, RZ ;  /* 0x0000001f00007819 */ /* 0x000fe200000006ff */
[----:B-1----:R-:W-:Y:S06]  /*14a40*/  @!P0 BRA `(.L_x_1981) ;  /* 0x0000001000d88947 */ /* 0x002fec0003800000 */
.L_x_2025:
[----:B------:R-:W2:Y:S02]  /*14a50*/  SYNCS.PHASECHK.TRANS64.TRYWAIT P0, [R5+URZ], R0 ;  /* 0x00000000050075a7 */ /* 0x000ea4000800017f */
[----:B--2---:R-:W-:Y:S05]  /*14a60*/  @!P0 BRA `(.L_x_1982) ;  /* 0x0000001000e48947 */ /* 0x004fea0003800000 */
.L_x_2026:
[----:B------:R-:W-:Y:S05]  /*14a70*/  @!P2 BRA `(.L_x_1983) ;  /* 0x000000000004a947 */ /* 0x000fea0003800000 */
[----:B------:R-:W-:Y:S01]  /*14a80*/  BPT.TRAP 0x1 ;  /* 0x000000040000795c */ /* 0x000fe20000300000 */
.L_x_1983:
[----:B------:R-:W-:-:S04]  /*14a90*/  VIADD R2, R2, 0x22860 ;  /* 0x0002286002027836 */ /* 0x000fc80000000000 */
[----:B--2---:R-:W-:-:S04]  /*14aa0*/  IMAD R5, R6, 0x8, R2 ;  /* 0x0000000806057824 */ /* 0x004fc800078e0202 */
[----:B------:R-:W2:Y:S02]  /*14ab0*/  SYNCS.PHASECHK.TRANS64.TRYWAIT P0, [R5+URZ], R4 ;  /* 0x00000004050075a7 */ /* 0x000ea4000800017f */
[----:B--2---:R-:W-:Y:S05]  /*14ac0*/  @!P0 BRA `(.L_x_1984) ;  /* 0x0000001000e08947 */ /* 0x004fea0003800000 */
.L_x_2027:
[----:B------:R-:W-:-:S07]  /*14ad0*/  IMAD R3, R3, 0x8, R2 ;  /* 0x0000000803037824 */ /* 0x000fce00078e0202 */
.L_x_1985:
[----:B---3--:R3:W4:Y:S02]  /*14ae0*/  SYNCS.PHASECHK.TRANS64.TRYWAIT P0, [R3+URZ], R0 ;  /* 0x00000000030075a7 */ /* 0x008724000800017f */
[----:B----4-:R-:W-:Y:S05]  /*14af0*/  @!P0 NANOSLEEP.SYNCS 0x989680 ;  /* 0x009896800000895d */ /* 0x010fea0003900000 */
[----:B------:R-:W4:Y:S02]  /*14b00*/  @!P0 SYNCS.PHASECHK.TRANS64 P0, [R3+URZ], R0 ;  /* 0x00000000030085a7 */ /* 0x000f24000800007f */
[----:B----4-:R-:W-:Y:S05]  /*14b10*/  @!P0 BRA `(.L_x_1985) ;  /* 0xfffffffc00f08947 */ /* 0x010fea000383ffff */
.L_x_1814:
[----:B------:R-:W-:Y:S05]  /*14b20*/  BSYNC B6 ;  /* 0x0000000000067941 */ /* 0x000fea0003800000 */
.L_x_1811:
[----:B------:R-:W-:Y:S05]  /*14b30*/  EXIT ;  /* 0x000000000000794d */ /* 0x000fea0003800000 */
.L_x_1824:
[----:B0-----:R-:W-:-:S04]  /*14b40*/  IMAD.U32 R0, RZ, RZ, UR38 ;  /* 0x00000026ff007e24 */ /* 0x001fc8000f8e00ff */
[----:B------:R0:W1:Y:S03]  /*14b50*/  SYNCS.PHASECHK.TRANS64.TRYWAIT P0, [R0+URZ+0x22800], R11 ;  /* 0x0228000b000075a7 */ /* 0x000066000800017f */
[----:B-1----:R-:W-:Y:S05]  /*14b60*/  @!P0 NANOSLEEP.SYNCS 0x989680 ;  /* 0x009896800000895d */ /* 0x002fea0003900000 */
[----:B------:R-:W1:Y:S02]  /*14b70*/  @!P0 SYNCS.PHASECHK.TRANS64 P0, [R0+URZ+0x22800], R11 ;  /* 0x0228000b000085a7 */ /* 0x000e64000800007f */
[----:B-1----:R-:W-:Y:S05]  /*14b80*/  @!P0 BRA `(.L_x_1824) ;  /* 0xfffffffc00ec8947 */ /* 0x002fea000383ffff */
[----:B------:R-:W-:Y:S05]  /*14b90*/  BRA `(.L_x_1986) ;  /* 0xfffffecc00807947 */ /* 0x000fea000383ffff */
.L_x_1828:
[----:B0-----:R-:W-:-:S04]  /*14ba0*/  IMAD.U32 R0, RZ, RZ, UR38 ;  /* 0x00000026ff007e24 */ /* 0x001fc8000f8e00ff */
[----:B------:R0:W1:Y:S03]  /*14bb0*/  SYNCS.PHASECHK.TRANS64.TRYWAIT P0, [R0+URZ+0x22830], R11 ;  /* 0x0228300b000075a7 */ /* 0x000066000800017f */
[----:B-1----:R-:W-:Y:S05]  /*14bc0*/  @!P0 NANOSLEEP.SYNCS 0x989680 ;  /* 0x009896800000895d */ /* 0x002fea0003900000 */
[----:B------:R-:W1:Y:S02]  /*14bd0*/  @!P0 SYNCS.PHASECHK.TRANS64 P0, [R0+URZ+0x22830], R11 ;  /* 0x0228300b000085a7 */ /* 0x000e64000800007f */
[----:B-1----:R-:W-:Y:S05]  /*14be0*/  @!P0 BRA `(.L_x_1828) ;  /* 0xfffffffc00ec8947 */ /* 0x002fea000383ffff */
[----:B------:R-:W-:Y:S05]  /*14bf0*/  BRA `(.L_x_1827) ;  /* 0xfffffecc00a07947 */ /* 0x000fea000383ffff */
.L_x_1840:
[----:B0-----:R0:W1:Y:S02]  /*14c00*/  SYNCS.PHASECHK.TRANS64.TRYWAIT P1, [R6+URZ+0x22850], R11 ;  /* 0x0228500b060075a7 */ /* 0x001064000802017f */
[----:B-1----:R-:W-:Y:S05]  /*14c10*/  @!P1 NANOSLEEP.SYNCS 0x989680 ;  /* 0x009896800000995d */ /* 0x002fea0003900000 */
[----:B------:R-:W1:Y:S02]  /*14c20*/  @!P1 SYNCS.PHASECHK.TRANS64 P1, [R6+URZ+0x22850], R11 ;  /* 0x0228500b060095a7 */ /* 0x000e64000802007f */
[----:B-1----:R-:W-:Y:S05]  /*14c30*/  @!P1 BRA `(.L_x_1840) ;  /* 0xfffffffc00f09947 */ /* 0x002fea000383ffff */
[----:B------:R-:W-:Y:S05]  /*14c40*/  BRA `(.L_x_1839) ;  /* 0xfffffef800447947 */ /* 0x000fea000383ffff */
.L_x_1848:
[----:B-1----:R-:W-:-:S04]  /*14c50*/  IMAD.U32 R13, RZ, RZ, UR32 ;  /* 0x00000020ff0d7e24 */ /* 0x002fc8000f8e00ff */
[----:B------:R1:W2:Y:S03]  /*14c60*/  SYNCS.PHASECHK.TRANS64.TRYWAIT P1, [R13+URZ+0x22830], R12 ;  /* 0x0228300c0d0075a7 */ /* 0x0002a6000802017f */
[----:B--2---:R-:W-:Y:S05]  /*14c70*/  @!P1 NANOSLEEP.SYNCS 0x989680 ;  /* 0x009896800000995d */ /* 0x004fea0003900000 */
[----:B------:R-:W2:Y:S02]  /*14c80*/  @!P1 SYNCS.PHASECHK.TRANS64 P1, [R13+URZ+0x22830], R12 ;  /* 0x0228300c0d0095a7 */ /* 0x000ea4000802007f */
[----:B--2---:R-:W-:Y:S05]  /*14c90*/  @!P1 BRA `(.L_x_1848) ;  /* 0xfffffffc00ec9947 */ /* 0x004fea000383ffff */
[----:B------:R-:W-:Y:S05]  /*14ca0*/  BRA `(.L_x_1847) ;  /* 0xfffffefc00e07947 */ /* 0x000fea000383ffff */
.L_x_1860:
[----:B0-----:R0:W1:Y:S02]  /*14cb0*/  SYNCS.PHASECHK.TRANS64.TRYWAIT P1, [R177+URZ+0x22850], R12 ;  /* 0x0228500cb10075a7 */ /* 0x001064000802017f */
[----:B-1----:R-:W-:Y:S05]  /*14cc0*/  @!P1 NANOSLEEP.SYNCS 0x989680 ;  /* 0x009896800000995d */ /* 0x002fea0003900000 */
[----:B------:R-:W1:Y:S02]  /*14cd0*/  @!P1 SYNCS.PHASECHK.TRANS64 P1, [R177+URZ+0x22850], R12 ;  /* 0x0228500cb10095a7 */ /* 0x000e64000802007f */
[----:B-1----:R-:W-:Y:S05]  /*14ce0*/  @!P1 BRA `(.L_x_1860) ;  /* 0xfffffffc00f09947 */ /* 0x002fea000383ffff */
[----:B------:R-:W-:Y:S05]  /*14cf0*/  BRA `(.L_x_1859) ;  /* 0xffffff3000347947 */ /* 0x000fea000383ffff */
.L_x_1869:
[----:B--2---:R-:W-:-:S04]  /*14d00*/  IMAD.U32 R9, RZ, RZ, UR28 ;  /* 0x0000001cff097e24 */ /* 0x004fc8000f8e00ff */
[----:B------:R2:W3:Y:S03]  /*14d10*/  SYNCS.PHASECHK.TRANS64.TRYWAIT P2, [R9+URZ+0x22830], R6 ;  /* 0x02283006090075a7 */ /* 0x0004e6000804017f */
[----:B---3--:R-:W-:Y:S05]  /*14d20*/  @!P2 NANOSLEEP.SYNCS 0x989680 ;  /* 0x009896800000a95d */ /* 0x008fea0003900000 */
[----:B------:R-:W3:Y:S02]  /*14d30*/  @!P2 SYNCS.PHASECHK.TRANS64 P2, [R9+URZ+0x22830], R6 ;  /* 0x022830060900a5a7 */ /* 0x000ee4000804007f */
[----:B---3--:R-:W-:Y:S05]  /*14d40*/  @!P2 BRA `(.L_x_1869) ;  /* 0xfffffffc00eca947 */ /* 0x008fea000383ffff */
[----:B------:R-:W-:Y:S05]  /*14d50*/  BRA `(.L_x_1868) ;  /* 0xffffff3400f07947 */ /* 0x000fea000383ffff */
.L_x_1873:
[----:B0-----:R0:W1:Y:S02]  /*14d60*/  SYNCS.PHASECHK.TRANS64.TRYWAIT P2, [R201+URZ+0x22850], R6 ;  /* 0x02285006c90075a7 */ /* 0x001064000804017f */
[----:B-1----:R-:W-:Y:S05]  /*14d70*/  @!P2 NANOSLEEP.SYNCS 0x989680 ;  /* 0x009896800000a95d */ /* 0x002fea0003900000 */
[----:B------:R-:W1:Y:S02]  /*14d80*/  @!P2 SYNCS.PHASECHK.TRANS64 P2, [R201+URZ+0x22850], R6 ;  /* 0x02285006c900a5a7 */ /* 0x000e64000804007f */
[----:B-1----:R-:W-:Y:S05]  /*14d90*/  @!P2 BRA `(.L_x_1873) ;  /* 0xfffffffc00f0a947 */ /* 0x002fea000383ffff */
[----:B------:R-:W-:Y:S05]  /*14da0*/  BRA `(.L_x_1872) ;  /* 0xffffff5400907947 */ /* 0x000fea000383ffff */
.L_x_1879:
[----:B---3--:R-:W-:-:S04]  /*14db0*/  IMAD.U32 R10, RZ, RZ, UR31 ;  /* 0x0000001fff0a7e24 */ /* 0x008fc8000f8e00ff */
[----:B------:R3:W4:Y:S03]  /*14dc0*/  SYNCS.PHASECHK.TRANS64.TRYWAIT P1, [R10+URZ+0x22830], R7 ;  /* 0x022830070a0075a7 */ /* 0x000726000802017f */
[----:B----4-:R-:W-:Y:S05]  /*14dd0*/  @!P1 NANOSLEEP.SYNCS 0x989680 ;  /* 0x009896800000995d */ /* 0x010fea0003900000 */
[----:B------:R-:W4:Y:S02]  /*14de0*/  @!P1 SYNCS.PHASECHK.TRANS64 P1, [R10+URZ+0x22830], R7 ;  /* 0x022830070a0095a7 */ /* 0x000f24000802007f */
[----:B----4-:R-:W-:Y:S05]  /*14df0*/  @!P1 BRA `(.L_x_1879) ;  /* 0xfffffffc00ec9947 */ /* 0x010fea000383ffff */
[----:B------:R-:W-:Y:S05]  /*14e00*/  BRA `(.L_x_1878) ;  /* 0xffffff5800987947 */ /* 0x000fea000383ffff */
.L_x_1891:
[----:B0-----:R0:W1:Y:S02]  /*14e10*/  SYNCS.PHASECHK.TRANS64.TRYWAIT P1, [R176+URZ+0x22850], R7 ;  /* 0x02285007b00075a7 */ /* 0x001064000802017f */
[----:B-1----:R-:W-:Y:S05]  /*14e20*/  @!P1 NANOSLEEP.SYNCS 0x989680 ;  /* 0x009896800000995d */ /* 0x002fea0003900000 */
[----:B------:R-:W1:Y:S02]  /*14e30*/  @!P1 SYNCS.PHASECHK.TRANS64 P1, [R176+URZ+0x22850], R7 ;  /* 0x02285007b00095a7 */ /* 0x000e64000802007f */
[----:B-1----:R-:W-:Y:S05]  /*14e40*/  @!P1 BRA `(.L_x_1891) ;  /* 0xfffffffc00f09947 */ /* 0x002fea000383ffff */
[----:B------:R-:W-:Y:S05]  /*14e50*/  BRA `(.L_x_1890) ;  /* 0xffffff8800e07947 */ /* 0x000fea000383ffff */
.L_x_1909:
[----:B------:R-:W-:Y:S02]  /*14e60*/  IMAD.MOV.U32 R13, RZ, RZ, R6 ;  /* 0x000000ffff0d7224 */ /* 0x000fe400078e0006 */
[----:B------:R-:W-:Y:S02]  /*14e70*/  IMAD.MOV.U32 R12, RZ, RZ, RZ ;  /* 0x000000ffff0c7224 */ /* 0x000fe400078e00ff */
[----:B------:R-:W-:Y:S02]  /*14e80*/  IMAD.MOV.U32 R11, RZ, RZ, 0x1f ;  /* 0x0000001fff0b7424 */ /* 0x000fe400078e00ff */
[----:B------:R-:W-:-:S07]  /*14e90*/  IMAD.MOV.U32 R15, RZ, RZ, -0x1 ;  /* 0xffffffffff0f7424 */ /* 0x000fce00078e00ff */
[----:B------:R-:W-:Y:S05]  /*14ea0*/  WARPSYNC.COLLECTIVE R15, `(.L_x_1987) ;  /* 0x000000000f087348 */ /* 0x000fea0003c00000 */
[----:B------:R0:W1:Y:S02]  /*14eb0*/  SHFL.IDX P6, R14, R13, R12, R11 ;  /* 0x0000000c0d0e7389 */ /* 0x00006400000c000b */
[----:B01----:R-:W-:Y:S01]  /*14ec0*/  ENDCOLLECTIVE ;  /* 0x000000000000791b */ /* 0x003fe20003800000 */
.L_x_1987:
[----:B------:R-:W-:Y:S05]  /*14ed0*/  BRA `(.L_x_1988) ;  /* 0xffffffc800f87947 */ /* 0x000fea000383ffff */
.L_x_1911:
[----:B------:R-:W-:Y:S01]  /*14ee0*/  BSSY B0, `(.L_x_1989) ;  /* 0x0000006000007945 */ /* 0x000fe20003800000 */
[----:B------:R-:W-:-:S07]  /*14ef0*/  IMAD.MOV.U32 R15, RZ, RZ, -0x1 ;  /* 0xffffffffff0f7424 */ /* 0x000fce00078e00ff */
[----:B0-----:R-:W-:Y:S05]  /*14f00*/  WARPSYNC.COLLECTIVE R15, `(.L_x_1990) ;  /* 0x000000000f0c7348 */ /* 0x001fea0003c00000 */
[----:B------:R-:W-:Y:S02]  /*14f10*/  ELECT P6, UR62, PT ;  /* 0x00000000003e782f */ /* 0x000fe400038c0000 */
[----:B------:R-:W-:Y:S01]  /*14f20*/  MOV R14, UR62 ;  /* 0x0000003e000e7c02 */ /* 0x000fe20008000f00 */
[----:B0-----:R-:W-:Y:S10]  /*14f30*/  ENDCOLLECTIVE ;  /* 0x000000000000791b */ /* 0x001ff40003800000 */
.L_x_1990:
[----:B------:R-:W-:Y:S05]  /*14f40*/  BSYNC B0 ;  /* 0x0000000000007941 */ /* 0x000fea0003800000 */
.L_x_1989:
[----:B------:R-:W-:Y:S05]  /*14f50*/  BRA `(.L_x_1991) ;  /* 0xffffffc800fc7947 */ /* 0x000fea000383ffff */
.L_x_1913:
[----:B0-----:R-:W-:-:S04]  /*14f60*/  IMAD.U32 R3, RZ, RZ, UR38 ;  /* 0x00000026ff037e24 */ /* 0x001fc8000f8e00ff */
[----:B------:R0:W1:Y:S03]  /*14f70*/  SYNCS.PHASECHK.TRANS64.TRYWAIT P0, [R3+URZ+0x22840], R0 ;  /* 0x02284000030075a7 */ /* 0x000066000800017f */
[----:B-1----:R-:W-:Y:S05]  /*14f80*/  @!P0 NANOSLEEP.SYNCS 0x989680 ;  /* 0x009896800000895d */ /* 0x002fea0003900000 */
[----:B------:R-:W1:Y:S02]  /*14f90*/  @!P0 SYNCS.PHASECHK.TRANS64 P0, [R3+URZ+0x22840], R0 ;  /* 0x02284000030085a7 */ /* 0x000e64000800007f */
[----:B-1----:R-:W-:Y:S05]  /*14fa0*/  @!P0 BRA `(.L_x_1913) ;  /* 0xfffffffc00ec8947 */ /* 0x002fea000383ffff */
[----:B------:R-:W-:Y:S05]  /*14fb0*/  BRA `(.L_x_1992) ;  /* 0xffffffcc005c7947 */ /* 0x000fea000383ffff */
.L_x_1916:
[----:B------:R-:W-:Y:S02]  /*14fc0*/  IMAD.MOV.U32 R13, RZ, RZ, R7 ;  /* 0x000000ffff0d7224 */ /* 0x000fe400078e0007 */
[----:B------:R-:W-:Y:S02]  /*14fd0*/  IMAD.MOV.U32 R12, RZ, RZ, RZ ;  /* 0x000000ffff0c7224 */ /* 0x000fe400078e00ff */
[----:B------:R-:W-:Y:S02]  /*14fe0*/  IMAD.MOV.U32 R11, RZ, RZ, 0x181f ;  /* 0x0000181fff0b7424 */ /* 0x000fe400078e00ff */
[----:B------:R-:W-:Y:S02]  /*14ff0*/  IMAD.MOV.U32 R15, RZ, RZ, -0x1 ;  /* 0xffffffffff0f7424 */ /* 0x000fe400078e00ff */
[----:B------:R-:W-:-:S07]  /*15000*/  VIADD R4, R4, UR40 ;  /* 0x0000002804047c36 */ /* 0x000fce0008000000 */
[----:B------:R-:W-:Y:S05]  /*15010*/  WARPSYNC.COLLECTIVE R15, `(.L_x_1993) ;  /* 0x000000000f087348 */ /* 0x000fea0003c00000 */
[----:B------:R0:W1:Y:S02]  /*15020*/  SHFL.IDX P6, R14, R13, R12, R11 ;  /* 0x0000000c0d0e7389 */ /* 0x00006400000c000b */
[----:B01----:R-:W-:Y:S01]  /*15030*/  ENDCOLLECTIVE ;  /* 0x000000000000791b */ /* 0x003fe20003800000 */
.L_x_1993:
[----:B------:R-:W-:Y:S02]  /*15040*/  VIADD R10, R4, 0x10 ;  /* 0x00000010040a7836 */ /* 0x000fe40000000000 */
[----:B------:R-:W-:Y:S02]  /*15050*/  IMAD.MOV.U32 R13, RZ, RZ, R0 ;  /* 0x000000ffff0d7224 */ /* 0x000fe400078e0000 */
[----:B------:R-:W-:-:S07]  /*15060*/  IMAD.MOV.U32 R2, RZ, RZ, R14 ;  /* 0x000000ffff027224 */ /* 0x000fce00078e000e */
[----:B------:R-:W-:Y:S05]  /*15070*/  WARPSYNC.COLLECTIVE R15, `(.L_x_1994) ;  /* 0x000000000f087348 */ /* 0x000fea0003c00000 */
[----:B------:R0:W1:Y:S02]  /*15080*/  SHFL.IDX P6, R14, R13, R12, R11 ;  /* 0x0000000c0d0e7389 */ /* 0x00006400000c000b */
[----:B01----:R-:W-:Y:S01]  /*15090*/  ENDCOLLECTIVE ;  /* 0x000000000000791b */ /* 0x003fe20003800000 */
.L_x_1994:
        /* <DEDUP_REMOVED lines=12> */
.L_x_1995:
[----:B------:R-:W-:Y:S01]  /*15160*/  @!PT LDS RZ, [RZ] ;  /* 0x00000000fffff984 */ /* 0x000fe20000000800 */
[----:B------:R-:W-:Y:S01]  /*15170*/  @!PT LDS RZ, [RZ] ;  /* 0x00000000fffff984 */ /* 0x000fe20000000800 */
[----:B------:R-:W-:Y:S01]  /*15180*/  @!PT LDS RZ, [RZ] ;  /* 0x00000000fffff984 */ /* 0x000fe20000000800 */
[----:B------:R0:W-:Y:S01]  /*15190*/  @!P1 LDGSTS.E.BYPASS.LTC128B.128 [R21+0x18400], desc[UR48][R2.64], !P0 ;  /* 0x1840000002159fae */ /* 0x0001e2000c101d70 */
[----:B------:R-:W-:Y:S01]  /*151a0*/  ISETP.GE.AND P1, PT, R10, R5, PT ;  /* 0x000000050a00720c */ /* 0x000fe20003f26270 */
[----:B------:R-:W-:-:S12]  /*151b0*/  IMAD.MOV.U32 R13, RZ, RZ, R0 ;  /* 0x000000ffff0d7224 */ /* 0x000fd800078e0000 */
[----:B------:R-:W-:Y:S01]  /*151c0*/  @!P1 LEA R10, R6, UR38, 0x1 ;  /* 0x00000026060a9c11 */ /* 0x000fe2000f8e08ff */
[----:B0-----:R-:W-:-:S07]  /*151d0*/  IMAD.MOV.U32 R9, RZ, RZ, R14 ;  /* 0x000000ffff097224 */ /* 0x001fce00078e000e */
[----:B------:R-:W-:Y:S05]  /*151e0*/  WARPSYNC.COLLECTIVE R15, `(.L_x_1996) ;  /* 0x000000000f087348 */ /* 0x000fea0003c00000 */
[----:B------:R0:W1:Y:S02]  /*151f0*/  SHFL.IDX P6, R14, R13, R12, R11 ;  /* 0x0000000c0d0e7389 */ /* 0x00006400000c000b */
[----:B01----:R-:W-:Y:S01]  /*15200*/  ENDCOLLECTIVE ;  /* 0x000000000000791b */ /* 0x003fe20003800000 */
.L_x_1996:
[----:B------:R-:W-:Y:S02]  /*15210*/  IMAD.MOV.U32 R13, RZ, RZ, R7 ;  /* 0x000000ffff0d7224 */ /* 0x000fe400078e0007 */
[----:B------:R-:W-:Y:S01]  /*15220*/  IMAD.MOV.U32 R12, RZ, RZ, 0x2 ;  /* 0x00000002ff0c7424 */ /* 0x000fe200078e00ff */
[----:B------:R-:W-:Y:S01]  /*15230*/  @!P1 LEA R2, P2, R8, R14, 0x1 ;  /* 0x0000000e08029211 */ /* 0x000fe200078408ff */
[----:B------:R-:W-:-:S04]  /*15240*/  VIADD R14, R4, 0x20 ;  /* 0x00000020040e7836 */ /* 0x000fc80000000000 */
[----:B------:R-:W-:-:S05]  /*15250*/  @!P1 IMAD.X R3, RZ, RZ, R9, P2 ;  /* 0x000000ffff039224 */ /* 0x000fca00010e0609 */
        /* <DEDUP_REMOVED lines=8> */
.L_x_1997:
[----:B------:R-:W-:Y:S01]  /*152e0*/  VIADD R10, R4, 0x30 ;  /* 0x00000030040a7836 */ /* 0x000fe20000000000 */
[----:B------:R-:W-:Y:S01]  /*152f0*/  @!P1 LEA R21, R6, UR38, 0x1 ;  /* 0x0000002606159c11 */ /* 0x000fe2000f8e08ff */
[----:B------:R-:W-:Y:S02]  /*15300*/  IMAD.MOV.U32 R13, RZ, RZ, R0 ;  /* 0x000000ffff0d7224 */ /* 0x000fe400078e0000 */
[----:B------:R-:W-:-:S07]  /*15310*/  IMAD.MOV.U32 R9, RZ, RZ, R14 ;  /* 0x000000ffff097224 */ /* 0x000fce00078e000e */
[----:B------:R-:W-:Y:S05]  /*15320*/  WARPSYNC.COLLECTIVE R15, `(.L_x_1998) ;  /* 0x000000000f087348 */ /* 0x000fea0003c00000 */
[----:B------:R0:W1:Y:S02]  /*15330*/  SHFL.IDX P6, R14, R13, R12, R11 ;  /* 0x0000000c0d0e7389 */ /* 0x00006400000c000b */
[----:B01----:R-:W-:Y:S01]  /*15340*/  ENDCOLLECTIVE ;  /* 0x000000000000791b */ /* 0x003fe20003800000 */
.L_x_1998:
[----:B------:R-:W-:Y:S02]  /*15350*/  IMAD.MOV.U32 R13, RZ, RZ, R7 ;  /* 0x000000ffff0d7224 */ /* 0x000fe400078e0007 */
[----:B------:R-:W-:Y:S01]  /*15360*/  IMAD.MOV.U32 R12, RZ, RZ, 0x3 ;  /* 0x00000003ff0c7424 */ /* 0x000fe200078e00ff */
[----:B------:R-:W-:-:S13]  /*15370*/  @!P1 LEA R2, P2, R8, R14, 0x1 ;  /* 0x0000000e08029211 */ /* 0x000fda00078408ff */
[----:B------:R-:W-:Y:S05]  /*15380*/  WARPSYNC.COLLECTIVE R15, `(.L_x_1999) ;  /* 0x000000000f087348 */ /* 0x000fea0003c00000 */
[----:B------:R0:W1:Y:S02]  /*15390*/  SHFL.IDX P6, R14, R13, R12, R11 ;  /* 0x0000000c0d0e7389 */ /* 0x00006400000c000b */
[----:B01----:R-:W-:Y:S01]  /*153a0*/  ENDCOLLECTIVE ;  /* 0x000000000000791b */ /* 0x003fe20003800000 */
.L_x_1999:
[----:B------:R-:W-:-:S05]  /*153b0*/  @!P1 IMAD.X R3, RZ, RZ, R9, P2 ;  /* 0x000000ffff039224 */ /* 0x000fca00010e0609 */
        /* <DEDUP_REMOVED lines=11> */
.L_x_2000:
        /* <DEDUP_REMOVED lines=13> */
.L_x_2001:
[----:B------:R-:W-:Y:S01]  /*15540*/  VIADD R10, R4, 0x50 ;  /* 0x00000050040a7836 */ /* 0x000fe20000000000 */
[----:B------:R-:W-:Y:S01]  /*15550*/  @!P1 LEA R21, R6, UR38, 0x1 ;  /* 0x0000002606159c11 */ /* 0x000fe2000f8e08ff */
[----:B------:R-:W-:Y:S02]  /*15560*/  IMAD.MOV.U32 R13, RZ, RZ, R0 ;  /* 0x000000ffff0d7224 */ /* 0x000fe400078e0000 */
[----:B------:R-:W-:-:S07]  /*15570*/  IMAD.MOV.U32 R9, RZ, RZ, R14 ;  /* 0x000000ffff097224 */ /* 0x000fce00078e000e */
[----:B------:R-:W-:Y:S05]  /*15580*/  WARPSYNC.COLLECTIVE R15, `(.L_x_2002) ;  /* 0x000000000f087348 */ /* 0x000fea0003c00000 */
[----:B------:R0:W1:Y:S02]  /*15590*/  SHFL.IDX P6, R14, R13, R12, R11 ;  /* 0x0000000c0d0e7389 */ /* 0x00006400000c000b */
[----:B01----:R-:W-:Y:S01]  /*155a0*/  ENDCOLLECTIVE ;  /* 0x000000000000791b */ /* 0x003fe20003800000 */
.L_x_2002:
[----:B------:R-:W-:Y:S02]  /*155b0*/  IMAD.MOV.U32 R13, RZ, RZ, R7 ;  /* 0x000000ffff0d7224 */ /* 0x000fe400078e0007 */
[----:B------:R-:W-:Y:S01]  /*155c0*/  IMAD.MOV.U32 R12, RZ, RZ, 0x5 ;  /* 0x00000005ff0c7424 */ /* 0x000fe200078e00ff */
[----:B------:R-:W-:-:S13]  /*155d0*/  @!P1 LEA R2, P2, R8, R14, 0x1 ;  /* 0x0000000e08029211 */ /* 0x000fda00078408ff */
[----:B------:R-:W-:Y:S05]  /*155e0*/  WARPSYNC.COLLECTIVE R15, `(.L_x_2003) ;  /* 0x000000000f087348 */ /* 0x000fea0003c00000 */
[----:B------:R0:W1:Y:S02]  /*155f0*/  SHFL.IDX P6, R14, R13, R12, R11 ;  /* 0x0000000c0d0e7389 */ /* 0x00006400000c000b */
[----:B01----:R-:W-:Y:S01]  /*15600*/  ENDCOLLECTIVE ;  /* 0x000000000000791b */ /* 0x003fe20003800000 */
.L_x_2003:
        /* <DEDUP_REMOVED lines=12> */
.L_x_2004:
[----:B------:R-:W-:Y:S02]  /*156d0*/  IMAD.MOV.U32 R13, RZ, RZ, R7 ;  /* 0x000000ffff0d7224 */ /* 0x000fe400078e0007 */
[----:B------:R-:W-:Y:S01]  /*156e0*/  IMAD.MOV.U32 R12, RZ, RZ, 0x6 ;  /* 0x00000006ff0c7424 */ /* 0x000fe200078e00ff */
[----:B------:R-:W-:-:S13]  /*156f0*/  @!P1 LEA R2, P2, R8, R14, 0x1 ;  /* 0x0000000e08029211 */ /* 0x000fda00078408ff */
[----:B------:R-:W-:Y:S05]  /*15700*/  WARPSYNC.COLLECTIVE R15, `(.L_x_2005) ;  /* 0x000000000f087348 */ /* 0x000fea0003c00000 */
[----:B------:R0:W1:Y:S02]  /*15710*/  SHFL.IDX P6, R14, R13, R12, R11 ;  /* 0x0000000c0d0e7389 */ /* 0x00006400000c000b */
[----:B01----:R-:W-:Y:S01]  /*15720*/  ENDCOLLECTIVE ;  /* 0x000000000000791b */ /* 0x003fe20003800000 */
.L_x_2005:
[----:B------:R-:W-:-:S05]  /*15730*/  @!P1 IMAD.X R3, RZ, RZ, R9, P2 ;  /* 0x000000ffff039224 */ /* 0x000fca00010e0609 */
[----:B------:R-:W-:Y:S01]  /*15740*/  @!PT LDS RZ, [RZ] ;  /* 0x00000000fffff984 */ /* 0x000fe20000000800 */
[----:B------:R-:W-:Y:S01]  /*15750*/  @!PT LDS RZ, [RZ] ;  /* 0x00000000fffff984 */ /* 0x000fe20000000800 */
[----:B------:R-:W-:Y:S01]  /*15760*/  @!PT LDS RZ, [RZ] ;  /* 0x00000000fffff984 */ /* 0x000fe20000000800 */
[----:B------:R0:W-:Y:S01]  /*15770*/  @!P1 LDGSTS.E.BYPASS.LTC128B.128 [R10+0x1ac00], desc[UR48][R2.64], !P0 ;  /* 0x1ac00000020a9fae */ /* 0x0001e2000c101d70 */
[----:B------:R-:W-:Y:S02]  /*15780*/  IMAD.MOV.U32 R13, RZ, RZ, R0 ;  /* 0x000000ffff0d7224 */ /* 0x000fe400078e0000 */
[----:B0-----:R-:W-:Y:S02]  /*15790*/  VIADD R2, R4, 0x60 ;  /* 0x0000006004027836 */ /* 0x001fe40000000000 */
[----:B------:R-:W-:-:S03]  /*157a0*/  IMAD.MOV.U32 R9, RZ, RZ, R14 ;  /* 0x000000ffff097224 */ /* 0x000fc600078e000e */
[----:B------:R-:W-:-:S13]  /*157b0*/  ISETP.GE.AND P1, PT, R2, R5, PT ;  /* 0x000000050200720c */ /* 0x000fda0003f26270 */
[----:B------:R-:W-:Y:S05]  /*157c0*/  WARPSYNC.COLLECTIVE R15, `(.L_x_2006) ;  /* 0x000000000f087348 */ /* 0x000fea0003c00000 */
[----:B------:R0:W1:Y:S02]  /*157d0*/  SHFL.IDX P6, R14, R13, R12, R11 ;  /* 0x0000000c0d0e7389 */ /* 0x00006400000c000b */
[----:B01----:R-:W-:Y:S01]  /*157e0*/  ENDCOLLECTIVE ;  /* 0x000000000000791b */ /* 0x003fe20003800000 */
.L_x_2006:
[----:B------:R-:W-:Y:S02]  /*157f0*/  IMAD.MOV.U32 R13, RZ, RZ, R7 ;  /* 0x000000ffff0d7224 */ /* 0x000fe400078e0007 */
[----:B------:R-:W-:Y:S01]  /*15800*/  IMAD.MOV.U32 R12, RZ, RZ, 0x7 ;  /* 0x00000007ff0c7424 */ /* 0x000fe200078e00ff */
[----:B------:R-:W-:-:S13]  /*15810*/  @!P1 LEA R2, P2, R8, R14, 0x1 ;  /* 0x0000000e08029211 */ /* 0x000fda00078408ff */
[----:B------:R-:W-:Y:S05]  /*15820*/  WARPSYNC.COLLECTIVE R15, `(.L_x_2007) ;  /* 0x000000000f087348 */ /* 0x000fea0003c00000 */
[----:B------:R0:W1:Y:S02]  /*15830*/  SHFL.IDX P6, R14, R13, R12, R11 ;  /* 0x0000000c0d0e7389 */ /* 0x00006400000c000b */
[----:B01----:R-:W-:Y:S01]  /*15840*/  ENDCOLLECTIVE ;  /* 0x000000000000791b */ /* 0x003fe20003800000 */
.L_x_2007:
[----:B------:R-:W-:Y:S01]  /*15850*/  @!P1 IMAD.X R3, RZ, RZ, R9, P2 ;  /* 0x000000ffff039224 */ /* 0x000fe200010e0609 */
[----:B------:R-:W-:-:S05]  /*15860*/  @!P1 LEA R9, R6, UR38, 0x1 ;  /* 0x0000002606099c11 */ /* 0x000fca000f8e08ff */
[----:B------:R-:W-:Y:S01]  /*15870*/  @!PT LDS RZ, [RZ] ;  /* 0x00000000fffff984 */ /* 0x000fe20000000800 */
[----:B------:R-:W-:Y:S01]  /*15880*/  @!PT LDS RZ, [RZ] ;  /* 0x00000000fffff984 */ /* 0x000fe20000000800 */
[----:B------:R-:W-:Y:S01]  /*15890*/  @!PT LDS RZ, [RZ] ;  /* 0x00000000fffff984 */ /* 0x000fe20000000800 */
[----:B------:R0:W-:Y:S01]  /*158a0*/  @!P1 LDGSTS.E.BYPASS.LTC128B.128 [R9+0x1b400], desc[UR48][R2.64], !P0 ;  /* 0x1b40000002099fae */ /* 0x0001e2000c101d70 */
[----:B------:R-:W-:Y:S02]  /*158b0*/  IMAD.MOV.U32 R13, RZ, RZ, R0 ;  /* 0x000000ffff0d7224 */ /* 0x000fe400078e0000 */
[----:B------:R-:W-:-:S07]  /*158c0*/  IMAD.MOV.U32 R7, RZ, RZ, R14 ;  /* 0x000000ffff077224 */ /* 0x000fce00078e000e */
[----:B0-----:R-:W-:Y:S05]  /*158d0*/  WARPSYNC.COLLECTIVE R15, `(.L_x_2008) ;  /* 0x000000000f087348 */ /* 0x001fea0003c00000 */
[----:B------:R1:W2:Y:S02]  /*158e0*/  SHFL.IDX P6, R14, R13, R12, R11 ;  /* 0x0000000c0d0e7389 */ /* 0x0002a400000c000b */
[----:B012---:R-:W-:Y:S01]  /*158f0*/  ENDCOLLECTIVE ;  /* 0x000000000000791b */ /* 0x007fe20003800000 */
.L_x_2008:
[----:B------:R-:W-:Y:S05]  /*15900*/  BRA `(.L_x_2009) ;  /* 0xffffffcc008c7947 */ /* 0x000fea000383ffff */
.L_x_1917:
[----:B0-----:R-:W-:-:S04]  /*15910*/  IMAD.U32 R3, RZ, RZ, UR38 ;  /* 0x00000026ff037e24 */ /* 0x001fc8000f8e00ff */
[----:B------:R0:W1:Y:S03]  /*15920*/  SYNCS.PHASECHK.TRANS64.TRYWAIT P0, [R3+URZ+0x22820], R4 ;  /* 0x02282004030075a7 */ /* 0x000066000800017f */
[----:B-1----:R-:W-:Y:S05]  /*15930*/  @!P0 NANOSLEEP.SYNCS 0x989680 ;  /* 0x009896800000895d */ /* 0x002fea0003900000 */
[----:B------:R-:W1:Y:S02]  /*15940*/  @!P0 SYNCS.PHASECHK.TRANS64 P0, [R3+URZ+0x22820], R4 ;  /* 0x02282004030085a7 */ /* 0x000e64000800007f */
[----:B-1----:R-:W-:Y:S05]  /*15950*/  @!P0 BRA `(.L_x_1917) ;  /* 0xfffffffc00ec8947 */ /* 0x002fea000383ffff */
[----:B------:R-:W-:Y:S05]  /*15960*/  BRA `(.L_x_2010) ;  /* 0xffffffcc00bc7947 */ /* 0x000fea000383ffff */
.L_x_1920:
[----:B0-----:R-:W-:-:S04]  /*15970*/  IMAD.U32 R3, RZ, RZ, UR38 ;  /* 0x00000026ff037e24 */ /* 0x001fc8000f8e00ff */
[----:B------:R0:W1:Y:S03]  /*15980*/  SYNCS.PHASECHK.TRANS64.TRYWAIT P0, [R3+URZ+0x22860], R4 ;  /* 0x02286004030075a7 */ /* 0x000066000800017f */
[----:B-1----:R-:W-:Y:S05]  /*15990*/  @!P0 NANOSLEEP.SYNCS 0x989680 ;  /* 0x009896800000895d */ /* 0x002fea0003900000 */
[----:B------:R-:W1:Y:S02]  /*159a0*/  @!P0 SYNCS.PHASECHK.TRANS64 P0, [R3+URZ+0x22860], R4 ;  /* 0x02286004030085a7 */ /* 0x000e64000800007f */
[----:B-1----:R-:W-:Y:S05]  /*159b0*/  @!P0 BRA `(.L_x_1920) ;  /* 0xfffffffc00ec8947 */ /* 0x002fea000383ffff */
[----:B------:R-:W-:Y:S05]  /*159c0*/  BRA `(.L_x_2011) ;  /* 0xffffffcc00c87947 */ /* 0x000fea000383ffff */
.L_x_1932:
[----:B-1----:R-:W-:-:S04]  /*159d0*/  IMAD.U32 R3, RZ, RZ, UR38 ;  /* 0x00000026ff037e24 */ /* 0x002fc8000f8e00ff */
[----:B------:R1:W2:Y:S03]  /*159e0*/  SYNCS.PHASECHK.TRANS64.TRYWAIT P0, [R3+URZ+0x22848], R2 ;  /* 0x02284802030075a7 */ /* 0x0002a6000800017f */
[----:B--2---:R-:W-:Y:S05]  /*159f0*/  @!P0 NANOSLEEP.SYNCS 0x989680 ;  /* 0x009896800000895d */ /* 0x004fea0003900000 */
[----:B------:R-:W2:Y:S02]  /*15a00*/  @!P0 SYNCS.PHASECHK.TRANS64 P0, [R3+URZ+0x22848], R2 ;  /* 0x02284802030085a7 */ /* 0x000ea4000800007f */
[----:B--2---:R-:W-:Y:S05]  /*15a10*/  @!P0 BRA `(.L_x_1932) ;  /* 0xfffffffc00ec8947 */ /* 0x004fea000383ffff */
[----:B------:R-:W-:Y:S05]  /*15a20*/  BRA `(.L_x_2012) ;  /* 0xffffffd400c07947 */ /* 0x000fea000383ffff */
.L_x_1937:
[----:B01----:R-:W-:-:S04]  /*15a30*/  IMAD.U32 R3, RZ, RZ, UR38 ;  /* 0x00000026ff037e24 */ /* 0x003fc8000f8e00ff */
[----:B------:R0:W1:Y:S03]  /*15a40*/  SYNCS.PHASECHK.TRANS64.TRYWAIT P0, [R3+URZ+0x22868], R2 ;  /* 0x02286802030075a7 */ /* 0x000066000800017f */
[----:B-1----:R-:W-:Y:S05]  /*15a50*/  @!P0 NANOSLEEP.SYNCS 0x989680 ;  /* 0x009896800000895d */ /* 0x002fea0003900000 */
[----:B------:R-:W1:Y:S02]  /*15a60*/  @!P0 SYNCS.PHASECHK.TRANS64 P0, [R3+URZ+0x22868], R2 ;  /* 0x02286802030085a7 */ /* 0x000e64000800007f */
[----:B-1----:R-:W-:Y:S05]  /*15a70*/  @!P0 BRA `(.L_x_1937) ;  /* 0xfffffffc00ec8947 */ /* 0x002fea000383ffff */
[----:B------:R-:W-:Y:S05]  /*15a80*/  BRA `(.L_x_2013) ;  /* 0xffffffd800207947 */ /* 0x000fea000383ffff */
.L_x_1948:
[----:B-1----:R-:W-:-:S04]  /*15a90*/  IMAD.U32 R3, RZ, RZ, UR38 ;  /* 0x00000026ff037e24 */ /* 0x002fc8000f8e00ff */
[----:B------:R1:W2:Y:S03]  /*15aa0*/  SYNCS.PHASECHK.TRANS64.TRYWAIT P0, [R3+URZ+0x22840], R2 ;  /* 0x02284002030075a7 */ /* 0x0002a6000800017f */
[----:B--2---:R-:W-:Y:S05]  /*15ab0*/  @!P0 NANOSLEEP.SYNCS 0x989680 ;  /* 0x009896800000895d */ /* 0x004fea0003900000 */
[----:B------:R-:W2:Y:S02]  /*15ac0*/  @!P0 SYNCS.PHASECHK.TRANS64 P0, [R3+URZ+0x22840], R2 ;  /* 0x02284002030085a7 */ /* 0x000ea4000800007f */
[----:B--2---:R-:W-:Y:S05]  /*15ad0*/  @!P0 BRA `(.L_x_1948) ;  /* 0xfffffffc00ec8947 */ /* 0x004fea000383ffff */
[----:B------:R-:W-:Y:S05]  /*15ae0*/  BRA `(.L_x_2014) ;  /* 0xffffffdc009c7947 */ /* 0x000fea000383ffff */
.L_x_1953:
[----:B01----:R-:W-:-:S04]  /*15af0*/  IMAD.U32 R3, RZ, RZ, UR38 ;  /* 0x00000026ff037e24 */ /* 0x003fc8000f8e00ff */
[----:B------:R0:W1:Y:S03]  /*15b00*/  SYNCS.PHASECHK.TRANS64.TRYWAIT P0, [R3+URZ+0x22860], R2 ;  /* 0x02286002030075a7 */ /* 0x000066000800017f */
[----:B-1----:R-:W-:Y:S05]  /*15b10*/  @!P0 NANOSLEEP.SYNCS 0x989680 ;  /* 0x009896800000895d */ /* 0x002fea0003900000 */
[----:B------:R-:W1:Y:S02]  /*15b20*/  @!P0 SYNCS.PHASECHK.TRANS64 P0, [R3+URZ+0x22860], R2 ;  /* 0x02286002030085a7 */ /* 0x000e64000800007f */
[----:B-1----:R-:W-:Y:S05]  /*15b30*/  @!P0 BRA `(.L_x_1953) ;  /* 0xfffffffc00ec8947 */ /* 0x002fea000383ffff */
[----:B------:R-:W-:Y:S05]  /*15b40*/  BRA `(.L_x_2015) ;  /* 0xffffffe000007947 */ /* 0x000fea000383ffff */
.L_x_1965:
[----:B-1----:R-:W-:-:S04]  /*15b50*/  IMAD.U32 R3, RZ, RZ, UR38 ;  /* 0x00000026ff037e24 */ /* 0x002fc8000f8e00ff */
[----:B------:R1:W2:Y:S03]  /*15b60*/  SYNCS.PHASECHK.TRANS64.TRYWAIT P0, [R3+URZ+0x22848], R2 ;  /* 0x02284802030075a7 */ /* 0x0002a6000800017f */
[----:B--2---:R-:W-:Y:S05]  /*15b70*/  @!P0 NANOSLEEP.SYNCS 0x989680 ;  /* 0x009896800000895d */ /* 0x004fea0003900000 */
[----:B------:R-:W2:Y:S02]  /*15b80*/  @!P0 SYNCS.PHASECHK.TRANS64 P0, [R3+URZ+0x22848], R2 ;  /* 0x02284802030085a7 */ /* 0x000ea4000800007f */
[----:B--2---:R-:W-:Y:S05]  /*15b90*/  @!P0 BRA `(.L_x_1965) ;  /* 0xfffffffc00ec8947 */ /* 0x004fea000383ffff */
[----:B------:R-:W-:Y:S05]  /*15ba0*/  BRA `(.L_x_2016) ;  /* 0xffffffe400847947 */ /* 0x000fea000383ffff */
.L_x_1970:
[----:B-1----:R-:W-:-:S04]  /*15bb0*/  IMAD.U32 R3, RZ, RZ, UR38 ;  /* 0x00000026ff037e24 */ /* 0x002fc8000f8e00ff */
[----:B------:R1:W2:Y:S03]  /*15bc0*/  SYNCS.PHASECHK.TRANS64.TRYWAIT P0, [R3+URZ+0x22868], R2 ;  /* 0x02286802030075a7 */ /* 0x0002a6000800017f */
[----:B--2---:R-:W-:Y:S05]  /*15bd0*/  @!P0 NANOSLEEP.SYNCS 0x989680 ;  /* 0x009896800000895d */ /* 0x004fea0003900000 */
[----:B------:R-:W2:Y:S02]  /*15be0*/  @!P0 SYNCS.PHASECHK.TRANS64 P0, [R3+URZ+0x22868], R2 ;  /* 0x02286802030085a7 */ /* 0x000ea4000800007f */
[----:B--2---:R-:W-:Y:S05]  /*15bf0*/  @!P0 BRA `(.L_x_1970) ;  /* 0xfffffffc00ec8947 */ /* 0x004fea000383ffff */
[----:B------:R-:W-:Y:S05]  /*15c00*/  BRA `(.L_x_2017) ;  /* 0xffffffe400e87947 */ /* 0x000fea000383ffff */
.L_x_1977:
[----:B-1----:R1:W2:Y:S02]  /*15c10*/  SYNCS.PHASECHK.TRANS64.TRYWAIT P0, [R2+URZ+0x22820], R3 ;  /* 0x02282003020075a7 */ /* 0x0022a4000800017f */
[----:B--2---:R-:W-:Y:S05]  /*15c20*/  @!P0 NANOSLEEP.SYNCS 0x989680 ;  /* 0x009896800000895d */ /* 0x004fea0003900000 */
[----:B------:R-:W2:Y:S02]  /*15c30*/  @!P0 SYNCS.PHASECHK.TRANS64 P0, [R2+URZ+0x22820], R3 ;  /* 0x02282003020085a7 */ /* 0x000ea4000800007f */
[----:B--2---:R-:W-:Y:S05]  /*15c40*/  @!P0 BRA `(.L_x_1977) ;  /* 0xfffffffc00f08947 */ /* 0x004fea000383ffff */
[----:B------:R-:W-:Y:S05]  /*15c50*/  BRA `(.L_x_2018) ;  /* 0xffffffec00087947 */ /* 0x000fea000383ffff */
.L_x_1978:
[----:B------:R-:W2:Y:S01]  /*15c60*/  S2R R4, SR_TID.X ;  /* 0x0000000000047919 */ /* 0x000ea20000002100 */
[----:B------:R-:W-:Y:S01]  /*15c70*/  BSSY B0, `(.L_x_2019) ;  /* 0x000000a000007945 */ /* 0x000fe20003800000 */
[----:B------:R-:W-:Y:S02]  /*15c80*/  IMAD.MOV.U32 R12, RZ, RZ, RZ ;  /* 0x000000ffff0c7224 */ /* 0x000fe400078e00ff */
[----:B------:R-:W-:Y:S02]  /*15c90*/  IMAD.MOV.U32 R11, RZ, RZ, 0x1f ;  /* 0x0000001fff0b7424 */ /* 0x000fe400078e00ff */
[----:B------:R-:W-:Y:S01]  /*15ca0*/  IMAD.MOV.U32 R15, RZ, RZ, -0x1 ;  /* 0xffffffffff0f7424 */ /* 0x000fe200078e00ff */
[----:B--2---:R-:W-:-:S04]  /*15cb0*/  SHF.R.U32.HI R4, RZ, 0x5, R4 ;  /* 0x00000005ff047819 */ /* 0x004fc80000011604 */
[----:B------:R-:W-:-:S05]  /*15cc0*/  LOP3.LUT R4, R4, 0x3, RZ, 0xc0, !PT ;  /* 0x0000000304047812 */ /* 0x000fca00078ec0ff */
[----:B------:R-:W-:-:S07]  /*15cd0*/  IMAD.MOV.U32 R13, RZ, RZ, R4 ;  /* 0x000000ffff0d7224 */ /* 0x000fce00078e0004 */
[----:B01----:R-:W-:Y:S05]  /*15ce0*/  WARPSYNC.COLLECTIVE R15, `(.L_x_2020) ;  /* 0x000000000f087348 */ /* 0x003fea0003c00000 */
[----:B------:R2:W3:Y:S02]  /*15cf0*/  SHFL.IDX P6, R14, R13, R12, R11 ;  /* 0x0000000c0d0e7389 */ /* 0x0004e400000c000b */
[----:B0123--:R-:W-:Y:S01]  /*15d00*/  ENDCOLLECTIVE ;  /* 0x000000000000791b */ /* 0x00ffe20003800000 */
.L_x_2020:
[----:B------:R-:W-:Y:S05]  /*15d10*/  BSYNC B0 ;  /* 0x0000000000007941 */ /* 0x000fea0003800000 */
.L_x_2019:
[----:B------:R-:W-:Y:S05]  /*15d20*/  BRA `(.L_x_2021) ;  /* 0xffffffe800ec7947 */ /* 0x000fea000383ffff */
.L_x_1979:
[----:B------:R-:W-:Y:S01]  /*15d30*/  BSSY B0, `(.L_x_2022) ;  /* 0x0000006000007945 */ /* 0x000fe20003800000 */
[----:B------:R-:W-:-:S07]  /*15d40*/  IMAD.MOV.U32 R15, RZ, RZ, -0x1 ;  /* 0xffffffffff0f7424 */ /* 0x000fce00078e00ff */
[----:B01----:R-:W-:Y:S05]  /*15d50*/  WARPSYNC.COLLECTIVE R15, `(.L_x_2023) ;  /* 0x000000000f0c7348 */ /* 0x003fea0003c00000 */
[----:B------:R-:W-:Y:S02]  /*15d60*/  ELECT P6, UR62, PT ;  /* 0x00000000003e782f */ /* 0x000fe400038c0000 */
[----:B------:R-:W-:Y:S01]  /*15d70*/  MOV R14, UR62 ;  /* 0x0000003e000e7c02 */ /* 0x000fe20008000f00 */
[----:B01----:R-:W-:Y:S10]  /*15d80*/  ENDCOLLECTIVE ;  /* 0x000000000000791b */ /* 0x003ff40003800000 */
.L_x_2023:
[----:B------:R-:W-:Y:S05]  /*15d90*/  BSYNC B0 ;  /* 0x0000000000007941 */ /* 0x000fea0003800000 */
.L_x_2022:
[----:B------:R-:W-:Y:S05]  /*15da0*/  BRA `(.L_x_2024) ;  /* 0xffffffe800e07947 */ /* 0x000fea000383ffff */
.L_x_1981:
[----:B-1----:R1:W2:Y:S02]  /*15db0*/  SYNCS.PHASECHK.TRANS64.TRYWAIT P0, [R7+URZ], R4 ;  /* 0x00000004070075a7 */ /* 0x0022a4000800017f */
[----:B--2---:R-:W-:Y:S05]  /*15dc0*/  @!P0 NANOSLEEP.SYNCS 0x989680 ;  /* 0x009896800000895d */ /* 0x004fea0003900000 */
[----:B------:R-:W2:Y:S02]  /*15dd0*/  @!P0 SYNCS.PHASECHK.TRANS64 P0, [R7+URZ], R4 ;  /* 0x00000004070085a7 */ /* 0x000ea4000800007f */
[----:B--2---:R-:W-:Y:S05]  /*15de0*/  @!P0 BRA `(.L_x_1981) ;  /* 0xfffffffc00f08947 */ /* 0x004fea000383ffff */
[----:B------:R-:W-:Y:S05]  /*15df0*/  BRA `(.L_x_2025) ;  /* 0xffffffec00147947 */ /* 0x000fea000383ffff */
.L_x_1982:
[----:B--2---:R2:W3:Y:S02]  /*15e00*/  SYNCS.PHASECHK.TRANS64.TRYWAIT P0, [R5+URZ], R0 ;  /* 0x00000000050075a7 */ /* 0x0044e4000800017f */
[----:B---3--:R-:W-:Y:S05]  /*15e10*/  @!P0 NANOSLEEP.SYNCS 0x989680 ;  /* 0x009896800000895d */ /* 0x008fea0003900000 */
[----:B------:R-:W3:Y:S02]  /*15e20*/  @!P0 SYNCS.PHASECHK.TRANS64 P0, [R5+URZ], R0 ;  /* 0x00000000050085a7 */ /* 0x000ee4000800007f */
[----:B---3--:R-:W-:Y:S05]  /*15e30*/  @!P0 BRA `(.L_x_1982) ;  /* 0xfffffffc00f08947 */ /* 0x008fea000383ffff */
[----:B------:R-:W-:Y:S05]  /*15e40*/  BRA `(.L_x_2026) ;  /* 0xffffffec00087947 */ /* 0x000fea000383ffff */
.L_x_1984:
[----:B--2---:R2:W3:Y:S02]  /*15e50*/  SYNCS.PHASECHK.TRANS64.TRYWAIT P0, [R5+URZ], R4 ;  /* 0x00000004050075a7 */ /* 0x0044e4000800017f */
[----:B---3--:R-:W-:Y:S05]  /*15e60*/  @!P0 NANOSLEEP.SYNCS 0x989680 ;  /* 0x009896800000895d */ /* 0x008fea0003900000 */
[----:B------:R-:W3:Y:S02]  /*15e70*/  @!P0 SYNCS.PHASECHK.TRANS64 P0, [R5+URZ], R4 ;  /* 0x00000004050085a7 */ /* 0x000ee4000800007f */
[----:B---3--:R-:W-:Y:S05]  /*15e80*/  @!P0 BRA `(.L_x_1984) ;  /* 0xfffffffc00f08947 */ /* 0x008fea000383ffff */
[----:B------:R-:W-:Y:S05]  /*15e90*/  BRA `(.L_x_2027) ;  /* 0xffffffec000c7947 */ /* 0x000fea000383ffff */
.L_x_2028:
        /* <DEDUP_REMOVED lines=14> */
.L_x_6134:


//--------------------- .text._ZN7cutlass13device_kernelIN5flash11enable_sm90INS1_16FlashAttnFwdSm90INS1_25CollectiveMainloopFwdSm90ILi2EN4cute5tupleIJNS5_1CILi1EEES8_S8_EEENS6_IJNS7_ILi128EEENS7_ILi96EEENS7_ILi64EEEEEELi256ENS_6half_tEfNS_4arch4Sm90ELb0ELb1ELb1ELb0ELb0ELb0ELb1ELb1ELb0ELb1ELb1ELb0EEENS1_21CollectiveEpilogueFwdINS6_IJSA_NS7_ILi256EEESB_EEES9_SE_SG_Li256ELb0ELb1ELb1ELb0EEENS1_19SingleTileSchedulerILb0ELb1ELb1ELi128EEEEEEEEEvNT_6ParamsE --------------------------
	.section	.text._ZN7cutlass13device_kernelIN5flash11enable_sm90INS1_16FlashAttnFwdSm90INS1_25CollectiveMainloopFwdSm90ILi2EN4cute5tupleIJNS5_1CILi1EEES8_S8_EEENS6_IJNS7_ILi128EEENS7_ILi96EEENS7_ILi64EEEEEELi256ENS_6half_tEfNS_4arch4Sm90ELb0ELb1ELb1ELb0ELb0ELb0ELb1ELb1ELb0ELb1ELb1ELb0EEENS1_21CollectiveEpilogueFwdINS6_IJSA_NS7_ILi256EEESB_EEES9_SE_SG_Li256ELb0ELb1ELb1ELb0EEENS1_19SingleTileSchedulerILb0ELb1ELb1ELi128EEEEEEEEEvNT_6ParamsE,"ax",@progbits
	.align	128
.text._ZN7cutlass13device_kernelIN5flash11enable_sm90INS1_16FlashAttnFwdSm90INS1_25CollectiveMainloopFwdSm90ILi2EN4cute5tupleIJNS5_1CILi1EEES8_S8_EEENS6_IJNS7_ILi128EEENS7_ILi96EEENS7_ILi64EEEEEELi256ENS_6half_tEfNS_4arch4Sm90ELb0ELb1ELb1ELb0ELb0ELb0ELb1ELb1ELb0ELb1ELb1ELb0EEENS1_21CollectiveEpilogueFwdINS6_IJSA_NS7_ILi256EEESB_EEES9_SE_SG_Li256ELb0ELb1ELb1ELb0EEENS1_19SingleTileSchedulerILb0ELb1ELb1ELi128EEEEEEEEEvNT_6ParamsE:
        .type           _ZN7cutlass13device_kernelIN5flash11enable_sm90INS1_16FlashAttnFwdSm90INS1_25CollectiveMainloopFwdSm90ILi2EN4cute5tupleIJNS5_1CILi1EEES8_S8_EEENS6_IJNS7_ILi128EEENS7_ILi96EEENS7_ILi64EEEEEELi256ENS_6half_tEfNS_4arch4Sm90ELb0ELb1ELb1ELb0ELb0ELb0ELb1ELb1ELb0ELb1ELb1ELb0EEENS1_21CollectiveEpilogueFwdINS6_IJSA_NS7_ILi256EEESB_EEES9_SE_SG_Li256ELb0ELb1ELb1ELb0EEENS1_19SingleTileSchedulerILb0ELb1ELb1ELi128EEEEEEEEEvNT_6ParamsE,@function
        .size           _ZN7cutlass13device_kernelIN5flash11enable_sm90INS1_16FlashAttnFwdSm90INS1_25CollectiveMainloopFwdSm90ILi2EN4cute5tupleIJNS5_1CILi1EEES8_S8_EEENS6_IJNS7_ILi128EEENS7_ILi96EEENS7_ILi64EEEEEELi256ENS_6half_tEfNS_4arch4Sm90ELb0ELb1ELb1ELb0ELb0ELb0ELb1ELb1ELb0ELb1ELb1ELb0EEENS1_21CollectiveEpilogueFwdINS6_IJSA_NS7_ILi256EEESB_EEES9_SE_SG_Li256ELb0ELb1ELb1ELb0EEENS1_19SingleTileSchedulerILb0ELb1ELb1ELi128EEEEEEEEEvNT_6ParamsE,(.L_x_6135 - _ZN7cutlass13device_kernelIN5flash11enable_sm90INS1_16FlashAttnFwdSm90INS1_25CollectiveMainloopFwdSm90ILi2EN4cute5tupleIJNS5_1CILi1EEES8_S8_EEENS6_IJNS7_ILi128EEENS7_ILi96EEENS7_ILi64EEEEEELi256ENS_6half_tEfNS_4arch4Sm90ELb0ELb1ELb1ELb0ELb0ELb0ELb1ELb1ELb0ELb1ELb1ELb0EEENS1_21CollectiveEpilogueFwdINS6_IJSA_NS7_ILi256EEESB_EEES9_SE_SG_Li256ELb0ELb1ELb1ELb0EEENS1_19SingleTileSchedulerILb0ELb1ELb1ELi128EEEEEEEEEvNT_6ParamsE)
        .other          _ZN7cutlass13device_kernelIN5flash11enable_sm90INS1_16FlashAttnFwdSm90INS1_25CollectiveMainloopFwdSm90ILi2EN4cute5tupleIJNS5_1CILi1EEES8_S8_EEENS6_IJNS7_ILi128EEENS7_ILi96EEENS7_ILi64EEEEEELi256ENS_6half_tEfNS_4arch4Sm90ELb0ELb1ELb1ELb0ELb0ELb0ELb1ELb1ELb0ELb1ELb1ELb0EEENS1_21CollectiveEpilogueFwdINS6_IJSA_NS7_ILi256EEESB_EEES9_SE_SG_Li256ELb0ELb1ELb1ELb0EEENS1_19SingleTileSchedulerILb0ELb1ELb1ELi128EEEEEEEEEvNT_6ParamsE,@"STO_CUDA_ENTRY STV_DEFAULT"
_ZN7cutlass13device_kernelIN5flash11enable_sm90INS1_16FlashAttnFwdSm90INS1_25CollectiveMainloopFwdSm90ILi2EN4cute5tupleIJNS5_1CILi1EEES8_S8_EEENS6_IJNS7_ILi128EEENS7_ILi96EEENS7_ILi64EEEEEELi256ENS_6half_tEfNS_4arch4Sm90ELb0ELb1ELb1ELb0ELb0ELb0ELb1ELb1ELb0ELb1ELb1ELb0EEENS1_21CollectiveEpilogueFwdINS6_IJSA_NS7_ILi256EEESB_EEES9_SE_SG_Li256ELb0ELb1ELb1ELb0EEENS1_19SingleTileSchedulerILb0ELb1ELb1ELi128EEEEEEEEEvNT_6ParamsE:
[----:B------:R-:W0:Y:S02]  /*0000*/  LDC R1, c[0x0][0x28] ;  /* 0x00000a00ff017b82 */ /* 0x000e240000000800 */
[----:B0-----:R-:W-:Y:S01]  /*0010*/  VIADD R1, R1, 0xffffcbc0 ;  /* 0xffffcbc001017836 */ /* 0x001fe20000000000 */
[----:B------:R-:W0:Y:S01]  /*0020*/  S2R R3, SR_TID.X ;  /* 0x0000000000037919 */ /* 0x000e220000002100 */
[----:B------:R-:W-:Y:S01]  /*0030*/  ELECT P0, URZ, PT ;  /* 0x00000000003f782f */ /* 0x000fe20003800000 */
[----:B------:R-:W-:Y:S01]  /*0040*/  BSSY B0, `(.L_x_2029) ;  /* 0x0000011000007945 */ /* 0x000fe20003800000 */
[----:B------:R-:W-:Y:S02]  /*0050*/  ULDC UR4, c[0x0][0x20] ;  /* 0x0000080000047ab9 */ /* 0x000fe40000000800 */
[----:B------:R-:W-:Y:S01]  /*0060*/  IADD3 R18, P1, R1, UR4, RZ ;  /* 0x0000000401127c10 */ /* 0x000fe2000ff3e0ff */
[----:B------:R-:W-:-:S04]  /*0070*/  ULDC UR4, c[0x0][0x24] ;  /* 0x0000090000047ab9 */ /* 0x000fc80000000800 */
[----:B------:R-:W-:Y:S01]  /*0080*/  IMAD.X R19, RZ, RZ, UR4, P1 ;  /* 0x00000004ff137e24 */ /* 0x000fe200088e06ff */
        /* <DEDUP_REMOVED lines=12> */
.L_x_2030:
[----:B------:R-:W-:Y:S05]  /*0150*/  BSYNC B0 ;  /* 0x0000000000007941 */ /* 0x000fea0003800000 */
.L_x_2029:
        /* <DEDUP_REMOVED lines=42> */
.L_x_2031:
        /* <DEDUP_REMOVED lines=22> */
.L_x_2032:
        /* <DEDUP_REMOVED lines=18> */
.L_x_2033:
        /* <DEDUP_REMOVED lines=22> */
.L_x_2034:
        /* <DEDUP_REMOVED lines=22> */
.L_x_2035:
[----:B------:R-:W-:Y:S01]  /*0940*/  IADD3 R3, P1, R18, 0x70, RZ ;  /* 0x0000007012037810 */ /* 0x000fe20007f3e0ff */
[----:B------:R-:W-:Y:S01]  /*0950*/  NOP ;  /* 0x0000000000007918 */ /* 0x000fe20000000000 */
[----:B01-34-:R-:W-:Y:S01]  /*0960*/  BAR.SYNC.DEFER_BLOCKING 0x0 ;  /* 0x0000000000007b1d */ /* 0x01bfe20000010000 */
[----:B--2---:R-:W-:Y:S01]  /*0970*/  ISETP.NE.AND P0, PT, R2, RZ, PT ;  /* 0x000000ff0200720c */ /* 0x004fe20003f05270 */
[----:B------:R-:W-:Y:S01]  /*0980*/  IMAD.MOV.U32 R2, RZ, RZ, 0x1 ;  /* 0x00000001ff027424 */ /* 0x000fe200078e00ff */
[C---:B------:R-:W-:Y:S02]  /*0990*/  IADD3 R43, P2, R18.reuse, 0x224, RZ ;  /* 0x00000224122b7810 */ /* 0x040fe40007f5e0ff */
[----:B------:R-:W-:Y:S01]  /*09a0*/  IADD3 R46, P3, R18, 0x260, RZ ;  /* 0x00000260122e7810 */ /* 0x000fe20007f7e0ff */
[----:B------:R-:W-:Y:S01]  /*09b0*/  ULDC.64 UR44, c[0x0][0x208] ;  /* 0x00008200002c7ab9 */ /* 0x000fe20000000a00 */
[----:B------:R-:W-:Y:S01]  /*09c0*/  SEL R2, R2, 0x2, !P0 ;  /* 0x0000000202027807 */ /* 0x000fe20004000000 */
[----:B------:R0:W-:Y:S01]  /*09d0*/  STL [R1+0x474], R3 ;  /* 0x0004740301007387 */ /* 0x0001e20000100800 */
[----:B------:R-:W-:Y:S01]  /*09e0*/  BSSY B6, `(.L_x_2036) ;  /* 0x000331e000067945 */ /* 0x000fe20003800000 */
[----:B------:R-:W-:-:S02]  /*09f0*/  IMAD.X R48, RZ, RZ, R19, P2 ;  /* 0x000000ffff307224 */ /* 0x000fc400010e0613 */
[----:B------:R1:W-:Y:S01]  /*0a00*/  STL [R1+0x484], R2 ;  /* 0x0004840201007387 */ /* 0x0003e20000100800 */
[--C-:B------:R-:W-:Y:S02]  /*0a10*/  IMAD.X R39, RZ, RZ, R19.reuse, P3 ;  /* 0x000000ffff277224 */ /* 0x100fe400018e0613 */
[----:B0-----:R-:W-:-:S05]  /*0a20*/  IMAD.X R3, RZ, RZ, R19, P1 ;  /* 0x000000ffff037224 */ /* 0x001fca00008e0613 */
[----:B------:R1:W-:Y:S01]  /*0a30*/  STL [R1+0x470], R3 ;  /* 0x0004700301007387 */ /* 0x0003e20000100800 */
[----:B------:R-:W-:Y:S05]  /*0a40*/  @!P0 BRA `(.L_x_2037) ;  /* 0x000002e400088947 */ /* 0x000fea0003800000 */
.L_x_2038:
[----:B------:R-:W-:-:S08]  /*0a50*/  NOP ;  /* 0x0000000000007918 */ /* 0x000fd00000000000 */
[----:B------:R-:W0:Y:S02]  /*0a60*/  USETMAXREG.TRY_ALLOC.CTAPOOL UP0, 0xf0 ;  /* 0x000000f0000079c8 */ /* 0x000e240008000600 */
[----:B0-----:R-:W-:-:S13]  /*0a70*/  PLOP3.LUT P0, PT, PT, PT, UP0, 0x80, 0x0 ;  /* 0x000000000000781c */ /* 0x001fda0003f0f008 */
[----:B------:R-:W-:Y:S05]  /*0a80*/  @!P0 BRA `(.L_x_2038) ;  /* 0xfffffffc00f08947 */ /* 0x000fea000383ffff */
[----:B-1----:R-:W0:Y:S08]  /*0a90*/  LDC R3, c[0x0][0xd50] ;  /* 0x00035400ff037b82 */ /* 0x002e300000000800 */
[----:B------:R-:W-:Y:S06]  /*0aa0*/  BAR.ARV 0x8, 0x180 ;  /* 0x0206000000007b1d */ /* 0x000fec0000002000 */
[----:B------:R-:W-:-:S02]  /*0ab0*/  ISETP.NE.AND P0, PT, R73, 0x1, PT ;  /* 0x000000014900780c */ /* 0x000fc40003f05270 */
[----:B------:R-:W1:Y:S01]  /*0ac0*/  S2UR UR4, SR_CTAID.Y ;  /* 0x00000000000479c3 */ /* 0x000e620000002600 */
[----:B------:R2:W-:Y:S04]  /*0ad0*/  STL.64 [R1+0x218], RZ ;  /* 0x000218ff01007387 */ /* 0x0005e80000100a00 */
[----:B------:R2:W-:Y:S03]  /*0ae0*/  STL [R1+0x220], RZ ;  /* 0x000220ff01007387 */ /* 0x0005e60000100800 */
[----:B------:R-:W3:Y:S01]  /*0af0*/  S2UR UR36, SR_CTAID.Z ;  /* 0x00000000002479c3 */ /* 0x000ee20000002700 */
[----:B------:R2:W-:Y:S07]  /*0b00*/  STL [R1+0x224], RZ ;  /* 0x000224ff01007387 */ /* 0x0005ee0000100800 */
[----:B------:R-:W-:Y:S06]  /*0b10*/  @!P0 BAR.ARV 0x9, 0x100 ;  /* 0x0244000000008b1d */ /* 0x000fec0000002000 */
[----:B0-----:R-:W-:Y:S01]  /*0b20*/  ISETP.NE.AND P1, PT, R3, 0x1, PT ;  /* 0x000000010300780c */ /* 0x001fe20003f25270 */
[----:B-1----:R-:W-:-:S12]  /*0b30*/  IMAD.U32 R194, RZ, RZ, UR4 ;  /* 0x00000004ffc27e24 */ /* 0x002fd8000f8e00ff */
[----:B------:R-:W0:Y:S01]  /*0b40*/  @P1 LDC R0, c[0x0][0xd54] ;  /* 0x00035500ff001b82 */ /* 0x000e220000000800 */
[----:B---3--:R-:W-:-:S07]  /*0b50*/  ISETP.LE.AND P0, PT, RZ, UR36, PT ;  /* 0x00000024ff007c0c */ /* 0x008fce000bf03270 */
[----:B------:R-:W1:Y:S01]  /*0b60*/  @P1 LDC R5, c[0x0][0xd58] ;  /* 0x00035600ff051b82 */ /* 0x000e620000000800 */
[----:B0-----:R-:W-:-:S05]  /*0b70*/  @P1 IMAD.HI.U32 R0, R0, UR4, RZ ;  /* 0x0000000400001c27 */ /* 0x001fca000f8e00ff */
[----:B-1----:R-:W-:Y:S02]  /*0b80*/  @P1 SHF.R.U32.HI R194, RZ, R5, R0 ;  /* 0x00000005ffc21219 */ /* 0x002fe40000011600 */
[----:B------:R-:W-:-:S03]  /*0b90*/  IADD3 R32, P1, R18, 0x218, RZ ;  /* 0x0000021812207810 */ /* 0x000fc60007f3e0ff */
[----:B------:R-:W-:Y:S02]  /*0ba0*/  IMAD.MOV R234, RZ, RZ, -R194 ;  /* 0x000000ffffea7224 */ /* 0x000fe400078e0ac2 */
[----:B------:R-:W-:Y:S02]  /*0bb0*/  IMAD.X R33, RZ, RZ, R19, P1 ;  /* 0x000000ffff217224 */ /* 0x000fe400008e0613 */
[----:B------:R-:W-:Y:S01]  /*0bc0*/  IMAD R234, R3, R234, UR4 ;  /* 0x0000000403ea7e24 */ /* 0x000fe2000f8e02ea */
[----:B--2---:R-:W-:Y:S06]  /*0bd0*/  @!P0 BRA `(.L_x_2039) ;  /* 0x0000032c00f88947 */ /* 0x004fec0003800000 */
[----:B------:R-:W2:Y:S01]  /*0be0*/  LDL.LU R13, [R1+0x484] ;  /* 0x00048400010d7983 */ /* 0x000ea20000300800 */
[----:B------:R-:W0:Y:S01]  /*0bf0*/  LDC R0, c[0x0][0x448] ;  /* 0x00011200ff007b82 */ /* 0x000e220000000800 */
[----:B------:R-:W1:Y:S01]  /*0c00*/  S2R R11, SR_CgaCtaId ;  /* 0x00000000000b7919 */ /* 0x000e620000008800 */
[----:B------:R-:W3:Y:S01]  /*0c10*/  S2R R9, SR_SWINHI ;  /* 0x0000000000097919 */ /* 0x000ee20000002f00 */
[----:B------:R-:W4:Y:S01]  /*0c20*/  S2R R2, SR_TID.X ;  /* 0x0000000000027919 */ /* 0x000f220000002100 */
[----:B------:R-:W5:Y:S01]  /*0c30*/  S2R R8, SR_CTAID.X ;  /* 0x0000000000087919 */ /* 0x000f620000002500 */
[----:B------:R-:W-:Y:S01]  /*0c40*/  MOV R72, 0x400 ;  /* 0x0000040000487802 */ /* 0x000fe20000000f00 */
[----:B------:R-:W-:Y:S02]  /*0c50*/  IMAD.MOV.U32 R12, RZ, RZ, 0x3000 ;  /* 0x00003000ff0c7424 */ /* 0x000fe400078e00ff */
[----:B------:R-:W5:Y:S01]  /*0c60*/  LDC.64 R22, c[0x0][0x418] ;  /* 0x00010600ff167b82 */ /* 0x000f620000000a00 */
[----:B0-----:R-:W-:Y:S01]  /*0c70*/  ISETP.NE.AND P1, PT, R0, 0x1, PT ;  /* 0x000000010000780c */ /* 0x001fe20003f25270 */
[----:B------:R-:W-:-:S06]  /*0c80*/  IMAD.MOV.U32 R0, RZ, RZ, 0xc000 ;  /* 0x0000c000ff007424 */ /* 0x000fcc00078e00ff */
[----:B------:R-:W0:Y:S01]  /*0c90*/  LDC R16, c[0x0][0xa80] ;  /* 0x0002a000ff107b82 */ /* 0x000e220000000800 */
[----:B------:R-:W-:Y:S02]  /*0ca0*/  IMAD.MOV.U32 R5, RZ, RZ, 0x100 ;  /* 0x00000100ff057424 */ /* 0x000fe400078e00ff */
[----:B------:R-:W-:Y:S02]  /*0cb0*/  IMAD.MOV.U32 R6, RZ, RZ, 0x1 ;  /* 0x00000001ff067424 */ /* 0x000fe400078e00ff */
[----:B------:R-:W-:-:S03]  /*0cc0*/  IMAD.MOV.U32 R7, RZ, RZ, RZ ;  /* 0x000000ffff077224 */ /* 0x000fc600078e00ff */
[----:B------:R-:W0:Y:S01]  /*0cd0*/  LDC R29, c[0x0][0x424] ;  /* 0x00010900ff1d7b82 */ /* 0x000e220000000800 */
[----:B-1----:R-:W-:-:S04]  /*0ce0*/  LEA R72, R11, R72, 0x18 ;  /* 0x000000480b487211 */ /* 0x002fc800078ec0ff */
[----:B------:R-:W-:Y:S02]  /*0cf0*/  MOV R26, R72 ;  /* 0x00000048001a7202 */ /* 0x000fe40000000f00 */
[----:B---3--:R-:W-:Y:S02]  /*0d00*/  MOV R27, R9 ;  /* 0x00000009001b7202 */ /* 0x008fe40000000f00 */
[----:B------:R-:W1:Y:S01]  /*0d10*/  @P1 LDC R9, c[0x0][0x44c] ;  /* 0x00011300ff091b82 */ /* 0x000e620000000800 */
[----:B----4-:R-:W-:-:S04]  /*0d20*/  LOP3.LUT R2, R2, 0x7f, RZ, 0xc0, !PT ;  /* 0x0000007f02027812 */ /* 0x010fc800078ec0ff */
[----:B------:R-:W-:Y:S01]  /*0d30*/  ISETP.NE.AND P0, PT, R2, RZ, PT ;  /* 0x000000ff0200720c */ /* 0x000fe20003f05270 */
[----:B------:R-:W-:Y:S01]  /*0d40*/  IMAD.MOV.U32 R52, RZ, RZ, R0 ;  /* 0x000000ffff347224 */ /* 0x000fe200078e0000 */
[----:B-----5:R-:W-:Y:S01]  /*0d50*/  STL [R1+0x70], R8 ;  /* 0x0000700801007387 */ /* 0x020fe20000100800 */
[----:B------:R-:W3:Y:S01]  /*0d60*/  LDC R10, c[0x0][0x2f0] ;  /* 0x0000bc00ff0a7b82 */ /* 0x000ee20000000800 */
[----:B------:R-:W-:Y:S02]  /*0d70*/  SEL R4, RZ, 0x1, P0 ;  /* 0x00000001ff047807 */ /* 0x000fe40000000000 */
[C---:B------:R-:W-:Y:S02]  /*0d80*/  IADD3 R0, P0, R26.reuse, 0x32450, RZ ;  /* 0x000324501a007810 */ /* 0x040fe40007f1e0ff */
[----:B------:R-:W-:Y:S01]  /*0d90*/  IADD3 R14, P2, R26, 0x32460, RZ ;  /* 0x000324601a0e7810 */ /* 0x000fe20007f5e0ff */
[----:B------:R4:W-:Y:S01]  /*0da0*/  STL.128 [R1+0x20], R4 ;  /* 0x0000200401007387 */ /* 0x0009e20000100c00 */
[----:B------:R-:W-:Y:S01]  /*0db0*/  IMAD.MOV.U32 R54, RZ, RZ, R4 ;  /* 0x000000ffff367224 */ /* 0x000fe200078e0004 */
[----:B------:R-:W5:Y:S02]  /*0dc0*/  @P1 LDC R20, c[0x0][0x450] ;  /* 0x00011400ff141b82 */ /* 0x000f640000000800 */
[----:B------:R-:W-:-:S02]  /*0dd0*/  IMAD.X R15, RZ, RZ, R27, P2 ;  /* 0x000000ffff0f7224 */ /* 0x000fc400010e061b */
[----:B------:R-:W-:Y:S01]  /*0de0*/  IMAD.MOV.U32 R2, RZ, RZ, 0x1 ;  /* 0x00000001ff027424 */ /* 0x000fe200078e00ff */
[----:B----4-:R-:W-:Y:S01]  /*0df0*/  IADD3 R6, P2, R26, 0x32430, RZ ;  /* 0x000324301a067810 */ /* 0x010fe20007f5e0ff */
[----:B------:R-:W-:-:S04]  /*0e00*/  IMAD.MOV.U32 R3, RZ, RZ, RZ ;  /* 0x000000ffff037224 */ /* 0x000fc800078e00ff */
[----:B------:R-:W-:Y:S01]  /*0e10*/  IMAD.X R7, RZ, RZ, R27, P2 ;  /* 0x000000ffff077224 */ /* 0x000fe200010e061b */
[----:B------:R-:W-:Y:S01]  /*0e20*/  IADD3 R193, P2, R18, 0x230, RZ ;  /* 0x0000023012c17810 */ /* 0x000fe20007f5e0ff */
[----:B------:R-:W4:Y:S03]  /*0e30*/  S2R R70, SR_TID.X ;  /* 0x0000000000467919 */ /* 0x000f260000002100 */
[----:B------:R0:W-:Y:S01]  /*0e40*/  STL.64 [R1+0x8], R6 ;  /* 0x0000080601007387 */ /* 0x0001e20000100a00 */
[----:B------:R-:W-:-:S03]  /*0e50*/  IMAD.X R179, RZ, RZ, R19, P2 ;  /* 0x000000ffffb37224 */ /* 0x000fc600010e0613 */
[----:B------:R1:W-:Y:S01]  /*0e60*/  STL.64 [R1+0x60], R2 ;  /* 0x0000600201007387 */ /* 0x0003e20000100a00 */
[----:B------:R-:W-:Y:S01]  /*0e70*/  IADD3 R36, P2, R18, 0x120, RZ ;  /* 0x0000012012247810 */ /* 0x000fe20007f5e0ff */
[----:B0-----:R-:W0:Y:S01]  /*0e80*/  LDC R6, c[0x0][0x288] ;  /* 0x0000a200ff067b82 */ /* 0x001e220000000800 */
[----:B-1----:R-:W-:Y:S01]  /*0e90*/  IMAD.X R3, RZ, RZ, R27, P0 ;  /* 0x000000ffff037224 */ /* 0x002fe200000e061b */
[----:B------:R-:W-:Y:S02]  /*0ea0*/  ISETP.NE.U32.AND P0, PT, R22, RZ, PT ;  /* 0x000000ff1600720c */ /* 0x000fe40003f05070 */
[----:B------:R-:W-:Y:S01]  /*0eb0*/  IMAD.X R37, RZ, RZ, R19, P2 ;  /* 0x000000ffff257224 */ /* 0x000fe200010e0613 */
[C---:B------:R-:W-:Y:S02]  /*0ec0*/  IADD3 R65, P2, R18.reuse, 0x98, RZ ;  /* 0x0000009812417810 */ /* 0x040fe40007f5e0ff */
[----:B------:R-:W-:Y:S01]  /*0ed0*/  ISETP.NE.AND.EX P0, PT, R23, RZ, PT, P0 ;  /* 0x000000ff1700720c */ /* 0x000fe20003f05300 */
[----:B------:R-:W-:Y:S01]  /*0ee0*/  STL.64 [R1+0x68], R14 ;  /* 0x0000680e01007387 */ /* 0x000fe20000100a00 */
[----:B------:R-:W-:-:S02]  /*0ef0*/  IADD3 R40, P6, R18, 0x170, RZ ;  /* 0x0000017012287810 */ /* 0x000fc40007fde0ff */
[----:B------:R-:W-:Y:S01]  /*0f00*/  SEL R29, R29, 0x1, P0 ;  /* 0x000000011d1d7807 */ /* 0x000fe20000000000 */
[----:B------:R-:W-:Y:S01]  /*0f10*/  STL [R1+0x250], R16 ;  /* 0x0002501001007387 */ /* 0x000fe20000100800 */
[----:B------:R-:W-:-:S03]  /*0f20*/  IADD3 R24, P5, R18, 0x16c, RZ ;  /* 0x0000016c12187810 */ /* 0x000fc60007fbe0ff */
[----:B------:R-:W-:Y:S01]  /*0f30*/  STL.128 [R1+0x230], RZ ;  /* 0x000230ff01007387 */ /* 0x000fe20000100c00 */
[----:B------:R-:W-:-:S03]  /*0f40*/  IADD3 R23, P0, R18, 0x13c, RZ ;  /* 0x0000013c12177810 */ /* 0x000fc60007f1e0ff */
[----:B------:R-:W-:Y:S01]  /*0f50*/  STL.128 [R1+0x240], RZ ;  /* 0x000240ff01007387 */ /* 0x000fe20000100c00 */
[----:B------:R-:W-:-:S03]  /*0f60*/  IADD3 R44, P4, R18, 0x138, RZ ;  /* 0x00000138122c7810 */ /* 0x000fc60007f9e0ff */
[----:B------:R-:W-:Y:S04]  /*0f70*/  STL.128 [R1+0x260], RZ ;  /* 0x000260ff01007387 */ /* 0x000fe80000100c00 */
        /* <DEDUP_REMOVED lines=31> */
[----:B------:R-:W-:Y:S04]  /*1170*/  STL.64 [R1], RZ ;  /* 0x000000ff01007387 */ /* 0x000fe80000100a00 */
[----:B------:R-:W-:Y:S01]  /*1180*/  STL.64 [R1+0x38], RZ ;  /* 0x000038ff01007387 */ /* 0x000fe20000100a00 */
[----:B------:R-:W-:-:S02]  /*1190*/  IMAD.X R66, RZ, RZ, R19, P2 ;  /* 0x000000ffff427224 */ /* 0x000fc400010e0613 */
[----:B---3--:R-:W-:Y:S02]  /*11a0*/  IMAD R29, R29, R10, RZ ;  /* 0x0000000a1d1d7224 */ /* 0x008fe400078e02ff */
[--C-:B------:R-:W-:Y:S01]  /*11b0*/  IMAD.X R41, RZ, RZ, R19.reuse, P6 ;  /* 0x000000ffff297224 */ /* 0x100fe200030e0613 */
[----:B------:R-:W-:Y:S01]  /*11c0*/  IADD3 R42, P6, R18, 0x118, RZ ;  /* 0x00000118122a7810 */ /* 0x000fe20007fde0ff */
[----:B------:R-:W-:Y:S01]  /*11d0*/  IMAD.X R25, RZ, RZ, R19, P5 ;  /* 0x000000ffff197224 */ /* 0x000fe200028e0613 */
[----:B--2---:R1:W-:Y:S02]  /*11e0*/  STL.64 [R1+0x18], R12 ;  /* 0x0000180c01007387 */ /* 0x0043e40000100a00 */
[----:B-1----:R-:W-:Y:S02]  /*11f0*/  IMAD.MOV.U32 R12, RZ, RZ, R0 ;  /* 0x000000ffff0c7224 */ /* 0x002fe400078e0000 */
[----:B------:R-:W-:-:S04]  /*1200*/  IMAD.SHL.U32 R0, R8, 0x80, RZ ;  /* 0x0000008008007824 */ /* 0x000fc800078e00ff */
[----:B------:R-:W-:-:S04]  /*1210*/  @P1 VIADD R4, R0, 0x7f ;  /* 0x0000007f00041836 */ /* 0x000fc80000000000 */
[----:B------:R-:W-:Y:S02]  /*1220*/  @P1 IMAD.HI.U32 R5, R4, R9, RZ ;  /* 0x0000000904051227 */ /* 0x000fe400078e00ff */
[----:B------:R-:W1:Y:S02]  /*1230*/  LDC.64 R8, c[0x0][0xad8] ;  /* 0x0002b600ff087b82 */ /* 0x000e640000000a00 */
[----:B------:R-:W-:Y:S02]  /*1240*/  IMAD.MOV.U32 R2, RZ, RZ, R13 ;  /* 0x000000ffff027224 */ /* 0x000fe400078e000d */
[----:B------:R-:W-:Y:S02]  /*1250*/  IMAD.MOV.U32 R13, RZ, RZ, R3 ;  /* 0x000000ffff0d7224 */ /* 0x000fe400078e0003 */
[----:B------:R-:W-:Y:S01]  /*1260*/  IMAD.MOV.U32 R53, RZ, RZ, R2 ;  /* 0x000000ffff357224 */ /* 0x000fe200078e0002 */
[----:B------:R-:W-:Y:S02]  /*1270*/  IADD3 R2, P3, R26, 0x32440, RZ ;  /* 0x000324401a027810 */ /* 0x000fe40007f7e0ff */
[----:B------:R-:W-:Y:S03]  /*1280*/  STL.128 [R1+0x40], R12 ;  /* 0x0000400c01007387 */ /* 0x000fe60000100c00 */
[----:B------:R-:W-:Y:S01]  /*1290*/  IMAD.X R3, RZ, RZ, R27, P3 ;  /* 0x000000ffff037224 */ /* 0x000fe200018e061b */
[C---:B------:R-:W-:Y:S01]  /*12a0*/  IADD3 R38, P3, R18.reuse, 0x128, RZ ;  /* 0x0000012812267810 */ /* 0x040fe20007f7e0ff */
[--C-:B------:R-:W-:Y:S01]  /*12b0*/  IMAD.X R22, RZ, RZ, R19.reuse, P0 ;  /* 0x000000ffff167224 */ /* 0x100fe200000e0613 */
[C---:B------:R-:W-:Y:S01]  /*12c0*/  IADD3 R58, P5, R18.reuse, 0x110, RZ ;  /* 0x00000110123a7810 */ /* 0x040fe20007fbe0ff */
[--C-:B------:R-:W-:Y:S01]  /*12d0*/  IMAD.X R67, RZ, RZ, R19.reuse, P4 ;  /* 0x000000ffff437224 */ /* 0x100fe200020e0613 */
[C---:B------:R-:W-:Y:S01]  /*12e0*/  IADD3 R49, P0, R18.reuse, 0xb0, RZ ;  /* 0x000000b012317810 */ /* 0x040fe20007f1e0ff */
[----:B------:R-:W-:Y:S01]  /*12f0*/  IMAD.X R45, RZ, RZ, R19, P3 ;  /* 0x000000ffff2d7224 */ /* 0x000fe200018e0613 */
[----:B------:R-:W-:-:S02]  /*1300*/  IADD3 R34, P4, R18, 0xa8, RZ ;  /* 0x000000a812227810 */ /* 0x000fc40007f9e0ff */
[----:B-1----:R-:W-:Y:S01]  /*1310*/  ISETP.GE.AND P2, PT, R9, 0x1, PT ;  /* 0x000000010900780c */ /* 0x002fe20003f46270 */
[----:B------:R-:W-:Y:S01]  /*1320*/  VIADD R4, R0, 0x7f ;  /* 0x0000007f00047836 */ /* 0x000fe20000000000 */
[C---:B------:R-:W-:Y:S02]  /*1330*/  IADD3 R63, P3, R18.reuse, 0xa0, RZ ;  /* 0x000000a0123f7810 */ /* 0x040fe40007f7e0ff */
[----:B-----5:R-:W-:Y:S02]  /*1340*/  @P1 SHF.R.U32.HI R4, RZ, R20, R5 ;  /* 0x00000014ff041219 */ /* 0x020fe40000011605 */
[----:B0-----:R-:W-:Y:S01]  /*1350*/  IADD3 R235, R29, 0x1, -R6 ;  /* 0x000000011deb7810 */ /* 0x001fe20007ffe806 */
[----:B------:R-:W-:Y:S02]  /*1360*/  IMAD.MOV.U32 R55, RZ, RZ, 0x100 ;  /* 0x00000100ff377424 */ /* 0x000fe400078e00ff */
[--C-:B------:R-:W-:Y:S01]  /*1370*/  IMAD.X R47, RZ, RZ, R19.reuse, P6 ;  /* 0x000000ffff2f7224 */ /* 0x100fe200030e0613 */
[C---:B------:R-:W-:Y:S01]  /*1380*/  IADD3 R60, P6, R18.reuse, 0x90, RZ ;  /* 0x00000090123c7810 */ /* 0x040fe20007fde0ff */
[--C-:B------:R-:W-:Y:S01]  /*1390*/  IMAD.X R57, RZ, RZ, R19.reuse, P5 ;  /* 0x000000ffff397224 */ /* 0x100fe200028e0613 */
[C---:B------:R-:W-:Y:S01]  /*13a0*/  IADD3 R51, P5, R18.reuse, 0x88, RZ ;  /* 0x0000008812337810 */ /* 0x040fe20007fbe0ff */
[--C-:B------:R-:W-:Y:S01]  /*13b0*/  IMAD.X R50, RZ, RZ, R19.reuse, P0 ;  /* 0x000000ffff327224 */ /* 0x100fe200000e0613 */
[C---:B------:R-:W-:Y:S01]  /*13c0*/  IADD3 R68, P0, R18.reuse, 0x80, RZ ;  /* 0x0000008012447810 */ /* 0x040fe20007f1e0ff */
[--C-:B------:R-:W-:Y:S01]  /*13d0*/  IMAD.X R35, RZ, RZ, R19.reuse, P4 ;  /* 0x000000ffff237224 */ /* 0x100fe200020e0613 */
[C---:B------:R-:W-:Y:S01]  /*13e0*/  IADD3 R30, P4, R18.reuse, 0x78, RZ ;  /* 0x00000078121e7810 */ /* 0x040fe20007f9e0ff */
[----:B------:R-:W-:Y:S01]  /*13f0*/  IMAD.X R64, RZ, RZ, R19, P3 ;  /* 0x000000ffff407224 */ /* 0x000fe200018e0613 */
[C---:B------:R-:W-:Y:S01]  /*1400*/  IADD3 R61, P3, R18.reuse, 0x38, RZ ;  /* 0x00000038123d7810 */ /* 0x040fe20007f7e0ff */
[----:B------:R-:W-:Y:S01]  /*1410*/  IMAD.IADD R7, R235, 0x1, R4 ;  /* 0x00000001eb077824 */ /* 0x000fe200078e0204 */
[----:B------:R-:W-:Y:S01]  /*1420*/  USHF.R.S32.HI UR37, URZ, 0x1f, UR36 ;  /* 0x0000001f3f257899 */ /* 0x000fe20008011424 */
[----:B------:R4:W-:Y:S01]  /*1430*/  STL.128 [R1+0x50], R52 ;  /* 0x0000503401007387 */ /* 0x0009e20000100c00 */
[----:B------:R-:W-:-:S02]  /*1440*/  VIADD R157, R18, 0x178 ;  /* 0x00000178129d7836 */ /* 0x000fc40000000000 */
[--C-:B------:R-:W-:Y:S01]  /*1450*/  IMAD.X R59, RZ, RZ, R19.reuse, P6 ;  /* 0x000000ffff3b7224 */ /* 0x100fe200030e0613 */
[----:B------:R-:W-:Y:S01]  /*1460*/  STL.64 [R1+0x10], R2 ;  /* 0x0000100201007387 */ /* 0x000fe20000100a00 */
[--C-:B------:R-:W-:Y:S02]  /*1470*/  IMAD.X R56, RZ, RZ, R19.reuse, P5 ;  /* 0x000000ffff387224 */ /* 0x100fe400028e0613 */
[--C-:B------:R-:W-:Y:S01]  /*1480*/  IMAD.X R69, RZ, RZ, R19.reuse, P0 ;  /* 0x000000ffff457224 */ /* 0x100fe200000e0613 */
[----:B------:R0:W-:Y:S01]  /*1490*/  STL.64 [R1+0x30], R2 ;  /* 0x0000300201007387 */ /* 0x0001e20000100a00 */
[--C-:B------:R-:W-:Y:S02]  /*14a0*/  IMAD.X R31, RZ, RZ, R19.reuse, P4 ;  /* 0x000000ffff1f7224 */ /* 0x100fe400020e0613 */
[----:B------:R-:W-:Y:S02]  /*14b0*/  IMAD.X R62, RZ, RZ, R19, P3 ;  /* 0x000000ffff3e7224 */ /* 0x000fe400018e0613 */
[----:B----4-:R-:W-:-:S02]  /*14c0*/  VIADD R53, R70, 0xffffff80 ;  /* 0xffffff8046357836 */ /* 0x010fc40000000000 */
[----:B0-----:R-:W-:Y:S01]  /*14d0*/  IMAD.IADD R2, R7, 0x1, R8 ;  /* 0x0000000107027824 */ /* 0x001fe200078e0208 */
[----:B------:R-:W-:Y:S06]  /*14e0*/  @!P2 BRA `(.L_x_2040) ;  /* 0x000000000040a947 */ /* 0x000fec0003800000 */
[C---:B------:R-:W-:Y:S01]  /*14f0*/  ISETP.GT.AND P0, PT, R7.reuse, RZ, PT ;  /* 0x000000ff0700720c */ /* 0x040fe20003f04270 */
[----:B------:R-:W-:-:S12]  /*1500*/  VIADD R3, R7, 0xffffffff ;  /* 0xffffffff07037836 */ /* 0x000fd80000000000 */
[----:B------:R-:W-:Y:S05]  /*1510*/  @P0 BRA `(.L_x_2041) ;  /* 0x00000000001c0947 */ /* 0x000fea0003800000 */
[----:B------:R-:W-:Y:S01]  /*1520*/  ISETP.NE.AND P0, PT, R9, 0x1, PT ;  /* 0x000000010900780c */ /* 0x000fe20003f05270 */
[----:B------:R-:W-:-:S12]  /*1530*/  IMAD.MOV R3, RZ, RZ, -R7 ;  /* 0x000000ffff037224 */ /* 0x000fd800078e0a07 */
[----:B------:R-:W0:Y:S02]  /*1540*/  @P0 LDC.64 R4, c[0x0][0xae0] ;  /* 0x0002b800ff040b82 */ /* 0x000e240000000a00 */
[----:B0-----:R-:W-:-:S05]  /*1550*/  @P0 IMAD.HI.U32 R4, R3, R4, RZ ;  /* 0x0000000403040227 */ /* 0x001fca00078e00ff */
[----:B------:R-:W-:-:S04]  /*1560*/  @P0 SHF.R.U32.HI R3, RZ, R5, R4 ;  /* 0x00000005ff030219 */ /* 0x000fc80000011604 */
[----:B------:R-:W-:Y:S01]  /*1570*/  LOP3.LUT R3, RZ, R3, RZ, 0x33, !PT ;  /* 0x00000003ff037212 */ /* 0x000fe200078e33ff */
[----:B------:R-:W-:Y:S06]  /*1580*/  BRA `(.L_x_2042) ;  /* 0x0000000000107947 */ /* 0x000fec0003800000 */
.L_x_2041:
[----:B------:R-:W-:-:S13]  /*1590*/  ISETP.NE.AND P0, PT, R9, 0x1, PT ;  /* 0x000000010900780c */ /* 0x000fda0003f05270 */
[----:B------:R-:W0:Y:S02]  /*15a0*/  @P0 LDC.64 R4, c[0x0][0xae0] ;  /* 0x0002b800ff040b82 */ /* 0x000e240000000a00 */
[----:B0-----:R-:W-:-:S05]  /*15b0*/  @P0 IMAD.HI.U32 R4, R3, R4, RZ ;  /* 0x0000000403040227 */ /* 0x001fca00078e00ff */
[----:B------:R-:W-:-:S07]  /*15c0*/  @P0 SHF.R.U32.HI R3, RZ, R5, R4 ;  /* 0x00000005ff030219 */ /* 0x000fce0000011604 */
.L_x_2042:
[----:B------:R-:W-:-:S05]  /*15d0*/  IMAD R3, R3, R9, R9 ;  /* 0x0000000903037224 */ /* 0x000fca00078e0209 */
[----:B------:R-:W-:-:S07]  /*15e0*/  VIMNMX R2, R2, R3, PT ;  /* 0x0000000302027248 */ /* 0x000fce0003fe0100 */
.L_x_2040:
[----:B------:R-:W0:Y:S01]  /*15f0*/  @P1 LDC R5, c[0x0][0x44c] ;  /* 0x00011300ff051b82 */ /* 0x000e220000000800 */
[----:B------:R-:W-:Y:S01]  /*1600*/  VIADD R3, R2, 0x5f ;  /* 0x0000005f02037836 */ /* 0x000fe20000000000 */
[----:B------:R-:W-:Y:S01]  /*1610*/  ULDC UR4, c[0x0][0xad4] ;  /* 0x0002b50000047ab9 */ /* 0x000fe20000000800 */
[----:B------:R-:W-:Y:S02]  /*1620*/  VIADD R2, R29, 0x5f ;  /* 0x0000005f1d027836 */ /* 0x000fe40000000000 */
[----:B------:R-:W-:-:S03]  /*1630*/  IMAD.HI R4, R3, 0x2aaaaaab, RZ ;  /* 0x2aaaaaab03047827 */ /* 0x000fc600078e02ff */
[----:B------:R-:W1:Y:S01]  /*1640*/  @P1 LDC R8, c[0x0][0x450] ;  /* 0x00011400ff081b82 */ /* 0x000e620000000800 */
[----:B------:R-:W-:-:S04]  /*1650*/  IMAD.HI R2, R2, 0x2aaaaaab, RZ ;  /* 0x2aaaaaab02027827 */ /* 0x000fc800078e02ff */
[----:B------:R-:W-:Y:S01]  /*1660*/  IMAD.IADD R17, R29, 0x1, -R6 ;  /* 0x000000011d117824 */ /* 0x000fe200078e0a06 */
[----:B------:R-:W-:-:S04]  /*1670*/  SHF.R.U32.HI R3, RZ, 0x1f, R2 ;  /* 0x0000001fff037819 */ /* 0x000fc80000011602 */
[----:B------:R-:W-:Y:S01]  /*1680*/  LEA.HI.SX32 R3, R2, R3, 0x1c ;  /* 0x0000000302037211 */ /* 0x000fe200078fe2ff */
[----:B0-----:R-:W-:-:S05]  /*1690*/  @P1 IMAD.HI.U32 R5, R0, R5, RZ ;  /* 0x0000000500051227 */ /* 0x001fca00078e00ff */
[----:B-1----:R-:W-:Y:S02]  /*16a0*/  @P1 SHF.R.U32.HI R0, RZ, R8, R5 ;  /* 0x00000008ff001219 */ /* 0x002fe40000011605 */
[----:B------:R-:W-:-:S03]  /*16b0*/  SHF.R.U32.HI R5, RZ, 0x1f, R4 ;  /* 0x0000001fff057819 */ /* 0x000fc60000011604 */
[----:B------:R-:W-:Y:S01]  /*16c0*/  IMAD.IADD R0, R17, 0x1, R0 ;  /* 0x0000000111007824 */ /* 0x000fe200078e0200 */
[----:B------:R-:W-:-:S03]  /*16d0*/  LEA.HI.SX32 R4, R4, R5, 0x1c ;  /* 0x0000000504047211 */ /* 0x000fc600078fe2ff */
[----:B------:R-:W-:Y:S01]  /*16e0*/  VIADD R2, R0, -UR4 ;  /* 0x8000000400027c36 */ /* 0x000fe20008000000 */
[----:B------:R-:W-:Y:S01]  /*16f0*/  VIMNMX R11, R3, R4, PT ;  /* 0x00000004030b7248 */ /* 0x000fe20003fe0100 */
[----:B------:R-:W-:Y:S06]  /*1700*/  @!P2 BRA `(.L_x_2043) ;  /* 0x00000000003ca947 */ /* 0x000fec0003800000 */
[----:B------:R-:W-:-:S13]  /*1710*/  ISETP.GT.AND P0, PT, R0, -0x1, PT ;  /* 0xffffffff0000780c */ /* 0x000fda0003f04270 */
[----:B------:R-:W-:Y:S05]  /*1720*/  @P0 BRA `(.L_x_2044) ;  /* 0x00000000001c0947 */ /* 0x000fea0003800000 */
[----:B------:R-:W-:Y:S02]  /*1730*/  ISETP.NE.AND P0, PT, R9, 0x1, PT ;  /* 0x000000010900780c */ /* 0x000fe40003f05270 */
[----:B------:R-:W-:-:S11]  /*1740*/  LOP3.LUT R3, RZ, R0, RZ, 0x33, !PT ;  /* 0x00000000ff037212 */ /* 0x000fd600078e33ff */
[----:B------:R-:W0:Y:S02]  /*1750*/  @P0 LDC.64 R4, c[0x0][0xae0] ;  /* 0x0002b800ff040b82 */ /* 0x000e240000000a00 */
[----:B0-----:R-:W-:-:S05]  /*1760*/  @P0 IMAD.HI.U32 R0, R3, R4, RZ ;  /* 0x0000000403000227 */ /* 0x001fca00078e00ff */
[----:B------:R-:W-:-:S04]  /*1770*/  @P0 SHF.R.U32.HI R3, RZ, R5, R0 ;  /* 0x00000005ff030219 */ /* 0x000fc80000011600 */
[----:B------:R-:W-:Y:S01]  /*1780*/  LOP3.LUT R0, RZ, R3, RZ, 0x33, !PT ;  /* 0x00000003ff007212 */ /* 0x000fe200078e33ff */
[----:B------:R-:W-:Y:S06]  /*1790*/  BRA `(.L_x_2045) ;  /* 0x0000000000107947 */ /* 0x000fec0003800000 */
.L_x_2044:
[----:B------:R-:W-:-:S13]  /*17a0*/  ISETP.NE.AND P0, PT, R9, 0x1, PT ;  /* 0x000000010900780c */ /* 0x000fda0003f05270 */
[----:B------:R-:W0:Y:S02]  /*17b0*/  @P0 LDC.64 R4, c[0x0][0xae0] ;  /* 0x0002b800ff040b82 */ /* 0x000e240000000a00 */
[----:B0-----:R-:W-:-:S05]  /*17c0*/  @P0 IMAD.HI.U32 R4, R0, R4, RZ ;  /* 0x0000000400040227 */ /* 0x001fca00078e00ff */
[----:B------:R-:W-:-:S07]  /*17d0*/  @P0 SHF.R.U32.HI R0, RZ, R5, R4 ;  /* 0x00000005ff000219 */ /* 0x000fce0000011604 */
.L_x_2045:
[----:B------:R-:W-:-:S05]  /*17e0*/  IMAD R3, R0, R9, RZ ;  /* 0x0000000900037224 */ /* 0x000fca00078e02ff */
[----:B------:R-:W-:-:S07]  /*17f0*/  VIMNMX R2, R2, R3, !PT ;  /* 0x0000000302027248 */ /* 0x000fce0007fe0100 */
.L_x_2043:
[----:B------:R-:W-:Y:S01]  /*1800*/  IMAD.HI R2, R2, 0x2aaaaaab, RZ ;  /* 0x2aaaaaab02027827 */ /* 0x000fe200078e02ff */
[----:B------:R-:W-:-:S04]  /*1810*/  LOP3.LUT R192, R234, 0xffff, RZ, 0xc0, !PT ;  /* 0x0000ffffeac07812 */ /* 0x000fc800078ec0ff */
[----:B------:R-:W-:-:S04]  /*1820*/  SHF.R.U32.HI R3, RZ, 0x1f, R2 ;  /* 0x0000001fff037819 */ /* 0x000fc80000011602 */
[----:B------:R-:W-:-:S04]  /*1830*/  LEA.HI.SX32 R3, R2, R3, 0x1c ;  /* 0x0000000302037211 */ /* 0x000fc800078fe2ff */
[----:B------:R-:W-:Y:S01]  /*1840*/  VIMNMX R8, RZ, R3, !PT ;  /* 0x00000003ff087248 */ /* 0x000fe20007fe0100 */
[----:B------:R-:W-:-:S03]  /*1850*/  IMAD.MOV.U32 R3, RZ, RZ, RZ ;  /* 0x000000ffff037224 */ /* 0x000fc600078e00ff */
[----:B------:R-:W-:-:S13]  /*1860*/  ISETP.GT.AND P0, PT, R11, R8, PT ;  /* 0x000000080b00720c */ /* 0x000fda0003f04270 */
[----:B------:R-:W-:Y:S05]  /*1870*/  @!P0 BRA `(.L_x_2046) ;  /* 0x00000000007c8947 */ /* 0x000fea0003800000 */
[----:B------:R-:W-:-:S04]  /*1880*/  SHF.R.U32.HI R0, RZ, 0x10, R234 ;  /* 0x00000010ff007819 */ /* 0x000fc800000116ea */
[----:B------:R-:W-:-:S13]  /*1890*/  ISETP.NE.AND P0, PT, R0, RZ, PT ;  /* 0x000000ff0000720c */ /* 0x000fda0003f05270 */
[----:B------:R-:W0:Y:S02]  /*18a0*/  @!P0 LDC R0, c[0x0][0xae8] ;  /* 0x0002ba00ff008b82 */ /* 0x000e240000000800 */
[-C--:B0-----:R-:W-:Y:S02]  /*18b0*/  IABS R6, R0.reuse ;  /* 0x0000000000067213 */ /* 0x081fe40000000000 */
[----:B------:R-:W-:Y:S02]  /*18c0*/  IADD3 R2, R0, -0x1, R11 ;  /* 0xffffffff00027810 */ /* 0x000fe40007ffe00b */
[----:B------:R-:W0:Y:S03]  /*18d0*/  I2F.RP R4, R6 ;  /* 0x0000000600047306 */ /* 0x000e260000209400 */
[----:B------:R-:W-:Y:S01]  /*18e0*/  IMAD.IADD R5, R2, 0x1, -R8 ;  /* 0x0000000102057824 */ /* 0x000fe200078e0a08 */
[----:B------:R-:W-:-:S04]  /*18f0*/  IABS R2, R0 ;  /* 0x0000000000027213 */ /* 0x000fc80000000000 */
[----:B------:R-:W-:Y:S02]  /*1900*/  IABS R9, R5 ;  /* 0x0000000500097213 */ /* 0x000fe40000000000 */
[----:B------:R-:W-:-:S04]  /*1910*/  LOP3.LUT R5, R5, R0, RZ, 0x3c, !PT ;  /* 0x0000000005057212 */ /* 0x000fc800078e3cff */
[----:B------:R-:W-:Y:S01]  /*1920*/  ISETP.GE.AND P2, PT, R5, RZ, PT ;  /* 0x000000ff0500720c */ /* 0x000fe20003f46270 */
[----:B0-----:R-:W0:Y:S02]  /*1930*/  MUFU.RCP R4, R4 ;  /* 0x0000000400047308 */ /* 0x001e240000001000 */
[----:B0-----:R-:W-:Y:S02]  /*1940*/  VIADD R3, R4, 0xffffffe ;  /* 0x0ffffffe04037836 */ /* 0x001fe40000000000 */
[----:B------:R-:W-:Y:S02]  /*1950*/  IMAD.MOV R4, RZ, RZ, -R2 ;  /* 0x000000ffff047224 */ /* 0x000fe400078e0a02 */
[----:B------:R-:W-:Y:S02]  /*1960*/  IMAD.MOV.U32 R2, RZ, RZ, RZ ;  /* 0x000000ffff027224 */ /* 0x000fe400078e00ff */
[----:B------:R-:W0:Y:S02]  /*1970*/  F2I.FTZ.U32.TRUNC.NTZ R3, R3 ;  /* 0x0000000300037305 */ /* 0x000e24000021f000 */
[----:B0-----:R-:W-:-:S04]  /*1980*/  IMAD.MOV R7, RZ, RZ, -R3 ;  /* 0x000000ffff077224 */ /* 0x001fc800078e0a03 */
[----:B------:R-:W-:-:S04]  /*1990*/  IMAD R7, R7, R6, RZ ;  /* 0x0000000607077224 */ /* 0x000fc800078e02ff */
[----:B------:R-:W-:-:S04]  /*19a0*/  IMAD.HI.U32 R2, R3, R7, R2 ;  /* 0x0000000703027227 */ /* 0x000fc800078e0002 */
[----:B------:R-:W-:-:S04]  /*19b0*/  IMAD.MOV.U32 R3, RZ, RZ, R9 ;  /* 0x000000ffff037224 */ /* 0x000fc800078e0009 */
        /* <DEDUP_REMOVED lines=11> */
.L_x_2046:
[----:B------:R-:W-:Y:S01]  /*1a70*/  IMAD R192, R192, R3, R8 ;  /* 0x00000003c0c07224 */ /* 0x000fe200078e0208 */
[----:B------:R-:W-:-:S04]  /*1a80*/  PLOP3.LUT P0, PT, PT, PT, PT, 0x80, 0x0 ;  /* 0x000000000000781c */ /* 0x000fc80003f0f070 */
[----:B------:R-:W-:-:S04]  /*1a90*/  VIADDMNMX R16, R192, R3, R11, PT ;  /* 0x00000003c0107246 */ /* 0x000fc8000380010b */
[----:B------:R-:W-:-:S13]  /*1aa0*/  ISETP.GT.AND P1, PT, R16, R192, PT ;  /* 0x000000c01000720c */ /* 0x000fda0003f24270 */
[----:B------:R-:W-:Y:S05]  /*1ab0*/  @!P1 BRA `(.L_x_2047) ;  /* 0x000002a800ec9947 */ /* 0x000fea0003800000 */
[----:B------:R-:W-:Y:S01]  /*1ac0*/  SHF.R.S32.HI R0, RZ, 0x1f, R53 ;  /* 0x0000001fff007819 */ /* 0x000fe20000011435 */
[----:B------:R-:W-:Y:S01]  /*1ad0*/  VIADD R15, R72, 0x18400 ;  /* 0x00018400480f7836 */ /* 0x000fe20000000000 */
[----:B------:R-:W-:Y:S01]  /*1ae0*/  STL.64 [R1+0x78], RZ ;  /* 0x000078ff01007387 */ /* 0x000fe20000100a00 */
[----:B------:R-:W-:Y:S01]  /*1af0*/  IMAD.MOV.U32 R4, RZ, RZ, 0x1 ;  /* 0x00000001ff047424 */ /* 0x000fe200078e00ff */
[----:B------:R-:W-:Y:S01]  /*1b00*/  LEA.HI R28, R0, R53, RZ, 0x7 ;  /* 0x00000035001c7211 */ /* 0x000fe200078f38ff */
[----:B------:R-:W-:Y:S01]  /*1b10*/  IMAD.MOV.U32 R5, RZ, RZ, RZ ;  /* 0x000000ffff057224 */ /* 0x000fe200078e00ff */
[----:B------:R-:W-:Y:S01]  /*1b20*/  STL.128 [R1+0xb0], RZ ;  /* 0x0000b0ff01007387 */ /* 0x000fe20000100c00 */
[----:B------:R-:W-:Y:S01]  /*1b30*/  IMAD.MOV.U32 R6, RZ, RZ, 0x1 ;  /* 0x00000001ff067424 */ /* 0x000fe200078e00ff */
[----:B------:R-:W-:Y:S01]  /*1b40*/  SHF.R.S32.HI R55, RZ, 0x7, R28 ;  /* 0x00000007ff377819 */ /* 0x000fe2000001141c */
[----:B------:R-:W-:Y:S01]  /*1b50*/  IMAD.MOV.U32 R7, RZ, RZ, RZ ;  /* 0x000000ffff077224 */ /* 0x000fe200078e00ff */
[----:B------:R-:W-:Y:S01]  /*1b60*/  STL.128 [R1+0xc0], RZ ;  /* 0x0000c0ff01007387 */ /* 0x000fe20000100c00 */
[----:B------:R-:W-:Y:S01]  /*1b70*/  IMAD.MOV.U32 R12, RZ, RZ, 0x1 ;  /* 0x00000001ff0c7424 */ /* 0x000fe200078e00ff */
[----:B------:R-:W-:Y:S01]  /*1b80*/  LOP3.LUT P0, RZ, R15, 0x1bf, RZ, 0xc0, !PT ;  /* 0x000001bf0fff7812 */ /* 0x000fe2000780c0ff */
[----:B------:R-:W-:Y:S01]  /*1b90*/  IMAD.MOV.U32 R13, RZ, RZ, RZ ;  /* 0x000000ffff0d7224 */ /* 0x000fe200078e00ff */
[----:B------:R-:W0:Y:S01]  /*1ba0*/  SHFL.IDX PT, R0, R55, RZ, 0x1f ;  /* 0x00001fff37007589 */ /* 0x000e2200000e0000 */
[----:B------:R-:W-:-:S02]  /*1bb0*/  IMAD.MOV.U32 R11, RZ, RZ, 0x40000040 ;  /* 0x40000040ff0b7424 */ /* 0x000fc400078e00ff */
[----:B------:R-:W-:Y:S01]  /*1bc0*/  IMAD.MOV.U32 R9, RZ, RZ, 0x40000040 ;  /* 0x40000040ff097424 */ /* 0x000fe200078e00ff */
[----:B------:R1:W-:Y:S04]  /*1bd0*/  STL.128 [R1+0x80], R4 ;  /* 0x0000800401007387 */ /* 0x0003e80000100c00 */
[----:B------:R2:W-:Y:S04]  /*1be0*/  STL.64 [R1+0x90], R12 ;  /* 0x0000900c01007387 */ /* 0x0005e80000100a00 */
[----:B------:R3:W-:Y:S04]  /*1bf0*/  STL.128 [R1+0xd0], RZ ;  /* 0x0000d0ff01007387 */ /* 0x0007e80000100c00 */
[----:B------:R3:W-:Y:S01]  /*1c00*/  STL.128 [R1+0xe0], RZ ;  /* 0x0000e0ff01007387 */ /* 0x0007e20000100c00 */
[----:B-1----:R-:W-:-:S03]  /*1c10*/  IMAD.MOV.U32 R5, RZ, RZ, 0x40000040 ;  /* 0x40000040ff057424 */ /* 0x002fc600078e00ff */
[----:B------:R3:W-:Y:S01]  /*1c20*/  STL.128 [R1+0xf0], RZ ;  /* 0x0000f0ff01007387 */ /* 0x0007e20000100c00 */
[----:B------:R-:W-:Y:S01]  /*1c30*/  IMAD.MOV.U32 R7, RZ, RZ, 0x40000040 ;  /* 0x40000040ff077424 */ /* 0x000fe200078e00ff */
[----:B0-----:R-:W-:Y:S01]  /*1c40*/  LEA.HI R2, R0, R0, RZ, 0x1 ;  /* 0x0000000000027211 */ /* 0x001fe200078f08ff */
[----:B--2---:R-:W-:Y:S01]  /*1c50*/  IMAD.MOV.U32 R13, RZ, RZ, 0x40000040 ;  /* 0x40000040ff0d7424 */ /* 0x004fe200078e00ff */
[----:B------:R3:W-:Y:S02]  /*1c60*/  STL.128 [R1+0x100], RZ ;  /* 0x000100ff01007387 */ /* 0x0007e40000100c00 */
[----:B------:R-:W-:Y:S01]  /*1c70*/  LOP3.LUT R3, R2, 0x7fffe, RZ, 0xc0, !PT ;  /* 0x0007fffe02037812 */ /* 0x000fe200078ec0ff */
[----:B------:R-:W-:-:S04]  /*1c80*/  VIADD R2, R72, 0x1c400 ;  /* 0x0001c40048027836 */ /* 0x000fc80000000000 */
[----:B------:R-:W-:Y:S01]  /*1c90*/  IMAD.IADD R0, R0, 0x1, -R3 ;  /* 0x0000000100007824 */ /* 0x000fe200078e0a03 */
[----:B------:R-:W-:Y:S01]  /*1ca0*/  SHF.R.U32.HI R2, RZ, 0x4, R2 ;  /* 0x00000004ff027819 */ /* 0x000fe20000011602 */
[----:B------:R-:W-:Y:S02]  /*1cb0*/  VIADD R3, R72, 0x400 ;  /* 0x0000040048037836 */ /* 0x000fe40000000000 */
[----:B------:R-:W-:Y:S01]  /*1cc0*/  IMAD R0, R0, 0x2000, R15 ;  /* 0x0000200000007824 */ /* 0x000fe200078e020f */
[----:B------:R-:W-:Y:S02]  /*1cd0*/  LOP3.LUT R2, R2, 0x3fff, RZ, 0xc0, !PT ;  /* 0x00003fff02027812 */ /* 0x000fe400078ec0ff */
[----:B------:R-:W-:Y:S01]  /*1ce0*/  SHF.R.U32.HI R3, RZ, 0x4, R3 ;  /* 0x00000004ff037819 */ /* 0x000fe20000011603 */
[----:B------:R-:W-:Y:S01]  /*1cf0*/  VIADD R8, R0, 0xa000 ;  /* 0x0000a00000087836 */ /* 0x000fe20000000000 */
[----:B------:R-:W-:Y:S02]  /*1d00*/  SHF.R.U32.HI R0, RZ, 0x4, R0 ;  /* 0x00000004ff007819 */ /* 0x000fe40000011600 */
[----:B------:R-:W-:-:S02]  /*1d10*/  LOP3.LUT R2, R2, 0x10000, RZ, 0xfc, !PT ;  /* 0x0001000002027812 */ /* 0x000fc400078efcff */
[----:B------:R-:W-:Y:S02]  /*1d20*/  SHF.R.U32.HI R8, RZ, 0x4, R8 ;  /* 0x00000004ff087819 */ /* 0x000fe40000011608 */
[----:B------:R-:W-:Y:S01]  /*1d30*/  LOP3.LUT R3, R3, 0x3fff, RZ, 0xc0, !PT ;  /* 0x00003fff03037812 */ /* 0x000fe200078ec0ff */
[----:B------:R-:W-:Y:S01]  /*1d40*/  IMAD.MOV.U32 R4, RZ, RZ, R2 ;  /* 0x000000ffff047224 */ /* 0x000fe200078e0002 */
[----:B------:R-:W-:Y:S02]  /*1d50*/  LOP3.LUT R0, R0, 0x3fff, RZ, 0xc0, !PT ;  /* 0x00003fff00007812 */ /* 0x000fe400078ec0ff */
[----:B------:R-:W-:Y:S02]  /*1d60*/  LOP3.LUT R8, R8, 0x3fff, RZ, 0xc0, !PT ;  /* 0x00003fff08087812 */ /* 0x000fe400078ec0ff */
[C---:B------:R-:W-:Y:S02]  /*1d70*/  LOP3.LUT R6, R3.reuse, 0x3000000, RZ, 0xfc, !PT ;  /* 0x0300000003067812 */ /* 0x040fe400078efcff */
[----:B------:R-:W-:-:S02]  /*1d80*/  LOP3.LUT R10, R3, 0x10000, RZ, 0xfc, !PT ;  /* 0x00010000030a7812 */ /* 0x000fc400078efcff */
[----:B------:R-:W-:Y:S01]  /*1d90*/  LOP3.LUT R12, R0, 0x10000, RZ, 0xfc, !PT ;  /* 0x00010000000c7812 */ /* 0x000fe200078efcff */
[----:B------:R3:W-:Y:S01]  /*1da0*/  STL.128 [R1+0xa0], R4 ;  /* 0x0000a00401007387 */ /* 0x0007e20000100c00 */
[----:B------:R-:W-:-:S03]  /*1db0*/  LOP3.LUT R8, R8, 0x10000, RZ, 0xfc, !PT ;  /* 0x0001000008087812 */ /* 0x000fc600078efcff */
[----:B------:R3:W-:Y:S04]  /*1dc0*/  STL.64 [R1+0x98], R12 ;  /* 0x0000980c01007387 */ /* 0x0007e80000100a00 */
[----:B------:R3:W-:Y:S01]  /*1dd0*/  STL.128 [R1+0x110], R8 ;  /* 0x0001100801007387 */ /* 0x0007e20000100c00 */
[----:B------:R-:W-:Y:S05]  /*1de0*/  @!P0 BRA `(.L_x_2048) ;  /* 0x0000000000408947 */ /* 0x000fea0003800000 */
[----:B------:R-:W-:Y:S01]  /*1df0*/  MOV R0, 0x0 ;  /* 0x0000000000007802 */ /* 0x000fe20000000f00 */
[----:B------:R-:W-:Y:S01]  /*1e00*/  ULDC.64 UR4, c[0x4][0x98] ;  /* 0x0100260000047ab9 */ /* 0x000fe20000000a00 */
[----:B------:R-:W-:Y:S01]  /*1e10*/  ULDC.64 UR6, c[0x4][0x38] ;  /* 0x01000e0000067ab9 */ /* 0x000fe20000000a00 */
[----:B---3--:R-:W-:Y:S01]  /*1e20*/  IMAD.U32 R4, RZ, RZ, UR4 ;  /* 0x00000004ff047e24 */ /* 0x008fe2000f8e00ff */
        /* <DEDUP_REMOVED lines=12> */
.L_x_2048:
[----:B------:R-:W2:Y:S01]  /*1ef0*/  LDL R21, [R1+0x224] ;  /* 0x0002240001157983 */ /* 0x000ea20000100800 */
[----:B------:R-:W-:Y:S01]  /*1f00*/  LOP3.LUT R0, R28, 0xffffff80, RZ, 0xc0, !PT ;  /* 0xffffff801c007812 */ /* 0x000fe200078ec0ff */
[----:B------:R-:W0:Y:S01]  /*1f10*/  LDC.64 R14, c[0x0][0xad0] ;  /* 0x0002b400ff0e7b82 */ /* 0x000e220000000a00 */
[----:B---3--:R-:W-:Y:S01]  /*1f20*/  LEA.HI R12, R55, R55, RZ, 0x1 ;  /* 0x00000037370c7211 */ /* 0x008fe200078f08ff */
[----:B------:R1:W-:Y:S01]  /*1f30*/  STL.64 [R1+0x170], R24 ;  /* 0x0001701801007387 */ /* 0x0003e20000100a00 */
[----:B------:R-:W-:Y:S01]  /*1f40*/  VIADD R20, R70, 0xffffff80 ;  /* 0xffffff8046147836 */ /* 0x000fe20000000000 */
[----:B------:R-:W-:Y:S01]  /*1f50*/  BSSY B0, `(.L_x_2049) ;  /* 0x000002c000007945 */ /* 0x000fe20003800000 */
[----:B------:R-:W-:Y:S01]  /*1f60*/  IMAD.IADD R0, R53, 0x1, -R0 ;  /* 0x0000000135007824 */ /* 0x000fe200078e0a00 */
[----:B------:R-:W-:Y:S01]  /*1f70*/  LOP3.LUT R12, R12, 0x3fffffe, RZ, 0xc0, !PT ;  /* 0x03fffffe0c0c7812 */ /* 0x000fe200078ec0ff */
[----:B------:R0:W-:Y:S01]  /*1f80*/  STL.64 [R1+0x130], R30 ;  /* 0x0001301e01007387 */ /* 0x0001e20000100a00 */
[----:B------:R-:W3:Y:S01]  /*1f90*/  LDC.64 R8, c[0x0][0xad8] ;  /* 0x0002b600ff087b82 */ /* 0x000ee20000000a00 */
[----:B------:R-:W-:Y:S01]  /*1fa0*/  IMAD.MOV.U32 R52, RZ, RZ, RZ ;  /* 0x000000ffff347224 */ /* 0x000fe200078e00ff */
[----:B------:R-:W-:Y:S01]  /*1fb0*/  SHF.R.S32.HI R7, RZ, 0x1f, R0 ;  /* 0x0000001fff077819 */ /* 0x000fe20000011400 */
[----:B------:R-:W-:Y:S01]  /*1fc0*/  IMAD.IADD R55, R55, 0x1, -R12 ;  /* 0x0000000137377824 */ /* 0x000fe200078e0a0c */
[----:B------:R4:W-:Y:S02]  /*1fd0*/  STL.64 [R1+0x128], R36 ;  /* 0x0001282401007387 */ /* 0x0009e40000100a00 */
[----:B------:R-:W-:-:S02]  /*1fe0*/  LEA.HI R10, R7, R0, RZ, 0x2 ;  /* 0x00000000070a7211 */ /* 0x000fc400078f10ff */
[----:B------:R-:W5:Y:S01]  /*1ff0*/  LDC R28, c[0x0][0x288] ;  /* 0x0000a200ff1c7b82 */ /* 0x000f620000000800 */
[----:B------:R-:W-:Y:S01]  /*2000*/  LEA.HI R7, R7, R0, RZ, 0x5 ;  /* 0x0000000007077211 */ /* 0x000fe200078f28ff */
[----:B------:R4:W-:Y:S01]  /*2010*/  STL [R1+0x13c], R20 ;  /* 0x00013c1401007387 */ /* 0x0009e20000100800 */
[--C-:B------:R-:W-:Y:S02]  /*2020*/  SHF.R.S32.HI R4, RZ, 0x2, R10.reuse ;  /* 0x00000002ff047819 */ /* 0x100fe4000001140a */
[----:B------:R-:W-:Y:S01]  /*2030*/  SHF.R.S32.HI R3, RZ, 0x1f, R10 ;  /* 0x0000001fff037819 */ /* 0x000fe2000001140a */
[----:B------:R4:W-:Y:S01]  /*2040*/  STL.U8 [R1+0x138], RZ ;  /* 0x000138ff01007387 */ /* 0x0009e20000100000 */
[----:B-1----:R-:W-:Y:S01]  /*2050*/  SHF.R.S32.HI R24, RZ, 0x5, R7 ;  /* 0x00000005ff187819 */ /* 0x002fe20000011407 */
[----:B------:R-:W1:Y:S01]  /*2060*/  LDC R6, c[0x0][0x450] ;  /* 0x00011400ff067b82 */ /* 0x000e620000000800 */
[----:B------:R-:W-:Y:S01]  /*2070*/  LEA.HI R3, R3, R4, RZ, 0x3 ;  /* 0x0000000403037211 */ /* 0x000fe200078f18ff */
[----:B0-----:R-:W-:Y:S01]  /*2080*/  IMAD.MOV.U32 R30, RZ, RZ, R15 ;  /* 0x000000ffff1e7224 */ /* 0x001fe200078e000f */
[----:B------:R-:W-:-:S02]  /*2090*/  LOP3.LUT R7, R10, 0x7ffffffc, RZ, 0xc0, !PT ;  /* 0x7ffffffc0a077812 */ /* 0x000fc400078ec0ff */
[----:B------:R-:W-:-:S03]  /*20a0*/  LOP3.LUT R5, R3, 0xfffffff8, RZ, 0xc0, !PT ;  /* 0xfffffff803057812 */ /* 0x000fc600078ec0ff */
[----:B------:R-:W0:Y:S01]  /*20b0*/  LDC.64 R2, c[0x0][0xae0] ;  /* 0x0002b800ff027b82 */ /* 0x000e220000000a00 */
[----:B------:R-:W-:Y:S02]  /*20c0*/  IMAD.IADD R0, R0, 0x1, -R7 ;  /* 0x0000000100007824 */ /* 0x000fe400078e0a07 */
[----:B------:R-:W-:Y:S02]  /*20d0*/  IMAD.IADD R11, R4, 0x1, -R5 ;  /* 0x00000001040b7824 */ /* 0x000fe400078e0a05 */
[----:B---3--:R-:W-:Y:S02]  /*20e0*/  IMAD.MOV.U32 R31, RZ, RZ, R8 ;  /* 0x000000ffff1f7224 */ /* 0x008fe400078e0008 */
[----:B------:R-:W-:Y:S01]  /*20f0*/  IMAD R10, R24, 0x10, R11 ;  /* 0x00000010180a7824 */ /* 0x000fe200078e020b */
[----:B------:R-:W1:Y:S01]  /*2100*/  LDC.64 R4, c[0x0][0x448] ;  /* 0x00011200ff047b82 */ /* 0x000e620000000a00 */
[----:B------:R-:W-:Y:S01]  /*2110*/  IMAD.SHL.U32 R11, R0, 0x2, RZ ;  /* 0x00000002000b7824 */ /* 0x000fe200078e00ff */
[----:B-----5:R4:W-:Y:S01]  /*2120*/  STL.128 [R1+0x140], R28 ;  /* 0x0001401c01007387 */ /* 0x0209e20000100c00 */
[----:B------:R-:W-:-:S02]  /*2130*/  IMAD R10, R55, 0x40, R10 ;  /* 0x00000040370a7824 */ /* 0x000fc400078e020a */
[----:B------:R-:W-:Y:S02]  /*2140*/  IMAD.MOV.U32 R53, RZ, RZ, R9 ;  /* 0x000000ffff357224 */ /* 0x000fe400078e0009 */
[----:B------:R-:W-:Y:S01]  /*2150*/  IMAD.MOV.U32 R7, RZ, RZ, R14 ;  /* 0x000000ffff077224 */ /* 0x000fe200078e000e */
[----:B------:R4:W-:Y:S01]  /*2160*/  STL.64 [R1+0x120], R10 ;  /* 0x0001200a01007387 */ /* 0x0009e20000100a00 */
[----:B0-----:R-:W-:Y:S02]  /*2170*/  IMAD.MOV.U32 R54, RZ, RZ, R2 ;  /* 0x000000ffff367224 */ /* 0x001fe400078e0002 */
[----:B------:R-:W-:-:S05]  /*2180*/  IMAD.MOV.U32 R55, RZ, RZ, R3 ;  /* 0x000000ffff377224 */ /* 0x000fca00078e0003 */
[----:B------:R4:W-:Y:S04]  /*2190*/  STL.128 [R1+0x150], R52 ;  /* 0x0001503401007387 */ /* 0x0009e80000100c00 */
[----:B-1----:R4:W-:Y:S01]  /*21a0*/  STL.128 [R1+0x160], R4 ;  /* 0x0001600401007387 */ /* 0x0029e20000100c00 */
[----:B--2---:R-:W-:-:S04]  /*21b0*/  LEA.HI R13, R21, R21, RZ, 0x1 ;  /* 0x00000015150d7211 */ /* 0x004fc800078f08ff */
[----:B------:R-:W-:-:S05]  /*21c0*/  LOP3.LUT R12, R13, 0xfffffffe, RZ, 0xc0, !PT ;  /* 0xfffffffe0d0c7812 */ /* 0x000fca00078ec0ff */
[----:B------:R-:W-:-:S05]  /*21d0*/  IMAD.IADD R12, R21, 0x1, -R12 ;  /* 0x00000001150c7824 */ /* 0x000fca00078e0a0c */
[----:B------:R-:W-:-:S04]  /*21e0*/  SHF.L.U32 R13, R12, 0x1f, RZ ;  /* 0x0000001f0c0d7819 */ /* 0x000fc800000006ff */
[----:B------:R-:W0:Y:S02]  /*21f0*/  SYNCS.PHASECHK.TRANS64.TRYWAIT P0, [R72+URZ+0x32400], R13 ;  /* 0x0324000d480075a7 */ /* 0x000e24000800017f */
[----:B0---4-:R-:W-:Y:S05]  /*2200*/  @!P0 BRA `(.L_x_2050) ;  /* 0x0000031800748947 */ /* 0x011fea0003800000 */
.L_x_2235:
[----:B------:R-:W-:Y:S05]  /*2210*/  BSYNC B0 ;  /* 0x0000000000007941 */ /* 0x000fea0003800000 */
.L_x_2049:
[----:B------:R-:W2:Y:S04]  /*2220*/  LDL R20, [R1+0x1c] ;  /* 0x00001c0001147983 */ /* 0x000ea80000100800 */
[----:B------:R1:W5:Y:S01]  /*2230*/  LDL.64 R10, [R1+0x218] ;  /* 0x00021800010a7983 */ /* 0x0003620000100a00 */
[----:B------:R-:W-:Y:S01]  /*2240*/  IMAD.MOV.U32 R12, RZ, RZ, R68 ;  /* 0x000000ffff0c7224 */ /* 0x000fe200078e0044 */
[----:B------:R-:W-:Y:S01]  /*2250*/  IADD3 R0, P0, R18, 0x460, RZ ;  /* 0x0000046012007810 */ /* 0x000fe20007f1e0ff */
[----:B0-----:R-:W-:Y:S01]  /*2260*/  IMAD.MOV.U32 R13, RZ, RZ, R69 ;  /* 0x000000ffff0d7224 */ /* 0x001fe200078e0045 */
[----:B------:R-:W-:Y:S01]  /*2270*/  STL.64 [R1+0x178], R32 ;  /* 0x0001782001007387 */ /* 0x000fe20000100a00 */
[----:B------:R-:W-:Y:S01]  /*2280*/  IMAD.MOV.U32 R14, RZ, RZ, R44 ;  /* 0x000000ffff0e7224 */ /* 0x000fe200078e002c */
[----:B------:R-:W-:Y:S05]  /*2290*/  WARPSYNC.ALL ;  /* 0x0000000000007948 */ /* 0x000fea0003800000 */
[----:B------:R-:W-:Y:S01]  /*22a0*/  IMAD.MOV.U32 R15, RZ, RZ, R67 ;  /* 0x000000ffff0f7224 */ /* 0x000fe200078e0043 */
[----:B------:R-:W-:Y:S01]  /*22b0*/  STL.64 [R1+0x210], R34 ;  /* 0x0002102201007387 */ /* 0x000fe20000100a00 */
[----:B------:R-:W-:Y:S01]  /*22c0*/  IMAD.X R7, RZ, RZ, R19, P0 ;  /* 0x000000ffff077224 */ /* 0x000fe200000e0613 */
[----:B------:R-:W-:Y:S01]  /*22d0*/  BSSY B0, `(.L_x_2051) ;  /* 0x000002a000007945 */ /* 0x000fe20003800000 */
[----:B------:R-:W-:Y:S01]  /*22e0*/  IMAD.MOV.U32 R24, RZ, RZ, R63 ;  /* 0x000000ffff187224 */ /* 0x000fe200078e003f */
[----:B------:R0:W-:Y:S01]  /*22f0*/  STL.128 [R1+0x180], R12 ;  /* 0x0001800c01007387 */ /* 0x0001e20000100c00 */
[----:B------:R-:W-:-:S02]  /*2300*/  IMAD.MOV.U32 R25, RZ, RZ, R64 ;  /* 0x000000ffff197224 */ /* 0x000fc400078e0040 */
[----:B------:R-:W-:Y:S02]  /*2310*/  IMAD.MOV.U32 R44, RZ, RZ, R38 ;  /* 0x000000ffff2c7224 */ /* 0x000fe400078e0026 */
[----:B------:R-:W-:Y:S01]  /*2320*/  VIADD R237, R73, 0x8 ;  /* 0x0000000849ed7836 */ /* 0x000fe20000000000 */
[----:B------:R-:W-:Y:S01]  /*2330*/  STL.128 [R1+0x1a0], R24 ;  /* 0x0001a01801007387 */ /* 0x000fe20000100c00 */
[----:B0-----:R-:W-:Y:S02]  /*2340*/  IMAD.MOV.U32 R14, RZ, RZ, R65 ;  /* 0x000000ffff0e7224 */ /* 0x001fe400078e0041 */
[----:B------:R-:W-:Y:S02]  /*2350*/  IMAD.MOV.U32 R15, RZ, RZ, R66 ;  /* 0x000000ffff0f7224 */ /* 0x000fe400078e0042 */
[----:B------:R-:W-:Y:S02]  /*2360*/  IMAD.MOV.U32 R12, RZ, RZ, R18 ;  /* 0x000000ffff0c7224 */ /* 0x000fe400078e0012 */
[----:B------:R-:W-:-:S05]  /*2370*/  IMAD.MOV.U32 R13, RZ, RZ, R19 ;  /* 0x000000ffff0d7224 */ /* 0x000fca00078e0013 */
[----:B------:R0:W-:Y:S02]  /*2380*/  STL.128 [R1+0x190], R12 ;  /* 0x0001900c01007387 */ /* 0x0001e40000100c00 */
[----:B0-----:R-:W-:Y:S02]  /*2390*/  IMAD.MOV.U32 R12, RZ, RZ, R43 ;  /* 0x000000ffff0c7224 */ /* 0x001fe400078e002b */
[----:B------:R-:W-:Y:S02]  /*23a0*/  IMAD.MOV.U32 R13, RZ, RZ, R48 ;  /* 0x000000ffff0d7224 */ /* 0x000fe400078e0030 */
[----:B------:R-:W-:Y:S02]  /*23b0*/  IMAD.MOV.U32 R14, RZ, RZ, R61 ;  /* 0x000000ffff0e7224 */ /* 0x000fe400078e003d */
[----:B------:R-:W-:Y:S02]  /*23c0*/  IMAD.MOV.U32 R15, RZ, RZ, R62 ;  /* 0x000000ffff0f7224 */ /* 0x000fe400078e003e */
[----:B------:R-:W-:-:S03]  /*23d0*/  IMAD.MOV.U32 R43, RZ, RZ, R179 ;  /* 0x000000ffff2b7224 */ /* 0x000fc600078e00b3 */
[----:B------:R0:W-:Y:S02]  /*23e0*/  STL.128 [R1+0x1b0], R12 ;  /* 0x0001b00c01007387 */ /* 0x0001e40000100c00 */
        /* <DEDUP_REMOVED lines=9> */
[----:B------:R-:W-:-:S02]  /*2480*/  IMAD.MOV.U32 R42, RZ, RZ, R193 ;  /* 0x000000ffff2a7224 */ /* 0x000fc400078e00c1 */
[----:B------:R-:W-:Y:S01]  /*2490*/  IMAD.MOV.U32 R47, RZ, RZ, R39 ;  /* 0x000000ffff2f7224 */ /* 0x000fe200078e0027 */
[----:B------:R0:W-:Y:S04]  /*24a0*/  STL.128 [R1+0x1d0], R12 ;  /* 0x0001d00c01007387 */ /* 0x0001e80000100c00 */
[----:B------:R1:W-:Y:S04]  /*24b0*/  STL.128 [R1+0x1e0], R40 ;  /* 0x0001e02801007387 */ /* 0x0003e80000100c00 */
[----:B------:R1:W-:Y:S01]  /*24c0*/  STL.128 [R1+0x1f0], R44 ;  /* 0x0001f02c01007387 */ /* 0x0003e20000100c00 */
[----:B0-----:R-:W-:-:S02]  /*24d0*/  IMAD.MOV.U32 R12, RZ, RZ, R51 ;  /* 0x000000ffff0c7224 */ /* 0x001fc400078e0033 */
[----:B------:R-:W-:Y:S02]  /*24e0*/  IMAD.MOV.U32 R13, RZ, RZ, R56 ;  /* 0x000000ffff0d7224 */ /* 0x000fe400078e0038 */
[----:B------:R-:W-:Y:S02]  /*24f0*/  IMAD.MOV.U32 R14, RZ, RZ, R49 ;  /* 0x000000ffff0e7224 */ /* 0x000fe400078e0031 */
[----:B------:R-:W-:-:S05]  /*2500*/  IMAD.MOV.U32 R15, RZ, RZ, R50 ;  /* 0x000000ffff0f7224 */ /* 0x000fca00078e0032 */
[----:B------:R1:W-:Y:S01]  /*2510*/  STL.128 [R1+0x200], R12 ;  /* 0x0002000c01007387 */ /* 0x0003e20000100c00 */
[----:B--2---:R-:W-:Y:S01]  /*2520*/  LOP3.LUT R0, R20, 0x1, RZ, 0xfc, !PT ;  /* 0x0000000114007812 */ /* 0x004fe200078efcff */
[----:B------:R1:W-:Y:S03]  /*2530*/  BAR.SYNC.DEFER_BLOCKING R237, 0x100 ;  /* 0x000400ed0000751d */ /* 0x0003e60000010000 */
[----:B------:R-:W-:-:S13]  /*2540*/  ISETP.NE.AND P1, PT, R0, 0x3, PT ;  /* 0x000000030000780c */ /* 0x000fda0003f25270 */
[----:B-1----:R-:W-:Y:S05]  /*2550*/  @!P1 BRA `(.L_x_2052) ;  /* 0x0000000000049947 */ /* 0x002fea0003800000 */
[----:B------:R-:W-:Y:S01]  /*2560*/  BPT.TRAP 0x1 ;  /* 0x000000040000795c */ /* 0x000fe20000300000 */
.L_x_2052:
[----:B------:R-:W-:Y:S05]  /*2570*/  BSYNC B0 ;  /* 0x0000000000007941 */ /* 0x000fea0003800000 */
.L_x_2051:
[----:B------:R-:W2:Y:S01]  /*2580*/  LDL.64 R12, [R1+0x8] ;  /* 0x00000800010c7983 */ /* 0x000ea20000100a00 */
[----:B-----5:R-:W-:Y:S01]  /*2590*/  SHF.L.U32 R11, R11, 0x1f, RZ ;  /* 0x0000001f0b0b7819 */ /* 0x020fe200000006ff */
[----:B------:R-:W-:Y:S01]  /*25a0*/  BSSY B0, `(.L_x_2053) ;  /* 0x0000006000007945 */ /* 0x000fe20003800000 */
[----:B--2---:R-:W-:-:S05]  /*25b0*/  MOV R7, R12 ;  /* 0x0000000c00077202 */ /* 0x004fca0000000f00 */
[----:B------:R-:W-:-:S04]  /*25c0*/  IMAD R10, R10, 0x8, R7 ;  /* 0x000000080a0a7824 */ /* 0x000fc800078e0207 */
[----:B------:R0:W1:Y:S01]  /*25d0*/  SYNCS.PHASECHK.TRANS64.TRYWAIT P0, [R10+URZ], R11 ;  /* 0x0000000b0a0075a7 */ /* 0x000062000800017f */
[----:B------:R-:W-:Y:S05]  /*25e0*/  @!P1 BRA `(.L_x_2054) ;  /* 0x0000000000049947 */ /* 0x000fea0003800000 */
[----:B------:R-:W-:Y:S01]  /*25f0*/  BPT.TRAP 0x1 ;  /* 0x000000040000795c */ /* 0x000fe20000300000 */
.L_x_2054:
[----:B------:R-:W-:Y:S05]  /*2600*/  BSYNC B0 ;  /* 0x0000000000007941 */ /* 0x000fea0003800000 */
.L_x_2053:
[----:B------:R-:W-:Y:S04]  /*2610*/  BSSY B0, `(.L_x_2055) ;  /* 0x0000004000007945 */ /* 0x000fe80003800000 */
[----:B-1----:R-:W-:Y:S05]  /*2620*/  @P0 BRA `(.L_x_2056) ;  /* 0x0000000000080947 */ /* 0x002fea0003800000 */
[----:B------:R-:W1:Y:S02]  /*2630*/  SYNCS.PHASECHK.TRANS64.TRYWAIT P0, [R10+URZ], R11 ;  /* 0x0000000b0a0075a7 */ /* 0x000e64000800017f */
[----:B-1----:R-:W-:Y:S05]  /*2640*/  @!P0 BRA `(.L_x_2057) ;  /* 0x0000031400788947 */ /* 0x002fea0003800000 */
.L_x_2056:
[----:B------:R-:W-:Y:S05]  /*2650*/  BSYNC B0 ;  /* 0x0000000000007941 */ /* 0x000fea0003800000 */
.L_x_2055:
[----:B------:R-:W2:Y:S04]  /*2660*/  LDL R15, [R1+0x218] ;  /* 0x00021800010f7983 */ /* 0x000ea80000100800 */
[----:B01----:R-:W2:Y:S01]  /*2670*/  LDL.64 R10, [R1+0xa0] ;  /* 0x0000a000010a7983 */ /* 0x003ea20000100a00 */
[----:B------:R-:W-:Y:S05]  /*2680*/  WARPSYNC.ALL ;  /* 0x0000000000007948 */ /* 0x000fea0003800000 */
[----:B------:R-:W3:Y:S04]  /*2690*/  LDL.64 R24, [R1+0x98] ;  /* 0x0000980001187983 */ /* 0x000ee80000100a00 */
[----:B------:R-:W4:Y:S04]  /*26a0*/  LDL.64 R12, [R1+0x98] ;  /* 0x00009800010c7983 */ /* 0x000f280000100a00 */
[----:B------:R-:W5:Y:S01]  /*26b0*/  LDL.64 R20, [R1+0x98] ;  /* 0x0000980001147983 */ /* 0x000f620000100a00 */
[----:B--2---:R-:W-:-:S03]  /*26c0*/  IMAD R10, R15, 0x300, R10 ;  /* 0x000003000f0a7824 */ /* 0x004fc600078e020a */
[----:B------:R-:W2:Y:S01]  /*26d0*/  LDL.64 R74, [R1+0x98] ;  /* 0x00009800014a7983 */ /* 0x000ea20000100a00 */
[----:B------:R-:W-:Y:S02]  /*26e0*/  R2UR UR7, R11 ;  /* 0x000000000b0772ca */ /* 0x000fe400000e0000 */
[C---:B------:R-:W-:Y:S01]  /*26f0*/  R2UR UR6, R10.reuse ;  /* 0x000000000a0672ca */ /* 0x040fe200000e0000 */
[----:B------:R-:W2:Y:S01]  /*2700*/  LDL R7, [R1+0x224] ;  /* 0x0002240001077983 */ /* 0x000ea20000100800 */
[----:B------:R-:W-:Y:S01]  /*2710*/  VIADD R14, R10, 0x2 ;  /* 0x000000020a0e7836 */ /* 0x000fe20000000000 */
[----:B------:R-:W-:Y:S01]  /*2720*/  BSSY B0, `(.L_x_2058) ;  /* 0x000002e000007945 */ /* 0x000fe20003800000 */
[----:B------:R-:W-:Y:S01]  /*2730*/  IMAD.MOV.U32 R15, RZ, RZ, R11 ;  /* 0x000000ffff0f7224 */ /* 0x000fe200078e000b */
[----:B------:R0:W-:Y:S01]  /*2740*/  STL [R1+0x80], RZ ;  /* 0x000080ff01007387 */ /* 0x0001e20000100800 */
[----:B---3--:R-:W-:Y:S02]  /*2750*/  R2UR UR4, R24 ;  /* 0x00000000180472ca */ /* 0x008fe400000e0000 */
[----:B------:R-:W-:-:S02]  /*2760*/  R2UR UR5, R25 ;  /* 0x00000000190572ca */ /* 0x000fc400000e0000 */
[----:B------:R-:W-:Y:S01]  /*2770*/  WARPGROUP.ARRIVE ;  /* 0x00000000000079c5 */ /* 0x000fe20000000000 */
[----:B----4-:R-:W-:Y:S02]  /*2780*/  VIADD R12, R12, 0x2 ;  /* 0x000000020c0c7836 */ /* 0x010fe40000000000 */
[----:B-----5:R-:W-:Y:S02]  /*2790*/  VIADD R20, R20, 0x4 ;  /* 0x0000000414147836 */ /* 0x020fe40000000000 */
[----:B--2---:R-:W-:-:S06]  /*27a0*/  VIADD R74, R74, 0x6 ;  /* 0x000000064a4a7836 */ /* 0x004fcc0000000000 */
[----:B------:R-:W-:Y:S01]  /*27b0*/  HGMMA.64x96x16.F32 R24, gdesc[UR4], RZ, !UPT, gsb0 ;  /* 0x01600000041879f0 */ /* 0x000fe2000c0008ff */
[----:B------:R-:W-:Y:S02]  /*27c0*/  R2UR UR6, R14 ;  /* 0x000000000e0672ca */ /* 0x000fe400000e0000 */
[----:B------:R-:W-:Y:S02]  /*27d0*/  R2UR UR7, R15 ;  /* 0x000000000f0772ca */ /* 0x000fe400000e0000 */
[----:B------:R-:W-:Y:S01]  /*27e0*/  R2UR UR4, R12 ;  /* 0x000000000c0472ca */ /* 0x000fe200000e0000 */
[C---:B------:R-:W-:Y:S01]  /*27f0*/  VIADD R12, R10.reuse, 0x4 ;  /* 0x000000040a0c7836 */ /* 0x040fe20000000000 */
[----:B------:R-:W-:Y:S01]  /*2800*/  R2UR UR5, R13 ;  /* 0x000000000d0572ca */ /* 0x000fe200000e0000 */
[----:B------:R-:W-:Y:S01]  /*2810*/  IMAD.MOV.U32 R13, RZ, RZ, R11 ;  /* 0x000000ffff0d7224 */ /* 0x000fe200078e000b */
[----:B------:R-:W-:Y:S01]  /*2820*/  LEA.HI R0, R7, R7, RZ, 0x1 ;  /* 0x0000000707007211 */ /* 0x000fe200078f08ff */
[----:B------:R-:W-:Y:S01]  /*2830*/  VIADD R10, R10, 0x6 ;  /* 0x000000060a0a7836 */ /* 0x000fe20000000000 */
[----:B------:R-:W-:-:S02]  /*2840*/  WARPGROUP.DEPBAR.LE gsb0, 0x0 ;  /* 0x00008000000079c5 */ /* 0x000fc40000010000 */
        /* <DEDUP_REMOVED lines=12> */
[----:B------:R-:W-:Y:S02]  /*2910*/  R2UR UR5, R75 ;  /* 0x000000004b0572ca */ /* 0x000fe400000e0000 */
[----:B------:R-:W-:Y:S01]  /*2920*/  LOP3.LUT R10, R0, 0xfffffffe, RZ, 0xc0, !PT ;  /* 0xfffffffe000a7812 */ /* 0x000fe200078ec0ff */
[----:B------:R-:W-:-:S04]  /*2930*/  IMAD.MOV.U32 R0, RZ, RZ, 0x1 ;  /* 0x00000001ff007424 */ /* 0x000fc800078e00ff */
[----:B------:R-:W-:Y:S01]  /*2940*/  IMAD.IADD R7, R7, 0x1, -R10 ;  /* 0x0000000107077824 */ /* 0x000fe200078e0a0a */
[----:B------:R0:W-:Y:S04]  /*2950*/  STL [R1+0x80], R0 ;  /* 0x0000800001007387 */ /* 0x0001e80000100800 */
[----:B------:R-:W-:Y:S01]  /*2960*/  SHF.L.U32 R7, R7, 0x1f, RZ ;  /* 0x0000001f07077819 */ /* 0x000fe200000006ff */
[----:B------:R0:W-:Y:S04]  /*2970*/  STL [R1+0x80], R0 ;  /* 0x0000800001007387 */ /* 0x0001e80000100800 */
[----:B------:R0:W-:Y:S04]  /*2980*/  STL [R1+0x80], R0 ;  /* 0x0000800001007387 */ /* 0x0001e80000100800 */
[----:B------:R0:W-:Y:S01]  /*2990*/  STL [R1+0x80], R0 ;  /* 0x0000800001007387 */ /* 0x0001e20000100800 */
[----:B------:R-:W-:-:S02]  /*29a0*/  WARPGROUP.DEPBAR.LE gsb0, 0x0 ;  /* 0x00008000000079c5 */ /* 0x000fc40000010000 */
[----:B------:R-:W-:-:S06]  /*29b0*/  WARPGROUP.ARRIVE ;  /* 0x00000000000079c5 */ /* 0x000fcc0000000000 */
[----:B------:R-:W-:Y:S03]  /*29c0*/  HGMMA.64x96x16.F32 R24, gdesc[UR4], R24, gsb0 ;  /* 0x01600000041879f0 */ /* 0x000fe60008000818 */
[----:B------:R-:W-:Y:S02]  /*29d0*/  WARPGROUP.DEPBAR.LE gsb0, 0x0 ;  /* 0x00008000000079c5 */ /* 0x000fe40000010000 */
[----:B------:R-:W1:Y:S02]  /*29e0*/  SYNCS.PHASECHK.TRANS64.TRYWAIT P0, [R72+URZ+0x32410], R7 ;  /* 0x03241007480075a7 */ /* 0x000e64000800017f */
[----:B01----:R-:W-:Y:S05]  /*29f0*/  @!P0 BRA `(.L_x_2059) ;  /* 0x0000031000a08947 */ /* 0x003fea0003800000 */
.L_x_2236:
[----:B------:R-:W-:Y:S05]  /*2a00*/  BSYNC B0 ;  /* 0x0000000000007941 */ /* 0x000fea0003800000 */
.L_x_2058:
[----:B0-----:R-:W2:Y:S04]  /*2a10*/  LDL R7, [R1+0x54] ;  /* 0x0000540001077983 */ /* 0x001ea80000100800 */
[----:B------:R0:W5:Y:S01]  /*2a20*/  LDL.64 R10, [R1+0x218] ;  /* 0x00021800010a7983 */ /* 0x0001620000100a00 */
[----:B------:R-:W-:Y:S01]  /*2a30*/  BSSY B0, `(.L_x_2060) ;  /* 0x0000005000007945 */ /* 0x000fe20003800000 */
[----:B--2---:R-:W-:-:S04]  /*2a40*/  LOP3.LUT R7, R7, 0x1, RZ, 0xfc, !PT ;  /* 0x0000000107077812 */ /* 0x004fc800078efcff */
[----:B------:R-:W-:-:S13]  /*2a50*/  ISETP.NE.AND P1, PT, R7, 0x3, PT ;  /* 0x000000030700780c */ /* 0x000fda0003f25270 */
[----:B0-----:R-:W-:Y:S05]  /*2a60*/  @!P1 BRA `(.L_x_2061) ;  /* 0x0000000000049947 */ /* 0x001fea0003800000 */
[----:B------:R-:W-:Y:S01]  /*2a70*/  BPT.TRAP 0x1 ;  /* 0x000000040000795c */ /* 0x000fe20000300000 */
.L_x_2061:
[----:B------:R-:W-:Y:S05]  /*2a80*/  BSYNC B0 ;  /* 0x0000000000007941 */ /* 0x000fea0003800000 */
.L_x_2060:
        /* <DEDUP_REMOVED lines=8> */
.L_x_2063:
[----:B------:R-:W-:Y:S05]  /*2b10*/  BSYNC B0 ;  /* 0x0000000000007941 */ /* 0x000fea0003800000 */
.L_x_2062:
[----:B------:R-:W-:Y:S04]  /*2b20*/  BSSY B0, `(.L_x_2064) ;  /* 0x0000004000007945 */ /* 0x000fe80003800000 */
[----:B-1----:R-:W-:Y:S05]  /*2b30*/  @P0 BRA `(.L_x_2065) ;  /* 0x0000000000080947 */ /* 0x002fea0003800000 */
[----:B------:R-:W1:Y:S02]  /*2b40*/  SYNCS.PHASECHK.TRANS64.TRYWAIT P0, [R10+URZ], R11 ;  /* 0x0000000b0a0075a7 */ /* 0x000e64000800017f */
[----:B-1----:R-:W-:Y:S05]  /*2b50*/  @!P0 BRA `(.L_x_2066) ;  /* 0x00000310005c8947 */ /* 0x002fea0003800000 */
.L_x_2065:
[----:B------:R-:W-:Y:S05]  /*2b60*/  BSYNC B0 ;  /* 0x0000000000007941 */ /* 0x000fea0003800000 */
.L_x_2064:
[----:B------:R-:W2:Y:S04]  /*2b70*/  LDL R77, [R1+0x218] ;  /* 0x00021800014d7983 */ /* 0x000ea80000100800 */
[----:B01----:R-:W2:Y:S04]  /*2b80*/  LDL.64 R10, [R1+0x118] ;  /* 0x00011800010a7983 */ /* 0x003ea80000100a00 */
[----:B------:R-:W3:Y:S04]  /*2b90*/  LDL R7, [R1+0x90] ;  /* 0x0000900001077983 */ /* 0x000ee80000100800 */
[----:B------:R-:W4:Y:S04]  /*2ba0*/  LDL.64 R12, [R1+0x110] ;  /* 0x00011000010c7983 */ /* 0x000f280000100a00 */
[----:B------:R-:W5:Y:S04]  /*2bb0*/  LDL.64 R14, [R1+0x110] ;  /* 0x00011000010e7983 */ /* 0x000f680000100a00 */
[----:B------:R-:W5:Y:S04]  /*2bc0*/  LDL.64 R20, [R1+0x110] ;  /* 0x0001100001147983 */ /* 0x000f680000100a00 */
[----:B------:R-:W5:Y:S01]  /*2bd0*/  LDL.64 R74, [R1+0x110] ;  /* 0x00011000014a7983 */ /* 0x000f620000100a00 */
[----:B------:R-:W-:Y:S05]  /*2be0*/  WARPSYNC.ALL ;  /* 0x0000000000007948 */ /* 0x000fea0003800000 */
[----:B------:R-:W-:Y:S01]  /*2bf0*/  WARPGROUP.ARRIVE ;  /* 0x00000000000079c5 */ /* 0x000fe20000000000 */
[----:B--2---:R-:W-:Y:S01]  /*2c00*/  IMAD R10, R77, 0xc00, R10 ;  /* 0x00000c004d0a7824 */ /* 0x004fe200078e020a */
[----:B------:R-:W-:Y:S01]  /*2c10*/  R2UR UR7, R11 ;  /* 0x000000000b0772ca */ /* 0x000fe200000e0000 */
[----:B------:R-:W2:Y:S01]  /*2c20*/  LDL.64 R76, [R1+0x110] ;  /* 0x00011000014c7983 */ /* 0x000ea20000100a00 */
[----:B---3--:R-:W-:-:S02]  /*2c30*/  ISETP.NE.U32.AND P0, PT, R7, RZ, PT ;  /* 0x000000ff0700720c */ /* 0x008fc40003f05070 */
[----:B------:R-:W-:Y:S02]  /*2c40*/  R2UR UR6, R10 ;  /* 0x000000000a0672ca */ /* 0x000fe400000e0000 */
[----:B----4-:R-:W-:Y:S02]  /*2c50*/  R2UR UR4, R12 ;  /* 0x000000000c0472ca */ /* 0x010fe400000e0000 */
[----:B------:R-:W-:-:S07]  /*2c60*/  R2UR UR5, R13 ;  /* 0x000000000d0572ca */ /* 0x000fce00000e0000 */
[----:B------:R-:W-:-:S06]  /*2c70*/  VOTEU.ANY UP0, P0 ;  /* 0x00000000003f7886 */ /* 0x000fcc0000000100 */
[----:B------:R-:W-:Y:S01]  /*2c80*/  HGMMA.64x96x16.F32 R24, gdesc[UR4], R24, UP0, gsb0 ;  /* 0x01600000041879f0 */ /* 0x000fe2000b800818 */
[----:B-----5:R-:W-:Y:S02]  /*2c90*/  VIADD R14, R14, 0x2 ;  /* 0x000000020e0e7836 */ /* 0x020fe40000000000 */
[----:B------:R-:W-:Y:S02]  /*2ca0*/  VIADD R12, R10, 0x2 ;  /* 0x000000020a0c7836 */ /* 0x000fe40000000000 */
[----:B------:R-:W-:Y:S01]  /*2cb0*/  IMAD.MOV.U32 R13, RZ, RZ, R11 ;  /* 0x000000ffff0d7224 */ /* 0x000fe200078e000b */
[----:B------:R-:W-:Y:S02]  /*2cc0*/  R2UR UR4, R14 ;  /* 0x000000000e0472ca */ /* 0x000fe400000e0000 */
[----:B------:R-:W-:Y:S02]  /*2cd0*/  R2UR UR6, R12 ;  /* 0x000000000c0672ca */ /* 0x000fe400000e0000 */
[----:B------:R-:W-:-:S02]  /*2ce0*/  R2UR UR7, R13 ;  /* 0x000000000d0772ca */ /* 0x000fc400000e0000 */
[----:B------:R-:W-:Y:S02]  /*2cf0*/  R2UR UR5, R15 ;  /* 0x000000000f0572ca */ /* 0x000fe400000e0000 */
[----:B------:R-:W3:Y:S01]  /*2d00*/  LDL.64 R14, [R1+0x110] ;  /* 0x00011000010e7983 */ /* 0x000ee20000100a00 */
[----:B------:R-:W-:Y:S02]  /*2d10*/  WARPGROUP.DEPBAR.LE gsb0, 0x0 ;  /* 0x00008000000079c5 */ /* 0x000fe40000010000 */
[----:B------:R-:W-:-:S08]  /*2d20*/  WARPGROUP.ARRIVE ;  /* 0x00000000000079c5 */ /* 0x000fd00000000000 */
[----:B------:R-:W-:Y:S01]  /*2d30*/  HGMMA.64x96x16.F32 R24, gdesc[UR4], R24, gsb0 ;  /* 0x01600000041879f0 */ /* 0x000fe20008000818 */
[----:B------:R-:W-:Y:S02]  /*2d40*/  VIADD R20, R20, 0x4 ;  /* 0x0000000414147836 */ /* 0x000fe40000000000 */
[----:B------:R-:W-:Y:S02]  /*2d50*/  VIADD R12, R10, 0x4 ;  /* 0x000000040a0c7836 */ /* 0x000fe40000000000 */
[----:B------:R-:W-:Y:S01]  /*2d60*/  IMAD.MOV.U32 R13, RZ, RZ, R11 ;  /* 0x000000ffff0d7224 */ /* 0x000fe200078e000b */
[----:B------:R-:W-:Y:S02]  /*2d70*/  R2UR UR4, R20 ;  /* 0x00000000140472ca */ /* 0x000fe400000e0000 */
[----:B------:R-:W-:Y:S02]  /*2d80*/  R2UR UR6, R12 ;  /* 0x000000000c0672ca */ /* 0x000fe400000e0000 */
[----:B------:R-:W-:-:S02]  /*2d90*/  R2UR UR7, R13 ;  /* 0x000000000d0772ca */ /* 0x000fc400000e0000 */
[----:B------:R-:W-:Y:S02]  /*2da0*/  R2UR UR5, R21 ;  /* 0x00000000150572ca */ /* 0x000fe400000e0000 */
[----:B------:R-:W4:Y:S01]  /*2db0*/  LDL.64 R20, [R1+0x110] ;  /* 0x0001100001147983 */ /* 0x000f220000100a00 */
        /* <DEDUP_REMOVED lines=10> */
[----:B------:R-:W5:Y:S01]  /*2e60*/  LDL.64 R74, [R1+0x110] ;  /* 0x00011000014a7983 */ /* 0x000f620000100a00 */
[----:B------:R-:W-:Y:S02]  /*2e70*/  WARPGROUP.DEPBAR.LE gsb0, 0x0 ;  /* 0x00008000000079c5 */ /* 0x000fe40000010000 */
[----:B------:R-:W-:-:S08]  /*2e80*/  WARPGROUP.ARRIVE ;  /* 0x00000000000079c5 */ /* 0x000fd00000000000 */
[----:B------:R-:W-:Y:S01]  /*2e90*/  HGMMA.64x96x16.F32 R24, gdesc[UR4], R24, gsb0 ;  /* 0x01600000041879f0 */ /* 0x000fe20008000818 */
[----:B--2---:R-:W-:Y:S02]  /*2ea0*/  VIADD R76, R76, 0x400 ;  /* 0x000004004c4c7836 */ /* 0x004fe40000000000 */
[----:B------:R-:W-:Y:S02]  /*2eb0*/  VIADD R12, R10, 0x300 ;  /* 0x000003000a0c7836 */ /* 0x000fe40000000000 */
[----:B------:R-:W-:Y:S01]  /*2ec0*/  IMAD.MOV.U32 R13, RZ, RZ, R11 ;  /* 0x000000ffff0d7224 */ /* 0x000fe200078e000b */
[----:B------:R-:W-:Y:S02]  /*2ed0*/  R2UR UR4, R76 ;  /* 0x000000004c0472ca */ /* 0x000fe400000e0000 */
[----:B------:R-:W-:Y:S02]  /*2ee0*/  R2UR UR6, R12 ;  /* 0x000000000c0672ca */ /* 0x000fe400000e0000 */
[----:B------:R-:W-:-:S02]  /*2ef0*/  R2UR UR7, R13 ;  /* 0x000000000d0772ca */ /* 0x000fc400000e0000 */
[----:B------:R-:W-:Y:S02]  /*2f00*/  R2UR UR5, R77 ;  /* 0x000000004d0572ca */ /* 0x000fe400000e0000 */
[----:B------:R-:W2:Y:S01]  /*2f10*/  LDL.64 R76, [R1+0x110] ;  /* 0x00011000014c7983 */ /* 0x000ea20000100a00 */
[----:B------:R-:W-:Y:S02]  /*2f20*/  WARPGROUP.DEPBAR.LE gsb0, 0x0 ;  /* 0x00008000000079c5 */ /* 0x000fe40000010000 */
[----:B------:R-:W-:-:S08]  /*2f30*/  WARPGROUP.ARRIVE ;  /* 0x00000000000079c5 */ /* 0x000fd00000000000 */
[----:B------:R-:W-:Y:S01]  /*2f40*/  HGMMA.64x96x16.F32 R24, gdesc[UR4], R24, gsb0 ;  /* 0x01600000041879f0 */ /* 0x000fe20008000818 */
[----:B---3--:R-:W-:Y:S02]  /*2f50*/  VIADD R14, R14, 0x402 ;  /* 0x000004020e0e7836 */ /* 0x008fe40000000000 */
        /* <DEDUP_REMOVED lines=10> */
[----:B----4-:R-:W-:Y:S02]  /*3000*/  VIADD R20, R20, 0x404 ;  /* 0x0000040414147836 */ /* 0x010fe40000000000 */
        /* <DEDUP_REMOVED lines=10> */
[----:B-----5:R-:W-:Y:S02]  /*30b0*/  VIADD R74, R74, 0x406 ;  /* 0x000004064a4a7836 */ /* 0x020fe40000000000 */
        /* <DEDUP_REMOVED lines=60> */
[----:B------:R-:W-:Y:S01]  /*3480*/  R2UR UR5, R77 ;  /* 0x000000004d0572ca */ /* 0x000fe200000e0000 */
[----:B------:R-:W0:Y:S01]  /*3490*/  S2R R72, SR_TID.X ;  /* 0x0000000000487919 */ /* 0x000e220000002100 */
[----:B---3--:R-:W-:Y:S01]  /*34a0*/  VIADD R14, R14, 0xc02 ;  /* 0x00000c020e0e7836 */ /* 0x008fe20000000000 */
[----:B------:R-:W-:Y:S02]  /*34b0*/  WARPGROUP.DEPBAR.LE gsb0, 0x0 ;  /* 0x00008000000079c5 */ /* 0x000fe40000010000 */
[----:B------:R-:W-:-:S08]  /*34c0*/  WARPGROUP.ARRIVE ;  /* 0x00000000000079c5 */ /* 0x000fd00000000000 */
[----:B------:R-:W-:Y:S01]  /*34d0*/  HGMMA.64x96x16.F32 R24, gdesc[UR4], R24, gsb0 ;  /* 0x01600000041879f0 */ /* 0x000fe20008000818 */
[----:B0-----:R-:W-:-:S04]  /*34e0*/  LOP3.LUT R72, R72, 0x7f, RZ, 0xc0, !PT ;  /* 0x0000007f48487812 */ /* 0x001fc800078ec0ff */
[----:B------:R-:W-:Y:S01]  /*34f0*/  ISETP.NE.AND P0, PT, R72, RZ, PT ;  /* 0x000000ff4800720c */ /* 0x000fe20003f05270 */
[----:B------:R-:W-:Y:S02]  /*3500*/  VIADD R12, R10, 0x902 ;  /* 0x000009020a0c7836 */ /* 0x000fe40000000000 */
[----:B------:R-:W-:Y:S01]  /*3510*/  IMAD.MOV.U32 R13, RZ, RZ, R11 ;  /* 0x000000ffff0d7224 */ /* 0x000fe200078e000b */
[----:B------:R-:W-:-:S09]  /*3520*/  R2UR UR4, R14 ;  /* 0x000000000e0472ca */ /* 0x000fd200000e0000 */
[----:B------:R-:W2:Y:S04]  /*3530*/  @!P0 LDL.64 R78, [R1+0x30] ;  /* 0x00003000014e8983 */ /* 0x000ea80000100a00 */
[----:B------:R-:W3:Y:S01]  /*3540*/  @!P0 LDL R7, [R1+0x218] ;  /* 0x0002180001078983 */ /* 0x000ee20000100800 */
[----:B------:R-:W-:Y:S02]  /*3550*/  R2UR UR6, R12 ;  /* 0x000000000c0672ca */ /* 0x000fe400000e0000 */
[----:B------:R-:W-:Y:S02]  /*3560*/  R2UR UR7, R13 ;  /* 0x000000000d0772ca */ /* 0x000fe400000e0000 */
[----:B------:R-:W-:Y:S01]  /*3570*/  R2UR UR5, R15 ;  /* 0x000000000f0572ca */ /* 0x000fe200000e0000 */
[----:B------:R-:W-:-:S02]  /*3580*/  WARPGROUP.DEPBAR.LE gsb0, 0x0 ;  /* 0x00008000000079c5 */ /* 0x000fc40000010000 */
[----:B------:R-:W-:-:S10]  /*3590*/  WARPGROUP.ARRIVE ;  /* 0x00000000000079c5 */ /* 0x000fd40000000000 */
[----:B------:R-:W-:Y:S01]  /*35a0*/  HGMMA.64x96x16.F32 R24, gdesc[UR4], R24, gsb0 ;  /* 0x01600000041879f0 */ /* 0x000fe20008000818 */
[----:B----4-:R-:W-:Y:S02]  /*35b0*/  VIADD R20, R20, 0xc04 ;  /* 0x00000c0414147836 */ /* 0x010fe40000000000 */
[----:B------:R-:W-:Y:S02]  /*35c0*/  VIADD R12, R10, 0x904 ;  /* 0x000009040a0c7836 */ /* 0x000fe40000000000 */
[----:B------:R-:W-:Y:S01]  /*35d0*/  IMAD.MOV.U32 R13, RZ, RZ, R11 ;  /* 0x000000ffff0d7224 */ /* 0x000fe200078e000b */
[----:B------:R-:W-:Y:S02]  /*35e0*/  R2UR UR4, R20 ;  /* 0x00000000140472ca */ /* 0x000fe400000e0000 */
[----:B------:R-:W-:Y:S02]  /*35f0*/  R2UR UR6, R12 ;  /* 0x000000000c0672ca */ /* 0x000fe400000e0000 */
[----:B------:R-:W-:-:S02]  /*3600*/  R2UR UR7, R13 ;  /* 0x000000000d0772ca */ /* 0x000fc400000e0000 */
[----:B------:R-:W-:Y:S01]  /*3610*/  R2UR UR5, R21 ;  /* 0x00000000150572ca */ /* 0x000fe200000e0000 */
[----:B------:R-:W-:Y:S01]  /*3620*/  VIADD R10, R10, 0x906 ;  /* 0x000009060a0a7836 */ /* 0x000fe20000000000 */
[----:B------:R-:W-:Y:S02]  /*3630*/  WARPGROUP.DEPBAR.LE gsb0, 0x0 ;  /* 0x00008000000079c5 */ /* 0x000fe40000010000 */
[----:B------:R-:W-:-:S09]  /*3640*/  WARPGROUP.ARRIVE ;  /* 0x00000000000079c5 */ /* 0x000fd20000000000 */
[----:B------:R-:W-:Y:S01]  /*3650*/  HGMMA.64x96x16.F32 R24, gdesc[UR4], R24, gsb0 ;  /* 0x01600000041879f0 */ /* 0x000fe20008000818 */
[----:B-----5:R-:W-:Y:S01]  /*3660*/  VIADD R74, R74, 0xc06 ;  /* 0x00000c064a4a7836 */ /* 0x020fe20000000000 */
[----:B------:R-:W-:Y:S02]  /*3670*/  R2UR UR6, R10 ;  /* 0x000000000a0672ca */ /* 0x000fe400000e0000 */
[----:B------:R-:W-:Y:S02]  /*3680*/  R2UR UR7, R11 ;  /* 0x000000000b0772ca */ /* 0x000fe400000e0000 */
[----:B------:R-:W-:Y:S02]  /*3690*/  R2UR UR4, R74 ;  /* 0x000000004a0472ca */ /* 0x000fe400000e0000 */
[----:B------:R-:W-:Y:S01]  /*36a0*/  R2UR UR5, R75 ;  /* 0x000000004b0572ca */ /* 0x000fe200000e0000 */
[----:B------:R-:W-:Y:S04]  /*36b0*/  STL [R1+0x90], R0 ;  /* 0x0000900001007387 */ /* 0x000fe80000100800 */
[----:B------:R-:W-:Y:S01]  /*36c0*/  STL [R1+0x90], R0 ;  /* 0x0000900001007387 */ /* 0x000fe20000100800 */
[----:B------:R-:W-:-:S02]  /*36d0*/  WARPGROUP.DEPBAR.LE gsb0, 0x0 ;  /* 0x00008000000079c5 */ /* 0x000fc40000010000 */
[----:B------:R-:W-:-:S06]  /*36e0*/  WARPGROUP.ARRIVE ;  /* 0x00000000000079c5 */ /* 0x000fcc0000000000 */
[----:B------:R-:W-:Y:S01]  /*36f0*/  HGMMA.64x96x16.F32 R24, gdesc[UR4], R24, gsb0 ;  /* 0x01600000041879f0 */ /* 0x000fe20008000818 */
[----:B--2---:R-:W-:Y:S01]  /*3700*/  @!P0 MOV R78, R78 ;  /* 0x0000004e004e8202 */ /* 0x004fe20000000f00 */
[----:B------:R-:W-:Y:S04]  /*3710*/  STL [R1+0x90], R0 ;  /* 0x0000900001007387 */ /* 0x000fe80000100800 */
[----:B------:R-:W-:Y:S01]  /*3720*/  STL [R1+0x90], R0 ;  /* 0x0000900001007387 */ /* 0x000fe20000100800 */
[----:B---3--:R-:W-:-:S03]  /*3730*/  @!P0 IMAD R7, R7, 0x8, R78 ;  /* 0x0000000807078824 */ /* 0x008fc600078e024e */
[----:B------:R-:W-:Y:S04]  /*3740*/  STL [R1+0x90], R0 ;  /* 0x0000900001007387 */ /* 0x000fe80000100800 */
[----:B------:R-:W-:Y:S04]  /*3750*/  STL [R1+0x90], R0 ;  /* 0x0000900001007387 */ /* 0x000fe80000100800 */
[----:B------:R-:W-:Y:S01]  /*3760*/  STL [R1+0x90], R0 ;  /* 0x0000900001007387 */ /* 0x000fe20000100800 */
[----:B------:R-:W-:-:S03]  /*3770*/  IADD3 R236, -R73, 0xb, RZ ;  /* 0x0000000b49ec7810 */ /* 0x000fc60007ffe1ff */
[----:B------:R-:W-:Y:S04]  /*3780*/  STL [R1+0x90], R0 ;  /* 0x0000900001007387 */ /* 0x000fe80000100800 */
[----:B------:R-:W-:Y:S01]  /*3790*/  STL [R1+0x90], R0 ;  /* 0x0000900001007387 */ /* 0x000fe20000100800 */
[----:B------:R-:W-:-:S03]  /*37a0*/  @!P0 PRMT R7, RZ, 0x654, R7 ;  /* 0x00000654ff078816 */ /* 0x000fc60000000007 */
[----:B------:R-:W-:Y:S04]  /*37b0*/  STL [R1+0x90], R0 ;  /* 0x0000900001007387 */ /* 0x000fe80000100800 */
[----:B------:R-:W-:Y:S04]  /*37c0*/  STL [R1+0x90], R0 ;  /* 0x0000900001007387 */ /* 0x000fe80000100800 */
[----:B------:R-:W-:Y:S04]  /*37d0*/  STL [R1+0x90], R0 ;  /* 0x0000900001007387 */ /* 0x000fe80000100800 */
[----:B------:R-:W-:Y:S04]  /*37e0*/  STL [R1+0x90], R0 ;  /* 0x0000900001007387 */ /* 0x000fe80000100800 */
[----:B------:R-:W-:Y:S04]  /*37f0*/  STL [R1+0x90], R0 ;  /* 0x0000900001007387 */ /* 0x000fe80000100800 */
[----:B------:R-:W-:Y:S04]  /*3800*/  STL [R1+0x90], R0 ;  /* 0x0000900001007387 */ /* 0x000fe80000100800 */
[----:B------:R-:W-:Y:S01]  /*3810*/  STL [R1+0x90], R0 ;  /* 0x0000900001007387 */ /* 0x000fe20000100800 */
[----:B------:R-:W-:-:S02]  /*3820*/  WARPGROUP.DEPBAR.LE gsb0, 0x0 ;  /* 0x00008000000079c5 */ /* 0x000fc40000010000 */
[----:B------:R0:W-:Y:S06]  /*3830*/  BAR.ARV R236, 0x100 ;  /* 0x000400ec0000751d */ /* 0x0001ec0000002000 */
[----:B------:R1:W-:Y:S01]  /*3840*/  @!P0 SYNCS.ARRIVE.TRANS64.RED.A1T0 RZ, [R7+URZ], RZ ;  /* 0x000000ff07ff89a7 */ /* 0x0003e2000810043f */
[----:B------:R-:W2:Y:S04]  /*3850*/  LDL.64 R76, [R1+0x170] ;  /* 0x00017000014c7983 */ /* 0x000ea80000100a00 */
[----:B------:R-:W3:Y:S04]  /*3860*/  LDL R78, [R1+0x13c] ;  /* 0x00013c00014e7983 */ /* 0x000ee80000100800 */
[----:B------:R-:W4:Y:S04]  /*3870*/  LDL R79, [R1+0x70] ;  /* 0x00007000014f7983 */ /* 0x000f280000100800 */
[----:B------:R-:W5:Y:S04]  /*3880*/  LDL.64 R10, [R1+0x160] ;  /* 0x00016000010a7983 */ /* 0x000f680000100a00 */
[----:B------:R-:W4:Y:S04]  /*3890*/  LDL R80, [R1+0x168] ;  /* 0x0001680001507983 */ /* 0x000f280000100800 */
[----:B------:R-:W3:Y:S04]  /*38a0*/  LDL.128 R12, [R1+0x140] ;  /* 0x00014000010c7983 */ /* 0x000ee80000100c00 */
[----:B------:R-:W4:Y:S04]  /*38b0*/  LDL.128 R72, [R1+0x150] ;  /* 0x0001500001487983 */ /* 0x000f280000100c00 */
[----:B--2---:R-:W2:Y:S01]  /*38c0*/  LD.E R76, desc[UR44][R76.64] ;  /* 0x0000002c4c4c7980 */ /* 0x004ea2000c101900 */
[----:B-----5:R-:W-:Y:S01]  /*38d0*/  ISETP.NE.AND P1, PT, R10, 0x1, PT ;  /* 0x000000010a00780c */ /* 0x020fe20003f25270 */
[----:B---3--:R-:W-:Y:S01]  /*38e0*/  IMAD R10, R16, -0x60, R13 ;  /* 0xffffffa0100a7824 */ /* 0x008fe200078e020d */
[----:B----4-:R-:W-:Y:S01]  /*38f0*/  ISETP.GE.AND P2, PT, R73, 0x1, PT ;  /* 0x000000014900780c */ /* 0x010fe20003f46270 */
[----:B------:R-:W-:Y:S01]  /*3900*/  BSSY B0, `(.L_x_2067) ;  /* 0x00000a1000007945 */ /* 0x000fe20003800000 */
[-C--:B--2---:R-:W-:Y:S01]  /*3910*/  FMUL.FTZ R20, R27, R76.reuse ;  /* 0x0000004c1b147220 */ /* 0x084fe20000410000 */
[----:B------:R-:W-:Y:S01]  /*3920*/  SHF.R.S32.HI R27, RZ, 0x1f, R78 ;  /* 0x0000001fff1b7819 */ /* 0x000fe2000001144e */
[-C--:B------:R-:W-:Y:S01]  /*3930*/  FMUL.FTZ R21, R24, R76.reuse ;  /* 0x0000004c18157220 */ /* 0x080fe20000410000 */
[----:B------:R-:W-:-:S02]  /*3940*/  FMUL.FTZ R29, R29, R76 ;  /* 0x0000004c1d1d7220 */ /* 0x000fc40000410000 */
[----:B------:R-:W-:Y:S02]  /*3950*/  LEA.HI R24, R27, R78, RZ, 0x7 ;  /* 0x0000004e1b187211 */ /* 0x000fe400078f38ff */
[----:B------:R2:W3:Y:S02]  /*3960*/  MUFU.TANH R89, R29 ;  /* 0x0000001d00597308 */ /* 0x0004e40000002400 */
[----:B--2---:R-:W-:Y:S01]  /*3970*/  LOP3.LUT R29, R24, 0xffffff80, RZ, 0xc0, !PT ;  /* 0xffffff80181d7812 */ /* 0x004fe200078ec0ff */
[----:B-1----:R-:W-:-:S04]  /*3980*/  FMUL.FTZ R7, R26, R76 ;  /* 0x0000004c1a077220 */ /* 0x002fc80000410000 */
[----:B------:R-:W-:Y:S02]  /*3990*/  IMAD.IADD R29, R78, 0x1, -R29 ;  /* 0x000000014e1d7824 */ /* 0x000fe400078e0a1d */
[-C--:B------:R-:W-:Y:S01]  /*39a0*/  FMUL.FTZ R159, R30, R76.reuse ;  /* 0x0000004c1e9f7220 */ /* 0x080fe20000410000 */
[----:B------:R-:W-:Y:S02]  /*39b0*/  FMUL.FTZ R32, R32, R76 ;  /* 0x0000004c20207220 */ /* 0x000fe40000410000 */
[----:B------:R-:W-:Y:S02]  /*39c0*/  SHF.R.S32.HI R26, RZ, 0x1f, R29 ;  /* 0x0000001fff1a7819 */ /* 0x000fe4000001141d */
[----:B------:R-:W-:Y:S02]  /*39d0*/  LEA.HI R27, R27, R78, RZ, 0x2 ;  /* 0x0000004e1b1b7211 */ /* 0x000fe400078f10ff */
[----:B------:R-:W-:Y:S01]  /*39e0*/  LEA.HI R30, R26, R29, RZ, 0x2 ;  /* 0x0000001d1a1e7211 */ /* 0x000fe200078f10ff */
[----:B------:R-:W-:Y:S01]  /*39f0*/  FMUL.FTZ R87, R31, R76 ;  /* 0x0000004c1f577220 */ /* 0x000fe20000410000 */
[----:B------:R1:W2:Y:S01]  /*3a00*/  MUFU.TANH R164, R32 ;  /* 0x0000002000a47308 */ /* 0x0002a20000002400 */
[----:B------:R-:W-:-:S02]  /*3a10*/  LOP3.LUT R27, R27, 0xfffffffc, RZ, 0xc0, !PT ;  /* 0xfffffffc1b1b7812 */ /* 0x000fc400078ec0ff */
[--C-:B------:R-:W-:Y:S02]  /*3a20*/  SHF.R.S32.HI R31, RZ, 0x2, R30.reuse ;  /* 0x00000002ff1f7819 */ /* 0x100fe4000001141e */
[----:B-1----:R-:W-:Y:S01]  /*3a30*/  SHF.R.S32.HI R32, RZ, 0x1f, R30 ;  /* 0x0000001fff207819 */ /* 0x002fe2000001141e */
[----:B------:R-:W-:Y:S01]  /*3a40*/  IMAD.IADD R78, R78, 0x1, -R27 ;  /* 0x000000014e4e7824 */ /* 0x000fe200078e0a1b */
[----:B------:R-:W-:Y:S02]  /*3a50*/  SHF.R.S32.HI R27, RZ, 0x7, R24 ;  /* 0x00000007ff1b7819 */ /* 0x000fe40000011418 */
[----:B------:R-:W-:Y:S02]  /*3a60*/  LEA.HI R32, R32, R31, RZ, 0x3 ;  /* 0x0000001f20207211 */ /* 0x000fe400078f18ff */
[----:B------:R-:W-:Y:S02]  /*3a70*/  LEA.HI R26, R26, R29, RZ, 0x5 ;  /* 0x0000001d1a1a7211 */ /* 0x000fe400078f28ff */
[----:B------:R-:W-:-:S02]  /*3a80*/  LOP3.LUT R32, R32, 0xfffffff8, RZ, 0xc0, !PT ;  /* 0xfffffff820207812 */ /* 0x000fc400078ec0ff */
[----:B------:R-:W-:Y:S02]  /*3a90*/  LEA.HI R24, R24, R27, RZ, 0x1 ;  /* 0x0000001b18187211 */ /* 0x000fe400078f08ff */
[----:B------:R-:W-:Y:S01]  /*3aa0*/  SHF.R.S32.HI R26, RZ, 0x5, R26 ;  /* 0x00000005ff1a7819 */ /* 0x000fe2000001141a */
[----:B------:R-:W-:Y:S01]  /*3ab0*/  IMAD.IADD R32, R31, 0x1, -R32 ;  /* 0x000000011f207824 */ /* 0x000fe200078e0a20 */
[----:B------:R-:W-:Y:S02]  /*3ac0*/  LOP3.LUT R24, R24, 0x3fffffe, RZ, 0xc0, !PT ;  /* 0x03fffffe18187812 */ /* 0x000fe400078ec0ff */
[----:B------:R-:W-:Y:S01]  /*3ad0*/  LEA.HI R31, R78, R78, RZ, 0x1 ;  /* 0x0000004e4e1f7211 */ /* 0x000fe200078f08ff */
[----:B------:R-:W-:Y:S02]  /*3ae0*/  IMAD R79, R79, 0x8, R26 ;  /* 0x000000084f4f7824 */ /* 0x000fe400078e021a */
[----:B------:R-:W-:Y:S01]  /*3af0*/  IMAD.IADD R24, R27, 0x1, -R24 ;  /* 0x000000011b187824 */ /* 0x000fe200078e0a18 */
[----:B------:R-:W-:Y:S01]  /*3b00*/  LOP3.LUT R31, R31, 0x1ffffffe, RZ, 0xc0, !PT ;  /* 0x1ffffffe1f1f7812 */ /* 0x000fe200078ec0ff */
[----:B------:R-:W-:-:S04]  /*3b10*/  IMAD.U32 R27, R79, 0x10, R32 ;  /* 0x000000104f1b7824 */ /* 0x000fc800078e0020 */
[----:B------:R-:W-:Y:S02]  /*3b20*/  IMAD.IADD R31, R78, 0x1, -R31 ;  /* 0x000000014e1f7824 */ /* 0x000fe400078e0a1f */
[----:B------:R-:W-:-:S04]  /*3b30*/  IMAD R24, R24, 0x40, R27 ;  /* 0x0000004018187824 */ /* 0x000fc800078e021b */
[----:B------:R-:W-:-:S04]  /*3b40*/  IMAD R24, R31, 0x8, R24 ;  /* 0x000000081f187824 */ /* 0x000fc800078e0218 */
[----:B------:R-:W-:-:S05]  /*3b50*/  @P1 IMAD.HI.U32 R11, R24, R11, RZ ;  /* 0x0000000b180b1227 */ /* 0x000fca00078e00ff */
[----:B------:R-:W-:Y:S02]  /*3b60*/  @P1 SHF.R.U32.HI R24, RZ, R80, R11 ;  /* 0x00000050ff181219 */ /* 0x000fe4000001160b */
[----:B------:R-:W-:-:S03]  /*3b70*/  LOP3.LUT R30, R30, 0x7ffffffc, RZ, 0xc0, !PT ;  /* 0x7ffffffc1e1e7812 */ /* 0x000fc600078ec0ff */
[----:B------:R-:W1:Y:S01]  /*3b80*/  SHFL.IDX PT, R26, R24, RZ, 0x1c1f ;  /* 0x001c1fff181a7589 */ /* 0x000e6200000e0000 */
        /* <DEDUP_REMOVED lines=40> */
[----:B------:R-:W-:-:S02]  /*3e10*/  IMAD.IADD R30, R29, 0x1, -R30 ;  /* 0x000000011d1e7824 */ /* 0x000fc400078e0a1e */
[----:B------:R-:W-:Y:S01]  /*3e20*/  FMUL.FTZ R71, R71, R76 ;  /* 0x0000004c47477220 */ /* 0x000fe20000410000 */
[----:B------:R-:W-:Y:S01]  /*3e30*/  VIADD R11, R10, 0x61 ;  /* 0x000000610a0b7836 */ /* 0x000fe20000000000 */
[----:B------:R-:W4:Y:S03]  /*3e40*/  MUFU.TANH R21, R21 ;  /* 0x0000001500157308 */ /* 0x000f260000002400 */
[----:B------:R-:W-:Y:S02]  /*3e50*/  IMAD R27, R30, -0x2, R11 ;  /* 0xfffffffe1e1b7824 */ /* 0x000fe400078e020b */
[----:B------:R-:W-:-:S03]  /*3e60*/  VIADD R11, R10, 0x60 ;  /* 0x000000600a0b7836 */ /* 0x000fc60000000000 */
[----:B------:R-:W0:Y:S01]  /*3e70*/  MUFU.TANH R25, R25 ;  /* 0x0000001900197308 */ /* 0x000e220000002400 */
[----:B------:R-:W-:Y:S01]  /*3e80*/  IMAD.IADD R10, R27, 0x1, -R12 ;  /* 0x000000011b0a7824 */ /* 0x000fe200078e0a0c */
[----:B------:R-:W-:Y:S01]  /*3e90*/  LOP3.LUT R27, RZ, R14, RZ, 0x33, !PT ;  /* 0x0000000eff1b7212 */ /* 0x000fe200078e33ff */
[----:B------:R-:W-:-:S05]  /*3ea0*/  IMAD.MOV.U32 R29, RZ, RZ, -0x60 ;  /* 0xffffffa0ff1d7424 */ /* 0x000fca00078e00ff */
[----:B------:R-:W0:Y:S01]  /*3eb0*/  MUFU.TANH R7, R7 ;  /* 0x0000000700077308 */ /* 0x000e220000002400 */
[----:B------:R-:W-:-:S07]  /*3ec0*/  IMAD R31, R30, -0x2, R11 ;  /* 0xfffffffe1e1f7824 */ /* 0x000fce00078e020b */
[----:B------:R-:W0:Y:S01]  /*3ed0*/  MUFU.TANH R20, R20 ;  /* 0x0000001400147308 */ /* 0x000e220000002400 */
[----:B------:R-:W-:-:S07]  /*3ee0*/  IMAD.IADD R32, R10, 0x1, R15 ;  /* 0x000000010a207824 */ /* 0x000fce00078e020f */
        /* <DEDUP_REMOVED lines=42> */
[----:B------:R-:W-:-:S02]  /*4190*/  IMAD R29, R16, R29, 0x60 ;  /* 0x00000060101d7424 */ /* 0x000fc400078e021d */
[----:B------:R-:W-:Y:S01]  /*41a0*/  IMAD.IADD R27, R10, 0x1, R27 ;  /* 0x000000010a1b7824 */ /* 0x000fe200078e021b */
[----:B-1----:R-:W-:Y:S01]  /*41b0*/  VIADDMNMX R10, R26, R32, R31, PT ;  /* 0x000000201a0a7246 */ /* 0x002fe2000380011f */
[----:B------:R-:W-:Y:S02]  /*41c0*/  IMAD R30, R30, -0x2, R29 ;  /* 0xfffffffe1e1e7824 */ /* 0x000fe400078e021d */
[----:B------:R-:W-:Y:S02]  /*41d0*/  IMAD.IADD R72, R29, 0x1, R72 ;  /* 0x000000011d487824 */ /* 0x000fe400078e0248 */
[----:B------:R-:W-:Y:S01]  /*41e0*/  IMAD.IADD R11, R27, 0x1, R26 ;  /* 0x000000011b0b7824 */ /* 0x000fe200078e021a */
[----:B--234-:R-:W-:Y:S06]  /*41f0*/  @!P2 BRA `(.L_x_2068) ;  /* 0x000000000044a947 */ /* 0x01cfec0003800000 */
[----:B------:R-:W-:Y:S01]  /*4200*/  IADD3 R14, -R12, R13, R26 ;  /* 0x0000000d0c0e7210 */ /* 0x000fe20007ffe11a */
[----:B------:R-:W-:Y:S03]  /*4210*/  BSSY B1, `(.L_x_2069) ;  /* 0x000000c000017945 */ /* 0x000fe60003800000 */
[----:B------:R-:W-:-:S13]  /*4220*/  ISETP.GT.AND P1, PT, R14, -0x1, PT ;  /* 0xffffffff0e00780c */ /* 0x000fda0003f24270 */
[----:B------:R-:W-:Y:S05]  /*4230*/  @P1 BRA `(.L_x_2070) ;  /* 0x0000000000181947 */ /* 0x000fea0003800000 */
[----:B------:R-:W-:Y:S02]  /*4240*/  ISETP.NE.AND P1, PT, R73, 0x1, PT ;  /* 0x000000014900780c */ /* 0x000fe40003f25270 */
[----:B------:R-:W-:-:S11]  /*4250*/  LOP3.LUT R15, RZ, R14, RZ, 0x33, !PT ;  /* 0x0000000eff0f7212 */ /* 0x000fd600078e33ff */
[----:B------:R-:W-:-:S05]  /*4260*/  @P1 IMAD.HI.U32 R14, R15, R74, RZ ;  /* 0x0000004a0f0e1227 */ /* 0x000fca00078e00ff */
[----:B------:R-:W-:-:S04]  /*4270*/  @P1 SHF.R.U32.HI R15, RZ, R75, R14 ;  /* 0x0000004bff0f1219 */ /* 0x000fc8000001160e */
[----:B------:R-:W-:Y:S01]  /*4280*/  LOP3.LUT R14, RZ, R15, RZ, 0x33, !PT ;  /* 0x0000000fff0e7212 */ /* 0x000fe200078e33ff */
[----:B------:R-:W-:Y:S06]  /*4290*/  BRA `(.L_x_2071) ;  /* 0x00000000000c7947 */ /* 0x000fec0003800000 */
.L_x_2070:
[----:B------:R-:W-:-:S13]  /*42a0*/  ISETP.NE.AND P1, PT, R73, 0x1, PT ;  /* 0x000000014900780c */ /* 0x000fda0003f25270 */
[----:B------:R-:W-:-:S05]  /*42b0*/  @P1 IMAD.HI.U32 R26, R14, R74, RZ ;  /* 0x0000004a0e1a1227 */ /* 0x000fca00078e00ff */
[----:B------:R-:W-:-:S07]  /*42c0*/  @P1 SHF.R.U32.HI R14, RZ, R75, R26 ;  /* 0x0000004bff0e1219 */ /* 0x000fce000001161a */
.L_x_2071:
[----:B------:R-:W-:Y:S05]  /*42d0*/  BSYNC B1 ;  /* 0x0000000000017941 */ /* 0x000fea0003800000 */
.L_x_2069:
[----:B------:R-:W-:-:S05]  /*42e0*/  IMAD R14, R14, R73, R30 ;  /* 0x000000490e0e7224 */ /* 0x000fca00078e021e */
[----:B------:R-:W-:Y:S02]  /*42f0*/  VIMNMX R11, R11, R14, !PT ;  /* 0x0000000e0b0b7248 */ /* 0x000fe40007fe0100 */
[----:B------:R-:W-:-:S07]  /*4300*/  VIADDMNMX R10, R14, R73, R10, PT ;  /* 0x000000490e0a7246 */ /* 0x000fce000380010a */
.L_x_2068:
[----:B------:R-:W-:Y:S05]  /*4310*/  BSYNC B0 ;  /* 0x0000000000007941 */ /* 0x000fea0003800000 */
.L_x_2067:
[C---:B------:R-:W-:Y:S01]  /*4320*/  ISETP.GE.AND P1, PT, R72.reuse, 0x2, PT ;  /* 0x000000024800780c */ /* 0x040fe20003f26270 */
[----:B------:R-:W1:Y:S01]  /*4330*/  SHFL.IDX PT, R24, R24, 0x1, 0x1c1f ;  /* 0x003c1f0018187f89 */ /* 0x000e6200000e0000 */
[C---:B------:R-:W-:Y:S01]  /*4340*/  ISETP.GE.AND P5, PT, R72.reuse, 0xa, PT ;  /* 0x0000000a4800780c */ /* 0x040fe20003fa6270 */
[----:B------:R-:W-:Y:S01]  /*4350*/  BSSY B0, `(.L_x_2072) ;  /* 0x0000087000007945 */ /* 0x000fe20003800000 */
[----:B------:R-:W-:Y:S02]  /*4360*/  ISETP.GT.AND P3, PT, R11, 0x1, !P1 ;  /* 0x000000010b00780c */ /* 0x000fe40004f64270 */
[----:B------:R-:W-:Y:S02]  /*4370*/  ISETP.GE.AND P2, PT, R72, 0x9, PT ;  /* 0x000000094800780c */ /* 0x000fe40003f46270 */
[----:B------:R-:W-:Y:S02]  /*4380*/  ISETP.LT.OR P3, PT, R10, 0x2, P3 ;  /* 0x000000020a00780c */ /* 0x000fe40001f61670 */
[----:B------:R-:W-:-:S02]  /*4390*/  P2R R15, PR, RZ, 0x20 ;  /* 0x00000020ff0f7803 */ /* 0x000fc40000000000 */
[----:B0-----:R-:W-:Y:S02]  /*43a0*/  FSEL R95, R25, -INF , !P3 ;  /* 0xff800000195f7808 */ /* 0x001fe40005800000 */
        /* <DEDUP_REMOVED lines=84> */
[----:B------:R-:W-:Y:S02]  /*48f0*/  P2R R25, PR, RZ, 0x20 ;  /* 0x00000020ff197803 */ /* 0x000fe40000000000 */
        /* <DEDUP_REMOVED lines=14> */
[----:B------:R-:W-:Y:S02]  /*49e0*/  P2R R14, PR, RZ, 0x40 ;  /* 0x00000040ff0e7803 */ /* 0x000fe40000000000 */
[----:B------:R-:W-:-:S04]  /*49f0*/  ISETP.GT.AND P6, PT, R11, RZ, !P6 ;  /* 0x000000ff0b00720c */ /* 0x000fc800077c4270 */
[----:B------:R-:W-:-:S04]  /*4a00*/  ISETP.LT.OR P6, PT, R10, 0x1, P6 ;  /* 0x000000010a00780c */ /* 0x000fc800037c1670 */
[----:B------:R-:W-:Y:S02]  /*4a10*/  FSEL R97, R21, -INF , !P6 ;  /* 0xff80000015617808 */ /* 0x000fe40007000000 */
[----:B------:R-:W-:-:S04]  /*4a20*/  ISETP.GE.AND P6, PT, R72, 0x5a, PT ;  /* 0x0000005a4800780c */ /* 0x000fc80003fc6270 */
[----:B------:R-:W-:Y:S02]  /*4a30*/  P2R R21, PR, RZ, 0x40 ;  /* 0x00000040ff157803 */ /* 0x000fe40000000000 */
[----:B------:R-:W-:Y:S01]  /*4a40*/  ISETP.GT.AND P6, PT, R11, 0x59, !P6 ;  /* 0x000000590b00780c */ /* 0x000fe200077c4270 */
[----:B-1----:R-:W-:-:S03]  /*4a50*/  IMAD.IADD R11, R27, 0x1, R24 ;  /* 0x000000011b0b7824 */ /* 0x002fc600078e0218 */
[----:B------:R-:W-:Y:S02]  /*4a60*/  ISETP.LT.OR P6, PT, R10, 0x5a, P6 ;  /* 0x0000005a0a00780c */ /* 0x000fe400037c1670 */
[----:B------:R-:W-:Y:S02]  /*4a70*/  VIADDMNMX R10, R24, R32, R31, PT ;  /* 0x00000020180a7246 */ /* 0x000fe4000380011f */
[----:B------:R-:W-:Y:S02]  /*4a80*/  FSEL R191, R69, -INF , !P6 ;  /* 0xff80000045bf7808 */ /* 0x000fe40007000000 */
[----:B------:R-:W-:-:S13]  /*4a90*/  ISETP.GE.AND P6, PT, R73, 0x1, PT ;  /* 0x000000014900780c */ /* 0x000fda0003fc6270 */
[----:B------:R-:W-:Y:S05]  /*4aa0*/  @!P6 BRA `(.L_x_2073) ;  /* 0x000000000044e947 */ /* 0x000fea0003800000 */
        /* <DEDUP_REMOVED lines=10> */
.L_x_2075:
[----:B------:R-:W-:-:S13]  /*4b50*/  ISETP.NE.AND P6, PT, R73, 0x1, PT ;  /* 0x000000014900780c */ /* 0x000fda0003fc5270 */
[----:B------:R-:W-:-:S05]  /*4b60*/  @P6 IMAD.HI.U32 R74, R12, R74, RZ ;  /* 0x0000004a0c4a6227 */ /* 0x000fca00078e00ff */
[----:B------:R-:W-:-:S07]  /*4b70*/  @P6 SHF.R.U32.HI R12, RZ, R75, R74 ;  /* 0x0000004bff0c6219 */ /* 0x000fce000001164a */
.L_x_2076:
[----:B------:R-:W-:Y:S05]  /*4b80*/  BSYNC B1 ;  /* 0x0000000000017941 */ /* 0x000fea0003800000 */
.L_x_2074:
[----:B------:R-:W-:-:S05]  /*4b90*/  IMAD R12, R12, R73, R30 ;  /* 0x000000490c0c7224 */ /* 0x000fca00078e021e */
[----:B------:R-:W-:Y:S02]  /*4ba0*/  VIADDMNMX R10, R12, R73, R10, PT ;  /* 0x000000490c0a7246 */ /* 0x000fe4000380010a */
[----:B------:R-:W-:-:S07]  /*4bb0*/  VIMNMX R11, R11, R12, !PT ;  /* 0x0000000c0b0b7248 */ /* 0x000fce0007fe0100 */
.L_x_2073:
[----:B------:R-:W-:Y:S05]  /*4bc0*/  BSYNC B0 ;  /* 0x0000000000007941 */ /* 0x000fea0003800000 */
.L_x_2072:
[C---:B------:R-:W-:Y:S01]  /*4bd0*/  ISETP.GT.AND P1, PT, R11.reuse, 0x1, !P1 ;  /* 0x000000010b00780c */ /* 0x040fe20004f24270 */
[----:B------:R-:W2:Y:S01]  /*4be0*/  LDL R161, [R1+0x250] ;  /* 0x0002500001a17983 */ /* 0x000ea20000100800 */
[----:B------:R-:W-:Y:S02]  /*4bf0*/  ISETP.GT.AND P2, PT, R11, 0x8, !P2 ;  /* 0x000000080b00780c */ /* 0x000fe40005744270 */
[C---:B------:R-:W-:Y:S01]  /*4c00*/  ISETP.LT.OR P1, PT, R10.reuse, 0x2, P1 ;  /* 0x000000020a00780c */ /* 0x040fe20000f21670 */
[----:B------:R-:W3:Y:S01]  /*4c10*/  LDL R156, [R1+0x338] ;  /* 0x00033800019c7983 */ /* 0x000ee20000100800 */
[----:B------:R-:W-:Y:S02]  /*4c20*/  ISETP.LT.OR P2, PT, R10, 0x9, P2 ;  /* 0x000000090a00780c */ /* 0x000fe40001741670 */
[----:B------:R-:W-:Y:S01]  /*4c30*/  FSEL R91, R20, -INF , !P1 ;  /* 0xff800000145b7808 */ /* 0x000fe20004800000 */
[----:B------:R-:W4:Y:S01]  /*4c40*/  LDL R158, [R1+0x33c] ;  /* 0x00033c00019e7983 */ /* 0x000f220000100800 */
[----:B------:R-:W-:-:S02]  /*4c50*/  ISETP.NE.AND P1, PT, R15, RZ, PT ;  /* 0x000000ff0f00720c */ /* 0x000fc40003f25270 */
[----:B------:R-:W-:Y:S01]  /*4c60*/  FSEL R159, R159, -INF , !P2 ;  /* 0xff8000009f9f7808 */ /* 0x000fe20005000000 */
[----:B------:R-:W5:Y:S01]  /*4c70*/  LDL R15, [R1+0x218] ;  /* 0x00021800010f7983 */ /* 0x000f620000100800 */
[----:B------:R-:W-:Y:S02]  /*4c80*/  ISETP.GT.AND P1, PT, R11, 0x9, !P1 ;  /* 0x000000090b00780c */ /* 0x000fe40004f24270 */
[----:B------:R-:W-:Y:S01]  /*4c90*/  ISETP.NE.AND P2, PT, R28, RZ, PT ;  /* 0x000000ff1c00720c */ /* 0x000fe20003f45270 */
[----:B------:R-:W2:Y:S01]  /*4ca0*/  LDL R20, [R1+0x260] ;  /* 0x0002600001147983 */ /* 0x000ea20000100800 */
[----:B------:R-:W-:Y:S02]  /*4cb0*/  ISETP.LT.OR P1, PT, R10, 0xa, P1 ;  /* 0x0000000a0a00780c */ /* 0x000fe40000f21670 */
[----:B------:R-:W-:Y:S01]  /*4cc0*/  ISETP.NE.AND P6, PT, R29, RZ, PT ;  /* 0x000000ff1d00720c */ /* 0x000fe20003fc5270 */
[----:B------:R-:W5:Y:S01]  /*4cd0*/  LDL R160, [R1+0x344] ;  /* 0x0003440001a07983 */ /* 0x000f620000100800 */
[----:B------:R-:W-:-:S02]  /*4ce0*/  FSEL R87, R87, -INF , !P1 ;  /* 0xff80000057577808 */ /* 0x000fc40004800000 */
[----:B------:R-:W-:Y:S01]  /*4cf0*/  ISETP.NE.AND P1, PT, R25, RZ, PT ;  /* 0x000000ff1900720c */ /* 0x000fe20003f25270 */
[----:B------:R-:W5:Y:S01]  /*4d00*/  LDL R152, [R1+0x32c] ;  /* 0x00032c0001987983 */ /* 0x000f620000100800 */
[C---:B------:R-:W-:Y:S02]  /*4d10*/  ISETP.GT.AND P3, PT, R11.reuse, 0x50, !P3 ;  /* 0x000000500b00780c */ /* 0x040fe40005f64270 */
[C---:B------:R-:W-:Y:S01]  /*4d20*/  ISETP.GT.AND P1, PT, R11.reuse, 0x10, !P1 ;  /* 0x000000100b00780c */ /* 0x040fe20004f24270 */
[----:B------:R-:W5:Y:S01]  /*4d30*/  LDL R154, [R1+0x334] ;  /* 0x00033400019a7983 */ /* 0x000f620000100800 */
[C---:B------:R-:W-:Y:S02]  /*4d40*/  ISETP.GT.AND P4, PT, R11.reuse, 0x51, !P4 ;  /* 0x000000510b00780c */ /* 0x040fe40006784270 */
[----:B------:R-:W-:Y:S01]  /*4d50*/  ISETP.LT.OR P1, PT, R10, 0x11, P1 ;  /* 0x000000110a00780c */ /* 0x000fe20000f21670 */
[----:B------:R-:W5:Y:S01]  /*4d60*/  LDL R76, [R1+0x264] ;  /* 0x00026400014c7983 */ /* 0x000f620000100800 */
[----:B------:R-:W-:-:S02]  /*4d70*/  ISETP.GT.AND P5, PT, R11, 0x58, !P5 ;  /* 0x000000580b00780c */ /* 0x000fc40006fa4270 */
[----:B------:R-:W-:Y:S01]  /*4d80*/  FSEL R233, R233, -INF , !P1 ;  /* 0xff800000e9e97808 */ /* 0x000fe20004800000 */
[----:B------:R-:W5:Y:S01]  /*4d90*/  LDL R78, [R1+0x268] ;  /* 0x00026800014e7983 */ /* 0x000f620000100800 */
[----:B------:R-:W-:Y:S02]  /*4da0*/  ISETP.NE.AND P1, PT, R26, RZ, PT ;  /* 0x000000ff1a00720c */ /* 0x000fe40003f25270 */
[C---:B------:R-:W-:Y:S01]  /*4db0*/  ISETP.LT.OR P3, PT, R10.reuse, 0x51, P3 ;  /* 0x000000510a00780c */ /* 0x040fe20001f61670 */
[----:B------:R-:W5:Y:S01]  /*4dc0*/  LDL R80, [R1+0x26c] ;  /* 0x00026c0001507983 */ /* 0x000f620000100800 */
[----:B------:R-:W-:Y:S02]  /*4dd0*/  ISETP.GT.AND P1, PT, R11, 0x11, !P1 ;  /* 0x000000110b00780c */ /* 0x000fe40004f24270 */
[C---:B------:R-:W-:Y:S01]  /*4de0*/  ISETP.LT.OR P4, PT, R10.reuse, 0x52, P4 ;  /* 0x000000520a00780c */ /* 0x040fe20002781670 */
[----:B------:R-:W5:Y:S01]  /*4df0*/  LDL R24, [R1+0x270] ;  /* 0x0002700001187983 */ /* 0x000f620000100800 */
[----:B------:R-:W-:-:S02]  /*4e00*/  ISETP.LT.OR P1, PT, R10, 0x12, P1 ;  /* 0x000000120a00780c */ /* 0x000fc40000f21670 */
[----:B------:R-:W-:Y:S01]  /*4e10*/  FSEL R195, R66, -INF , !P3 ;  /* 0xff80000042c37808 */ /* 0x000fe20005800000 */
[----:B------:R-:W5:Y:S01]  /*4e20*/  LDL R82, [R1+0x274] ;  /* 0x0002740001527983 */ /* 0x000f620000100800 */
[----:B------:R-:W-:Y:S02]  /*4e30*/  FSEL R232, R232, -INF , !P1 ;  /* 0xff800000e8e87808 */ /* 0x000fe40004800000 */
[----:B------:R-:W-:Y:S01]  /*4e40*/  ISETP.GT.AND P1, PT, R11, 0x18, !P2 ;  /* 0x000000180b00780c */ /* 0x000fe20005724270 */
[----:B------:R-:W5:Y:S01]  /*4e50*/  LDL R84, [R1+0x278] ;  /* 0x0002780001547983 */ /* 0x000f620000100800 */
[----:B------:R-:W-:Y:S02]  /*4e60*/  ISETP.NE.AND P2, PT, R14, RZ, PT ;  /* 0x000000ff0e00720c */ /* 0x000fe40003f45270 */
[----:B------:R-:W-:Y:S01]  /*4e70*/  ISETP.LT.OR P1, PT, R10, 0x19, P1 ;  /* 0x000000190a00780c */ /* 0x000fe20000f21670 */
[----:B------:R-:W5:Y:S01]  /*4e80*/  LDL R86, [R1+0x27c] ;  /* 0x00027c0001567983 */ /* 0x000f620000100800 */
[----:B------:R-:W-:-:S02]  /*4e90*/  FMNMX.FTZ R14, R97, R95, !PT ;  /* 0x0000005f610e7209 */ /* 0x000fc40007810000 */
[----:B------:R-:W-:Y:S01]  /*4ea0*/  FSEL R231, R231, -INF , !P1 ;  /* 0xff800000e7e77808 */ /* 0x000fe20004800000 */
[----:B------:R-:W5:Y:S01]  /*4eb0*/  LDL R26, [R1+0x280] ;  /* 0x00028000011a7983 */ /* 0x000f620000100800 */
[----:B------:R-:W-:Y:S02]  /*4ec0*/  ISETP.GT.AND P1, PT, R11, 0x19, !P6 ;  /* 0x000000190b00780c */ /* 0x000fe40007724270 */
[----:B------:R-:W-:Y:S01]  /*4ed0*/  FMNMX.FTZ R14, R93, R14, !PT ;  /* 0x0000000e5d0e7209 */ /* 0x000fe20007810000 */
[----:B------:R-:W5:Y:S01]  /*4ee0*/  LDL R88, [R1+0x284] ;  /* 0x0002840001587983 */ /* 0x000f620000100800 */
[----:B------:R-:W-:Y:S02]  /*4ef0*/  ISETP.LT.OR P1, PT, R10, 0x1a, P1 ;  /* 0x0000001a0a00780c */ /* 0x000fe40000f21670 */
[----:B------:R-:W-:Y:S01]  /*4f00*/  ISETP.NE.AND P6, PT, R42, RZ, PT ;  /* 0x000000ff2a00720c */ /* 0x000fe20003fc5270 */
[----:B------:R-:W5:Y:S01]  /*4f10*/  LDL R90, [R1+0x288] ;  /* 0x00028800015a7983 */ /* 0x000f620000100800 */
[----:B------:R-:W-:-:S02]  /*4f20*/  FSEL R230, R230, -INF , !P1 ;  /* 0xff800000e6e67808 */ /* 0x000fc40004800000 */
[----:B------:R-:W-:Y:S01]  /*4f30*/  ISETP.NE.AND P1, PT, R33, RZ, PT ;  /* 0x000000ff2100720c */ /* 0x000fe20003f25270 */
[----:B------:R-:W5:Y:S01]  /*4f40*/  LDL R92, [R1+0x28c] ;  /* 0x00028c00015c7983 */ /* 0x000f620000100800 */
[C---:B------:R-:W-:Y:S02]  /*4f50*/  ISETP.LT.OR P5, PT, R10.reuse, 0x59, P5 ;  /* 0x000000590a00780c */ /* 0x040fe40002fa1670 */
[----:B------:R-:W-:Y:S01]  /*4f60*/  ISETP.GT.AND P1, PT, R11, 0x20, !P1 ;  /* 0x000000200b00780c */ /* 0x000fe20004f24270 */
[----:B------:R-:W5:Y:S01]  /*4f70*/  LDL R28, [R1+0x290] ;  /* 0x00029000011c7983 */ /* 0x000f620000100800 */
[----:B------:R-:W-:Y:S02]  /*4f80*/  FSEL R196, R67, -INF , !P4 ;  /* 0xff80000043c47808 */ /* 0x000fe40006000000 */
[----:B------:R-:W-:Y:S01]  /*4f90*/  ISETP.LT.OR P1, PT, R10, 0x21, P1 ;  /* 0x000000210a00780c */ /* 0x000fe20000f21670 */
[----:B------:R-:W5:Y:S01]  /*4fa0*/  LDL R94, [R1+0x294] ;  /* 0x00029400015e7983 */ /* 0x000f620000100800 */
[----:B------:R-:W-:-:S02]  /*4fb0*/  FSEL R197, R70, -INF , !P5 ;  /* 0xff80000046c57808 */ /* 0x000fc40006800000 */
[----:B------:R-:W-:Y:S01]  /*4fc0*/  FSEL R223, R223, -INF , !P1 ;  /* 0xff800000dfdf7808 */ /* 0x000fe20004800000 */
[----:B------:R-:W5:Y:S01]  /*4fd0*/  LDL R96, [R1+0x298] ;  /* 0x0002980001607983 */ /* 0x000f620000100800 */
[----:B------:R-:W-:-:S03]  /*4fe0*/  ISETP.NE.AND P1, PT, R34, RZ, PT ;  /* 0x000000ff2200720c */ /* 0x000fc60003f25270 */
[----:B------:R-:W5:Y:S01]  /*4ff0*/  LDL R98, [R1+0x29c] ;  /* 0x00029c0001627983 */ /* 0x000f620000100800 */
[----:B------:R-:W-:-:S03]  /*5000*/  ISETP.GT.AND P1, PT, R11, 0x21, !P1 ;  /* 0x000000210b00780c */ /* 0x000fc60004f24270 */
[----:B------:R-:W5:Y:S01]  /*5010*/  LDL R30, [R1+0x2a0] ;  /* 0x0002a000011e7983 */ /* 0x000f620000100800 */
[----:B------:R-:W-:-:S03]  /*5020*/  ISETP.LT.OR P1, PT, R10, 0x22, P1 ;  /* 0x000000220a00780c */ /* 0x000fc60000f21670 */
[----:B------:R-:W5:Y:S01]  /*5030*/  LDL R100, [R1+0x2a4] ;  /* 0x0002a40001647983 */ /* 0x000f620000100800 */
[----:B------:R-:W-:Y:S02]  /*5040*/  FSEL R218, R218, -INF , !P1 ;  /* 0xff800000dada7808 */ /* 0x000fe40004800000 */
[----:B------:R-:W-:Y:S01]  /*5050*/  ISETP.NE.AND P1, PT, R35, RZ, PT ;  /* 0x000000ff2300720c */ /* 0x000fe20003f25270 */
[----:B------:R-:W5:Y:S03]  /*5060*/  LDL R102, [R1+0x2a8] ;  /* 0x0002a80001667983 */ /* 0x000f660000100800 */
[----:B------:R-:W-:Y:S01]  /*5070*/  ISETP.GT.AND P1, PT, R11, 0x28, !P1 ;  /* 0x000000280b00780c */ /* 0x000fe20004f24270 */
[----:B------:R-:W5:Y:S03]  /*5080*/  LDL R104, [R1+0x2ac] ;  /* 0x0002ac0001687983 */ /* 0x000f660000100800 */
[----:B------:R-:W-:Y:S01]  /*5090*/  ISETP.LT.OR P1, PT, R10, 0x29, P1 ;  /* 0x000000290a00780c */ /* 0x000fe20000f21670 */
[----:B------:R-:W5:Y:S03]  /*50a0*/  LDL R32, [R1+0x2b0] ;  /* 0x0002b00001207983 */ /* 0x000f660000100800 */
        /* <DEDUP_REMOVED lines=41> */
[C---:B------:R-:W-:Y:S01]  /*5340*/  ISETP.GT.AND P1, PT, R11.reuse, 0x40, !P1 ;  /* 0x000000400b00780c */ /* 0x040fe20004f24270 */
[----:B------:R-:W5:Y:S03]  /*5350*/  LDL R42, [R1+0x300] ;  /* 0x00030000012a7983 */ /* 0x000f660000100800 */
[----:B------:R-:W-:Y:S01]  /*5360*/  ISETP.LT.OR P1, PT, R10, 0x41, P1 ;  /* 0x000000410a00780c */ /* 0x000fe20000f21670 */
[----:B------:R-:W5:Y:S03]  /*5370*/  LDL R136, [R1+0x304] ;  /* 0x0003040001887983 */ /* 0x000f660000100800 */
[----:B------:R-:W-:Y:S01]  /*5380*/  FSEL R205, R58, -INF , !P1 ;  /* 0xff8000003acd7808 */ /* 0x000fe20004800000 */
[----:B------:R-:W5:Y:S01]  /*5390*/  LDL R138, [R1+0x308] ;  /* 0x00030800018a7983 */ /* 0x000f620000100800 */
[----:B------:R-:W-:-:S02]  /*53a0*/  ISETP.GT.AND P1, PT, R11, RZ, !P2 ;  /* 0x000000ff0b00720c */ /* 0x000fc40005724270 */
[----:B------:R-:W-:Y:S01]  /*53b0*/  ISETP.NE.AND P2, PT, R44, RZ, PT ;  /* 0x000000ff2c00720c */ /* 0x000fe20003f45270 */
[----:B------:R-:W5:Y:S01]  /*53c0*/  LDL R140, [R1+0x30c] ;  /* 0x00030c00018c7983 */ /* 0x000f620000100800 */
[----:B------:R-:W-:Y:S02]  /*53d0*/  ISETP.LT.OR P1, PT, R10, 0x1, P1 ;  /* 0x000000010a00780c */ /* 0x000fe40000f21670 */
[----:B------:R-:W-:Y:S01]  /*53e0*/  ISETP.GT.AND P2, PT, R11, 0x49, !P2 ;  /* 0x000000490b00780c */ /* 0x000fe20005744270 */
[----:B------:R-:W5:Y:S01]  /*53f0*/  LDL R44, [R1+0x310] ;  /* 0x00031000012c7983 */ /* 0x000f620000100800 */
[----:B------:R-:W-:Y:S02]  /*5400*/  FSEL R99, R7, -INF , !P1 ;  /* 0xff80000007637808 */ /* 0x000fe40004800000 */
[----:B------:R-:W-:Y:S01]  /*5410*/  FMNMX.FTZ R7, R89, R14, !PT ;  /* 0x0000000e59077209 */ /* 0x000fe20007810000 */
[----:B------:R-:W5:Y:S01]  /*5420*/  LDL R142, [R1+0x314] ;  /* 0x00031400018e7983 */ /* 0x000f620000100800 */
[----:B------:R-:W-:-:S02]  /*5430*/  FMNMX.FTZ R12, R99, R91, !PT ;  /* 0x0000005b630c7209 */ /* 0x000fc40007810000 */
[----:B------:R-:W-:Y:S01]  /*5440*/  FMNMX.FTZ R14, R164, R7, !PT ;  /* 0x00000007a40e7209 */ /* 0x000fe20007810000 */
[----:B------:R-:W5:Y:S01]  /*5450*/  LDL R144, [R1+0x318] ;  /* 0x0003180001907983 */ /* 0x000f620000100800 */
[----:B------:R-:W-:Y:S02]  /*5460*/  FMNMX.FTZ R12, R159, R12, !PT ;  /* 0x0000000c9f0c7209 */ /* 0x000fe40007810000 */
[----:B------:R-:W-:Y:S01]  /*5470*/  FMNMX.FTZ R14, R165, R14, !PT ;  /* 0x0000000ea50e7209 */ /* 0x000fe20007810000 */
[----:B------:R-:W5:Y:S01]  /*5480*/  LDL R146, [R1+0x31c] ;  /* 0x00031c0001927983 */ /* 0x000f620000100800 */
[----:B------:R-:W-:Y:S02]  /*5490*/  FMNMX.FTZ R12, R87, R12, !PT ;  /* 0x0000000c570c7209 */ /* 0x000fe40007810000 */
[----:B------:R-:W-:Y:S01]  /*54a0*/  ISETP.GT.AND P1, PT, R11, 0x41, !P6 ;  /* 0x000000410b00780c */ /* 0x000fe20007724270 */
[----:B------:R-:W5:Y:S01]  /*54b0*/  LDL R46, [R1+0x320] ;  /* 0x00032000012e7983 */ /* 0x000f620000100800 */
[----:B------:R-:W-:-:S02]  /*54c0*/  FMNMX.FTZ R7, R233, R12, !PT ;  /* 0x0000000ce9077209 */ /* 0x000fc40007810000 */
[----:B------:R-:W-:Y:S01]  /*54d0*/  ISETP.LT.OR P1, PT, R10, 0x42, P1 ;  /* 0x000000420a00780c */ /* 0x000fe20000f21670 */
[----:B------:R-:W5:Y:S01]  /*54e0*/  LDL R148, [R1+0x324] ;  /* 0x0003240001947983 */ /* 0x000f620000100800 */
[----:B------:R-:W-:Y:S02]  /*54f0*/  FMNMX.FTZ R12, R232, R7, !PT ;  /* 0x00000007e80c7209 */ /* 0x000fe40007810000 */
[----:B------:R-:W-:Y:S01]  /*5500*/  FMNMX.FTZ R7, R199, R14, !PT ;  /* 0x0000000ec7077209 */ /* 0x000fe20007810000 */
[----:B------:R-:W5:Y:S01]  /*5510*/  LDL R150, [R1+0x328] ;  /* 0x0003280001967983 */ /* 0x000f620000100800 */
[----:B------:R-:W-:Y:S02]  /*5520*/  FMNMX.FTZ R13, R231, R12, !PT ;  /* 0x0000000ce70d7209 */ /* 0x000fe40007810000 */
        /* <DEDUP_REMOVED lines=23> */
[----:B------:R-:W-:Y:S02]  /*56a0*/  FSEL R206, R59, -INF , !P1 ;  /* 0xff8000003bce7808 */ /* 0x000fe40004800000 */
[----:B------:R-:W-:Y:S01]  /*56b0*/  FMNMX.FTZ R7, R212, R7, !PT ;  /* 0x00000007d4077209 */ /* 0x000fe20007810000 */
[----:B------:R-:W5:Y:S01]  /*56c0*/  LDL R33, [R1+0x364] ;  /* 0x0003640001217983 */ /* 0x000f620000100800 */
[----:B------:R-:W-:Y:S02]  /*56d0*/  ISETP.NE.AND P1, PT, R43, RZ, PT ;  /* 0x000000ff2b00720c */ /* 0x000fe40003f25270 */
[----:B------:R-:W-:Y:S01]  /*56e0*/  FMNMX.FTZ R13, R215, R14, !PT ;  /* 0x0000000ed70d7209 */ /* 0x000fe20007810000 */
[----:B------:R-:W5:Y:S01]  /*56f0*/  LDL R35, [R1+0x368] ;  /* 0x0003680001237983 */ /* 0x000f620000100800 */
[----:B------:R-:W-:-:S02]  /*5700*/  ISETP.NE.AND P6, PT, R21, RZ, PT ;  /* 0x000000ff1500720c */ /* 0x000fc40003fc5270 */
[----:B------:R-:W-:Y:S01]  /*5710*/  FMNMX.FTZ R14, R204, R7, !PT ;  /* 0x00000007cc0e7209 */ /* 0x000fe20007810000 */
[----:B------:R-:W5:Y:S01]  /*5720*/  LDL R21, [R1+0x348] ;  /* 0x0003480001157983 */ /* 0x000f620000100800 */
[C---:B------:R-:W-:Y:S02]  /*5730*/  ISETP.GT.AND P1, PT, R11.reuse, 0x48, !P1 ;  /* 0x000000480b00780c */ /* 0x040fe40004f24270 */
[----:B------:R-:W-:Y:S01]  /*5740*/  FMNMX.FTZ R12, R216, R13, !PT ;  /* 0x0000000dd80c7209 */ /* 0x000fe20007810000 */
[----:B------:R-:W5:Y:S01]  /*5750*/  LDL R37, [R1+0x36c] ;  /* 0x00036c0001257983 */ /* 0x000f620000100800 */
[----:B------:R-:W-:Y:S02]  /*5760*/  ISETP.GT.AND P6, PT, R11, 0x59, !P6 ;  /* 0x000000590b00780c */ /* 0x000fe400077c4270 */
[----:B------:R-:W-:Y:S01]  /*5770*/  FMNMX.FTZ R11, R201, R14, !PT ;  /* 0x0000000ec90b7209 */ /* 0x000fe20007810000 */
[----:B------:R-:W5:Y:S01]  /*5780*/  LDL R56, [R1+0x370] ;  /* 0x0003700001387983 */ /* 0x000f620000100800 */
[----:B------:R-:W-:-:S02]  /*5790*/  ISETP.LT.OR P1, PT, R10, 0x49, P1 ;  /* 0x000000490a00780c */ /* 0x000fc40000f21670 */
[----:B------:R-:W-:Y:S01]  /*57a0*/  FMNMX.FTZ R7, R205, R12, !PT ;  /* 0x0000000ccd077209 */ /* 0x000fe20007810000 */
[----:B------:R-:W5:Y:S01]  /*57b0*/  LDL R39, [R1+0x374] ;  /* 0x0003740001277983 */ /* 0x000f620000100800 */
[----:B------:R-:W-:Y:S02]  /*57c0*/  FMNMX.FTZ R14, R202, R11, !PT ;  /* 0x0000000bca0e7209 */ /* 0x000fe40007810000 */
[----:B------:R-:W-:Y:S01]  /*57d0*/  ISETP.LT.OR P2, PT, R10, 0x4a, P2 ;  /* 0x0000004a0a00780c */ /* 0x000fe20001741670 */
[----:B------:R-:W5:Y:S01]  /*57e0*/  LDL R41, [R1+0x378] ;  /* 0x0003780001297983 */ /* 0x000f620000100800 */
[----:B------:R-:W-:Y:S02]  /*57f0*/  FSEL R207, R207, -INF , !P1 ;  /* 0xff800000cfcf7808 */ /* 0x000fe40004800000 */
[----:B------:R-:W-:Y:S01]  /*5800*/  FMNMX.FTZ R12, R206, R7, !PT ;  /* 0x00000007ce0c7209 */ /* 0x000fe20007810000 */
[----:B------:R-:W5:Y:S01]  /*5810*/  LDL R43, [R1+0x37c] ;  /* 0x00037c00012b7983 */ /* 0x000f620000100800 */
[----:B------:R-:W-:-:S02]  /*5820*/  FMNMX.FTZ R11, R203, R14, !PT ;  /* 0x0000000ecb0b7209 */ /* 0x000fc40007810000 */
[----:B------:R-:W-:Y:S01]  /*5830*/  FSEL R208, R208, -INF , !P2 ;  /* 0xff800000d0d07808 */ /* 0x000fe20005000000 */
        /* <DEDUP_REMOVED lines=10> */
[----:B------:R-:W-:Y:S02]  /*58e0*/  ISETP.LT.OR P6, PT, R10, 0x5a, P6 ;  /* 0x0000005a0a00780c */ /* 0x000fe400037c1670 */
[----:B------:R-:W-:Y:S01]  /*58f0*/  FMNMX.FTZ R10, R196, R7, !PT ;  /* 0x00000007c40a7209 */ /* 0x000fe20007810000 */
[----:B------:R-:W5:Y:S01]  /*5900*/  LDL R60, [R1+0x390] ;  /* 0x00039000013c7983 */ /* 0x000f620000100800 */
[----:B------:R-:W-:Y:S02]  /*5910*/  FMNMX.FTZ R12, R191, R12, !PT ;  /* 0x0000000cbf0c7209 */ /* 0x000fe40007810000 */
[----:B------:R-:W-:Y:S01]  /*5920*/  FSEL R198, R71, -INF , !P6 ;  /* 0xff80000047c67808 */ /* 0x000fe20007000000 */
[----:B------:R-:W5:Y:S01]  /*5930*/  LDL R51, [R1+0x394] ;  /* 0x0003940001337983 */ /* 0x000f620000100800 */
[----:B------:R-:W-:-:S03]  /*5940*/  FMNMX.FTZ R13, R197, R10, !PT ;  /* 0x0000000ac50d7209 */ /* 0x000fc60007810000 */
[----:B------:R-:W0:Y:S01]  /*5950*/  SHFL.BFLY PT, R7, R12, 0x2, 0x1f ;  /* 0x0c401f000c077f89 */ /* 0x000e2200000e0000 */
[----:B------:R-:W-:-:S03]  /*5960*/  FMNMX.FTZ R13, R198, R13, !PT ;  /* 0x0000000dc60d7209 */ /* 0x000fc60007810000 */
[----:B------:R-:W5:Y:S04]  /*5970*/  LDL R53, [R1+0x398] ;  /* 0x0003980001357983 */ /* 0x000f680000100800 */
[----:B------:R-:W-:Y:S04]  /*5980*/  STL.64 [R1+0x230], R12 ;  /* 0x0002300c01007387 */ /* 0x000fe80000100a00 */
[----:B------:R-:W5:Y:S04]  /*5990*/  LDL R74, [R1+0x234] ;  /* 0x00023400014a7983 */ /* 0x000f680000100800 */
[----:B------:R-:W5:Y:S04]  /*59a0*/  LDL R55, [R1+0x39c] ;  /* 0x00039c0001377983 */ /* 0x000f680000100800 */
[----:B------:R-:W5:Y:S01]  /*59b0*/  LDL R62, [R1+0x3a0] ;  /* 0x0003a000013e7983 */ /* 0x000f620000100800 */
[----:B0-----:R-:W-:-:S03]  /*59c0*/  FMNMX.FTZ R7, R12, R7, !PT ;  /* 0x000000070c077209 */ /* 0x001fc60007810000 */
[----:B------:R-:W5:Y:S04]  /*59d0*/  LDL R57, [R1+0x3a4] ;  /* 0x0003a40001397983 */ /* 0x000f680000100800 */
[----:B------:R-:W0:Y:S04]  /*59e0*/  SHFL.BFLY PT, R10, R7, 0x1, 0x1f ;  /* 0x0c201f00070a7f89 */ /* 0x000e2800000e0000 */
[----:B------:R-:W5:Y:S04]  /*59f0*/  LDL R59, [R1+0x3a8] ;  /* 0x0003a800013b7983 */ /* 0x000f680000100800 */
[----:B------:R-:W5:Y:S04]  /*5a00*/  LDL R61, [R1+0x3ac] ;  /* 0x0003ac00013d7983 */ /* 0x000f680000100800 */
[----:B------:R-:W5:Y:S04]  /*5a10*/  LDL R64, [R1+0x3b0] ;  /* 0x0003b00001407983 */ /* 0x000f680000100800 */
[----:B------:R-:W5:Y:S04]  /*5a20*/  LDL R63, [R1+0x3b4] ;  /* 0x0003b400013f7983 */ /* 0x000f680000100800 */
[----:B------:R-:W5:Y:S01]  /*5a30*/  LDL R65, [R1+0x3b8] ;  /* 0x0003b80001417983 */ /* 0x000f620000100800 */
[----:B0-----:R-:W-:-:S03]  /*5a40*/  FMNMX.FTZ R14, R7, R10, !PT ;  /* 0x0000000a070e7209 */ /* 0x001fc60007810000 */
[----:B------:R-:W5:Y:S04]  /*5a50*/  LDL R67, [R1+0x3bc] ;  /* 0x0003bc0001437983 */ /* 0x000f680000100800 */
[----:B------:R-:W-:Y:S04]  /*5a60*/  STL [R1+0x230], R14 ;  /* 0x0002300e01007387 */ /* 0x000fe80000100800 */
[----:B------:R-:W5:Y:S04]  /*5a70*/  LDL R162, [R1+0x230] ;  /* 0x0002300001a27983 */ /* 0x000f680000100800 */
[----:B------:R-:W5:Y:S04]  /*5a80*/  LDL.64 R10, [R1+0xa8] ;  /* 0x0000a800010a7983 */ /* 0x000f680000100a00 */
[----:B------:R-:W5:Y:S04]  /*5a90*/  LDL R66, [R1+0x3c0] ;  /* 0x0003c00001427983 */ /* 0x000f680000100800 */
        /* <DEDUP_REMOVED lines=39> */
[----:B--2---:R-:W-:Y:S04]  /*5d10*/  STL [R1+0x260], R20 ;  /* 0x0002601401007387 */ /* 0x004fe80000100800 */
[----:B---3--:R-:W-:Y:S04]  /*5d20*/  STL [R1+0x338], R156 ;  /* 0x0003389c01007387 */ /* 0x008fe80000100800 */
[----:B----4-:R-:W-:Y:S04]  /*5d30*/  STL [R1+0x33c], R158 ;  /* 0x00033c9e01007387 */ /* 0x010fe80000100800 */
[----:B-----5:R-:W-:Y:S04]  /*5d40*/  STL [R1+0x344], R160 ;  /* 0x000344a001007387 */ /* 0x020fe80000100800 */
[----:B------:R-:W0:Y:S02]  /*5d50*/  SHFL.BFLY PT, R7, R74, 0x2, 0x1f ;  /* 0x0c401f004a077f89 */ /* 0x000e2400000e0000 */
[----:B0-----:R-:W-:-:S05]  /*5d60*/  FMNMX.FTZ R7, R7, R74, !PT ;  /* 0x0000004a07077209 */ /* 0x001fca0007810000 */
[----:B------:R-:W0:Y:S04]  /*5d70*/  SHFL.BFLY PT, R14, R7, 0x1, 0x1f ;  /* 0x0c201f00070e7f89 */ /* 0x000e2800000e0000 */
[----:B------:R1:W-:Y:S01]  /*5d80*/  STL [R1+0x348], R21 ;  /* 0x0003481501007387 */ /* 0x0003e20000100800 */
[----:B------:R-:W-:Y:S01]  /*5d90*/  FSETP.NEU.FTZ.AND P1, PT, R162, -INF , PT ;  /* 0xff800000a200780b */ /* 0x000fe20003f3d000 */
[----:B------:R-:W-:Y:S01]  /*5da0*/  FMUL.FTZ R162, R161, R162 ;  /* 0x000000a2a1a27220 */ /* 0x000fe20000410000 */
[----:B0-----:R-:W-:-:S04]  /*5db0*/  FMNMX.FTZ R7, R7, R14, !PT ;  /* 0x0000000e07077209 */ /* 0x001fc80007810000 */
[----:B------:R-:W-:Y:S01]  /*5dc0*/  FSEL R162, R162, RZ, P1 ;  /* 0x000000ffa2a27208 */ /* 0x000fe20000800000 */
[C---:B------:R-:W-:Y:S01]  /*5dd0*/  FMUL.FTZ R163, R7.reuse, R161 ;  /* 0x000000a107a37220 */ /* 0x040fe20000410000 */
[----:B------:R-:W-:-:S04]  /*5de0*/  FSETP.NEU.FTZ.AND P1, PT, R7, -INF , PT ;  /* 0xff8000000700780b */ /* 0x000fc80003f3d000 */
[----:B------:R-:W-:Y:S01]  /*5df0*/  FSEL R163, R163, RZ, P1 ;  /* 0x000000ffa3a37208 */ /* 0x000fe20000800000 */
[----:B------:R-:W-:Y:S02]  /*5e00*/  IMAD R10, R15, 0xc00, R10 ;  /* 0x00000c000f0a7824 */ /* 0x000fe400078e020a */
[-CC-:B------:R-:W-:Y:S01]  /*5e10*/  FFMA.FTZ R14, R97, R161.reuse, -R162.reuse ;  /* 0x000000a1610e7223 */ /* 0x180fe200000108a2 */
[-CC-:B------:R-:W-:Y:S01]  /*5e20*/  FFMA.FTZ R15, R95, R161.reuse, -R162.reuse ;  /* 0x000000a15f0f7223 */ /* 0x180fe200000108a2 */
[-CC-:B------:R-:W-:Y:S01]  /*5e30*/  FFMA.FTZ R20, R93, R161.reuse, -R162.reuse ;  /* 0x000000a15d147223 */ /* 0x180fe200000108a2 */
[-C--:B-1----:R-:W-:Y:S01]  /*5e40*/  FFMA.FTZ R21, R89, R161.reuse, -R162 ;  /* 0x000000a159157223 */ /* 0x082fe200000108a2 */
[-CC-:B------:R-:W-:Y:S01]  /*5e50*/  FFMA.FTZ R156, R99, R161.reuse, -R163.reuse ;  /* 0x000000a1639c7223 */ /* 0x180fe200000108a3 */
[-CC-:B------:R-:W-:Y:S01]  /*5e60*/  FFMA.FTZ R158, R91, R161.reuse, -R163.reuse ;  /* 0x000000a15b9e7223 */ /* 0x180fe200000108a3 */
[-CC-:B------:R-:W-:Y:S01]  /*5e70*/  FFMA.FTZ R159, R159, R161.reuse, -R163.reuse ;  /* 0x000000a19f9f7223 */ /* 0x180fe200000108a3 */
[----:B------:R-:W-:Y:S01]  /*5e80*/  FFMA.FTZ R160, R87, R161, -R163 ;  /* 0x000000a157a07223 */ /* 0x000fe200000108a3 */
[----:B------:R-:W-:Y:S08]  /*5e90*/  MUFU.EX2 R14, R14 ;  /* 0x0000000e000e7308 */ /* 0x000ff00000000800 */
[----:B------:R-:W-:Y:S08]  /*5ea0*/  MUFU.EX2 R15, R15 ;  /* 0x0000000f000f7308 */ /* 0x000ff00000000800 */
[----:B------:R-:W-:Y:S08]  /*5eb0*/  MUFU.EX2 R20, R20 ;  /* 0x0000001400147308 */ /* 0x000ff00000000800 */
[----:B------:R-:W-:Y:S08]  /*5ec0*/  MUFU.EX2 R21, R21 ;  /* 0x0000001500157308 */ /* 0x000ff00000000800 */
[----:B------:R-:W-:Y:S08]  /*5ed0*/  MUFU.EX2 R156, R156 ;  /* 0x0000009c009c7308 */ /* 0x000ff00000000800 */
[----:B------:R-:W0:Y:S08]  /*5ee0*/  MUFU.EX2 R158, R158 ;  /* 0x0000009e009e7308 */ /* 0x000e300000000800 */
[----:B------:R-:W-:Y:S08]  /*5ef0*/  MUFU.EX2 R159, R159 ;  /* 0x0000009f009f7308 */ /* 0x000ff00000000800 */
[----:B------:R-:W1:Y:S01]  /*5f00*/  MUFU.EX2 R160, R160 ;  /* 0x000000a000a07308 */ /* 0x000e620000000800 */
[----:B------:R-:W-:-:S02]  /*5f10*/  R2UR UR6, R10 ;  /* 0x000000000a0672ca */ /* 0x000fc400000e0000 */
[----:B------:R-:W-:Y:S01]  /*5f20*/  R2UR UR7, R11 ;  /* 0x000000000b0772ca */ /* 0x000fe200000e0000 */
[----:B------:R2:W-:Y:S01]  /*5f30*/  STL [R1+0x32c], R152 ;  /* 0x00032c9801007387 */ /* 0x0005e20000100800 */
[----:B0-----:R-:W-:-:S03]  /*5f40*/  F2FP.F16.F32.PACK_AB R153, R158, R156 ;  /* 0x0000009c9e99723e */ /* 0x001fc600000000ff */
[----:B------:R0:W-:Y:S01]  /*5f50*/  STL [R1+0x334], R154 ;  /* 0x0003349a01007387 */ /* 0x0001e20000100800 */
[----:B--2---:R-:W-:Y:S02]  /*5f60*/  F2FP.F16.F32.PACK_AB R152, R15, R14 ;  /* 0x0000000e0f98723e */ /* 0x004fe400000000ff */
[----:B-1----:R-:W-:Y:S02]  /*5f70*/  F2FP.F16.F32.PACK_AB R155, R160, R159 ;  /* 0x0000009fa09b723e */ /* 0x002fe400000000ff */
[----:B0-----:R-:W-:Y:S01]  /*5f80*/  F2FP.F16.F32.PACK_AB R154, R21, R20 ;  /* 0x00000014159a723e */ /* 0x001fe200000000ff */
[----:B------:R-:W-:Y:S04]  /*5f90*/  STL [R1+0x264], R76 ;  /* 0x0002644c01007387 */ /* 0x000fe80000100800 */
        /* <DEDUP_REMOVED lines=92> */
[----:B------:R0:W-:Y:S01]  /*6560*/  STL [R1+0x3f0], R72 ;  /* 0x0003f04801007387 */ /* 0x0001e20000100800 */
[----:B------:R1:W-:Y:S06]  /*6570*/  BAR.SYNC.DEFER_BLOCKING R237, 0x100 ;  /* 0x000400ed0000751d */ /* 0x0003ec0000010000 */
[----:B0-----:R-:W-:-:S06]  /*6580*/  WARPGROUP.ARRIVE ;  /* 0x00000000000079c5 */ /* 0x001fcc0000000000 */
[----:B------:R-:W-:Y:S01]  /*6590*/  HGMMA.64x256x16.F32 R24, R152, gdesc[UR4].tnspB, RZ, !UPT, gsb0 ;  /* 0x43e0000498187df0 */ /* 0x000fe2000c0008ff */
[-CC-:B------:R-:W-:Y:S01]  /*65a0*/  FFMA.FTZ R164, R164, R161.reuse, -R162.reuse ;  /* 0x000000a1a4a47223 */ /* 0x180fe200000108a2 */
[-CC-:B------:R-:W-:Y:S01]  /*65b0*/  FFMA.FTZ R165, R165, R161.reuse, -R162.reuse ;  /* 0x000000a1a5a57223 */ /* 0x180fe200000108a2 */
[-CC-:B------:R-:W-:Y:S01]  /*65c0*/  FFMA.FTZ R199, R199, R161.reuse, -R162.reuse ;  /* 0x000000a1c7c77223 */ /* 0x180fe200000108a2 */
[-C--:B------:R-:W-:Y:S01]  /*65d0*/  FFMA.FTZ R200, R200, R161.reuse, -R162 ;  /* 0x000000a1c8c87223 */ /* 0x080fe200000108a2 */
[-CC-:B------:R-:W-:Y:S01]  /*65e0*/  FFMA.FTZ R233, R233, R161.reuse, -R163.reuse ;  /* 0x000000a1e9e97223 */ /* 0x180fe200000108a3 */
[-CC-:B------:R-:W-:Y:S01]  /*65f0*/  FFMA.FTZ R232, R232, R161.reuse, -R163.reuse ;  /* 0x000000a1e8e87223 */ /* 0x180fe200000108a3 */
[-CC-:B------:R-:W-:Y:S01]  /*6600*/  FFMA.FTZ R231, R231, R161.reuse, -R163.reuse ;  /* 0x000000a1e7e77223 */ /* 0x180fe200000108a3 */
[----:B------:R-:W-:Y:S01]  /*6610*/  FFMA.FTZ R230, R230, R161, -R163 ;  /* 0x000000a1e6e67223 */ /* 0x000fe200000108a3 */
[----:B------:R0:W-:Y:S01]  /*6620*/  STL [R1+0x3f4], R166 ;  /* 0x0003f4a601007387 */ /* 0x0001e20000100800 */
[----:B------:R-:W-:Y:S03]  /*6630*/  MUFU.EX2 R164, R164 ;  /* 0x000000a400a47308 */ /* 0x000fe60000000800 */
[----:B------:R2:W-:Y:S04]  /*6640*/  STL [R1+0x404], R167 ;  /* 0x000404a701007387 */ /* 0x0005e80000100800 */
[----:B------:R3:W-:Y:S01]  /*6650*/  STL [R1+0x414], R168 ;  /* 0x000414a801007387 */ /* 0x0007e20000100800 */
[----:B------:R-:W4:Y:S03]  /*6660*/  MUFU.EX2 R165, R165 ;  /* 0x000000a500a57308 */ /* 0x000f260000000800 */
[----:B------:R5:W-:Y:S05]  /*6670*/  STL [R1+0x424], R169 ;  /* 0x000424a901007387 */ /* 0x000bea0000100800 */
[----:B------:R-:W-:Y:S08]  /*6680*/  MUFU.EX2 R199, R199 ;  /* 0x000000c700c77308 */ /* 0x000ff00000000800 */
[----:B------:R-:W1:Y:S08]  /*6690*/  MUFU.EX2 R200, R200 ;  /* 0x000000c800c87308 */ /* 0x000e700000000800 */
[----:B0-----:R-:W-:Y:S08]  /*66a0*/  MUFU.EX2 R166, R233 ;  /* 0x000000e900a67308 */ /* 0x001ff00000000800 */
[----:B--2---:R-:W0:Y:S08]  /*66b0*/  MUFU.EX2 R167, R232 ;  /* 0x000000e800a77308 */ /* 0x004e300000000800 */
[----:B---3--:R-:W-:Y:S08]  /*66c0*/  MUFU.EX2 R168, R231 ;  /* 0x000000e700a87308 */ /* 0x008ff00000000800 */
[----:B-----5:R-:W2:Y:S01]  /*66d0*/  MUFU.EX2 R169, R230 ;  /* 0x000000e600a97308 */ /* 0x020ea20000000800 */
[----:B------:R3:W-:Y:S04]  /*66e0*/  STL [R1+0x438], R12 ;  /* 0x0004380c01007387 */ /* 0x0007e80000100800 */
[----:B------:R5:W-:Y:S01]  /*66f0*/  STL [R1+0x450], R13 ;  /* 0x0004500d01007387 */ /* 0x000be20000100800 */
[----:B---3--:R-:W-:-:S02]  /*6700*/  VIADD R12, R10, 0x80 ;  /* 0x000000800a0c7836 */ /* 0x008fc40000000000 */
[----:B-----5:R-:W-:-:S03]  /*6710*/  IMAD.MOV.U32 R13, RZ, RZ, R11 ;  /* 0x000000ffff0d7224 */ /* 0x020fc600078e000b */
[----:B------:R-:W-:Y:S02]  /*6720*/  R2UR UR6, R12 ;  /* 0x000000000c0672ca */ /* 0x000fe400000e0000 */
[----:B------:R-:W-:Y:S01]  /*6730*/  R2UR UR7, R13 ;  /* 0x000000000d0772ca */ /* 0x000fe200000e0000 */
        /* <DEDUP_REMOVED lines=22> */
[----:B----4-:R-:W-:Y:S02]  /*68a0*/  F2FP.F16.F32.PACK_AB R152, R165, R164 ;  /* 0x000000a4a598723e */ /* 0x010fe400000000ff */
[----:B-1----:R-:W-:Y:S02]  /*68b0*/  F2FP.F16.F32.PACK_AB R154, R200, R199 ;  /* 0x000000c7c89a723e */ /* 0x002fe400000000ff */
[----:B0-----:R-:W-:Y:S02]  /*68c0*/  F2FP.F16.F32.PACK_AB R153, R167, R166 ;  /* 0x000000a6a799723e */ /* 0x001fe400000000ff */
[----:B--2---:R-:W-:Y:S01]  /*68d0*/  F2FP.F16.F32.PACK_AB R155, R169, R168 ;  /* 0x000000a8a99b723e */ /* 0x004fe200000000ff */
[----:B------:R-:W-:Y:S04]  /*68e0*/  STL.128 [R1+0x260], R24 ;  /* 0x0002601801007387 */ /* 0x000fe80000100c00 */
        /* <DEDUP_REMOVED lines=30> */
[----:B------:R0:W-:Y:S02]  /*6ad0*/  STL.128 [R1+0x450], R148 ;  /* 0x0004509401007387 */ /* 0x0001e40000100c00 */
[----:B0-----:R-:W-:-:S06]  /*6ae0*/  WARPGROUP.ARRIVE ;  /* 0x00000000000079c5 */ /* 0x001fcc0000000000 */
[----:B------:R-:W-:Y:S01]  /*6af0*/  HGMMA.64x256x16.F32 R24, R152, gdesc[UR4].tnspB, R24, gsb0 ;  /* 0x43e0000498187df0 */ /* 0x000fe20008000818 */
        /* <DEDUP_REMOVED lines=8> */
[----:B------:R-:W-:Y:S08]  /*6b80*/  MUFU.EX2 R170, R170 ;  /* 0x000000aa00aa7308 */ /* 0x000ff00000000800 */
[----:B------:R-:W0:Y:S08]  /*6b90*/  MUFU.EX2 R171, R171 ;  /* 0x000000ab00ab7308 */ /* 0x000e300000000800 */
[----:B------:R-:W-:Y:S08]  /*6ba0*/  MUFU.EX2 R172, R172 ;  /* 0x000000ac00ac7308 */ /* 0x000ff00000000800 */
[----:B------:R-:W1:Y:S08]  /*6bb0*/  MUFU.EX2 R173, R173 ;  /* 0x000000ad00ad7308 */ /* 0x000e700000000800 */
[----:B------:R-:W-:Y:S08]  /*6bc0*/  MUFU.EX2 R182, R182 ;  /* 0x000000b600b67308 */ /* 0x000ff00000000800 */
[----:B------:R-:W2:Y:S08]  /*6bd0*/  MUFU.EX2 R183, R183 ;  /* 0x000000b700b77308 */ /* 0x000eb00000000800 */
[----:B------:R-:W-:Y:S08]  /*6be0*/  MUFU.EX2 R184, R184 ;  /* 0x000000b800b87308 */ /* 0x000ff00000000800 */
[----:B------:R-:W3:Y:S01]  /*6bf0*/  MUFU.EX2 R185, R185 ;  /* 0x000000b900b97308 */ /* 0x000ee20000000800 */
[----:B------:R-:W-:-:S02]  /*6c00*/  VIADD R12, R10, 0x100 ;  /* 0x000001000a0c7836 */ /* 0x000fc40000000000 */
[----:B------:R-:W-:-:S03]  /*6c10*/  IMAD.MOV.U32 R13, RZ, RZ, R11 ;  /* 0x000000ffff0d7224 */ /* 0x000fc600078e000b */
[----:B------:R-:W-:Y:S02]  /*6c20*/  R2UR UR6, R12 ;  /* 0x000000000c0672ca */ /* 0x000fe400000e0000 */
[----:B------:R-:W-:Y:S01]  /*6c30*/  R2UR UR7, R13 ;  /* 0x000000000d0772ca */ /* 0x000fe200000e0000 */
        /* <DEDUP_REMOVED lines=9> */
[----:B------:R-:W4:Y:S08]  /*6cd0*/  MUFU.EX2 R177, R177 ;  /* 0x000000b100b17308 */ /* 0x000f300000000800 */
[----:B------:R-:W-:Y:S08]  /*6ce0*/  MUFU.EX2 R175, R175 ;  /* 0x000000af00af7308 */ /* 0x000ff00000000800 */
[----:B------:R-:W5:Y:S01]  /*6cf0*/  MUFU.EX2 R176, R176 ;  /* 0x000000b000b07308 */ /* 0x000f620000000800 */
[----:B------:R-:W-:-:S02]  /*6d00*/  WARPGROUP.DEPBAR.LE gsb0, 0x0 ;  /* 0x00008000000079c5 */ /* 0x000fc40000010000 */
[----:B0-----:R-:W-:Y:S02]  /*6d10*/  F2FP.F16.F32.PACK_AB R152, R171, R170 ;  /* 0x000000aaab98723e */ /* 0x001fe400000000ff */
[----:B-1----:R-:W-:Y:S02]  /*6d20*/  F2FP.F16.F32.PACK_AB R154, R173, R172 ;  /* 0x000000acad9a723e */ /* 0x002fe400000000ff */
[----:B--2---:R-:W-:Y:S02]  /*6d30*/  F2FP.F16.F32.PACK_AB R153, R183, R182 ;  /* 0x000000b6b799723e */ /* 0x004fe400000000ff */
[----:B---3--:R-:W-:Y:S01]  /*6d40*/  F2FP.F16.F32.PACK_AB R155, R185, R184 ;  /* 0x000000b8b99b723e */ /* 0x008fe200000000ff */
        /* <DEDUP_REMOVED lines=34> */
[----:B------:R-:W-:Y:S08]  /*6f70*/  MUFU.EX2 R209, R209 ;  /* 0x000000d100d17308 */ /* 0x000ff00000000800 */
[----:B------:R-:W0:Y:S08]  /*6f80*/  MUFU.EX2 R210, R210 ;  /* 0x000000d200d27308 */ /* 0x000e300000000800 */
[----:B------:R-:W-:Y:S08]  /*6f90*/  MUFU.EX2 R211, R211 ;  /* 0x000000d300d37308 */ /* 0x000ff00000000800 */
[----:B------:R-:W1:Y:S01]  /*6fa0*/  MUFU.EX2 R212, R212 ;  /* 0x000000d400d47308 */ /* 0x000e620000000800 */
        /* <DEDUP_REMOVED lines=13> */
[----:B------:R-:W2:Y:S08]  /*7080*/  MUFU.EX2 R181, R181 ;  /* 0x000000b500b57308 */ /* 0x000eb00000000800 */
[----:B------:R-:W-:Y:S08]  /*7090*/  MUFU.EX2 R186, R186 ;  /* 0x000000ba00ba7308 */ /* 0x000ff00000000800 */
[----:B------:R-:W3:Y:S08]  /*70a0*/  MUFU.EX2 R187, R187 ;  /* 0x000000bb00bb7308 */ /* 0x000ef00000000800 */
[----:B------:R-:W-:Y:S08]  /*70b0*/  MUFU.EX2 R201, R201 ;  /* 0x000000c900c97308 */ /* 0x000ff00000000800 */
[----:B------:R-:W3:Y:S08]  /*70c0*/  MUFU.EX2 R202, R202 ;  /* 0x000000ca00ca7308 */ /* 0x000ef00000000800 */
[----:B------:R-:W-:Y:S08]  /*70d0*/  MUFU.EX2 R203, R203 ;  /* 0x000000cb00cb7308 */ /* 0x000ff00000000800 */
[----:B------:R-:W3:Y:S01]  /*70e0*/  MUFU.EX2 R204, R204 ;  /* 0x000000cc00cc7308 */ /* 0x000ee20000000800 */
[----:B------:R-:W-:-:S02]  /*70f0*/  VIADD R12, R10, 0x200 ;  /* 0x000002000a0c7836 */ /* 0x000fc40000000000 */
[----:B------:R-:W-:Y:S01]  /*7100*/  IMAD.MOV.U32 R13, RZ, RZ, R11 ;  /* 0x000000ffff0d7224 */ /* 0x000fe200078e000b */
[----:B------:R-:W-:Y:S02]  /*7110*/  WARPGROUP.DEPBAR.LE gsb0, 0x0 ;  /* 0x00008000000079c5 */ /* 0x000fe40000010000 */
[----:B----4-:R-:W-:Y:S02]  /*7120*/  F2FP.F16.F32.PACK_AB R152, R177, R174 ;  /* 0x000000aeb198723e */ /* 0x010fe400000000ff */
[----:B-----5:R-:W-:Y:S02]  /*7130*/  F2FP.F16.F32.PACK_AB R154, R176, R175 ;  /* 0x000000afb09a723e */ /* 0x020fe400000000ff */
[----:B0-----:R-:W-:Y:S02]  /*7140*/  F2FP.F16.F32.PACK_AB R153, R210, R209 ;  /* 0x000000d1d299723e */ /* 0x001fe400000000ff */
[----:B-1----:R-:W-:Y:S01]  /*7150*/  F2FP.F16.F32.PACK_AB R155, R212, R211 ;  /* 0x000000d3d49b723e */ /* 0x002fe200000000ff */
        /* <DEDUP_REMOVED lines=49> */
[----:B------:R-:W4:Y:S08]  /*7470*/  MUFU.EX2 R191, R191 ;  /* 0x000000bf00bf7308 */ /* 0x000f300000000800 */
[----:B------:R-:W-:Y:S08]  /*7480*/  MUFU.EX2 R190, R190 ;  /* 0x000000be00be7308 */ /* 0x000ff00000000800 */
[----:B------:R-:W5:Y:S01]  /*7490*/  MUFU.EX2 R161, R161 ;  /* 0x000000a100a17308 */ /* 0x000f620000000800 */
[----:B------:R-:W-:Y:S01]  /*74a0*/  VIADD R10, R10, 0x280 ;  /* 0x000002800a0a7836 */ /* 0x000fe20000000000 */
[----:B------:R-:W-:-:S02]  /*74b0*/  WARPGROUP.DEPBAR.LE gsb0, 0x0 ;  /* 0x00008000000079c5 */ /* 0x000fc40000010000 */
[----:B--2---:R-:W-:Y:S02]  /*74c0*/  F2FP.F16.F32.PACK_AB R152, R181, R180 ;  /* 0x000000b4b598723e */ /* 0x004fe400000000ff */
[----:B---3--:R-:W-:Y:S02]  /*74d0*/  F2FP.F16.F32.PACK_AB R154, R187, R186 ;  /* 0x000000babb9a723e */ /* 0x008fe400000000ff */
[----:B------:R-:W-:Y:S02]  /*74e0*/  F2FP.F16.F32.PACK_AB R153, R202, R201 ;  /* 0x000000c9ca99723e */ /* 0x000fe400000000ff */
[----:B------:R-:W-:Y:S01]  /*74f0*/  F2FP.F16.F32.PACK_AB R155, R204, R203 ;  /* 0x000000cbcc9b723e */ /* 0x000fe200000000ff */
        /* <DEDUP_REMOVED lines=32> */
[----:B--2---:R-:W-:-:S06]  /*7700*/  WARPGROUP.ARRIVE ;  /* 0x00000000000079c5 */ /* 0x004fcc0000000000 */
[----:B------:R-:W-:Y:S01]  /*7710*/  HGMMA.64x256x16.F32 R24, R152, gdesc[UR4].tnspB, R24, gsb0 ;  /* 0x43e0000498187df0 */ /* 0x000fe20008000818 */
[----:B------:R-:W-:Y:S02]  /*7720*/  R2UR UR6, R10 ;  /* 0x000000000a0672ca */ /* 0x000fe400000e0000 */
[----:B------:R-:W-:Y:S02]  /*7730*/  R2UR UR7, R11 ;  /* 0x000000000b0772ca */ /* 0x000fe400000e0000 */
[----:B------:R-:W2:Y:S01]  /*7740*/  @!P0 LDL.64 R10, [R1+0x68] ;  /* 0x00006800010a8983 */ /* 0x000ea20000100a00 */
[----:B------:R-:W-:Y:S02]  /*7750*/  WARPGROUP.DEPBAR.LE gsb0, 0x0 ;  /* 0x00008000000079c5 */ /* 0x000fe40000010000 */
[----:B0-----:R-:W-:Y:S02]  /*7760*/  F2FP.F16.F32.PACK_AB R152, R13, R12 ;  /* 0x0000000c0d98723e */ /* 0x001fe400000000ff */
[----:B-1----:R-:W-:-:S02]  /*7770*/  F2FP.F16.F32.PACK_AB R154, R189, R188 ;  /* 0x000000bcbd9a723e */ /* 0x002fc400000000ff */
[----:B----4-:R-:W-:Y:S02]  /*7780*/  F2FP.F16.F32.PACK_AB R153, R191, R162 ;  /* 0x000000a2bf99723e */ /* 0x010fe400000000ff */
[----:B-----5:R-:W-:Y:S01]  /*7790*/  F2FP.F16.F32.PACK_AB R155, R161, R190 ;  /* 0x000000bea19b723e */ /* 0x020fe200000000ff */
        /* <DEDUP_REMOVED lines=34> */
[----:B------:R-:W-:Y:S01]  /*79c0*/  FADD.FTZ R15, R14, R15 ;  /* 0x0000000f0e0f7221 */ /* 0x000fe20000010000 */
[----:B------:R-:W-:-:S03]  /*79d0*/  FADD.FTZ R156, R156, R158 ;  /* 0x0000009e9c9c7221 */ /* 0x000fc60000010000 */
        /* <DEDUP_REMOVED lines=11> */
[----:B------:R-:W-:Y:S01]  /*7a90*/  FADD.FTZ R169, R169, R168 ;  /* 0x000000a8a9a97221 */ /* 0x000fe20000010000 */
[----:B------:R-:W-:Y:S02]  /*7aa0*/  WARPGROUP.DEPBAR.LE gsb0, 0x0 ;  /* 0x00008000000079c5 */ /* 0x000fe40000010000 */
[----:B------:R0:W-:Y:S04]  /*7ab0*/  STL.128 [R1+0x260], R24 ;  /* 0x0002601801007387 */ /* 0x0001e80000100c00 */
[----:B------:R-:W-:Y:S04]  /*7ac0*/  STL.128 [R1+0x270], R28 ;  /* 0x0002701c01007387 */ /* 0x000fe80000100c00 */
[----:B------:R-:W-:Y:S04]  /*7ad0*/  STL.128 [R1+0x280], R32 ;  /* 0x0002802001007387 */ /* 0x000fe80000100c00 */
[----:B------:R-:W-:Y:S04]  /*7ae0*/  STL.128 [R1+0x290], R36 ;  /* 0x0002902401007387 */ /* 0x000fe80000100c00 */
[----:B0-----:R-:W3:Y:S04]  /*7af0*/  @!P0 LDL R25, [R1+0x218] ;  /* 0x0002180001198983 */ /* 0x001ee80000100800 */
        /* <DEDUP_REMOVED lines=19> */
[----:B------:R0:W-:Y:S04]  /*7c30*/  STL.128 [R1+0x3d0], R116 ;  /* 0x0003d07401007387 */ /* 0x0001e80000100c00 */
        /* <DEDUP_REMOVED lines=8> */
[----:B------:R-:W4:Y:S04]  /*7cc0*/  LDL R155, [R1+0x260] ;  /* 0x00026000019b7983 */ /* 0x000f280000100800 */
[----:B------:R-:W5:Y:S04]  /*7cd0*/  LDL R153, [R1+0x264] ;  /* 0x0002640001997983 */ /* 0x000f680000100800 */
[----:B0-----:R-:W5:Y:S04]  /*7ce0*/  LDL R117, [R1+0x268] ;  /* 0x0002680001757983 */ /* 0x001f680000100800 */
        /* <DEDUP_REMOVED lines=61> */
[----:B-1----:R-:W5:Y:S04]  /*80c0*/  LDL R150, [R1+0x360] ;  /* 0x0003600001967983 */ /* 0x002f680000100800 */
        /* <DEDUP_REMOVED lines=62> */
[----:B------:R-:W5:Y:S01]  /*84b0*/  LDL R26, [R1+0x45c] ;  /* 0x00045c00011a7983 */ /* 0x000f620000100800 */
        /* <DEDUP_REMOVED lines=26> */
[----:B--2---:R-:W-:Y:S02]  /*8660*/  @!P0 MOV R10, R10 ;  /* 0x0000000a000a8202 */ /* 0x004fe40000000f00 */
[----:B------:R-:W-:Y:S01]  /*8670*/  FADD.FTZ R13, R13, R12 ;  /* 0x0000000c0d0d7221 */ /* 0x000fe20000010000 */
[----:B------:R-:W-:Y:S02]  /*8680*/  FADD.FTZ R191, R191, R162 ;  /* 0x000000a2bfbf7221 */ /* 0x000fe40000010000 */
[----:B---3--:R-:W-:Y:S02]  /*8690*/  @!P0 IMAD R25, R25, 0x8, R10 ;  /* 0x0000000819198824 */ /* 0x008fe400078e020a */
[----:B------:R-:W-:Y:S01]  /*86a0*/  FADD.FTZ R12, R188, R13 ;  /* 0x0000000dbc0c7221 */ /* 0x000fe20000010000 */
[----:B------:R-:W-:Y:S01]  /*86b0*/  FADD.FTZ R190, R190, R191 ;  /* 0x000000bfbebe7221 */ /* 0x000fe20000010000 */
[----:B------:R-:W-:Y:S02]  /*86c0*/  STL [R1+0x88], RZ ;  /* 0x000088ff01007387 */ /* 0x000fe40000100800 */
[----:B------:R-:W-:Y:S01]  /*86d0*/  FADD.FTZ R12, R189, R12 ;  /* 0x0000000cbd0c7221 */ /* 0x000fe20000010000 */
[----:B------:R-:W-:Y:S01]  /*86e0*/  FADD.FTZ R13, R161, R190 ;  /* 0x000000bea10d7221 */ /* 0x000fe20000010000 */
[----:B------:R-:W-:Y:S01]  /*86f0*/  STL [R1+0x88], R0 ;  /* 0x0000880001007387 */ /* 0x000fe20000100800 */
[----:B------:R-:W-:-:S03]  /*8700*/  @!P0 PRMT R25, RZ, 0x654, R25 ;  /* 0x00000654ff198816 */ /* 0x000fc60000000019 */
[----:B------:R-:W-:Y:S04]  /*8710*/  STL [R1+0x88], R0 ;  /* 0x0000880001007387 */ /* 0x000fe80000100800 */
[----:B------:R-:W-:Y:S04]  /*8720*/  STL [R1+0x88], R0 ;  /* 0x0000880001007387 */ /* 0x000fe80000100800 */
[----:B------:R-:W-:Y:S04]  /*8730*/  STL [R1+0x88], R0 ;  /* 0x0000880001007387 */ /* 0x000fe80000100800 */
[----:B------:R-:W-:Y:S04]  /*8740*/  STL [R1+0x88], R0 ;  /* 0x0000880001007387 */ /* 0x000fe80000100800 */
[----:B------:R0:W-:Y:S04]  /*8750*/  STL [R1+0x88], R0 ;  /* 0x0000880001007387 */ /* 0x0001e80000100800 */
[----:B------:R1:W-:Y:S04]  /*8760*/  STL [R1+0x234], R7 ;  /* 0x0002340701007387 */ /* 0x0003e80000100800 */
[----:B------:R1:W-:Y:S04]  /*8770*/  STL.64 [R1+0x240], R12 ;  /* 0x0002400c01007387 */ /* 0x0003e80000100a00 */
[----:B----4-:R1:W-:Y:S04]  /*8780*/  STL [R1+0x260], R155 ;  /* 0x0002609b01007387 */ /* 0x0103e80000100800 */
[----:B-----5:R1:W-:Y:S04]  /*8790*/  STL [R1+0x264], R153 ;  /* 0x0002649901007387 */ /* 0x0203e80000100800 */
[----:B------:R1:W-:Y:S04]  /*87a0*/  STL [R1+0x268], R117 ;  /* 0x0002687501007387 */ /* 0x0003e80000100800 */
        /* <DEDUP_REMOVED lines=124> */
[----:B------:R1:W-:Y:S01]  /*8f70*/  STL [R1+0x45c], R26 ;  /* 0x00045c1a01007387 */ /* 0x0003e20000100800 */
[----:B------:R1:W-:Y:S03]  /*8f80*/  @!P0 SYNCS.ARRIVE.TRANS64.RED.A1T0 RZ, [R25+URZ], RZ ;  /* 0x000000ff19ff89a7 */ /* 0x0003e6000810043f */
[----:B0-----:R-:W2:Y:S01]  /*8f90*/  LDL R0, [R1+0x70] ;  /* 0x0000700001007983 */ /* 0x001ea20000100800 */
[----:B------:R-:W-:Y:S01]  /*8fa0*/  ISETP.NE.AND P1, PT, R4, 0x1, PT ;  /* 0x000000010400780c */ /* 0x000fe20003f25270 */
[----:B------:R-:W-:-:S02]  /*8fb0*/  VIADD R20, R16, 0xfffffffe ;  /* 0xfffffffe10147836 */ /* 0x000fc40000000000 */
[----:B--2---:R-:W-:-:S10]  /*8fc0*/  IMAD.SHL.U32 R0, R0, 0x80, RZ ;  /* 0x0000008000007824 */ /* 0x004fd400078e00ff */
[----:B------:R-:W-:-:S04]  /*8fd0*/  @P1 IMAD.HI.U32 R5, R0, R5, RZ ;  /* 0x0000000500051227 */ /* 0x000fc800078e00ff */
[----:B------:R-:W-:Y:S01]  /*8fe0*/  IMAD.MOV.U32 R4, RZ, RZ, R0 ;  /* 0x000000ffff047224 */ /* 0x000fe200078e0000 */
[----:B------:R-:W-:Y:S02]  /*8ff0*/  @P1 SHF.R.U32.HI R4, RZ, R6, R5 ;  /* 0x00000006ff041219 */ /* 0x000fe40000011605 */
[----:B------:R-:W-:-:S03]  /*9000*/  ISETP.GE.AND P1, PT, R9, 0x1, PT ;  /* 0x000000010900780c */ /* 0x000fc60003f26270 */
[----:B------:R-:W-:-:S04]  /*9010*/  IMAD.IADD R17, R17, 0x1, R4 ;  /* 0x0000000111117824 */ /* 0x000fc800078e0204 */
[----:B------:R-:W-:-:S06]  /*9020*/  IMAD.IADD R8, R17, 0x1, R8 ;  /* 0x0000000111087824 */ /* 0x000fcc00078e0208 */
[----:B-1----:R-:W-:Y:S05]  /*9030*/  @!P1 BRA `(.L_x_2077) ;  /* 0x0000000000409947 */ /* 0x002fea0003800000 */
[C---:B------:R-:W-:Y:S01]  /*9040*/  ISETP.GT.AND P1, PT, R17.reuse, RZ, PT ;  /* 0x000000ff1100720c */ /* 0x040fe20003f24270 */
[----:B------:R-:W-:Y:S01]  /*9050*/  BSSY B0, `(.L_x_2078) ;  /* 0x000000c000007945 */ /* 0x000fe20003800000 */
[----:B------:R-:W-:-:S11]  /*9060*/  VIADD R4, R17, 0xffffffff ;  /* 0xffffffff11047836 */ /* 0x000fd60000000000 */
[----:B------:R-:W-:Y:S05]  /*9070*/  @P1 BRA `(.L_x_2079) ;  /* 0x0000000000181947 */ /* 0x000fea0003800000 */
[----:B------:R-:W-:Y:S01]  /*9080*/  ISETP.NE.AND P1, PT, R9, 0x1, PT ;  /* 0x000000010900780c */ /* 0x000fe20003f25270 */
[----:B------:R-:W-:-:S12]  /*9090*/  IMAD.MOV R17, RZ, RZ, -R17 ;  /* 0x000000ffff117224 */ /* 0x000fd800078e0a11 */
[----:B------:R-:W-:-:S05]  /*90a0*/  @P1 IMAD.HI.U32 R2, R17, R2, RZ ;  /* 0x0000000211021227 */ /* 0x000fca00078e00ff */
[----:B------:R-:W-:-:S04]  /*90b0*/  @P1 SHF.R.U32.HI R17, RZ, R3, R2 ;  /* 0x00000003ff111219 */ /* 0x000fc80000011602 */
[----:B------:R-:W-:Y:S01]  /*90c0*/  LOP3.LUT R4, RZ, R17, RZ, 0x33, !PT ;  /* 0x00000011ff047212 */ /* 0x000fe200078e33ff */
[----:B------:R-:W-:Y:S06]  /*90d0*/  BRA `(.L_x_2080) ;  /* 0x00000000000c7947 */ /* 0x000fec0003800000 */
.L_x_2079:
[----:B------:R-:W-:-:S13]  /*90e0*/  ISETP.NE.AND P1, PT, R9, 0x1, PT ;  /* 0x000000010900780c */ /* 0x000fda0003f25270 */
[----:B------:R-:W-:-:S05]  /*90f0*/  @P1 IMAD.HI.U32 R2, R4, R2, RZ ;  /* 0x0000000204021227 */ /* 0x000fca00078e00ff */
[----:B------:R-:W-:-:S07]  /*9100*/  @P1 SHF.R.U32.HI R4, RZ, R3, R2 ;  /* 0x00000003ff041219 */ /* 0x000fce0000011602 */
.L_x_2080:
[----:B------:R-:W-:Y:S05]  /*9110*/  BSYNC B0 ;  /* 0x0000000000007941 */ /* 0x000fea0003800000 */
.L_x_2078:
[----:B------:R-:W-:-:S05]  /*9120*/  IMAD R9, R4, R9, R9 ;  /* 0x0000000904097224 */ /* 0x000fca00078e0209 */
[----:B------:R-:W-:-:S07]  /*9130*/  VIMNMX R8, R8, R9, PT ;  /* 0x0000000908087248 */ /* 0x000fce0003fe0100 */
.L_x_2077:
[----:B------:R-:W-:Y:S01]  /*9140*/  IMAD.HI R8, R8, 0x2aaaaaab, RZ ;  /* 0x2aaaaaab08087827 */ /* 0x000fe200078e02ff */
[----:B------:R-:W-:Y:S04]  /*9150*/  BSSY B2, `(.L_x_2081) ;  /* 0x0000011000027945 */ /* 0x000fe80003800000 */
[----:B------:R-:W-:-:S04]  /*9160*/  SHF.R.U32.HI R3, RZ, 0x1f, R8 ;  /* 0x0000001fff037819 */ /* 0x000fc80000011608 */
[----:B------:R-:W-:-:S04]  /*9170*/  LEA.HI.SX32 R3, R8, R3, 0x1c ;  /* 0x0000000308037211 */ /* 0x000fc800078fe2ff */
[----:B------:R-:W-:-:S04]  /*9180*/  VIMNMX R190, R192, R3, !PT ;  /* 0x00000003c0be7248 */ /* 0x000fc80007fe0100 */
[----:B------:R-:W-:-:S13]  /*9190*/  ISETP.GE.AND P1, PT, R20, R190, PT ;  /* 0x000000be1400720c */ /* 0x000fda0003f26270 */
[----:B------:R-:W-:Y:S05]  /*91a0*/  @!P1 BRA `(.L_x_2082) ;  /* 0x00000000002c9947 */ /* 0x000fea0003800000 */
[----:B------:R-:W-:Y:S01]  /*91b0*/  BSSY B1, `(.L_x_2083) ;  /* 0x0000008000017945 */ /* 0x000fe20003800000 */
.L_x_2085:
[----:B------:R-:W-:Y:S01]  /*91c0*/  BSSY B0, `(.L_x_2084) ;  /* 0x0000003000007945 */ /* 0x000fe20003800000 */
[----:B------:R-:W-:-:S07]  /*91d0*/  MOV R196, 0x91f0 ;  /* 0x000091f000c47802 */ /* 0x000fce0000000f00 */
[----:B------:R-:W-:Y:S05]  /*91e0*/  CALL.REL.NOINC `($_ZN7cutlass13device_kernelIN5flash11enable_sm90INS1_16FlashAttnFwdSm90INS1_25CollectiveMainloopFwdSm90ILi2EN4cute5tupleIJNS5_1CILi1EEES8_S8_EEENS6_IJNS7_ILi128EEENS7_ILi96EEENS7_ILi64EEEEEELi256ENS_6half_tEfNS_4arch4Sm90ELb0ELb1ELb1ELb0ELb0ELb0ELb1ELb1ELb0ELb1ELb1ELb0EEENS1_21CollectiveEpilogueFwdINS6_IJSA_NS7_ILi256EEESB_EEES9_SE_SG_Li256ELb0ELb1ELb1ELb0EEENS1_19SingleTileSchedulerILb0ELb1ELb1ELi128EEEEEEEEEvNT_6ParamsE$_ZZN5flash25CollectiveMainloopFwdSm90ILi2EN4cute5tupleIJNS1_1CILi1EEES4_S4_EEENS2_IJNS3_ILi128EEENS3_ILi96EEENS3_ILi64EEEEEELi256EN7cutlass6half_tEfNSA_4arch4Sm90ELb0ELb1ELb1ELb0ELb0ELb0ELb1ELb1ELb0ELb1ELb1ELb0EE3mmaINS_16FlashAttnFwdSm90ISE_NS_21CollectiveEpilogueFwdINS2_IJS6_NS3_ILi256EEES7_EEES5_SB_SD_Li256ELb0ELb1ELb1ELb0EEENS_19SingleTileSchedulerILb0ELb1ELb1ELi128EEEE13SharedStorageENS1_6TensorINS1_11ArrayEngineIfLm128EEENS1_6LayoutINS2_IJNS2_IJNS3_ILi2EEEST_NS3_ILi32EEEEEES4_S4_EEENS2_IJNS2_IJS4_ST_NS3_ILi4EEEEEENS3_ILi0EEESZ_EEEEEEENS_7SoftmaxILi2ELi0EEEEEbRKNSE_6ParamsENSA_25PipelineTmaAsyncNoClusterILi2ENSA_16PipelineTmaAsyncILi2EEEEES1B_RNSA_13PipelineStateILj2EEERT0_RT1_iRiRKNS_16SeqlenInfoQKNewKILb0ELb0EEENS2_IJiiiiEEERT_ENKUliT_T0_T1_E_clIZSF_ISO_S12_S14_EbS17_S1B_S1B_S1E_S1G_S1I_iS1J_S1N_S1O_S1Q_EUlRS1R_iE1_NS3_ILb0EEENS3_ILb1EEEEEDaiS1R_S1S_S1T_) ;  /* 0x000002cc00107944 */ /* 0x000fea0003c00000 */
[----:B------:R-:W-:Y:S05]  /*91f0*/  BSYNC B0 ;  /* 0x0000000000007941 */ /* 0x000fea0003800000 */
.L_x_2084:
[C---:B------:R-:W-:Y:S01]  /*9200*/  ISETP.GT.AND P1, PT, R20.reuse, R190, PT ;  /* 0x000000be1400720c */ /* 0x040fe20003f24270 */
[----:B------:R-:W-:-:S12]  /*9210*/  VIADD R20, R20, 0xffffffff ;  /* 0xffffffff14147836 */ /* 0x000fd80000000000 */
[----:B------:R-:W-:Y:S05]  /*9220*/  @P1 BRA `(.L_x_2085) ;  /* 0xfffffffc00e41947 */ /* 0x000fea000383ffff */
[----:B------:R-:W-:Y:S05]  /*9230*/  BSYNC B1 ;  /* 0x0000000000017941 */ /* 0x000fea0003800000 */
.L_x_2083:
[----:B------:R-:W2:Y:S02]  /*9240*/  LDL R0, [R1+0x70] ;  /* 0x0000700001007983 */ /* 0x000ea40000100800 */
[----:B--2---:R-:W-:-:S07]  /*9250*/  IMAD.SHL.U32 R0, R0, 0x80, RZ ;  /* 0x0000008000007824 */ /* 0x004fce00078e00ff */
.L_x_2082:
[----:B------:R-:W-:Y:S05]  /*9260*/  BSYNC B2 ;  /* 0x0000000000027941 */ /* 0x000fea0003800000 */
.L_x_2081:
[----:B------:R-:W0:Y:S01]  /*9270*/  LDC R2, c[0x0][0x448] ;  /* 0x00011200ff027b82 */ /* 0x000e220000000800 */
[----:B------:R-:W-:Y:S01]  /*9280*/  VIADD R0, R0, 0x7f ;  /* 0x0000007f00007836 */ /* 0x000fe20000000000 */
[----:B------:R-:W-:-:S06]  /*9290*/  ULDC UR4, c[0x0][0xad4] ;  /* 0x0002b50000047ab9 */ /* 0x000fcc0000000800 */
[----:B------:R-:W1:Y:S01]  /*92a0*/  LDC R7, c[0x0][0xadc] ;  /* 0x0002b700ff077b82 */ /* 0x000e620000000800 */
[----:B0-----:R-:W-:-:S13]  /*92b0*/  ISETP.NE.AND P1, PT, R2, 0x1, PT ;  /* 0x000000010200780c */ /* 0x001fda0003f25270 */
[----:B------:R-:W0:Y:S08]  /*92c0*/  @P1 LDC R3, c[0x0][0x44c] ;  /* 0x00011300ff031b82 */ /* 0x000e300000000800 */
[----:B------:R-:W2:Y:S01]  /*92d0*/  @P1 LDC R5, c[0x0][0x450] ;  /* 0x00011400ff051b82 */ /* 0x000ea20000000800 */
[----:B0-----:R-:W-:-:S05]  /*92e0*/  @P1 IMAD.HI.U32 R2, R0, R3, RZ ;  /* 0x0000000300021227 */ /* 0x001fca00078e00ff */
[----:B--2---:R-:W-:Y:S02]  /*92f0*/  @P1 SHF.R.U32.HI R0, RZ, R5, R2 ;  /* 0x00000005ff001219 */ /* 0x004fe40000011602 */
[----:B-1----:R-:W-:-:S03]  /*9300*/  ISETP.GE.AND P1, PT, R7, 0x1, PT ;  /* 0x000000010700780c */ /* 0x002fc60003f26270 */
[----:B------:R-:W-:-:S04]  /*9310*/  IMAD.IADD R0, R235, 0x1, R0 ;  /* 0x00000001eb007824 */ /* 0x000fc800078e0200 */
[----:B------:R-:W-:-:S06]  /*9320*/  VIADD R2, R0, -UR4 ;  /* 0x8000000400027c36 */ /* 0x000fcc0008000000 */
[----:B------:R-:W-:Y:S05]  /*9330*/  @!P1 BRA `(.L_x_2086) ;  /* 0x0000000000449947 */ /* 0x000fea0003800000 */
[----:B------:R-:W-:Y:S01]  /*9340*/  ISETP.GT.AND P1, PT, R0, -0x1, PT ;  /* 0xffffffff0000780c */ /* 0x000fe20003f24270 */
[----:B------:R-:W-:-:S12]  /*9350*/  BSSY B0, `(.L_x_2087) ;  /* 0x000000d000007945 */ /* 0x000fd80003800000 */
        /* <DEDUP_REMOVED lines=8> */
.L_x_2088:
[----:B------:R-:W-:-:S13]  /*93e0*/  ISETP.NE.AND P1, PT, R7, 0x1, PT ;  /* 0x000000010700780c */ /* 0x000fda0003f25270 */
[----:B------:R-:W0:Y:S02]  /*93f0*/  @P1 LDC.64 R4, c[0x0][0xae0] ;  /* 0x0002b800ff041b82 */ /* 0x000e240000000a00 */
[----:B0-----:R-:W-:-:S05]  /*9400*/  @P1 IMAD.HI.U32 R4, R0, R4, RZ ;  /* 0x0000000400041227 */ /* 0x001fca00078e00ff */
[----:B------:R-:W-:-:S07]  /*9410*/  @P1 SHF.R.U32.HI R0, RZ, R5, R4 ;  /* 0x00000005ff001219 */ /* 0x000fce0000011604 */
.L_x_2089:
[----:B------:R-:W-:Y:S05]  /*9420*/  BSYNC B0 ;  /* 0x0000000000007941 */ /* 0x000fea0003800000 */
.L_x_2087:
[----:B------:R-:W-:-:S05]  /*9430*/  IMAD R3, R0, R7, RZ ;  /* 0x0000000700037224 */ /* 0x000fca00078e02ff */
[----:B------:R-:W-:-:S07]  /*9440*/  VIMNMX R2, R2, R3, !PT ;  /* 0x0000000302027248 */ /* 0x000fce0007fe0100 */
.L_x_2086:
[----:B------:R-:W-:-:S04]  /*9450*/  VIADD R2, R2, 0x5f ;  /* 0x0000005f02027836 */ /* 0x000fc80000000000 */
[----:B------:R-:W-:-:S05]  /*9460*/  IMAD.HI R2, R2, 0x2aaaaaab, RZ ;  /* 0x2aaaaaab02027827 */ /* 0x000fca00078e02ff */
[----:B------:R-:W-:-:S04]  /*9470*/  SHF.R.U32.HI R3, RZ, 0x1f, R2 ;  /* 0x0000001fff037819 */ /* 0x000fc80000011602 */
[----:B------:R-:W-:-:S04]  /*9480*/  LEA.HI.SX32 R3, R2, R3, 0x1c ;  /* 0x0000000302037211 */ /* 0x000fc800078fe2ff */
[----:B------:R-:W-:-:S04]  /*9490*/  VIMNMX R182, R192, R3, !PT ;  /* 0x00000003c0b67248 */ /* 0x000fc80007fe0100 */
[----:B------:R-:W-:-:S13]  /*94a0*/  ISETP.GE.AND P1, PT, R20, R182, PT ;  /* 0x000000b61400720c */ /* 0x000fda0003f26270 */
[----:B------:R-:W-:Y:S05]  /*94b0*/  @!P1 BRA `(.L_x_2090) ;  /* 0x0000016c00309947 */ /* 0x000fea0003800000 */
[----:B------:R0:W5:Y:S01]  /*94c0*/  LDL.64 R2, [R1+0x178] ;  /* 0x0001780001027983 */ /* 0x0001620000100a00 */
[----:B------:R-:W-:-:S07]  /*94d0*/  IMAD.MOV.U32 R171, RZ, RZ, R20 ;  /* 0x000000ffffab7224 */ /* 0x000fce00078e0014 */
.L_x_2107:
[----:B0----5:R-:W2:Y:S04]  /*94e0*/  LD.E R5, desc[UR44][R2.64] ;  /* 0x0000002c02057980 */ /* 0x021ea8000c101900 */
[----:B-1----:R-:W3:Y:S01]  /*94f0*/  LD.E R0, desc[UR44][R2.64+0x8] ;  /* 0x0000082c02007980 */ /* 0x002ee2000c101900 */
[----:B--2---:R-:W-:-:S05]  /*9500*/  VIADD R5, R5, 0x1 ;  /* 0x0000000105057836 */ /* 0x004fca0000000000 */
[----:B------:R-:W-:-:S13]  /*9510*/  ISETP.NE.AND P2, PT, R5, 0x2, PT ;  /* 0x000000020500780c */ /* 0x000fda0003f45270 */
[----:B------:R1:W5:Y:S04]  /*9520*/  @P2 LD.E R11, desc[UR44][R2.64+0x4] ;  /* 0x0000042c020b2980 */ /* 0x000368000c101900 */
[----:B------:R-:W2:Y:S01]  /*9530*/  @!P2 LD.E R4, desc[UR44][R2.64+0x4] ;  /* 0x0000042c0204a980 */ /* 0x000ea2000c101900 */
[----:B---3--:R-:W-:-:S03]  /*9540*/  VIADD R9, R0, 0x1 ;  /* 0x0000000100097836 */ /* 0x008fc60000000000 */
[----:B------:R3:W-:Y:S04]  /*9550*/  ST.E desc[UR44][R2.64], R5 ;  /* 0x0000000502007985 */ /* 0x0007e8000c10192c */
[----:B------:R1:W-:Y:S04]  /*9560*/  ST.E desc[UR44][R2.64+0x8], R9 ;  /* 0x0000080902007985 */ /* 0x0003e8000c10192c */
[----:B------:R1:W-:Y:S01]  /*9570*/  @!P2 ST.E desc[UR44][R2.64], RZ ;  /* 0x000000ff0200a985 */ /* 0x0003e2000c10192c */
[----:B--2---:R-:W-:-:S05]  /*9580*/  @!P2 LOP3.LUT R11, R4, 0x1, RZ, 0x3c, !PT ;  /* 0x00000001040ba812 */ /* 0x004fca00078e3cff */
[----:B------:R1:W-:Y:S04]  /*9590*/  @!P2 ST.E desc[UR44][R2.64+0x4], R11 ;  /* 0x0000040b0200a985 */ /* 0x0003e8000c10192c */
[----:B------:R-:W2:Y:S01]  /*95a0*/  LDL R0, [R1+0x1c] ;  /* 0x00001c0001007983 */ /* 0x000ea20000100800 */
[----:B------:R-:W-:Y:S01]  /*95b0*/  IMAD.MOV.U32 R7, RZ, RZ, R171 ;  /* 0x000000ffff077224 */ /* 0x000fe200078e00ab */
[----:B------:R-:W-:Y:S05]  /*95c0*/  YIELD ;  /* 0x0000000000007946 */ /* 0x000fea0003800000 */
[----:B------:R-:W-:Y:S01]  /*95d0*/  BSSY B0, `(.L_x_2091) ;  /* 0x0000008000007945 */ /* 0x000fe20003800000 */
[----:B------:R-:W-:Y:S01]  /*95e0*/  VIADD R171, R171, 0xffffffff ;  /* 0xffffffffabab7836 */ /* 0x000fe20000000000 */
[----:B------:R-:W-:Y:S01]  /*95f0*/  ISETP.GT.AND P1, PT, R7, R182, PT ;  /* 0x000000b60700720c */ /* 0x000fe20003f24270 */
[----:B---3--:R-:W-:Y:S01]  /*9600*/  @!P2 IMAD.MOV.U32 R5, RZ, RZ, RZ ;  /* 0x000000ffff05a224 */ /* 0x008fe200078e00ff */
[----:B--2---:R-:W-:-:S04]  /*9610*/  LOP3.LUT R0, R0, 0x1, RZ, 0xfc, !PT ;  /* 0x0000000100007812 */ /* 0x004fc800078efcff */
[----:B------:R-:W-:-:S13]  /*9620*/  ISETP.NE.AND P3, PT, R0, 0x3, PT ;  /* 0x000000030000780c */ /* 0x000fda0003f65270 */
[----:B-1----:R-:W-:Y:S05]  /*9630*/  @!P3 BRA `(.L_x_2092) ;  /* 0x000000000004b947 */ /* 0x002fea0003800000 */
[----:B------:R-:W-:Y:S01]  /*9640*/  BPT.TRAP 0x1 ;  /* 0x000000040000795c */ /* 0x000fe20000300000 */
.L_x_2092:
[----:B------:R-:W-:Y:S05]  /*9650*/  BSYNC B0 ;  /* 0x0000000000007941 */ /* 0x000fea0003800000 */
.L_x_2091:
[----:B------:R-:W2:Y:S01]  /*9660*/  LDL.64 R6, [R1+0x8] ;  /* 0x0000080001067983 */ /* 0x000ea20000100a00 */
[----:B-----5:R-:W-:Y:S02]  /*9670*/  SHF.L.U32 R8, R11, 0x1f, RZ ;  /* 0x0000001f0b087819 */ /* 0x020fe400000006ff */
[----:B--2---:R-:W-:-:S05]  /*9680*/  MOV R6, R6 ;  /* 0x0000000600067202 */ /* 0x004fca0000000f00 */
[----:B------:R-:W-:-:S04]  /*9690*/  IMAD R5, R5, 0x8, R6 ;  /* 0x0000000805057824 */ /* 0x000fc800078e0206 */
[----:B------:R1:W2:Y:S01]  /*96a0*/  SYNCS.PHASECHK.TRANS64.TRYWAIT P2, [R5+URZ], R8 ;  /* 0x00000008050075a7 */ /* 0x0002a2000804017f */
[----:B------:R1:W5:Y:S04]  /*96b0*/  LD.E R0, desc[UR44][R2.64] ;  /* 0x0000002c02007980 */ /* 0x000368000c101900 */
[----:B------:R1:W5:Y:S01]  /*96c0*/  LD.E R4, desc[UR44][R2.64+0x4] ;  /* 0x0000042c02047980 */ /* 0x000362000c101900 */
[----:B------:R-:W-:Y:S04]  /*96d0*/  BSSY B0, `(.L_x_2093) ;  /* 0x0000003000007945 */ /* 0x000fe80003800000 */
[----:B------:R-:W-:Y:S05]  /*96e0*/  @!P3 BRA `(.L_x_2094) ;  /* 0x000000000004b947 */ /* 0x000fea0003800000 */
[----:B------:R-:W-:Y:S01]  /*96f0*/  BPT.TRAP 0x1 ;  /* 0x000000040000795c */ /* 0x000fe20000300000 */
.L_x_2094:
[----:B------:R-:W-:Y:S05]  /*9700*/  BSYNC B0 ;  /* 0x0000000000007941 */ /* 0x000fea0003800000 */
.L_x_2093:
[----:B------:R-:W-:Y:S04]  /*9710*/  BSSY B0, `(.L_x_2095) ;  /* 0x0000006000007945 */ /* 0x000fe80003800000 */
[----:B--2---:R-:W-:Y:S05]  /*9720*/  @P2 BRA `(.L_x_2096) ;  /* 0x0000000000102947 */ /* 0x004fea0003800000 */
[----:B-----5:R-:W-:Y:S01]  /*9730*/  IMAD R0, R0, 0x8, R6 ;  /* 0x0000000800007824 */ /* 0x020fe200078e0206 */
[----:B-1----:R-:W-:-:S04]  /*9740*/  SHF.L.U32 R5, R4, 0x1f, RZ ;  /* 0x0000001f04057819 */ /* 0x002fc800000006ff */
[----:B------:R-:W1:Y:S02]  /*9750*/  SYNCS.PHASECHK.TRANS64.TRYWAIT P2, [R0+URZ], R5 ;  /* 0x00000005000075a7 */ /* 0x000e64000804017f */
[----:B-1----:R-:W-:Y:S05]  /*9760*/  @!P2 BRA `(.L_x_2097) ;  /* 0x000002a4006ca947 */ /* 0x002fea0003800000 */
.L_x_2096:
[----:B------:R-:W-:Y:S05]  /*9770*/  BSYNC B0 ;  /* 0x0000000000007941 */ /* 0x000fea0003800000 */
.L_x_2095:
[----:B-1----:R-:W2:Y:S04]  /*9780*/  LD.E R5, desc[UR44][R2.64] ;  /* 0x0000002c02057980 */ /* 0x002ea8000c101900 */
[----:B------:R-:W2:Y:S01]  /*9790*/  LDL.64 R8, [R1+0xa0] ;  /* 0x0000a00001087983 */ /* 0x000ea20000100a00 */
[----:B------:R-:W-:Y:S05]  /*97a0*/  WARPSYNC.ALL ;  /* 0x0000000000007948 */ /* 0x000fea0003800000 */
[----:B------:R-:W3:Y:S04]  /*97b0*/  LDL.64 R14, [R1+0x98] ;  /* 0x00009800010e7983 */ /* 0x000ee80000100a00 */
[----:B------:R-:W4:Y:S04]  /*97c0*/  LDL.64 R6, [R1+0x98] ;  /* 0x0000980001067983 */ /* 0x000f280000100a00 */
[----:B------:R-:W4:Y:S01]  /*97d0*/  LDL.64 R10, [R1+0x98] ;  /* 0x00009800010a7983 */ /* 0x000f220000100a00 */
[----:B--2--5:R-:W-:-:S03]  /*97e0*/  IMAD R4, R5, 0x300, R8 ;  /* 0x0000030005047824 */ /* 0x024fc600078e0208 */
[----:B------:R-:W2:Y:S01]  /*97f0*/  LDL.64 R12, [R1+0x98] ;  /* 0x00009800010c7983 */ /* 0x000ea20000100a00 */
[----:B------:R-:W-:Y:S01]  /*9800*/  IMAD.MOV.U32 R5, RZ, RZ, R9 ;  /* 0x000000ffff057224 */ /* 0x000fe200078e0009 */
[----:B------:R-:W-:Y:S01]  /*9810*/  R2UR UR6, R4 ;  /* 0x00000000040672ca */ /* 0x000fe200000e0000 */
[----:B------:R-:W-:-:S03]  /*9820*/  WARPGROUP.ARRIVE ;  /* 0x00000000000079c5 */ /* 0x000fc60000000000 */
[----:B------:R-:W-:Y:S01]  /*9830*/  R2UR UR7, R5 ;  /* 0x00000000050772ca */ /* 0x000fe200000e0000 */
[----:B------:R-:W-:Y:S02]  /*9840*/  VIADD R8, R4, 0x2 ;  /* 0x0000000204087836 */ /* 0x000fe40000000000 */
[----:B------:R-:W-:Y:S01]  /*9850*/  IMAD.MOV.U32 R183, RZ, RZ, 0x1 ;  /* 0x00000001ffb77424 */ /* 0x000fe200078e00ff */
[----:B------:R1:W-:Y:S04]  /*9860*/  STL [R1+0x80], RZ ;  /* 0x000080ff01007387 */ /* 0x0003e80000100800 */
[----:B------:R1:W-:Y:S04]  /*9870*/  STL [R1+0x80], R183 ;  /* 0x000080b701007387 */ /* 0x0003e80000100800 */
[----:B------:R1:W-:Y:S04]  /*9880*/  STL [R1+0x80], R183 ;  /* 0x000080b701007387 */ /* 0x0003e80000100800 */
[----:B------:R1:W-:Y:S04]  /*9890*/  STL [R1+0x80], R183 ;  /* 0x000080b701007387 */ /* 0x0003e80000100800 */
[----:B------:R1:W-:Y:S01]  /*98a0*/  STL [R1+0x80], R183 ;  /* 0x000080b701007387 */ /* 0x0003e20000100800 */
[----:B---3--:R-:W-:-:S02]  /*98b0*/  R2UR UR4, R14 ;  /* 0x000000000e0472ca */ /* 0x008fc400000e0000 */
[----:B------:R-:W-:Y:S01]  /*98c0*/  R2UR UR5, R15 ;  /* 0x000000000f0572ca */ /* 0x000fe200000e0000 */
[----:B------:R-:W3:-:S12]  /*98d0*/  LDL R14, [R1+0x54] ;  /* 0x00005400010e7983 */ /* 0x000ed80000100800 */
[----:B------:R-:W-:Y:S01]  /*98e0*/  HGMMA.64x96x16.F32 R24, gdesc[UR4], RZ, !UPT, gsb0 ;  /* 0x01600000041879f0 */ /* 0x000fe2000c0008ff */
[----:B----4-:R-:W-:Y:S01]  /*98f0*/  VIADD R6, R6, 0x2 ;  /* 0x0000000206067836 */ /* 0x010fe20000000000 */
[----:B------:R-:W-:Y:S02]  /*9900*/  R2UR UR6, R8 ;  /* 0x00000000080672ca */ /* 0x000fe400000e0000 */
[----:B------:R-:W-:Y:S02]  /*9910*/  R2UR UR7, R9 ;  /* 0x00000000090772ca */ /* 0x000fe400000e0000 */
[----:B------:R-:W-:Y:S02]  /*9920*/  R2UR UR4, R6 ;  /* 0x00000000060472ca */ /* 0x000fe400000e0000 */
[----:B------:R-:W-:Y:S01]  /*9930*/  R2UR UR5, R7 ;  /* 0x00000000070572ca */ /* 0x000fe200000e0000 */
[----:B------:R-:W-:Y:S02]  /*9940*/  VIADD R10, R10, 0x4 ;  /* 0x000000040a0a7836 */ /* 0x000fe40000000000 */
[----:B------:R-:W-:-:S02]  /*9950*/  VIADD R6, R4, 0x4 ;  /* 0x0000000404067836 */ /* 0x000fc40000000000 */
[----:B------:R-:W-:Y:S01]  /*9960*/  IMAD.MOV.U32 R7, RZ, RZ, R9 ;  /* 0x000000ffff077224 */ /* 0x000fe200078e0009 */
[----:B------:R-:W-:Y:S02]  /*9970*/  WARPGROUP.DEPBAR.LE gsb0, 0x0 ;  /* 0x00008000000079c5 */ /* 0x000fe40000010000 */
[----:B------:R1:W5:Y:S04]  /*9980*/  LD.E R0, desc[UR44][R2.64] ;  /* 0x0000002c02007980 */ /* 0x000368000c101900 */
[----:B------:R1:W5:Y:S01]  /*9990*/  LD.E R5, desc[UR44][R2.64+0x4] ;  /* 0x0000042c02057980 */ /* 0x000362000c101900 */
[----:B------:R-:W-:-:S06]  /*99a0*/  WARPGROUP.ARRIVE ;  /* 0x00000000000079c5 */ /* 0x000fcc0000000000 */
[----:B------:R-:W-:Y:S01]  /*99b0*/  HGMMA.64x96x16.F32 R24, gdesc[UR4], R24, gsb0 ;  /* 0x01600000041879f0 */ /* 0x000fe20008000818 */
[----:B------:R-:W-:Y:S02]  /*99c0*/  R2UR UR6, R6 ;  /* 0x00000000060672ca */ /* 0x000fe400000e0000 */
[----:B------:R-:W-:Y:S02]  /*99d0*/  R2UR UR7, R7 ;  /* 0x00000000070772ca */ /* 0x000fe400000e0000 */
[----:B------:R-:W-:Y:S02]  /*99e0*/  R2UR UR4, R10 ;  /* 0x000000000a0472ca */ /* 0x000fe400000e0000 */
[----:B------:R-:W-:Y:S01]  /*99f0*/  R2UR UR5, R11 ;  /* 0x000000000b0572ca */ /* 0x000fe200000e0000 */
[----:B------:R-:W-:Y:S02]  /*9a00*/  VIADD R6, R4, 0x6 ;  /* 0x0000000604067836 */ /* 0x000fe40000000000 */
[----:B--2---:R-:W-:-:S02]  /*9a10*/  VIADD R12, R12, 0x6 ;  /* 0x000000060c0c7836 */ /* 0x004fc40000000000 */
[----:B------:R-:W-:Y:S01]  /*9a20*/  IMAD.MOV.U32 R7, RZ, RZ, R9 ;  /* 0x000000ffff077224 */ /* 0x000fe200078e0009 */
[----:B------:R-:W-:Y:S02]  /*9a30*/  WARPGROUP.DEPBAR.LE gsb0, 0x0 ;  /* 0x00008000000079c5 */ /* 0x000fe40000010000 */
[----:B------:R-:W-:-:S06]  /*9a40*/  WARPGROUP.ARRIVE ;  /* 0x00000000000079c5 */ /* 0x000fcc0000000000 */
        /* <DEDUP_REMOVED lines=8> */
[----:B---3--:R-:W-:-:S04]  /*9ad0*/  LOP3.LUT R14, R14, 0x1, RZ, 0xfc, !PT ;  /* 0x000000010e0e7812 */ /* 0x008fc800078efcff */
[----:B------:R-:W-:Y:S01]  /*9ae0*/  ISETP.NE.AND P3, PT, R14, 0x3, PT ;  /* 0x000000030e00780c */ /* 0x000fe20003f65270 */
[----:B------:R-:W-:Y:S01]  /*9af0*/  BSSY B0, `(.L_x_2098) ;  /* 0x0000004000007945 */ /* 0x000fe20003800000 */
[----:B------:R-:W-:-:S11]  /*9b00*/  WARPGROUP.DEPBAR.LE gsb0, 0x0 ;  /* 0x00008000000079c5 */ /* 0x000fd60000010000 */
[----:B-1----:R-:W-:Y:S05]  /*9b10*/  @!P3 BRA `(.L_x_2099) ;  /* 0x000000000004b947 */ /* 0x002fea0003800000 */
[----:B------:R-:W-:Y:S01]  /*9b20*/  BPT.TRAP 0x1 ;  /* 0x000000040000795c */ /* 0x000fe20000300000 */
.L_x_2099:
[----:B------:R-:W-:Y:S05]  /*9b30*/  BSYNC B0 ;  /* 0x0000000000007941 */ /* 0x000fea0003800000 */
.L_x_2098:
        /* <DEDUP_REMOVED lines=10> */
.L_x_2101:
[----:B------:R-:W-:Y:S05]  /*9be0*/  BSYNC B0 ;  /* 0x0000000000007941 */ /* 0x000fea0003800000 */
.L_x_2100:
[----:B------:R-:W-:Y:S04]  /*9bf0*/  BSSY B0, `(.L_x_2102) ;  /* 0x0000006000007945 */ /* 0x000fe80003800000 */
[----:B--2---:R-:W-:Y:S05]  /*9c00*/  @P2 BRA `(.L_x_2103) ;  /* 0x0000000000102947 */ /* 0x004fea0003800000 */
[----:B-----5:R-:W-:Y:S01]  /*9c10*/  IMAD R4, R4, 0x8, R7 ;  /* 0x0000000804047824 */ /* 0x020fe200078e0207 */
[----:B------:R-:W-:-:S04]  /*9c20*/  SHF.L.U32 R5, R5, 0x1f, RZ ;  /* 0x0000001f05057819 */ /* 0x000fc800000006ff */
[----:B------:R-:W2:Y:S02]  /*9c30*/  SYNCS.PHASECHK.TRANS64.TRYWAIT P2, [R4+URZ], R5 ;  /* 0x00000005040075a7 */ /* 0x000ea4000804017f */
[----:B--2---:R-:W-:Y:S05]  /*9c40*/  @!P2 BRA `(.L_x_2104) ;  /* 0x000002a00048a947 */ /* 0x004fea0003800000 */
.L_x_2103:
[----:B------:R-:W-:Y:S05]  /*9c50*/  BSYNC B0 ;  /* 0x0000000000007941 */ /* 0x000fea0003800000 */
.L_x_2102:
[----:B------:R-:W3:Y:S04]  /*9c60*/  LD.E R15, desc[UR44][R2.64] ;  /* 0x0000002c020f7980 */ /* 0x000ee8000c101900 */
[----:B------:R-:W3:Y:S04]  /*9c70*/  LDL.64 R6, [R1+0x118] ;  /* 0x0001180001067983 */ /* 0x000ee80000100a00 */
[----:B-1----:R-:W4:Y:S04]  /*9c80*/  LDL R0, [R1+0x90] ;  /* 0x0000900001007983 */ /* 0x002f280000100800 */
[----:B--2--5:R-:W2:Y:S04]  /*9c90*/  LDL.64 R4, [R1+0x110] ;  /* 0x0001100001047983 */ /* 0x024ea80000100a00 */
[----:B------:R-:W2:Y:S04]  /*9ca0*/  LDL.64 R8, [R1+0x110] ;  /* 0x0001100001087983 */ /* 0x000ea80000100a00 */
[----:B------:R-:W2:Y:S04]  /*9cb0*/  LDL.64 R10, [R1+0x110] ;  /* 0x00011000010a7983 */ /* 0x000ea80000100a00 */
[----:B------:R-:W2:Y:S01]  /*9cc0*/  LDL.64 R12, [R1+0x110] ;  /* 0x00011000010c7983 */ /* 0x000ea20000100a00 */
[----:B------:R-:W-:Y:S05]  /*9cd0*/  WARPSYNC.ALL ;  /* 0x0000000000007948 */ /* 0x000fea0003800000 */
[----:B------:R-:W-:Y:S01]  /*9ce0*/  WARPGROUP.ARRIVE ;  /* 0x00000000000079c5 */ /* 0x000fe20000000000 */
[----:B------:R-:W-:Y:S04]  /*9cf0*/  STL [R1+0x1bb4], R171 ;  /* 0x001bb4ab01007387 */ /* 0x000fe80000100800 */
[----:B------:R-:W-:Y:S04]  /*9d00*/  STL [R1+0x1bb0], R234 ;  /* 0x001bb0ea01007387 */ /* 0x000fe80000100800 */
[----:B------:R-:W-:Y:S04]  /*9d10*/  STL [R1+0xbcc], R18 ;  /* 0x000bcc1201007387 */ /* 0x000fe80000100800 */
[----:B------:R-:W-:Y:S01]  /*9d20*/  STL [R1+0xbc8], R19 ;  /* 0x000bc81301007387 */ /* 0x000fe20000100800 */
[----:B---3--:R-:W-:Y:S01]  /*9d30*/  IMAD R6, R15, 0xc00, R6 ;  /* 0x00000c000f067824 */ /* 0x008fe200078e0206 */
[----:B----4-:R-:W-:-:S02]  /*9d40*/  ISETP.NE.U32.AND P2, PT, R0, RZ, PT ;  /* 0x000000ff0000720c */ /* 0x010fc40003f45070 */
[----:B------:R-:W3:Y:S02]  /*9d50*/  LDL.64 R14, [R1+0x110] ;  /* 0x00011000010e7983 */ /* 0x000ee40000100a00 */
[----:B------:R-:W-:Y:S02]  /*9d60*/  R2UR UR6, R6 ;  /* 0x00000000060672ca */ /* 0x000fe400000e0000 */
[----:B------:R-:W-:Y:S02]  /*9d70*/  R2UR UR7, R7 ;  /* 0x00000000070772ca */ /* 0x000fe400000e0000 */
[----:B--2---:R-:W-:Y:S02]  /*9d80*/  R2UR UR4, R4 ;  /* 0x00000000040472ca */ /* 0x004fe400000e0000 */
[----:B------:R-:W-:-:S03]  /*9d90*/  R2UR UR5, R5 ;  /* 0x00000000050572ca */ /* 0x000fc600000e0000 */
[----:B------:R-:W-:-:S10]  /*9da0*/  VOTEU.ANY UP0, P2 ;  /* 0x00000000003f7886 */ /* 0x000fd40001000100 */
[----:B------:R-:W-:Y:S01]  /*9db0*/  HGMMA.64x96x16.F32 R24, gdesc[UR4], R24, UP0, gsb0 ;  /* 0x01600000041879f0 */ /* 0x000fe2000b800818 */
[----:B------:R-:W-:Y:S02]  /*9dc0*/  VIADD R8, R8, 0x2 ;  /* 0x0000000208087836 */ /* 0x000fe40000000000 */
        /* <DEDUP_REMOVED lines=126> */
[----:B------:R-:W-:Y:S01]  /*a5b0*/  R2UR UR5, R15 ;  /* 0x000000000f0572ca */ /* 0x000fe200000e0000 */
[----:B--2---:R-:W-:Y:S01]  /*a5c0*/  VIADD R8, R8, 0xc02 ;  /* 0x00000c0208087836 */ /* 0x004fe20000000000 */
[----:B------:R-:W-:Y:S02]  /*a5d0*/  WARPGROUP.DEPBAR.LE gsb0, 0x0 ;  /* 0x00008000000079c5 */ /* 0x000fe40000010000 */
[----:B------:R-:W-:-:S09]  /*a5e0*/  WARPGROUP.ARRIVE ;  /* 0x00000000000079c5 */ /* 0x000fd20000000000 */
[----:B------:R-:W-:Y:S01]  /*a5f0*/  HGMMA.64x96x16.F32 R24, gdesc[UR4], R24, gsb0 ;  /* 0x01600000041879f0 */ /* 0x000fe20008000818 */
[----:B------:R-:W-:Y:S02]  /*a600*/  VIADD R4, R6, 0x902 ;  /* 0x0000090206047836 */ /* 0x000fe40000000000 */
[----:B------:R-:W-:Y:S01]  /*a610*/  IMAD.MOV.U32 R5, RZ, RZ, R7 ;  /* 0x000000ffff057224 */ /* 0x000fe200078e0007 */
[----:B------:R-:W-:Y:S02]  /*a620*/  R2UR UR4, R8 ;  /* 0x00000000080472ca */ /* 0x000fe400000e0000 */
[----:B------:R-:W-:Y:S02]  /*a630*/  R2UR UR6, R4 ;  /* 0x00000000040672ca */ /* 0x000fe400000e0000 */
[----:B------:R-:W-:Y:S02]  /*a640*/  R2UR UR7, R5 ;  /* 0x00000000050772ca */ /* 0x000fe400000e0000 */
[----:B------:R-:W-:Y:S01]  /*a650*/  R2UR UR5, R9 ;  /* 0x00000000090572ca */ /* 0x000fe200000e0000 */
[----:B----4-:R-:W-:-:S02]  /*a660*/  VIADD R10, R10, 0xc04 ;  /* 0x00000c040a0a7836 */ /* 0x010fc40000000000 */
[----:B------:R-:W-:Y:S01]  /*a670*/  VIADD R4, R6, 0x904 ;  /* 0x0000090406047836 */ /* 0x000fe20000000000 */
[----:B------:R-:W-:Y:S02]  /*a680*/  WARPGROUP.DEPBAR.LE gsb0, 0x0 ;  /* 0x00008000000079c5 */ /* 0x000fe40000010000 */
[----:B------:R-:W-:-:S07]  /*a690*/  WARPGROUP.ARRIVE ;  /* 0x00000000000079c5 */ /* 0x000fce0000000000 */
[----:B------:R-:W-:Y:S01]  /*a6a0*/  HGMMA.64x96x16.F32 R24, gdesc[UR4], R24, gsb0 ;  /* 0x01600000041879f0 */ /* 0x000fe20008000818 */
[----:B------:R-:W-:Y:S01]  /*a6b0*/  IMAD.MOV.U32 R5, RZ, RZ, R7 ;  /* 0x000000ffff057224 */ /* 0x000fe200078e0007 */
        /* <DEDUP_REMOVED lines=14> */
[----:B------:R-:W-:Y:S04]  /*a7a0*/  STL [R1+0x90], R183 ;  /* 0x000090b701007387 */ /* 0x000fe80000100800 */
[----:B------:R-:W-:Y:S01]  /*a7b0*/  STL [R1+0x90], R183 ;  /* 0x000090b701007387 */ /* 0x000fe20000100800 */
[----:B------:R-:W-:-:S02]  /*a7c0*/  WARPGROUP.DEPBAR.LE gsb0, 0x0 ;  /* 0x00008000000079c5 */ /* 0x000fc40000010000 */
[----:B------:R-:W-:Y:S01]  /*a7d0*/  WARPGROUP.ARRIVE ;  /* 0x00000000000079c5 */ /* 0x000fe20000000000 */
[----:B------:R-:W2:Y:S05]  /*a7e0*/  @!P0 LDL.64 R4, [R1+0x30] ;  /* 0x0000300001048983 */ /* 0x000eaa0000100a00 */
[----:B------:R-:W-:Y:S01]  /*a7f0*/  HGMMA.64x96x16.F32 R24, gdesc[UR4], R24, gsb0 ;  /* 0x01600000041879f0 */ /* 0x000fe20008000818 */
        /* <DEDUP_REMOVED lines=16> */
[----:B------:R-:W3:Y:S01]  /*a900*/  @!P0 LD.E R0, desc[UR44][R2.64] ;  /* 0x0000002c02008980 */ /* 0x000ee2000c101900 */
[----:B--2---:R-:W-:-:S05]  /*a910*/  @!P0 MOV R5, R4 ;  /* 0x0000000400058202 */ /* 0x004fca0000000f00 */
[----:B---3--:R-:W-:-:S05]  /*a920*/  @!P0 IMAD R0, R0, 0x8, R5 ;  /* 0x0000000800008824 */ /* 0x008fca00078e0205 */
[----:B------:R-:W-:-:S04]  /*a930*/  @!P0 PRMT R0, RZ, 0x654, R0 ;  /* 0x00000654ff008816 */ /* 0x000fc80000000000 */
[----:B------:R2:W-:Y:S01]  /*a940*/  @!P0 SYNCS.ARRIVE.TRANS64.RED.A1T0 RZ, [R0+URZ], RZ ;  /* 0x000000ff00ff89a7 */ /* 0x0005e2000810043f */
[----:B------:R-:W3:Y:S04]  /*a950*/  LDL.64 R8, [R1+0x170] ;  /* 0x0001700001087983 */ /* 0x000ee80000100a00 */
[----:B------:R-:W4:Y:S04]  /*a960*/  LDL.64 R4, [R1+0x230] ;  /* 0x0002300001047983 */ /* 0x000f280000100a00 */
        /* <DEDUP_REMOVED lines=39> */
[----:B---3--:R-:W3:Y:S01]  /*abe0*/  LD.E R8, desc[UR44][R8.64] ;  /* 0x0000002c08087980 */ /* 0x008ee2000c101900 */
[----:B------:R1:W-:Y:S01]  /*abf0*/  BAR.SYNC.DEFER_BLOCKING R237, 0x100 ;  /* 0x000400ed0000751d */ /* 0x0003e20000010000 */
[-C--:B---3--:R-:W-:Y:S01]  /*ac00*/  FMUL.FTZ R7, R24, R8.reuse ;  /* 0x0000000818077220 */ /* 0x088fe20000410000 */
[-C--:B------:R-:W-:Y:S01]  /*ac10*/  FMUL.FTZ R10, R25, R8.reuse ;  /* 0x00000008190a7220 */ /* 0x080fe20000410000 */
[-C--:B------:R-:W-:Y:S01]  /*ac20*/  FMUL.FTZ R22, R28, R8.reuse ;  /* 0x000000081c167220 */ /* 0x080fe20000410000 */
[-C--:B------:R-:W-:Y:S01]  /*ac30*/  FMUL.FTZ R73, R29, R8.reuse ;  /* 0x000000081d497220 */ /* 0x080fe20000410000 */
[-C--:B------:R-:W-:Y:S01]  /*ac40*/  FMUL.FTZ R143, R32, R8.reuse ;  /* 0x00000008208f7220 */ /* 0x080fe20000410000 */
[-C--:B------:R-:W-:Y:S01]  /*ac50*/  FMUL.FTZ R6, R26, R8.reuse ;  /* 0x000000081a067220 */ /* 0x080fe20000410000 */
[----:B------:R-:W4:Y:S01]  /*ac60*/  MUFU.TANH R7, R7 ;  /* 0x0000000700077308 */ /* 0x000f220000002400 */
[-C--:B------:R-:W-:Y:S01]  /*ac70*/  FMUL.FTZ R153, R33, R8.reuse ;  /* 0x0000000821997220 */ /* 0x080fe20000410000 */
[-C--:B--2---:R-:W-:Y:S01]  /*ac80*/  FMUL.FTZ R0, R27, R8.reuse ;  /* 0x000000081b007220 */ /* 0x084fe20000410000 */
[-C--:B------:R-:W-:Y:S01]  /*ac90*/  FMUL.FTZ R157, R36, R8.reuse ;  /* 0x00000008249d7220 */ /* 0x080fe20000410000 */
[-C--:B------:R-:W-:Y:S01]  /*aca0*/  FMUL.FTZ R11, R35, R8.reuse ;  /* 0x00000008230b7220 */ /* 0x080fe20000410000 */
[-C--:B------:R-:W-:Y:S01]  /*acb0*/  FMUL.FTZ R72, R30, R8.reuse ;  /* 0x000000081e487220 */ /* 0x080fe20000410000 */
[-C--:B------:R-:W-:Y:S01]  /*acc0*/  FMUL.FTZ R159, R40, R8.reuse ;  /* 0x00000008289f7220 */ /* 0x080fe20000410000 */
[-C--:B------:R-:W-:Y:S01]  /*acd0*/  FMUL.FTZ R139, R34, R8.reuse ;  /* 0x00000008228b7220 */ /* 0x080fe20000410000 */
[----:B------:R-:W2:Y:S01]  /*ace0*/  MUFU.TANH R10, R10 ;  /* 0x0000000a000a7308 */ /* 0x000ea20000002400 */
[-C--:B------:R-:W-:Y:S01]  /*acf0*/  FMUL.FTZ R165, R41, R8.reuse ;  /* 0x0000000829a57220 */ /* 0x080fe20000410000 */
[-C--:B------:R-:W-:Y:S01]  /*ad00*/  FMUL.FTZ R167, R44, R8.reuse ;  /* 0x000000082ca77220 */ /* 0x080fe20000410000 */
[-C--:B------:R-:W-:Y:S01]  /*ad10*/  FMUL.FTZ R169, R45, R8.reuse ;  /* 0x000000082da97220 */ /* 0x080fe20000410000 */
[-C--:B------:R-:W-:Y:S01]  /*ad20*/  FMUL.FTZ R14, R39, R8.reuse ;  /* 0x00000008270e7220 */ /* 0x080fe20000410000 */
[-C--:B------:R-:W-:Y:S01]  /*ad30*/  FMUL.FTZ R177, R48, R8.reuse ;  /* 0x0000000830b17220 */ /* 0x080fe20000410000 */
[-C--:B------:R-:W-:Y:S01]  /*ad40*/  FMUL.FTZ R156, R42, R8.reuse ;  /* 0x000000082a9c7220 */ /* 0x080fe20000410000 */
[----:B------:R-:W-:Y:S01]  /*ad50*/  FMUL.FTZ R28, R31, R8 ;  /* 0x000000081f1c7220 */ /* 0x000fe20000410000 */
[----:B------:R-:W3:Y:S01]  /*ad60*/  MUFU.TANH R22, R22 ;  /* 0x0000001600167308 */ /* 0x000ee20000002400 */
[----:B----4-:R-:W-:Y:S01]  /*ad70*/  FMNMX.FTZ R9, R7, R4, !PT ;  /* 0x0000000407097209 */ /* 0x010fe20007810000 */
[-C--:B------:R-:W-:Y:S01]  /*ad80*/  FMUL.FTZ R175, R49, R8.reuse ;  /* 0x0000000831af7220 */ /* 0x080fe20000410000 */
[-C--:B------:R-:W-:Y:S01]  /*ad90*/  FMUL.FTZ R164, R43, R8.reuse ;  /* 0x000000082ba47220 */ /* 0x080fe20000410000 */
[-C--:B------:R-:W-:Y:S01]  /*ada0*/  FMUL.FTZ R195, R52, R8.reuse ;  /* 0x0000000834c37220 */ /* 0x080fe20000410000 */
[-C--:B------:R-:W-:Y:S01]  /*adb0*/  FMUL.FTZ R166, R46, R8.reuse ;  /* 0x000000082ea67220 */ /* 0x080fe20000410000 */
[-C--:B------:R-:W-:Y:S01]  /*adc0*/  FMUL.FTZ R181, R53, R8.reuse ;  /* 0x0000000835b57220 */ /* 0x080fe20000410000 */
[-C--:B------:R-:W-:Y:S01]  /*add0*/  FMUL.FTZ R168, R47, R8.reuse ;  /* 0x000000082fa87220 */ /* 0x080fe20000410000 */
[----:B------:R-:W4:Y:S01]  /*ade0*/  MUFU.TANH R73, R73 ;  /* 0x0000004900497308 */ /* 0x000f220000002400 */
[----:B--2---:R-:W-:Y:S01]  /*adf0*/  FMNMX.FTZ R9, R10, R9, !PT ;  /* 0x000000090a097209 */ /* 0x004fe20007810000 */
[-C--:B------:R-:W-:Y:S01]  /*ae00*/  FMUL.FTZ R35, R37, R8.reuse ;  /* 0x0000000825237220 */ /* 0x080fe20000410000 */
[-C--:B------:R-:W-:Y:S01]  /*ae10*/  FMUL.FTZ R205, R56, R8.reuse ;  /* 0x0000000838cd7220 */ /* 0x080fe20000410000 */
[-C--:B------:R-:W-:Y:S01]  /*ae20*/  FMUL.FTZ R170, R50, R8.reuse ;  /* 0x0000000832aa7220 */ /* 0x080fe20000410000 */
[-C--:B------:R-:W-:Y:S01]  /*ae30*/  FMUL.FTZ R203, R57, R8.reuse ;  /* 0x0000000839cb7220 */ /* 0x080fe20000410000 */
[-C--:B------:R-:W-:Y:S01]  /*ae40*/  FMUL.FTZ R23, R51, R8.reuse ;  /* 0x0000000833177220 */ /* 0x080fe20000410000 */
[-C--:B------:R-:W-:Y:S01]  /*ae50*/  FMUL.FTZ R213, R60, R8.reuse ;  /* 0x000000083cd57220 */ /* 0x080fe20000410000 */
[----:B------:R-:W2:Y:S01]  /*ae60*/  MUFU.TANH R143, R143 ;  /* 0x0000008f008f7308 */ /* 0x000ea20000002400 */
[----:B---3--:R-:W-:Y:S01]  /*ae70*/  FMNMX.FTZ R12, R22, R9, !PT ;  /* 0x00000009160c7209 */ /* 0x008fe20007810000 */
[-C--:B------:R-:W-:Y:S01]  /*ae80*/  FMUL.FTZ R121, R54, R8.reuse ;  /* 0x0000000836797220 */ /* 0x080fe20000410000 */
[-C--:B------:R-:W-:Y:S01]  /*ae90*/  FMUL.FTZ R211, R61, R8.reuse ;  /* 0x000000083dd37220 */ /* 0x080fe20000410000 */
[-C--:B------:R-:W-:Y:S01]  /*aea0*/  FMUL.FTZ R123, R55, R8.reuse ;  /* 0x00000008377b7220 */ /* 0x080fe20000410000 */
[-C--:B------:R-:W-:Y:S01]  /*aeb0*/  FMUL.FTZ R207, R64, R8.reuse ;  /* 0x0000000840cf7220 */ /* 0x080fe20000410000 */
[-C--:B------:R-:W-:Y:S01]  /*aec0*/  FMUL.FTZ R125, R58, R8.reuse ;  /* 0x000000083a7d7220 */ /* 0x080fe20000410000 */
[-C--:B------:R-:W-:Y:S01]  /*aed0*/  FMUL.FTZ R209, R65, R8.reuse ;  /* 0x0000000841d17220 */ /* 0x080fe20000410000 */
[----:B------:R-:W3:Y:S01]  /*aee0*/  MUFU.TANH R6, R6 ;  /* 0x0000000600067308 */ /* 0x000ee20000002400 */
[-C--:B------:R-:W-:Y:S01]  /*aef0*/  FMUL.FTZ R127, R59, R8.reuse ;  /* 0x000000083b7f7220 */ /* 0x080fe20000410000 */
[-C--:B------:R-:W-:Y:S01]  /*af00*/  FMUL.FTZ R215, R68, R8.reuse ;  /* 0x0000000844d77220 */ /* 0x080fe20000410000 */
[-C--:B------:R-:W-:Y:S01]  /*af10*/  FMUL.FTZ R129, R62, R8.reuse ;  /* 0x000000083e817220 */ /* 0x080fe20000410000 */
[-C--:B------:R-:W-:Y:S01]  /*af20*/  FMUL.FTZ R217, R69, R8.reuse ;  /* 0x0000000845d97220 */ /* 0x080fe20000410000 */
[-C--:B------:R-:W-:Y:S01]  /*af30*/  FMUL.FTZ R131, R63, R8.reuse ;  /* 0x000000083f837220 */ /* 0x080fe20000410000 */
[-C--:B------:R-:W-:Y:S01]  /*af40*/  FMUL.FTZ R135, R66, R8.reuse ;  /* 0x0000000842877220 */ /* 0x080fe20000410000 */
[----:B------:R-:W-:Y:S01]  /*af50*/  FMUL.FTZ R133, R67, R8 ;  /* 0x0000000843857220 */ /* 0x000fe20000410000 */
[----:B------:R-:W0:Y:S01]  /*af60*/  MUFU.TANH R153, R153 ;  /* 0x0000009900997308 */ /* 0x000e220000002400 */
[----:B----4-:R-:W-:Y:S01]  /*af70*/  FMNMX.FTZ R12, R73, R12, !PT ;  /* 0x0000000c490c7209 */ /* 0x010fe20007810000 */
[-C--:B------:R-:W-:Y:S01]  /*af80*/  FMUL.FTZ R137, R70, R8.reuse ;  /* 0x0000000846897220 */ /* 0x080fe20000410000 */
[----:B------:R-:W-:Y:S01]  /*af90*/  FMUL.FTZ R141, R71, R8 ;  /* 0x00000008478d7220 */ /* 0x000fe20000410000 */
[----:B------:R-:W4:Y:S04]  /*afa0*/  LDL R25, [R1+0x250] ;  /* 0x0002500001197983 */ /* 0x000f280000100800 */
[----:B------:R-:W1:Y:S01]  /*afb0*/  MUFU.TANH R0, R0 ;  /* 0x0000000000007308 */ /* 0x000e620000002400 */
[----:B------:R-:W4:Y:S04]  /*afc0*/  LDL.64 R32, [R1+0x3c8] ;  /* 0x0003c80001207983 */ /* 0x000f280000100a00 */
[----:B------:R-:W4:Y:S03]  /*afd0*/  LDL.64 R26, [R1+0x418] ;  /* 0x00041800011a7983 */ /* 0x000f260000100a00 */
[----:B------:R-:W1:Y:S01]  /*afe0*/  MUFU.TANH R157, R157 ;  /* 0x0000009d009d7308 */ /* 0x000e620000002400 */
[----:B--2---:R-:W-:-:S07]  /*aff0*/  FMNMX.FTZ R12, R143, R12, !PT ;  /* 0x0000000c8f0c7209 */ /* 0x004fce0007810000 */
[----:B------:R-:W2:Y:S01]  /*b000*/  MUFU.TANH R72, R72 ;  /* 0x0000004800487308 */ /* 0x000ea20000002400 */
[----:B------:R-:W-:Y:S01]  /*b010*/  FMUL.FTZ R34, R38, R8 ;  /* 0x0000000826227220 */ /* 0x000fe20000410000 */
[----:B------:R-:W4:Y:S04]  /*b020*/  LDL.64 R44, [R1+0x378] ;  /* 0x00037800012c7983 */ /* 0x000f280000100a00 */
[----:B------:R-:W4:Y:S02]  /*b030*/  LDL.64 R46, [R1+0x388] ;  /* 0x00038800012e7983 */ /* 0x000f240000100a00 */
[----:B------:R-:W2:Y:S01]  /*b040*/  MUFU.TANH R35, R35 ;  /* 0x0000002300237308 */ /* 0x000ea20000002400 */
[----:B---3--:R-:W-:Y:S01]  /*b050*/  FMNMX.FTZ R9, R6, R5, !PT ;  /* 0x0000000506097209 */ /* 0x008fe20007810000 */
[----:B------:R-:W3:Y:S01]  /*b060*/  LDL.64 R54, [R1+0x328] ;  /* 0x0003280001367983 */ /* 0x000ee20000100a00 */
[----:B0-----:R-:W-:-:S03]  /*b070*/  FMNMX.FTZ R12, R153, R12, !PT ;  /* 0x0000000c990c7209 */ /* 0x001fc60007810000 */
[----:B------:R-:W3:Y:S02]  /*b080*/  LDL.64 R40, [R1+0x3f8] ;  /* 0x0003f80001287983 */ /* 0x000ee40000100a00 */
[----:B------:R-:W0:Y:S08]  /*b090*/  MUFU.TANH R28, R28 ;  /* 0x0000001c001c7308 */ /* 0x000e300000002400 */
[----:B------:R-:W0:Y:S01]  /*b0a0*/  MUFU.TANH R159, R159 ;  /* 0x0000009f009f7308 */ /* 0x000e220000002400 */
[----:B-1----:R-:W-:Y:S01]  /*b0b0*/  FMNMX.FTZ R9, R0, R9, !PT ;  /* 0x0000000900097209 */ /* 0x002fe20007810000 */
[----:B------:R-:W3:Y:S01]  /*b0c0*/  LDL.64 R64, [R1+0x2d8] ;  /* 0x0002d80001407983 */ /* 0x000ee20000100a00 */
[----:B------:R-:W-:-:S05]  /*b0d0*/  FMNMX.FTZ R16, R157, R12, !PT ;  /* 0x0000000c9d107209 */ /* 0x000fca0007810000 */
[----:B------:R-:W1:Y:S08]  /*b0e0*/  MUFU.TANH R139, R139 ;  /* 0x0000008b008b7308 */ /* 0x000e700000002400 */
[----:B------:R-:W1:Y:S01]  /*b0f0*/  MUFU.TANH R165, R165 ;  /* 0x000000a500a57308 */ /* 0x000e620000002400 */
[----:B--2---:R-:W-:Y:S01]  /*b100*/  FMNMX.FTZ R9, R72, R9, !PT ;  /* 0x0000000948097209 */ /* 0x004fe20007810000 */
[----:B------:R-:W2:Y:S01]  /*b110*/  LDL.64 R66, [R1+0x2e8] ;  /* 0x0002e80001427983 */ /* 0x000ea20000100a00 */
[----:B------:R-:W-:-:S03]  /*b120*/  FMNMX.FTZ R16, R35, R16, !PT ;  /* 0x0000001023107209 */ /* 0x000fc60007810000 */
[----:B------:R-:W2:Y:S02]  /*b130*/  LDL.64 R68, [R1+0x2f8] ;  /* 0x0002f80001447983 */ /* 0x000ea40000100a00 */
[----:B------:R-:W1:Y:S08]  /*b140*/  MUFU.TANH R11, R11 ;  /* 0x0000000b000b7308 */ /* 0x000e700000002400 */
[----:B------:R-:W1:Y:S01]  /*b150*/  MUFU.TANH R167, R167 ;  /* 0x000000a700a77308 */ /* 0x000e620000002400 */
[----:B0-----:R-:W-:Y:S01]  /*b160*/  FMNMX.FTZ R12, R28, R9, !PT ;  /* 0x000000091c0c7209 */ /* 0x001fe20007810000 */
[----:B------:R-:W2:Y:S01]  /*b170*/  LDL.64 R70, [R1+0x308] ;  /* 0x0003080001467983 */ /* 0x000ea20000100a00 */
[----:B------:R-:W-:-:S03]  /*b180*/  FMNMX.FTZ R16, R159, R16, !PT ;  /* 0x000000109f107209 */ /* 0x000fc60007810000 */
[----:B------:R-:W2:Y:S02]  /*b190*/  LDL.64 R56, [R1+0x338] ;  /* 0x0003380001387983 */ /* 0x000ea40000100a00 */
[----:B------:R-:W0:Y:S08]  /*b1a0*/  MUFU.TANH R34, R34 ;  /* 0x0000002200227308 */ /* 0x000e300000002400 */
[----:B------:R-:W0:Y:S01]  /*b1b0*/  MUFU.TANH R169, R169 ;  /* 0x000000a900a97308 */ /* 0x000e220000002400 */
[----:B-1----:R-:W-:Y:S01]  /*b1c0*/  FMNMX.FTZ R12, R139, R12, !PT ;  /* 0x0000000c8b0c7209 */ /* 0x002fe20007810000 */
[----:B------:R-:W2:Y:S01]  /*b1d0*/  LDL.64 R58, [R1+0x348] ;  /* 0x00034800013a7983 */ /* 0x000ea20000100a00 */
[----:B------:R-:W-:-:S03]  /*b1e0*/  FMNMX.FTZ R16, R165, R16, !PT ;  /* 0x00000010a5107209 */ /* 0x000fc60007810000 */
[----:B------:R-:W2:Y:S02]  /*b1f0*/  LDL.64 R30, [R1+0x428] ;  /* 0x00042800011e7983 */ /* 0x000ea40000100a00 */
[----:B------:R-:W1:Y:S08]  /*b200*/  MUFU.TANH R14, R14 ;  /* 0x0000000e000e7308 */ /* 0x000e700000002400 */
[----:B------:R-:W1:Y:S01]  /*b210*/  MUFU.TANH R177, R177 ;  /* 0x000000b100b17308 */ /* 0x000e620000002400 */
[----:B------:R-:W-:Y:S01]  /*b220*/  FMNMX.FTZ R9, R11, R12, !PT ;  /* 0x0000000c0b097209 */ /* 0x000fe20007810000 */
[----:B------:R-:W2:Y:S01]  /*b230*/  LDL.64 R60, [R1+0x358] ;  /* 0x00035800013c7983 */ /* 0x000ea20000100a00 */
[----:B------:R-:W-:-:S03]  /*b240*/  FMNMX.FTZ R16, R167, R16, !PT ;  /* 0x00000010a7107209 */ /* 0x000fc60007810000 */
[----:B------:R-:W2:Y:S02]  /*b250*/  LDL.64 R42, [R1+0x408] ;  /* 0x00040800012a7983 */ /* 0x000ea40000100a00 */
[----:B------:R-:W1:Y:S02]  /*b260*/  MUFU.TANH R156, R156 ;  /* 0x0000009c009c7308 */ /* 0x000e640000002400 */
[----:B------:R-:W2:Y:S06]  /*b270*/  LDL.64 R48, [R1+0x398] ;  /* 0x0003980001307983 */ /* 0x000eac0000100a00 */
        /* <DEDUP_REMOVED lines=15> */
[----:B------:R-:W-:-:S05]  /*b370*/  FMNMX.FTZ R16, R175, R16, !PT ;  /* 0x00000010af107209 */ /* 0x000fca0007810000 */
[----:B------:R-:W1:Y:S08]  /*b380*/  MUFU.TANH R168, R168 ;  /* 0x000000a800a87308 */ /* 0x000e700000002400 */
[----:B------:R-:W1:Y:S01]  /*b390*/  MUFU.TANH R205, R205 ;  /* 0x000000cd00cd7308 */ /* 0x000e620000002400 */
[----:B0-----:R-:W-:Y:S02]  /*b3a0*/  FMNMX.FTZ R9, R164, R9, !PT ;  /* 0x00000009a4097209 */ /* 0x001fe40007810000 */
[----:B------:R-:W-:-:S05]  /*b3b0*/  FMNMX.FTZ R16, R195, R16, !PT ;  /* 0x00000010c3107209 */ /* 0x000fca0007810000 */
[----:B------:R-:W0:Y:S08]  /*b3c0*/  MUFU.TANH R170, R170 ;  /* 0x000000aa00aa7308 */ /* 0x000e300000002400 */
[----:B------:R-:W0:Y:S01]  /*b3d0*/  MUFU.TANH R203, R203 ;  /* 0x000000cb00cb7308 */ /* 0x000e220000002400 */
[----:B-1----:R-:W-:Y:S02]  /*b3e0*/  FMNMX.FTZ R9, R166, R9, !PT ;  /* 0x00000009a6097209 */ /* 0x002fe40007810000 */
[----:B------:R-:W-:-:S05]  /*b3f0*/  FMNMX.FTZ R16, R181, R16, !PT ;  /* 0x00000010b5107209 */ /* 0x000fca0007810000 */
[----:B------:R-:W1:Y:S08]  /*b400*/  MUFU.TANH R23, R23 ;  /* 0x0000001700177308 */ /* 0x000e700000002400 */
[----:B------:R-:W1:Y:S01]  /*b410*/  MUFU.TANH R213, R213 ;  /* 0x000000d500d57308 */ /* 0x000e620000002400 */
[----:B------:R-:W-:Y:S02]  /*b420*/  FMNMX.FTZ R9, R168, R9, !PT ;  /* 0x00000009a8097209 */ /* 0x000fe40007810000 */
        /* <DEDUP_REMOVED lines=21> */
[----:B------:R-:W1:Y:S01]  /*b580*/  MUFU.TANH R131, R131 ;  /* 0x0000008300837308 */ /* 0x000e620000002400 */
[----:B------:R-:W-:Y:S02]  /*b590*/  FMNMX.FTZ R12, R127, R12, !PT ;  /* 0x0000000c7f0c7209 */ /* 0x000fe40007810000 */
[----:B------:R-:W-:-:S05]  /*b5a0*/  FMNMX.FTZ R8, R215, R16, !PT ;  /* 0x00000010d7087209 */ /* 0x000fca0007810000 */
[----:B------:R-:W1:Y:S01]  /*b5b0*/  MUFU.TANH R135, R135 ;  /* 0x0000008700877308 */ /* 0x000e620000002400 */
[----:B0-----:R-:W-:Y:S02]  /*b5c0*/  FMNMX.FTZ R12, R129, R12, !PT ;  /* 0x0000000c810c7209 */ /* 0x001fe40007810000 */
[----:B------:R-:W-:-:S05]  /*b5d0*/  FMNMX.FTZ R8, R217, R8, !PT ;  /* 0x00000008d9087209 */ /* 0x000fca0007810000 */
[----:B------:R-:W0:Y:S01]  /*b5e0*/  MUFU.TANH R133, R133 ;  /* 0x0000008500857308 */ /* 0x000e220000002400 */
[----:B-1----:R-:W-:Y:S01]  /*b5f0*/  FMNMX.FTZ R12, R131, R12, !PT ;  /* 0x0000000c830c7209 */ /* 0x002fe20007810000 */
[----:B------:R-:W1:Y:S06]  /*b600*/  SHFL.BFLY PT, R13, R8, 0x2, 0x1f ;  /* 0x0c401f00080d7f89 */ /* 0x000e6c00000e0000 */
[----:B------:R-:W4:Y:S01]  /*b610*/  MUFU.TANH R137, R137 ;  /* 0x0000008900897308 */ /* 0x000f220000002400 */
[----:B------:R-:W-:-:S07]  /*b620*/  FMNMX.FTZ R12, R135, R12, !PT ;  /* 0x0000000c870c7209 */ /* 0x000fce0007810000 */
[----:B------:R-:W1:Y:S01]  /*b630*/  MUFU.TANH R141, R141 ;  /* 0x0000008d008d7308 */ /* 0x000e620000002400 */
[----:B0-----:R-:W-:-:S04]  /*b640*/  FMNMX.FTZ R12, R133, R12, !PT ;  /* 0x0000000c850c7209 */ /* 0x001fc80007810000 */
[----:B----4-:R-:W-:-:S04]  /*b650*/  FMNMX.FTZ R12, R137, R12, !PT ;  /* 0x0000000c890c7209 */ /* 0x010fc80007810000 */
[----:B-1----:R-:W-:-:S05]  /*b660*/  FMNMX.FTZ R9, R141, R12, !PT ;  /* 0x0000000c8d097209 */ /* 0x002fca0007810000 */
[----:B------:R0:W-:Y:S01]  /*b670*/  STL.64 [R1+0x230], R8 ;  /* 0x0002300801007387 */ /* 0x0001e20000100a00 */
[----:B------:R-:W-:-:S03]  /*b680*/  FMNMX.FTZ R12, R8, R13, !PT ;  /* 0x0000000d080c7209 */ /* 0x000fc60007810000 */
[----:B------:R-:W4:Y:S04]  /*b690*/  LDL R219, [R1+0x234] ;  /* 0x0002340001db7983 */ /* 0x000f280000100800 */
[----:B------:R-:W1:Y:S04]  /*b6a0*/  SHFL.BFLY PT, R13, R12, 0x1, 0x1f ;  /* 0x0c201f000c0d7f89 */ /* 0x000e6800000e0000 */
[----:B0-----:R-:W3:Y:S01]  /*b6b0*/  LDL.64 R8, [R1+0x290] ;  /* 0x0002900001087983 */ /* 0x001ee20000100a00 */
[----:B-1----:R-:W-:-:S05]  /*b6c0*/  FMNMX.FTZ R16, R12, R13, !PT ;  /* 0x0000000d0c107209 */ /* 0x002fca0007810000 */
[----:B------:R0:W-:Y:S04]  /*b6d0*/  STL [R1+0x230], R16 ;  /* 0x0002301001007387 */ /* 0x0001e80000100800 */
[----:B------:R-:W2:Y:S04]  /*b6e0*/  LDL R180, [R1+0x230] ;  /* 0x0002300001b47983 */ /* 0x000ea80000100800 */
[----:B0-----:R-:W3:Y:S04]  /*b6f0*/  LDL.64 R16, [R1+0x3e0] ;  /* 0x0003e00001107983 */ /* 0x001ee80000100a00 */
[----:B----4-:R-:W0:Y:S02]  /*b700*/  SHFL.BFLY PT, R12, R219, 0x2, 0x1f ;  /* 0x0c401f00db0c7f89 */ /* 0x010e2400000e0000 */
[----:B0-----:R-:W-:-:S02]  /*b710*/  FMNMX.FTZ R15, R12, R219, !PT ;  /* 0x000000db0c0f7209 */ /* 0x001fc40007810000 */
[----:B------:R-:W4:Y:S04]  /*b720*/  LDL.64 R12, [R1+0x438] ;  /* 0x00043800010c7983 */ /* 0x000f280000100a00 */
[----:B------:R-:W0:Y:S01]  /*b730*/  SHFL.BFLY PT, R24, R15, 0x1, 0x1f ;  /* 0x0c201f000f187f89 */ /* 0x000e2200000e0000 */
[----:B--2---:R-:W-:-:S04]  /*b740*/  FADD.FTZ R4, R4, -R180 ;  /* 0x800000b404047221 */ /* 0x004fc80000010000 */
[----:B------:R-:W-:-:S06]  /*b750*/  FMUL.FTZ R158, R4, R25 ;  /* 0x00000019049e7220 */ /* 0x000fcc0000410000 */
[----:B------:R-:W1:Y:S01]  /*b760*/  MUFU.EX2 R158, R158 ;  /* 0x0000009e009e7308 */ /* 0x000e620000000800 */
[----:B0-----:R-:W-:-:S05]  /*b770*/  FMNMX.FTZ R24, R15, R24, !PT ;  /* 0x000000180f187209 */ /* 0x001fca0007810000 */
[----:B------:R-:W-:Y:S02]  /*b780*/  FADD.FTZ R120, R5, -R24 ;  /* 0x8000001805787221 */ /* 0x000fe40000010000 */
[----:B------:R-:W2:Y:S01]  /*b790*/  LDL.64 R4, [R1+0x448] ;  /* 0x0004480001047983 */ /* 0x000ea20000100a00 */
[C---:B-1----:R-:W-:Y:S01]  /*b7a0*/  FMUL.FTZ R111, R158.reuse, R111 ;  /* 0x0000006f9e6f7220 */ /* 0x042fe20000410000 */
[----:B------:R-:W-:-:S05]  /*b7b0*/  FMUL.FTZ R110, R158, R110 ;  /* 0x0000006e9e6e7220 */ /* 0x000fca0000410000 */
[----:B------:R3:W-:Y:S01]  /*b7c0*/  STL.64 [R1+0x340], R110 ;  /* 0x0003406e01007387 */ /* 0x0007e20000100a00 */
[----:B------:R-:W-:Y:S01]  /*b7d0*/  FMUL.FTZ R180, R25, R180 ;  /* 0x000000b419b47220 */ /* 0x000fe20000410000 */
[C---:B------:R-:W-:Y:S01]  /*b7e0*/  FMUL.FTZ R145, R158.reuse, R145 ;  /* 0x000000919e917220 */ /* 0x040fe20000410000 */
[C---:B------:R-:W-:Y:S01]  /*b7f0*/  FMUL.FTZ R144, R158.reuse, R144 ;  /* 0x000000909e907220 */ /* 0x040fe20000410000 */
[C---:B------:R-:W-:Y:S01]  /*b800*/  FMUL.FTZ R197, R158.reuse, R197 ;  /* 0x000000c59ec57220 */ /* 0x040fe20000410000 */
[C---:B---3--:R-:W-:Y:S01]  /*b810*/  FMUL.FTZ R111, R158.reuse, R17 ;  /* 0x000000119e6f7220 */ /* 0x048fe20000410000 */
[C---:B------:R-:W-:Y:S01]  /*b820*/  FMUL.FTZ R110, R158.reuse, R16 ;  /* 0x000000109e6e7220 */ /* 0x040fe20000410000 */
[C---:B------:R-:W-:Y:S01]  /*b830*/  FMUL.FTZ R196, R158.reuse, R196 ;  /* 0x000000c49ec47220 */ /* 0x040fe20000410000 */
[----:B------:R-:W3:Y:S01]  /*b840*/  LDL.64 R16, [R1+0x240] ;  /* 0x0002400001107983 */ /* 0x000ee20000100a00 */
[--C-:B------:R-:W-:Y:S01]  /*b850*/  FFMA.FTZ R138, R143, R25, -R180.reuse ;  /* 0x000000198f8a7223 */ /* 0x100fe200000108b4 */
[----:B------:R-:W-:Y:S01]  /*b860*/  FMUL.FTZ R143, R25, R120 ;  /* 0x00000078198f7220 */ /* 0x000fe20000410000 */
[C---:B------:R-:W-:Y:S01]  /*b870*/  FMUL.FTZ R191, R158.reuse, R191 ;  /* 0x000000bf9ebf7220 */ /* 0x040fe20000410000 */
[C---:B------:R-:W-:Y:S01]  /*b880*/  FMUL.FTZ R190, R158.reuse, R190 ;  /* 0x000000be9ebe7220 */ /* 0x040fe20000410000 */
[C---:B------:R-:W-:Y:S01]  /*b890*/  FMUL.FTZ R204, R158.reuse, R8 ;  /* 0x000000089ecc7220 */ /* 0x040fe20000410000 */
[C---:B------:R-:W-:Y:S01]  /*b8a0*/  FMUL.FTZ R163, R158.reuse, R163 ;  /* 0x000000a39ea37220 */ /* 0x040fe20000410000 */
[C---:B------:R-:W-:Y:S01]  /*b8b0*/  FMUL.FTZ R162, R158.reuse, R162 ;  /* 0x000000a29ea27220 */ /* 0x040fe20000410000 */
[----:B------:R-:W0:Y:S01]  /*b8c0*/  MUFU.EX2 R143, R143 ;  /* 0x0000008f008f7308 */ /* 0x000e220000000800 */
[-CC-:B------:R-:W-:Y:S01]  /*b8d0*/  FFMA.FTZ R136, R73, R25.reuse, -R180.reuse ;  /* 0x0000001949887223 */ /* 0x180fe200000108b4 */
[-CC-:B------:R-:W-:Y:S01]  /*b8e0*/  FFMA.FTZ R122, R205, R25.reuse, -R180.reuse ;  /* 0x00000019cd7a7223 */ /* 0x180fe200000108b4 */
[----:B------:R-:W-:Y:S01]  /*b8f0*/  FFMA.FTZ R73, R159, R25, -R180 ;  /* 0x000000199f497223 */ /* 0x000fe200000108b4 */
[C---:B------:R-:W-:Y:S01]  /*b900*/  FMUL.FTZ R205, R158.reuse, R9 ;  /* 0x000000099ecd7220 */ /* 0x040fe20000410000 */
        /* <DEDUP_REMOVED lines=12> */
[C---:B0-----:R-:W-:Y:S01]  /*b9d0*/  FMUL.FTZ R55, R143.reuse, R55 ;  /* 0x000000378f377220 */ /* 0x041fe20000410000 */
[C---:B------:R-:W-:Y:S01]  /*b9e0*/  FMUL.FTZ R54, R143.reuse, R54 ;  /* 0x000000368f367220 */ /* 0x040fe20000410000 */
[C---:B------:R-:W-:Y:S01]  /*b9f0*/  FMUL.FTZ R45, R143.reuse, R45 ;  /* 0x0000002d8f2d7220 */ /* 0x040fe20000410000 */
[C---:B------:R-:W-:Y:S01]  /*ba00*/  FMUL.FTZ R44, R143.reuse, R44 ;  /* 0x0000002c8f2c7220 */ /* 0x040fe20000410000 */
[C---:B------:R-:W-:Y:S01]  /*ba10*/  FMUL.FTZ R115, R158.reuse, R115 ;  /* 0x000000739e737220 */ /* 0x040fe20000410000 */
[C---:B------:R-:W-:Y:S01]  /*ba20*/  FMUL.FTZ R114, R158.reuse, R114 ;  /* 0x000000729e727220 */ /* 0x040fe20000410000 */
[----:B------:R0:W-:Y:S01]  /*ba30*/  STL.64 [R1+0x328], R54 ;  /* 0x0003283601007387 */ /* 0x0001e20000100a00 */
[C---:B------:R-:W-:Y:S01]  /*ba40*/  FMUL.FTZ R113, R158.reuse, R113 ;  /* 0x000000719e717220 */ /* 0x040fe20000410000 */
[C---:B------:R-:W-:Y:S01]  /*ba50*/  FMUL.FTZ R112, R158.reuse, R112 ;  /* 0x000000709e707220 */ /* 0x040fe20000410000 */
[C---:B------:R-:W-:Y:S01]  /*ba60*/  FMUL.FTZ R109, R158.reuse, R109 ;  /* 0x0000006d9e6d7220 */ /* 0x040fe20000410000 */
[----:B------:R1:W-:Y:S01]  /*ba70*/  STL.64 [R1+0x378], R44 ;  /* 0x0003782c01007387 */ /* 0x0003e20000100a00 */
        /* <DEDUP_REMOVED lines=61> */
[C---:B------:R-:W-:Y:S01]  /*be50*/  FMUL.FTZ R41, R143.reuse, R41 ;  /* 0x000000298f297220 */ /* 0x040fe20000410000 */
[C---:B------:R-:W-:Y:S01]  /*be60*/  FMUL.FTZ R40, R143.reuse, R40 ;  /* 0x000000288f287220 */ /* 0x040fe20000410000 */
[C---:B-1----:R-:W-:Y:S01]  /*be70*/  FMUL.FTZ R45, R143.reuse, R27 ;  /* 0x0000001b8f2d7220 */ /* 0x042fe20000410000 */
[C---:B------:R-:W-:Y:S01]  /*be80*/  FMUL.FTZ R44, R143.reuse, R26 ;  /* 0x0000001a8f2c7220 */ /* 0x040fe20000410000 */
[C---:B------:R-:W-:Y:S01]  /*be90*/  FMUL.FTZ R199, R158.reuse, R199 ;  /* 0x000000c79ec77220 */ /* 0x040fe20000410000 */
[C---:B------:R-:W-:Y:S01]  /*bea0*/  FMUL.FTZ R198, R158.reuse, R198 ;  /* 0x000000c69ec67220 */ /* 0x040fe20000410000 */
[C---:B------:R-:W-:Y:S01]  /*beb0*/  FMUL.FTZ R105, R158.reuse, R105 ;  /* 0x000000699e697220 */ /* 0x040fe20000410000 */
[C---:B------:R-:W-:Y:S01]  /*bec0*/  FMUL.FTZ R104, R158.reuse, R104 ;  /* 0x000000689e687220 */ /* 0x040fe20000410000 */
[C---:B------:R-:W-:Y:S01]  /*bed0*/  FMUL.FTZ R43, R143.reuse, R43 ;  /* 0x0000002b8f2b7220 */ /* 0x040fe20000410000 */
[----:B------:R-:W-:Y:S01]  /*bee0*/  FMUL.FTZ R42, R143, R42 ;  /* 0x0000002a8f2a7220 */ /* 0x000fe20000410000 */
[----:B------:R0:W-:Y:S04]  /*bef0*/  STL.64 [R1+0x2f0], R144 ;  /* 0x0002f09001007387 */ /* 0x0001e80000100a00 */
[----:B------:R-:W-:Y:S04]  /*bf00*/  STL.64 [R1+0x270], R196 ;  /* 0x000270c401007387 */ /* 0x000fe80000100a00 */
[----:B------:R-:W-:Y:S01]  /*bf10*/  STL.64 [R1+0x280], R190 ;  /* 0x000280be01007387 */ /* 0x000fe20000100a00 */
[----:B0-----:R-:W-:-:S03]  /*bf20*/  FMUL.FTZ R144, R158, R20 ;  /* 0x000000149e907220 */ /* 0x001fc60000410000 */
[----:B------:R-:W-:Y:S01]  /*bf30*/  STL.64 [R1+0x290], R204 ;  /* 0x000290cc01007387 */ /* 0x000fe20000100a00 */
[----:B------:R0:W-:Y:S03]  /*bf40*/  MUFU.EX2 R20, R73 ;  /* 0x0000004900147308 */ /* 0x0001e60000000800 */
[----:B------:R-:W-:Y:S04]  /*bf50*/  STL.64 [R1+0x2a0], R162 ;  /* 0x0002a0a201007387 */ /* 0x000fe80000100a00 */
        /* <DEDUP_REMOVED lines=22> */
[----:B------:R1:W-:Y:S04]  /*c0c0*/  STL.64 [R1+0x2a8], R80 ;  /* 0x0002a85001007387 */ /* 0x0003e80000100a00 */
[----:B------:R0:W-:Y:S04]  /*c0d0*/  STL.64 [R1+0x2b8], R82 ;  /* 0x0002b85201007387 */ /* 0x0001e80000100a00 */
[----:B------:R4:W-:Y:S04]  /*c0e0*/  STL.64 [R1+0x2c8], R84 ;  /* 0x0002c85401007387 */ /* 0x0009e80000100a00 */
        /* <DEDUP_REMOVED lines=8> */
[----:B------:R2:W-:Y:S04]  /*c170*/  STL.64 [R1+0x368], R62 ;  /* 0x0003683e01007387 */ /* 0x0005e80000100a00 */
[----:B------:R-:W-:Y:S04]  /*c180*/  STL.64 [R1+0x388], R46 ;  /* 0x0003882e01007387 */ /* 0x000fe80000100a00 */
[----:B------:R3:W-:Y:S04]  /*c190*/  STL.64 [R1+0x3a8], R50 ;  /* 0x0003a83201007387 */ /* 0x0007e80000100a00 */
[----:B------:R3:W-:Y:S04]  /*c1a0*/  STL.64 [R1+0x3b8], R52 ;  /* 0x0003b83401007387 */ /* 0x0007e80000100a00 */
[----:B------:R3:W-:Y:S04]  /*c1b0*/  STL.64 [R1+0x3c8], R54 ;  /* 0x0003c83601007387 */ /* 0x0007e80000100a00 */
[----:B------:R-:W-:Y:S04]  /*c1c0*/  STL.64 [R1+0x3d8], R36 ;  /* 0x0003d82401007387 */ /* 0x000fe80000100a00 */
[----:B------:R-:W-:Y:S04]  /*c1d0*/  STL.64 [R1+0x3e8], R38 ;  /* 0x0003e82601007387 */ /* 0x000fe80000100a00 */
[----:B------:R-:W-:Y:S04]  /*c1e0*/  STL.64 [R1+0x3f8], R40 ;  /* 0x0003f82801007387 */ /* 0x000fe80000100a00 */
[----:B------:R3:W-:Y:S04]  /*c1f0*/  STL.64 [R1+0x418], R44 ;  /* 0x0004182c01007387 */ /* 0x0007e80000100a00 */
[----:B------:R-:W-:Y:S04]  /*c200*/  STL.64 [R1+0x260], R198 ;  /* 0x000260c601007387 */ /* 0x000fe80000100a00 */
[----:B------:R3:W-:Y:S04]  /*c210*/  STL.64 [R1+0x3c0], R104 ;  /* 0x0003c06801007387 */ /* 0x0007e80000100a00 */
[----:B------:R-:W-:Y:S04]  /*c220*/  STL.64 [R1+0x408], R42 ;  /* 0x0004082a01007387 */ /* 0x000fe80000100a00 */
[----:B-1----:R-:W3:Y:S04]  /*c230*/  LDL R81, [R1+0x26c] ;  /* 0x00026c0001517983 */ /* 0x002ee80000100800 */
[----:B0-----:R-:W3:Y:S04]  /*c240*/  LDL R83, [R1+0x270] ;  /* 0x0002700001537983 */ /* 0x001ee80000100800 */
[----:B----4-:R-:W4:Y:S04]  /*c250*/  LDL R85, [R1+0x274] ;  /* 0x0002740001557983 */ /* 0x010f280000100800 */
[----:B------:R-:W4:Y:S04]  /*c260*/  LDL R87, [R1+0x278] ;  /* 0x0002780001577983 */ /* 0x000f280000100800 */
        /* <DEDUP_REMOVED lines=17> */
[----:B--2---:R-:W2:Y:S04]  /*c380*/  LDL R57, [R1+0x2c4] ;  /* 0x0002c40001397983 */ /* 0x004ea80000100800 */
[----:B------:R-:W2:Y:S04]  /*c390*/  LDL R59, [R1+0x2c8] ;  /* 0x0002c800013b7983 */ /* 0x000ea80000100800 */
        /* <DEDUP_REMOVED lines=8> */
[----:B---3--:R-:W3:Y:S04]  /*c420*/  LDL R51, [R1+0x2ec] ;  /* 0x0002ec0001337983 */ /* 0x008ee80000100800 */
[----:B------:R-:W3:Y:S04]  /*c430*/  LDL R53, [R1+0x2f0] ;  /* 0x0002f00001357983 */ /* 0x000ee80000100800 */
[----:B------:R-:W3:Y:S04]  /*c440*/  LDL R55, [R1+0x2f4] ;  /* 0x0002f40001377983 */ /* 0x000ee80000100800 */
[----:B------:R-:W3:Y:S04]  /*c450*/  LDL R45, [R1+0x2f8] ;  /* 0x0002f800012d7983 */ /* 0x000ee80000100800 */
[----:B------:R-:W3:Y:S04]  /*c460*/  LDL R47, [R1+0x2fc] ;  /* 0x0002fc00012f7983 */ /* 0x000ee80000100800 */
[----:B------:R-:W4:Y:S04]  /*c470*/  LDL R116, [R1+0x3ac] ;  /* 0x0003ac0001747983 */ /* 0x000f280000100800 */
[----:B------:R-:W2:Y:S04]  /*c480*/  LDL R118, [R1+0x3b0] ;  /* 0x0003b00001767983 */ /* 0x000ea80000100800 */
[----:B------:R-:W3:Y:S04]  /*c490*/  LDL R110, [R1+0x3b8] ;  /* 0x0003b800016e7983 */ /* 0x000ee80000100800 */
        /* <DEDUP_REMOVED lines=17> */
[----:B------:R-:W3:Y:S01]  /*c5b0*/  LDL R78, [R1+0x408] ;  /* 0x00040800014e7983 */ /* 0x000ee20000100800 */
[C---:B------:R-:W-:Y:S01]  /*c5c0*/  FMUL.FTZ R31, R143.reuse, R31 ;  /* 0x0000001f8f1f7220 */ /* 0x040fe20000410000 */
[----:B------:R-:W-:Y:S01]  /*c5d0*/  FMUL.FTZ R30, R143, R30 ;  /* 0x0000001e8f1e7220 */ /* 0x000fe20000410000 */
[-CC-:B------:R-:W-:Y:S01]  /*c5e0*/  FFMA.FTZ R29, R7, R25.reuse, -R180.reuse ;  /* 0x00000019071d7223 */ /* 0x180fe200000108b4 */
[-CC-:B------:R-:W-:Y:S01]  /*c5f0*/  FFMA.FTZ R152, R10, R25.reuse, -R180.reuse ;  /* 0x000000190a987223 */ /* 0x180fe200000108b4 */
[--C-:B------:R-:W-:Y:S01]  /*c600*/  FFMA.FTZ R120, R203, R25, -R180.reuse ;  /* 0x00000019cb787223 */ /* 0x100fe200000108b4 */
[----:B------:R-:W-:Y:S01]  /*c610*/  FMUL.FTZ R5, R143, R5 ;  /* 0x000000058f057220 */ /* 0x000fe20000410000 */
[----:B------:R0:W-:Y:S01]  /*c620*/  STL.64 [R1+0x428], R30 ;  /* 0x0004281e01007387 */ /* 0x0001e20000100a00 */
[--C-:B------:R-:W-:Y:S01]  /*c630*/  FFMA.FTZ R7, R153, R25, -R180.reuse ;  /* 0x0000001999077223 */ /* 0x100fe200000108b4 */
[----:B------:R-:W-:Y:S01]  /*c640*/  MUFU.EX2 R29, R29 ;  /* 0x0000001d001d7308 */ /* 0x000fe20000000800 */
[----:B------:R-:W-:Y:S01]  /*c650*/  FMUL.FTZ R203, R158, R155 ;  /* 0x0000009b9ecb7220 */ /* 0x000fe20000410000 */
[C---:B------:R-:W-:Y:S01]  /*c660*/  FMUL.FTZ R4, R143.reuse, R4 ;  /* 0x000000048f047220 */ /* 0x040fe20000410000 */
[--C-:B------:R-:W-:Y:S01]  /*c670*/  FFMA.FTZ R134, R22, R25, -R180.reuse ;  /* 0x0000001916867223 */ /* 0x100fe200000108b4 */
[C---:B------:R-:W-:Y:S01]  /*c680*/  FMUL.FTZ R202, R158.reuse, R154 ;  /* 0x0000009a9eca7220 */ /* 0x040fe20000410000 */
[C---:B------:R-:W-:Y:S01]  /*c690*/  FMUL.FTZ R13, R143.reuse, R13 ;  /* 0x0000000d8f0d7220 */ /* 0x040fe20000410000 */
[C---:B------:R-:W-:Y:S01]  /*c6a0*/  FMUL.FTZ R147, R158.reuse, R147 ;  /* 0x000000939e937220 */ /* 0x040fe20000410000 */
[----:B------:R-:W-:Y:S01]  /*c6b0*/  FMUL.FTZ R146, R158, R146 ;  /* 0x000000929e927220 */ /* 0x000fe20000410000 */
[----:B------:R-:W-:Y:S01]  /*c6c0*/  MUFU.EX2 R8, R138 ;  /* 0x0000008a00087308 */ /* 0x000fe20000000800 */
[----:B------:R-:W-:Y:S01]  /*c6d0*/  FMUL.FTZ R12, R143, R12 ;  /* 0x0000000c8f0c7220 */ /* 0x000fe20000410000 */
[-C--:B0-----:R-:W-:Y:S01]  /*c6e0*/  FMUL.FTZ R31, R24, R25.reuse ;  /* 0x00000019181f7220 */ /* 0x081fe20000410000 */
[-CC-:B------:R-:W-:Y:S01]  /*c6f0*/  FFMA.FTZ R10, R157, R25.reuse, -R180.reuse ;  /* 0x000000199d0a7223 */ /* 0x180fe200000108b4 */
[-CC-:B------:R-:W-:Y:S01]  /*c700*/  FFMA.FTZ R15, R165, R25.reuse, -R180.reuse ;  /* 0x00000019a50f7223 */ /* 0x180fe200000108b4 */
[-CC-:B------:R-:W-:Y:S01]  /*c710*/  FFMA.FTZ R128, R167, R25.reuse, -R180.reuse ;  /* 0x00000019a7807223 */ /* 0x180fe200000108b4 */
[-CC-:B------:R-:W-:Y:S01]  /*c720*/  FFMA.FTZ R30, R6, R25.reuse, -R31.reuse ;  /* 0x00000019061e7223 */ /* 0x180fe2000001081f */
[-CC-:B------:R-:W-:Y:S01]  /*c730*/  FFMA.FTZ R153, R0, R25.reuse, -R31.reuse ;  /* 0x0000001900997223 */ /* 0x180fe2000001081f */
[-CC-:B------:R-:W-:Y:S01]  /*c740*/  FFMA.FTZ R155, R72, R25.reuse, -R31.reuse ;  /* 0x00000019489b7223 */ /* 0x180fe2000001081f */
[----:B------:R-:W-:Y:S01]  /*c750*/  MUFU.EX2 R152, R152 ;  /* 0x0000009800987308 */ /* 0x000fe20000000800 */
[-CC-:B------:R-:W-:Y:S01]  /*c760*/  FFMA.FTZ R28, R28, R25.reuse, -R31.reuse ;  /* 0x000000191c1c7223 */ /* 0x180fe2000001081f */
[--C-:B------:R-:W-:Y:S01]  /*c770*/  FFMA.FTZ R130, R169, R25, -R180.reuse ;  /* 0x00000019a9827223 */ /* 0x100fe200000108b4 */
[C---:B------:R-:W-:Y:S01]  /*c780*/  FMUL.FTZ R149, R158.reuse, R149 ;  /* 0x000000959e957220 */ /* 0x040fe20000410000 */
[C---:B------:R-:W-:Y:S01]  /*c790*/  FMUL.FTZ R148, R158.reuse, R148 ;  /* 0x000000949e947220 */ /* 0x040fe20000410000 */
[C---:B------:R-:W-:Y:S01]  /*c7a0*/  FMUL.FTZ R151, R158.reuse, R151 ;  /* 0x000000979e977220 */ /* 0x040fe20000410000 */
[C---:B------:R-:W-:Y:S01]  /*c7b0*/  FMUL.FTZ R150, R158.reuse, R150 ;  /* 0x000000969e967220 */ /* 0x040fe20000410000 */
[C---:B------:R-:W-:Y:S01]  /*c7c0*/  FMUL.FTZ R161, R158.reuse, R161 ;  /* 0x000000a19ea17220 */ /* 0x040fe20000410000 */
[----:B------:R-:W0:Y:S01]  /*c7d0*/  MUFU.EX2 R30, R30 ;  /* 0x0000001e001e7308 */ /* 0x000e220000000800 */
[-CC-:B------:R-:W-:Y:S01]  /*c7e0*/  FFMA.FTZ R22, R35, R25.reuse, -R180.reuse ;  /* 0x0000001923167223 */ /* 0x180fe200000108b4 */
[----:B------:R1:W-:Y:S01]  /*c7f0*/  STL.64 [R1+0x448], R4 ;  /* 0x0004480401007387 */ /* 0x0003e20000100a00 */
[--C-:B------:R-:W-:Y:S01]  /*c800*/  FFMA.FTZ R0, R11, R25, -R31.reuse ;  /* 0x000000190b007223 */ /* 0x100fe2000001081f */
[C---:B------:R-:W-:Y:S01]  /*c810*/  FMUL.FTZ R160, R158.reuse, R160 ;  /* 0x000000a09ea07220 */ /* 0x040fe20000410000 */
[----:B------:R-:W-:Y:S01]  /*c820*/  FMUL.FTZ R145, R158, R21 ;  /* 0x000000159e917220 */ /* 0x000fe20000410000 */
[-CC-:B------:R-:W-:Y:S01]  /*c830*/  FFMA.FTZ R132, R177, R25.reuse, -R180.reuse ;  /* 0x00000019b1847223 */ /* 0x180fe200000108b4 */
[-CC-:B------:R-:W-:Y:S01]  /*c840*/  FFMA.FTZ R159, R175, R25.reuse, -R180.reuse ;  /* 0x00000019af9f7223 */ /* 0x180fe200000108b4 */
[----:B------:R-:W0:Y:S01]  /*c850*/  MUFU.EX2 R153, R153 ;  /* 0x0000009900997308 */ /* 0x000e220000000800 */
[-CC-:B------:R-:W-:Y:S01]  /*c860*/  FFMA.FTZ R6, R34, R25.reuse, -R31.reuse ;  /* 0x0000001922067223 */ /* 0x180fe2000001081f */
[-CC-:B------:R-:W-:Y:S01]  /*c870*/  FFMA.FTZ R126, R195, R25.reuse, -R180.reuse ;  /* 0x00000019c37e7223 */ /* 0x180fe200000108b4 */
[-CC-:B------:R-:W-:Y:S01]  /*c880*/  FFMA.FTZ R124, R181, R25.reuse, -R180.reuse ;  /* 0x00000019b57c7223 */ /* 0x180fe200000108b4 */
[-CC-:B------:R-:W-:Y:S01]  /*c890*/  FFMA.FTZ R174, R211, R25.reuse, -R180.reuse ;  /* 0x00000019d3ae7223 */ /* 0x180fe200000108b4 */
[-C--:B------:R-:W-:Y:S01]  /*c8a0*/  FFMA.FTZ R176, R209, R25.reuse, -R180 ;  /* 0x00000019d1b07223 */ /* 0x080fe200000108b4 */
[--C-:B-1----:R-:W-:Y:S01]  /*c8b0*/  FFMA.FTZ R4, R139, R25, -R31.reuse ;  /* 0x000000198b047223 */ /* 0x102fe2000001081f */
[C---:B------:R-:W-:Y:S01]  /*c8c0*/  FMUL.FTZ R201, R143.reuse, R201 ;  /* 0x000000c98fc97220 */ /* 0x040fe20000410000 */
[----:B------:R-:W1:Y:S01]  /*c8d0*/  MUFU.EX2 R155, R155 ;  /* 0x0000009b009b7308 */ /* 0x000e620000000800 */
[----:B------:R-:W-:Y:S01]  /*c8e0*/  FFMA.FTZ R11, R164, R25, -R31 ;  /* 0x00000019a40b7223 */ /* 0x000fe2000001081f */
[C---:B------:R-:W-:Y:S01]  /*c8f0*/  FMUL.FTZ R200, R143.reuse, R200 ;  /* 0x000000c88fc87220 */ /* 0x040fe20000410000 */
[C---:B------:R-:W-:Y:S01]  /*c900*/  FMUL.FTZ R49, R143.reuse, R49 ;  /* 0x000000318f317220 */ /* 0x040fe20000410000 */
[----:B------:R-:W-:Y:S01]  /*c910*/  FMUL.FTZ R48, R143, R48 ;  /* 0x000000308f307220 */ /* 0x000fe20000410000 */
[----:B------:R-:W-:Y:S03]  /*c920*/  STL [R1+0x234], R24 ;  /* 0x0002341801007387 */ /* 0x000fe60000100800 */
[----:B------:R-:W1:Y:S01]  /*c930*/  MUFU.EX2 R35, R134 ;  /* 0x0000008600237308 */ /* 0x000e620000000800 */
[----:B0-----:R-:W-:Y:S01]  /*c940*/  FFMA.FTZ R164, R17, R143, R30 ;  /* 0x0000008f11a47223 */ /* 0x001fe2000001001e */
[----:B------:R-:W-:Y:S01]  /*c950*/  FFMA.FTZ R17, R158, R16, R29 ;  /* 0x000000109e117223 */ /* 0x000fe2000001001d */
[----:B------:R-:W3:Y:S04]  /*c960*/  LDL R206, [R1+0x340] ;  /* 0x0003400001ce7983 */ /* 0x000ee80000100800 */
[----:B------:R-:W3:Y:S01]  /*c970*/  LDL R204, [R1+0x354] ;  /* 0x0003540001cc7983 */ /* 0x000ee20000100800 */
[----:B------:R-:W0:Y:S03]  /*c980*/  MUFU.EX2 R28, R28 ;  /* 0x0000001c001c7308 */ /* 0x000e260000000800 */
[----:B------:R-:W3:Y:S04]  /*c990*/  LDL R74, [R1+0x400] ;  /* 0x00040000014a7983 */ /* 0x000ee80000100800 */
[----:B------:R-:W3:Y:S01]  /*c9a0*/  LDL R41, [R1+0x308] ;  /* 0x0003080001297983 */ /* 0x000ee20000100800 */
[----:B------:R-:W0:Y:S01]  /*c9b0*/  MUFU.EX2 R154, R136 ;  /* 0x00000088009a7308 */ /* 0x000e220000000800 */
[----:B------:R-:W-:Y:S01]  /*c9c0*/  FADD.FTZ R164, R153, R164 ;  /* 0x000000a499a47221 */ /* 0x000fe20000010000 */
[-CC-:B------:R-:W-:Y:S01]  /*c9d0*/  FFMA.FTZ R5, R14, R25.reuse, -R31.reuse ;  /* 0x000000190e057223 */ /* 0x180fe2000001081f */
[-C--:B------:R-:W-:Y:S01]  /*c9e0*/  FFMA.FTZ R157, R123, R25.reuse, -R31 ;  /* 0x000000197b9d7223 */ /* 0x080fe2000001081f */
[----:B------:R0:W-:Y:S04]  /*c9f0*/  STL.64 [R1+0x438], R12 ;  /* 0x0004380c01007387 */ /* 0x0001e80000100a00 */
[----:B------:R-:W0:Y:S01]  /*ca00*/  MUFU.EX2 R4, R4 ;  /* 0x0000000400047308 */ /* 0x000e220000000800 */
[----:B------:R-:W-:Y:S01]  /*ca10*/  FADD.FTZ R16, R152, R17 ;  /* 0x0000001198107221 */ /* 0x000fe20000010000 */
[----:B-1----:R-:W-:Y:S01]  /*ca20*/  FADD.FTZ R123, R155, R164 ;  /* 0x000000a49b7b7221 */ /* 0x002fe20000010000 */
[----:B------:R-:W3:Y:S04]  /*ca30*/  LDL R43, [R1+0x30c] ;  /* 0x00030c00012b7983 */ /* 0x000ee80000100800 */
[----:B------:R-:W3:Y:S01]  /*ca40*/  LDL R112, [R1+0x3bc] ;  /* 0x0003bc0001707983 */ /* 0x000ee20000100800 */
[----:B------:R-:W1:Y:S01]  /*ca50*/  MUFU.EX2 R0, R0 ;  /* 0x0000000000007308 */ /* 0x000e620000000800 */
[-C--:B0-----:R-:W-:Y:S01]  /*ca60*/  FFMA.FTZ R12, R156, R25.reuse, -R31 ;  /* 0x000000199c0c7223 */ /* 0x081fe2000001081f */
[----:B------:R-:W-:Y:S01]  /*ca70*/  FADD.FTZ R17, R35, R16 ;  /* 0x0000001023117221 */ /* 0x000fe20000010000 */
[----:B------:R-:W3:Y:S04]  /*ca80*/  LDL R114, [R1+0x3c0] ;  /* 0x0003c00001727983 */ /* 0x000ee80000100800 */
[----:B------:R-:W3:Y:S01]  /*ca90*/  LDL R104, [R1+0x3c4] ;  /* 0x0003c40001687983 */ /* 0x000ee20000100800 */
[----:B------:R-:W0:Y:S01]  /*caa0*/  MUFU.EX2 R7, R7 ;  /* 0x0000000700077308 */ /* 0x000e220000000800 */
[----:B------:R-:W-:Y:S01]  /*cab0*/  FADD.FTZ R123, R28, R123 ;  /* 0x0000007b1c7b7221 */ /* 0x000fe20000010000 */
[----:B------:R-:W-:Y:S01]  /*cac0*/  FADD.FTZ R17, R154, R17 ;  /* 0x000000119a117221 */ /* 0x000fe20000010000 */
        /* <DEDUP_REMOVED lines=9> */
[----:B------:R-:W3:Y:S04]  /*cb60*/  LDL R68, [R1+0x40c] ;  /* 0x00040c0001447983 */ /* 0x000ee80000100800 */
[----:B------:R-:W-:Y:S01]  /*cb70*/  MUFU.EX2 R5, R5 ;  /* 0x0000000500057308 */ /* 0x000fe20000000800 */
[----:B------:R-:W-:Y:S01]  /*cb80*/  FADD.FTZ R16, R8, R17 ;  /* 0x0000001108107221 */ /* 0x000fe20000010000 */
[----:B------:R-:W3:Y:S04]  /*cb90*/  LDL R70, [R1+0x410] ;  /* 0x0004100001467983 */ /* 0x000ee80000100800 */
[----:B------:R-:W3:Y:S02]  /*cba0*/  LDL R224, [R1+0x31c] ;  /* 0x00031c0001e07983 */ /* 0x000ee40000100800 */
[----:B------:R-:W0:Y:S01]  /*cbb0*/  MUFU.EX2 R9, R22 ;  /* 0x0000001600097308 */ /* 0x000e220000000800 */
[----:B-1----:R-:W-:Y:S01]  /*cbc0*/  FADD.FTZ R123, R0, R123 ;  /* 0x0000007b007b7221 */ /* 0x002fe20000010000 */
[-C--:B------:R-:W-:Y:S01]  /*cbd0*/  FFMA.FTZ R13, R168, R25.reuse, -R31 ;  /* 0x00000019a80d7223 */ /* 0x080fe2000001081f */
[----:B------:R-:W3:Y:S04]  /*cbe0*/  LDL R218, [R1+0x328] ;  /* 0x0003280001da7983 */ /* 0x000ee80000100800 */
[----:B------:R-:W-:Y:S01]  /*cbf0*/  STL [R1+0x3428], R182 ;  /* 0x003428b601007387 */ /* 0x000fe20000100800 */
[----:B------:R-:W1:Y:S01]  /*cc00*/  MUFU.EX2 R12, R12 ;  /* 0x0000000c000c7308 */ /* 0x000e620000000800 */
[----:B0-----:R-:W-:Y:S01]  /*cc10*/  FADD.FTZ R17, R7, R16 ;  /* 0x0000001007117221 */ /* 0x001fe20000010000 */
[----:B------:R-:W-:Y:S01]  /*cc20*/  FADD.FTZ R166, R6, R123 ;  /* 0x0000007b06a67221 */ /* 0x000fe20000010000 */
[----:B------:R-:W3:Y:S04]  /*cc30*/  LDL R184, [R1+0x364] ;  /* 0x0003640001b87983 */ /* 0x000ee80000100800 */
[----:B------:R-:W3:Y:S01]  /*cc40*/  LDL R186, [R1+0x368] ;  /* 0x0003680001ba7983 */ /* 0x000ee20000100800 */
[----:B------:R-:W0:Y:S01]  /*cc50*/  MUFU.EX2 R11, R11 ;  /* 0x0000000b000b7308 */ /* 0x000e220000000800 */
[-C--:B------:R-:W-:Y:S01]  /*cc60*/  FFMA.FTZ R156, R170, R25.reuse, -R31 ;  /* 0x00000019aa9c7223 */ /* 0x080fe2000001081f */
[----:B------:R-:W-:Y:S01]  /*cc70*/  FADD.FTZ R16, R10, R17 ;  /* 0x000000110a107221 */ /* 0x000fe20000010000 */
[----:B------:R-:W3:Y:S04]  /*cc80*/  LDL R188, [R1+0x36c] ;  /* 0x00036c0001bc7983 */ /* 0x000ee80000100800 */
[----:B------:R-:W3:Y:S01]  /*cc90*/  LDL R64, [R1+0x41c] ;  /* 0x00041c0001407983 */ /* 0x000ee20000100800 */
[----:B------:R-:W0:Y:S01]  /*cca0*/  MUFU.EX2 R15, R15 ;  /* 0x0000000f000f7308 */ /* 0x000e220000000800 */
[-CC-:B------:R-:W-:Y:S01]  /*ccb0*/  FFMA.FTZ R23, R23, R25.reuse, -R31.reuse ;  /* 0x0000001917177223 */ /* 0x180fe2000001081f */
[----:B------:R-:W-:Y:S01]  /*ccc0*/  FADD.FTZ R17, R9, R16 ;  /* 0x0000001009117221 */ /* 0x000fe20000010000 */
[----:B------:R0:W-:Y:S01]  /*ccd0*/  STL.64 [R1+0x330], R160 ;  /* 0x000330a001007387 */ /* 0x0001e20000100a00 */
[----:B------:R-:W-:-:S03]  /*cce0*/  FFMA.FTZ R163, R127, R25, -R31 ;  /* 0x000000197fa37223 */ /* 0x000fc6000001081f */
[----:B------:R-:W-:Y:S01]  /*ccf0*/  STL [R1+0x32f0], R194 ;  /* 0x0032f0c201007387 */ /* 0x000fe20000100800 */
[----:B------:R-:W0:Y:S01]  /*cd00*/  MUFU.EX2 R14, R14 ;  /* 0x0000000e000e7308 */ /* 0x000e220000000800 */
[----:B------:R-:W-:Y:S02]  /*cd10*/  FFMA.FTZ R165, R131, R25, -R31 ;  /* 0x0000001983a57223 */ /* 0x000fe4000001081f */
[----:B------:R-:W3:Y:S04]  /*cd20*/  LDL R66, [R1+0x420] ;  /* 0x0004200001427983 */ /* 0x000ee80000100800 */
[----:B------:R-:W-:Y:S01]  /*cd30*/  STL.64 [R1+0x32e8], R192 ;  /* 0x0032e8c001007387 */ /* 0x000fe20000100a00 */
[----:B------:R-:W0:Y:S01]  /*cd40*/  MUFU.EX2 R22, R128 ;  /* 0x0000008000167308 */ /* 0x000e220000000800 */
[----:B------:R-:W-:-:S02]  /*cd50*/  FADD.FTZ R16, R20, R17 ;  /* 0x0000001114107221 */ /* 0x000fc40000010000 */
[----:B------:R-:W3:Y:S04]  /*cd60*/  LDL R190, [R1+0x358] ;  /* 0x0003580001be7983 */ /* 0x000ee80000100800 */
[----:B------:R-:W3:Y:S01]  /*cd70*/  LDL R33, [R1+0x260] ;  /* 0x0002600001217983 */ /* 0x000ee20000100800 */
[----:B------:R-:W0:Y:S03]  /*cd80*/  MUFU.EX2 R13, R13 ;  /* 0x0000000d000d7308 */ /* 0x000e260000000800 */
[----:B------:R-:W3:Y:S04]  /*cd90*/  LDL R220, [R1+0x32c] ;  /* 0x00032c0001dc7983 */ /* 0x000ee80000100800 */
[----:B------:R-:W3:Y:S01]  /*cda0*/  LDL R62, [R1+0x418] ;  /* 0x00041800013e7983 */ /* 0x000ee20000100800 */
[----:B------:R1:W-:Y:S03]  /*cdb0*/  MUFU.EX2 R158, R121 ;  /* 0x00000079009e7308 */ /* 0x0003e60000000800 */
[----:B------:R-:W3:Y:S04]  /*cdc0*/  LDL R56, [R1+0x424] ;  /* 0x0004240001387983 */ /* 0x000ee80000100800 */
[----:B------:R-:W3:Y:S01]  /*cdd0*/  LDL R52, [R1+0x434] ;  /* 0x0004340001347983 */ /* 0x000ee20000100800 */
[----:B------:R-:W4:Y:S01]  /*cde0*/  MUFU.EX2 R21, R130 ;  /* 0x0000008200157308 */ /* 0x000f220000000800 */
[----:B-1----:R-:W-:Y:S01]  /*cdf0*/  FADD.FTZ R121, R5, R166 ;  /* 0x000000a605797221 */ /* 0x002fe20000010000 */
[----:B------:R-:W-:Y:S01]  /*ce00*/  FFMA.FTZ R164, R125, R25, -R31 ;  /* 0x000000197da47223 */ /* 0x000fe2000001081f */
[----:B------:R-:W-:Y:S02]  /*ce10*/  STL [R1+0xbd4], R2 ;  /* 0x000bd40201007387 */ /* 0x000fe40000100800 */
[----:B------:R-:W-:-:S02]  /*ce20*/  FADD.FTZ R168, R12, R121 ;  /* 0x000000790ca87221 */ /* 0x000fc40000010000 */
[----:B------:R-:W-:Y:S01]  /*ce30*/  STL [R1+0xbd0], R3 ;  /* 0x000bd00301007387 */ /* 0x000fe20000100800 */
[----:B------:R-:W1:Y:S01]  /*ce40*/  MUFU.EX2 R156, R156 ;  /* 0x0000009c009c7308 */ /* 0x000e620000000800 */
[----:B0-----:R-:W-:Y:S01]  /*ce50*/  FADD.FTZ R121, R11, R168 ;  /* 0x000000a80b797221 */ /* 0x001fe20000010000 */
        /* <DEDUP_REMOVED lines=8> */
[----:B------:R-:W2:Y:S03]  /*cee0*/  MUFU.EX2 R23, R23 ;  /* 0x0000001700177308 */ /* 0x000ea60000000800 */
[----:B------:R-:W3:Y:S04]  /*cef0*/  LDL R46, [R1+0x440] ;  /* 0x00044000012e7983 */ /* 0x000ee80000100800 */
[----:B------:R-:W3:Y:S01]  /*cf00*/  LDL R196, [R1+0x35c] ;  /* 0x00035c0001c47983 */ /* 0x000ee20000100800 */
[----:B------:R-:W2:Y:S01]  /*cf10*/  MUFU.EX2 R159, R159 ;  /* 0x0000009f009f7308 */ /* 0x000ea20000000800 */
[----:B------:R-:W-:Y:S01]  /*cf20*/  FADD.FTZ R121, R13, R168 ;  /* 0x000000a80d797221 */ /* 0x000fe20000010000 */
[----:B----4-:R-:W-:Y:S01]  /*cf30*/  FADD.FTZ R17, R21, R16 ;  /* 0x0000001015117221 */ /* 0x010fe20000010000 */
[----:B------:R-:W4:Y:S04]  /*cf40*/  LDL R208, [R1+0x344] ;  /* 0x0003440001d07983 */ /* 0x000f280000100800 */
[----:B------:R-:W4:Y:S01]  /*cf50*/  LDL R210, [R1+0x348] ;  /* 0x0003480001d27983 */ /* 0x000f220000100800 */
[----:B------:R-:W2:Y:S01]  /*cf60*/  MUFU.EX2 R162, R126 ;  /* 0x0000007e00a27308 */ /* 0x000ea20000000800 */
[----:B-1----:R-:W-:Y:S01]  /*cf70*/  FADD.FTZ R170, R156, R121 ;  /* 0x000000799caa7221 */ /* 0x002fe20000010000 */
[----:B0-----:R-:W-:Y:S01]  /*cf80*/  FADD.FTZ R16, R160, R17 ;  /* 0x00000011a0107221 */ /* 0x001fe20000010000 */
[----:B------:R-:W-:-:S05]  /*cf90*/  FFMA.FTZ R175, R213, R25, -R180 ;  /* 0x00000019d5af7223 */ /* 0x000fca00000108b4 */
[----:B------:R-:W-:Y:S01]  /*cfa0*/  MUFU.EX2 R173, R122 ;  /* 0x0000007a00ad7308 */ /* 0x000fe20000000800 */
[-C--:B------:R-:W-:Y:S01]  /*cfb0*/  FFMA.FTZ R166, R129, R25.reuse, -R31 ;  /* 0x0000001981a67223 */ /* 0x080fe2000001081f */
[----:B------:R-:W-:-:S06]  /*cfc0*/  FFMA.FTZ R177, R207, R25, -R180 ;  /* 0x00000019cfb17223 */ /* 0x000fcc00000108b4 */
[----:B------:R-:W-:Y:S01]  /*cfd0*/  MUFU.EX2 R172, R120 ;  /* 0x0000007800ac7308 */ /* 0x000fe20000000800 */
[-CC-:B------:R-:W-:Y:S01]  /*cfe0*/  FFMA.FTZ R167, R133, R25.reuse, -R31.reuse ;  /* 0x0000001985a77223 */ /* 0x180fe2000001081f */
[-C--:B------:R-:W-:Y:S01]  /*cff0*/  FFMA.FTZ R181, R215, R25.reuse, -R180 ;  /* 0x00000019d7b57223 */ /* 0x080fe200000108b4 */
[-C--:B------:R-:W-:Y:S01]  /*d000*/  FFMA.FTZ R169, R141, R25.reuse, -R31 ;  /* 0x000000198da97223 */ /* 0x080fe2000001081f */
[----:B------:R-:W-:Y:S04]  /*d010*/  STL.64 [R1+0x450], R202 ;  /* 0x000450ca01007387 */ /* 0x000fe80000100a00 */
[----:B------:R-:W0:Y:S01]  /*d020*/  MUFU.EX2 R157, R157 ;  /* 0x0000009d009d7308 */ /* 0x000e220000000800 */
[----:B------:R-:W-:Y:S04]  /*d030*/  STL.64 [R1+0x300], R146 ;  /* 0x0003009201007387 */ /* 0x000fe80000100a00 */
[----:B------:R-:W-:Y:S03]  /*d040*/  STL.64 [R1+0x310], R148 ;  /* 0x0003109401007387 */ /* 0x000fe60000100a00 */
[----:B------:R-:W1:Y:S01]  /*d050*/  MUFU.EX2 R161, R124 ;  /* 0x0000007c00a17308 */ /* 0x000e620000000800 */
[----:B--2---:R-:W-:Y:S01]  /*d060*/  FADD.FTZ R121, R23, R170 ;  /* 0x000000aa17797221 */ /* 0x004fe20000010000 */
[----:B------:R-:W-:Y:S01]  /*d070*/  FADD.FTZ R17, R159, R16 ;  /* 0x000000109f117221 */ /* 0x000fe20000010000 */
[----:B------:R-:W-:Y:S04]  /*d080*/  STL.64 [R1+0x320], R150 ;  /* 0x0003209601007387 */ /* 0x000fe80000100a00 */
[----:B------:R-:W2:Y:S01]  /*d090*/  LDL R72, [R1+0x414] ;  /* 0x0004140001487983 */ /* 0x000ea20000100800 */
[----:B------:R-:W3:Y:S01]  /*d0a0*/  MUFU.EX2 R164, R164 ;  /* 0x000000a400a47308 */ /* 0x000ee20000000800 */
[----:B------:R-:W-:Y:S01]  /*d0b0*/  FADD.FTZ R170, R158, R121 ;  /* 0x000000799eaa7221 */ /* 0x000fe20000010000 */
[----:B------:R-:W-:Y:S01]  /*d0c0*/  FADD.FTZ R16, R162, R17 ;  /* 0x00000011a2107221 */ /* 0x000fe20000010000 */
[----:B------:R-:W-:Y:S04]  /*d0d0*/  STL [R1+0x3360], R118 ;  /* 0x0033607601007387 */ /* 0x000fe80000100800 */
[----:B------:R-:W-:Y:S01]  /*d0e0*/  STL [R1+0x335c], R116 ;  /* 0x00335c7401007387 */ /* 0x000fe20000100800 */
[----:B------:R-:W3:Y:S01]  /*d0f0*/  MUFU.EX2 R163, R163 ;  /* 0x000000a300a37308 */ /* 0x000ee20000000800 */
[-C--:B------:R-:W-:Y:S01]  /*d100*/  FFMA.FTZ R168, R135, R25.reuse, -R31 ;  /* 0x0000001987a87223 */ /* 0x080fe2000001081f */
[----:B0-----:R-:W-:Y:S01]  /*d110*/  FADD.FTZ R17, R157, R170 ;  /* 0x000000aa9d117221 */ /* 0x001fe20000010000 */
[----:B-1----:R-:W-:Y:S01]  /*d120*/  FADD.FTZ R16, R161, R16 ;  /* 0x00000010a1107221 */ /* 0x002fe20000010000 */
[----:B---3--:R-:W-:Y:S04]  /*d130*/  STL [R1+0x3350], R110 ;  /* 0x0033506e01007387 */ /* 0x008fe80000100800 */
[----:B------:R-:W-:Y:S01]  /*d140*/  MUFU.EX2 R175, R175 ;  /* 0x000000af00af7308 */ /* 0x000fe20000000800 */
[----:B------:R-:W-:Y:S04]  /*d150*/  STL [R1+0x334c], R108 ;  /* 0x00334c6c01007387 */ /* 0x000fe80000100800 */
[----:B------:R-:W-:Y:S03]  /*d160*/  STL [R1+0x3340], R102 ;  /* 0x0033406601007387 */ /* 0x000fe60000100800 */
[----:B------:R-:W0:Y:S01]  /*d170*/  MUFU.EX2 R166, R166 ;  /* 0x000000a600a67308 */ /* 0x000e220000000800 */
[----:B------:R-:W-:Y:S01]  /*d180*/  FADD.FTZ R121, R164, R17 ;  /* 0x00000011a4797221 */ /* 0x000fe20000010000 */
[----:B------:R-:W-:Y:S01]  /*d190*/  FADD.FTZ R17, R173, R16 ;  /* 0x00000010ad117221 */ /* 0x000fe20000010000 */
[----:B------:R-:W-:Y:S04]  /*d1a0*/  STL [R1+0x333c], R100 ;  /* 0x00333c6401007387 */ /* 0x000fe80000100800 */
[----:B------:R-:W-:Y:S01]  /*d1b0*/  STL [R1+0x3338], R98 ;  /* 0x0033386201007387 */ /* 0x000fe20000100800 */
[----:B------:R-:W-:Y:S01]  /*d1c0*/  MUFU.EX2 R174, R174 ;  /* 0x000000ae00ae7308 */ /* 0x000fe20000000800 */
[----:B------:R-:W-:-:S02]  /*d1d0*/  FFMA.FTZ R170, R137, R25, -R31 ;  /* 0x0000001989aa7223 */ /* 0x000fc4000001081f */
[----:B------:R-:W-:Y:S04]  /*d1e0*/  STL [R1+0x3334], R96 ;  /* 0x0033346001007387 */ /* 0x000fe80000100800 */
[----:B------:R-:W-:Y:S01]  /*d1f0*/  STL [R1+0x3330], R94 ;  /* 0x0033305e01007387 */ /* 0x000fe20000100800 */
[----:B------:R-:W1:Y:S01]  /*d200*/  MUFU.EX2 R165, R165 ;  /* 0x000000a500a57308 */ /* 0x000e620000000800 */
        /* <DEDUP_REMOVED lines=8> */
[----:B------:R-:W3:Y:S01]  /*d290*/  MUFU.EX2 R168, R168 ;  /* 0x000000a800a87308 */ /* 0x000ee20000000800 */
[----:B0-----:R-:W-:Y:S01]  /*d2a0*/  FADD.FTZ R121, R166, R121 ;  /* 0x00000079a6797221 */ /* 0x001fe20000010000 */
[----:B------:R-:W-:Y:S01]  /*d2b0*/  FADD.FTZ R17, R175, R16 ;  /* 0x00000010af117221 */ /* 0x000fe20000010000 */
[----:B------:R-:W-:Y:S04]  /*d2c0*/  STL [R1+0x331c], R84 ;  /* 0x00331c5401007387 */ /* 0x000fe80000100800 */
[----:B------:R-:W-:Y:S01]  /*d2d0*/  STL [R1+0x3318], R82 ;  /* 0x0033185201007387 */ /* 0x000fe20000100800 */
[----:B------:R-:W-:Y:S03]  /*d2e0*/  MUFU.EX2 R176, R176 ;  /* 0x000000b000b07308 */ /* 0x000fe60000000800 */
[----:B------:R-:W-:Y:S04]  /*d2f0*/  STL.64 [R1+0x458], R200 ;  /* 0x000458c801007387 */ /* 0x000fe80000100a00 */
[----:B------:R-:W-:Y:S01]  /*d300*/  STL.64 [R1+0x390], R144 ;  /* 0x0003909001007387 */ /* 0x000fe20000100a00 */
[----:B------:R-:W0:Y:S01]  /*d310*/  MUFU.EX2 R167, R167 ;  /* 0x000000a700a77308 */ /* 0x000e220000000800 */
[----:B-1----:R-:W-:Y:S01]  /*d320*/  FADD.FTZ R121, R165, R121 ;  /* 0x00000079a5797221 */ /* 0x002fe20000010000 */
[----:B------:R-:W-:Y:S01]  /*d330*/  FADD.FTZ R16, R174, R17 ;  /* 0x00000011ae107221 */ /* 0x000fe20000010000 */
[----:B------:R1:W-:Y:S04]  /*d340*/  STL.64 [R1+0x398], R48 ;  /* 0x0003983001007387 */ /* 0x0003e80000100a00 */
[----:B------:R-:W-:Y:S01]  /*d350*/  STL [R1+0x3314], R80 ;  /* 0x0033145001007387 */ /* 0x000fe20000100800 */
[----:B------:R-:W-:Y:S03]  /*d360*/  MUFU.EX2 R181, R181 ;  /* 0x000000b500b57308 */ /* 0x000fe60000000800 */
[----:B------:R-:W4:Y:S04]  /*d370*/  LDL R39, [R1+0x304] ;  /* 0x0003040001277983 */ /* 0x000f280000100800 */
[----:B------:R-:W4:Y:S01]  /*d380*/  LDL R122, [R1+0x3a0] ;  /* 0x0003a000017a7983 */ /* 0x000f220000100800 */
[----:B------:R-:W0:Y:S01]  /*d390*/  MUFU.EX2 R170, R170 ;  /* 0x000000aa00aa7308 */ /* 0x000e220000000800 */
[----:B---3--:R-:W-:Y:S01]  /*d3a0*/  FADD.FTZ R121, R168, R121 ;  /* 0x00000079a8797221 */ /* 0x008fe20000010000 */
[----:B------:R-:W-:Y:S01]  /*d3b0*/  FADD.FTZ R17, R177, R16 ;  /* 0x00000010b1117221 */ /* 0x000fe20000010000 */
[----:B-1----:R-:W3:Y:S04]  /*d3c0*/  LDL R49, [R1+0x300] ;  /* 0x0003000001317983 */ /* 0x002ee80000100800 */
[----:B------:R-:W3:Y:S01]  /*d3d0*/  LDL R124, [R1+0x3a4] ;  /* 0x0003a400017c7983 */ /* 0x000ee20000100800 */
[----:B------:R-:W1:Y:S03]  /*d3e0*/  MUFU.EX2 R180, R180 ;  /* 0x000000b400b47308 */ /* 0x000e660000000800 */
[----:B------:R-:W3:Y:S04]  /*d3f0*/  LDL R126, [R1+0x3a8] ;  /* 0x0003a800017e7983 */ /* 0x000ee80000100800 */
[----:B------:R-:W3:Y:S01]  /*d400*/  LDL R120, [R1+0x3b4] ;  /* 0x0003b40001787983 */ /* 0x000ee20000100800 */
[----:B------:R-:W1:Y:S01]  /*d410*/  MUFU.EX2 R169, R169 ;  /* 0x000000a900a97308 */ /* 0x000e620000000800 */
[----:B0-----:R-:W-:Y:S01]  /*d420*/  FADD.FTZ R121, R167, R121 ;  /* 0x00000079a7797221 */ /* 0x001fe20000010000 */
[----:B------:R-:W-:Y:S01]  /*d430*/  FADD.FTZ R16, R176, R17 ;  /* 0x00000011b0107221 */ /* 0x000fe20000010000 */
[----:B------:R-:W3:Y:S02]  /*d440*/  LDL R128, [R1+0x394] ;  /* 0x0003940001807983 */ /* 0x000ee40000100800 */
[----:B------:R-:W-:Y:S01]  /*d450*/  FADD.FTZ R17, R170, R121 ;  /* 0x00000079aa117221 */ /* 0x000fe20000010000 */
[----:B------:R-:W-:Y:S01]  /*d460*/  FADD.FTZ R25, R181, R16 ;  /* 0x00000010b5197221 */ /* 0x000fe20000010000 */
[----:B------:R-:W3:Y:S03]  /*d470*/  LDL R130, [R1+0x398] ;  /* 0x0003980001827983 */ /* 0x000ee60000100800 */
[----:B-1----:R-:W-:Y:S01]  /*d480*/  FADD.FTZ R16, R180, R25 ;  /* 0x00000019b4107221 */ /* 0x002fe20000010000 */
[----:B------:R-:W-:Y:S04]  /*d490*/  STL [R1+0x3310], R78 ;  /* 0x0033104e01007387 */ /* 0x000fe80000100800 */
[----:B------:R-:W-:Y:S01]  /*d4a0*/  STL [R1+0x330c], R76 ;  /* 0x00330c4c01007387 */ /* 0x000fe20000100800 */
[----:B------:R-:W-:-:S03]  /*d4b0*/  FADD.FTZ R17, R169, R17 ;  /* 0x00000011a9117221 */ /* 0x000fc60000010000 */
[----:B------:R-:W3:Y:S04]  /*d4c0*/  LDL.LU R118, [R1+0x3360] ;  /* 0x0033600001767983 */ /* 0x000ee80000300800 */
[----:B------:R-:W-:Y:S04]  /*d4d0*/  STL.64 [R1+0x240], R16 ;  /* 0x0002401001007387 */ /* 0x000fe80000100a00 */
[----:B------:R-:W3:Y:S04]  /*d4e0*/  LD.E R31, desc[UR44][R2.64] ;  /* 0x0000002c021f7980 */ /* 0x000ee8000c101900 */
[----:B------:R-:W-:Y:S04]  /*d4f0*/  STL [R1+0x26c], R81 ;  /* 0x00026c5101007387 */ /* 0x000fe80000100800 */
[----:B------:R0:W-:Y:S04]  /*d500*/  STL [R1+0x270], R83 ;  /* 0x0002705301007387 */ /* 0x0001e80000100800 */
        /* <DEDUP_REMOVED lines=35> */
[----:B------:R2:W-:Y:S04]  /*d740*/  STL [R1+0x268], R79 ;  /* 0x0002684f01007387 */ /* 0x0005e80000100800 */
[----:B------:R-:W-:Y:S04]  /*d750*/  STL [R1+0x29c], R105 ;  /* 0x00029c6901007387 */ /* 0x000fe80000100800 */
[----:B0-----:R-:W3:Y:S04]  /*d760*/  LDL.128 R80, [R1+0x2a0] ;  /* 0x0002a00001507983 */ /* 0x001ee80000100c00 */
[----:B-1----:R-:W3:Y:S04]  /*d770*/  LDL.128 R84, [R1+0x2b0] ;  /* 0x0002b00001547983 */ /* 0x002ee80000100c00 */
[----:B------:R-:W3:Y:S04]  /*d780*/  LDL.128 R88, [R1+0x2c0] ;  /* 0x0002c00001587983 */ /* 0x000ee80000100c00 */
[----:B------:R-:W3:Y:S04]  /*d790*/  LDL.128 R92, [R1+0x2d0] ;  /* 0x0002d000015c7983 */ /* 0x000ee80000100c00 */
[----:B------:R-:W3:Y:S04]  /*d7a0*/  LDL.128 R96, [R1+0x2e0] ;  /* 0x0002e00001607983 */ /* 0x000ee80000100c00 */
[----:B------:R-:W3:Y:S04]  /*d7b0*/  LDL.128 R100, [R1+0x2f0] ;  /* 0x0002f00001647983 */ /* 0x000ee80000100c00 */
[----:B------:R-:W3:Y:S04]  /*d7c0*/  LDL.LU R116, [R1+0x335c] ;  /* 0x00335c0001747983 */ /* 0x000ee80000300800 */
[----:B------:R-:W3:Y:S04]  /*d7d0*/  LDL.LU R110, [R1+0x3350] ;  /* 0x00335000016e7983 */ /* 0x000ee80000300800 */
[----:B------:R-:W3:Y:S04]  /*d7e0*/  LDL.LU R108, [R1+0x334c] ;  /* 0x00334c00016c7983 */ /* 0x000ee80000300800 */
[----:B--2---:R-:W2:Y:S04]  /*d7f0*/  LDL.128 R76, [R1+0x290] ;  /* 0x00029000014c7983 */ /* 0x004ea80000100c00 */
[----:B------:R-:W2:Y:S04]  /*d800*/  LDL R230, [R1+0x310] ;  /* 0x0003100001e67983 */ /* 0x000ea80000100800 */
[----:B------:R-:W-:Y:S04]  /*d810*/  STL [R1+0x3308], R74 ;  /* 0x0033084a01007387 */ /* 0x000fe80000100800 */
[----:B------:R0:W-:Y:S04]  /*d820*/  STL [R1+0x3304], R72 ;  /* 0x0033044801007387 */ /* 0x0001e80000100800 */
[----:B------:R-:W-:Y:S04]  /*d830*/  STL [R1+0x340], R206 ;  /* 0x000340ce01007387 */ /* 0x000fe80000100800 */
[----:B------:R-:W-:Y:S04]  /*d840*/  STL [R1+0x354], R204 ;  /* 0x000354cc01007387 */ /* 0x000fe80000100800 */
        /* <DEDUP_REMOVED lines=9> */
[----:B----4-:R-:W-:Y:S04]  /*d8e0*/  STL [R1+0x3368], R122 ;  /* 0x0033687a01007387 */ /* 0x010fe80000100800 */
[----:B------:R-:W-:Y:S04]  /*d8f0*/  STL [R1+0x3358], R114 ;  /* 0x0033587201007387 */ /* 0x000fe80000100800 */
[----:B---3--:R-:W-:Y:S04]  /*d900*/  STL [R1+0x336c], R124 ;  /* 0x00336c7c01007387 */ /* 0x008fe80000100800 */
[----:B------:R-:W-:Y:S04]  /*d910*/  STL [R1+0x3370], R126 ;  /* 0x0033707e01007387 */ /* 0x000fe80000100800 */
[----:B------:R-:W-:Y:S04]  /*d920*/  STL [R1+0x3364], R120 ;  /* 0x0033647801007387 */ /* 0x000fe80000100800 */
[----:B------:R-:W-:Y:S04]  /*d930*/  STL [R1+0x3374], R128 ;  /* 0x0033748001007387 */ /* 0x000fe80000100800 */
[----:B------:R1:W-:Y:S04]  /*d940*/  STL [R1+0x3378], R130 ;  /* 0x0033788201007387 */ /* 0x0003e80000100800 */
[----:B------:R3:W-:Y:S04]  /*d950*/  STL [R1+0x3354], R112 ;  /* 0x0033547001007387 */ /* 0x0007e80000100800 */
[----:B------:R4:W-:Y:S04]  /*d960*/  STL [R1+0x3348], R106 ;  /* 0x0033486a01007387 */ /* 0x0009e80000100800 */
[----:B------:R4:W-:Y:S04]  /*d970*/  STL [R1+0x3344], R104 ;  /* 0x0033446801007387 */ /* 0x0009e80000100800 */
[----:B------:R-:W-:Y:S04]  /*d980*/  STL [R1+0x300], R49 ;  /* 0x0003003101007387 */ /* 0x000fe80000100800 */
[----:B0-----:R-:W2:Y:S04]  /*d990*/  LDL.128 R72, [R1+0x280] ;  /* 0x0002800001487983 */ /* 0x001ea80000100c00 */
[----:B------:R-:W-:Y:S04]  /*d9a0*/  STL [R1+0x304], R39 ;  /* 0x0003042701007387 */ /* 0x000fe80000100800 */
[----:B------:R-:W-:Y:S04]  /*d9b0*/  STL [R1+0x308], R41 ;  /* 0x0003082901007387 */ /* 0x000fe80000100800 */
[----:B------:R-:W-:Y:S04]  /*d9c0*/  STL [R1+0x30c], R43 ;  /* 0x00030c2b01007387 */ /* 0x000fe80000100800 */
[----:B------:R0:W-:Y:S04]  /*d9d0*/  STL [R1+0x3210], R118 ;  /* 0x0032107601007387 */ /* 0x0001e80000100800 */
[----:B------:R-:W2:Y:S04]  /*d9e0*/  LDL R232, [R1+0x314] ;  /* 0x0003140001e87983 */ /* 0x000ea80000100800 */
[----:B-1----:R-:W2:Y:S04]  /*d9f0*/  LDL.LU R130, [R1+0x3378] ;  /* 0x0033780001827983 */ /* 0x002ea80000300800 */
[----:B------:R-:W2:Y:S04]  /*da00*/  LDL.LU R128, [R1+0x3374] ;  /* 0x0033740001807983 */ /* 0x000ea80000300800 */
[----:B------:R-:W2:Y:S04]  /*da10*/  LDL.LU R126, [R1+0x3370] ;  /* 0x00337000017e7983 */ /* 0x000ea80000300800 */
[----:B------:R-:W2:Y:S04]  /*da20*/  LDL.LU R124, [R1+0x336c] ;  /* 0x00336c00017c7983 */ /* 0x000ea80000300800 */
[----:B------:R-:W2:Y:S04]  /*da30*/  LDL.LU R122, [R1+0x3368] ;  /* 0x00336800017a7983 */ /* 0x000ea80000300800 */
[----:B------:R-:W2:Y:S04]  /*da40*/  LDL.LU R120, [R1+0x3364] ;  /* 0x0033640001787983 */ /* 0x000ea80000300800 */
[----:B------:R-:W2:Y:S04]  /*da50*/  LDL.LU R114, [R1+0x3358] ;  /* 0x0033580001727983 */ /* 0x000ea80000300800 */
[----:B---3--:R-:W3:Y:S04]  /*da60*/  LDL.LU R112, [R1+0x3354] ;  /* 0x0033540001707983 */ /* 0x008ee80000300800 */
[----:B----4-:R-:W4:Y:S04]  /*da70*/  LDL.LU R106, [R1+0x3348] ;  /* 0x00334800016a7983 */ /* 0x010f280000300800 */
[----:B------:R-:W4:Y:S04]  /*da80*/  LDL.LU R104, [R1+0x3344] ;  /* 0x0033440001687983 */ /* 0x000f280000300800 */
[----:B0-----:R-:W4:Y:S04]  /*da90*/  LDL.LU R118, [R1+0x3210] ;  /* 0x0032100001767983 */ /* 0x001f280000300800 */
[----:B------:R-:W4:Y:S04]  /*daa0*/  LDL R226, [R1+0x320] ;  /* 0x0003200001e27983 */ /* 0x000f280000100800 */
[----:B------:R-:W-:Y:S04]  /*dab0*/  STL.64 [R1+0x3420], R180 ;  /* 0x003420b401007387 */ /* 0x000fe80000100a00 */
[----:B------:R-:W-:Y:S04]  /*dac0*/  STL [R1+0x318], R37 ;  /* 0x0003182501007387 */ /* 0x000fe80000100800 */
[----:B------:R-:W-:Y:S04]  /*dad0*/  STL.128 [R1+0x3410], R176 ;  /* 0x003410b001007387 */ /* 0x000fe80000100c00 */
[----:B------:R-:W-:Y:S04]  /*dae0*/  STL.128 [R1+0x3400], R172 ;  /* 0x003400ac01007387 */ /* 0x000fe80000100c00 */
[----:B------:R-:W-:Y:S04]  /*daf0*/  STL [R1+0x33f8], R170 ;  /* 0x0033f8aa01007387 */ /* 0x000fe80000100800 */
[----:B------:R-:W-:Y:S04]  /*db00*/  STL.64 [R1+0x33f0], R168 ;  /* 0x0033f0a801007387 */ /* 0x000fe80000100a00 */
[----:B------:R-:W-:Y:S04]  /*db10*/  STL.128 [R1+0x33e0], R164 ;  /* 0x0033e0a401007387 */ /* 0x000fe80000100c00 */
[----:B------:R-:W-:Y:S04]  /*db20*/  STL.128 [R1+0x33d0], R160 ;  /* 0x0033d0a001007387 */ /* 0x000fe80000100c00 */
[----:B------:R-:W-:Y:S04]  /*db30*/  STL.128 [R1+0x33c0], R156 ;  /* 0x0033c09c01007387 */ /* 0x000fe80000100c00 */
[----:B------:R-:W-:Y:S04]  /*db40*/  STL.128 [R1+0x33b0], R152 ;  /* 0x0033b09801007387 */ /* 0x000fe80000100c00 */
[----:B------:R-:W-:Y:S04]  /*db50*/  STL [R1+0x3390], R142 ;  /* 0x0033908e01007387 */ /* 0x000fe80000100800 */
[----:B------:R-:W-:Y:S04]  /*db60*/  STL [R1+0x338c], R140 ;  /* 0x00338c8c01007387 */ /* 0x000fe80000100800 */
[----:B------:R-:W-:Y:S04]  /*db70*/  STL [R1+0x3300], R70 ;  /* 0x0033004601007387 */ /* 0x000fe80000100800 */
[----:B------:R0:W-:Y:S04]  /*db80*/  STL [R1+0x32fc], R68 ;  /* 0x0032fc4401007387 */ /* 0x0001e80000100800 */
[----:B------:R-:W4:Y:S04]  /*db90*/  LDL R200, [R1+0x34c] ;  /* 0x00034c0001c87983 */ /* 0x000f280000100800 */
[----:B------:R-:W-:Y:S04]  /*dba0*/  STL [R1+0x31c], R224 ;  /* 0x00031ce001007387 */ /* 0x000fe80000100800 */
[----:B0-----:R-:W4:Y:S04]  /*dbb0*/  LDL.128 R68, [R1+0x270] ;  /* 0x0002700001447983 */ /* 0x001f280000100c00 */
[----:B------:R-:W4:Y:S04]  /*dbc0*/  LDL.LU R182, [R1+0x3428] ;  /* 0x0034280001b67983 */ /* 0x000f280000300800 */
[----:B------:R-:W4:Y:S04]  /*dbd0*/  LDL.LU.64 R180, [R1+0x3420] ;  /* 0x0034200001b47983 */ /* 0x000f280000300a00 */
[----:B------:R-:W4:Y:S04]  /*dbe0*/  LDL.LU.128 R176, [R1+0x3410] ;  /* 0x0034100001b07983 */ /* 0x000f280000300c00 */
[----:B------:R-:W4:Y:S04]  /*dbf0*/  LDL.LU.128 R172, [R1+0x3400] ;  /* 0x0034000001ac7983 */ /* 0x000f280000300c00 */
[----:B------:R-:W4:Y:S01]  /*dc00*/  LDL.LU R170, [R1+0x33f8] ;  /* 0x0033f80001aa7983 */ /* 0x000f220000300800 */
[----:B------:R-:W-:-:S03]  /*dc10*/  IMAD.MOV.U32 R227, RZ, RZ, R80 ;  /* 0x000000ffffe37224 */ /* 0x000fc600078e0050 */
[----:B------:R-:W4:Y:S01]  /*dc20*/  LDL.LU.64 R168, [R1+0x33f0] ;  /* 0x0033f00001a87983 */ /* 0x000f220000300a00 */
[----:B------:R-:W-:Y:S02]  /*dc30*/  IMAD.MOV.U32 R219, RZ, RZ, R82 ;  /* 0x000000ffffdb7224 */ /* 0x000fe400078e0052 */
[----:B------:R-:W-:Y:S01]  /*dc40*/  IMAD.MOV.U32 R217, RZ, RZ, R84 ;  /* 0x000000ffffd97224 */ /* 0x000fe200078e0054 */
[----:B------:R-:W4:Y:S01]  /*dc50*/  LDL.LU R82, [R1+0x3318] ;  /* 0x0033180001527983 */ /* 0x000f220000300800 */
[----:B------:R-:W-:Y:S02]  /*dc60*/  IMAD.MOV.U32 R215, RZ, RZ, R86 ;  /* 0x000000ffffd77224 */ /* 0x000fe400078e0056 */
[----:B------:R-:W-:Y:S01]  /*dc70*/  IMAD.MOV.U32 R213, RZ, RZ, R88 ;  /* 0x000000ffffd57224 */ /* 0x000fe200078e0058 */
[----:B------:R-:W4:Y:S01]  /*dc80*/  LDL.LU R86, [R1+0x3320] ;  /* 0x0033200001567983 */ /* 0x000f220000300800 */
[----:B------:R-:W-:Y:S02]  /*dc90*/  IMAD.MOV.U32 R211, RZ, RZ, R90 ;  /* 0x000000ffffd37224 */ /* 0x000fe400078e005a */
[----:B------:R-:W-:Y:S01]  /*dca0*/  IMAD.MOV.U32 R209, RZ, RZ, R92 ;  /* 0x000000ffffd17224 */ /* 0x000fe200078e005c */
[----:B------:R-:W4:Y:S01]  /*dcb0*/  LDL.LU R90, [R1+0x3328] ;  /* 0x00332800015a7983 */ /* 0x000f220000300800 */
[----:B------:R-:W-:-:S02]  /*dcc0*/  IMAD.MOV.U32 R207, RZ, RZ, R94 ;  /* 0x000000ffffcf7224 */ /* 0x000fc400078e005e */
[----:B------:R-:W-:Y:S01]  /*dcd0*/  IMAD.MOV.U32 R206, RZ, RZ, R96 ;  /* 0x000000ffffce7224 */ /* 0x000fe200078e0060 */
[----:B------:R-:W4:Y:S01]  /*dce0*/  LDL.LU R94, [R1+0x3330] ;  /* 0x00333000015e7983 */ /* 0x000f220000300800 */
[----:B------:R-:W-:Y:S02]  /*dcf0*/  IMAD.MOV.U32 R205, RZ, RZ, R98 ;  /* 0x000000ffffcd7224 */ /* 0x000fe400078e0062 */
[----:B------:R-:W-:Y:S01]  /*dd00*/  IMAD.MOV.U32 R204, RZ, RZ, R100 ;  /* 0x000000ffffcc7224 */ /* 0x000fe200078e0064 */
[----:B------:R-:W4:Y:S01]  /*dd10*/  LDL.LU R98, [R1+0x3338] ;  /* 0x0033380001627983 */ /* 0x000f220000300800 */
[----:B------:R-:W-:-:S03]  /*dd20*/  IMAD.MOV.U32 R203, RZ, RZ, R102 ;  /* 0x000000ffffcb7224 */ /* 0x000fc600078e0066 */
[----:B------:R-:W-:Y:S04]  /*dd30*/  STL [R1+0x320c], R116 ;  /* 0x00320c7401007387 */ /* 0x000fe80000100800 */
[----:B------:R-:W-:Y:S04]  /*dd40*/  STL [R1+0x3200], R110 ;  /* 0x0032006e01007387 */ /* 0x000fe80000100800 */
[----:B------:R0:W-:Y:S01]  /*dd50*/  STL [R1+0x31fc], R108 ;  /* 0x0031fc6c01007387 */ /* 0x0001e20000100800 */
[----:B--2---:R-:W-:-:S03]  /*dd60*/  IMAD.MOV.U32 R229, RZ, RZ, R78 ;  /* 0x000000ffffe57224 */ /* 0x004fc600078e004e */
[----:B------:R-:W2:Y:S04]  /*dd70*/  LDL.LU R102, [R1+0x3340] ;  /* 0x0033400001667983 */ /* 0x000ea80000300800 */
[----:B------:R-:W2:Y:S04]  /*dd80*/  LDL.LU R100, [R1+0x333c] ;  /* 0x00333c0001647983 */ /* 0x000ea80000300800 */
[----:B------:R-:W2:Y:S04]  /*dd90*/  LDL.LU R96, [R1+0x3334] ;  /* 0x0033340001607983 */ /* 0x000ea80000300800 */
[----:B------:R-:W2:Y:S04]  /*dda0*/  LDL.LU R92, [R1+0x332c] ;  /* 0x00332c00015c7983 */ /* 0x000ea80000300800 */
[----:B------:R-:W2:Y:S04]  /*ddb0*/  LDL.LU R88, [R1+0x3324] ;  /* 0x0033240001587983 */ /* 0x000ea80000300800 */
[----:B------:R-:W2:Y:S04]  /*ddc0*/  LDL.LU R84, [R1+0x331c] ;  /* 0x00331c0001547983 */ /* 0x000ea80000300800 */
[----:B------:R-:W2:Y:S04]  /*ddd0*/  LDL.LU R80, [R1+0x3314] ;  /* 0x0033140001507983 */ /* 0x000ea80000300800 */
[----:B0-----:R-:W2:Y:S04]  /*dde0*/  LDL.128 R108, [R1+0x300] ;  /* 0x00030000016c7983 */ /* 0x001ea80000100c00 */
[----:B------:R-:W2:Y:S04]  /*ddf0*/  LDL.LU R116, [R1+0x320c] ;  /* 0x00320c0001747983 */ /* 0x000ea80000300800 */
[----:B------:R-:W2:Y:S01]  /*de00*/  LDL.LU R78, [R1+0x3310] ;  /* 0x00331000014e7983 */ /* 0x000ea20000300800 */
[----:B------:R-:W-:-:S03]  /*de10*/  IMAD.MOV.U32 R233, RZ, RZ, R76 ;  /* 0x000000ffffe97224 */ /* 0x000fc600078e004c */
[----:B------:R-:W-:Y:S04]  /*de20*/  STL [R1+0x310], R230 ;  /* 0x000310e601007387 */ /* 0x000fe80000100800 */
        /* <DEDUP_REMOVED lines=8> */
[----:B------:R-:W-:Y:S04]  /*deb0*/  STL [R1+0x350], R202 ;  /* 0x000350ca01007387 */ /* 0x000fe80000100800 */
[----:B------:R-:W2:Y:S04]  /*dec0*/  LDL.LU.128 R164, [R1+0x33e0] ;  /* 0x0033e00001a47983 */ /* 0x000ea80000300c00 */
[----:B------:R-:W2:Y:S04]  /*ded0*/  LDL.LU.128 R160, [R1+0x33d0] ;  /* 0x0033d00001a07983 */ /* 0x000ea80000300c00 */
[----:B------:R-:W2:Y:S04]  /*dee0*/  LDL.LU.128 R156, [R1+0x33c0] ;  /* 0x0033c000019c7983 */ /* 0x000ea80000300c00 */
[----:B------:R-:W2:Y:S04]  /*def0*/  LDL.LU.128 R152, [R1+0x33b0] ;  /* 0x0033b00001987983 */ /* 0x000ea80000300c00 */
[----:B0-----:R-:W2:Y:S04]  /*df00*/  LDL.LU R150, [R1+0x33a0] ;  /* 0x0033a00001967983 */ /* 0x001ea80000300800 */
[----:B-1----:R-:W2:Y:S01]  /*df10*/  LDL.LU R148, [R1+0x339c] ;  /* 0x00339c0001947983 */ /* 0x002ea20000300800 */
[----:B------:R-:W-:-:S03]  /*df20*/  IMAD.MOV.U32 R230, RZ, RZ, R74 ;  /* 0x000000ffffe67224 */ /* 0x000fc600078e004a */
[----:B------:R-:W2:Y:S01]  /*df30*/  LDL.LU R146, [R1+0x3398] ;  /* 0x0033980001927983 */ /* 0x000ea20000300800 */
[----:B------:R-:W-:-:S03]  /*df40*/  IMAD.MOV.U32 R37, RZ, RZ, R72 ;  /* 0x000000ffff257224 */ /* 0x000fc600078e0048 */
[----:B------:R-:W2:Y:S04]  /*df50*/  LDL.LU R144, [R1+0x3394] ;  /* 0x0033940001907983 */ /* 0x000ea80000300800 */
[----:B------:R-:W2:Y:S04]  /*df60*/  LDL.LU R142, [R1+0x3390] ;  /* 0x00339000018e7983 */ /* 0x000ea80000300800 */
[----:B------:R-:W2:Y:S04]  /*df70*/  LDL.LU R140, [R1+0x338c] ;  /* 0x00338c00018c7983 */ /* 0x000ea80000300800 */
[----:B------:R-:W2:Y:S04]  /*df80*/  LDL.LU R138, [R1+0x3388] ;  /* 0x00338800018a7983 */ /* 0x000ea80000300800 */
[----:B------:R-:W-:Y:S04]  /*df90*/  STL [R1+0x314], R232 ;  /* 0x000314e801007387 */ /* 0x000fe80000100800 */
[----:B------:R-:W2:Y:S04]  /*dfa0*/  LDL.LU R136, [R1+0x3384] ;  /* 0x0033840001887983 */ /* 0x000ea80000300800 */
[----:B------:R-:W2:Y:S04]  /*dfb0*/  LDL.LU R134, [R1+0x3380] ;  /* 0x0033800001867983 */ /* 0x000ea80000300800 */
[----:B------:R-:W2:Y:S04]  /*dfc0*/  LDL.LU R132, [R1+0x337c] ;  /* 0x00337c0001847983 */ /* 0x000ea80000300800 */
[----:B------:R-:W2:Y:S04]  /*dfd0*/  LDL.LU R76, [R1+0x330c] ;  /* 0x00330c00014c7983 */ /* 0x000ea80000300800 */
[----:B------:R-:W2:Y:S04]  /*dfe0*/  LDL.LU R74, [R1+0x3308] ;  /* 0x00330800014a7983 */ /* 0x000ea80000300800 */
[----:B------:R-:W2:Y:S04]  /*dff0*/  LDL.LU R72, [R1+0x3304] ;  /* 0x0033040001487983 */ /* 0x000ea80000300800 */
[----:B------:R0:W-:Y:S04]  /*e000*/  STL [R1+0x3228], R130 ;  /* 0x0032288201007387 */ /* 0x0001e80000100800 */
[----:B------:R1:W-:Y:S04]  /*e010*/  STL [R1+0x3224], R128 ;  /* 0x0032248001007387 */ /* 0x0003e80000100800 */
[----:B------:R1:W-:Y:S04]  /*e020*/  STL [R1+0x3220], R126 ;  /* 0x0032207e01007387 */ /* 0x0003e80000100800 */
[----:B------:R1:W-:Y:S04]  /*e030*/  STL [R1+0x321c], R124 ;  /* 0x00321c7c01007387 */ /* 0x0003e80000100800 */
[----:B------:R1:W-:Y:S04]  /*e040*/  STL [R1+0x3218], R122 ;  /* 0x0032187a01007387 */ /* 0x0003e80000100800 */
[----:B------:R1:W-:Y:S04]  /*e050*/  STL [R1+0x3214], R120 ;  /* 0x0032147801007387 */ /* 0x0003e80000100800 */
[----:B------:R1:W-:Y:S04]  /*e060*/  STL [R1+0x3208], R114 ;  /* 0x0032087201007387 */ /* 0x0003e80000100800 */
[----:B---3--:R3:W-:Y:S04]  /*e070*/  STL [R1+0x3204], R112 ;  /* 0x0032047001007387 */ /* 0x0087e80000100800 */
[----:B----4-:R4:W-:Y:S04]  /*e080*/  STL [R1+0x31f8], R106 ;  /* 0x0031f86a01007387 */ /* 0x0109e80000100800 */
[----:B------:R4:W-:Y:S04]  /*e090*/  STL [R1+0x31f4], R104 ;  /* 0x0031f46801007387 */ /* 0x0009e80000100800 */
[----:B------:R-:W-:Y:S04]  /*e0a0*/  STL [R1+0x30d4], R118 ;  /* 0x0030d47601007387 */ /* 0x000fe80000100800 */
[----:B0-----:R-:W2:Y:S04]  /*e0b0*/  LDL.LU R130, [R1+0x3228] ;  /* 0x0032280001827983 */ /* 0x001ea80000300800 */
[----:B-1----:R-:W2:Y:S04]  /*e0c0*/  LDL.LU R128, [R1+0x3224] ;  /* 0x0032240001807983 */ /* 0x002ea80000300800 */
        /* <DEDUP_REMOVED lines=8> */
[----:B------:R-:W-:Y:S04]  /*e150*/  STL [R1+0x3434], R188 ;  /* 0x003434bc01007387 */ /* 0x000fe80000100800 */
[----:B------:R-:W-:Y:S04]  /*e160*/  STL [R1+0x320], R226 ;  /* 0x000320e201007387 */ /* 0x000fe80000100800 */
[----:B------:R-:W-:Y:S04]  /*e170*/  STL [R1+0x328], R218 ;  /* 0x000328da01007387 */ /* 0x000fe80000100800 */
[----:B------:R-:W-:Y:S04]  /*e180*/  STL [R1+0x3430], R186 ;  /* 0x003430ba01007387 */ /* 0x000fe80000100800 */
[----:B------:R-:W-:Y:S04]  /*e190*/  STL [R1+0x342c], R184 ;  /* 0x00342cb801007387 */ /* 0x000fe80000100800 */
[----:B------:R-:W4:Y:S04]  /*e1a0*/  LDL.LU R194, [R1+0x32f0] ;  /* 0x0032f00001c27983 */ /* 0x000f280000300800 */
[----:B------:R-:W4:Y:S04]  /*e1b0*/  LDL.LU.64 R192, [R1+0x32e8] ;  /* 0x0032e80001c07983 */ /* 0x000f280000300a00 */
[----:B------:R-:W-:Y:S04]  /*e1c0*/  STL [R1+0x32f8], R66 ;  /* 0x0032f84201007387 */ /* 0x000fe80000100800 */
[----:B------:R-:W-:Y:S04]  /*e1d0*/  STL [R1+0x31c8], R82 ;  /* 0x0031c85201007387 */ /* 0x000fe80000100800 */
[----:B------:R-:W-:Y:S04]  /*e1e0*/  STL [R1+0x31d0], R86 ;  /* 0x0031d05601007387 */ /* 0x000fe80000100800 */
[----:B------:R0:W-:Y:S04]  /*e1f0*/  STL [R1+0x31d8], R90 ;  /* 0x0031d85a01007387 */ /* 0x0001e80000100800 */
[----:B------:R1:W-:Y:S04]  /*e200*/  STL [R1+0x31e0], R94 ;  /* 0x0031e05e01007387 */ /* 0x0003e80000100800 */
[----:B------:R1:W-:Y:S04]  /*e210*/  STL [R1+0x31e8], R98 ;  /* 0x0031e86201007387 */ /* 0x0003e80000100800 */
[----:B0-----:R-:W4:Y:S04]  /*e220*/  LDL.LU R90, [R1+0x31d8] ;  /* 0x0031d800015a7983 */ /* 0x001f280000300800 */
[----:B-1----:R-:W4:Y:S04]  /*e230*/  LDL.LU R94, [R1+0x31e0] ;  /* 0x0031e000015e7983 */ /* 0x002f280000300800 */
[----:B------:R-:W4:Y:S04]  /*e240*/  LDL.LU R98, [R1+0x31e8] ;  /* 0x0031e80001627983 */ /* 0x000f280000300800 */
[----:B--2---:R0:W-:Y:S04]  /*e250*/  STL [R1+0x31f0], R102 ;  /* 0x0031f06601007387 */ /* 0x0041e80000100800 */
[----:B------:R1:W-:Y:S04]  /*e260*/  STL [R1+0x31ec], R100 ;  /* 0x0031ec6401007387 */ /* 0x0003e80000100800 */
[----:B------:R2:W-:Y:S04]  /*e270*/  STL [R1+0x31e4], R96 ;  /* 0x0031e46001007387 */ /* 0x0005e80000100800 */
[----:B------:R2:W-:Y:S04]  /*e280*/  STL [R1+0x31dc], R92 ;  /* 0x0031dc5c01007387 */ /* 0x0005e80000100800 */
[----:B------:R2:W-:Y:S04]  /*e290*/  STL [R1+0x31d4], R88 ;  /* 0x0031d45801007387 */ /* 0x0005e80000100800 */
[----:B------:R2:W-:Y:S04]  /*e2a0*/  STL [R1+0x31cc], R84 ;  /* 0x0031cc5401007387 */ /* 0x0005e80000100800 */
[----:B------:R2:W-:Y:S01]  /*e2b0*/  STL [R1+0x31c4], R80 ;  /* 0x0031c45001007387 */ /* 0x0005e20000100800 */
[----:B------:R-:W-:-:S03]  /*e2c0*/  IMAD.MOV.U32 R202, RZ, RZ, R108 ;  /* 0x000000ffffca7224 */ /* 0x000fc600078e006c */
[----:B0-----:R-:W4:Y:S01]  /*e2d0*/  LDL.LU R102, [R1+0x31f0] ;  /* 0x0031f00001667983 */ /* 0x001f220000300800 */
[----:B------:R-:W-:-:S03]  /*e2e0*/  IMAD.MOV.U32 R201, RZ, RZ, R110 ;  /* 0x000000ffffc97224 */ /* 0x000fc600078e006e */
[----:B------:R0:W-:Y:S04]  /*e2f0*/  STL [R1+0x30d0], R116 ;  /* 0x0030d07401007387 */ /* 0x0001e80000100800 */
[----:B------:R0:W-:Y:S04]  /*e300*/  STL [R1+0x31c0], R78 ;  /* 0x0031c04e01007387 */ /* 0x0001e80000100800 */
[----:B------:R-:W4:Y:S04]  /*e310*/  LDL.LU R110, [R1+0x3200] ;  /* 0x00320000016e7983 */ /* 0x000f280000300800 */
[----:B------:R-:W4:Y:S04]  /*e320*/  LDL.LU R108, [R1+0x31fc] ;  /* 0x0031fc00016c7983 */ /* 0x000f280000300800 */
[----:B-1----:R-:W4:Y:S04]  /*e330*/  LDL.LU R100, [R1+0x31ec] ;  /* 0x0031ec0001647983 */ /* 0x002f280000300800 */
[----:B--2---:R-:W2:Y:S04]  /*e340*/  LDL.LU R96, [R1+0x31e4] ;  /* 0x0031e40001607983 */ /* 0x004ea80000300800 */
[----:B------:R-:W2:Y:S04]  /*e350*/  LDL.LU R92, [R1+0x31dc] ;  /* 0x0031dc00015c7983 */ /* 0x000ea80000300800 */
[----:B------:R-:W2:Y:S04]  /*e360*/  LDL.LU R88, [R1+0x31d4] ;  /* 0x0031d40001587983 */ /* 0x000ea80000300800 */
[----:B------:R-:W2:Y:S04]  /*e370*/  LDL.LU R86, [R1+0x31d0] ;  /* 0x0031d00001567983 */ /* 0x000ea80000300800 */
[----:B------:R-:W2:Y:S04]  /*e380*/  LDL.LU R84, [R1+0x31cc] ;  /* 0x0031cc0001547983 */ /* 0x000ea80000300800 */
[----:B------:R-:W2:Y:S04]  /*e390*/  LDL.LU R82, [R1+0x31c8] ;  /* 0x0031c80001527983 */ /* 0x000ea80000300800 */
[----:B------:R-:W2:Y:S04]  /*e3a0*/  LDL.LU R80, [R1+0x31c4] ;  /* 0x0031c40001507983 */ /* 0x000ea80000300800 */
[----:B0-----:R-:W2:Y:S04]  /*e3b0*/  LDL.128 R116, [R1+0x310] ;  /* 0x0003100001747983 */ /* 0x001ea80000100c00 */
[----:B------:R-:W2:Y:S01]  /*e3c0*/  LDL.LU R78, [R1+0x31c0] ;  /* 0x0031c000014e7983 */ /* 0x000ea20000300800 */
[----:B------:R-:W-:-:S02]  /*e3d0*/  IMAD.MOV.U32 R226, RZ, RZ, R70 ;  /* 0x000000ffffe27224 */ /* 0x000fc400078e0046 */
[----:B------:R-:W-:Y:S01]  /*e3e0*/  IMAD.MOV.U32 R218, RZ, RZ, R68 ;  /* 0x000000ffffda7224 */ /* 0x000fe200078e0044 */
[----:B------:R-:W-:Y:S04]  /*e3f0*/  STL [R1+0x34c], R200 ;  /* 0x00034cc801007387 */ /* 0x000fe80000100800 */
[----:B------:R0:W-:Y:S04]  /*e400*/  STL [R1+0x32d8], R182 ;  /* 0x0032d8b601007387 */ /* 0x0001e80000100800 */
[----:B------:R1:W-:Y:S04]  /*e410*/  STL.64 [R1+0x32d0], R180 ;  /* 0x0032d0b401007387 */ /* 0x0003e80000100a00 */
[----:B------:R1:W-:Y:S04]  /*e420*/  STL.128 [R1+0x32c0], R176 ;  /* 0x0032c0b001007387 */ /* 0x0003e80000100c00 */
[----:B------:R1:W-:Y:S04]  /*e430*/  STL.128 [R1+0x32b0], R172 ;  /* 0x0032b0ac01007387 */ /* 0x0003e80000100c00 */
[----:B------:R1:W-:Y:S04]  /*e440*/  STL [R1+0x32a8], R170 ;  /* 0x0032a8aa01007387 */ /* 0x0003e80000100800 */
[----:B------:R1:W-:Y:S04]  /*e450*/  STL.64 [R1+0x32a0], R168 ;  /* 0x0032a0a801007387 */ /* 0x0003e80000100a00 */
[----:B------:R1:W-:Y:S04]  /*e460*/  STL.128 [R1+0x3290], R164 ;  /* 0x003290a401007387 */ /* 0x0003e80000100c00 */
[----:B------:R1:W-:Y:S04]  /*e470*/  STL.128 [R1+0x3280], R160 ;  /* 0x003280a001007387 */ /* 0x0003e80000100c00 */
[----:B------:R1:W-:Y:S04]  /*e480*/  STL.128 [R1+0x3270], R156 ;  /* 0x0032709c01007387 */ /* 0x0003e80000100c00 */
[----:B------:R1:W-:Y:S04]  /*e490*/  STL.128 [R1+0x3260], R152 ;  /* 0x0032609801007387 */ /* 0x0003e80000100c00 */
        /* <DEDUP_REMOVED lines=13> */
[----:B------:R-:W2:Y:S04]  /*e570*/  LDL.LU R188, [R1+0x3434] ;  /* 0x0034340001bc7983 */ /* 0x000ea80000300800 */
[----:B------:R-:W2:Y:S04]  /*e580*/  LDL.LU R186, [R1+0x3430] ;  /* 0x0034300001ba7983 */ /* 0x000ea80000300800 */
[----:B------:R-:W2:Y:S04]  /*e590*/  LDL.LU R184, [R1+0x342c] ;  /* 0x00342c0001b87983 */ /* 0x000ea80000300800 */
[----:B------:R-:W2:Y:S04]  /*e5a0*/  LDL.LU R70, [R1+0x3300] ;  /* 0x0033000001467983 */ /* 0x000ea80000300800 */
[----:B------:R-:W2:Y:S04]  /*e5b0*/  LDL.LU R68, [R1+0x32fc] ;  /* 0x0032fc0001447983 */ /* 0x000ea80000300800 */
[----:B0-----:R-:W2:Y:S04]  /*e5c0*/  LDL.LU R182, [R1+0x32d8] ;  /* 0x0032d80001b67983 */ /* 0x001ea80000300800 */
[----:B-1----:R-:W2:Y:S04]  /*e5d0*/  LDL.LU.64 R180, [R1+0x32d0] ;  /* 0x0032d00001b47983 */ /* 0x002ea80000300a00 */
[----:B------:R-:W2:Y:S04]  /*e5e0*/  LDL.LU.128 R176, [R1+0x32c0] ;  /* 0x0032c00001b07983 */ /* 0x000ea80000300c00 */
[----:B------:R-:W2:Y:S04]  /*e5f0*/  LDL.LU.128 R172, [R1+0x32b0] ;  /* 0x0032b00001ac7983 */ /* 0x000ea80000300c00 */
[----:B------:R-:W2:Y:S04]  /*e600*/  LDL.LU R170, [R1+0x32a8] ;  /* 0x0032a80001aa7983 */ /* 0x000ea80000300800 */
[----:B------:R-:W2:Y:S04]  /*e610*/  LDL.LU.64 R168, [R1+0x32a0] ;  /* 0x0032a00001a87983 */ /* 0x000ea80000300a00 */
[----:B------:R-:W2:Y:S04]  /*e620*/  LDL.LU.128 R164, [R1+0x3290] ;  /* 0x0032900001a47983 */ /* 0x000ea80000300c00 */
[----:B------:R-:W2:Y:S04]  /*e630*/  LDL.LU.128 R160, [R1+0x3280] ;  /* 0x0032800001a07983 */ /* 0x000ea80000300c00 */
[----:B------:R-:W2:Y:S04]  /*e640*/  LDL.LU.128 R156, [R1+0x3270] ;  /* 0x00327000019c7983 */ /* 0x000ea80000300c00 */
[----:B------:R-:W2:Y:S04]  /*e650*/  LDL.LU.128 R152, [R1+0x3260] ;  /* 0x0032600001987983 */ /* 0x000ea80000300c00 */
[----:B------:R-:W2:Y:S04]  /*e660*/  LDL.LU R150, [R1+0x3250] ;  /* 0x0032500001967983 */ /* 0x000ea80000300800 */
[----:B------:R-:W2:Y:S04]  /*e670*/  LDL.LU R148, [R1+0x324c] ;  /* 0x00324c0001947983 */ /* 0x000ea80000300800 */
[----:B------:R-:W2:Y:S04]  /*e680*/  LDL.LU R146, [R1+0x3248] ;  /* 0x0032480001927983 */ /* 0x000ea80000300800 */
[----:B------:R-:W2:Y:S04]  /*e690*/  LDL.LU R144, [R1+0x3244] ;  /* 0x0032440001907983 */ /* 0x000ea80000300800 */
[----:B------:R-:W2:Y:S04]  /*e6a0*/  LDL.LU R142, [R1+0x3240] ;  /* 0x00324000018e7983 */ /* 0x000ea80000300800 */
[----:B------:R-:W2:Y:S04]  /*e6b0*/  LDL.LU R140, [R1+0x323c] ;  /* 0x00323c00018c7983 */ /* 0x000ea80000300800 */
[----:B---3--:R-:W3:Y:S04]  /*e6c0*/  LDL.LU R138, [R1+0x3238] ;  /* 0x00323800018a7983 */ /* 0x008ee80000300800 */
[----:B------:R-:W3:Y:S04]  /*e6d0*/  LDL.LU R136, [R1+0x3234] ;  /* 0x0032340001887983 */ /* 0x000ee80000300800 */
[----:B------:R-:W3:Y:S04]  /*e6e0*/  LDL.LU R134, [R1+0x3230] ;  /* 0x0032300001867983 */ /* 0x000ee80000300800 */
[----:B------:R-:W3:Y:S04]  /*e6f0*/  LDL.LU R132, [R1+0x322c] ;  /* 0x00322c0001847983 */ /* 0x000ee80000300800 */
[----:B------:R-:W3:Y:S04]  /*e700*/  LDL.LU R76, [R1+0x31bc] ;  /* 0x0031bc00014c7983 */ /* 0x000ee80000300800 */
[----:B------:R-:W3:Y:S04]  /*e710*/  LDL.LU R74, [R1+0x31b8] ;  /* 0x0031b800014a7983 */ /* 0x000ee80000300800 */
[----:B------:R-:W3:Y:S04]  /*e720*/  LDL.LU R72, [R1+0x31b4] ;  /* 0x0031b40001487983 */ /* 0x000ee80000300800 */
        /* <DEDUP_REMOVED lines=8> */
[----:B----4-:R-:W-:Y:S04]  /*e7b0*/  STL [R1+0x30bc], R106 ;  /* 0x0030bc6a01007387 */ /* 0x010fe80000100800 */
[----:B------:R-:W-:Y:S04]  /*e7c0*/  STL [R1+0x30b8], R104 ;  /* 0x0030b86801007387 */ /* 0x000fe80000100800 */
[----:B------:R-:W-:Y:S04]  /*e7d0*/  STL [R1+0x30b4], R102 ;  /* 0x0030b46601007387 */ /* 0x000fe80000100800 */
[----:B------:R4:W-:Y:S04]  /*e7e0*/  STL [R1+0x30c4], R110 ;  /* 0x0030c46e01007387 */ /* 0x0009e80000100800 */
[----:B------:R4:W-:Y:S04]  /*e7f0*/  STL [R1+0x30c0], R108 ;  /* 0x0030c06c01007387 */ /* 0x0009e80000100800 */
[----:B------:R4:W-:Y:S04]  /*e800*/  STL [R1+0x30b0], R100 ;  /* 0x0030b06401007387 */ /* 0x0009e80000100800 */
[----:B------:R4:W-:Y:S04]  /*e810*/  STL [R1+0x30ac], R98 ;  /* 0x0030ac6201007387 */ /* 0x0009e80000100800 */
[----:B--2---:R2:W-:Y:S04]  /*e820*/  STL [R1+0x30a8], R96 ;  /* 0x0030a86001007387 */ /* 0x0045e80000100800 */
[----:B------:R2:W-:Y:S04]  /*e830*/  STL [R1+0x30a4], R94 ;  /* 0x0030a45e01007387 */ /* 0x0005e80000100800 */
[----:B------:R2:W-:Y:S04]  /*e840*/  STL [R1+0x30a0], R92 ;  /* 0x0030a05c01007387 */ /* 0x0005e80000100800 */
[----:B------:R2:W-:Y:S04]  /*e850*/  STL [R1+0x309c], R90 ;  /* 0x00309c5a01007387 */ /* 0x0005e80000100800 */
[----:B------:R2:W-:Y:S04]  /*e860*/  STL [R1+0x3098], R88 ;  /* 0x0030985801007387 */ /* 0x0005e80000100800 */
[----:B------:R2:W-:Y:S04]  /*e870*/  STL [R1+0x3094], R86 ;  /* 0x0030945601007387 */ /* 0x0005e80000100800 */
[----:B------:R2:W-:Y:S01]  /*e880*/  STL [R1+0x3090], R84 ;  /* 0x0030905401007387 */ /* 0x0005e20000100800 */
[----:B------:R-:W-:-:S02]  /*e890*/  IMAD.MOV.U32 R200, RZ, RZ, R116 ;  /* 0x000000ffffc87224 */ /* 0x000fc400078e0074 */
[----:B------:R-:W-:Y:S01]  /*e8a0*/  IMAD.MOV.U32 R199, RZ, RZ, R118 ;  /* 0x000000ffffc77224 */ /* 0x000fe200078e0076 */
[----:B------:R2:W-:Y:S04]  /*e8b0*/  STL [R1+0x308c], R82 ;  /* 0x00308c5201007387 */ /* 0x0005e80000100800 */
[----:B------:R2:W-:Y:S04]  /*e8c0*/  STL [R1+0x3088], R80 ;  /* 0x0030885001007387 */ /* 0x0005e80000100800 */
[----:B------:R2:W-:Y:S04]  /*e8d0*/  STL [R1+0x3084], R78 ;  /* 0x0030844e01007387 */ /* 0x0005e80000100800 */
[----:B0-----:R-:W3:Y:S04]  /*e8e0*/  LDL.LU R130, [R1+0x30ec] ;  /* 0x0030ec0001827983 */ /* 0x001ee80000300800 */
[----:B-1----:R-:W3:Y:S04]  /*e8f0*/  LDL.LU R128, [R1+0x30e8] ;  /* 0x0030e80001807983 */ /* 0x002ee80000300800 */
[----:B------:R-:W3:Y:S04]  /*e900*/  LDL.LU R126, [R1+0x30e4] ;  /* 0x0030e400017e7983 */ /* 0x000ee80000300800 */
[----:B------:R-:W3:Y:S04]  /*e910*/  LDL.LU R124, [R1+0x30e0] ;  /* 0x0030e000017c7983 */ /* 0x000ee80000300800 */
[----:B------:R-:W3:Y:S04]  /*e920*/  LDL.LU R122, [R1+0x30dc] ;  /* 0x0030dc00017a7983 */ /* 0x000ee80000300800 */
[----:B------:R-:W3:Y:S04]  /*e930*/  LDL.LU R120, [R1+0x30d8] ;  /* 0x0030d80001787983 */ /* 0x000ee80000300800 */
[----:B------:R-:W3:Y:S04]  /*e940*/  LDL.LU R118, [R1+0x30d4] ;  /* 0x0030d40001767983 */ /* 0x000ee80000300800 */
[----:B------:R-:W3:Y:S04]  /*e950*/  LDL.LU R116, [R1+0x30d0] ;  /* 0x0030d00001747983 */ /* 0x000ee80000300800 */
[----:B------:R-:W3:Y:S04]  /*e960*/  LDL.LU R114, [R1+0x30cc] ;  /* 0x0030cc0001727983 */ /* 0x000ee80000300800 */
[----:B------:R-:W3:Y:S04]  /*e970*/  LDL.LU R112, [R1+0x30c8] ;  /* 0x0030c80001707983 */ /* 0x000ee80000300800 */
[----:B----4-:R-:W4:Y:S04]  /*e980*/  LDL.LU R110, [R1+0x30c4] ;  /* 0x0030c400016e7983 */ /* 0x010f280000300800 */
[----:B------:R-:W4:Y:S04]  /*e990*/  LDL.LU R108, [R1+0x30c0] ;  /* 0x0030c000016c7983 */ /* 0x000f280000300800 */
[----:B------:R-:W4:Y:S04]  /*e9a0*/  LDL.LU R106, [R1+0x30bc] ;  /* 0x0030bc00016a7983 */ /* 0x000f280000300800 */
[----:B------:R-:W4:Y:S04]  /*e9b0*/  LDL.LU R104, [R1+0x30b8] ;  /* 0x0030b80001687983 */ /* 0x000f280000300800 */
[----:B------:R-:W4:Y:S04]  /*e9c0*/  LDL.LU R102, [R1+0x30b4] ;  /* 0x0030b40001667983 */ /* 0x000f280000300800 */
[----:B------:R-:W4:Y:S04]  /*e9d0*/  LDL.LU R100, [R1+0x30b0] ;  /* 0x0030b00001647983 */ /* 0x000f280000300800 */
[----:B------:R-:W4:Y:S04]  /*e9e0*/  LDL.LU R98, [R1+0x30ac] ;  /* 0x0030ac0001627983 */ /* 0x000f280000300800 */
[----:B--2---:R-:W2:Y:S04]  /*e9f0*/  LDL.LU R96, [R1+0x30a8] ;  /* 0x0030a80001607983 */ /* 0x004ea80000300800 */
[----:B------:R-:W2:Y:S04]  /*ea00*/  LDL.LU R94, [R1+0x30a4] ;  /* 0x0030a400015e7983 */ /* 0x000ea80000300800 */
[----:B------:R-:W2:Y:S04]  /*ea10*/  LDL.LU R92, [R1+0x30a0] ;  /* 0x0030a000015c7983 */ /* 0x000ea80000300800 */
[----:B------:R-:W2:Y:S04]  /*ea20*/  LDL.LU R90, [R1+0x309c] ;  /* 0x00309c00015a7983 */ /* 0x000ea80000300800 */
[----:B------:R-:W2:Y:S04]  /*ea30*/  LDL.LU R88, [R1+0x3098] ;  /* 0x0030980001587983 */ /* 0x000ea80000300800 */
[----:B------:R-:W2:Y:S04]  /*ea40*/  LDL.LU R86, [R1+0x3094] ;  /* 0x0030940001567983 */ /* 0x000ea80000300800 */
[----:B------:R-:W2:Y:S04]  /*ea50*/  LDL.LU R84, [R1+0x3090] ;  /* 0x0030900001547983 */ /* 0x000ea80000300800 */
[----:B------:R-:W2:Y:S04]  /*ea60*/  LDL.LU R82, [R1+0x308c] ;  /* 0x00308c0001527983 */ /* 0x000ea80000300800 */
[----:B------:R-:W2:Y:S04]  /*ea70*/  LDL.LU R80, [R1+0x3088] ;  /* 0x0030880001507983 */ /* 0x000ea80000300800 */
[----:B------:R0:W-:Y:S04]  /*ea80*/  STL [R1+0x32f4], R64 ;  /* 0x0032f44001007387 */ /* 0x0001e80000100800 */
[----:B------:R-:W2:Y:S04]  /*ea90*/  LDL.LU R78, [R1+0x3084] ;  /* 0x00308400014e7983 */ /* 0x000ea80000300800 */
[----:B------:R-:W2:Y:S04]  /*eaa0*/  LDL R228, [R1+0x324] ;  /* 0x0003240001e47983 */ /* 0x000ea80000100800 */
[----:B------:R-:W2:Y:S04]  /*eab0*/  LDL R58, [R1+0x428] ;  /* 0x00042800013a7983 */ /* 0x000ea80000100800 */
[----:B------:R-:W2:Y:S04]  /*eac0*/  LDL R60, [R1+0x42c] ;  /* 0x00042c00013c7983 */ /* 0x000ea80000100800 */
[----:B------:R-:W2:Y:S04]  /*ead0*/  LDL R54, [R1+0x438] ;  /* 0x0004380001367983 */ /* 0x000ea80000100800 */
[----:B------:R-:W2:Y:S04]  /*eae0*/  LDL.LU R66, [R1+0x32f8] ;  /* 0x0032f80001427983 */ /* 0x000ea80000300800 */
[----:B0-----:R-:W2:Y:S01]  /*eaf0*/  LDL.LU R64, [R1+0x32f4] ;  /* 0x0032f40001407983 */ /* 0x001ea20000300800 */
[----:B------:R-:W-:-:S02]  /*eb00*/  IMAD.MOV.U32 R53, RZ, RZ, R93 ;  /* 0x000000ffff357224 */ /* 0x000fc400078e005d */
[----:B------:R-:W-:Y:S01]  /*eb10*/  IMAD.MOV.U32 R55, RZ, RZ, R95 ;  /* 0x000000ffff377224 */ /* 0x000fe200078e005f */
[----:B------:R0:W-:Y:S01]  /*eb20*/  STL [R1+0x3438], R190 ;  /* 0x003438be01007387 */ /* 0x0001e20000100800 */
[----:B------:R-:W-:Y:S02]  /*eb30*/  IMAD.MOV.U32 R57, RZ, RZ, R97 ;  /* 0x000000ffff397224 */ /* 0x000fe400078e0061 */
[----:B------:R-:W-:Y:S01]  /*eb40*/  IMAD.MOV.U32 R59, RZ, RZ, R99 ;  /* 0x000000ffff3b7224 */ /* 0x000fe200078e0063 */
[----:B------:R-:W2:Y:S01]  /*eb50*/  LDL R222, [R1+0x330] ;  /* 0x0003300001de7983 */ /* 0x000ea20000100800 */
[----:B------:R-:W-:Y:S02]  /*eb60*/  IMAD.MOV.U32 R61, RZ, RZ, R101 ;  /* 0x000000ffff3d7224 */ /* 0x000fe400078e0065 */
[----:B------:R-:W-:Y:S01]  /*eb70*/  IMAD.MOV.U32 R63, RZ, RZ, R103 ;  /* 0x000000ffff3f7224 */ /* 0x000fe200078e0067 */
[----:B------:R-:W2:Y:S01]  /*eb80*/  LDL R212, [R1+0x334] ;  /* 0x0003340001d47983 */ /* 0x000ea20000100800 */
[----:B------:R-:W-:-:S02]  /*eb90*/  IMAD.MOV.U32 R65, RZ, RZ, R109 ;  /* 0x000000ffff417224 */ /* 0x000fc400078e006d */
[----:B------:R-:W-:Y:S01]  /*eba0*/  IMAD.MOV.U32 R67, RZ, RZ, R111 ;  /* 0x000000ffff437224 */ /* 0x000fe200078e006f */
[----:B------:R1:W-:Y:S01]  /*ebb0*/  STL [R1+0x32e4], R188 ;  /* 0x0032e4bc01007387 */ /* 0x0003e20000100800 */
[----:B------:R-:W-:-:S03]  /*ebc0*/  IMAD.MOV.U32 R224, RZ, RZ, R71 ;  /* 0x000000ffffe07224 */ /* 0x000fc600078e0047 */
[----:B------:R1:W-:Y:S04]  /*ebd0*/  STL [R1+0x32e0], R186 ;  /* 0x0032e0ba01007387 */ /* 0x0003e80000100800 */
[----:B------:R1:W-:Y:S04]  /*ebe0*/  STL [R1+0x32dc], R184 ;  /* 0x0032dcb801007387 */ /* 0x0003e80000100800 */
[----:B------:R1:W-:Y:S04]  /*ebf0*/  STL [R1+0x31b0], R70 ;  /* 0x0031b04601007387 */ /* 0x0003e80000100800 */
[----:B------:R1:W-:Y:S04]  /*ec00*/  STL [R1+0x31ac], R68 ;  /* 0x0031ac4401007387 */ /* 0x0003e80000100800 */
[----:B------:R1:W-:Y:S04]  /*ec10*/  STL [R1+0x31a8], R194 ;  /* 0x0031a8c201007387 */ /* 0x0003e80000100800 */
[----:B------:R1:W-:Y:S04]  /*ec20*/  STL.64 [R1+0x31a0], R192 ;  /* 0x0031a0c001007387 */ /* 0x0003e80000100a00 */
        /* <DEDUP_REMOVED lines=16> */
[----:B---3--:R3:W-:Y:S04]  /*ed30*/  STL [R1+0x30fc], R138 ;  /* 0x0030fc8a01007387 */ /* 0x0087e80000100800 */
[----:B------:R3:W-:Y:S04]  /*ed40*/  STL [R1+0x30f8], R136 ;  /* 0x0030f88801007387 */ /* 0x0007e80000100800 */
[----:B------:R3:W-:Y:S04]  /*ed50*/  STL [R1+0x30f4], R134 ;  /* 0x0030f48601007387 */ /* 0x0007e80000100800 */
[----:B------:R3:W-:Y:S04]  /*ed60*/  STL [R1+0x30f0], R132 ;  /* 0x0030f08401007387 */ /* 0x0007e80000100800 */
[----:B------:R3:W-:Y:S04]  /*ed70*/  STL [R1+0x3080], R76 ;  /* 0x0030804c01007387 */ /* 0x0007e80000100800 */
[----:B------:R3:W-:Y:S04]  /*ed80*/  STL [R1+0x307c], R74 ;  /* 0x00307c4a01007387 */ /* 0x0007e80000100800 */
        /* <DEDUP_REMOVED lines=9> */
[----:B------:R-:W2:Y:S04]  /*ee20*/  LDL.LU.64 R192, [R1+0x31a0] ;  /* 0x0031a00001c07983 */ /* 0x000ea80000300a00 */
[----:B------:R-:W2:Y:S04]  /*ee30*/  LDL.LU R182, [R1+0x3198] ;  /* 0x0031980001b67983 */ /* 0x000ea80000300800 */
[----:B------:R-:W2:Y:S04]  /*ee40*/  LDL.LU.64 R180, [R1+0x3190] ;  /* 0x0031900001b47983 */ /* 0x000ea80000300a00 */
        /* <DEDUP_REMOVED lines=21> */
[----:B------:R-:W3:Y:S04]  /*efa0*/  LDL.LU R71, [R1+0x52c] ;  /* 0x00052c0001477983 */ /* 0x000ee80000300800 */
        /* <DEDUP_REMOVED lines=10> */
[----:B----4-:R-:W-:Y:S04]  /*f050*/  STL [R1+0x304c], R110 ;  /* 0x00304c6e01007387 */ /* 0x010fe80000100800 */
[----:B------:R-:W-:Y:S04]  /*f060*/  STL [R1+0x3048], R108 ;  /* 0x0030486c01007387 */ /* 0x000fe80000100800 */
[----:B------:R-:W-:Y:S04]  /*f070*/  STL [R1+0x3044], R106 ;  /* 0x0030446a01007387 */ /* 0x000fe80000100800 */
[----:B------:R-:W-:Y:S04]  /*f080*/  STL [R1+0x3040], R104 ;  /* 0x0030406801007387 */ /* 0x000fe80000100800 */
[----:B------:R-:W-:Y:S04]  /*f090*/  STL [R1+0x303c], R102 ;  /* 0x00303c6601007387 */ /* 0x000fe80000100800 */
[----:B------:R-:W-:Y:S04]  /*f0a0*/  STL [R1+0x3038], R100 ;  /* 0x0030386401007387 */ /* 0x000fe80000100800 */
[----:B------:R-:W-:Y:S04]  /*f0b0*/  STL [R1+0x3034], R98 ;  /* 0x0030346201007387 */ /* 0x000fe80000100800 */
[----:B--2---:R-:W-:Y:S04]  /*f0c0*/  STL [R1+0x3030], R96 ;  /* 0x0030306001007387 */ /* 0x004fe80000100800 */
        /* <DEDUP_REMOVED lines=11> */
[----:B------:R-:W-:Y:S04]  /*f180*/  STL [R1+0x32c], R220 ;  /* 0x00032cdc01007387 */ /* 0x000fe80000100800 */
[----:B------:R-:W-:Y:S04]  /*f190*/  STL.128 [R1+0x2fe0], R64 ;  /* 0x002fe04001007387 */ /* 0x000fe80000100c00 */
[----:B------:R-:W-:Y:S04]  /*f1a0*/  STL.128 [R1+0x2fd0], R60 ;  /* 0x002fd03c01007387 */ /* 0x000fe80000100c00 */
[----:B------:R-:W-:Y:S04]  /*f1b0*/  STL.128 [R1+0x2fc0], R56 ;  /* 0x002fc03801007387 */ /* 0x000fe80000100c00 */
[----:B------:R1:W-:Y:S04]  /*f1c0*/  STL.128 [R1+0x2fb0], R52 ;  /* 0x002fb03401007387 */ /* 0x0003e80000100c00 */
[----:B------:R-:W2:Y:S04]  /*f1d0*/  LDL R44, [R1+0x43c] ;  /* 0x00043c00012c7983 */ /* 0x000ea80000100800 */
[----:B------:R-:W4:Y:S04]  /*f1e0*/  LDL R48, [R1+0x444] ;  /* 0x0004440001307983 */ /* 0x000f280000100800 */
[----:B------:R-:W4:Y:S04]  /*f1f0*/  LDL R38, [R1+0x448] ;  /* 0x0004480001267983 */ /* 0x000f280000100800 */
[----:B------:R-:W4:Y:S04]  /*f200*/  LDL R40, [R1+0x44c] ;  /* 0x00044c0001287983 */ /* 0x000f280000100800 */
[----:B------:R-:W4:Y:S04]  /*f210*/  LDL R42, [R1+0x450] ;  /* 0x00045000012a7983 */ /* 0x000f280000100800 */
[----:B------:R-:W4:Y:S04]  /*f220*/  LDL R32, [R1+0x454] ;  /* 0x0004540001207983 */ /* 0x000f280000100800 */
[----:B------:R-:W4:Y:S04]  /*f230*/  LDL R34, [R1+0x458] ;  /* 0x0004580001227983 */ /* 0x000f280000100800 */
[----:B------:R-:W4:Y:S04]  /*f240*/  LDL R36, [R1+0x45c] ;  /* 0x00045c0001247983 */ /* 0x000f280000100800 */
[----:B0-----:R-:W4:Y:S04]  /*f250*/  LDL R33, [R1+0x88] ;  /* 0x0000880001217983 */ /* 0x001f280000100800 */
[----:B------:R-:W4:Y:S04]  /*f260*/  LDL.64 R16, [R1+0xa8] ;  /* 0x0000a80001107983 */ /* 0x000f280000100a00 */
[----:B------:R-:W4:Y:S04]  /*f270*/  LDL.128 R24, [R1+0x260] ;  /* 0x0002600001187983 */ /* 0x000f280000100c00 */
[----:B-1----:R-:W4:Y:S04]  /*f280*/  LDL.128 R52, [R1+0x320] ;  /* 0x0003200001347983 */ /* 0x002f280000100c00 */
[----:B------:R-:W4:Y:S04]  /*f290*/  LDL.LU.128 R64, [R1+0x2fe0] ;  /* 0x002fe00001407983 */ /* 0x000f280000300c00 */
[----:B------:R-:W4:Y:S04]  /*f2a0*/  LDL.LU.128 R60, [R1+0x2fd0] ;  /* 0x002fd000013c7983 */ /* 0x000f280000300c00 */
[----:B------:R-:W4:Y:S04]  /*f2b0*/  LDL.LU.128 R56, [R1+0x2fc0] ;  /* 0x002fc00001387983 */ /* 0x000f280000300c00 */
[----:B------:R-:W4:Y:S04]  /*f2c0*/  LDL.LU R120, [R1+0x3060] ;  /* 0x0030600001787983 */ /* 0x000f280000300800 */
        /* <DEDUP_REMOVED lines=8> */
[----:B------:R-:W4:Y:S01]  /*f350*/  LDL.LU R92, [R1+0x3028] ;  /* 0x00302800015c7983 */ /* 0x000f220000300800 */
[----:B------:R-:W-:-:S02]  /*f360*/  IMAD.MOV.U32 R228, RZ, RZ, R69 ;  /* 0x000000ffffe47224 */ /* 0x000fc400078e0045 */
[----:B------:R-:W-:Y:S02]  /*f370*/  IMAD.MOV.U32 R39, RZ, RZ, R79 ;  /* 0x000000ffff277224 */ /* 0x000fe400078e004f */
[----:B------:R-:W-:Y:S02]  /*f380*/  IMAD.MOV.U32 R41, RZ, RZ, R81 ;  /* 0x000000ffff297224 */ /* 0x000fe400078e0051 */
[----:B------:R-:W-:Y:S02]  /*f390*/  IMAD.MOV.U32 R43, RZ, RZ, R83 ;  /* 0x000000ffff2b7224 */ /* 0x000fe400078e0053 */
[----:B------:R-:W-:Y:S02]  /*f3a0*/  IMAD.MOV.U32 R45, RZ, RZ, R85 ;  /* 0x000000ffff2d7224 */ /* 0x000fe400078e0055 */
[----:B------:R-:W-:Y:S02]  /*f3b0*/  IMAD.MOV.U32 R47, RZ, RZ, R87 ;  /* 0x000000ffff2f7224 */ /* 0x000fe400078e0057 */
[----:B------:R-:W-:-:S02]  /*f3c0*/  IMAD.MOV.U32 R49, RZ, RZ, R89 ;  /* 0x000000ffff317224 */ /* 0x000fc400078e0059 */
[----:B------:R-:W-:Y:S01]  /*f3d0*/  IMAD.MOV.U32 R51, RZ, RZ, R91 ;  /* 0x000000ffff337224 */ /* 0x000fe200078e005b */
[----:B------:R-:W-:Y:S01]  /*f3e0*/  STL [R1+0x360], R198 ;  /* 0x000360c601007387 */ /* 0x000fe20000100800 */
[----:B------:R-:W-:Y:S02]  /*f3f0*/  IMAD.MOV.U32 R69, RZ, RZ, R117 ;  /* 0x000000ffff457224 */ /* 0x000fe400078e0075 */
[----:B------:R-:W-:Y:S01]  /*f400*/  IMAD.MOV.U32 R232, RZ, RZ, R73 ;  /* 0x000000ffffe87224 */ /* 0x000fe200078e0049 */
[----:B------:R-:W-:Y:S01]  /*f410*/  STL [R1+0x330], R222 ;  /* 0x000330de01007387 */ /* 0x000fe20000100800 */
[----:B------:R-:W-:-:S03]  /*f420*/  IMAD.MOV.U32 R235, RZ, RZ, R75 ;  /* 0x000000ffffeb7224 */ /* 0x000fc600078e004b */
[----:B------:R-:W-:Y:S04]  /*f430*/  STL [R1+0x334], R212 ;  /* 0x000334d401007387 */ /* 0x000fe80000100800 */
[----:B------:R-:W-:Y:S04]  /*f440*/  STL [R1+0x338], R214 ;  /* 0x000338d601007387 */ /* 0x000fe80000100800 */
[----:B------:R-:W-:Y:S04]  /*f450*/  STL [R1+0x33c], R216 ;  /* 0x00033cd801007387 */ /* 0x000fe80000100800 */
[----:B------:R-:W-:Y:S04]  /*f460*/  STL.128 [R1+0x2f50], R28 ;  /* 0x002f501c01007387 */ /* 0x000fe80000100c00 */
[----:B------:R-:W-:Y:S04]  /*f470*/  STL.128 [R1+0x2f30], R20 ;  /* 0x002f301401007387 */ /* 0x000fe80000100c00 */
[----:B------:R-:W-:Y:S04]  /*f480*/  STL.128 [R1+0x2f10], R12 ;  /* 0x002f100c01007387 */ /* 0x000fe80000100c00 */
[----:B------:R-:W-:Y:S04]  /*f490*/  STL.128 [R1+0x2f00], R8 ;  /* 0x002f000801007387 */ /* 0x000fe80000100c00 */
[----:B---3--:R0:W-:Y:S04]  /*f4a0*/  STL [R1+0x3008], R76 ;  /* 0x0030084c01007387 */ /* 0x0081e80000100800 */
[----:B------:R1:W-:Y:S04]  /*f4b0*/  STL [R1+0x3004], R74 ;  /* 0x0030044a01007387 */ /* 0x0003e80000100800 */
[----:B------:R3:W-:Y:S04]  /*f4c0*/  STL [R1+0x3000], R72 ;  /* 0x0030004801007387 */ /* 0x0007e80000100800 */
[----:B------:R3:W-:Y:S04]  /*f4d0*/  STL.128 [R1+0x2ff0], R68 ;  /* 0x002ff04401007387 */ /* 0x0007e80000100c00 */
[----:B------:R3:W-:Y:S04]  /*f4e0*/  STL.128 [R1+0x2ef0], R4 ;  /* 0x002ef00401007387 */ /* 0x0007e80000100c00 */
        /* <DEDUP_REMOVED lines=15> */
[----:B0-----:R-:W4:Y:S04]  /*f5e0*/  LDL.LU R76, [R1+0x3008] ;  /* 0x00300800014c7983 */ /* 0x001f280000300800 */
[----:B-1----:R-:W4:Y:S04]  /*f5f0*/  LDL.LU R74, [R1+0x3004] ;  /* 0x00300400014a7983 */ /* 0x002f280000300800 */
[----:B---3--:R-:W3:Y:S04]  /*f600*/  LDL.LU R72, [R1+0x3000] ;  /* 0x0030000001487983 */ /* 0x008ee80000300800 */
[----:B------:R-:W3:Y:S04]  /*f610*/  LDL.LU.128 R68, [R1+0x2ff0] ;  /* 0x002ff00001447983 */ /* 0x000ee80000300c00 */
[----:B------:R-:W3:Y:S04]  /*f620*/  LDL.LU.128 R28, [R1+0x2f50] ;  /* 0x002f5000011c7983 */ /* 0x000ee80000300c00 */
[----:B------:R-:W3:Y:S04]  /*f630*/  LDL.LU.128 R20, [R1+0x2f30] ;  /* 0x002f300001147983 */ /* 0x000ee80000300c00 */
[----:B------:R-:W3:Y:S04]  /*f640*/  LDL.LU.128 R12, [R1+0x2f10] ;  /* 0x002f1000010c7983 */ /* 0x000ee80000300c00 */
[----:B------:R-:W3:Y:S04]  /*f650*/  LDL.LU.128 R8, [R1+0x2f00] ;  /* 0x002f000001087983 */ /* 0x000ee80000300c00 */
[----:B------:R-:W3:Y:S01]  /*f660*/  LDL.LU.128 R4, [R1+0x2ef0] ;  /* 0x002ef00001047983 */ /* 0x000ee20000300c00 */
[----:B------:R-:W-:-:S03]  /*f670*/  IMAD.MOV.U32 R231, RZ, RZ, R77 ;  /* 0x000000ffffe77224 */ /* 0x000fc600078e004d */
[----:B------:R-:W-:Y:S04]  /*f680*/  STL [R1+0x35c], R196 ;  /* 0x00035cc401007387 */ /* 0x000fe80000100800 */
[----:B------:R-:W-:Y:S04]  /*f690*/  STL [R1+0x344], R208 ;  /* 0x000344d001007387 */ /* 0x000fe80000100800 */
[----:B------:R-:W-:Y:S04]  /*f6a0*/  STL [R1+0x348], R210 ;  /* 0x000348d201007387 */ /* 0x000fe80000100800 */
[----:B------:R-:W3:Y:S04]  /*f6b0*/  LDL.LU R130, [R1+0x3074] ;  /* 0x0030740001827983 */ /* 0x000ee80000300800 */
[----:B------:R-:W3:Y:S04]  /*f6c0*/  LDL.LU R128, [R1+0x3070] ;  /* 0x0030700001807983 */ /* 0x000ee80000300800 */
[----:B--2---:R-:W-:Y:S04]  /*f6d0*/  STL.128 [R1+0x2f90], R44 ;  /* 0x002f902c01007387 */ /* 0x004fe80000100c00 */
[----:B----4-:R0:W-:Y:S04]  /*f6e0*/  STL.128 [R1+0x2fa0], R48 ;  /* 0x002fa03001007387 */ /* 0x0101e80000100c00 */
[----:B------:R-:W-:Y:S04]  /*f6f0*/  STL.128 [R1+0x2f80], R40 ;  /* 0x002f802801007387 */ /* 0x000fe80000100c00 */
[----:B0-----:R-:W2:Y:S04]  /*f700*/  LDL.LU.128 R48, [R1+0x2fa0] ;  /* 0x002fa00001307983 */ /* 0x001ea80000300c00 */
[----:B------:R-:W4:Y:S04]  /*f710*/  LDL.LU.128 R44, [R1+0x2f90] ;  /* 0x002f9000012c7983 */ /* 0x000f280000300c00 */
[----:B------:R-:W-:Y:S04]  /*f720*/  STL.128 [R1+0x2f70], R36 ;  /* 0x002f702401007387 */ /* 0x000fe80000100c00 */
[----:B------:R-:W-:Y:S04]  /*f730*/  STL.128 [R1+0x2f60], R32 ;  /* 0x002f602001007387 */ /* 0x000fe80000100c00 */
[----:B------:R-:W-:Y:S04]  /*f740*/  STL.64 [R1+0x2f20], R16 ;  /* 0x002f201001007387 */ /* 0x000fe80000100a00 */
[----:B------:R-:W-:Y:S01]  /*f750*/  STL.128 [R1+0x2f40], R24 ;  /* 0x002f401801007387 */ /* 0x000fe20000100c00 */
[----:B------:R-:W-:-:S03]  /*f760*/  IMAD.MOV.U32 R198, RZ, RZ, R52 ;  /* 0x000000ffffc67224 */ /* 0x000fc600078e0034 */
[----:B------:R0:W-:Y:S01]  /*f770*/  STL.64 [R1+0x538], R54 ;  /* 0x0005383601007387 */ /* 0x0001e20000100a00 */
[----:B------:R-:W-:-:S03]  /*f780*/  IMAD.MOV.U32 R73, RZ, RZ, R53 ;  /* 0x000000ffff497224 */ /* 0x000fc600078e0035 */
[----:B------:R-:W-:Y:S04]  /*f790*/  STL.128 [R1+0x2e50], R64 ;  /* 0x002e504001007387 */ /* 0x000fe80000100c00 */
[----:B------:R-:W-:Y:S04]  /*f7a0*/  STL.128 [R1+0x2e40], R60 ;  /* 0x002e403c01007387 */ /* 0x000fe80000100c00 */
[----:B------:R1:W-:Y:S04]  /*f7b0*/  STL.128 [R1+0x2e30], R56 ;  /* 0x002e303801007387 */ /* 0x0003e80000100c00 */
[----:B0-----:R-:W4:Y:S04]  /*f7c0*/  LDL.LU.128 R52, [R1+0x2fb0] ;  /* 0x002fb00001347983 */ /* 0x001f280000300c00 */
[----:B------:R-:W4:Y:S04]  /*f7d0*/  LDL.LU.128 R40, [R1+0x2f80] ;  /* 0x002f800001287983 */ /* 0x000f280000300c00 */
[----:B------:R-:W4:Y:S04]  /*f7e0*/  LDL.LU.128 R36, [R1+0x2f70] ;  /* 0x002f700001247983 */ /* 0x000f280000300c00 */
[----:B------:R-:W4:Y:S04]  /*f7f0*/  LDL.LU.128 R32, [R1+0x2f60] ;  /* 0x002f600001207983 */ /* 0x000f280000300c00 */
[----:B------:R-:W4:Y:S04]  /*f800*/  LDL.LU.128 R24, [R1+0x2f40] ;  /* 0x002f400001187983 */ /* 0x000f280000300c00 */
[----:B------:R-:W4:Y:S04]  /*f810*/  LDL.LU.64 R16, [R1+0x2f20] ;  /* 0x002f200001107983 */ /* 0x000f280000300a00 */
[----:B------:R-:W4:Y:S04]  /*f820*/  LDL.LU R75, [R1+0x53c] ;  /* 0x00053c00014b7983 */ /* 0x000f280000300800 */
[----:B------:R0:W-:Y:S04]  /*f830*/  STL [R1+0x2ed8], R120 ;  /* 0x002ed87801007387 */ /* 0x0001e80000100800 */
[----:B------:R0:W-:Y:S04]  /*f840*/  STL [R1+0x2ed4], R118 ;  /* 0x002ed47601007387 */ /* 0x0001e80000100800 */
[----:B------:R0:W-:Y:S04]  /*f850*/  STL [R1+0x2ed0], R116 ;  /* 0x002ed07401007387 */ /* 0x0001e80000100800 */
[----:B------:R0:W-:Y:S04]  /*f860*/  STL [R1+0x2ecc], R114 ;  /* 0x002ecc7201007387 */ /* 0x0001e80000100800 */
[----:B------:R0:W-:Y:S04]  /*f870*/  STL [R1+0x2ec8], R112 ;  /* 0x002ec87001007387 */ /* 0x0001e80000100800 */
[----:B------:R0:W-:Y:S04]  /*f880*/  STL [R1+0x2ec4], R110 ;  /* 0x002ec46e01007387 */ /* 0x0001e80000100800 */
[----:B------:R0:W-:Y:S04]  /*f890*/  STL [R1+0x2ec0], R108 ;  /* 0x002ec06c01007387 */ /* 0x0001e80000100800 */
[----:B-1----:R-:W4:Y:S04]  /*f8a0*/  LDL.128 R56, [R1+0x330] ;  /* 0x0003300001387983 */ /* 0x002f280000100c00 */
[----:B------:R-:W4:Y:S04]  /*f8b0*/  LDL.LU.128 R64, [R1+0x2e50] ;  /* 0x002e500001407983 */ /* 0x000f280000300c00 */
[----:B------:R-:W4:Y:S04]  /*f8c0*/  LDL.LU.128 R60, [R1+0x2e40] ;  /* 0x002e4000013c7983 */ /* 0x000f280000300c00 */
[----:B------:R1:W-:Y:S04]  /*f8d0*/  STL [R1+0x2ebc], R106 ;  /* 0x002ebc6a01007387 */ /* 0x0003e80000100800 */
[----:B0-----:R-:W4:Y:S04]  /*f8e0*/  LDL.LU R120, [R1+0x2ed8] ;  /* 0x002ed80001787983 */ /* 0x001f280000300800 */
[----:B------:R-:W4:Y:S04]  /*f8f0*/  LDL.LU R118, [R1+0x2ed4] ;  /* 0x002ed40001767983 */ /* 0x000f280000300800 */
[----:B------:R-:W4:Y:S04]  /*f900*/  LDL.LU R116, [R1+0x2ed0] ;  /* 0x002ed00001747983 */ /* 0x000f280000300800 */
[----:B------:R-:W4:Y:S04]  /*f910*/  LDL.LU R114, [R1+0x2ecc] ;  /* 0x002ecc0001727983 */ /* 0x000f280000300800 */
[----:B------:R-:W4:Y:S04]  /*f920*/  LDL.LU R112, [R1+0x2ec8] ;  /* 0x002ec80001707983 */ /* 0x000f280000300800 */
[----:B------:R-:W4:Y:S04]  /*f930*/  LDL.LU R110, [R1+0x2ec4] ;  /* 0x002ec400016e7983 */ /* 0x000f280000300800 */
[----:B------:R-:W4:Y:S04]  /*f940*/  LDL.LU R108, [R1+0x2ec0] ;  /* 0x002ec000016c7983 */ /* 0x000f280000300800 */
[----:B------:R0:W-:Y:S04]  /*f950*/  STL [R1+0x2ea4], R94 ;  /* 0x002ea45e01007387 */ /* 0x0001e80000100800 */
[----:B------:R0:W-:Y:S04]  /*f960*/  STL [R1+0x2ea0], R92 ;  /* 0x002ea05c01007387 */ /* 0x0001e80000100800 */
[----:B-1----:R-:W4:Y:S04]  /*f970*/  LDL.LU R106, [R1+0x2ebc] ;  /* 0x002ebc00016a7983 */ /* 0x002f280000300800 */
[----:B0-----:R-:W4:Y:S04]  /*f980*/  LDL.LU R94, [R1+0x2ea4] ;  /* 0x002ea400015e7983 */ /* 0x001f280000300800 */
        /* <DEDUP_REMOVED lines=17> */
[----:B---3--:R3:W-:Y:S04]  /*faa0*/  STL.128 [R1+0x2e60], R68 ;  /* 0x002e604401007387 */ /* 0x0087e80000100c00 */
[----:B------:R-:W-:Y:S04]  /*fab0*/  STL.128 [R1+0x2dc0], R28 ;  /* 0x002dc01c01007387 */ /* 0x000fe80000100c00 */
[----:B------:R-:W-:Y:S04]  /*fac0*/  STL.128 [R1+0x2da0], R20 ;  /* 0x002da01401007387 */ /* 0x000fe80000100c00 */
[----:B------:R-:W-:Y:S04]  /*fad0*/  STL.128 [R1+0x2d80], R12 ;  /* 0x002d800c01007387 */ /* 0x000fe80000100c00 */
[----:B------:R-:W-:Y:S04]  /*fae0*/  STL.128 [R1+0x2d70], R8 ;  /* 0x002d700801007387 */ /* 0x000fe80000100c00 */
[----:B------:R-:W-:Y:S04]  /*faf0*/  STL.128 [R1+0x2d60], R4 ;  /* 0x002d600401007387 */ /* 0x000fe80000100c00 */
        /* <DEDUP_REMOVED lines=13> */
[----:B--2---:R0:W-:Y:S04]  /*fbd0*/  STL.128 [R1+0x2e10], R48 ;  /* 0x002e103001007387 */ /* 0x0041e80000100c00 */
[----:B----4-:R1:W-:Y:S04]  /*fbe0*/  STL.128 [R1+0x2e00], R44 ;  /* 0x002e002c01007387 */ /* 0x0103e80000100c00 */
[----:B------:R-:W2:Y:S04]  /*fbf0*/  LDL.LU R80, [R1+0x2e88] ;  /* 0x002e880001507983 */ /* 0x000ea80000300800 */
[----:B------:R-:W4:Y:S04]  /*fc00*/  LDL.LU R78, [R1+0x2e84] ;  /* 0x002e8400014e7983 */ /* 0x000f280000300800 */
[----:B------:R-:W4:Y:S04]  /*fc10*/  LDL.LU R76, [R1+0x2e80] ;  /* 0x002e8000014c7983 */ /* 0x000f280000300800 */
[----:B---3--:R-:W3:Y:S04]  /*fc20*/  LDL.LU.128 R68, [R1+0x2e60] ;  /* 0x002e600001447983 */ /* 0x008ee80000300c00 */
[----:B0-----:R-:W4:Y:S04]  /*fc30*/  LDL.LU.128 R48, [R1+0x2e10] ;  /* 0x002e100001307983 */ /* 0x001f280000300c00 */
[----:B-1----:R-:W4:Y:S04]  /*fc40*/  LDL.LU.128 R44, [R1+0x2e00] ;  /* 0x002e0000012c7983 */ /* 0x002f280000300c00 */
[----:B------:R-:W4:Y:S04]  /*fc50*/  LDL.LU.128 R28, [R1+0x2dc0] ;  /* 0x002dc000011c7983 */ /* 0x000f280000300c00 */
[----:B------:R-:W4:Y:S04]  /*fc60*/  LDL.LU.128 R20, [R1+0x2da0] ;  /* 0x002da00001147983 */ /* 0x000f280000300c00 */
[----:B------:R0:W-:Y:S04]  /*fc70*/  STL.128 [R1+0x2e20], R52 ;  /* 0x002e203401007387 */ /* 0x0001e80000100c00 */
[----:B------:R1:W-:Y:S04]  /*fc80*/  STL.128 [R1+0x2df0], R40 ;  /* 0x002df02801007387 */ /* 0x0003e80000100c00 */
[----:B------:R1:W-:Y:S04]  /*fc90*/  STL.128 [R1+0x2de0], R36 ;  /* 0x002de02401007387 */ /* 0x0003e80000100c00 */
[----:B------:R-:W-:Y:S04]  /*fca0*/  STL.128 [R1+0x2dd0], R32 ;  /* 0x002dd02001007387 */ /* 0x000fe80000100c00 */
[----:B------:R-:W-:Y:S04]  /*fcb0*/  STL.128 [R1+0x2db0], R24 ;  /* 0x002db01801007387 */ /* 0x000fe80000100c00 */
[----:B------:R-:W-:Y:S04]  /*fcc0*/  STL.64 [R1+0x2d90], R16 ;  /* 0x002d901001007387 */ /* 0x000fe80000100a00 */
[----:B------:R1:W-:Y:S04]  /*fcd0*/  STL.128 [R1+0x2e70], R72 ;  /* 0x002e704801007387 */ /* 0x0003e80000100c00 */
[----:B0-----:R-:W4:Y:S04]  /*fce0*/  LDL.LU.128 R52, [R1+0x2e20] ;  /* 0x002e200001347983 */ /* 0x001f280000300c00 */
[----:B-1----:R-:W4:Y:S04]  /*fcf0*/  LDL.LU.128 R40, [R1+0x2df0] ;  /* 0x002df00001287983 */ /* 0x002f280000300c00 */
[----:B------:R-:W4:Y:S04]  /*fd00*/  LDL.LU.128 R36, [R1+0x2de0] ;  /* 0x002de00001247983 */ /* 0x000f280000300c00 */
[----:B------:R-:W4:Y:S04]  /*fd10*/  LDL.LU.128 R72, [R1+0x2e70] ;  /* 0x002e700001487983 */ /* 0x000f280000300c00 */
[----:B------:R-:W4:Y:S04]  /*fd20*/  LDL.LU.128 R32, [R1+0x2dd0] ;  /* 0x002dd00001207983 */ /* 0x000f280000300c00 */
[----:B------:R-:W4:Y:S04]  /*fd30*/  LDL.LU.128 R24, [R1+0x2db0] ;  /* 0x002db00001187983 */ /* 0x000f280000300c00 */
[----:B------:R-:W4:Y:S01]  /*fd40*/  LDL.LU.64 R16, [R1+0x2d90] ;  /* 0x002d900001107983 */ /* 0x000f220000300a00 */
[----:B------:R-:W-:-:S03]  /*fd50*/  IMAD.MOV.U32 R196, RZ, RZ, R56 ;  /* 0x000000ffffc47224 */ /* 0x000fc600078e0038 */
[----:B------:R0:W-:Y:S01]  /*fd60*/  STL.64 [R1+0x548], R58 ;  /* 0x0005483a01007387 */ /* 0x0001e20000100a00 */
[----:B------:R-:W-:-:S03]  /*fd70*/  IMAD.MOV.U32 R77, RZ, RZ, R57 ;  /* 0x000000ffff4d7224 */ /* 0x000fc600078e0039 */
[----:B------:R-:W-:Y:S04]  /*fd80*/  STL.128 [R1+0x2cb0], R64 ;  /* 0x002cb04001007387 */ /* 0x000fe80000100c00 */
[----:B------:R1:W-:Y:S04]  /*fd90*/  STL.128 [R1+0x2ca0], R60 ;  /* 0x002ca03c01007387 */ /* 0x0003e80000100c00 */
[----:B0-----:R-:W4:Y:S04]  /*fda0*/  LDL.LU.128 R56, [R1+0x2e30] ;  /* 0x002e300001387983 */ /* 0x001f280000300c00 */
[----:B------:R-:W4:Y:S04]  /*fdb0*/  LDL.LU.128 R12, [R1+0x2d80] ;  /* 0x002d8000010c7983 */ /* 0x000f280000300c00 */
[----:B------:R-:W4:Y:S04]  /*fdc0*/  LDL.LU.128 R8, [R1+0x2d70] ;  /* 0x002d700001087983 */ /* 0x000f280000300c00 */
[----:B------:R-:W4:Y:S04]  /*fdd0*/  LDL.LU.128 R4, [R1+0x2d60] ;  /* 0x002d600001047983 */ /* 0x000f280000300c00 */
        /* <DEDUP_REMOVED lines=23> */
[----:B------:R-:W-:Y:S04]  /*ff50*/  STL [R1+0x358], R190 ;  /* 0x000358be01007387 */ /* 0x000fe80000100800 */
[----:B------:R0:W-:Y:S04]  /*ff60*/  STL [R1+0x2eec], R130 ;  /* 0x002eec8201007387 */ /* 0x0001e80000100800 */
[----:B------:R1:W-:Y:S04]  /*ff70*/  STL [R1+0x2ee8], R128 ;  /* 0x002ee88001007387 */ /* 0x0003e80000100800 */
[----:B------:R-:W-:Y:S04]  /*ff80*/  STL [R1+0x36c], R188 ;  /* 0x00036cbc01007387 */ /* 0x000fe80000100800 */
[----:B0-----:R-:W4:Y:S04]  /*ff90*/  LDL.LU R130, [R1+0x2eec] ;  /* 0x002eec0001827983 */ /* 0x001f280000300800 */
[----:B-1----:R-:W4:Y:S04]  /*ffa0*/  LDL.LU R128, [R1+0x2ee8] ;  /* 0x002ee80001807983 */ /* 0x002f280000300800 */
[----:B------:R-:W4:Y:S04]  /*ffb0*/  LDL.LU R197, [R1+0x538] ;  /* 0x0005380001c57983 */ /* 0x000f280000300800 */
        /* <DEDUP_REMOVED lines=14> */
[----:B0-----:R-:W4:Y:S04]  /*100a0*/  LDL.LU R126, [R1+0x2d4c] ;  /* 0x002d4c00017e7983 */ /* 0x001f280000300800 */
[----:B-1----:R-:W4:Y:S04]  /*100b0*/  LDL.LU R124, [R1+0x2d48] ;  /* 0x002d4800017c7983 */ /* 0x002f280000300800 */
[----:B--2---:R0:W-:Y:S04]  /*100c0*/  STL [R1+0x2cf0], R80 ;  /* 0x002cf05001007387 */ /* 0x0041e80000100800 */
[----:B------:R-:W2:Y:S04]  /*100d0*/  LDL.LU R122, [R1+0x2d44] ;  /* 0x002d4400017a7983 */ /* 0x000ea80000300800 */
[----:B------:R-:W2:Y:S04]  /*100e0*/  LDL.LU R104, [R1+0x2d20] ;  /* 0x002d200001687983 */ /* 0x000ea80000300800 */
[----:B---3--:R-:W-:Y:S04]  /*100f0*/  STL.128 [R1+0x2cc0], R68 ;  /* 0x002cc04401007387 */ /* 0x008fe80000100c00 */
[----:B----4-:R-:W-:Y:S04]  /*10100*/  STL.128 [R1+0x2c70], R48 ;  /* 0x002c703001007387 */ /* 0x010fe80000100c00 */
[----:B------:R-:W-:Y:S04]  /*10110*/  STL.128 [R1+0x2c60], R44 ;  /* 0x002c602c01007387 */ /* 0x000fe80000100c00 */
[----:B------:R-:W-:Y:S04]  /*10120*/  STL.128 [R1+0x2c20], R28 ;  /* 0x002c201c01007387 */ /* 0x000fe80000100c00 */
[----:B------:R-:W-:Y:S04]  /*10130*/  STL.128 [R1+0x2c00], R20 ;  /* 0x002c001401007387 */ /* 0x000fe80000100c00 */
[----:B------:R-:W3:Y:S04]  /*10140*/  LDL.LU R102, [R1+0x2d1c] ;  /* 0x002d1c0001667983 */ /* 0x000ee80000300800 */
[----:B------:R-:W4:Y:S04]  /*10150*/  LDL.LU R100, [R1+0x2d18] ;  /* 0x002d180001647983 */ /* 0x000f280000300800 */
[----:B------:R-:W4:Y:S04]  /*10160*/  LDL.LU R98, [R1+0x2d14] ;  /* 0x002d140001627983 */ /* 0x000f280000300800 */
[----:B------:R-:W4:Y:S04]  /*10170*/  LDL.LU R96, [R1+0x2d10] ;  /* 0x002d100001607983 */ /* 0x000f280000300800 */
[----:B------:R-:W4:Y:S04]  /*10180*/  LDL.LU R90, [R1+0x2d04] ;  /* 0x002d0400015a7983 */ /* 0x000f280000300800 */
[----:B------:R-:W4:Y:S04]  /*10190*/  LDL.LU R88, [R1+0x2d00] ;  /* 0x002d000001587983 */ /* 0x000f280000300800 */
[----:B------:R-:W4:Y:S04]  /*101a0*/  LDL.LU R86, [R1+0x2cfc] ;  /* 0x002cfc0001567983 */ /* 0x000f280000300800 */
[----:B------:R-:W-:Y:S04]  /*101b0*/  STL.128 [R1+0x2c80], R52 ;  /* 0x002c803401007387 */ /* 0x000fe80000100c00 */
[----:B------:R-:W-:Y:S04]  /*101c0*/  STL.128 [R1+0x2c50], R40 ;  /* 0x002c502801007387 */ /* 0x000fe80000100c00 */
[----:B------:R-:W-:Y:S04]  /*101d0*/  STL.128 [R1+0x2c40], R36 ;  /* 0x002c402401007387 */ /* 0x000fe80000100c00 */
[----:B------:R1:W-:Y:S04]  /*101e0*/  STL.128 [R1+0x2cd0], R72 ;  /* 0x002cd04801007387 */ /* 0x0003e80000100c00 */
[----:B------:R-:W-:Y:S04]  /*101f0*/  STL.128 [R1+0x2c30], R32 ;  /* 0x002c302001007387 */ /* 0x000fe80000100c00 */
[----:B------:R-:W-:Y:S04]  /*10200*/  STL.128 [R1+0x2c10], R24 ;  /* 0x002c101801007387 */ /* 0x000fe80000100c00 */
[----:B------:R-:W-:Y:S04]  /*10210*/  STL.64 [R1+0x2bf0], R16 ;  /* 0x002bf01001007387 */ /* 0x000fe80000100a00 */
[----:B------:R-:W4:Y:S04]  /*10220*/  LDL.LU R84, [R1+0x2cf8] ;  /* 0x002cf80001547983 */ /* 0x000f280000300800 */
[----:B------:R-:W4:Y:S04]  /*10230*/  LDL.LU R82, [R1+0x2cf4] ;  /* 0x002cf40001527983 */ /* 0x000f280000300800 */
[----:B0-----:R-:W4:Y:S04]  /*10240*/  LDL.LU R80, [R1+0x2cf0] ;  /* 0x002cf00001507983 */ /* 0x001f280000300800 */
[----:B------:R0:W-:Y:S04]  /*10250*/  STL.128 [R1+0x2c90], R56 ;  /* 0x002c903801007387 */ /* 0x0001e80000100c00 */
[----:B------:R-:W-:Y:S04]  /*10260*/  STL.128 [R1+0x2be0], R12 ;  /* 0x002be00c01007387 */ /* 0x000fe80000100c00 */
[----:B------:R-:W-:Y:S04]  /*10270*/  STL.128 [R1+0x2bd0], R8 ;  /* 0x002bd00801007387 */ /* 0x000fe80000100c00 */
[----:B------:R-:W-:Y:S04]  /*10280*/  STL.128 [R1+0x2bc0], R4 ;  /* 0x002bc00401007387 */ /* 0x000fe80000100c00 */
[----:B------:R0:W-:Y:S04]  /*10290*/  STL.128 [R1+0x2ce0], R76 ;  /* 0x002ce04c01007387 */ /* 0x0001e80000100c00 */
[----:B-1----:R-:W4:Y:S04]  /*102a0*/  LDL.LU.128 R72, [R1+0x2cd0] ;  /* 0x002cd00001487983 */ /* 0x002f280000300c00 */
[----:B------:R-:W4:Y:S04]  /*102b0*/  LDL.LU.128 R68, [R1+0x2cc0] ;  /* 0x002cc00001447983 */ /* 0x000f280000300c00 */
[----:B0-----:R-:W4:Y:S04]  /*102c0*/  LDL.LU.128 R56, [R1+0x2c90] ;  /* 0x002c900001387983 */ /* 0x001f280000300c00 */
[----:B------:R-:W4:Y:S04]  /*102d0*/  LDL.LU.128 R76, [R1+0x2ce0] ;  /* 0x002ce000014c7983 */ /* 0x000f280000300c00 */
[----:B------:R-:W4:Y:S04]  /*102e0*/  LDL.LU.128 R52, [R1+0x2c80] ;  /* 0x002c800001347983 */ /* 0x000f280000300c00 */
[----:B------:R-:W4:Y:S04]  /*102f0*/  LDL.LU.128 R48, [R1+0x2c70] ;  /* 0x002c700001307983 */ /* 0x000f280000300c00 */
[----:B------:R-:W4:Y:S01]  /*10300*/  LDL.LU.128 R44, [R1+0x2c60] ;  /* 0x002c6000012c7983 */ /* 0x000f220000300c00 */
[----:B------:R-:W-:-:S03]  /*10310*/  IMAD.MOV.U32 R191, RZ, RZ, R60 ;  /* 0x000000ffffbf7224 */ /* 0x000fc600078e003c */
[----:B------:R0:W-:Y:S01]  /*10320*/  STL.64 [R1+0x558], R62 ;  /* 0x0005583e01007387 */ /* 0x0001e20000100a00 */
[----:B------:R-:W-:-:S03]  /*10330*/  IMAD.MOV.U32 R81, RZ, RZ, R61 ;  /* 0x000000ffff517224 */ /* 0x000fc600078e003d */
[----:B------:R1:W-:Y:S04]  /*10340*/  STL.128 [R1+0x2b10], R64 ;  /* 0x002b104001007387 */ /* 0x0003e80000100c00 */
[----:B------:R-:W4:Y:S04]  /*10350*/  LDL.LU.128 R40, [R1+0x2c50] ;  /* 0x002c500001287983 */ /* 0x000f280000300c00 */
[----:B0-----:R-:W4:Y:S04]  /*10360*/  LDL.LU.128 R60, [R1+0x2ca0] ;  /* 0x002ca000013c7983 */ /* 0x001f280000300c00 */
[----:B------:R-:W4:Y:S04]  /*10370*/  LDL.LU.128 R36, [R1+0x2c40] ;  /* 0x002c400001247983 */ /* 0x000f280000300c00 */
[----:B------:R-:W4:Y:S04]  /*10380*/  LDL.LU.128 R32, [R1+0x2c30] ;  /* 0x002c300001207983 */ /* 0x000f280000300c00 */
[----:B------:R-:W4:Y:S04]  /*10390*/  LDL.LU.128 R28, [R1+0x2c20] ;  /* 0x002c2000011c7983 */ /* 0x000f280000300c00 */
[----:B------:R-:W4:Y:S04]  /*103a0*/  LDL.LU.128 R24, [R1+0x2c10] ;  /* 0x002c100001187983 */ /* 0x000f280000300c00 */
[----:B------:R-:W4:Y:S04]  /*103b0*/  LDL.LU.128 R20, [R1+0x2c00] ;  /* 0x002c000001147983 */ /* 0x000f280000300c00 */
[----:B------:R-:W4:Y:S04]  /*103c0*/  LDL.LU.64 R16, [R1+0x2bf0] ;  /* 0x002bf00001107983 */ /* 0x000f280000300a00 */
        /* <DEDUP_REMOVED lines=29> */
[----:B--2---:R2:W-:Y:S04]  /*105a0*/  STL [R1+0x2bac], R122 ;  /* 0x002bac7a01007387 */ /* 0x0045e80000100800 */
[----:B------:R2:W-:Y:S04]  /*105b0*/  STL [R1+0x2b88], R104 ;  /* 0x002b886801007387 */ /* 0x0005e80000100800 */
[----:B0-----:R-:W2:Y:S04]  /*105c0*/  LDL.LU R130, [R1+0x2d54] ;  /* 0x002d540001827983 */ /* 0x001ea80000300800 */
[----:B-1----:R-:W2:Y:S04]  /*105d0*/  LDL.LU R128, [R1+0x2d50] ;  /* 0x002d500001807983 */ /* 0x002ea80000300800 */
[----:B------:R-:W2:Y:S04]  /*105e0*/  LDL.LU R190, [R1+0x558] ;  /* 0x0005580001be7983 */ /* 0x000ea80000300800 */
[----:B------:R-:W2:Y:S04]  /*105f0*/  LDL.LU R126, [R1+0x2bb4] ;  /* 0x002bb400017e7983 */ /* 0x000ea80000300800 */
[----:B------:R-:W2:Y:S04]  /*10600*/  LDL.LU R124, [R1+0x2bb0] ;  /* 0x002bb000017c7983 */ /* 0x000ea80000300800 */
[----:B---3--:R0:W-:Y:S04]  /*10610*/  STL [R1+0x2b84], R102 ;  /* 0x002b846601007387 */ /* 0x0081e80000100800 */
[----:B----4-:R1:W-:Y:S04]  /*10620*/  STL [R1+0x2b80], R100 ;  /* 0x002b806401007387 */ /* 0x0103e80000100800 */
[----:B------:R3:W-:Y:S04]  /*10630*/  STL [R1+0x2b7c], R98 ;  /* 0x002b7c6201007387 */ /* 0x0007e80000100800 */
[----:B------:R4:W-:Y:S04]  /*10640*/  STL [R1+0x2b78], R96 ;  /* 0x002b786001007387 */ /* 0x0009e80000100800 */
[----:B------:R4:W-:Y:S04]  /*10650*/  STL [R1+0x2b6c], R90 ;  /* 0x002b6c5a01007387 */ /* 0x0009e80000100800 */
[----:B------:R4:W-:Y:S04]  /*10660*/  STL [R1+0x2b68], R88 ;  /* 0x002b685801007387 */ /* 0x0009e80000100800 */
[----:B------:R4:W-:Y:S04]  /*10670*/  STL [R1+0x2b64], R86 ;  /* 0x002b645601007387 */ /* 0x0009e80000100800 */
[----:B--2---:R-:W2:Y:S04]  /*10680*/  LDL.LU R122, [R1+0x2bac] ;  /* 0x002bac00017a7983 */ /* 0x004ea80000300800 */
[----:B------:R-:W2:Y:S04]  /*10690*/  LDL.LU R104, [R1+0x2b88] ;  /* 0x002b880001687983 */ /* 0x000ea80000300800 */
[----:B0-----:R-:W2:Y:S04]  /*106a0*/  LDL.LU R102, [R1+0x2b84] ;  /* 0x002b840001667983 */ /* 0x001ea80000300800 */
[----:B-1----:R-:W2:Y:S04]  /*106b0*/  LDL.LU R100, [R1+0x2b80] ;  /* 0x002b800001647983 */ /* 0x002ea80000300800 */
[----:B---3--:R-:W3:Y:S04]  /*106c0*/  LDL.LU R98, [R1+0x2b7c] ;  /* 0x002b7c0001627983 */ /* 0x008ee80000300800 */
[----:B----4-:R-:W4:Y:S04]  /*106d0*/  LDL.LU R96, [R1+0x2b78] ;  /* 0x002b780001607983 */ /* 0x010f280000300800 */
[----:B------:R-:W4:Y:S04]  /*106e0*/  LDL.LU R90, [R1+0x2b6c] ;  /* 0x002b6c00015a7983 */ /* 0x000f280000300800 */
[----:B------:R0:W-:Y:S04]  /*106f0*/  STL [R1+0x2b60], R84 ;  /* 0x002b605401007387 */ /* 0x0001e80000100800 */
[----:B------:R-:W4:Y:S04]  /*10700*/  LDL.LU R88, [R1+0x2b68] ;  /* 0x002b680001587983 */ /* 0x000f280000300800 */
[----:B------:R-:W4:Y:S04]  /*10710*/  LDL.LU R86, [R1+0x2b64] ;  /* 0x002b640001567983 */ /* 0x000f280000300800 */
[----:B0-----:R-:W4:Y:S04]  /*10720*/  LDL.LU R84, [R1+0x2b60] ;  /* 0x002b600001547983 */ /* 0x001f280000300800 */
[----:B------:R-:W-:Y:S04]  /*10730*/  STL.128 [R1+0x2b30], R72 ;  /* 0x002b304801007387 */ /* 0x000fe80000100c00 */
[----:B------:R-:W-:Y:S04]  /*10740*/  STL.128 [R1+0x2b20], R68 ;  /* 0x002b204401007387 */ /* 0x000fe80000100c00 */
[----:B------:R-:W-:Y:S04]  /*10750*/  STL.128 [R1+0x2af0], R56 ;  /* 0x002af03801007387 */ /* 0x000fe80000100c00 */
[----:B------:R0:W-:Y:S04]  /*10760*/  STL.128 [R1+0x2b40], R76 ;  /* 0x002b404c01007387 */ /* 0x0001e80000100c00 */
[----:B------:R-:W-:Y:S04]  /*10770*/  STL.128 [R1+0x2ae0], R52 ;  /* 0x002ae03401007387 */ /* 0x000fe80000100c00 */
[----:B------:R-:W-:Y:S04]  /*10780*/  STL.128 [R1+0x2ad0], R48 ;  /* 0x002ad03001007387 */ /* 0x000fe80000100c00 */
[----:B------:R-:W-:Y:S04]  /*10790*/  STL.128 [R1+0x2ac0], R44 ;  /* 0x002ac02c01007387 */ /* 0x000fe80000100c00 */
[----:B0-----:R-:W4:Y:S04]  /*107a0*/  LDL.LU.128 R76, [R1+0x2b40] ;  /* 0x002b4000014c7983 */ /* 0x001f280000300c00 */
[----:B------:R-:W4:Y:S04]  /*107b0*/  LDL.LU.128 R72, [R1+0x2b30] ;  /* 0x002b300001487983 */ /* 0x000f280000300c00 */
[----:B------:R-:W4:Y:S04]  /*107c0*/  LDL.LU.128 R68, [R1+0x2b20] ;  /* 0x002b200001447983 */ /* 0x000f280000300c00 */
[----:B------:R-:W-:Y:S04]  /*107d0*/  STL.128 [R1+0x2ab0], R40 ;  /* 0x002ab02801007387 */ /* 0x000fe80000100c00 */
[----:B------:R0:W-:Y:S04]  /*107e0*/  STL.128 [R1+0x2b00], R60 ;  /* 0x002b003c01007387 */ /* 0x0001e80000100c00 */
[----:B------:R-:W-:Y:S04]  /*107f0*/  STL.128 [R1+0x2aa0], R36 ;  /* 0x002aa02401007387 */ /* 0x000fe80000100c00 */
[----:B------:R-:W-:Y:S04]  /*10800*/  STL.128 [R1+0x2a90], R32 ;  /* 0x002a902001007387 */ /* 0x000fe80000100c00 */
[----:B------:R-:W-:Y:S04]  /*10810*/  STL.128 [R1+0x2a80], R28 ;  /* 0x002a801c01007387 */ /* 0x000fe80000100c00 */
[----:B------:R-:W-:Y:S04]  /*10820*/  STL.128 [R1+0x2a70], R24 ;  /* 0x002a701801007387 */ /* 0x000fe80000100c00 */
[----:B------:R-:W-:Y:S04]  /*10830*/  STL.128 [R1+0x2a60], R20 ;  /* 0x002a601401007387 */ /* 0x000fe80000100c00 */
[----:B------:R-:W-:Y:S04]  /*10840*/  STL.64 [R1+0x2a50], R16 ;  /* 0x002a501001007387 */ /* 0x000fe80000100a00 */
[----:B------:R-:W-:Y:S04]  /*10850*/  STL.128 [R1+0x2a40], R12 ;  /* 0x002a400c01007387 */ /* 0x000fe80000100c00 */
[----:B------:R-:W-:Y:S04]  /*10860*/  STL.128 [R1+0x2a30], R8 ;  /* 0x002a300801007387 */ /* 0x000fe80000100c00 */
[----:B------:R-:W-:Y:S04]  /*10870*/  STL.128 [R1+0x2a20], R4 ;  /* 0x002a200401007387 */ /* 0x000fe80000100c00 */
[----:B------:R1:W-:Y:S04]  /*10880*/  STL.128 [R1+0x2b50], R80 ;  /* 0x002b505001007387 */ /* 0x0003e80000100c00 */
[----:B0-----:R-:W4:Y:S04]  /*10890*/  LDL.LU.128 R60, [R1+0x2b00] ;  /* 0x002b0000013c7983 */ /* 0x001f280000300c00 */
[----:B------:R-:W4:Y:S04]  /*108a0*/  LDL.LU.128 R56, [R1+0x2af0] ;  /* 0x002af00001387983 */ /* 0x000f280000300c00 */
[----:B------:R-:W4:Y:S04]  /*108b0*/  LDL.LU.128 R52, [R1+0x2ae0] ;  /* 0x002ae00001347983 */ /* 0x000f280000300c00 */
[----:B-1----:R-:W4:Y:S04]  /*108c0*/  LDL.LU.128 R80, [R1+0x2b50] ;  /* 0x002b500001507983 */ /* 0x002f280000300c00 */
[----:B------:R-:W4:Y:S04]  /*108d0*/  LDL.LU.128 R48, [R1+0x2ad0] ;  /* 0x002ad00001307983 */ /* 0x000f280000300c00 */
[----:B------:R-:W4:Y:S04]  /*108e0*/  LDL.LU.128 R44, [R1+0x2ac0] ;  /* 0x002ac000012c7983 */ /* 0x000f280000300c00 */
[----:B------:R-:W4:Y:S01]  /*108f0*/  LDL.LU.128 R40, [R1+0x2ab0] ;  /* 0x002ab00001287983 */ /* 0x000f220000300c00 */
[----:B------:R-:W-:-:S02]  /*10900*/  IMAD.MOV.U32 R189, RZ, RZ, R64 ;  /* 0x000000ffffbd7224 */ /* 0x000fc400078e0040 */
[----:B------:R-:W-:Y:S01]  /*10910*/  IMAD.MOV.U32 R85, RZ, RZ, R65 ;  /* 0x000000ffff557224 */ /* 0x000fe200078e0041 */
[----:B------:R0:W-:Y:S04]  /*10920*/  STL.64 [R1+0x568], R66 ;  /* 0x0005684201007387 */ /* 0x0001e80000100a00 */
[----:B------:R-:W4:Y:S04]  /*10930*/  LDL.LU.128 R36, [R1+0x2aa0] ;  /* 0x002aa00001247983 */ /* 0x000f280000300c00 */
[----:B------:R-:W4:Y:S04]  /*10940*/  LDL.LU.128 R32, [R1+0x2a90] ;  /* 0x002a900001207983 */ /* 0x000f280000300c00 */
[----:B0-----:R-:W4:Y:S04]  /*10950*/  LDL.LU.128 R64, [R1+0x2b10] ;  /* 0x002b100001407983 */ /* 0x001f280000300c00 */
        /* <DEDUP_REMOVED lines=8> */
[----:B------:R-:W4:Y:S04]  /*109e0*/  LDL.LU R87, [R1+0x56c] ;  /* 0x00056c0001577983 */ /* 0x000f280000300800 */
        /* <DEDUP_REMOVED lines=9> */
[----:B------:R1:W-:Y:S04]  /*10a80*/  STL [R1+0x29d8], R92 ;  /* 0x0029d85c01007387 */ /* 0x0003e80000100800 */
[----:B------:R-:W-:Y:S04]  /*10a90*/  STL [R1+0x370], R146 ;  /* 0x0003709201007387 */ /* 0x000fe80000100800 */
[----:B0-----:R-:W3:Y:S04]  /*10aa0*/  LDL.LU R94, [R1+0x29dc] ;  /* 0x0029dc00015e7983 */ /* 0x001ee80000300800 */
[----:B-1----:R-:W4:Y:S04]  /*10ab0*/  LDL.LU R92, [R1+0x29d8] ;  /* 0x0029d800015c7983 */ /* 0x002f280000300800 */
        /* <DEDUP_REMOVED lines=9> */
[----:B------:R-:W4:Y:S04]  /*10b50*/  LDL.LU R108, [R1+0x29f8] ;  /* 0x0029f800016c7983 */ /* 0x000f280000300800 */
[----:B------:R-:W4:Y:S04]  /*10b60*/  LDL.LU R106, [R1+0x29f4] ;  /* 0x0029f400016a7983 */ /* 0x000f280000300800 */
[----:B------:R-:W4:Y:S04]  /*10b70*/  LDL.LU R112, [R1+0x2a00] ;  /* 0x002a000001707983 */ /* 0x000f280000300800 */
[----:B------:R-:W4:Y:S04]  /*10b80*/  LDL.LU R110, [R1+0x29fc] ;  /* 0x0029fc00016e7983 */ /* 0x000f280000300800 */
[----:B------:R-:W-:Y:S04]  /*10b90*/  STL [R1+0x390], R138 ;  /* 0x0003908a01007387 */ /* 0x000fe80000100800 */
[----:B------:R-:W-:Y:S04]  /*10ba0*/  STL [R1+0x394], R128 ;  /* 0x0003948001007387 */ /* 0x000fe80000100800 */
[----:B------:R-:W-:Y:S04]  /*10bb0*/  STL [R1+0x398], R130 ;  /* 0x0003988201007387 */ /* 0x000fe80000100800 */
[----:B------:R-:W-:Y:S04]  /*10bc0*/  STL [R1+0x39c], R132 ;  /* 0x00039c8401007387 */ /* 0x000fe80000100800 */
[----:B------:R-:W4:Y:S04]  /*10bd0*/  LDL.LU R120, [R1+0x2a10] ;  /* 0x002a100001787983 */ /* 0x000f280000300800 */
[----:B------:R-:W4:Y:S04]  /*10be0*/  LDL.LU R118, [R1+0x2a0c] ;  /* 0x002a0c0001767983 */ /* 0x000f280000300800 */
[----:B------:R-:W4:Y:S04]  /*10bf0*/  LDL.LU R116, [R1+0x2a08] ;  /* 0x002a080001747983 */ /* 0x000f280000300800 */
[----:B--2---:R-:W-:Y:S04]  /*10c00*/  STL [R1+0x3a0], R122 ;  /* 0x0003a07a01007387 */ /* 0x004fe80000100800 */
[----:B------:R-:W-:Y:S04]  /*10c10*/  STL [R1+0x3a4], R124 ;  /* 0x0003a47c01007387 */ /* 0x000fe80000100800 */
[----:B------:R-:W-:Y:S04]  /*10c20*/  STL [R1+0x3a8], R126 ;  /* 0x0003a87e01007387 */ /* 0x000fe80000100800 */
[----:B------:R-:W-:Y:S04]  /*10c30*/  STL.128 [R1+0x2340], R192 ;  /* 0x002340c001007387 */ /* 0x000fe80000100c00 */
[----:B------:R-:W2:Y:S04]  /*10c40*/  LDL.LU R114, [R1+0x2a04] ;  /* 0x002a040001727983 */ /* 0x000ea80000300800 */
[----:B---3--:R-:W-:Y:S04]  /*10c50*/  STL [R1+0x2854], R94 ;  /* 0x0028545e01007387 */ /* 0x008fe80000100800 */
[----:B----4-:R0:W-:Y:S04]  /*10c60*/  STL [R1+0x2850], R92 ;  /* 0x0028505c01007387 */ /* 0x0101e80000100800 */
[----:B0-----:R-:W3:Y:S04]  /*10c70*/  LDL.128 R92, [R1+0x370] ;  /* 0x00037000015c7983 */ /* 0x001ee80000100c00 */
[----:B------:R0:W-:Y:S04]  /*10c80*/  STL [R1+0x29e4], R98 ;  /* 0x0029e46201007387 */ /* 0x0001e80000100800 */
[----:B------:R1:W-:Y:S04]  /*10c90*/  STL [R1+0x29e0], R96 ;  /* 0x0029e06001007387 */ /* 0x0003e80000100800 */
[----:B0-----:R-:W4:Y:S04]  /*10ca0*/  LDL.LU R98, [R1+0x29e4] ;  /* 0x0029e40001627983 */ /* 0x001f280000300800 */
[----:B-1----:R-:W2:Y:S01]  /*10cb0*/  LDL.LU R96, [R1+0x29e0] ;  /* 0x0029e00001607983 */ /* 0x002ea20000300800 */
[----:B---3--:R-:W-:-:S03]  /*10cc0*/  IMAD.MOV.U32 R185, RZ, RZ, R92 ;  /* 0x000000ffffb97224 */ /* 0x008fc600078e005c */
[----:B------:R0:W-:Y:S04]  /*10cd0*/  STL.64 [R1+0x588], R94 ;  /* 0x0005885e01007387 */ /* 0x0001e80000100a00 */
[----:B------:R-:W3:Y:S04]  /*10ce0*/  LDL.LU R92, [R1+0x2850] ;  /* 0x00285000015c7983 */ /* 0x000ee80000300800 */
[----:B------:R-:W-:Y:S04]  /*10cf0*/  STL [R1+0x29f0], R104 ;  /* 0x0029f06801007387 */ /* 0x000fe80000100800 */
[----:B0-----:R-:W3:Y:S04]  /*10d00*/  LDL.LU R94, [R1+0x2854] ;  /* 0x00285400015e7983 */ /* 0x001ee80000300800 */
[----:B------:R-:W3:Y:S04]  /*10d10*/  LDL.LU R95, [R1+0x58c] ;  /* 0x00058c00015f7983 */ /* 0x000ee80000300800 */
[----:B----4-:R0:W-:Y:S04]  /*10d20*/  STL [R1+0x285c], R98 ;  /* 0x00285c6201007387 */ /* 0x0101e80000100800 */
[----:B--2---:R1:W-:Y:S04]  /*10d30*/  STL [R1+0x2858], R96 ;  /* 0x0028586001007387 */ /* 0x0043e80000100800 */
[----:B------:R-:W-:Y:S04]  /*10d40*/  STL [R1+0x29d4], R90 ;  /* 0x0029d45a01007387 */ /* 0x000fe80000100800 */
[----:B0-----:R-:W2:Y:S04]  /*10d50*/  LDL.LU R98, [R1+0x285c] ;  /* 0x00285c0001627983 */ /* 0x001ea80000300800 */
[----:B-1----:R-:W4:Y:S04]  /*10d60*/  LDL.LU R96, [R1+0x2858] ;  /* 0x0028580001607983 */ /* 0x002f280000300800 */
[----:B------:R0:W-:Y:S04]  /*10d70*/  STL [R1+0x29d0], R88 ;  /* 0x0029d05801007387 */ /* 0x0001e80000100800 */
[----:B------:R-:W4:Y:S04]  /*10d80*/  LDL.LU R104, [R1+0x29f0] ;  /* 0x0029f00001687983 */ /* 0x000f280000300800 */
[----:B------:R1:W-:Y:S04]  /*10d90*/  STL [R1+0x29ec], R102 ;  /* 0x0029ec6601007387 */ /* 0x0003e80000100800 */
[----:B0-----:R-:W4:Y:S04]  /*10da0*/  LDL.128 R88, [R1+0x360] ;  /* 0x0003600001587983 */ /* 0x001f280000100c00 */
[----:B------:R0:W-:Y:S04]  /*10db0*/  STL [R1+0x29e8], R100 ;  /* 0x0029e86401007387 */ /* 0x0001e80000100800 */
[----:B------:R0:W-:Y:S04]  /*10dc0*/  STL.128 [R1+0x29c0], R84 ;  /* 0x0029c05401007387 */ /* 0x0001e80000100c00 */
        /* <DEDUP_REMOVED lines=16> */
[----:B------:R0:W-:Y:S04]  /*10ed0*/  STL.64 [R1+0x28b0], R16 ;  /* 0x0028b01001007387 */ /* 0x0001e80000100a00 */
[----:B------:R0:W-:Y:S04]  /*10ee0*/  STL.128 [R1+0x28a0], R12 ;  /* 0x0028a00c01007387 */ /* 0x0001e80000100c00 */
[----:B------:R0:W-:Y:S04]  /*10ef0*/  STL.128 [R1+0x2890], R8 ;  /* 0x0028900801007387 */ /* 0x0001e80000100c00 */
[----:B------:R0:W-:Y:S04]  /*10f00*/  STL.128 [R1+0x2880], R4 ;  /* 0x0028800401007387 */ /* 0x0001e80000100c00 */
[----:B------:R0:W-:Y:S04]  /*10f10*/  STL [R1+0x2870], R108 ;  /* 0x0028706c01007387 */ /* 0x0001e80000100800 */
[----:B------:R0:W-:Y:S04]  /*10f20*/  STL [R1+0x286c], R106 ;  /* 0x00286c6a01007387 */ /* 0x0001e80000100800 */
[----:B-1----:R-:W4:Y:S04]  /*10f30*/  LDL.LU R102, [R1+0x29ec] ;  /* 0x0029ec0001667983 */ /* 0x002f280000300800 */
[----:B0-----:R-:W4:Y:S04]  /*10f40*/  LDL.LU R100, [R1+0x29e8] ;  /* 0x0029e80001647983 */ /* 0x001f280000300800 */
[----:B------:R-:W4:Y:S04]  /*10f50*/  LDL.LU.128 R84, [R1+0x29c0] ;  /* 0x0029c00001547983 */ /* 0x000f280000300c00 */
        /* <DEDUP_REMOVED lines=20> */
[----:B------:R0:W-:Y:S04]  /*110a0*/  STL [R1+0x2878], R112 ;  /* 0x0028787001007387 */ /* 0x0001e80000100800 */
[----:B------:R1:W-:Y:S04]  /*110b0*/  STL [R1+0x2874], R110 ;  /* 0x0028746e01007387 */ /* 0x0003e80000100800 */
[----:B------:R-:W4:Y:S04]  /*110c0*/  LDL.LU R108, [R1+0x2870] ;  /* 0x00287000016c7983 */ /* 0x000f280000300800 */
[----:B------:R-:W4:Y:S04]  /*110d0*/  LDL.LU R106, [R1+0x286c] ;  /* 0x00286c00016a7983 */ /* 0x000f280000300800 */
[----:B0-----:R-:W4:Y:S04]  /*110e0*/  LDL.LU R112, [R1+0x2878] ;  /* 0x0028780001707983 */ /* 0x001f280000300800 */
[----:B-1----:R-:W4:Y:S04]  /*110f0*/  LDL.LU R110, [R1+0x2874] ;  /* 0x00287400016e7983 */ /* 0x002f280000300800 */
[----:B------:R-:W-:Y:S04]  /*11100*/  STL [R1+0x3ac], R116 ;  /* 0x0003ac7401007387 */ /* 0x000fe80000100800 */
[----:B------:R-:W-:Y:S04]  /*11110*/  STL [R1+0x3b0], R118 ;  /* 0x0003b07601007387 */ /* 0x000fe80000100800 */
[----:B------:R-:W-:Y:S04]  /*11120*/  STL [R1+0x3b4], R120 ;  /* 0x0003b47801007387 */ /* 0x000fe80000100800 */
[----:B------:R0:W-:Y:S04]  /*11130*/  STL.128 [R1+0x2330], R188 ;  /* 0x002330bc01007387 */ /* 0x0001e80000100c00 */
[----:B------:R-:W4:Y:S04]  /*11140*/  LDL.LU R184, [R1+0x588] ;  /* 0x0005880001b87983 */ /* 0x000f280000300800 */
[----:B0-----:R-:W4:Y:S04]  /*11150*/  LDL.128 R188, [R1+0x3a0] ;  /* 0x0003a00001bc7983 */ /* 0x001f280000100c00 */
[----:B---3--:R0:W-:Y:S04]  /*11160*/  STL.128 [R1+0x26c0], R92 ;  /* 0x0026c05c01007387 */ /* 0x0081e80000100c00 */
[----:B0-----:R-:W3:Y:S04]  /*11170*/  LDL.128 R92, [R1+0x380] ;  /* 0x00038000015c7983 */ /* 0x001ee80000100c00 */
[----:B--2---:R0:W-:Y:S04]  /*11180*/  STL [R1+0x26d4], R98 ;  /* 0x0026d46201007387 */ /* 0x0041e80000100800 */
[----:B----4-:R1:W-:Y:S04]  /*11190*/  STL [R1+0x26d0], R96 ;  /* 0x0026d06001007387 */ /* 0x0103e80000100800 */
[----:B0-----:R-:W2:Y:S04]  /*111a0*/  LDL.LU R98, [R1+0x26d4] ;  /* 0x0026d40001627983 */ /* 0x001ea80000300800 */
[----:B-1----:R-:W2:Y:S04]  /*111b0*/  LDL.LU R96, [R1+0x26d0] ;  /* 0x0026d00001607983 */ /* 0x002ea80000300800 */
[----:B---3--:R-:W-:Y:S04]  /*111c0*/  STL.64 [R1+0x598], R94 ;  /* 0x0005985e01007387 */ /* 0x008fe80000100a00 */
[----:B------:R-:W2:Y:S01]  /*111d0*/  LDL.LU R99, [R1+0x59c] ;  /* 0x00059c0001637983 */ /* 0x000ea20000300800 */
[----:B------:R-:W-:-:S02]  /*111e0*/  IMAD.MOV.U32 R97, RZ, RZ, R93 ;  /* 0x000000ffff617224 */ /* 0x000fc400078e005d */
[----:B------:R-:W-:Y:S01]  /*111f0*/  IMAD.MOV.U32 R187, RZ, RZ, R88 ;  /* 0x000000ffffbb7224 */ /* 0x000fe200078e0058 */
[----:B------:R0:W-:Y:S04]  /*11200*/  STL.64 [R1+0x578], R90 ;  /* 0x0005785a01007387 */ /* 0x0001e80000100a00 */
[----:B------:R1:W-:Y:S04]  /*11210*/  STL [R1+0x2868], R104 ;  /* 0x0028686801007387 */ /* 0x0003e80000100800 */
[----:B------:R-:W3:Y:S04]  /*11220*/  LDL.LU R88, [R1+0x29d0] ;  /* 0x0029d00001587983 */ /* 0x000ee80000300800 */
[----:B0-----:R-:W3:Y:S04]  /*11230*/  LDL.LU R90, [R1+0x29d4] ;  /* 0x0029d400015a7983 */ /* 0x001ee80000300800 */
[----:B------:R-:W3:Y:S04]  /*11240*/  LDL.LU R91, [R1+0x57c] ;  /* 0x00057c00015b7983 */ /* 0x000ee80000300800 */
[----:B-1----:R-:W4:Y:S04]  /*11250*/  LDL.LU R104, [R1+0x2868] ;  /* 0x0028680001687983 */ /* 0x002f280000300800 */
[----:B------:R0:W-:Y:S04]  /*11260*/  STL [R1+0x2864], R102 ;  /* 0x0028646601007387 */ /* 0x0001e80000100800 */
        /* <DEDUP_REMOVED lines=24> */
[----:B0-----:R-:W4:Y:S04]  /*113f0*/  LDL.LU R102, [R1+0x2864] ;  /* 0x0028640001667983 */ /* 0x001f280000300800 */
[----:B-1----:R-:W4:Y:S04]  /*11400*/  LDL.LU R100, [R1+0x2860] ;  /* 0x0028600001647983 */ /* 0x002f280000300800 */
        /* <DEDUP_REMOVED lines=21> */
[----:B------:R-:W-:Y:S04]  /*11560*/  STL [R1+0x3b8], R110 ;  /* 0x0003b86e01007387 */ /* 0x000fe80000100800 */
[----:B------:R-:W-:Y:S04]  /*11570*/  STL [R1+0x3bc], R112 ;  /* 0x0003bc7001007387 */ /* 0x000fe80000100800 */
[----:B------:R-:W4:Y:S04]  /*11580*/  LDL.LU R108, [R1+0x26e8] ;  /* 0x0026e800016c7983 */ /* 0x000f280000300800 */
[----:B------:R-:W4:Y:S04]  /*11590*/  LDL.LU R106, [R1+0x26e4] ;  /* 0x0026e400016a7983 */ /* 0x000f280000300800 */
[----:B------:R-:W4:Y:S04]  /*115a0*/  LDL.LU R186, [R1+0x578] ;  /* 0x0005780001ba7983 */ /* 0x000f280000300800 */
[----:B------:R-:W4:Y:S04]  /*115b0*/  LDL.LU R150, [R1+0x598] ;  /* 0x0005980001967983 */ /* 0x000f280000300800 */
[----:B------:R-:W4:Y:S04]  /*115c0*/  LDL.128 R192, [R1+0x3b0] ;  /* 0x0003b00001c07983 */ /* 0x000f280000100c00 */
[----:B--2---:R0:W-:Y:S04]  /*115d0*/  STL.128 [R1+0x2540], R96 ;  /* 0x0025406001007387 */ /* 0x0041e80000100c00 */
[----:B0-----:R-:W2:Y:S04]  /*115e0*/  LDL.128 R96, [R1+0x390] ;  /* 0x0003900001607983 */ /* 0x001ea80000100c00 */
[----:B---3--:R-:W-:Y:S04]  /*115f0*/  STL.128 [R1+0x2840], R88 ;  /* 0x0028405801007387 */ /* 0x008fe80000100c00 */
[----:B----4-:R0:W-:Y:S04]  /*11600*/  STL [R1+0x26e0], R104 ;  /* 0x0026e06801007387 */ /* 0x0101e80000100800 */
[----:B0-----:R-:W3:Y:S04]  /*11610*/  LDL.LU R104, [R1+0x26e0] ;  /* 0x0026e00001687983 */ /* 0x001ee80000300800 */
[----:B------:R-:W4:Y:S04]  /*11620*/  LDL.LU.128 R88, [R1+0x2840] ;  /* 0x0028400001587983 */ /* 0x000f280000300c00 */
[----:B--2---:R-:W-:Y:S04]  /*11630*/  STL.64 [R1+0x5a8], R98 ;  /* 0x0005a86201007387 */ /* 0x004fe80000100a00 */
[----:B------:R-:W2:Y:S01]  /*11640*/  LDL.LU R148, [R1+0x5a8] ;  /* 0x0005a80001947983 */ /* 0x000ea20000300800 */
[----:B------:R-:W-:-:S02]  /*11650*/  IMAD.MOV.U32 R151, RZ, RZ, R92 ;  /* 0x000000ffff977224 */ /* 0x000fc400078e005c */
[----:B------:R-:W-:Y:S01]  /*11660*/  IMAD.MOV.U32 R149, RZ, RZ, R96 ;  /* 0x000000ffff957224 */ /* 0x000fe200078e0060 */
[----:B------:R-:W-:Y:S01]  /*11670*/  STL [R1+0x26dc], R102 ;  /* 0x0026dc6601007387 */ /* 0x000fe20000100800 */
[----:B------:R-:W-:Y:S02]  /*11680*/  IMAD.MOV.U32 R105, RZ, RZ, R189 ;  /* 0x000000ffff697224 */ /* 0x000fe400078e00bd */
[----:B------:R-:W-:Y:S01]  /*11690*/  IMAD.MOV.U32 R107, RZ, RZ, R191 ;  /* 0x000000ffff6b7224 */ /* 0x000fe200078e00bf */
[----:B------:R-:W-:Y:S01]  /*116a0*/  STL [R1+0x26d8], R100 ;  /* 0x0026d86401007387 */ /* 0x000fe20000100800 */
[----:B------:R-:W-:-:S03]  /*116b0*/  IMAD.MOV.U32 R101, RZ, RZ, R97 ;  /* 0x000000ffff657224 */ /* 0x000fc600078e0061 */
[----:B------:R-:W-:Y:S04]  /*116c0*/  STL.128 [R1+0x26a0], R84 ;  /* 0x0026a05401007387 */ /* 0x000fe80000100c00 */
[----:B------:R-:W-:Y:S04]  /*116d0*/  STL.128 [R1+0x2690], R80 ;  /* 0x0026905001007387 */ /* 0x000fe80000100c00 */
[----:B----4-:R-:W-:Y:S04]  /*116e0*/  STL.128 [R1+0x26b0], R88 ;  /* 0x0026b05801007387 */ /* 0x010fe80000100c00 */
        /* <DEDUP_REMOVED lines=19> */
[----:B---3--:R0:W-:Y:S04]  /*11820*/  STL [R1+0x3c4], R104 ;  /* 0x0003c46801007387 */ /* 0x0081e80000100800 */
[----:B------:R1:W-:Y:S04]  /*11830*/  STL [R1+0x3c8], R106 ;  /* 0x0003c86a01007387 */ /* 0x0003e80000100800 */
[----:B------:R3:W-:Y:S01]  /*11840*/  STL [R1+0x3cc], R108 ;  /* 0x0003cc6c01007387 */ /* 0x0007e20000100800 */
[----:B0-----:R-:W-:-:S03]  /*11850*/  IMAD.MOV.U32 R104, RZ, RZ, R188 ;  /* 0x000000ffff687224 */ /* 0x001fc600078e00bc */
[----:B------:R-:W4:Y:S01]  /*11860*/  LDL.LU R102, [R1+0x26dc] ;  /* 0x0026dc0001667983 */ /* 0x000f220000300800 */
[----:B-1----:R-:W-:-:S03]  /*11870*/  IMAD.MOV.U32 R106, RZ, RZ, R190 ;  /* 0x000000ffff6a7224 */ /* 0x002fc600078e00be */
[----:B------:R-:W4:Y:S01]  /*11880*/  LDL.LU R100, [R1+0x26d8] ;  /* 0x0026d80001647983 */ /* 0x000f220000300800 */
[----:B---3--:R-:W-:-:S03]  /*11890*/  IMAD.MOV.U32 R108, RZ, RZ, R192 ;  /* 0x000000ffff6c7224 */ /* 0x008fc600078e00c0 */
[----:B------:R-:W3:Y:S04]  /*118a0*/  LDL.LU.128 R92, [R1+0x26c0] ;  /* 0x0026c000015c7983 */ /* 0x000ee80000300c00 */
        /* <DEDUP_REMOVED lines=18> */
[----:B------:R-:W3:Y:S04]  /*119d0*/  LDL.LU.64 R16, [R1+0x2590] ;  /* 0x0025900001107983 */ /* 0x000ee80000300a00 */
[----:B------:R-:W3:Y:S04]  /*119e0*/  LDL.LU.128 R12, [R1+0x2580] ;  /* 0x00258000010c7983 */ /* 0x000ee80000300c00 */
[----:B------:R-:W3:Y:S04]  /*119f0*/  LDL.LU.128 R8, [R1+0x2570] ;  /* 0x0025700001087983 */ /* 0x000ee80000300c00 */
[----:B------:R-:W3:Y:S04]  /*11a00*/  LDL.LU.128 R4, [R1+0x2560] ;  /* 0x0025600001047983 */ /* 0x000ee80000300c00 */
[----:B------:R0:W-:Y:S04]  /*11a10*/  STL.64 [R1+0x2398], R218 ;  /* 0x002398da01007387 */ /* 0x0001e80000100a00 */
[----:B------:R1:W-:Y:S04]  /*11a20*/  STL [R1+0x2390], R217 ;  /* 0x002390d901007387 */ /* 0x0003e80000100800 */
[----:B------:R1:W-:Y:S04]  /*11a30*/  STL [R1+0x238c], R215 ;  /* 0x00238cd701007387 */ /* 0x0003e80000100800 */
[----:B------:R1:W-:Y:S04]  /*11a40*/  STL [R1+0x2388], R213 ;  /* 0x002388d501007387 */ /* 0x0003e80000100800 */
[----:B------:R1:W-:Y:S04]  /*11a50*/  STL [R1+0x2384], R211 ;  /* 0x002384d301007387 */ /* 0x0003e80000100800 */
[----:B------:R1:W-:Y:S04]  /*11a60*/  STL [R1+0x2380], R209 ;  /* 0x002380d101007387 */ /* 0x0003e80000100800 */
[----:B------:R1:W-:Y:S04]  /*11a70*/  STL.128 [R1+0x2370], R204 ;  /* 0x002370cc01007387 */ /* 0x0003e80000100c00 */
[----:B------:R1:W-:Y:S04]  /*11a80*/  STL.128 [R1+0x2360], R200 ;  /* 0x002360c801007387 */ /* 0x0003e80000100c00 */
[----:B------:R1:W-:Y:S04]  /*11a90*/  STL.128 [R1+0x2350], R196 ;  /* 0x002350c401007387 */ /* 0x0003e80000100c00 */
[----:B------:R-:W-:Y:S04]  /*11aa0*/  STL.128 [R1+0x2320], R184 ;  /* 0x002320b801007387 */ /* 0x000fe80000100c00 */
[----:B------:R-:W-:Y:S04]  /*11ab0*/  STL [R1+0x2318], R182 ;  /* 0x002318b601007387 */ /* 0x000fe80000100800 */
[----:B------:R-:W-:Y:S04]  /*11ac0*/  STL.64 [R1+0x2310], R180 ;  /* 0x002310b401007387 */ /* 0x000fe80000100a00 */
        /* <DEDUP_REMOVED lines=9> */
[----:B------:R1:W-:Y:S04]  /*11b60*/  STL.64 [R1+0x5c8], R194 ;  /* 0x0005c8c201007387 */ /* 0x0003e80000100a00 */
[----:B--2---:R2:W-:Y:S04]  /*11b70*/  STL.128 [R1+0x2290], R148 ;  /* 0x0022909401007387 */ /* 0x0045e80000100c00 */
[----:B------:R-:W3:Y:S04]  /*11b80*/  LDL.LU R103, [R1+0x5ac] ;  /* 0x0005ac0001677983 */ /* 0x000ee80000300800 */
[----:B0-----:R-:W3:Y:S04]  /*11b90*/  LDL.LU.64 R218, [R1+0x2398] ;  /* 0x0023980001da7983 */ /* 0x001ee80000300a00 */
[----:B-1----:R-:W3:Y:S04]  /*11ba0*/  LDL.LU R217, [R1+0x2390] ;  /* 0x0023900001d97983 */ /* 0x002ee80000300800 */
[----:B------:R-:W3:Y:S04]  /*11bb0*/  LDL.LU R215, [R1+0x238c] ;  /* 0x00238c0001d77983 */ /* 0x000ee80000300800 */
[----:B------:R-:W3:Y:S04]  /*11bc0*/  LDL.LU R213, [R1+0x2388] ;  /* 0x0023880001d57983 */ /* 0x000ee80000300800 */
[----:B------:R-:W3:Y:S04]  /*11bd0*/  LDL.LU R211, [R1+0x2384] ;  /* 0x0023840001d37983 */ /* 0x000ee80000300800 */
[----:B------:R-:W3:Y:S04]  /*11be0*/  LDL.LU R209, [R1+0x2380] ;  /* 0x0023800001d17983 */ /* 0x000ee80000300800 */
[----:B------:R-:W3:Y:S04]  /*11bf0*/  LDL.LU.128 R204, [R1+0x2370] ;  /* 0x0023700001cc7983 */ /* 0x000ee80000300c00 */
[----:B------:R-:W3:Y:S04]  /*11c00*/  LDL.LU.128 R200, [R1+0x2360] ;  /* 0x0023600001c87983 */ /* 0x000ee80000300c00 */
[----:B------:R-:W3:Y:S04]  /*11c10*/  LDL.LU.128 R196, [R1+0x2350] ;  /* 0x0023500001c47983 */ /* 0x000ee80000300c00 */
[----:B------:R-:W3:Y:S04]  /*11c20*/  LDL.LU.128 R192, [R1+0x2340] ;  /* 0x0023400001c07983 */ /* 0x000ee80000300c00 */
[----:B------:R-:W3:Y:S04]  /*11c30*/  LDL.LU.128 R188, [R1+0x2330] ;  /* 0x0023300001bc7983 */ /* 0x000ee80000300c00 */
[----:B------:R-:W3:Y:S04]  /*11c40*/  LDL.LU.128 R184, [R1+0x2320] ;  /* 0x0023200001b87983 */ /* 0x000ee80000300c00 */
[----:B------:R-:W3:Y:S04]  /*11c50*/  LDL.LU R182, [R1+0x2318] ;  /* 0x0023180001b67983 */ /* 0x000ee80000300800 */
[----:B------:R-:W3:Y:S04]  /*11c60*/  LDL.LU.64 R180, [R1+0x2310] ;  /* 0x0023100001b47983 */ /* 0x000ee80000300a00 */
[----:B------:R-:W3:Y:S04]  /*11c70*/  LDL.LU.128 R176, [R1+0x2300] ;  /* 0x0023000001b07983 */ /* 0x000ee80000300c00 */
[----:B------:R-:W3:Y:S04]  /*11c80*/  LDL.LU.128 R172, [R1+0x22f0] ;  /* 0x0022f00001ac7983 */ /* 0x000ee80000300c00 */
[----:B------:R-:W3:Y:S04]  /*11c90*/  LDL.LU R170, [R1+0x22e8] ;  /* 0x0022e80001aa7983 */ /* 0x000ee80000300800 */
[----:B------:R-:W3:Y:S04]  /*11ca0*/  LDL.LU.64 R168, [R1+0x22e0] ;  /* 0x0022e00001a87983 */ /* 0x000ee80000300a00 */
[----:B------:R-:W3:Y:S04]  /*11cb0*/  LDL.LU.128 R164, [R1+0x22d0] ;  /* 0x0022d00001a47983 */ /* 0x000ee80000300c00 */
[----:B------:R-:W3:Y:S04]  /*11cc0*/  LDL.LU.128 R160, [R1+0x22c0] ;  /* 0x0022c00001a07983 */ /* 0x000ee80000300c00 */
[----:B------:R-:W3:Y:S04]  /*11cd0*/  LDL.LU.128 R156, [R1+0x22b0] ;  /* 0x0022b000019c7983 */ /* 0x000ee80000300c00 */
[----:B------:R-:W3:Y:S04]  /*11ce0*/  LDL.LU.128 R152, [R1+0x22a0] ;  /* 0x0022a00001987983 */ /* 0x000ee80000300c00 */
[----:B--2---:R-:W2:Y:S04]  /*11cf0*/  LDL.LU.128 R148, [R1+0x2290] ;  /* 0x0022900001947983 */ /* 0x004ea80000300c00 */
[----:B------:R-:W2:Y:S04]  /*11d00*/  LDL.LU R109, [R1+0x5c4] ;  /* 0x0005c400016d7983 */ /* 0x000ea80000300800 */
[----:B------:R-:W2:Y:S04]  /*11d10*/  LDL.LU R110, [R1+0x5c8] ;  /* 0x0005c800016e7983 */ /* 0x000ea80000300800 */
[----:B------:R-:W2:Y:S04]  /*11d20*/  LDL.LU R111, [R1+0x5cc] ;  /* 0x0005cc00016f7983 */ /* 0x000ea80000300800 */
[----:B------:R-:W2:Y:S04]  /*11d30*/  LDL.LU.128 R96, [R1+0x2540] ;  /* 0x0025400001607983 */ /* 0x000ea80000300c00 */
[----:B------:R0:W-:Y:S04]  /*11d40*/  STL [R1+0x287c], R114 ;  /* 0x00287c7201007387 */ /* 0x0001e80000100800 */
[----:B----4-:R1:W-:Y:S04]  /*11d50*/  STL [R1+0x2554], R102 ;  /* 0x0025546601007387 */ /* 0x0103e80000100800 */
[----:B------:R4:W-:Y:S04]  /*11d60*/  STL [R1+0x2550], R100 ;  /* 0x0025506401007387 */ /* 0x0009e80000100800 */
[----:B---3--:R3:W-:Y:S04]  /*11d70*/  STL.128 [R1+0x2530], R92 ;  /* 0x0025305c01007387 */ /* 0x0087e80000100c00 */
        /* <DEDUP_REMOVED lines=23> */
[----:B------:R3:W-:Y:S04]  /*11ef0*/  STL.64 [R1+0x23c0], R232 ;  /* 0x0023c0e801007387 */ /* 0x0007e80000100a00 */
[----:B------:R3:W-:Y:S04]  /*11f00*/  STL.128 [R1+0x23b0], R228 ;  /* 0x0023b0e401007387 */ /* 0x0007e80000100c00 */
[----:B------:R3:W-:Y:S04]  /*11f10*/  STL.64 [R1+0x23a8], R226 ;  /* 0x0023a8e201007387 */ /* 0x0007e80000100a00 */
[----:B------:R3:W-:Y:S04]  /*11f20*/  STL [R1+0x23a0], R224 ;  /* 0x0023a0e001007387 */ /* 0x0007e80000100800 */
[----:B0-----:R-:W2:Y:S04]  /*11f30*/  LDL.LU R114, [R1+0x287c] ;  /* 0x00287c0001727983 */ /* 0x001ea80000300800 */
[----:B-1----:R-:W2:Y:S04]  /*11f40*/  LDL.LU R102, [R1+0x2554] ;  /* 0x0025540001667983 */ /* 0x002ea80000300800 */
[----:B----4-:R-:W4:Y:S04]  /*11f50*/  LDL.LU R100, [R1+0x2550] ;  /* 0x0025500001647983 */ /* 0x010f280000300800 */
[----:B---3--:R-:W3:Y:S04]  /*11f60*/  LDL.LU.128 R92, [R1+0x2530] ;  /* 0x00253000015c7983 */ /* 0x008ee80000300c00 */
        /* <DEDUP_REMOVED lines=22> */
[----:B------:R-:W3:Y:S04]  /*120d0*/  LDL.LU R235, [R1+0x23c8] ;  /* 0x0023c80001eb7983 */ /* 0x000ee80000300800 */
[----:B------:R-:W3:Y:S04]  /*120e0*/  LDL.LU.64 R232, [R1+0x23c0] ;  /* 0x0023c00001e87983 */ /* 0x000ee80000300a00 */
[----:B------:R-:W3:Y:S04]  /*120f0*/  LDL.LU.128 R228, [R1+0x23b0] ;  /* 0x0023b00001e47983 */ /* 0x000ee80000300c00 */
[----:B------:R-:W3:Y:S04]  /*12100*/  LDL.LU.64 R226, [R1+0x23a8] ;  /* 0x0023a80001e27983 */ /* 0x000ee80000300a00 */
[----:B------:R-:W3:Y:S04]  /*12110*/  LDL.LU R224, [R1+0x23a0] ;  /* 0x0023a00001e07983 */ /* 0x000ee80000300800 */
[----:B------:R-:W-:Y:S04]  /*12120*/  STL.64 [R1+0x2288], R218 ;  /* 0x002288da01007387 */ /* 0x000fe80000100a00 */
[----:B------:R-:W-:Y:S04]  /*12130*/  STL [R1+0x2280], R217 ;  /* 0x002280d901007387 */ /* 0x000fe80000100800 */
[----:B------:R-:W-:Y:S04]  /*12140*/  STL [R1+0x227c], R215 ;  /* 0x00227cd701007387 */ /* 0x000fe80000100800 */
[----:B------:R-:W-:Y:S04]  /*12150*/  STL [R1+0x2278], R213 ;  /* 0x002278d501007387 */ /* 0x000fe80000100800 */
[----:B------:R-:W-:Y:S04]  /*12160*/  STL [R1+0x2274], R211 ;  /* 0x002274d301007387 */ /* 0x000fe80000100800 */
[----:B------:R-:W-:Y:S04]  /*12170*/  STL [R1+0x2270], R209 ;  /* 0x002270d101007387 */ /* 0x000fe80000100800 */
[----:B------:R-:W-:Y:S04]  /*12180*/  STL.128 [R1+0x2260], R204 ;  /* 0x002260cc01007387 */ /* 0x000fe80000100c00 */
[----:B------:R-:W-:Y:S04]  /*12190*/  STL.128 [R1+0x2250], R200 ;  /* 0x002250c801007387 */ /* 0x000fe80000100c00 */
[----:B------:R-:W-:Y:S04]  /*121a0*/  STL.128 [R1+0x2240], R196 ;  /* 0x002240c401007387 */ /* 0x000fe80000100c00 */
[----:B------:R-:W-:Y:S04]  /*121b0*/  STL.128 [R1+0x2230], R192 ;  /* 0x002230c001007387 */ /* 0x000fe80000100c00 */
[----:B------:R-:W-:Y:S04]  /*121c0*/  STL.128 [R1+0x2220], R188 ;  /* 0x002220bc01007387 */ /* 0x000fe80000100c00 */
[----:B------:R-:W-:Y:S04]  /*121d0*/  STL.128 [R1+0x2210], R184 ;  /* 0x002210b801007387 */ /* 0x000fe80000100c00 */
[----:B------:R-:W-:Y:S04]  /*121e0*/  STL [R1+0x2208], R182 ;  /* 0x002208b601007387 */ /* 0x000fe80000100800 */
[----:B------:R-:W-:Y:S04]  /*121f0*/  STL.64 [R1+0x2200], R180 ;  /* 0x002200b401007387 */ /* 0x000fe80000100a00 */
[----:B------:R0:W-:Y:S04]  /*12200*/  STL.128 [R1+0x21f0], R176 ;  /* 0x0021f0b001007387 */ /* 0x0001e80000100c00 */
[----:B------:R1:W-:Y:S04]  /*12210*/  STL.128 [R1+0x21e0], R172 ;  /* 0x0021e0ac01007387 */ /* 0x0003e80000100c00 */
[----:B------:R-:W-:Y:S04]  /*12220*/  STL [R1+0x21d8], R170 ;  /* 0x0021d8aa01007387 */ /* 0x000fe80000100800 */
[----:B------:R-:W-:Y:S04]  /*12230*/  STL.64 [R1+0x21d0], R168 ;  /* 0x0021d0a801007387 */ /* 0x000fe80000100a00 */
[----:B------:R-:W-:Y:S04]  /*12240*/  STL.128 [R1+0x21c0], R164 ;  /* 0x0021c0a401007387 */ /* 0x000fe80000100c00 */
[----:B------:R-:W-:Y:S04]  /*12250*/  STL.128 [R1+0x21b0], R160 ;  /* 0x0021b0a001007387 */ /* 0x000fe80000100c00 */
[----:B------:R-:W-:Y:S04]  /*12260*/  STL.128 [R1+0x21a0], R156 ;  /* 0x0021a09c01007387 */ /* 0x000fe80000100c00 */
[----:B------:R-:W-:Y:S04]  /*12270*/  STL.128 [R1+0x2190], R152 ;  /* 0x0021909801007387 */ /* 0x000fe80000100c00 */
[----:B--2---:R-:W-:Y:S04]  /*12280*/  STL.128 [R1+0x2180], R148 ;  /* 0x0021809401007387 */ /* 0x004fe80000100c00 */
[----:B------:R2:W-:Y:S04]  /*12290*/  STL.128 [R1+0x2170], R108 ;  /* 0x0021706c01007387 */ /* 0x0005e80000100c00 */
[----:B------:R2:W-:Y:S04]  /*122a0*/  STL.128 [R1+0x2160], R104 ;  /* 0x0021606801007387 */ /* 0x0005e80000100c00 */
[----:B------:R2:W-:Y:S04]  /*122b0*/  STL [R1+0x2154], R103 ;  /* 0x0021546701007387 */ /* 0x0005e80000100800 */
[----:B------:R2:W-:Y:S04]  /*122c0*/  STL [R1+0x2150], R101 ;  /* 0x0021506501007387 */ /* 0x0005e80000100800 */
[----:B------:R3:W-:Y:S04]  /*122d0*/  STL [R1+0x214c], R99 ;  /* 0x00214c6301007387 */ /* 0x0007e80000100800 */
[----:B0-----:R-:W3:Y:S04]  /*122e0*/  LDL.LU.128 R176, [R1+0x21f0] ;  /* 0x0021f00001b07983 */ /* 0x001ee80000300c00 */
[----:B------:R-:W3:Y:S04]  /*122f0*/  LDL.LU R182, [R1+0x2208] ;  /* 0x0022080001b67983 */ /* 0x000ee80000300800 */
[----:B------:R-:W3:Y:S04]  /*12300*/  LDL.LU.64 R180, [R1+0x2200] ;  /* 0x0022000001b47983 */ /* 0x000ee80000300a00 */
[----:B-1----:R-:W3:Y:S04]  /*12310*/  LDL.LU.128 R172, [R1+0x21e0] ;  /* 0x0021e00001ac7983 */ /* 0x002ee80000300c00 */
[----:B------:R-:W-:Y:S04]  /*12320*/  STL [R1+0x3d0], R98 ;  /* 0x0003d06201007387 */ /* 0x000fe80000100800 */
[----:B------:R-:W-:Y:S04]  /*12330*/  STL [R1+0x3e4], R96 ;  /* 0x0003e46001007387 */ /* 0x000fe80000100800 */
[----:B--2---:R-:W2:Y:S04]  /*12340*/  LDL.LU.128 R108, [R1+0x2170] ;  /* 0x00217000016c7983 */ /* 0x004ea80000300c00 */
[----:B------:R-:W2:Y:S04]  /*12350*/  LDL.LU.128 R104, [R1+0x2160] ;  /* 0x0021600001687983 */ /* 0x000ea80000300c00 */
[----:B------:R-:W2:Y:S04]  /*12360*/  LDL.LU R103, [R1+0x2154] ;  /* 0x0021540001677983 */ /* 0x000ea80000300800 */
[----:B------:R-:W2:Y:S04]  /*12370*/  LDL.LU R101, [R1+0x2150] ;  /* 0x0021500001657983 */ /* 0x000ea80000300800 */
[----:B------:R-:W2:Y:S04]  /*12380*/  LDL.LU.128 R192, [R1+0x2230] ;  /* 0x0022300001c07983 */ /* 0x000ea80000300c00 */
[----:B------:R-:W2:Y:S04]  /*12390*/  LDL.LU.128 R188, [R1+0x2220] ;  /* 0x0022200001bc7983 */ /* 0x000ea80000300c00 */
[----:B------:R-:W2:Y:S04]  /*123a0*/  LDL.LU R170, [R1+0x21d8] ;  /* 0x0021d80001aa7983 */ /* 0x000ea80000300800 */
[----:B------:R-:W2:Y:S04]  /*123b0*/  LDL.LU.64 R168, [R1+0x21d0] ;  /* 0x0021d00001a87983 */ /* 0x000ea80000300a00 */
[----:B------:R-:W2:Y:S04]  /*123c0*/  LDL.LU.128 R164, [R1+0x21c0] ;  /* 0x0021c00001a47983 */ /* 0x000ea80000300c00 */
[----:B------:R-:W2:Y:S04]  /*123d0*/  LDL.LU.128 R160, [R1+0x21b0] ;  /* 0x0021b00001a07983 */ /* 0x000ea80000300c00 */
[----:B------:R-:W-:Y:S04]  /*123e0*/  STL [R1+0x3c0], R114 ;  /* 0x0003c07201007387 */ /* 0x000fe80000100800 */
[----:B------:R-:W2:Y:S04]  /*123f0*/  LDL.128 R184, [R1+0x3c0] ;  /* 0x0003c00001b87983 */ /* 0x000ea80000100c00 */
[----:B----4-:R-:W-:Y:S04]  /*12400*/  STL [R1+0x3d4], R100 ;  /* 0x0003d46401007387 */ /* 0x010fe80000100800 */
[----:B------:R-:W-:Y:S04]  /*12410*/  STL [R1+0x3d8], R102 ;  /* 0x0003d86601007387 */ /* 0x000fe80000100800 */
[----:B---3--:R-:W-:Y:S04]  /*12420*/  STL [R1+0x3dc], R92 ;  /* 0x0003dc5c01007387 */ /* 0x008fe80000100800 */
[----:B------:R-:W-:Y:S04]  /*12430*/  STL [R1+0x3e0], R94 ;  /* 0x0003e05e01007387 */ /* 0x000fe80000100800 */
[----:B------:R-:W-:Y:S04]  /*12440*/  STL [R1+0x3e8], R86 ;  /* 0x0003e85601007387 */ /* 0x000fe80000100800 */
[----:B------:R-:W-:Y:S04]  /*12450*/  STL [R1+0x3ec], R88 ;  /* 0x0003ec5801007387 */ /* 0x000fe80000100800 */
[----:B------:R-:W3:Y:S04]  /*12460*/  LDL.LU.128 R156, [R1+0x21a0] ;  /* 0x0021a000019c7983 */ /* 0x000ee80000300c00 */
[----:B------:R-:W4:Y:S04]  /*12470*/  LDL.LU.128 R152, [R1+0x2190] ;  /* 0x0021900001987983 */ /* 0x000f280000300c00 */
[----:B------:R-:W4:Y:S04]  /*12480*/  LDL.LU.128 R148, [R1+0x2180] ;  /* 0x0021800001947983 */ /* 0x000f280000300c00 */
[----:B------:R-:W4:Y:S04]  /*12490*/  LDL.LU R99, [R1+0x214c] ;  /* 0x00214c0001637983 */ /* 0x000f280000300800 */
[----:B------:R-:W-:Y:S04]  /*124a0*/  STL [R1+0x1ff4], R91 ;  /* 0x001ff45b01007387 */ /* 0x000fe80000100800 */
[----:B------:R0:W-:Y:S04]  /*124b0*/  STL [R1+0x2148], R97 ;  /* 0x0021486101007387 */ /* 0x0001e80000100800 */
[----:B------:R1:W-:Y:S04]  /*124c0*/  STL [R1+0x2144], R95 ;  /* 0x0021445f01007387 */ /* 0x0003e80000100800 */
[----:B------:R1:W-:Y:S04]  /*124d0*/  STL [R1+0x2140], R93 ;  /* 0x0021405d01007387 */ /* 0x0003e80000100800 */
[----:B0-----:R-:W4:Y:S04]  /*124e0*/  LDL.LU R97, [R1+0x2148] ;  /* 0x0021480001617983 */ /* 0x001f280000300800 */
[----:B-1----:R-:W4:Y:S04]  /*124f0*/  LDL.LU R95, [R1+0x2144] ;  /* 0x00214400015f7983 */ /* 0x002f280000300800 */
[----:B------:R-:W4:Y:S04]  /*12500*/  LDL.LU R93, [R1+0x2140] ;  /* 0x00214000015d7983 */ /* 0x000f280000300800 */
[----:B------:R0:W-:Y:S04]  /*12510*/  STL [R1+0x1ff0], R89 ;  /* 0x001ff05901007387 */ /* 0x0001e80000100800 */
[----:B------:R-:W-:Y:S04]  /*12520*/  STL [R1+0x3f0], R90 ;  /* 0x0003f05a01007387 */ /* 0x000fe80000100800 */
[----:B------:R-:W4:Y:S04]  /*12530*/  LDL.LU.128 R200, [R1+0x2250] ;  /* 0x0022500001c87983 */ /* 0x000f280000300c00 */
[----:B------:R-:W4:Y:S04]  /*12540*/  LDL.LU.128 R196, [R1+0x2240] ;  /* 0x0022400001c47983 */ /* 0x000f280000300c00 */
[----:B------:R-:W-:Y:S04]  /*12550*/  STL [R1+0x3f4], R80 ;  /* 0x0003f45001007387 */ /* 0x000fe80000100800 */
[----:B------:R-:W-:Y:S04]  /*12560*/  STL [R1+0x3f8], R82 ;  /* 0x0003f85201007387 */ /* 0x000fe80000100800 */
[----:B------:R-:W-:Y:S04]  /*12570*/  STL [R1+0x3fc], R84 ;  /* 0x0003fc5401007387 */ /* 0x000fe80000100800 */
[----:B------:R-:W4:Y:S04]  /*12580*/  LDL.LU R91, [R1+0x1ff4] ;  /* 0x001ff400015b7983 */ /* 0x000f280000300800 */
[----:B0-----:R-:W4:Y:S04]  /*12590*/  LDL.LU R89, [R1+0x1ff0] ;  /* 0x001ff00001597983 */ /* 0x001f280000300800 */
[----:B------:R0:W-:Y:S04]  /*125a0*/  STL [R1+0x1e9c], R87 ;  /* 0x001e9c5701007387 */ /* 0x0001e80000100800 */
[----:B------:R1:W-:Y:S04]  /*125b0*/  STL [R1+0x1e98], R85 ;  /* 0x001e985501007387 */ /* 0x0003e80000100800 */
[----:B------:R1:W-:Y:S04]  /*125c0*/  STL [R1+0x1e94], R83 ;  /* 0x001e945301007387 */ /* 0x0003e80000100800 */
[----:B------:R1:W-:Y:S04]  /*125d0*/  STL [R1+0x1e90], R81 ;  /* 0x001e905101007387 */ /* 0x0003e80000100800 */
[----:B------:R-:W4:Y:S04]  /*125e0*/  LDL.LU.128 R204, [R1+0x2260] ;  /* 0x0022600001cc7983 */ /* 0x000f280000300c00 */
[----:B------:R-:W-:Y:S04]  /*125f0*/  STL [R1+0x400], R74 ;  /* 0x0004004a01007387 */ /* 0x000fe80000100800 */
[----:B------:R-:W-:Y:S04]  /*12600*/  STL [R1+0x404], R76 ;  /* 0x0004044c01007387 */ /* 0x000fe80000100800 */
[----:B------:R-:W-:Y:S04]  /*12610*/  STL [R1+0x408], R78 ;  /* 0x0004084e01007387 */ /* 0x000fe80000100800 */
[----:B0-----:R-:W4:Y:S04]  /*12620*/  LDL.LU R87, [R1+0x1e9c] ;  /* 0x001e9c0001577983 */ /* 0x001f280000300800 */
[----:B-1----:R-:W4:Y:S04]  /*12630*/  LDL.LU R85, [R1+0x1e98] ;  /* 0x001e980001557983 */ /* 0x002f280000300800 */
[----:B------:R-:W4:Y:S04]  /*12640*/  LDL.LU R83, [R1+0x1e94] ;  /* 0x001e940001537983 */ /* 0x000f280000300800 */
[----:B------:R-:W4:Y:S04]  /*12650*/  LDL.LU R81, [R1+0x1e90] ;  /* 0x001e900001517983 */ /* 0x000f280000300800 */
[----:B------:R-:W-:Y:S04]  /*12660*/  STL [R1+0x40c], R68 ;  /* 0x00040c4401007387 */ /* 0x000fe80000100800 */
[----:B------:R0:W-:Y:S04]  /*12670*/  STL [R1+0x1d24], R79 ;  /* 0x001d244f01007387 */ /* 0x0001e80000100800 */
[----:B------:R1:W-:Y:S04]  /*12680*/  STL [R1+0x1d20], R77 ;  /* 0x001d204d01007387 */ /* 0x0003e80000100800 */
[----:B------:R-:W4:Y:S04]  /*12690*/  LDL.LU R215, [R1+0x227c] ;  /* 0x00227c0001d77983 */ /* 0x000f280000300800 */
[----:B------:R-:W4:Y:S04]  /*126a0*/  LDL.LU R213, [R1+0x2278] ;  /* 0x0022780001d57983 */ /* 0x000f280000300800 */
[----:B------:R-:W4:Y:S04]  /*126b0*/  LDL.LU R211, [R1+0x2274] ;  /* 0x0022740001d37983 */ /* 0x000f280000300800 */
[----:B------:R-:W4:Y:S04]  /*126c0*/  LDL.LU R209, [R1+0x2270] ;  /* 0x0022700001d17983 */ /* 0x000f280000300800 */
[----:B0-----:R-:W4:Y:S04]  /*126d0*/  LDL.LU R79, [R1+0x1d24] ;  /* 0x001d2400014f7983 */ /* 0x001f280000300800 */
[----:B-1----:R-:W4:Y:S04]  /*126e0*/  LDL.LU R77, [R1+0x1d20] ;  /* 0x001d2000014d7983 */ /* 0x002f280000300800 */
[----:B------:R0:W-:Y:S04]  /*126f0*/  STL [R1+0x1bc4], R75 ;  /* 0x001bc44b01007387 */ /* 0x0001e80000100800 */
[----:B------:R1:W-:Y:S04]  /*12700*/  STL [R1+0x1bc0], R73 ;  /* 0x001bc04901007387 */ /* 0x0003e80000100800 */
[----:B------:R1:W-:Y:S04]  /*12710*/  STL [R1+0x1bbc], R71 ;  /* 0x001bbc4701007387 */ /* 0x0003e80000100800 */
[----:B------:R1:W-:Y:S04]  /*12720*/  STL [R1+0x1bb8], R69 ;  /* 0x001bb84501007387 */ /* 0x0003e80000100800 */
[----:B------:R-:W4:Y:S04]  /*12730*/  LDL.LU.64 R218, [R1+0x2288] ;  /* 0x0022880001da7983 */ /* 0x000f280000300a00 */
[----:B------:R-:W4:Y:S04]  /*12740*/  LDL.LU R217, [R1+0x2280] ;  /* 0x0022800001d97983 */ /* 0x000f280000300800 */
[----:B0-----:R-:W4:Y:S04]  /*12750*/  LDL.LU R75, [R1+0x1bc4] ;  /* 0x001bc400014b7983 */ /* 0x001f280000300800 */
[----:B-1----:R-:W4:Y:S04]  /*12760*/  LDL.LU R73, [R1+0x1bc0] ;  /* 0x001bc00001497983 */ /* 0x002f280000300800 */
[----:B------:R-:W4:Y:S04]  /*12770*/  LDL.LU R71, [R1+0x1bbc] ;  /* 0x001bbc0001477983 */ /* 0x000f280000300800 */
[----:B------:R-:W4:Y:S04]  /*12780*/  LDL.LU R69, [R1+0x1bb8] ;  /* 0x001bb80001457983 */ /* 0x000f280000300800 */
[----:B------:R0:W-:Y:S04]  /*12790*/  STL.128 [R1+0x20b0], R176 ;  /* 0x0020b0b001007387 */ /* 0x0001e80000100c00 */
[----:B------:R-:W4:Y:S04]  /*127a0*/  LDL.LU R171, [R1+0x1bb4] ;  /* 0x001bb40001ab7983 */ /* 0x000f280000300800 */
[----:B------:R-:W4:Y:S04]  /*127b0*/  LDL.LU R234, [R1+0x1bb0] ;  /* 0x001bb00001ea7983 */ /* 0x000f280000300800 */
[----:B0-----:R-:W3:Y:S04]  /*127c0*/  LDL.LU.128 R176, [R1+0x20b0] ;  /* 0x0020b00001b07983 */ /* 0x001ee80000300c00 */
[----:B------:R-:W-:Y:S04]  /*127d0*/  STL [R1+0x20c8], R182 ;  /* 0x0020c8b601007387 */ /* 0x000fe80000100800 */
[----:B------:R0:W-:Y:S04]  /*127e0*/  STL.64 [R1+0x20c0], R180 ;  /* 0x0020c0b401007387 */ /* 0x0001e80000100a00 */
[----:B------:R1:W-:Y:S04]  /*127f0*/  STL.128 [R1+0x20a0], R172 ;  /* 0x0020a0ac01007387 */ /* 0x0003e80000100c00 */
[----:B0-----:R-:W4:Y:S04]  /*12800*/  LDL.128 R180, [R1+0x3d0] ;  /* 0x0003d00001b47983 */ /* 0x001f280000100c00 */
[----:B-1----:R-:W4:Y:S04]  /*12810*/  LDL.LU.128 R172, [R1+0x20a0] ;  /* 0x0020a00001ac7983 */ /* 0x002f280000300c00 */
[----:B--2---:R-:W-:Y:S04]  /*12820*/  STL [R1+0x5d4], R185 ;  /* 0x0005d4b901007387 */ /* 0x004fe80000100800 */
[----:B------:R-:W-:Y:S04]  /*12830*/  STL.64 [R1+0x5d8], R186 ;  /* 0x0005d8ba01007387 */ /* 0x000fe80000100a00 */
[----:B------:R-:W2:Y:S04]  /*12840*/  LDL.LU R113, [R1+0x5d4] ;  /* 0x0005d40001717983 */ /* 0x000ea80000300800 */
[----:B------:R-:W2:Y:S04]  /*12850*/  LDL.LU R114, [R1+0x5d8] ;  /* 0x0005d80001727983 */ /* 0x000ea80000300800 */
[----:B------:R-:W2:Y:S04]  /*12860*/  LDL.LU R115, [R1+0x5dc] ;  /* 0x0005dc0001737983 */ /* 0x000ea80000300800 */
[----:B---3--:R0:W-:Y:S04]  /*12870*/  STL.128 [R1+0x1f70], R176 ;  /* 0x001f70b001007387 */ /* 0x0081e80000100c00 */
[----:B0-----:R-:W3:Y:S01]  /*12880*/  LDL.128 R176, [R1+0x3e0] ;  /* 0x0003e00001b07983 */ /* 0x001ee20000100c00 */
[----:B------:R-:W-:-:S03]  /*12890*/  IMAD.MOV.U32 R112, RZ, RZ, R184 ;  /* 0x000000ffff707224 */ /* 0x000fc600078e00b8 */
[----:B------:R-:W3:Y:S04]  /*128a0*/  LDL.LU.128 R184, [R1+0x2210] ;  /* 0x0022100001b87983 */ /* 0x000ee80000300c00 */
[----:B------:R0:W-:Y:S04]  /*128b0*/  STL.128 [R1+0x2020], R108 ;  /* 0x0020206c01007387 */ /* 0x0001e80000100c00 */
[----:B------:R1:W-:Y:S04]  /*128c0*/  STL.128 [R1+0x2010], R104 ;  /* 0x0020106801007387 */ /* 0x0003e80000100c00 */
[----:B------:R1:W-:Y:S04]  /*128d0*/  STL [R1+0x200c], R103 ;  /* 0x00200c6701007387 */ /* 0x0003e80000100800 */
[----:B----4-:R-:W-:Y:S04]  /*128e0*/  STL [R1+0x5e4], R181 ;  /* 0x0005e4b501007387 */ /* 0x010fe80000100800 */
[----:B------:R-:W-:Y:S04]  /*128f0*/  STL.64 [R1+0x5e8], R182 ;  /* 0x0005e8b601007387 */ /* 0x000fe80000100a00 */
[----:B------:R4:W-:Y:S04]  /*12900*/  STL.128 [R1+0x1f60], R172 ;  /* 0x001f60ac01007387 */ /* 0x0009e80000100c00 */
[----:B------:R-:W-:Y:S04]  /*12910*/  STL [R1+0x2008], R101 ;  /* 0x0020086501007387 */ /* 0x000fe80000100800 */
[----:B0-----:R-:W3:Y:S04]  /*12920*/  LDL.LU.128 R108, [R1+0x2020] ;  /* 0x00202000016c7983 */ /* 0x001ee80000300c00 */
[----:B-1----:R-:W3:Y:S04]  /*12930*/  LDL.LU.128 R104, [R1+0x2010] ;  /* 0x0020100001687983 */ /* 0x002ee80000300c00 */
[----:B------:R-:W3:Y:S04]  /*12940*/  LDL.LU R103, [R1+0x200c] ;  /* 0x00200c0001677983 */ /* 0x000ee80000300800 */
[----:B------:R-:W3:Y:S04]  /*12950*/  LDL.LU R117, [R1+0x5e4] ;  /* 0x0005e40001757983 */ /* 0x000ee80000300800 */
[----:B--2---:R0:W-:Y:S04]  /*12960*/  STL.128 [R1+0x2030], R112 ;  /* 0x0020307001007387 */ /* 0x0041e80000100c00 */
[----:B------:R-:W2:Y:S04]  /*12970*/  LDL.LU R118, [R1+0x5e8] ;  /* 0x0005e80001767983 */ /* 0x000ea80000300800 */
[----:B------:R-:W2:Y:S04]  /*12980*/  LDL.LU R119, [R1+0x5ec] ;  /* 0x0005ec0001777983 */ /* 0x000ea80000300800 */
[----:B----4-:R-:W4:Y:S04]  /*12990*/  LDL.LU.128 R172, [R1+0x1f60] ;  /* 0x001f600001ac7983 */ /* 0x010f280000300c00 */
[----:B0-----:R-:W4:Y:S04]  /*129a0*/  LDL.LU.128 R112, [R1+0x2030] ;  /* 0x0020300001707983 */ /* 0x001f280000300c00 */
[----:B------:R-:W4:Y:S01]  /*129b0*/  LDL.LU R101, [R1+0x2008] ;  /* 0x0020080001657983 */ /* 0x000f220000300800 */
[----:B------:R-:W-:-:S03]  /*129c0*/  IMAD.MOV.U32 R116, RZ, RZ, R180 ;  /* 0x000000ffff747224 */ /* 0x000fc600078e00b4 */
        /* <DEDUP_REMOVED lines=13> */
[----:B0-----:R-:W4:Y:S04]  /*12aa0*/  LDL.LU.128 R192, [R1+0x20f0] ;  /* 0x0020f00001c07983 */ /* 0x001f280000300c00 */
[----:B-1----:R-:W4:Y:S04]  /*12ab0*/  LDL.LU.128 R188, [R1+0x20e0] ;  /* 0x0020e00001bc7983 */ /* 0x002f280000300c00 */
[----:B------:R-:W4:Y:S04]  /*12ac0*/  LDL.LU R182, [R1+0x20c8] ;  /* 0x0020c80001b67983 */ /* 0x000f280000300800 */
[----:B------:R-:W4:Y:S04]  /*12ad0*/  LDL.LU.64 R180, [R1+0x20c0] ;  /* 0x0020c00001b47983 */ /* 0x000f280000300a00 */
[----:B------:R-:W4:Y:S04]  /*12ae0*/  LDL.LU R170, [R1+0x2098] ;  /* 0x0020980001aa7983 */ /* 0x000f280000300800 */
[----:B------:R-:W4:Y:S04]  /*12af0*/  LDL.LU.64 R168, [R1+0x2090] ;  /* 0x0020900001a87983 */ /* 0x000f280000300a00 */
[----:B------:R-:W4:Y:S04]  /*12b00*/  LDL.LU.128 R164, [R1+0x2080] ;  /* 0x0020800001a47983 */ /* 0x000f280000300c00 */
[----:B------:R-:W4:Y:S04]  /*12b10*/  LDL.LU.128 R160, [R1+0x2070] ;  /* 0x0020700001a07983 */ /* 0x000f280000300c00 */
[----:B------:R-:W4:Y:S04]  /*12b20*/  LDL.LU.128 R156, [R1+0x2060] ;  /* 0x00206000019c7983 */ /* 0x000f280000300c00 */
[----:B------:R-:W4:Y:S04]  /*12b30*/  LDL.LU.128 R152, [R1+0x2050] ;  /* 0x0020500001987983 */ /* 0x000f280000300c00 */
[----:B------:R-:W4:Y:S04]  /*12b40*/  LDL.LU.128 R148, [R1+0x2040] ;  /* 0x0020400001947983 */ /* 0x000f280000300c00 */
[----:B------:R-:W4:Y:S04]  /*12b50*/  LDL.LU R99, [R1+0x2004] ;  /* 0x0020040001637983 */ /* 0x000f280000300800 */
[----:B------:R-:W4:Y:S04]  /*12b60*/  LDL.LU R97, [R1+0x2000] ;  /* 0x0020000001617983 */ /* 0x000f280000300800 */
[----:B------:R-:W4:Y:S04]  /*12b70*/  LDL.LU R95, [R1+0x1ffc] ;  /* 0x001ffc00015f7983 */ /* 0x000f280000300800 */
[----:B------:R-:W4:Y:S04]  /*12b80*/  LDL.LU R93, [R1+0x1ff8] ;  /* 0x001ff800015d7983 */ /* 0x000f280000300800 */
[----:B---3--:R-:W-:Y:S01]  /*12b90*/  STL [R1+0x5f4], R177 ;  /* 0x0005f4b101007387 */ /* 0x008fe20000100800 */
[----:B------:R-:W-:-:S03]  /*12ba0*/  IMAD.MOV.U32 R120, RZ, RZ, R176 ;  /* 0x000000ffff787224 */ /* 0x000fc600078e00b0 */
[----:B------:R0:W-:Y:S04]  /*12bb0*/  STL.64 [R1+0x5f8], R178 ;  /* 0x0005f8b201007387 */ /* 0x0001e80000100a00 */
[----:B------:R1:W-:Y:S04]  /*12bc0*/  STL.128 [R1+0x20d0], R184 ;  /* 0x0020d0b801007387 */ /* 0x0003e80000100c00 */
[----:B------:R-:W3:Y:S04]  /*12bd0*/  LDL.LU R121, [R1+0x5f4] ;  /* 0x0005f40001797983 */ /* 0x000ee80000300800 */
[----:B0-----:R-:W3:Y:S04]  /*12be0*/  LDL.LU.128 R176, [R1+0x1f70] ;  /* 0x001f700001b07983 */ /* 0x001ee80000300c00 */
[----:B------:R-:W3:Y:S04]  /*12bf0*/  LDL.LU R122, [R1+0x5f8] ;  /* 0x0005f800017a7983 */ /* 0x000ee80000300800 */
[----:B-1----:R-:W3:Y:S04]  /*12c00*/  LDL.LU.128 R184, [R1+0x20d0] ;  /* 0x0020d00001b87983 */ /* 0x002ee80000300c00 */
[----:B------:R-:W3:Y:S04]  /*12c10*/  LDL.LU R123, [R1+0x5fc] ;  /* 0x0005fc00017b7983 */ /* 0x000ee80000300800 */
[----:B------:R0:W-:Y:S04]  /*12c20*/  STL.128 [R1+0x1ed0], R108 ;  /* 0x001ed06c01007387 */ /* 0x0001e80000100c00 */
[----:B------:R1:W-:Y:S04]  /*12c30*/  STL.128 [R1+0x1ec0], R104 ;  /* 0x001ec06801007387 */ /* 0x0003e80000100c00 */
[----:B------:R-:W-:Y:S04]  /*12c40*/  STL [R1+0x1ebc], R103 ;  /* 0x001ebc6701007387 */ /* 0x000fe80000100800 */
[----:B0-----:R-:W3:Y:S04]  /*12c50*/  LDL.LU.128 R108, [R1+0x1ed0] ;  /* 0x001ed000016c7983 */ /* 0x001ee80000300c00 */
[----:B-1----:R-:W3:Y:S04]  /*12c60*/  LDL.LU.128 R104, [R1+0x1ec0] ;  /* 0x001ec00001687983 */ /* 0x002ee80000300c00 */
[----:B--2---:R0:W-:Y:S04]  /*12c70*/  STL.128 [R1+0x1ef0], R116 ;  /* 0x001ef07401007387 */ /* 0x0041e80000100c00 */
[----:B----4-:R-:W-:Y:S04]  /*12c80*/  STL.128 [R1+0x1e10], R172 ;  /* 0x001e10ac01007387 */ /* 0x010fe80000100c00 */
[----:B------:R1:W-:Y:S04]  /*12c90*/  STL.128 [R1+0x1ee0], R112 ;  /* 0x001ee07001007387 */ /* 0x0003e80000100c00 */
[----:B------:R2:W-:Y:S04]  /*12ca0*/  STL [R1+0x1eb8], R101 ;  /* 0x001eb86501007387 */ /* 0x0005e80000100800 */
[----:B0-----:R-:W4:Y:S04]  /*12cb0*/  LDL.LU.128 R116, [R1+0x1ef0] ;  /* 0x001ef00001747983 */ /* 0x001f280000300c00 */
[----:B------:R-:W4:Y:S04]  /*12cc0*/  LDL.LU R103, [R1+0x1ebc] ;  /* 0x001ebc0001677983 */ /* 0x000f280000300800 */
[----:B-1----:R-:W4:Y:S04]  /*12cd0*/  LDL.LU.128 R112, [R1+0x1ee0] ;  /* 0x001ee00001707983 */ /* 0x002f280000300c00 */
[----:B------:R-:W4:Y:S04]  /*12ce0*/  LDL.LU.128 R172, [R1+0x1e10] ;  /* 0x001e100001ac7983 */ /* 0x000f280000300c00 */
[----:B--2---:R-:W2:Y:S04]  /*12cf0*/  LDL.LU R101, [R1+0x1eb8] ;  /* 0x001eb80001657983 */ /* 0x004ea80000300800 */
[----:B---3--:R0:W-:Y:S04]  /*12d00*/  STL.128 [R1+0x1e20], R176 ;  /* 0x001e20b001007387 */ /* 0x0081e80000100c00 */
[----:B0-----:R-:W3:Y:S04]  /*12d10*/  LDL.128 R176, [R1+0x3f0] ;  /* 0x0003f00001b07983 */ /* 0x001ee80000100c00 */
[----:B------:R0:W-:Y:S04]  /*12d20*/  STL.128 [R1+0x2110], R200 ;  /* 0x002110c801007387 */ /* 0x0001e80000100c00 */
[----:B------:R1:W-:Y:S04]  /*12d30*/  STL.128 [R1+0x2100], R196 ;  /* 0x002100c401007387 */ /* 0x0003e80000100c00 */
[----:B------:R1:W-:Y:S04]  /*12d40*/  STL.128 [R1+0x1fb0], R192 ;  /* 0x001fb0c001007387 */ /* 0x0003e80000100c00 */
[----:B------:R1:W-:Y:S04]  /*12d50*/  STL.128 [R1+0x1fa0], R188 ;  /* 0x001fa0bc01007387 */ /* 0x0003e80000100c00 */
[----:B------:R1:W-:Y:S04]  /*12d60*/  STL.128 [R1+0x1f90], R184 ;  /* 0x001f90b801007387 */ /* 0x0003e80000100c00 */
[----:B------:R1:W-:Y:S04]  /*12d70*/  STL [R1+0x1f88], R182 ;  /* 0x001f88b601007387 */ /* 0x0003e80000100800 */
[----:B------:R4:W-:Y:S04]  /*12d80*/  STL.64 [R1+0x1f80], R180 ;  /* 0x001f80b401007387 */ /* 0x0009e80000100a00 */
        /* <DEDUP_REMOVED lines=13> */
[----:B0-----:R-:W3:Y:S04]  /*12e60*/  LDL.LU.128 R200, [R1+0x2110] ;  /* 0x0021100001c87983 */ /* 0x001ee80000300c00 */
[----:B-1----:R-:W3:Y:S04]  /*12e70*/  LDL.LU.128 R196, [R1+0x2100] ;  /* 0x0021000001c47983 */ /* 0x002ee80000300c00 */
[----:B------:R-:W3:Y:S04]  /*12e80*/  LDL.LU.128 R192, [R1+0x1fb0] ;  /* 0x001fb00001c07983 */ /* 0x000ee80000300c00 */
[----:B------:R-:W3:Y:S04]  /*12e90*/  LDL.LU.128 R188, [R1+0x1fa0] ;  /* 0x001fa00001bc7983 */ /* 0x000ee80000300c00 */
[----:B------:R-:W3:Y:S04]  /*12ea0*/  LDL.LU.128 R184, [R1+0x1f90] ;  /* 0x001f900001b87983 */ /* 0x000ee80000300c00 */
[----:B------:R-:W3:Y:S04]  /*12eb0*/  LDL.LU R182, [R1+0x1f88] ;  /* 0x001f880001b67983 */ /* 0x000ee80000300800 */
[----:B----4-:R-:W4:Y:S04]  /*12ec0*/  LDL.LU.64 R180, [R1+0x1f80] ;  /* 0x001f800001b47983 */ /* 0x010f280000300a00 */
[----:B------:R-:W4:Y:S04]  /*12ed0*/  LDL.LU R170, [R1+0x1f58] ;  /* 0x001f580001aa7983 */ /* 0x000f280000300800 */
[----:B------:R-:W4:Y:S04]  /*12ee0*/  LDL.LU.64 R168, [R1+0x1f50] ;  /* 0x001f500001a87983 */ /* 0x000f280000300a00 */
[----:B--2---:R-:W2:Y:S04]  /*12ef0*/  LDL.LU.128 R164, [R1+0x1f40] ;  /* 0x001f400001a47983 */ /* 0x004ea80000300c00 */
        /* <DEDUP_REMOVED lines=10> */
[----:B------:R0:W-:Y:S04]  /*12fa0*/  STL.128 [R1+0x1da0], R120 ;  /* 0x001da07801007387 */ /* 0x0001e80000100c00 */
[----:B------:R1:W-:Y:S04]  /*12fb0*/  STL.128 [R1+0x1d90], R116 ;  /* 0x001d907401007387 */ /* 0x0003e80000100c00 */
[----:B------:R1:W-:Y:S04]  /*12fc0*/  STL.128 [R1+0x1d80], R112 ;  /* 0x001d807001007387 */ /* 0x0003e80000100c00 */
[----:B------:R1:W-:Y:S04]  /*12fd0*/  STL.128 [R1+0x1d70], R108 ;  /* 0x001d706c01007387 */ /* 0x0003e80000100c00 */
[----:B------:R1:W-:Y:S04]  /*12fe0*/  STL.128 [R1+0x1d60], R104 ;  /* 0x001d606801007387 */ /* 0x0003e80000100c00 */
[----:B------:R1:W-:Y:S04]  /*12ff0*/  STL [R1+0x1d54], R103 ;  /* 0x001d546701007387 */ /* 0x0003e80000100800 */
[----:B------:R1:W-:Y:S04]  /*13000*/  STL.128 [R1+0x1cc0], R172 ;  /* 0x001cc0ac01007387 */ /* 0x0003e80000100c00 */
[----:B------:R1:W-:Y:S04]  /*13010*/  STL [R1+0x1d50], R101 ;  /* 0x001d506501007387 */ /* 0x0003e80000100800 */
[----:B0-----:R-:W2:Y:S04]  /*13020*/  LDL.LU.128 R120, [R1+0x1da0] ;  /* 0x001da00001787983 */ /* 0x001ea80000300c00 */
[----:B-1----:R-:W2:Y:S04]  /*13030*/  LDL.LU.128 R116, [R1+0x1d90] ;  /* 0x001d900001747983 */ /* 0x002ea80000300c00 */
[----:B------:R-:W2:Y:S04]  /*13040*/  LDL.LU.128 R112, [R1+0x1d80] ;  /* 0x001d800001707983 */ /* 0x000ea80000300c00 */
[----:B------:R-:W2:Y:S04]  /*13050*/  LDL.LU.128 R108, [R1+0x1d70] ;  /* 0x001d7000016c7983 */ /* 0x000ea80000300c00 */
[----:B------:R-:W2:Y:S04]  /*13060*/  LDL.LU.128 R104, [R1+0x1d60] ;  /* 0x001d600001687983 */ /* 0x000ea80000300c00 */
[----:B------:R-:W2:Y:S04]  /*13070*/  LDL.LU R103, [R1+0x1d54] ;  /* 0x001d540001677983 */ /* 0x000ea80000300800 */
[----:B------:R-:W2:Y:S04]  /*13080*/  LDL.128 R172, [R1+0x400] ;  /* 0x0004000001ac7983 */ /* 0x000ea80000100c00 */
[----:B------:R-:W2:Y:S04]  /*13090*/  LDL.LU R101, [R1+0x1d50] ;  /* 0x001d500001657983 */ /* 0x000ea80000300800 */
[----:B---3--:R-:W-:Y:S04]  /*130a0*/  STL [R1+0x604], R177 ;  /* 0x000604b101007387 */ /* 0x008fe80000100800 */
[----:B------:R-:W-:Y:S04]  /*130b0*/  STL.64 [R1+0x608], R178 ;  /* 0x000608b201007387 */ /* 0x000fe80000100a00 */
[----:B------:R-:W3:Y:S04]  /*130c0*/  LDL.LU R125, [R1+0x604] ;  /* 0x00060400017d7983 */ /* 0x000ee80000300800 */
[----:B------:R-:W3:Y:S04]  /*130d0*/  LDL.LU R126, [R1+0x608] ;  /* 0x00060800017e7983 */ /* 0x000ee80000300800 */
[----:B------:R-:W3:Y:S01]  /*130e0*/  LDL.LU R127, [R1+0x60c] ;  /* 0x00060c00017f7983 */ /* 0x000ee20000300800 */
[----:B------:R-:W-:-:S03]  /*130f0*/  IMAD.MOV.U32 R124, RZ, RZ, R176 ;  /* 0x000000ffff7c7224 */ /* 0x000fc600078e00b0 */
[----:B------:R0:W-:Y:S04]  /*13100*/  STL.128 [R1+0x2120], R204 ;  /* 0x002120cc01007387 */ /* 0x0001e80000100c00 */
[----:B------:R1:W-:Y:S04]  /*13110*/  STL [R1+0x1d34], R87 ;  /* 0x001d345701007387 */ /* 0x0003e80000100800 */
[----:B------:R1:W-:Y:S04]  /*13120*/  STL [R1+0x1d30], R85 ;  /* 0x001d305501007387 */ /* 0x0003e80000100800 */
[----:B------:R1:W-:Y:S04]  /*13130*/  STL [R1+0x1d2c], R83 ;  /* 0x001d2c5301007387 */ /* 0x0003e80000100800 */
[----:B------:R1:W-:Y:S04]  /*13140*/  STL [R1+0x1d28], R81 ;  /* 0x001d285101007387 */ /* 0x0003e80000100800 */
[----:B0-----:R-:W3:Y:S04]  /*13150*/  LDL.LU.128 R204, [R1+0x2120] ;  /* 0x0021200001cc7983 */ /* 0x001ee80000300c00 */
[----:B------:R-:W3:Y:S04]  /*13160*/  LDL.LU.128 R176, [R1+0x1e20] ;  /* 0x001e200001b07983 */ /* 0x000ee80000300c00 */
[----:B-1----:R-:W3:Y:S04]  /*13170*/  LDL.LU R87, [R1+0x1d34] ;  /* 0x001d340001577983 */ /* 0x002ee80000300800 */
[----:B------:R-:W3:Y:S04]  /*13180*/  LDL.LU R85, [R1+0x1d30] ;  /* 0x001d300001557983 */ /* 0x000ee80000300800 */
[----:B------:R-:W3:Y:S04]  /*13190*/  LDL.LU R83, [R1+0x1d2c] ;  /* 0x001d2c0001537983 */ /* 0x000ee80000300800 */
[----:B------:R-:W3:Y:S04]  /*131a0*/  LDL.LU R81, [R1+0x1d28] ;  /* 0x001d280001517983 */ /* 0x000ee80000300800 */
[----:B------:R0:W-:Y:S04]  /*131b0*/  STL.128 [R1+0x1fd0], R200 ;  /* 0x001fd0c801007387 */ /* 0x0001e80000100c00 */
[----:B------:R1:W-:Y:S04]  /*131c0*/  STL.128 [R1+0x1fc0], R196 ;  /* 0x001fc0c401007387 */ /* 0x0003e80000100c00 */
[----:B------:R1:W-:Y:S04]  /*131d0*/  STL.128 [R1+0x1e60], R192 ;  /* 0x001e60c001007387 */ /* 0x0003e80000100c00 */
[----:B------:R1:W-:Y:S04]  /*131e0*/  STL.128 [R1+0x1e50], R188 ;  /* 0x001e50bc01007387 */ /* 0x0003e80000100c00 */
[----:B------:R1:W-:Y:S04]  /*131f0*/  STL.128 [R1+0x1e40], R184 ;  /* 0x001e40b801007387 */ /* 0x0003e80000100c00 */
[----:B------:R1:W-:Y:S04]  /*13200*/  STL [R1+0x1e38], R182 ;  /* 0x001e38b601007387 */ /* 0x0003e80000100800 */
[----:B----4-:R4:W-:Y:S04]  /*13210*/  STL.64 [R1+0x1e30], R180 ;  /* 0x001e30b401007387 */ /* 0x0109e80000100a00 */
[----:B------:R4:W-:Y:S04]  /*13220*/  STL [R1+0x1e08], R170 ;  /* 0x001e08aa01007387 */ /* 0x0009e80000100800 */
[----:B------:R4:W-:Y:S04]  /*13230*/  STL.64 [R1+0x1e00], R168 ;  /* 0x001e00a801007387 */ /* 0x0009e80000100a00 */
[----:B--2---:R2:W-:Y:S04]  /*13240*/  STL.128 [R1+0x1df0], R164 ;  /* 0x001df0a401007387 */ /* 0x0045e80000100c00 */
        /* <DEDUP_REMOVED lines=36> */
[----:B------:R-:W-:Y:S04]  /*13490*/  STL [R1+0x614], R173 ;  /* 0x000614ad01007387 */ /* 0x000fe80000100800 */
[----:B------:R-:W-:Y:S04]  /*134a0*/  STL.64 [R1+0x618], R174 ;  /* 0x000618ae01007387 */ /* 0x000fe80000100a00 */
[----:B------:R3:W-:Y:S04]  /*134b0*/  STL [R1+0x1bf8], R101 ;  /* 0x001bf86501007387 */ /* 0x0007e80000100800 */
[----:B0-----:R-:W2:Y:S04]  /*134c0*/  LDL.LU.128 R120, [R1+0x1c40] ;  /* 0x001c400001787983 */ /* 0x001ea80000300c00 */
[----:B-1----:R-:W2:Y:S04]  /*134d0*/  LDL.LU.128 R116, [R1+0x1c30] ;  /* 0x001c300001747983 */ /* 0x002ea80000300c00 */
[----:B------:R-:W2:Y:S04]  /*134e0*/  LDL.LU.128 R112, [R1+0x1c20] ;  /* 0x001c200001707983 */ /* 0x000ea80000300c00 */
[----:B------:R-:W2:Y:S04]  /*134f0*/  LDL.LU.128 R108, [R1+0x1c10] ;  /* 0x001c1000016c7983 */ /* 0x000ea80000300c00 */
[----:B------:R-:W2:Y:S04]  /*13500*/  LDL.LU.128 R104, [R1+0x1c00] ;  /* 0x001c000001687983 */ /* 0x000ea80000300c00 */
[----:B------:R-:W2:Y:S04]  /*13510*/  LDL.LU R103, [R1+0x1bfc] ;  /* 0x001bfc0001677983 */ /* 0x000ea80000300800 */
[----:B------:R-:W2:Y:S04]  /*13520*/  LDL.LU R129, [R1+0x614] ;  /* 0x0006140001817983 */ /* 0x000ea80000300800 */
[----:B------:R-:W2:Y:S04]  /*13530*/  LDL.LU R130, [R1+0x618] ;  /* 0x0006180001827983 */ /* 0x000ea80000300800 */
[----:B------:R-:W2:Y:S04]  /*13540*/  LDL.LU R131, [R1+0x61c] ;  /* 0x00061c0001837983 */ /* 0x000ea80000300800 */
[----:B---3--:R0:W-:Y:S04]  /*13550*/  STL.128 [R1+0x1c50], R124 ;  /* 0x001c507c01007387 */ /* 0x0081e80000100c00 */
[----:B------:R-:W3:Y:S04]  /*13560*/  LDL.LU R101, [R1+0x1bf8] ;  /* 0x001bf80001657983 */ /* 0x000ee80000300800 */
[----:B0-----:R-:W3:Y:S01]  /*13570*/  LDL.LU.128 R124, [R1+0x1c50] ;  /* 0x001c5000017c7983 */ /* 0x001ee20000300c00 */
[----:B------:R-:W-:-:S03]  /*13580*/  IMAD.MOV.U32 R128, RZ, RZ, R172 ;  /* 0x000000ffff807224 */ /* 0x000fc600078e00ac */
[----:B------:R0:W-:Y:S04]  /*13590*/  STL [R1+0x213c], R215 ;  /* 0x00213cd701007387 */ /* 0x0001e80000100800 */
[----:B------:R1:W-:Y:S04]  /*135a0*/  STL [R1+0x2138], R213 ;  /* 0x002138d501007387 */ /* 0x0003e80000100800 */
[----:B------:R1:W-:Y:S04]  /*135b0*/  STL [R1+0x2134], R211 ;  /* 0x002134d301007387 */ /* 0x0003e80000100800 */
[----:B------:R1:W-:Y:S04]  /*135c0*/  STL [R1+0x2130], R209 ;  /* 0x002130d101007387 */ /* 0x0003e80000100800 */
        /* <DEDUP_REMOVED lines=8> */
[----:B0-----:R-:W3:Y:S04]  /*13650*/  LDL.LU R215, [R1+0x213c] ;  /* 0x00213c0001d77983 */ /* 0x001ee80000300800 */
[----:B-1----:R-:W3:Y:S04]  /*13660*/  LDL.LU R213, [R1+0x2138] ;  /* 0x0021380001d57983 */ /* 0x002ee80000300800 */
[----:B------:R-:W3:Y:S04]  /*13670*/  LDL.LU R211, [R1+0x2134] ;  /* 0x0021340001d37983 */ /* 0x000ee80000300800 */
[----:B------:R-:W3:Y:S04]  /*13680*/  LDL.LU R209, [R1+0x2130] ;  /* 0x0021300001d17983 */ /* 0x000ee80000300800 */
[----:B------:R-:W3:Y:S04]  /*13690*/  LDL.LU.128 R204, [R1+0x1fe0] ;  /* 0x001fe00001cc7983 */ /* 0x000ee80000300c00 */
[----:B------:R-:W3:Y:S04]  /*136a0*/  LDL.LU.128 R176, [R1+0x1cd0] ;  /* 0x001cd00001b07983 */ /* 0x000ee80000300c00 */
[----:B------:R-:W3:Y:S04]  /*136b0*/  LDL.LU.128 R172, [R1+0x1cc0] ;  /* 0x001cc00001ac7983 */ /* 0x000ee80000300c00 */
        /* <DEDUP_REMOVED lines=40> */
[----:B------:R-:W4:Y:S04]  /*13940*/  LDL.LU.128 R160, [R1+0x1c90] ;  /* 0x001c900001a07983 */ /* 0x000f280000300c00 */
[----:B------:R-:W4:Y:S04]  /*13950*/  LDL.LU.128 R156, [R1+0x1c80] ;  /* 0x001c8000019c7983 */ /* 0x000f280000300c00 */
[----:B------:R-:W4:Y:S04]  /*13960*/  LDL.LU.128 R152, [R1+0x1c70] ;  /* 0x001c700001987983 */ /* 0x000f280000300c00 */
[----:B------:R-:W4:Y:S04]  /*13970*/  LDL.LU.128 R148, [R1+0x1c60] ;  /* 0x001c600001947983 */ /* 0x000f280000300c00 */
[----:B------:R-:W2:Y:S04]  /*13980*/  LDL.LU R99, [R1+0x1bf4] ;  /* 0x001bf40001637983 */ /* 0x000ea80000300800 */
[----:B------:R-:W4:Y:S04]  /*13990*/  LDL.LU R97, [R1+0x1bf0] ;  /* 0x001bf00001617983 */ /* 0x000f280000300800 */
[----:B------:R-:W4:Y:S04]  /*139a0*/  LDL.LU R95, [R1+0x1bec] ;  /* 0x001bec00015f7983 */ /* 0x000f280000300800 */
[----:B------:R-:W4:Y:S04]  /*139b0*/  LDL.LU R93, [R1+0x1be8] ;  /* 0x001be800015d7983 */ /* 0x000f280000300800 */
[----:B------:R-:W4:Y:S04]  /*139c0*/  LDL.LU R91, [R1+0x1be4] ;  /* 0x001be400015b7983 */ /* 0x000f280000300800 */
[----:B------:R-:W4:Y:S04]  /*139d0*/  LDL.LU R89, [R1+0x1be0] ;  /* 0x001be00001597983 */ /* 0x000f280000300800 */
[----:B------:R-:W-:Y:S04]  /*139e0*/  STL.128 [R1+0x1ba0], R128 ;  /* 0x001ba08001007387 */ /* 0x000fe80000100c00 */
[----:B------:R-:W-:Y:S04]  /*139f0*/  STL.128 [R1+0x1b80], R120 ;  /* 0x001b807801007387 */ /* 0x000fe80000100c00 */
[----:B---3--:R0:W-:Y:S04]  /*13a00*/  STL.128 [R1+0x1b90], R124 ;  /* 0x001b907c01007387 */ /* 0x0081e80000100c00 */
[----:B------:R1:W-:Y:S04]  /*13a10*/  STL.128 [R1+0x1b70], R116 ;  /* 0x001b707401007387 */ /* 0x0003e80000100c00 */
[----:B------:R-:W-:Y:S04]  /*13a20*/  STL.128 [R1+0x1b60], R112 ;  /* 0x001b607001007387 */ /* 0x000fe80000100c00 */
[----:B------:R-:W-:Y:S04]  /*13a30*/  STL.128 [R1+0x1b50], R108 ;  /* 0x001b506c01007387 */ /* 0x000fe80000100c00 */
[----:B------:R-:W-:Y:S04]  /*13a40*/  STL.128 [R1+0x1b40], R104 ;  /* 0x001b406801007387 */ /* 0x000fe80000100c00 */
[----:B------:R-:W-:Y:S04]  /*13a50*/  STL [R1+0x1b3c], R103 ;  /* 0x001b3c6701007387 */ /* 0x000fe80000100800 */
[----:B------:R-:W-:Y:S04]  /*13a60*/  STL [R1+0x1b38], R101 ;  /* 0x001b386501007387 */ /* 0x000fe80000100800 */
[----:B------:R3:W-:Y:S04]  /*13a70*/  STL.128 [R1+0x1ab0], R44 ;  /* 0x001ab02c01007387 */ /* 0x0007e80000100c00 */
[----:B------:R3:W-:Y:S04]  /*13a80*/  STL.128 [R1+0x1aa0], R40 ;  /* 0x001aa02801007387 */ /* 0x0007e80000100c00 */
[----:B------:R3:W-:Y:S04]  /*13a90*/  STL.128 [R1+0x1a90], R36 ;  /* 0x001a902401007387 */ /* 0x0007e80000100c00 */
[----:B0-----:R-:W4:Y:S04]  /*13aa0*/  LDL.LU.128 R124, [R1+0x1b90] ;  /* 0x001b9000017c7983 */ /* 0x001f280000300c00 */
[----:B------:R-:W4:Y:S04]  /*13ab0*/  LDL.LU.128 R120, [R1+0x1b80] ;  /* 0x001b800001787983 */ /* 0x000f280000300c00 */
[----:B-1----:R-:W4:Y:S04]  /*13ac0*/  LDL.LU.128 R116, [R1+0x1b70] ;  /* 0x001b700001747983 */ /* 0x002f280000300c00 */
[----:B---3--:R-:W3:Y:S04]  /*13ad0*/  LDL.LU.128 R44, [R1+0x1ab0] ;  /* 0x001ab000012c7983 */ /* 0x008ee80000300c00 */
[----:B------:R-:W3:Y:S04]  /*13ae0*/  LDL.LU.128 R40, [R1+0x1aa0] ;  /* 0x001aa00001287983 */ /* 0x000ee80000300c00 */
[----:B------:R-:W3:Y:S04]  /*13af0*/  LDL.LU.128 R36, [R1+0x1a90] ;  /* 0x001a900001247983 */ /* 0x000ee80000300c00 */
[----:B------:R-:W3:Y:S04]  /*13b00*/  LDL.128 R112, [R1+0x410] ;  /* 0x0004100001707983 */ /* 0x000ee80000100c00 */
[----:B------:R0:W-:Y:S04]  /*13b10*/  STL.128 [R1+0x1a80], R32 ;  /* 0x001a802001007387 */ /* 0x0001e80000100c00 */
[----:B------:R-:W-:Y:S04]  /*13b20*/  STL [R1+0x420], R66 ;  /* 0x0004204201007387 */ /* 0x000fe80000100800 */
[----:B------:R-:W-:Y:S04]  /*13b30*/  STL [R1+0x424], R56 ;  /* 0x0004243801007387 */ /* 0x000fe80000100800 */
[----:B------:R-:W-:Y:S04]  /*13b40*/  STL [R1+0x428], R58 ;  /* 0x0004283a01007387 */ /* 0x000fe80000100800 */
[----:B0-----:R-:W3:Y:S04]  /*13b50*/  LDL.LU.128 R32, [R1+0x1a80] ;  /* 0x001a800001207983 */ /* 0x001ee80000300c00 */
[----:B------:R-:W-:Y:S04]  /*13b60*/  STL [R1+0x42c], R60 ;  /* 0x00042c3c01007387 */ /* 0x000fe80000100800 */
[----:B------:R0:W-:Y:S04]  /*13b70*/  STL.128 [R1+0x1ad0], R52 ;  /* 0x001ad03401007387 */ /* 0x0001e80000100c00 */
[----:B------:R1:W-:Y:S04]  /*13b80*/  STL.128 [R1+0x1ac0], R48 ;  /* 0x001ac03001007387 */ /* 0x0003e80000100c00 */
[----:B------:R-:W3:Y:S04]  /*13b90*/  LDL.LU.128 R128, [R1+0x1ba0] ;  /* 0x001ba00001807983 */ /* 0x000ee80000300c00 */
[----:B------:R-:W3:Y:S04]  /*13ba0*/  LDL.LU.128 R108, [R1+0x1b50] ;  /* 0x001b5000016c7983 */ /* 0x000ee80000300c00 */
[----:B0-----:R-:W3:Y:S04]  /*13bb0*/  LDL.LU.128 R52, [R1+0x1ad0] ;  /* 0x001ad00001347983 */ /* 0x001ee80000300c00 */
[----:B-1----:R-:W3:Y:S04]  /*13bc0*/  LDL.LU.128 R48, [R1+0x1ac0] ;  /* 0x001ac00001307983 */ /* 0x002ee80000300c00 */
        /* <DEDUP_REMOVED lines=16> */
[----:B------:R-:W3:Y:S04]  /*13cd0*/  LDL.LU.128 R104, [R1+0x1b40] ;  /* 0x001b400001687983 */ /* 0x000ee80000300c00 */
[----:B------:R-:W3:Y:S04]  /*13ce0*/  LDL.LU R103, [R1+0x1b3c] ;  /* 0x001b3c0001677983 */ /* 0x000ee80000300800 */
[----:B------:R-:W3:Y:S04]  /*13cf0*/  LDL.LU R101, [R1+0x1b38] ;  /* 0x001b380001657983 */ /* 0x000ee80000300800 */
        /* <DEDUP_REMOVED lines=16> */
[----:B--2---:R0:W-:Y:S04]  /*13e00*/  STL [R1+0x1b34], R99 ;  /* 0x001b346301007387 */ /* 0x0041e80000100800 */
[----:B----4-:R1:W-:Y:S04]  /*13e10*/  STL [R1+0x1b30], R97 ;  /* 0x001b306101007387 */ /* 0x0103e80000100800 */
[----:B------:R2:W-:Y:S04]  /*13e20*/  STL [R1+0x1b2c], R95 ;  /* 0x001b2c5f01007387 */ /* 0x0005e80000100800 */
[----:B------:R4:W-:Y:S04]  /*13e30*/  STL [R1+0x1b28], R93 ;  /* 0x001b285d01007387 */ /* 0x0009e80000100800 */
[----:B------:R4:W-:Y:S04]  /*13e40*/  STL [R1+0x1b24], R91 ;  /* 0x001b245b01007387 */ /* 0x0009e80000100800 */
[----:B------:R4:W-:Y:S04]  /*13e50*/  STL [R1+0x1b20], R89 ;  /* 0x001b205901007387 */ /* 0x0009e80000100800 */
[----:B0-----:R-:W3:Y:S04]  /*13e60*/  LDL.LU R99, [R1+0x1b34] ;  /* 0x001b340001637983 */ /* 0x001ee80000300800 */
[----:B-1----:R-:W3:Y:S04]  /*13e70*/  LDL.LU R97, [R1+0x1b30] ;  /* 0x001b300001617983 */ /* 0x002ee80000300800 */
[----:B--2---:R-:W2:Y:S04]  /*13e80*/  LDL.LU R95, [R1+0x1b2c] ;  /* 0x001b2c00015f7983 */ /* 0x004ea80000300800 */
[----:B----4-:R-:W4:Y:S04]  /*13e90*/  LDL.LU R93, [R1+0x1b28] ;  /* 0x001b2800015d7983 */ /* 0x010f280000300800 */
[----:B------:R-:W4:Y:S04]  /*13ea0*/  LDL.LU R91, [R1+0x1b24] ;  /* 0x001b2400015b7983 */ /* 0x000f280000300800 */
[----:B------:R-:W4:Y:S04]  /*13eb0*/  LDL.LU R89, [R1+0x1b20] ;  /* 0x001b200001597983 */ /* 0x000f280000300800 */
[----:B------:R-:W-:Y:S04]  /*13ec0*/  STL.128 [R1+0x19f0], R124 ;  /* 0x0019f07c01007387 */ /* 0x000fe80000100c00 */
[----:B------:R-:W-:Y:S04]  /*13ed0*/  STL.128 [R1+0x19e0], R120 ;  /* 0x0019e07801007387 */ /* 0x000fe80000100c00 */
[----:B------:R0:W-:Y:S04]  /*13ee0*/  STL.128 [R1+0x19d0], R116 ;  /* 0x0019d07401007387 */ /* 0x0001e80000100c00 */
[----:B---3--:R1:W-:Y:S04]  /*13ef0*/  STL.128 [R1+0x1910], R44 ;  /* 0x0019102c01007387 */ /* 0x0083e80000100c00 */
[----:B------:R3:W-:Y:S04]  /*13f00*/  STL.128 [R1+0x1900], R40 ;  /* 0x0019002801007387 */ /* 0x0007e80000100c00 */
[----:B------:R3:W-:Y:S01]  /*13f10*/  STL.128 [R1+0x18f0], R36 ;  /* 0x0018f02401007387 */ /* 0x0007e20000100c00 */
[----:B------:R-:W-:-:S03]  /*13f20*/  IMAD.MOV.U32 R132, RZ, RZ, R112 ;  /* 0x000000ffff847224 */ /* 0x000fc600078e0070 */
[----:B0-----:R-:W4:Y:S01]  /*13f30*/  LDL.128 R116, [R1+0x420] ;  /* 0x0004200001747983 */ /* 0x001f220000100c00 */
[----:B------:R-:W-:Y:S02]  /*13f40*/  IMAD.MOV.U32 R133, RZ, RZ, R113 ;  /* 0x000000ffff857224 */ /* 0x000fe400078e0071 */
[----:B------:R-:W-:Y:S01]  /*13f50*/  IMAD.MOV.U32 R134, RZ, RZ, R114 ;  /* 0x000000ffff867224 */ /* 0x000fe200078e0072 */
[----:B------:R-:W4:Y:S01]  /*13f60*/  LDL.LU.128 R124, [R1+0x19f0] ;  /* 0x0019f000017c7983 */ /* 0x000f220000300c00 */
[----:B------:R-:W-:-:S03]  /*13f70*/  IMAD.MOV.U32 R135, RZ, RZ, R115 ;  /* 0x000000ffff877224 */ /* 0x000fc600078e0073 */
[----:B------:R-:W4:Y:S04]  /*13f80*/  LDL.LU.128 R120, [R1+0x19e0] ;  /* 0x0019e00001787983 */ /* 0x000f280000300c00 */
[----:B-1----:R-:W4:Y:S04]  /*13f90*/  LDL.LU.128 R44, [R1+0x1910] ;  /* 0x00191000012c7983 */ /* 0x002f280000300c00 */
[----:B---3--:R-:W3:Y:S04]  /*13fa0*/  LDL.LU.128 R40, [R1+0x1900] ;  /* 0x0019000001287983 */ /* 0x008ee80000300c00 */
[----:B------:R-:W3:Y:S04]  /*13fb0*/  LDL.LU.128 R36, [R1+0x18f0] ;  /* 0x0018f00001247983 */ /* 0x000ee80000300c00 */
[----:B------:R-:W3:Y:S04]  /*13fc0*/  LDL.LU.128 R112, [R1+0x1b60] ;  /* 0x001b600001707983 */ /* 0x000ee80000300c00 */
[----:B------:R0:W-:Y:S04]  /*13fd0*/  STL.128 [R1+0x1a70], R28 ;  /* 0x001a701c01007387 */ /* 0x0001e80000100c00 */
[----:B------:R1:W-:Y:S04]  /*13fe0*/  STL.64 [R1+0x1a40], R16 ;  /* 0x001a401001007387 */ /* 0x0003e80000100a00 */
[----:B------:R1:W-:Y:S04]  /*13ff0*/  STL.128 [R1+0x1a60], R24 ;  /* 0x001a601801007387 */ /* 0x0003e80000100c00 */
[----:B------:R1:W-:Y:S04]  /*14000*/  STL.128 [R1+0x18e0], R32 ;  /* 0x0018e02001007387 */ /* 0x0003e80000100c00 */
[----:B0-----:R-:W3:Y:S04]  /*14010*/  LDL.LU.128 R28, [R1+0x1a70] ;  /* 0x001a7000011c7983 */ /* 0x001ee80000300c00 */
[----:B-1----:R-:W3:Y:S04]  /*14020*/  LDL.LU.64 R16, [R1+0x1a40] ;  /* 0x001a400001107983 */ /* 0x002ee80000300a00 */
[----:B------:R0:W-:Y:S04]  /*14030*/  STL.128 [R1+0x1a50], R20 ;  /* 0x001a501401007387 */ /* 0x0001e80000100c00 */
[----:B------:R1:W-:Y:S04]  /*14040*/  STL.128 [R1+0x1a30], R12 ;  /* 0x001a300c01007387 */ /* 0x0003e80000100c00 */
[----:B------:R1:W-:Y:S04]  /*14050*/  STL.128 [R1+0x1a20], R8 ;  /* 0x001a200801007387 */ /* 0x0003e80000100c00 */
[----:B------:R1:W-:Y:S04]  /*14060*/  STL.128 [R1+0x1a10], R4 ;  /* 0x001a100401007387 */ /* 0x0003e80000100c00 */
[----:B------:R-:W3:Y:S04]  /*14070*/  LDL.LU.128 R24, [R1+0x1a60] ;  /* 0x001a600001187983 */ /* 0x000ee80000300c00 */
[----:B------:R-:W3:Y:S04]  /*14080*/  LDL.LU.128 R32, [R1+0x18e0] ;  /* 0x0018e00001207983 */ /* 0x000ee80000300c00 */
[----:B0-----:R-:W3:Y:S04]  /*14090*/  LDL.LU.128 R20, [R1+0x1a50] ;  /* 0x001a500001147983 */ /* 0x001ee80000300c00 */
[----:B-1----:R-:W3:Y:S04]  /*140a0*/  LDL.LU.128 R12, [R1+0x1a30] ;  /* 0x001a3000010c7983 */ /* 0x002ee80000300c00 */
[----:B------:R-:W3:Y:S04]  /*140b0*/  LDL.LU.128 R8, [R1+0x1a20] ;  /* 0x001a200001087983 */ /* 0x000ee80000300c00 */
[----:B------:R-:W3:Y:S04]  /*140c0*/  LDL.LU.128 R4, [R1+0x1a10] ;  /* 0x001a100001047983 */ /* 0x000ee80000300c00 */
[----:B------:R-:W-:Y:S04]  /*140d0*/  STL [R1+0x430], R50 ;  /* 0x0004303201007387 */ /* 0x000fe80000100800 */
[----:B------:R-:W-:Y:S04]  /*140e0*/  STL [R1+0x434], R52 ;  /* 0x0004343401007387 */ /* 0x000fe80000100800 */
[----:B------:R-:W-:Y:S04]  /*140f0*/  STL [R1+0x438], R54 ;  /* 0x0004383601007387 */ /* 0x000fe80000100800 */
[----:B------:R0:W-:Y:S04]  /*14100*/  STL.128 [R1+0x1a00], R128 ;  /* 0x001a008001007387 */ /* 0x0001e80000100c00 */
[----:B------:R1:W-:Y:S04]  /*14110*/  STL.64 [R1+0x1920], R48 ;  /* 0x0019203001007387 */ /* 0x0003e80000100a00 */
[----:B------:R1:W-:Y:S04]  /*14120*/  STL.128 [R1+0x19b0], R108 ;  /* 0x0019b06c01007387 */ /* 0x0003e80000100c00 */
[----:B0-----:R-:W3:Y:S04]  /*14130*/  LDL.LU.128 R128, [R1+0x1a00] ;  /* 0x001a000001807983 */ /* 0x001ee80000300c00 */
[----:B-1----:R-:W3:Y:S04]  /*14140*/  LDL.LU.64 R48, [R1+0x1920] ;  /* 0x0019200001307983 */ /* 0x002ee80000300a00 */
[----:B------:R0:W-:Y:S04]  /*14150*/  STL.128 [R1+0x19a0], R104 ;  /* 0x0019a06801007387 */ /* 0x0001e80000100c00 */
[----:B------:R1:W-:Y:S04]  /*14160*/  STL [R1+0x1990], R103 ;  /* 0x0019906701007387 */ /* 0x0003e80000100800 */
        /* <DEDUP_REMOVED lines=20> */
[----:B------:R-:W3:Y:S04]  /*142b0*/  LDL.LU.128 R108, [R1+0x19b0] ;  /* 0x0019b000016c7983 */ /* 0x000ee80000300c00 */
[----:B0-----:R-:W3:Y:S04]  /*142c0*/  LDL.LU.128 R104, [R1+0x19a0] ;  /* 0x0019a00001687983 */ /* 0x001ee80000300c00 */
[----:B-1----:R-:W3:Y:S04]  /*142d0*/  LDL.LU R103, [R1+0x1990] ;  /* 0x0019900001677983 */ /* 0x002ee80000300800 */
[----:B------:R0:W-:Y:S04]  /*142e0*/  STL [R1+0x1988], R99 ;  /* 0x0019886301007387 */ /* 0x0001e80000100800 */
[----:B------:R1:W-:Y:S04]  /*142f0*/  STL [R1+0x1984], R97 ;  /* 0x0019846101007387 */ /* 0x0003e80000100800 */
[----:B--2---:R2:W-:Y:S04]  /*14300*/  STL [R1+0x1980], R95 ;  /* 0x0019805f01007387 */ /* 0x0045e80000100800 */
[----:B----4-:R4:W-:Y:S04]  /*14310*/  STL [R1+0x197c], R93 ;  /* 0x00197c5d01007387 */ /* 0x0109e80000100800 */
[----:B------:R4:W-:Y:S04]  /*14320*/  STL [R1+0x1978], R91 ;  /* 0x0019785b01007387 */ /* 0x0009e80000100800 */
[----:B------:R4:W-:Y:S04]  /*14330*/  STL [R1+0x1974], R89 ;  /* 0x0019745901007387 */ /* 0x0009e80000100800 */
[----:B------:R-:W3:Y:S04]  /*14340*/  LDL.LU R101, [R1+0x198c] ;  /* 0x00198c0001657983 */ /* 0x000ee80000300800 */
[----:B0-----:R-:W3:Y:S04]  /*14350*/  LDL.LU R99, [R1+0x1988] ;  /* 0x0019880001637983 */ /* 0x001ee80000300800 */
[----:B-1----:R-:W3:Y:S04]  /*14360*/  LDL.LU R97, [R1+0x1984] ;  /* 0x0019840001617983 */ /* 0x002ee80000300800 */
[----:B--2---:R-:W2:Y:S04]  /*14370*/  LDL.LU R95, [R1+0x1980] ;  /* 0x00198000015f7983 */ /* 0x004ea80000300800 */
[----:B----4-:R-:W4:Y:S04]  /*14380*/  LDL.LU R93, [R1+0x197c] ;  /* 0x00197c00015d7983 */ /* 0x010f280000300800 */
[----:B------:R-:W4:Y:S04]  /*14390*/  LDL.LU R91, [R1+0x1978] ;  /* 0x00197800015b7983 */ /* 0x000f280000300800 */
[----:B------:R-:W4:Y:S04]  /*143a0*/  LDL.LU R89, [R1+0x1974] ;  /* 0x0019740001597983 */ /* 0x000f280000300800 */
[----:B------:R-:W4:Y:S04]  /*143b0*/  LDL.LU R87, [R1+0x1970] ;  /* 0x0019700001577983 */ /* 0x000f280000300800 */
[----:B------:R-:W4:Y:S04]  /*143c0*/  LDL.LU R85, [R1+0x196c] ;  /* 0x00196c0001557983 */ /* 0x000f280000300800 */
[----:B------:R-:W4:Y:S04]  /*143d0*/  LDL.LU R83, [R1+0x1968] ;  /* 0x0019680001537983 */ /* 0x000f280000300800 */
[----:B------:R-:W4:Y:S04]  /*143e0*/  LDL.LU R81, [R1+0x1964] ;  /* 0x0019640001517983 */ /* 0x000f280000300800 */
[----:B------:R-:W4:Y:S01]  /*143f0*/  LDL.LU R79, [R1+0x1960] ;  /* 0x00196000014f7983 */ /* 0x000f220000300800 */
[----:B------:R-:W-:-:S03]  /*14400*/  IMAD.MOV.U32 R136, RZ, RZ, R116 ;  /* 0x000000ffff887224 */ /* 0x000fc600078e0074 */
[----:B------:R-:W4:Y:S01]  /*14410*/  LDL.LU R77, [R1+0x195c] ;  /* 0x00195c00014d7983 */ /* 0x000f220000300800 */
[----:B------:R-:W-:Y:S02]  /*14420*/  IMAD.MOV.U32 R137, RZ, RZ, R117 ;  /* 0x000000ffff897224 */ /* 0x000fe400078e0075 */
[----:B------:R-:W-:Y:S01]  /*14430*/  IMAD.MOV.U32 R138, RZ, RZ, R118 ;  /* 0x000000ffff8a7224 */ /* 0x000fe200078e0076 */
[----:B------:R-:W-:Y:S01]  /*14440*/  STL.128 [R1+0x1850], R124 ;  /* 0x0018507c01007387 */ /* 0x000fe20000100c00 */
[----:B------:R-:W-:-:S03]  /*14450*/  IMAD.MOV.U32 R139, RZ, RZ, R119 ;  /* 0x000000ffff8b7224 */ /* 0x000fc600078e0077 */
[----:B------:R0:W-:Y:S04]  /*14460*/  STL.128 [R1+0x1840], R120 ;  /* 0x0018407801007387 */ /* 0x0001e80000100c00 */
[----:B------:R-:W-:Y:S04]  /*14470*/  STL [R1+0x43c], R44 ;  /* 0x00043c2c01007387 */ /* 0x000fe80000100800 */
[----:B---3--:R1:W-:Y:S04]  /*14480*/  STL.128 [R1+0x1770], R40 ;  /* 0x0017702801007387 */ /* 0x0083e80000100c00 */
[----:B------:R3:W-:Y:S04]  /*14490*/  STL.128 [R1+0x1760], R36 ;  /* 0x0017602401007387 */ /* 0x0007e80000100c00 */
[----:B------:R3:W-:Y:S04]  /*144a0*/  STL.128 [R1+0x19c0], R112 ;  /* 0x0019c07001007387 */ /* 0x0007e80000100c00 */
[----:B------:R-:W4:Y:S04]  /*144b0*/  LDL.LU.128 R116, [R1+0x19d0] ;  /* 0x0019d00001747983 */ /* 0x000f280000300c00 */
[----:B0-----:R-:W4:Y:S04]  /*144c0*/  LDL.128 R120, [R1+0x430] ;  /* 0x0004300001787983 */ /* 0x001f280000100c00 */
[----:B------:R-:W4:Y:S04]  /*144d0*/  LDL.LU.128 R124, [R1+0x1850] ;  /* 0x00185000017c7983 */ /* 0x000f280000300c00 */
[----:B-1----:R-:W4:Y:S04]  /*144e0*/  LDL.LU.128 R40, [R1+0x1770] ;  /* 0x0017700001287983 */ /* 0x002f280000300c00 */
[----:B---3--:R-:W3:Y:S04]  /*144f0*/  LDL.LU.128 R36, [R1+0x1760] ;  /* 0x0017600001247983 */ /* 0x008ee80000300c00 */
[----:B------:R-:W3:Y:S04]  /*14500*/  LDL.LU.128 R112, [R1+0x19c0] ;  /* 0x0019c00001707983 */ /* 0x000ee80000300c00 */
        /* <DEDUP_REMOVED lines=31> */
[----:B------:R0:W-:Y:S04]  /*14700*/  STL.128 [R1+0x1860], R128 ;  /* 0x0018608001007387 */ /* 0x0001e80000100c00 */
[----:B------:R1:W-:Y:S04]  /*14710*/  STL [R1+0x1788], R49 ;  /* 0x0017883101007387 */ /* 0x0003e80000100800 */
[----:B------:R1:W-:Y:S04]  /*14720*/  STL [R1+0x1784], R47 ;  /* 0x0017842f01007387 */ /* 0x0003e80000100800 */
[----:B------:R1:W-:Y:S04]  /*14730*/  STL [R1+0x1780], R45 ;  /* 0x0017802d01007387 */ /* 0x0003e80000100800 */
[----:B0-----:R-:W3:Y:S04]  /*14740*/  LDL.LU.128 R128, [R1+0x1860] ;  /* 0x0018600001807983 */ /* 0x001ee80000300c00 */
[----:B-1----:R-:W3:Y:S04]  /*14750*/  LDL.LU R49, [R1+0x1788] ;  /* 0x0017880001317983 */ /* 0x002ee80000300800 */
[----:B------:R-:W3:Y:S04]  /*14760*/  LDL.LU R47, [R1+0x1784] ;  /* 0x00178400012f7983 */ /* 0x000ee80000300800 */
[----:B------:R-:W3:Y:S04]  /*14770*/  LDL.LU R45, [R1+0x1780] ;  /* 0x00178000012d7983 */ /* 0x000ee80000300800 */
[----:B------:R0:W-:Y:S04]  /*14780*/  STL.128 [R1+0x1810], R108 ;  /* 0x0018106c01007387 */ /* 0x0001e80000100c00 */
[----:B------:R1:W-:Y:S04]  /*14790*/  STL.128 [R1+0x1800], R104 ;  /* 0x0018006801007387 */ /* 0x0003e80000100c00 */
[----:B------:R1:W-:Y:S04]  /*147a0*/  STL [R1+0x17f4], R103 ;  /* 0x0017f46701007387 */ /* 0x0003e80000100800 */
[----:B0-----:R-:W3:Y:S04]  /*147b0*/  LDL.LU.128 R108, [R1+0x1810] ;  /* 0x00181000016c7983 */ /* 0x001ee80000300c00 */
[----:B-1----:R-:W3:Y:S04]  /*147c0*/  LDL.LU.128 R104, [R1+0x1800] ;  /* 0x0018000001687983 */ /* 0x002ee80000300c00 */
[----:B------:R-:W3:Y:S04]  /*147d0*/  LDL.LU R103, [R1+0x17f4] ;  /* 0x0017f40001677983 */ /* 0x000ee80000300800 */
[----:B------:R0:W-:Y:S04]  /*147e0*/  STL [R1+0x17f0], R101 ;  /* 0x0017f06501007387 */ /* 0x0001e80000100800 */
[----:B------:R1:W-:Y:S04]  /*147f0*/  STL [R1+0x17ec], R99 ;  /* 0x0017ec6301007387 */ /* 0x0003e80000100800 */
[----:B------:R1:W-:Y:S04]  /*14800*/  STL [R1+0x17e8], R97 ;  /* 0x0017e86101007387 */ /* 0x0003e80000100800 */
[----:B--2---:R2:W-:Y:S04]  /*14810*/  STL [R1+0x17e4], R95 ;  /* 0x0017e45f01007387 */ /* 0x0045e80000100800 */
[----:B----4-:R4:W-:Y:S04]  /*14820*/  STL [R1+0x17e0], R93 ;  /* 0x0017e05d01007387 */ /* 0x0109e80000100800 */
[----:B------:R4:W-:Y:S04]  /*14830*/  STL [R1+0x17dc], R91 ;  /* 0x0017dc5b01007387 */ /* 0x0009e80000100800 */
[----:B------:R4:W-:Y:S04]  /*14840*/  STL [R1+0x17d8], R89 ;  /* 0x0017d85901007387 */ /* 0x0009e80000100800 */
[----:B------:R4:W-:Y:S04]  /*14850*/  STL [R1+0x17d4], R87 ;  /* 0x0017d45701007387 */ /* 0x0009e80000100800 */
[----:B------:R-:W-:Y:S04]  /*14860*/  STL [R1+0x17d0], R85 ;  /* 0x0017d05501007387 */ /* 0x000fe80000100800 */
[----:B------:R-:W-:Y:S04]  /*14870*/  STL [R1+0x17cc], R83 ;  /* 0x0017cc5301007387 */ /* 0x000fe80000100800 */
[----:B------:R-:W-:Y:S04]  /*14880*/  STL [R1+0x17c8], R81 ;  /* 0x0017c85101007387 */ /* 0x000fe80000100800 */
[----:B------:R-:W-:Y:S04]  /*14890*/  STL [R1+0x17c4], R79 ;  /* 0x0017c44f01007387 */ /* 0x000fe80000100800 */
[----:B0-----:R-:W3:Y:S04]  /*148a0*/  LDL.LU R101, [R1+0x17f0] ;  /* 0x0017f00001657983 */ /* 0x001ee80000300800 */
[----:B------:R-:W-:Y:S04]  /*148b0*/  STL [R1+0x17c0], R77 ;  /* 0x0017c04d01007387 */ /* 0x000fe80000100800 */
[----:B-1----:R-:W3:Y:S04]  /*148c0*/  LDL.LU R99, [R1+0x17ec] ;  /* 0x0017ec0001637983 */ /* 0x002ee80000300800 */
[----:B------:R-:W3:Y:S04]  /*148d0*/  LDL.LU R97, [R1+0x17e8] ;  /* 0x0017e80001617983 */ /* 0x000ee80000300800 */
[----:B--2---:R-:W2:Y:S04]  /*148e0*/  LDL.LU R95, [R1+0x17e4] ;  /* 0x0017e400015f7983 */ /* 0x004ea80000300800 */
[----:B----4-:R-:W4:Y:S04]  /*148f0*/  LDL.LU R93, [R1+0x17e0] ;  /* 0x0017e000015d7983 */ /* 0x010f280000300800 */
[----:B------:R-:W4:Y:S04]  /*14900*/  LDL.LU R91, [R1+0x17dc] ;  /* 0x0017dc00015b7983 */ /* 0x000f280000300800 */
[----:B------:R-:W4:Y:S04]  /*14910*/  LDL.LU R89, [R1+0x17d8] ;  /* 0x0017d80001597983 */ /* 0x000f280000300800 */
[----:B------:R0:W-:Y:S01]  /*14920*/  STL.128 [R1+0x1830], R116 ;  /* 0x0018307401007387 */ /* 0x0001e20000100c00 */
[----:B------:R-:W-:-:S02]  /*14930*/  IMAD.MOV.U32 R140, RZ, RZ, R120 ;  /* 0x000000ffff8c7224 */ /* 0x000fc400078e0078 */
[----:B------:R-:W-:Y:S01]  /*14940*/  IMAD.MOV.U32 R141, RZ, RZ, R121 ;  /* 0x000000ffff8d7224 */ /* 0x000fe200078e0079 */
[----:B------:R-:W4:Y:S01]  /*14950*/  LDL.LU R87, [R1+0x17d4] ;  /* 0x0017d40001577983 */ /* 0x000f220000300800 */
[----:B------:R-:W-:Y:S02]  /*14960*/  IMAD.MOV.U32 R142, RZ, RZ, R122 ;  /* 0x000000ffff8e7224 */ /* 0x000fe400078e007a */
[----:B------:R-:W-:Y:S01]  /*14970*/  IMAD.MOV.U32 R143, RZ, RZ, R123 ;  /* 0x000000ffff8f7224 */ /* 0x000fe200078e007b */
[----:B------:R1:W-:Y:S04]  /*14980*/  STL.128 [R1+0x16c0], R124 ;  /* 0x0016c07c01007387 */ /* 0x0003e80000100c00 */
[----:B------:R-:W-:Y:S04]  /*14990*/  STL [R1+0x44c], R40 ;  /* 0x00044c2801007387 */ /* 0x000fe80000100800 */
[----:B---3--:R-:W-:Y:S04]  /*149a0*/  STL [R1+0x448], R38 ;  /* 0x0004482601007387 */ /* 0x008fe80000100800 */
[----:B------:R3:W-:Y:S04]  /*149b0*/  STL.128 [R1+0x1820], R112 ;  /* 0x0018207001007387 */ /* 0x0007e80000100c00 */
[----:B------:R-:W4:Y:S04]  /*149c0*/  LDL.LU.128 R120, [R1+0x1840] ;  /* 0x0018400001787983 */ /* 0x000f280000300c00 */
[----:B0-----:R-:W4:Y:S04]  /*149d0*/  LDL.LU.128 R116, [R1+0x1830] ;  /* 0x0018300001747983 */ /* 0x001f280000300c00 */
[----:B-1----:R-:W4:Y:S04]  /*149e0*/  LDL.128 R124, [R1+0x440] ;  /* 0x00044000017c7983 */ /* 0x002f280000100c00 */
[----:B---3--:R-:W3:Y:S04]  /*149f0*/  LDL.LU.128 R112, [R1+0x1820] ;  /* 0x0018200001707983 */ /* 0x008ee80000300c00 */
        /* <DEDUP_REMOVED lines=13> */
[----:B------:R-:W3:Y:S04]  /*14ad0*/  LDL.LU R85, [R1+0x17d0] ;  /* 0x0017d00001557983 */ /* 0x000ee80000300800 */
[----:B------:R-:W3:Y:S04]  /*14ae0*/  LDL.LU R83, [R1+0x17cc] ;  /* 0x0017cc0001537983 */ /* 0x000ee80000300800 */
[----:B------:R-:W3:Y:S04]  /*14af0*/  LDL.LU R81, [R1+0x17c8] ;  /* 0x0017c80001517983 */ /* 0x000ee80000300800 */
        /* <DEDUP_REMOVED lines=18> */
[----:B------:R1:W-:Y:S04]  /*14c20*/  STL.64 [R1+0x15e0], R36 ;  /* 0x0015e02401007387 */ /* 0x0003e80000100a00 */
[----:B0-----:R-:W3:Y:S04]  /*14c30*/  LDL.LU.128 R28, [R1+0x1740] ;  /* 0x00174000011c7983 */ /* 0x001ee80000300c00 */
[----:B-1----:R-:W3:Y:S04]  /*14c40*/  LDL.LU.64 R16, [R1+0x1710] ;  /* 0x0017100001107983 */ /* 0x002ee80000300a00 */
[----:B------:R0:W-:Y:S04]  /*14c50*/  STL.128 [R1+0x15d0], R32 ;  /* 0x0015d02001007387 */ /* 0x0001e80000100c00 */
[----:B------:R1:W-:Y:S04]  /*14c60*/  STL.128 [R1+0x1720], R20 ;  /* 0x0017201401007387 */ /* 0x0003e80000100c00 */
[----:B------:R1:W-:Y:S04]  /*14c70*/  STL.128 [R1+0x1700], R12 ;  /* 0x0017000c01007387 */ /* 0x0003e80000100c00 */
[----:B------:R1:W-:Y:S04]  /*14c80*/  STL.128 [R1+0x16f0], R8 ;  /* 0x0016f00801007387 */ /* 0x0003e80000100c00 */
[----:B------:R1:W-:Y:S04]  /*14c90*/  STL.128 [R1+0x16e0], R4 ;  /* 0x0016e00401007387 */ /* 0x0003e80000100c00 */
[----:B------:R-:W3:Y:S04]  /*14ca0*/  LDL.LU.128 R24, [R1+0x1730] ;  /* 0x0017300001187983 */ /* 0x000ee80000300c00 */
[----:B------:R-:W3:Y:S04]  /*14cb0*/  LDL.LU.64 R36, [R1+0x15e0] ;  /* 0x0015e00001247983 */ /* 0x000ee80000300a00 */
[----:B0-----:R-:W3:Y:S04]  /*14cc0*/  LDL.LU.128 R32, [R1+0x15d0] ;  /* 0x0015d00001207983 */ /* 0x001ee80000300c00 */
[----:B-1----:R-:W3:Y:S04]  /*14cd0*/  LDL.LU.128 R20, [R1+0x1720] ;  /* 0x0017200001147983 */ /* 0x002ee80000300c00 */
[----:B------:R-:W3:Y:S04]  /*14ce0*/  LDL.LU.128 R12, [R1+0x1700] ;  /* 0x00170000010c7983 */ /* 0x000ee80000300c00 */
[----:B------:R-:W3:Y:S04]  /*14cf0*/  LDL.LU.128 R8, [R1+0x16f0] ;  /* 0x0016f00001087983 */ /* 0x000ee80000300c00 */
[----:B------:R-:W3:Y:S04]  /*14d00*/  LDL.LU.128 R4, [R1+0x16e0] ;  /* 0x0016e00001047983 */ /* 0x000ee80000300c00 */
[----:B------:R0:W-:Y:S04]  /*14d10*/  STL.128 [R1+0x16d0], R128 ;  /* 0x0016d08001007387 */ /* 0x0001e80000100c00 */
[----:B------:R1:W-:Y:S04]  /*14d20*/  STL.128 [R1+0x1680], R108 ;  /* 0x0016806c01007387 */ /* 0x0003e80000100c00 */
[----:B------:R1:W-:Y:S04]  /*14d30*/  STL.128 [R1+0x1670], R104 ;  /* 0x0016706801007387 */ /* 0x0003e80000100c00 */
[----:B0-----:R-:W3:Y:S04]  /*14d40*/  LDL.LU.128 R128, [R1+0x16d0] ;  /* 0x0016d00001807983 */ /* 0x001ee80000300c00 */
[----:B------:R0:W-:Y:S04]  /*14d50*/  STL [R1+0x1668], R103 ;  /* 0x0016686701007387 */ /* 0x0001e80000100800 */
[----:B------:R-:W-:Y:S04]  /*14d60*/  STL [R1+0x15fc], R49 ;  /* 0x0015fc3101007387 */ /* 0x000fe80000100800 */
[----:B------:R-:W-:Y:S04]  /*14d70*/  STL [R1+0x15f8], R47 ;  /* 0x0015f82f01007387 */ /* 0x000fe80000100800 */
[----:B------:R0:W-:Y:S04]  /*14d80*/  STL [R1+0x1664], R101 ;  /* 0x0016646501007387 */ /* 0x0001e80000100800 */
[----:B------:R-:W-:Y:S04]  /*14d90*/  STL [R1+0x15f4], R45 ;  /* 0x0015f42d01007387 */ /* 0x000fe80000100800 */
[----:B------:R-:W-:Y:S04]  /*14da0*/  STL [R1+0x1660], R99 ;  /* 0x0016606301007387 */ /* 0x000fe80000100800 */
[----:B------:R-:W-:Y:S04]  /*14db0*/  STL [R1+0x165c], R97 ;  /* 0x00165c6101007387 */ /* 0x000fe80000100800 */
[----:B--2---:R-:W-:Y:S04]  /*14dc0*/  STL [R1+0x1658], R95 ;  /* 0x0016585f01007387 */ /* 0x004fe80000100800 */
[----:B----4-:R-:W-:Y:S04]  /*14dd0*/  STL [R1+0x1654], R93 ;  /* 0x0016545d01007387 */ /* 0x010fe80000100800 */
[----:B------:R-:W-:Y:S04]  /*14de0*/  STL [R1+0x1650], R91 ;  /* 0x0016505b01007387 */ /* 0x000fe80000100800 */
[----:B------:R-:W-:Y:S04]  /*14df0*/  STL [R1+0x164c], R89 ;  /* 0x00164c5901007387 */ /* 0x000fe80000100800 */
[----:B------:R-:W-:Y:S04]  /*14e00*/  STL [R1+0x15f0], R43 ;  /* 0x0015f02b01007387 */ /* 0x000fe80000100800 */
[----:B------:R-:W-:Y:S04]  /*14e10*/  STL [R1+0x1648], R87 ;  /* 0x0016485701007387 */ /* 0x000fe80000100800 */
[----:B------:R-:W-:Y:S04]  /*14e20*/  STL [R1+0x15ec], R41 ;  /* 0x0015ec2901007387 */ /* 0x000fe80000100800 */
[----:B-1----:R-:W2:Y:S04]  /*14e30*/  LDL.LU.128 R108, [R1+0x1680] ;  /* 0x00168000016c7983 */ /* 0x002ea80000300c00 */
[----:B------:R-:W4:Y:S04]  /*14e40*/  LDL.LU.128 R104, [R1+0x1670] ;  /* 0x0016700001687983 */ /* 0x000f280000300c00 */
[----:B0-----:R-:W4:Y:S04]  /*14e50*/  LDL.LU R103, [R1+0x1668] ;  /* 0x0016680001677983 */ /* 0x001f280000300800 */
[----:B------:R0:W-:Y:S04]  /*14e60*/  STL.128 [R1+0x16b0], R120 ;  /* 0x0016b07801007387 */ /* 0x0001e80000100c00 */
[----:B------:R1:W-:Y:S01]  /*14e70*/  STL.128 [R1+0x16a0], R116 ;  /* 0x0016a07401007387 */ /* 0x0003e20000100c00 */
[----:B------:R-:W-:-:S03]  /*14e80*/  IMAD.MOV.U32 R144, RZ, RZ, R124 ;  /* 0x000000ffff907224 */ /* 0x000fc600078e007c */
[----:B------:R-:W4:Y:S01]  /*14e90*/  LDL.LU R101, [R1+0x1664] ;  /* 0x0016640001657983 */ /* 0x000f220000300800 */
[----:B------:R-:W-:Y:S02]  /*14ea0*/  IMAD.MOV.U32 R145, RZ, RZ, R125 ;  /* 0x000000ffff917224 */ /* 0x000fe400078e007d */
[----:B------:R-:W-:Y:S01]  /*14eb0*/  IMAD.MOV.U32 R146, RZ, RZ, R126 ;  /* 0x000000ffff927224 */ /* 0x000fe200078e007e */
[----:B---3--:R3:W-:Y:S01]  /*14ec0*/  STL.128 [R1+0x1690], R112 ;  /* 0x0016907001007387 */ /* 0x0087e20000100c00 */
[----:B------:R-:W-:-:S03]  /*14ed0*/  IMAD.MOV.U32 R147, RZ, RZ, R127 ;  /* 0x000000ffff937224 */ /* 0x000fc600078e007f */
[----:B------:R-:W2:Y:S04]  /*14ee0*/  LDL.LU.128 R124, [R1+0x16c0] ;  /* 0x0016c000017c7983 */ /* 0x000ea80000300c00 */
[----:B0-----:R-:W4:Y:S04]  /*14ef0*/  LDL.LU.128 R120, [R1+0x16b0] ;  /* 0x0016b00001787983 */ /* 0x001f280000300c00 */
[----:B-1----:R-:W4:Y:S04]  /*14f00*/  LDL.LU.128 R116, [R1+0x16a0] ;  /* 0x0016a00001747983 */ /* 0x002f280000300c00 */
[----:B---3--:R-:W3:Y:S04]  /*14f10*/  LDL.LU.128 R112, [R1+0x1690] ;  /* 0x0016900001707983 */ /* 0x008ee80000300c00 */
        /* <DEDUP_REMOVED lines=50> */
[----:B------:R-:W-:Y:S04]  /*15240*/  STL [R1+0x450], R42 ;  /* 0x0004502a01007387 */ /* 0x000fe80000100800 */
[----:B------:R1:W-:Y:S04]  /*15250*/  STL.128 [R1+0x15b0], R24 ;  /* 0x0015b01801007387 */ /* 0x0003e80000100c00 */
[----:B0-----:R-:W3:Y:S04]  /*15260*/  LDL.LU.128 R28, [R1+0x15c0] ;  /* 0x0015c000011c7983 */ /* 0x001ee80000300c00 */
[----:B-1----:R-:W3:Y:S04]  /*15270*/  LDL.LU.64 R16, [R1+0x1590] ;  /* 0x0015900001107983 */ /* 0x002ee80000300a00 */
[----:B------:R0:W-:Y:S04]  /*15280*/  STL.128 [R1+0x1550], R164 ;  /* 0x001550a401007387 */ /* 0x0001e80000100c00 */
[----:B------:R-:W-:Y:S04]  /*15290*/  STL [R1+0x454], R32 ;  /* 0x0004542001007387 */ /* 0x000fe80000100800 */
[----:B------:R-:W-:Y:S04]  /*152a0*/  STL [R1+0x458], R34 ;  /* 0x0004582201007387 */ /* 0x000fe80000100800 */
[----:B------:R-:W-:Y:S04]  /*152b0*/  STL [R1+0x45c], R36 ;  /* 0x00045c2401007387 */ /* 0x000fe80000100800 */
[----:B------:R1:W-:Y:S04]  /*152c0*/  STL [R1+0x15e8], R39 ;  /* 0x0015e82701007387 */ /* 0x0003e80000100800 */
[----:B------:R1:W-:Y:S04]  /*152d0*/  STL.128 [R1+0x15a0], R20 ;  /* 0x0015a01401007387 */ /* 0x0003e80000100c00 */
[----:B------:R1:W-:Y:S04]  /*152e0*/  STL.128 [R1+0x1580], R12 ;  /* 0x0015800c01007387 */ /* 0x0003e80000100c00 */
[----:B------:R1:W-:Y:S04]  /*152f0*/  STL.128 [R1+0x1570], R8 ;  /* 0x0015700801007387 */ /* 0x0003e80000100c00 */
[----:B------:R1:W-:Y:S04]  /*15300*/  STL.128 [R1+0x1560], R4 ;  /* 0x0015600401007387 */ /* 0x0003e80000100c00 */
[----:B------:R-:W3:Y:S04]  /*15310*/  LDL.LU.128 R24, [R1+0x15b0] ;  /* 0x0015b00001187983 */ /* 0x000ee80000300c00 */
[----:B0-----:R-:W3:Y:S04]  /*15320*/  LDL.128 R164, [R1+0x450] ;  /* 0x0004500001a47983 */ /* 0x001ee80000100c00 */
[----:B-1----:R-:W3:Y:S04]  /*15330*/  LDL.LU R39, [R1+0x15e8] ;  /* 0x0015e80001277983 */ /* 0x002ee80000300800 */
[----:B------:R-:W3:Y:S04]  /*15340*/  LDL.LU.128 R20, [R1+0x15a0] ;  /* 0x0015a00001147983 */ /* 0x000ee80000300c00 */
[----:B------:R-:W3:Y:S04]  /*15350*/  LDL.LU.128 R12, [R1+0x1580] ;  /* 0x00158000010c7983 */ /* 0x000ee80000300c00 */
[----:B------:R-:W3:Y:S04]  /*15360*/  LDL.LU.128 R8, [R1+0x1570] ;  /* 0x0015700001087983 */ /* 0x000ee80000300c00 */
[----:B------:R-:W3:Y:S04]  /*15370*/  LDL.LU.128 R4, [R1+0x1560] ;  /* 0x0015600001047983 */ /* 0x000ee80000300c00 */
[----:B------:R-:W-:Y:S04]  /*15380*/  STL.128 [R1+0x1540], R160 ;  /* 0x001540a001007387 */ /* 0x000fe80000100c00 */
[----:B------:R-:W-:Y:S04]  /*15390*/  STL.128 [R1+0x1530], R156 ;  /* 0x0015309c01007387 */ /* 0x000fe80000100c00 */
[----:B------:R0:W-:Y:S04]  /*153a0*/  STL.128 [R1+0x1520], R152 ;  /* 0x0015209801007387 */ /* 0x0001e80000100c00 */
[----:B------:R1:W-:Y:S04]  /*153b0*/  STL.128 [R1+0x1510], R148 ;  /* 0x0015109401007387 */ /* 0x0003e80000100c00 */
[----:B------:R1:W-:Y:S04]  /*153c0*/  STL.128 [R1+0x1500], R144 ;  /* 0x0015009001007387 */ /* 0x0003e80000100c00 */
[----:B------:R1:W-:Y:S04]  /*153d0*/  STL.128 [R1+0x14f0], R140 ;  /* 0x0014f08c01007387 */ /* 0x0003e80000100c00 */
[----:B------:R1:W-:Y:S04]  /*153e0*/  STL.128 [R1+0x14e0], R136 ;  /* 0x0014e08801007387 */ /* 0x0003e80000100c00 */
[----:B------:R1:W-:Y:S04]  /*153f0*/  STL.128 [R1+0x14d0], R132 ;  /* 0x0014d08401007387 */ /* 0x0003e80000100c00 */
[----:B------:R1:W-:Y:S04]  /*15400*/  STL.128 [R1+0x14c0], R128 ;  /* 0x0014c08001007387 */ /* 0x0003e80000100c00 */
[----:B--2---:R2:W-:Y:S04]  /*15410*/  STL.128 [R1+0x14b0], R124 ;  /* 0x0014b07c01007387 */ /* 0x0045e80000100c00 */
[----:B----4-:R4:W-:Y:S04]  /*15420*/  STL.128 [R1+0x14a0], R120 ;  /* 0x0014a07801007387 */ /* 0x0109e80000100c00 */
[----:B------:R4:W-:Y:S04]  /*15430*/  STL.128 [R1+0x1490], R116 ;  /* 0x0014907401007387 */ /* 0x0009e80000100c00 */
[----:B---3--:R3:W-:Y:S04]  /*15440*/  STL.128 [R1+0x1480], R112 ;  /* 0x0014807001007387 */ /* 0x0087e80000100c00 */
[----:B0-----:R-:W3:Y:S04]  /*15450*/  LDL.LU.128 R152, [R1+0x1520] ;  /* 0x0015200001987983 */ /* 0x001ee80000300c00 */
[----:B-1----:R-:W3:Y:S04]  /*15460*/  LDL.LU.128 R148, [R1+0x1510] ;  /* 0x0015100001947983 */ /* 0x002ee80000300c00 */
        /* <DEDUP_REMOVED lines=12> */
[----:B------:R-:W-:Y:S04]  /*15530*/  STL [R1+0x13ec], R47 ;  /* 0x0013ec2f01007387 */ /* 0x000fe80000100800 */
[----:B------:R-:W3:Y:S04]  /*15540*/  LDL.LU.128 R144, [R1+0x1500] ;  /* 0x0015000001907983 */ /* 0x000ee80000300c00 */
[----:B------:R-:W3:Y:S04]  /*15550*/  LDL.LU.128 R140, [R1+0x14f0] ;  /* 0x0014f000018c7983 */ /* 0x000ee80000300c00 */
[----:B------:R-:W3:Y:S04]  /*15560*/  LDL.LU.128 R136, [R1+0x14e0] ;  /* 0x0014e00001887983 */ /* 0x000ee80000300c00 */
[----:B------:R-:W3:Y:S04]  /*15570*/  LDL.LU.128 R132, [R1+0x14d0] ;  /* 0x0014d00001847983 */ /* 0x000ee80000300c00 */
        /* <DEDUP_REMOVED lines=22> */
[----:B--2---:R-:W2:Y:S04]  /*156e0*/  LDL.LU.128 R124, [R1+0x14b0] ;  /* 0x0014b000017c7983 */ /* 0x004ea80000300c00 */
[----:B----4-:R-:W2:Y:S04]  /*156f0*/  LDL.LU.128 R120, [R1+0x14a0] ;  /* 0x0014a00001787983 */ /* 0x010ea80000300c00 */
[----:B------:R-:W2:Y:S04]  /*15700*/  LDL.LU.128 R116, [R1+0x1490] ;  /* 0x0014900001747983 */ /* 0x000ea80000300c00 */
[----:B---3--:R-:W2:Y:S04]  /*15710*/  LDL.LU.128 R112, [R1+0x1480] ;  /* 0x0014800001707983 */ /* 0x008ea80000300c00 */
[----:B0-----:R-:W2:Y:S04]  /*15720*/  LDL.LU.128 R108, [R1+0x1470] ;  /* 0x00147000016c7983 */ /* 0x001ea80000300c00 */
[----:B-1----:R-:W2:Y:S04]  /*15730*/  LDL.LU.128 R104, [R1+0x1460] ;  /* 0x0014600001687983 */ /* 0x002ea80000300c00 */
        /* <DEDUP_REMOVED lines=31> */
[----:B------:R-:W2:Y:S01]  /*15930*/  LDL.LU R41, [R1+0x13e0] ;  /* 0x0013e00001297983 */ /* 0x000ea20000300800 */
[----:B------:R-:W-:Y:S01]  /*15940*/  ISETP.NE.U32.AND P2, PT, R33, RZ, PT ;  /* 0x000000ff2100720c */ /* 0x000fe20003f45070 */
[----:B------:R-:W-:-:S02]  /*15950*/  IMAD R16, R31, 0xc00, R16 ;  /* 0x00000c001f107824 */ /* 0x000fc400078e0210 */
[----:B------:R-:W-:Y:S02]  /*15960*/  IMAD.MOV.U32 R19, RZ, RZ, R164 ;  /* 0x000000ffff137224 */ /* 0x000fe400078e00a4 */
[----:B------:R-:W-:Y:S02]  /*15970*/  IMAD.MOV.U32 R18, RZ, RZ, R165 ;  /* 0x000000ffff127224 */ /* 0x000fe400078e00a5 */
[----:B------:R-:W-:Y:S02]  /*15980*/  IMAD.MOV.U32 R3, RZ, RZ, R166 ;  /* 0x000000ffff037224 */ /* 0x000fe400078e00a6 */
[----:B------:R-:W-:Y:S02]  /*15990*/  IMAD.MOV.U32 R2, RZ, RZ, R167 ;  /* 0x000000ffff027224 */ /* 0x000fe400078e00a7 */
[----:B------:R-:W-:Y:S02]  /*159a0*/  IMAD.MOV.U32 R225, RZ, RZ, R27 ;  /* 0x000000ffffe17224 */ /* 0x000fe400078e001b */
[----:B------:R-:W-:-:S02]  /*159b0*/  IMAD.MOV.U32 R223, RZ, RZ, R26 ;  /* 0x000000ffffdf7224 */ /* 0x000fc400078e001a */
[----:B------:R-:W-:Y:S01]  /*159c0*/  IMAD.MOV.U32 R221, RZ, RZ, R25 ;  /* 0x000000ffffdd7224 */ /* 0x000fe200078e0019 */
[----:B------:R-:W-:Y:S01]  /*159d0*/  R2UR UR6, R16 ;  /* 0x00000000100672ca */ /* 0x000fe200000e0000 */
[----:B------:R-:W-:Y:S01]  /*159e0*/  IMAD.MOV.U32 R32, RZ, RZ, R37 ;  /* 0x000000ffff207224 */ /* 0x000fe200078e0025 */
[----:B------:R-:W-:Y:S01]  /*159f0*/  R2UR UR7, R17 ;  /* 0x00000000110772ca */ /* 0x000fe200000e0000 */
[----:B------:R-:W-:Y:S01]  /*15a00*/  IMAD.MOV.U32 R96, RZ, RZ, R151 ;  /* 0x000000ffff607224 */ /* 0x000fe200078e0097 */
[----:B------:R-:W-:Y:S01]  /*15a10*/  F2FP.F16.F32.PACK_AB R152, R152, R29 ;  /* 0x0000001d9898723e */ /* 0x000fe200000000ff */
[----:B------:R-:W-:Y:S01]  /*15a20*/  IMAD.MOV.U32 R98, RZ, RZ, R150 ;  /* 0x000000ffff627224 */ /* 0x000fe200078e0096 */
[----:B------:R-:W-:Y:S01]  /*15a30*/  F2FP.F16.F32.PACK_AB R153, R153, R30 ;  /* 0x0000001e9999723e */ /* 0x000fe200000000ff */
[----:B------:R-:W-:Y:S01]  /*15a40*/  IMAD.MOV.U32 R100, RZ, RZ, R149 ;  /* 0x000000ffff647224 */ /* 0x000fe200078e0095 */
[----:B------:R-:W-:Y:S01]  /*15a50*/  F2FP.F16.F32.PACK_AB R154, R154, R35 ;  /* 0x000000239a9a723e */ /* 0x000fe200000000ff */
[----:B------:R-:W-:Y:S01]  /*15a60*/  IMAD.MOV.U32 R102, RZ, RZ, R148 ;  /* 0x000000ffff667224 */ /* 0x000fe200078e0094 */
[----:B------:R-:W-:Y:S01]  /*15a70*/  F2FP.F16.F32.PACK_AB R155, R28, R155 ;  /* 0x0000009b1c9b723e */ /* 0x000fe200000000ff */
[----:B------:R-:W-:Y:S01]  /*15a80*/  IMAD.MOV.U32 R28, RZ, RZ, R218 ;  /* 0x000000ffff1c7224 */ /* 0x000fe200078e00da */
[----:B------:R-:W3:Y:S01]  /*15a90*/  LDL.LU.128 R160, [R1+0x1540] ;  /* 0x0015400001a07983 */ /* 0x000ee20000300c00 */
[----:B------:R-:W-:-:S02]  /*15aa0*/  IMAD.MOV.U32 R29, RZ, RZ, R228 ;  /* 0x000000ffff1d7224 */ /* 0x000fc400078e00e4 */
[----:B------:R-:W-:Y:S01]  /*15ab0*/  IMAD.MOV.U32 R30, RZ, RZ, R226 ;  /* 0x000000ffff1e7224 */ /* 0x000fe200078e00e2 */
[----:B------:R-:W4:Y:S01]  /*15ac0*/  LDL.LU.128 R156, [R1+0x1530] ;  /* 0x00153000019c7983 */ /* 0x000f220000300c00 */
[----:B------:R-:W-:Y:S02]  /*15ad0*/  IMAD.MOV.U32 R31, RZ, RZ, R224 ;  /* 0x000000ffff1f7224 */ /* 0x000fe400078e00e0 */
[----:B------:R-:W-:Y:S02]  /*15ae0*/  IMAD.MOV.U32 R33, RZ, RZ, R232 ;  /* 0x000000ffff217224 */ /* 0x000fe400078e00e8 */
[----:B------:R-:W-:Y:S02]  /*15af0*/  IMAD.MOV.U32 R34, RZ, RZ, R230 ;  /* 0x000000ffff227224 */ /* 0x000fe400078e00e6 */
[----:B------:R-:W-:Y:S02]  /*15b00*/  IMAD.MOV.U32 R36, RZ, RZ, R233 ;  /* 0x000000ffff247224 */ /* 0x000fe400078e00e9 */
[----:B------:R-:W-:-:S02]  /*15b10*/  IMAD.MOV.U32 R38, RZ, RZ, R229 ;  /* 0x000000ffff267224 */ /* 0x000fc400078e00e5 */
[----:B------:R-:W-:Y:S02]  /*15b20*/  IMAD.MOV.U32 R40, RZ, RZ, R227 ;  /* 0x000000ffff287224 */ /* 0x000fe400078e00e3 */
        /* <DEDUP_REMOVED lines=26> */
[----:B------:R-:W-:Y:S01]  /*15cd0*/  IMAD.MOV.U32 R94, RZ, RZ, R184 ;  /* 0x000000ffff5e7224 */ /* 0x000fe200078e00b8 */
[----:B------:R-:W-:Y:S01]  /*15ce0*/  VOTEU.ANY UP0, P2 ;  /* 0x00000000003f7886 */ /* 0x000fe20001000100 */
[----:B------:R-:W-:Y:S01]  /*15cf0*/  IMAD.MOV.U32 R35, RZ, RZ, R235 ;  /* 0x000000ffff237224 */ /* 0x000fe200078e00eb */
[----:B------:R-:W3:Y:S01]  /*15d00*/  LDL.LU.128 R164, [R1+0x1550] ;  /* 0x0015500001a47983 */ /* 0x000ee20000300c00 */
[----:B------:R-:W-:-:S02]  /*15d10*/  IMAD.MOV.U32 R37, RZ, RZ, R231 ;  /* 0x000000ffff257224 */ /* 0x000fc400078e00e7 */
[----:B------:R-:W-:Y:S02]  /*15d20*/  IMAD.MOV.U32 R148, RZ, RZ, R19 ;  /* 0x000000ffff947224 */ /* 0x000fe400078e0013 */
[----:B------:R-:W-:Y:S02]  /*15d30*/  IMAD.MOV.U32 R149, RZ, RZ, R18 ;  /* 0x000000ffff957224 */ /* 0x000fe400078e0012 */
[----:B------:R-:W-:Y:S02]  /*15d40*/  IMAD.MOV.U32 R150, RZ, RZ, R3 ;  /* 0x000000ffff967224 */ /* 0x000fe400078e0003 */
[----:B------:R-:W-:Y:S02]  /*15d50*/  IMAD.MOV.U32 R151, RZ, RZ, R2 ;  /* 0x000000ffff977224 */ /* 0x000fe400078e0002 */
[----:B------:R-:W-:Y:S02]  /*15d60*/  IMAD.MOV.U32 R27, RZ, RZ, R225 ;  /* 0x000000ffff1b7224 */ /* 0x000fe400078e00e1 */
[----:B------:R-:W-:-:S02]  /*15d70*/  IMAD.MOV.U32 R26, RZ, RZ, R223 ;  /* 0x000000ffff1a7224 */ /* 0x000fc400078e00df */
[----:B------:R-:W-:-:S06]  /*15d80*/  IMAD.MOV.U32 R25, RZ, RZ, R221 ;  /* 0x000000ffff197224 */ /* 0x000fcc00078e00dd */
[----:B--2---:R-:W-:-:S06]  /*15d90*/  WARPGROUP.ARRIVE ;  /* 0x00000000000079c5 */ /* 0x004fcc0000000000 */
[----:B------:R-:W-:Y:S03]  /*15da0*/  HGMMA.64x256x16.F32 R24, R152, gdesc[UR4].tnspB, R24, UP0, gsb0 ;  /* 0x43e0000498187df0 */ /* 0x000fe6000b800818 */
[----:B------:R-:W-:Y:S02]  /*15db0*/  WARPGROUP.DEPBAR.LE gsb0, 0x0 ;  /* 0x00008000000079c5 */ /* 0x000fe40000010000 */
[----:B------:R-:W-:Y:S02]  /*15dc0*/  VIADD R154, R16, 0x80 ;  /* 0x00000080109a7836 */ /* 0x000fe40000000000 */
[----:B------:R-:W-:Y:S01]  /*15dd0*/  IMAD.MOV.U32 R155, RZ, RZ, R17 ;  /* 0x000000ffff9b7224 */ /* 0x000fe200078e0011 */
[----:B------:R-:W-:Y:S01]  /*15de0*/  F2FP.F16.F32.PACK_AB R152, R7, R8 ;  /* 0x000000080798723e */ /* 0x000fe200000000ff */
        /* <DEDUP_REMOVED lines=45> */
[----:B------:R-:W-:Y:S01]  /*160c0*/  IMAD.MOV.U32 R184, RZ, RZ, R100 ;  /* 0x000000ffffb87224 */ /* 0x000fe200078e0064 */
[----:B------:R0:W-:Y:S04]  /*160d0*/  STL.128 [R1+0x13d0], R224 ;  /* 0x0013d0e001007387 */ /* 0x0001e80000100c00 */
[----:B------:R1:W-:Y:S04]  /*160e0*/  STL.128 [R1+0x13c0], R220 ;  /* 0x0013c0dc01007387 */ /* 0x0003e80000100c00 */
        /* <DEDUP_REMOVED lines=9> */
[----:B------:R4:W-:Y:S01]  /*16180*/  STL.128 [R1+0x12b0], R152 ;  /* 0x0012b09801007387 */ /* 0x0009e20000100c00 */
[----:B------:R-:W-:-:S03]  /*16190*/  IMAD.MOV.U32 R232, RZ, RZ, R148 ;  /* 0x000000ffffe87224 */ /* 0x000fc600078e0094 */
[----:B0-----:R-:W3:Y:S01]  /*161a0*/  LDL.LU.128 R224, [R1+0x13d0] ;  /* 0x0013d00001e07983 */ /* 0x001ee20000300c00 */
[----:B------:R-:W-:-:S03]  /*161b0*/  IMAD.MOV.U32 R231, RZ, RZ, R147 ;  /* 0x000000ffffe77224 */ /* 0x000fc600078e0093 */
[----:B-1----:R-:W3:Y:S01]  /*161c0*/  LDL.LU.128 R220, [R1+0x13c0] ;  /* 0x0013c00001dc7983 */ /* 0x002ee20000300c00 */
[----:B------:R-:W-:-:S03]  /*161d0*/  IMAD.MOV.U32 R230, RZ, RZ, R146 ;  /* 0x000000ffffe67224 */ /* 0x000fc600078e0092 */
[----:B--2---:R-:W2:Y:S01]  /*161e0*/  LDL.LU.128 R216, [R1+0x13b0] ;  /* 0x0013b00001d87983 */ /* 0x004ea20000300c00 */
[----:B------:R-:W-:Y:S02]  /*161f0*/  IMAD.MOV.U32 R229, RZ, RZ, R145 ;  /* 0x000000ffffe57224 */ /* 0x000fe400078e0091 */
[----:B----4-:R-:W-:Y:S01]  /*16200*/  IMAD.MOV.U32 R155, RZ, RZ, R79 ;  /* 0x000000ffff9b7224 */ /* 0x010fe200078e004f */
[----:B------:R-:W4:Y:S01]  /*16210*/  LDL.LU.128 R212, [R1+0x13a0] ;  /* 0x0013a00001d47983 */ /* 0x000f220000300c00 */
[----:B------:R-:W-:Y:S02]  /*16220*/  IMAD.MOV.U32 R154, RZ, RZ, R78 ;  /* 0x000000ffff9a7224 */ /* 0x000fe400078e004e */
[----:B------:R-:W-:Y:S01]  /*16230*/  IMAD.MOV.U32 R153, RZ, RZ, R77 ;  /* 0x000000ffff997224 */ /* 0x000fe200078e004d */
[----:B------:R-:W2:Y:S01]  /*16240*/  LDL.LU.128 R208, [R1+0x1390] ;  /* 0x0013900001d07983 */ /* 0x000ea20000300c00 */
[----:B------:R-:W-:-:S03]  /*16250*/  IMAD.MOV.U32 R152, RZ, RZ, R76 ;  /* 0x000000ffff987224 */ /* 0x000fc600078e004c */
[----:B------:R-:W4:Y:S04]  /*16260*/  LDL.LU.128 R204, [R1+0x1380] ;  /* 0x0013800001cc7983 */ /* 0x000f280000300c00 */
[----:B------:R-:W2:Y:S04]  /*16270*/  LDL.LU.128 R200, [R1+0x1370] ;  /* 0x0013700001c87983 */ /* 0x000ea80000300c00 */
[----:B------:R-:W4:Y:S04]  /*16280*/  LDL.LU.128 R196, [R1+0x1360] ;  /* 0x0013600001c47983 */ /* 0x000f280000300c00 */
[----:B------:R-:W2:Y:S04]  /*16290*/  LDL.LU.128 R192, [R1+0x1350] ;  /* 0x0013500001c07983 */ /* 0x000ea80000300c00 */
[----:B------:R-:W4:Y:S04]  /*162a0*/  LDL.LU.128 R188, [R1+0x1340] ;  /* 0x0013400001bc7983 */ /* 0x000f280000300c00 */
[----:B------:R-:W2:Y:S01]  /*162b0*/  LDL.LU.128 R184, [R1+0x1330] ;  /* 0x0013300001b87983 */ /* 0x000ea20000300c00 */
[----:B------:R-:W-:-:S02]  /*162c0*/  IMAD.MOV.U32 R148, RZ, RZ, R72 ;  /* 0x000000ffff947224 */ /* 0x000fc400078e0048 */
[----:B------:R-:W-:Y:S01]  /*162d0*/  IMAD.MOV.U32 R147, RZ, RZ, R71 ;  /* 0x000000ffff937224 */ /* 0x000fe200078e0047 */
[----:B------:R0:W-:Y:S01]  /*162e0*/  STL.128 [R1+0x330], R152 ;  /* 0x0003309801007387 */ /* 0x0001e20000100c00 */
[----:B------:R-:W-:Y:S02]  /*162f0*/  IMAD.MOV.U32 R146, RZ, RZ, R70 ;  /* 0x000000ffff927224 */ /* 0x000fe400078e0046 */
[----:B------:R-:W-:Y:S02]  /*16300*/  IMAD.MOV.U32 R145, RZ, RZ, R69 ;  /* 0x000000ffff917224 */ /* 0x000fe400078e0045 */
[----:B------:R-:W-:Y:S02]  /*16310*/  IMAD.MOV.U32 R72, RZ, RZ, R155 ;  /* 0x000000ffff487224 */ /* 0x000fe400078e009b */
[----:B------:R-:W-:Y:S02]  /*16320*/  IMAD.MOV.U32 R71, RZ, RZ, R154 ;  /* 0x000000ffff477224 */ /* 0x000fe400078e009a */
[----:B------:R-:W-:-:S02]  /*16330*/  IMAD.MOV.U32 R70, RZ, RZ, R153 ;  /* 0x000000ffff467224 */ /* 0x000fc400078e0099 */
[----:B------:R-:W-:Y:S02]  /*16340*/  IMAD.MOV.U32 R69, RZ, RZ, R152 ;  /* 0x000000ffff457224 */ /* 0x000fe400078e0098 */
[----:B0-----:R-:W4:Y:S01]  /*16350*/  LDL.LU.128 R152, [R1+0x12b0] ;  /* 0x0012b00001987983 */ /* 0x001f220000300c00 */
[----:B------:R-:W-:-:S03]  /*16360*/  IMAD.MOV.U32 R235, RZ, RZ, R151 ;  /* 0x000000ffffeb7224 */ /* 0x000fc600078e0097 */
[----:B------:R0:W-:Y:S01]  /*16370*/  STL.128 [R1+0x1300], R172 ;  /* 0x001300ac01007387 */ /* 0x0001e20000100c00 */
[----:B------:R-:W-:-:S03]  /*16380*/  IMAD.MOV.U32 R7, RZ, RZ, R150 ;  /* 0x000000ffff077224 */ /* 0x000fc600078e0096 */
[----:B------:R1:W-:Y:S01]  /*16390*/  STL.128 [R1+0x12f0], R168 ;  /* 0x0012f0a801007387 */ /* 0x0003e20000100c00 */
[----:B------:R-:W-:-:S03]  /*163a0*/  IMAD.MOV.U32 R233, RZ, RZ, R149 ;  /* 0x000000ffffe97224 */ /* 0x000fc600078e0095 */
[----:B---3--:R3:W-:Y:S01]  /*163b0*/  STL.128 [R1+0x12e0], R164 ;  /* 0x0012e0a401007387 */ /* 0x0087e20000100c00 */
[----:B------:R-:W-:-:S03]  /*163c0*/  IMAD.MOV.U32 R228, RZ, RZ, R144 ;  /* 0x000000ffffe47224 */ /* 0x000fc600078e0090 */
[----:B------:R3:W-:Y:S01]  /*163d0*/  STL.128 [R1+0x12d0], R160 ;  /* 0x0012d0a001007387 */ /* 0x0007e20000100c00 */
[----:B------:R-:W-:Y:S02]  /*163e0*/  IMAD.MOV.U32 R151, RZ, RZ, R75 ;  /* 0x000000ffff977224 */ /* 0x000fe400078e004b */
[----:B0-----:R-:W-:Y:S01]  /*163f0*/  IMAD.MOV.U32 R175, RZ, RZ, R99 ;  /* 0x000000ffffaf7224 */ /* 0x001fe200078e0063 */
[----:B------:R0:W-:Y:S01]  /*16400*/  STL.128 [R1+0x12c0], R156 ;  /* 0x0012c09c01007387 */ /* 0x0001e20000100c00 */
[----:B------:R-:W-:Y:S02]  /*16410*/  IMAD.MOV.U32 R174, RZ, RZ, R98 ;  /* 0x000000ffffae7224 */ /* 0x000fe400078e0062 */
[----:B------:R-:W-:Y:S02]  /*16420*/  IMAD.MOV.U32 R173, RZ, RZ, R97 ;  /* 0x000000ffffad7224 */ /* 0x000fe400078e0061 */
[----:B------:R-:W-:Y:S02]  /*16430*/  IMAD.MOV.U32 R172, RZ, RZ, R96 ;  /* 0x000000ffffac7224 */ /* 0x000fe400078e0060 */
[----:B-1----:R-:W-:-:S02]  /*16440*/  IMAD.MOV.U32 R171, RZ, RZ, R95 ;  /* 0x000000ffffab7224 */ /* 0x002fc400078e005f */
[----:B------:R-:W-:Y:S02]  /*16450*/  IMAD.MOV.U32 R170, RZ, RZ, R94 ;  /* 0x000000ffffaa7224 */ /* 0x000fe400078e005e */
[----:B------:R-:W-:Y:S02]  /*16460*/  IMAD.MOV.U32 R169, RZ, RZ, R93 ;  /* 0x000000ffffa97224 */ /* 0x000fe400078e005d */
[----:B------:R-:W-:Y:S02]  /*16470*/  IMAD.MOV.U32 R168, RZ, RZ, R92 ;  /* 0x000000ffffa87224 */ /* 0x000fe400078e005c */
[----:B---3--:R-:W-:Y:S02]  /*16480*/  IMAD.MOV.U32 R167, RZ, RZ, R91 ;  /* 0x000000ffffa77224 */ /* 0x008fe400078e005b */
[----:B------:R-:W-:Y:S02]  /*16490*/  IMAD.MOV.U32 R166, RZ, RZ, R90 ;  /* 0x000000ffffa67224 */ /* 0x000fe400078e005a */
[----:B------:R-:W-:-:S02]  /*164a0*/  IMAD.MOV.U32 R165, RZ, RZ, R89 ;  /* 0x000000ffffa57224 */ /* 0x000fc400078e0059 */
[----:B------:R-:W-:Y:S02]  /*164b0*/  IMAD.MOV.U32 R164, RZ, RZ, R88 ;  /* 0x000000ffffa47224 */ /* 0x000fe400078e0058 */
[----:B------:R-:W-:Y:S02]  /*164c0*/  IMAD.MOV.U32 R163, RZ, RZ, R87 ;  /* 0x000000ffffa37224 */ /* 0x000fe400078e0057 */
[----:B------:R-:W-:Y:S02]  /*164d0*/  IMAD.MOV.U32 R162, RZ, RZ, R86 ;  /* 0x000000ffffa27224 */ /* 0x000fe400078e0056 */
[----:B------:R-:W-:Y:S02]  /*164e0*/  IMAD.MOV.U32 R161, RZ, RZ, R85 ;  /* 0x000000ffffa17224 */ /* 0x000fe400078e0055 */
[----:B------:R-:W-:Y:S02]  /*164f0*/  IMAD.MOV.U32 R160, RZ, RZ, R84 ;  /* 0x000000ffffa07224 */ /* 0x000fe400078e0054 */
[----:B0-----:R-:W-:-:S02]  /*16500*/  IMAD.MOV.U32 R159, RZ, RZ, R83 ;  /* 0x000000ffff9f7224 */ /* 0x001fc400078e0053 */
        /* <DEDUP_REMOVED lines=175> */
[----:B------:R-:W-:Y:S01]  /*17000*/  IMAD.MOV.U32 R45, RZ, RZ, R38 ;  /* 0x000000ffff2d7224 */ /* 0x000fe200078e0026 */
[----:B------:R4:W-:Y:S01]  /*17010*/  STL.128 [R1+0x270], R104 ;  /* 0x0002706801007387 */ /* 0x0009e20000100c00 */
[----:B------:R-:W-:Y:S02]  /*17020*/  IMAD.MOV.U32 R44, RZ, RZ, R37 ;  /* 0x000000ffff2c7224 */ /* 0x000fe400078e0025 */
[----:B------:R-:W-:Y:S01]  /*17030*/  IMAD.MOV.U32 R43, RZ, RZ, R36 ;  /* 0x000000ffff2b7224 */ /* 0x000fe200078e0024 */
[----:B------:R0:W-:Y:S01]  /*17040*/  STL.128 [R1+0x280], R108 ;  /* 0x0002806c01007387 */ /* 0x0001e20000100c00 */
[----:B------:R-:W-:Y:S02]  /*17050*/  IMAD.MOV.U32 R42, RZ, RZ, R35 ;  /* 0x000000ffff2a7224 */ /* 0x000fe400078e0023 */
[----:B------:R-:W-:Y:S01]  /*17060*/  IMAD.MOV.U32 R41, RZ, RZ, R34 ;  /* 0x000000ffff297224 */ /* 0x000fe200078e0022 */
[----:B------:R1:W-:Y:S01]  /*17070*/  STL.128 [R1+0x290], R112 ;  /* 0x0002907001007387 */ /* 0x0003e20000100c00 */
[----:B------:R-:W-:-:S02]  /*17080*/  IMAD.MOV.U32 R40, RZ, RZ, R33 ;  /* 0x000000ffff287224 */ /* 0x000fc400078e0021 */
        /* <DEDUP_REMOVED lines=18> */
[----:B--2---:R-:W-:Y:S01]  /*171b0*/  IMAD.MOV.U32 R100, RZ, RZ, R184 ;  /* 0x000000ffff647224 */ /* 0x004fe200078e00b8 */
[----:B------:R2:W-:Y:S01]  /*171c0*/  STL.128 [R1+0x300], R140 ;  /* 0x0003008c01007387 */ /* 0x0005e20000100c00 */
[----:B------:R-:W-:Y:S02]  /*171d0*/  IMAD.MOV.U32 R101, RZ, RZ, R185 ;  /* 0x000000ffff657224 */ /* 0x000fe400078e00b9 */
[----:B------:R-:W-:Y:S01]  /*171e0*/  IMAD.MOV.U32 R102, RZ, RZ, R186 ;  /* 0x000000ffff667224 */ /* 0x000fe200078e00ba */
[----:B------:R2:W-:Y:S01]  /*171f0*/  STL.128 [R1+0x310], R144 ;  /* 0x0003109001007387 */ /* 0x0005e20000100c00 */
[----:B------:R-:W-:Y:S02]  /*17200*/  IMAD.MOV.U32 R103, RZ, RZ, R187 ;  /* 0x000000ffff677224 */ /* 0x000fe400078e00bb */
[----:B----4-:R-:W-:Y:S01]  /*17210*/  IMAD.MOV.U32 R104, RZ, RZ, R188 ;  /* 0x000000ffff687224 */ /* 0x010fe200078e00bc */
[----:B------:R4:W-:Y:S01]  /*17220*/  STL.128 [R1+0x320], R148 ;  /* 0x0003209401007387 */ /* 0x0009e20000100c00 */
[----:B------:R-:W-:-:S02]  /*17230*/  IMAD.MOV.U32 R105, RZ, RZ, R189 ;  /* 0x000000ffff697224 */ /* 0x000fc400078e00bd */
[----:B------:R-:W-:Y:S02]  /*17240*/  IMAD.MOV.U32 R106, RZ, RZ, R190 ;  /* 0x000000ffff6a7224 */ /* 0x000fe400078e00be */
[----:B------:R-:W-:Y:S02]  /*17250*/  IMAD.MOV.U32 R107, RZ, RZ, R191 ;  /* 0x000000ffff6b7224 */ /* 0x000fe400078e00bf */
[----:B0-----:R-:W-:Y:S02]  /*17260*/  IMAD.MOV.U32 R108, RZ, RZ, R4 ;  /* 0x000000ffff6c7224 */ /* 0x001fe400078e0004 */
[----:B------:R-:W-:Y:S02]  /*17270*/  IMAD.MOV.U32 R109, RZ, RZ, R0 ;  /* 0x000000ffff6d7224 */ /* 0x000fe400078e0000 */
[----:B------:R-:W-:Y:S02]  /*17280*/  IMAD.MOV.U32 R110, RZ, RZ, R8 ;  /* 0x000000ffff6e7224 */ /* 0x000fe400078e0008 */
[----:B------:R-:W-:-:S02]  /*17290*/  IMAD.MOV.U32 R111, RZ, RZ, R195 ;  /* 0x000000ffff6f7224 */ /* 0x000fc400078e00c3 */
[----:B-1----:R-:W-:Y:S02]  /*172a0*/  IMAD.MOV.U32 R112, RZ, RZ, R196 ;  /* 0x000000ffff707224 */ /* 0x002fe400078e00c4 */
[----:B------:R-:W-:Y:S02]  /*172b0*/  IMAD.MOV.U32 R113, RZ, RZ, R197 ;  /* 0x000000ffff717224 */ /* 0x000fe400078e00c5 */
[----:B------:R-:W-:Y:S02]  /*172c0*/  IMAD.MOV.U32 R114, RZ, RZ, R198 ;  /* 0x000000ffff727224 */ /* 0x000fe400078e00c6 */
[----:B------:R-:W-:Y:S02]  /*172d0*/  IMAD.MOV.U32 R115, RZ, RZ, R199 ;  /* 0x000000ffff737224 */ /* 0x000fe400078e00c7 */
[----:B---3--:R-:W-:Y:S02]  /*172e0*/  IMAD.MOV.U32 R116, RZ, RZ, R200 ;  /* 0x000000ffff747224 */ /* 0x008fe400078e00c8 */
        /* <DEDUP_REMOVED lines=23> */
[----:B--2---:R-:W-:Y:S02]  /*17460*/  IMAD.MOV.U32 R140, RZ, RZ, R224 ;  /* 0x000000ffff8c7224 */ /* 0x004fe400078e00e0 */
[----:B------:R-:W-:-:S02]  /*17470*/  IMAD.MOV.U32 R141, RZ, RZ, R225 ;  /* 0x000000ffff8d7224 */ /* 0x000fc400078e00e1 */
[----:B------:R-:W-:Y:S02]  /*17480*/  IMAD.MOV.U32 R142, RZ, RZ, R226 ;  /* 0x000000ffff8e7224 */ /* 0x000fe400078e00e2 */
[----:B------:R-:W-:Y:S02]  /*17490*/  IMAD.MOV.U32 R143, RZ, RZ, R227 ;  /* 0x000000ffff8f7224 */ /* 0x000fe400078e00e3 */
[----:B------:R-:W-:Y:S02]  /*174a0*/  IMAD.MOV.U32 R144, RZ, RZ, R228 ;  /* 0x000000ffff907224 */ /* 0x000fe400078e00e4 */
[----:B------:R-:W-:Y:S02]  /*174b0*/  IMAD.MOV.U32 R145, RZ, RZ, R229 ;  /* 0x000000ffff917224 */ /* 0x000fe400078e00e5 */
[----:B------:R-:W-:Y:S02]  /*174c0*/  IMAD.MOV.U32 R146, RZ, RZ, R230 ;  /* 0x000000ffff927224 */ /* 0x000fe400078e00e6 */
[----:B------:R-:W-:-:S02]  /*174d0*/  IMAD.MOV.U32 R147, RZ, RZ, R231 ;  /* 0x000000ffff937224 */ /* 0x000fc400078e00e7 */
[----:B----4-:R-:W-:Y:S02]  /*174e0*/  IMAD.MOV.U32 R148, RZ, RZ, R232 ;  /* 0x000000ffff947224 */ /* 0x010fe400078e00e8 */
[----:B------:R-:W-:Y:S02]  /*174f0*/  IMAD.MOV.U32 R149, RZ, RZ, R233 ;  /* 0x000000ffff957224 */ /* 0x000fe400078e00e9 */
[----:B------:R-:W-:Y:S02]  /*17500*/  IMAD.MOV.U32 R150, RZ, RZ, R7 ;  /* 0x000000ffff967224 */ /* 0x000fe400078e0007 */
[----:B------:R-:W-:Y:S02]  /*17510*/  IMAD.MOV.U32 R151, RZ, RZ, R235 ;  /* 0x000000ffff977224 */ /* 0x000fe400078e00eb */
[----:B------:R-:W-:Y:S02]  /*17520*/  IMAD.MOV.U32 R24, RZ, RZ, R18 ;  /* 0x000000ffff187224 */ /* 0x000fe400078e0012 */
[----:B------:R-:W-:-:S02]  /*17530*/  IMAD.MOV.U32 R25, RZ, RZ, R2 ;  /* 0x000000ffff197224 */ /* 0x000fc400078e0002 */
[----:B------:R-:W-:Y:S02]  /*17540*/  IMAD.MOV.U32 R26, RZ, RZ, R3 ;  /* 0x000000ffff1a7224 */ /* 0x000fe400078e0003 */
[----:B------:R-:W-:-:S06]  /*17550*/  IMAD.MOV.U32 R27, RZ, RZ, R19 ;  /* 0x000000ffff1b7224 */ /* 0x000fcc00078e0013 */
[----:B------:R-:W-:-:S06]  /*17560*/  WARPGROUP.ARRIVE ;  /* 0x00000000000079c5 */ /* 0x000fcc0000000000 */
[----:B------:R-:W-:Y:S01]  /*17570*/  HGMMA.64x256x16.F32 R24, R152, gdesc[UR4].tnspB, R24, gsb0 ;  /* 0x43e0000498187df0 */ /* 0x000fe20008000818 */
[----:B------:R0:W-:Y:S04]  /*17580*/  STL.128 [R1+0x340], R156 ;  /* 0x0003409c01007387 */ /* 0x0001e80000100c00 */
[----:B------:R1:W-:Y:S04]  /*17590*/  STL.128 [R1+0x350], R160 ;  /* 0x000350a001007387 */ /* 0x0003e80000100c00 */
[----:B0-----:R-:W2:Y:S04]  /*175a0*/  LDL.LU.128 R156, [R1+0x12c0] ;  /* 0x0012c000019c7983 */ /* 0x001ea80000300c00 */
[----:B-1----:R-:W3:Y:S04]  /*175b0*/  LDL.LU.128 R160, [R1+0x12d0] ;  /* 0x0012d00001a07983 */ /* 0x002ee80000300c00 */
[----:B------:R0:W-:Y:S04]  /*175c0*/  STL.128 [R1+0x370], R168 ;  /* 0x000370a801007387 */ /* 0x0001e80000100c00 */
[----:B------:R1:W-:Y:S04]  /*175d0*/  STL.128 [R1+0x360], R164 ;  /* 0x000360a401007387 */ /* 0x0003e80000100c00 */
[----:B0-----:R-:W4:Y:S04]  /*175e0*/  LDL.LU.128 R168, [R1+0x12f0] ;  /* 0x0012f00001a87983 */ /* 0x001f280000300c00 */
[----:B-1----:R-:W4:Y:S04]  /*175f0*/  LDL.LU.128 R164, [R1+0x12e0] ;  /* 0x0012e00001a47983 */ /* 0x002f280000300c00 */
[----:B------:R0:W-:Y:S04]  /*17600*/  STL [R1+0x12a8], R194 ;  /* 0x0012a8c201007387 */ /* 0x0001e80000100800 */
[----:B------:R1:W-:Y:S01]  /*17610*/  STL.64 [R1+0x12a0], R192 ;  /* 0x0012a0c001007387 */ /* 0x0003e20000100a00 */
[----:B0-----:R-:W-:-:S02]  /*17620*/  IMAD.MOV.U32 R194, RZ, RZ, R8 ;  /* 0x000000ffffc27224 */ /* 0x001fc400078e0008 */
[----:B-1----:R-:W-:Y:S02]  /*17630*/  IMAD.MOV.U32 R192, RZ, RZ, R4 ;  /* 0x000000ffffc07224 */ /* 0x002fe400078e0004 */
[----:B------:R-:W-:-:S05]  /*17640*/  IMAD.MOV.U32 R193, RZ, RZ, R0 ;  /* 0x000000ffffc17224 */ /* 0x000fca00078e0000 */
[----:B------:R0:W-:Y:S04]  /*17650*/  STL.128 [R1+0x3b0], R192 ;  /* 0x0003b0c001007387 */ /* 0x0001e80000100c00 */
[----:B0-----:R-:W4:Y:S04]  /*17660*/  LDL.LU R194, [R1+0x12a8] ;  /* 0x0012a80001c27983 */ /* 0x001f280000300800 */
[----:B------:R-:W4:Y:S01]  /*17670*/  LDL.LU.64 R192, [R1+0x12a0] ;  /* 0x0012a00001c07983 */ /* 0x000f220000300a00 */
[----:B------:R-:W-:-:S05]  /*17680*/  IMAD.MOV.U32 R183, RZ, RZ, 0x1 ;  /* 0x00000001ffb77424 */ /* 0x000fca00078e00ff */
[----:B------:R0:W-:Y:S04]  /*17690*/  STL.128 [R1+0x1320], R180 ;  /* 0x001320b401007387 */ /* 0x0001e80000100c00 */
[----:B------:R1:W-:Y:S04]  /*176a0*/  STL.128 [R1+0x1310], R176 ;  /* 0x001310b001007387 */ /* 0x0003e80000100c00 */
[----:B------:R1:W-:Y:S04]  /*176b0*/  STL.128 [R1+0x380], R172 ;  /* 0x000380ac01007387 */ /* 0x0003e80000100c00 */
[----:B0-----:R-:W4:Y:S04]  /*176c0*/  LDL.LU.128 R180, [R1+0x1320] ;  /* 0x0013200001b47983 */ /* 0x001f280000300c00 */
[----:B-1----:R-:W4:Y:S04]  /*176d0*/  LDL.LU.128 R176, [R1+0x1310] ;  /* 0x0013100001b07983 */ /* 0x002f280000300c00 */
[----:B------:R-:W4:Y:S01]  /*176e0*/  LDL.LU.128 R172, [R1+0x1300] ;  /* 0x0013000001ac7983 */ /* 0x000f220000300c00 */
[----:B------:R-:W-:-:S03]  /*176f0*/  WARPGROUP.DEPBAR.LE gsb0, 0x0 ;  /* 0x00008000000079c5 */ /* 0x000fc60000010000 */
        /* <DEDUP_REMOVED lines=9> */
[----:B0-----:R-:W4:Y:S04]  /*17790*/  LDL.LU.128 R140, [R1+0x1200] ;  /* 0x00120000018c7983 */ /* 0x001f280000300c00 */
[----:B-1----:R-:W4:Y:S04]  /*177a0*/  LDL.LU.128 R136, [R1+0x11f0] ;  /* 0x0011f00001887983 */ /* 0x002f280000300c00 */
[----:B------:R-:W4:Y:S04]  /*177b0*/  LDL.LU.128 R132, [R1+0x11e0] ;  /* 0x0011e00001847983 */ /* 0x000f280000300c00 */
[----:B------:R-:W4:Y:S04]  /*177c0*/  LDL.LU.128 R128, [R1+0x11d0] ;  /* 0x0011d00001807983 */ /* 0x000f280000300c00 */
[----:B------:R-:W4:Y:S04]  /*177d0*/  LDL.LU.128 R124, [R1+0x11c0] ;  /* 0x0011c000017c7983 */ /* 0x000f280000300c00 */
[----:B------:R-:W4:Y:S04]  /*177e0*/  LDL.LU.128 R120, [R1+0x11b0] ;  /* 0x0011b00001787983 */ /* 0x000f280000300c00 */
[----:B------:R-:W4:Y:S04]  /*177f0*/  LDL.LU.128 R116, [R1+0x11a0] ;  /* 0x0011a00001747983 */ /* 0x000f280000300c00 */
[----:B------:R-:W4:Y:S04]  /*17800*/  LDL.LU.128 R112, [R1+0x1190] ;  /* 0x0011900001707983 */ /* 0x000f280000300c00 */
[----:B------:R-:W4:Y:S04]  /*17810*/  LDL.LU.128 R108, [R1+0x1180] ;  /* 0x00118000016c7983 */ /* 0x000f280000300c00 */
[----:B------:R0:W-:Y:S04]  /*17820*/  STL.128 [R1+0x1220], R148 ;  /* 0x0012209401007387 */ /* 0x0001e80000100c00 */
[----:B------:R1:W-:Y:S04]  /*17830*/  STL.128 [R1+0x1210], R144 ;  /* 0x0012109001007387 */ /* 0x0003e80000100c00 */
[----:B0-----:R-:W4:Y:S04]  /*17840*/  LDL.LU.128 R148, [R1+0x1220] ;  /* 0x0012200001947983 */ /* 0x001f280000300c00 */
[----:B-1----:R-:W4:Y:S04]  /*17850*/  LDL.LU.128 R144, [R1+0x1210] ;  /* 0x0012100001907983 */ /* 0x002f280000300c00 */
[----:B---3--:R0:W-:Y:S04]  /*17860*/  STL.128 [R1+0x1240], R160 ;  /* 0x001240a001007387 */ /* 0x0081e80000100c00 */
[----:B--2---:R1:W-:Y:S04]  /*17870*/  STL.128 [R1+0x1230], R156 ;  /* 0x0012309c01007387 */ /* 0x0043e80000100c00 */
[----:B0-----:R-:W2:Y:S04]  /*17880*/  LDL.LU.128 R160, [R1+0x1240] ;  /* 0x0012400001a07983 */ /* 0x001ea80000300c00 */
[----:B-1----:R-:W3:Y:S04]  /*17890*/  LDL.LU.128 R156, [R1+0x1230] ;  /* 0x00123000019c7983 */ /* 0x002ee80000300c00 */
[----:B----4-:R0:W-:Y:S04]  /*178a0*/  STL.128 [R1+0x1260], R168 ;  /* 0x001260a801007387 */ /* 0x0101e80000100c00 */
[----:B------:R1:W-:Y:S04]  /*178b0*/  STL.128 [R1+0x1250], R164 ;  /* 0x001250a401007387 */ /* 0x0003e80000100c00 */
[----:B0-----:R-:W4:Y:S04]  /*178c0*/  LDL.LU.128 R168, [R1+0x1260] ;  /* 0x0012600001a87983 */ /* 0x001f280000300c00 */
[----:B-1----:R-:W4:Y:S01]  /*178d0*/  LDL.LU.128 R164, [R1+0x1250] ;  /* 0x0012500001a47983 */ /* 0x002f220000300c00 */
[----:B------:R-:W-:-:S02]  /*178e0*/  F2FP.F16.F32.PACK_AB R152, R15, R20 ;  /* 0x000000140f98723e */ /* 0x000fc400000000ff */
[----:B------:R-:W-:Y:S01]  /*178f0*/  F2FP.F16.F32.PACK_AB R153, R11, R12 ;  /* 0x0000000c0b99723e */ /* 0x000fe200000000ff */
[----:B------:R0:W-:Y:S01]  /*17900*/  STL.128 [R1+0x390], R184 ;  /* 0x000390b801007387 */ /* 0x0001e20000100c00 */
[----:B------:R-:W-:Y:S02]  /*17910*/  F2FP.F16.F32.PACK_AB R154, R21, R22 ;  /* 0x00000016159a723e */ /* 0x000fe400000000ff */
[----:B------:R-:W-:Y:S01]  /*17920*/  F2FP.F16.F32.PACK_AB R155, R13, R14 ;  /* 0x0000000e0d9b723e */ /* 0x000fe200000000ff */
[----:B------:R1:W-:Y:S04]  /*17930*/  STL.128 [R1+0x3a0], R188 ;  /* 0x0003a0bc01007387 */ /* 0x0003e80000100c00 */
[----:B------:R-:W-:Y:S04]  /*17940*/  STL.128 [R1+0x3c0], R196 ;  /* 0x0003c0c401007387 */ /* 0x000fe80000100c00 */
[----:B------:R-:W-:Y:S04]  /*17950*/  STL.128 [R1+0x3d0], R200 ;  /* 0x0003d0c801007387 */ /* 0x000fe80000100c00 */
[----:B------:R-:W-:Y:S01]  /*17960*/  STL.128 [R1+0x3e0], R204 ;  /* 0x0003e0cc01007387 */ /* 0x000fe20000100c00 */
[----:B0-----:R-:W-:-:S02]  /*17970*/  IMAD.MOV.U32 R187, RZ, RZ, R103 ;  /* 0x000000ffffbb7224 */ /* 0x001fc400078e0067 */
[----:B------:R-:W-:Y:S01]  /*17980*/  IMAD.MOV.U32 R186, RZ, RZ, R102 ;  /* 0x000000ffffba7224 */ /* 0x000fe200078e0066 */
[----:B------:R-:W-:Y:S01]  /*17990*/  STL.128 [R1+0x3f0], R208 ;  /* 0x0003f0d001007387 */ /* 0x000fe20000100c00 */
[----:B-1----:R-:W-:Y:S02]  /*179a0*/  IMAD.MOV.U32 R191, RZ, RZ, R107 ;  /* 0x000000ffffbf7224 */ /* 0x002fe400078e006b */
[----:B------:R-:W-:Y:S01]  /*179b0*/  IMAD.MOV.U32 R190, RZ, RZ, R106 ;  /* 0x000000ffffbe7224 */ /* 0x000fe200078e006a */
[----:B------:R-:W-:Y:S01]  /*179c0*/  STL.128 [R1+0x400], R212 ;  /* 0x000400d401007387 */ /* 0x000fe20000100c00 */
[----:B------:R-:W-:Y:S02]  /*179d0*/  IMAD.MOV.U32 R189, RZ, RZ, R105 ;  /* 0x000000ffffbd7224 */ /* 0x000fe400078e0069 */
[----:B------:R-:W-:Y:S01]  /*179e0*/  IMAD.MOV.U32 R188, RZ, RZ, R104 ;  /* 0x000000ffffbc7224 */ /* 0x000fe200078e0068 */
[----:B------:R-:W-:Y:S01]  /*179f0*/  STL.128 [R1+0x410], R216 ;  /* 0x000410d801007387 */ /* 0x000fe20000100c00 */
[----:B------:R-:W-:-:S02]  /*17a00*/  IMAD.MOV.U32 R185, RZ, RZ, R101 ;  /* 0x000000ffffb97224 */ /* 0x000fc400078e0065 */
[----:B------:R-:W-:Y:S01]  /*17a10*/  IMAD.MOV.U32 R184, RZ, RZ, R100 ;  /* 0x000000ffffb87224 */ /* 0x000fe200078e0064 */
[----:B------:R-:W-:Y:S04]  /*17a20*/  STL.128 [R1+0x420], R220 ;  /* 0x000420dc01007387 */ /* 0x000fe80000100c00 */
[----:B------:R-:W-:Y:S01]  /*17a30*/  STL.128 [R1+0x430], R224 ;  /* 0x000430e001007387 */ /* 0x000fe20000100c00 */
[----:B------:R-:W-:-:S03]  /*17a40*/  IMAD.MOV.U32 R15, RZ, RZ, R19 ;  /* 0x000000ffff0f7224 */ /* 0x000fc600078e0013 */
[----:B------:R0:W-:Y:S04]  /*17a50*/  STL.128 [R1+0x10e0], R188 ;  /* 0x0010e0bc01007387 */ /* 0x0001e80000100c00 */
[----:B------:R1:W-:Y:S04]  /*17a60*/  STL.128 [R1+0x10d0], R184 ;  /* 0x0010d0b801007387 */ /* 0x0003e80000100c00 */
[----:B------:R1:W-:Y:S04]  /*17a70*/  STL.128 [R1+0x1050], R152 ;  /* 0x0010509801007387 */ /* 0x0003e80000100c00 */
[----:B------:R-:W-:Y:S04]  /*17a80*/  STL.128 [R1+0x440], R228 ;  /* 0x000440e401007387 */ /* 0x000fe80000100c00 */
[----:B0-----:R-:W4:Y:S04]  /*17a90*/  LDL.LU.128 R188, [R1+0x10e0] ;  /* 0x0010e00001bc7983 */ /* 0x001f280000300c00 */
[----:B-1----:R-:W4:Y:S01]  /*17aa0*/  LDL.LU.128 R184, [R1+0x10d0] ;  /* 0x0010d00001b87983 */ /* 0x002f220000300c00 */
[----:B------:R-:W-:-:S02]  /*17ab0*/  IMAD.MOV.U32 R155, RZ, RZ, R79 ;  /* 0x000000ffff9b7224 */ /* 0x000fc400078e004f */
[----:B------:R-:W-:Y:S02]  /*17ac0*/  IMAD.MOV.U32 R154, RZ, RZ, R78 ;  /* 0x000000ffff9a7224 */ /* 0x000fe400078e004e */
[----:B------:R-:W-:Y:S02]  /*17ad0*/  IMAD.MOV.U32 R153, RZ, RZ, R77 ;  /* 0x000000ffff997224 */ /* 0x000fe400078e004d */
[----:B------:R-:W-:-:S05]  /*17ae0*/  IMAD.MOV.U32 R152, RZ, RZ, R76 ;  /* 0x000000ffff987224 */ /* 0x000fca00078e004c */
[----:B------:R-:W-:Y:S04]  /*17af0*/  STL.128 [R1+0x330], R152 ;  /* 0x0003309801007387 */ /* 0x000fe80000100c00 */
[----:B------:R0:W-:Y:S04]  /*17b00*/  STL.128 [R1+0x1290], R180 ;  /* 0x001290b401007387 */ /* 0x0001e80000100c00 */
[----:B------:R1:W-:Y:S04]  /*17b10*/  STL.128 [R1+0x1280], R176 ;  /* 0x001280b001007387 */ /* 0x0003e80000100c00 */
[----:B------:R1:W-:Y:S04]  /*17b20*/  STL.128 [R1+0x1270], R172 ;  /* 0x001270ac01007387 */ /* 0x0003e80000100c00 */
[----:B0-----:R-:W4:Y:S04]  /*17b30*/  LDL.LU.128 R180, [R1+0x1290] ;  /* 0x0012900001b47983 */ /* 0x001f280000300c00 */
[----:B-1----:R-:W4:Y:S04]  /*17b40*/  LDL.LU.128 R176, [R1+0x1280] ;  /* 0x0012800001b07983 */ /* 0x002f280000300c00 */
[----:B------:R-:W4:Y:S01]  /*17b50*/  LDL.LU.128 R172, [R1+0x1270] ;  /* 0x0012700001ac7983 */ /* 0x000f220000300c00 */
        /* <DEDUP_REMOVED lines=41> */
[----:B------:R1:W-:Y:S01]  /*17df0*/  STL.128 [R1+0x10f0], R192 ;  /* 0x0010f0c001007387 */ /* 0x0003e20000100c00 */
[----:B------:R-:W-:-:S03]  /*17e00*/  IMAD.MOV.U32 R10, RZ, RZ, R148 ;  /* 0x000000ffff0a7224 */ /* 0x000fc600078e0094 */
[----:B0-----:R-:W4:Y:S01]  /*17e10*/  LDL.LU.128 R224, [R1+0x1170] ;  /* 0x0011700001e07983 */ /* 0x001f220000300c00 */
[----:B------:R-:W-:-:S03]  /*17e20*/  IMAD.MOV.U32 R19, RZ, RZ, R147 ;  /* 0x000000ffff137224 */ /* 0x000fc600078e0093 */
[----:B-1----:R-:W4:Y:S01]  /*17e30*/  LDL.LU.128 R220, [R1+0x1160] ;  /* 0x0011600001dc7983 */ /* 0x002f220000300c00 */
[----:B------:R-:W-:-:S03]  /*17e40*/  IMAD.MOV.U32 R230, RZ, RZ, R146 ;  /* 0x000000ffffe67224 */ /* 0x000fc600078e0092 */
[----:B------:R-:W4:Y:S01]  /*17e50*/  LDL.LU.128 R216, [R1+0x1150] ;  /* 0x0011500001d87983 */ /* 0x000f220000300c00 */
[----:B------:R-:W-:-:S03]  /*17e60*/  IMAD.MOV.U32 R229, RZ, RZ, R145 ;  /* 0x000000ffffe57224 */ /* 0x000fc600078e0091 */
[----:B------:R-:W4:Y:S04]  /*17e70*/  LDL.LU.128 R212, [R1+0x1140] ;  /* 0x0011400001d47983 */ /* 0x000f280000300c00 */
[----:B------:R-:W4:Y:S04]  /*17e80*/  LDL.LU.128 R208, [R1+0x1130] ;  /* 0x0011300001d07983 */ /* 0x000f280000300c00 */
[----:B------:R-:W4:Y:S04]  /*17e90*/  LDL.LU.128 R204, [R1+0x1120] ;  /* 0x0011200001cc7983 */ /* 0x000f280000300c00 */
[----:B------:R-:W4:Y:S04]  /*17ea0*/  LDL.LU.128 R200, [R1+0x1110] ;  /* 0x0011100001c87983 */ /* 0x000f280000300c00 */
[----:B------:R-:W4:Y:S04]  /*17eb0*/  LDL.LU.128 R196, [R1+0x1100] ;  /* 0x0011000001c47983 */ /* 0x000f280000300c00 */
        /* <DEDUP_REMOVED lines=9> */
[----:B------:R-:W4:Y:S04]  /*17f50*/  LDL.LU.128 R152, [R1+0x1050] ;  /* 0x0010500001987983 */ /* 0x000f280000300c00 */
[----:B--2---:R0:W-:Y:S04]  /*17f60*/  STL.128 [R1+0x1070], R160 ;  /* 0x001070a001007387 */ /* 0x0041e80000100c00 */
[----:B---3--:R1:W-:Y:S01]  /*17f70*/  STL.128 [R1+0x1060], R156 ;  /* 0x0010609c01007387 */ /* 0x0083e20000100c00 */
[----:B------:R-:W-:-:S03]  /*17f80*/  IMAD.MOV.U32 R6, RZ, RZ, R151 ;  /* 0x000000ffff067224 */ /* 0x000fc600078e0097 */
[----:B------:R2:W-:Y:S01]  /*17f90*/  STL [R1+0x12ac], R234 ;  /* 0x0012acea01007387 */ /* 0x0005e20000100800 */
        /* <DEDUP_REMOVED lines=10> */
[----:B--2---:R-:W-:Y:S02]  /*18040*/  IMAD.MOV.U32 R234, RZ, RZ, R7 ;  /* 0x000000ffffea7224 */ /* 0x004fe400078e0007 */
[----:B------:R-:W-:Y:S01]  /*18050*/  IMAD.MOV.U32 R7, RZ, RZ, R150 ;  /* 0x000000ffff077224 */ /* 0x000fe200078e0096 */
[----:B------:R0:W-:Y:S01]  /*18060*/  STL.128 [R1+0x340], R156 ;  /* 0x0003409c01007387 */ /* 0x0001e20000100c00 */
        /* <DEDUP_REMOVED lines=8> */
[----:B------:R-:W-:Y:S01]  /*180f0*/  IMAD.MOV.U32 R79, RZ, RZ, R162 ;  /* 0x000000ffff4f7224 */ /* 0x000fe200078e00a2 */
[----:B0-----:R-:W2:Y:S01]  /*18100*/  LDL.LU.128 R156, [R1+0x1060] ;  /* 0x00106000019c7983 */ /* 0x001ea20000300c00 */
[----:B------:R-:W-:Y:S02]  /*18110*/  IMAD.MOV.U32 R78, RZ, RZ, R161 ;  /* 0x000000ffff4e7224 */ /* 0x000fe400078e00a1 */
[----:B------:R-:W-:Y:S02]  /*18120*/  IMAD.MOV.U32 R77, RZ, RZ, R160 ;  /* 0x000000ffff4d7224 */ /* 0x000fe400078e00a0 */
[----:B-1----:R-:W3:Y:S04]  /*18130*/  LDL.LU.128 R160, [R1+0x1070] ;  /* 0x0010700001a07983 */ /* 0x002ee80000300c00 */
[----:B----4-:R0:W-:Y:S01]  /*18140*/  STL.128 [R1+0x1090], R168 ;  /* 0x001090a801007387 */ /* 0x0101e20000100c00 */
[----:B------:R-:W-:-:S03]  /*18150*/  IMAD.MOV.U32 R228, RZ, RZ, R144 ;  /* 0x000000ffffe47224 */ /* 0x000fc600078e0090 */
[----:B------:R1:W-:Y:S01]  /*18160*/  STL.128 [R1+0x1080], R164 ;  /* 0x001080a401007387 */ /* 0x0003e20000100c00 */
[----:B------:R-:W-:Y:S02]  /*18170*/  IMAD.MOV.U32 R144, RZ, RZ, R68 ;  /* 0x000000ffff907224 */ /* 0x000fe400078e0044 */
[----:B------:R-:W-:Y:S02]  /*18180*/  IMAD.MOV.U32 R143, RZ, RZ, R67 ;  /* 0x000000ffff8f7224 */ /* 0x000fe400078e0043 */
[----:B------:R-:W-:Y:S02]  /*18190*/  IMAD.MOV.U32 R142, RZ, RZ, R66 ;  /* 0x000000ffff8e7224 */ /* 0x000fe400078e0042 */
[----:B------:R-:W-:Y:S02]  /*181a0*/  IMAD.MOV.U32 R141, RZ, RZ, R65 ;  /* 0x000000ffff8d7224 */ /* 0x000fe400078e0041 */
[----:B0-----:R-:W-:Y:S02]  /*181b0*/  IMAD.MOV.U32 R171, RZ, RZ, R95 ;  /* 0x000000ffffab7224 */ /* 0x001fe400078e005f */
[----:B------:R-:W-:-:S02]  /*181c0*/  IMAD.MOV.U32 R170, RZ, RZ, R94 ;  /* 0x000000ffffaa7224 */ /* 0x000fc400078e005e */
[----:B------:R-:W-:Y:S02]  /*181d0*/  IMAD.MOV.U32 R169, RZ, RZ, R93 ;  /* 0x000000ffffa97224 */ /* 0x000fe400078e005d */
[----:B------:R-:W-:Y:S02]  /*181e0*/  IMAD.MOV.U32 R168, RZ, RZ, R92 ;  /* 0x000000ffffa87224 */ /* 0x000fe400078e005c */
[----:B-1----:R-:W-:Y:S02]  /*181f0*/  IMAD.MOV.U32 R167, RZ, RZ, R91 ;  /* 0x000000ffffa77224 */ /* 0x002fe400078e005b */
        /* <DEDUP_REMOVED lines=35> */
[----:B------:R-:W-:Y:S02]  /*18430*/  VIADD R4, R16, 0x100 ;  /* 0x0000010010047836 */ /* 0x000fe40000000000 */
        /* <DEDUP_REMOVED lines=30> */
[----:B------:R-:W-:Y:S01]  /*18620*/  STL.128 [R1+0x2f0], R136 ;  /* 0x0002f08801007387 */ /* 0x000fe20000100c00 */
[----:B0-----:R-:W-:Y:S02]  /*18630*/  IMAD.MOV.U32 R232, RZ, RZ, R109 ;  /* 0x000000ffffe87224 */ /* 0x001fe400078e006d */
[----:B------:R-:W-:Y:S01]  /*18640*/  IMAD.MOV.U32 R233, RZ, RZ, R108 ;  /* 0x000000ffffe97224 */ /* 0x000fe200078e006c */
[----:B------:R-:W-:Y:S01]  /*18650*/  STL.128 [R1+0x300], R140 ;  /* 0x0003008c01007387 */ /* 0x000fe20000100c00 */
[----:B------:R-:W-:Y:S02]  /*18660*/  IMAD.MOV.U32 R59, RZ, RZ, R142 ;  /* 0x000000ffff3b7224 */ /* 0x000fe400078e008e */
[----:B------:R-:W-:Y:S01]  /*18670*/  IMAD.MOV.U32 R110, RZ, RZ, R34 ;  /* 0x000000ffff6e7224 */ /* 0x000fe200078e0022 */
[----:B------:R-:W-:Y:S01]  /*18680*/  STL.128 [R1+0x310], R144 ;  /* 0x0003109001007387 */ /* 0x000fe20000100c00 */
[----:B------:R-:W-:-:S02]  /*18690*/  IMAD.MOV.U32 R109, RZ, RZ, R33 ;  /* 0x000000ffff6d7224 */ /* 0x000fc400078e0021 */
[----:B------:R-:W-:Y:S01]  /*186a0*/  IMAD.MOV.U32 R108, RZ, RZ, R32 ;  /* 0x000000ffff6c7224 */ /* 0x000fe200078e0020 */
[----:B------:R-:W-:Y:S01]  /*186b0*/  STL.128 [R1+0x320], R148 ;  /* 0x0003209401007387 */ /* 0x000fe20000100c00 */
[----:B------:R-:W-:Y:S02]  /*186c0*/  IMAD.MOV.U32 R52, RZ, RZ, R135 ;  /* 0x000000ffff347224 */ /* 0x000fe400078e0087 */
[----:B------:R-:W-:Y:S02]  /*186d0*/  IMAD.MOV.U32 R56, RZ, RZ, R139 ;  /* 0x000000ffff387224 */ /* 0x000fe400078e008b */
[----:B------:R-:W-:Y:S02]  /*186e0*/  IMAD.MOV.U32 R100, RZ, RZ, R184 ;  /* 0x000000ffff647224 */ /* 0x000fe400078e00b8 */
[----:B------:R-:W-:Y:S02]  /*186f0*/  IMAD.MOV.U32 R101, RZ, RZ, R185 ;  /* 0x000000ffff657224 */ /* 0x000fe400078e00b9 */
        /* <DEDUP_REMOVED lines=17> */
[----:B------:R-:W2:Y:S01]  /*18810*/  LDL.LU R234, [R1+0x12ac] ;  /* 0x0012ac0001ea7983 */ /* 0x000ea20000300800 */
        /* <DEDUP_REMOVED lines=15> */
[----:B------:R-:W-:Y:S01]  /*18910*/  IMAD.MOV.U32 R41, RZ, RZ, R124 ;  /* 0x000000ffff297224 */ /* 0x000fe200078e007c */
[----:B------:R-:W-:Y:S01]  /*18920*/  R2UR UR6, R4 ;  /* 0x00000000040672ca */ /* 0x000fe200000e0000 */
        /* <DEDUP_REMOVED lines=19> */
[----:B------:R-:W-:Y:S01]  /*18a60*/  R2UR UR7, R5 ;  /* 0x00000000050772ca */ /* 0x000fe200000e0000 */
        /* <DEDUP_REMOVED lines=25> */
[----:B0-----:R-:W2:Y:S01]  /*18c00*/  LDL.LU.128 R180, [R1+0x10c0] ;  /* 0x0010c00001b47983 */ /* 0x001ea20000300c00 */
[----:B------:R-:W-:Y:S02]  /*18c10*/  IMAD.MOV.U32 R68, RZ, RZ, R61 ;  /* 0x000000ffff447224 */ /* 0x000fe400078e003d */
[----:B------:R-:W-:Y:S01]  /*18c20*/  IMAD.MOV.U32 R67, RZ, RZ, R60 ;  /* 0x000000ffff437224 */ /* 0x000fe200078e003c */
[----:B-1----:R-:W2:Y:S01]  /*18c30*/  LDL.LU.128 R176, [R1+0x10b0] ;  /* 0x0010b00001b07983 */ /* 0x002ea20000300c00 */
[----:B------:R-:W-:-:S02]  /*18c40*/  IMAD.MOV.U32 R66, RZ, RZ, R59 ;  /* 0x000000ffff427224 */ /* 0x000fc400078e003b */
[----:B------:R-:W-:Y:S01]  /*18c50*/  IMAD.MOV.U32 R27, RZ, RZ, R110 ;  /* 0x000000ffff1b7224 */ /* 0x000fe200078e006e */
[----:B----4-:R-:W4:Y:S01]  /*18c60*/  LDL.LU.128 R172, [R1+0x10a0] ;  /* 0x0010a00001ac7983 */ /* 0x010f220000300c00 */
[----:B------:R-:W-:Y:S02]  /*18c70*/  IMAD.MOV.U32 R26, RZ, RZ, R109 ;  /* 0x000000ffff1a7224 */ /* 0x000fe400078e006d */
[----:B------:R-:W-:Y:S01]  /*18c80*/  IMAD.MOV.U32 R65, RZ, RZ, R58 ;  /* 0x000000ffff417224 */ /* 0x000fe200078e003a */
[----:B------:R-:W4:Y:S01]  /*18c90*/  LDL.LU.128 R164, [R1+0x1080] ;  /* 0x0010800001a47983 */ /* 0x000f220000300c00 */
[----:B------:R-:W-:Y:S02]  /*18ca0*/  IMAD.MOV.U32 R64, RZ, RZ, R57 ;  /* 0x000000ffff407224 */ /* 0x000fe400078e0039 */
[----:B------:R-:W-:Y:S01]  /*18cb0*/  IMAD.MOV.U32 R63, RZ, RZ, R56 ;  /* 0x000000ffff3f7224 */ /* 0x000fe200078e0038 */
        /* <DEDUP_REMOVED lines=45> */
[----:B---3--:R-:W-:Y:S02]  /*18f90*/  IMAD.MOV.U32 R104, RZ, RZ, R188 ;  /* 0x000000ffff687224 */ /* 0x008fe400078e00bc */
        /* <DEDUP_REMOVED lines=47> */
[----:B------:R-:W-:-:S06]  /*19290*/  WARPGROUP.ARRIVE ;  /* 0x00000000000079c5 */ /* 0x000fcc0000000000 */
[----:B------:R-:W-:Y:S01]  /*192a0*/  HGMMA.64x256x16.F32 R24, R152, gdesc[UR4].tnspB, R24, gsb0 ;  /* 0x43e0000498187df0 */ /* 0x000fe20008000818 */
[----:B------:R0:W-:Y:S04]  /*192b0*/  STL.128 [R1+0xfe0], R160 ;  /* 0x000fe0a001007387 */ /* 0x0001e80000100c00 */
[----:B--2---:R1:W-:Y:S04]  /*192c0*/  STL.128 [R1+0xfd0], R156 ;  /* 0x000fd09c01007387 */ /* 0x0043e80000100c00 */
[----:B------:R2:W-:Y:S04]  /*192d0*/  STL [R1+0x1048], R194 ;  /* 0x001048c201007387 */ /* 0x0005e80000100800 */
[----:B0-----:R-:W3:Y:S04]  /*192e0*/  LDL.LU.128 R160, [R1+0xfe0] ;  /* 0x000fe00001a07983 */ /* 0x001ee80000300c00 */
[----:B-1----:R-:W3:Y:S01]  /*192f0*/  LDL.LU.128 R156, [R1+0xfd0] ;  /* 0x000fd000019c7983 */ /* 0x002ee20000300c00 */
[----:B--2---:R-:W-:-:S03]  /*19300*/  IMAD.MOV.U32 R194, RZ, RZ, R231 ;  /* 0x000000ffffc27224 */ /* 0x004fc600078e00e7 */
[----:B------:R0:W-:Y:S02]  /*19310*/  STL.64 [R1+0x1040], R192 ;  /* 0x001040c001007387 */ /* 0x0001e40000100a00 */
[----:B0-----:R-:W-:Y:S02]  /*19320*/  IMAD.MOV.U32 R192, RZ, RZ, R233 ;  /* 0x000000ffffc07224 */ /* 0x001fe400078e00e9 */
[----:B------:R-:W-:-:S05]  /*19330*/  IMAD.MOV.U32 R193, RZ, RZ, R232 ;  /* 0x000000ffffc17224 */ /* 0x000fca00078e00e8 */
[----:B------:R0:W-:Y:S04]  /*19340*/  STL.128 [R1+0x3b0], R192 ;  /* 0x0003b0c001007387 */ /* 0x0001e80000100c00 */
[----:B0-----:R-:W2:Y:S04]  /*19350*/  LDL.LU R194, [R1+0x1048] ;  /* 0x0010480001c27983 */ /* 0x001ea80000300800 */
[----:B------:R-:W2:Y:S04]  /*19360*/  LDL.LU.64 R192, [R1+0x1040] ;  /* 0x0010400001c07983 */ /* 0x000ea80000300a00 */
[----:B------:R-:W-:Y:S01]  /*19370*/  STL.128 [R1+0x1030], R180 ;  /* 0x001030b401007387 */ /* 0x000fe20000100c00 */
        /* <DEDUP_REMOVED lines=8> */
[----:B0-----:R-:W2:Y:S04]  /*19400*/  LDL.LU.128 R132, [R1+0xf80] ;  /* 0x000f800001847983 */ /* 0x001ea80000300c00 */
[----:B-1----:R-:W2:Y:S04]  /*19410*/  LDL.LU.128 R128, [R1+0xf70] ;  /* 0x000f700001807983 */ /* 0x002ea80000300c00 */
[----:B----4-:R-:W4:Y:S04]  /*19420*/  LDL.LU.128 R124, [R1+0xf60] ;  /* 0x000f6000017c7983 */ /* 0x010f280000300c00 */
[----:B------:R-:W4:Y:S04]  /*19430*/  LDL.LU.128 R120, [R1+0xf50] ;  /* 0x000f500001787983 */ /* 0x000f280000300c00 */
[----:B------:R-:W4:Y:S04]  /*19440*/  LDL.LU.128 R116, [R1+0xf40] ;  /* 0x000f400001747983 */ /* 0x000f280000300c00 */
[----:B------:R-:W4:Y:S04]  /*19450*/  LDL.LU.128 R112, [R1+0xf30] ;  /* 0x000f300001707983 */ /* 0x000f280000300c00 */
[----:B------:R-:W4:Y:S04]  /*19460*/  LDL.LU.128 R108, [R1+0xf20] ;  /* 0x000f2000016c7983 */ /* 0x000f280000300c00 */
[----:B------:R0:W-:Y:S04]  /*19470*/  STL.128 [R1+0xfc0], R148 ;  /* 0x000fc09401007387 */ /* 0x0001e80000100c00 */
[----:B0-----:R-:W4:Y:S01]  /*19480*/  LDL.LU.128 R148, [R1+0xfc0] ;  /* 0x000fc00001947983 */ /* 0x001f220000300c00 */
[----:B------:R-:W-:-:S02]  /*19490*/  IMAD.MOV.U32 R180, RZ, RZ, R11 ;  /* 0x000000ffffb47224 */ /* 0x000fc400078e000b */
[----:B------:R-:W-:Y:S02]  /*194a0*/  IMAD.MOV.U32 R181, RZ, RZ, R20 ;  /* 0x000000ffffb57224 */ /* 0x000fe400078e0014 */
[----:B------:R-:W-:Y:S02]  /*194b0*/  IMAD.MOV.U32 R182, RZ, RZ, R4 ;  /* 0x000000ffffb67224 */ /* 0x000fe400078e0004 */
[----:B------:R-:W-:Y:S01]  /*194c0*/  IMAD.MOV.U32 R183, RZ, RZ, R235 ;  /* 0x000000ffffb77224 */ /* 0x000fe200078e00eb */
        /* <DEDUP_REMOVED lines=8> */
[----:B------:R0:W-:Y:S04]  /*19550*/  STL.128 [R1+0x1000], R168 ;  /* 0x001000a801007387 */ /* 0x0001e80000100c00 */
[----:B0-----:R-:W4:Y:S04]  /*19560*/  LDL.LU.128 R168, [R1+0x1000] ;  /* 0x0010000001a87983 */ /* 0x001f280000300c00 */
[----:B------:R0:W-:Y:S04]  /*19570*/  STL.128 [R1+0xfb0], R144 ;  /* 0x000fb09001007387 */ /* 0x0001e80000100c00 */
[----:B------:R1:W-:Y:S04]  /*19580*/  STL.128 [R1+0xfa0], R140 ;  /* 0x000fa08c01007387 */ /* 0x0003e80000100c00 */
[----:B------:R1:W-:Y:S04]  /*19590*/  STL.128 [R1+0xf90], R136 ;  /* 0x000f908801007387 */ /* 0x0003e80000100c00 */
[----:B0-----:R-:W4:Y:S04]  /*195a0*/  LDL.LU.128 R144, [R1+0xfb0] ;  /* 0x000fb00001907983 */ /* 0x001f280000300c00 */
[----:B-1----:R-:W4:Y:S04]  /*195b0*/  LDL.LU.128 R140, [R1+0xfa0] ;  /* 0x000fa000018c7983 */ /* 0x002f280000300c00 */
[----:B------:R-:W4:Y:S01]  /*195c0*/  LDL.LU.128 R136, [R1+0xf90] ;  /* 0x000f900001887983 */ /* 0x000f220000300c00 */
[----:B---3--:R-:W-:Y:S01]  /*195d0*/  F2FP.F16.F32.PACK_AB R152, R159, R160 ;  /* 0x000000a09f98723e */ /* 0x008fe200000000ff */
[----:B------:R-:W-:Y:S01]  /*195e0*/  IMAD.MOV.U32 R159, RZ, RZ, R96 ;  /* 0x000000ffff9f7224 */ /* 0x000fe200078e0060 */
[----:B------:R-:W-:Y:S01]  /*195f0*/  F2FP.F16.F32.PACK_AB R153, R23, R156 ;  /* 0x0000009c1799723e */ /* 0x000fe200000000ff */
[----:B------:R-:W-:Y:S01]  /*19600*/  IMAD.MOV.U32 R156, RZ, RZ, R93 ;  /* 0x000000ffff9c7224 */ /* 0x000fe200078e005d */
[----:B------:R-:W-:Y:S01]  /*19610*/  F2FP.F16.F32.PACK_AB R154, R161, R162 ;  /* 0x000000a2a19a723e */ /* 0x000fe200000000ff */
[----:B------:R0:W-:Y:S01]  /*19620*/  STL.128 [R1+0x390], R184 ;  /* 0x000390b801007387 */ /* 0x0001e20000100c00 */
[----:B------:R-:W-:Y:S01]  /*19630*/  F2FP.F16.F32.PACK_AB R155, R157, R158 ;  /* 0x0000009e9d9b723e */ /* 0x000fe200000000ff */
[----:B------:R-:W-:-:S02]  /*19640*/  IMAD.MOV.U32 R160, RZ, RZ, R95 ;  /* 0x000000ffffa07224 */ /* 0x000fc400078e005f */
[----:B------:R1:W-:Y:S01]  /*19650*/  STL.128 [R1+0x3a0], R188 ;  /* 0x0003a0bc01007387 */ /* 0x0003e20000100c00 */
[----:B------:R-:W-:Y:S02]  /*19660*/  IMAD.MOV.U32 R161, RZ, RZ, R92 ;  /* 0x000000ffffa17224 */ /* 0x000fe400078e005c */
[----:B------:R-:W-:Y:S01]  /*19670*/  IMAD.MOV.U32 R158, RZ, RZ, R90 ;  /* 0x000000ffff9e7224 */ /* 0x000fe200078e005a */
[----:B------:R-:W-:Y:S01]  /*19680*/  STL.128 [R1+0x3c0], R196 ;  /* 0x0003c0c401007387 */ /* 0x000fe20000100c00 */
[----:B------:R-:W-:-:S03]  /*19690*/  IMAD.MOV.U32 R157, RZ, RZ, R89 ;  /* 0x000000ffff9d7224 */ /* 0x000fc600078e0059 */
[----:B------:R-:W-:Y:S04]  /*196a0*/  STL.128 [R1+0x3d0], R200 ;  /* 0x0003d0c801007387 */ /* 0x000fe80000100c00 */
[----:B------:R-:W-:Y:S01]  /*196b0*/  STL.128 [R1+0x3e0], R204 ;  /* 0x0003e0cc01007387 */ /* 0x000fe20000100c00 */
[----:B0-----:R-:W-:Y:S02]  /*196c0*/  IMAD.MOV.U32 R187, RZ, RZ, R103 ;  /* 0x000000ffffbb7224 */ /* 0x001fe400078e0067 */
[----:B------:R-:W-:Y:S01]  /*196d0*/  IMAD.MOV.U32 R186, RZ, RZ, R102 ;  /* 0x000000ffffba7224 */ /* 0x000fe200078e0066 */
[----:B------:R-:W-:Y:S01]  /*196e0*/  STL.128 [R1+0x3f0], R208 ;  /* 0x0003f0d001007387 */ /* 0x000fe20000100c00 */
[----:B-1----:R-:W-:Y:S02]  /*196f0*/  IMAD.MOV.U32 R191, RZ, RZ, R107 ;  /* 0x000000ffffbf7224 */ /* 0x002fe400078e006b */
[----:B------:R-:W-:Y:S01]  /*19700*/  IMAD.MOV.U32 R190, RZ, RZ, R106 ;  /* 0x000000ffffbe7224 */ /* 0x000fe200078e006a */
[----:B------:R-:W-:Y:S01]  /*19710*/  STL.128 [R1+0x400], R212 ;  /* 0x000400d401007387 */ /* 0x000fe20000100c00 */
[----:B------:R-:W-:-:S02]  /*19720*/  IMAD.MOV.U32 R189, RZ, RZ, R105 ;  /* 0x000000ffffbd7224 */ /* 0x000fc400078e0069 */
[----:B------:R-:W-:Y:S01]  /*19730*/  IMAD.MOV.U32 R188, RZ, RZ, R104 ;  /* 0x000000ffffbc7224 */ /* 0x000fe200078e0068 */
[----:B------:R-:W-:Y:S01]  /*19740*/  STL.128 [R1+0x410], R216 ;  /* 0x000410d801007387 */ /* 0x000fe20000100c00 */
[----:B------:R-:W-:Y:S02]  /*19750*/  IMAD.MOV.U32 R185, RZ, RZ, R101 ;  /* 0x000000ffffb97224 */ /* 0x000fe400078e0065 */
[----:B------:R-:W-:Y:S01]  /*19760*/  IMAD.MOV.U32 R184, RZ, RZ, R100 ;  /* 0x000000ffffb87224 */ /* 0x000fe200078e0064 */
[----:B------:R0:W-:Y:S04]  /*19770*/  STL [R1+0xe24], R159 ;  /* 0x000e249f01007387 */ /* 0x0001e80000100800 */
[----:B------:R1:W-:Y:S01]  /*19780*/  STL [R1+0xe20], R156 ;  /* 0x000e209c01007387 */ /* 0x0003e20000100800 */
[----:B0-----:R-:W-:-:S03]  /*19790*/  IMAD.MOV.U32 R159, RZ, RZ, R91 ;  /* 0x000000ffff9f7224 */ /* 0x001fc600078e005b */
[----:B------:R0:W-:Y:S01]  /*197a0*/  STL.128 [R1+0xe10], R152 ;  /* 0x000e109801007387 */ /* 0x0001e20000100c00 */
[----:B-1----:R-:W-:-:S03]  /*197b0*/  IMAD.MOV.U32 R156, RZ, RZ, R88 ;  /* 0x000000ffff9c7224 */ /* 0x002fc600078e0058 */
[----:B------:R1:W-:Y:S01]  /*197c0*/  STL.128 [R1+0xea0], R188 ;  /* 0x000ea0bc01007387 */ /* 0x0003e20000100c00 */
[----:B------:R-:W-:-:S03]  /*197d0*/  IMAD.MOV.U32 R231, RZ, RZ, R19 ;  /* 0x000000ffffe77224 */ /* 0x000fc600078e0013 */
[----:B------:R3:W-:Y:S01]  /*197e0*/  STL.128 [R1+0xe90], R184 ;  /* 0x000e90b801007387 */ /* 0x0007e20000100c00 */
[----:B------:R-:W-:-:S03]  /*197f0*/  IMAD.MOV.U32 R235, RZ, RZ, R6 ;  /* 0x000000ffffeb7224 */ /* 0x000fc600078e0006 */
[----:B------:R3:W-:Y:S01]  /*19800*/  STL.64 [R1+0xe28], R160 ;  /* 0x000e28a001007387 */ /* 0x0007e20000100a00 */
[----:B0-----:R-:W-:-:S03]  /*19810*/  IMAD.MOV.U32 R155, RZ, RZ, R87 ;  /* 0x000000ffff9b7224 */ /* 0x001fc600078e0057 */
[----:B------:R0:W-:Y:S01]  /*19820*/  STL.128 [R1+0x360], R156 ;  /* 0x0003609c01007387 */ /* 0x0001e20000100c00 */
[----:B------:R-:W-:Y:S02]  /*19830*/  IMAD.MOV.U32 R152, RZ, RZ, R84 ;  /* 0x000000ffff987224 */ /* 0x000fe400078e0054 */
[----:B------:R-:W-:Y:S01]  /*19840*/  IMAD.MOV.U32 R87, RZ, RZ, R159 ;  /* 0x000000ffff577224 */ /* 0x000fe200078e009f */
[----:B-1----:R-:W4:Y:S01]  /*19850*/  LDL.LU.128 R188, [R1+0xea0] ;  /* 0x000ea00001bc7983 */ /* 0x002f220000300c00 */
[----:B------:R-:W-:Y:S02]  /*19860*/  IMAD.MOV.U32 R84, RZ, RZ, R156 ;  /* 0x000000ffff547224 */ /* 0x000fe400078e009c */
[----:B------:R-:W-:Y:S01]  /*19870*/  IMAD.MOV.U32 R154, RZ, RZ, R86 ;  /* 0x000000ffff9a7224 */ /* 0x000fe200078e0056 */
[----:B---3--:R-:W3:Y:S01]  /*19880*/  LDL.LU.128 R184, [R1+0xe90] ;  /* 0x000e900001b87983 */ /* 0x008ee20000300c00 */
[----:B------:R-:W-:-:S03]  /*19890*/  IMAD.MOV.U32 R153, RZ, RZ, R85 ;  /* 0x000000ffff997224 */ /* 0x000fc600078e0055 */
[----:B------:R-:W3:Y:S01]  /*198a0*/  LDL.LU.64 R160, [R1+0xe28] ;  /* 0x000e280001a07983 */ /* 0x000ee20000300a00 */
[----:B------:R-:W-:-:S03]  /*198b0*/  IMAD.MOV.U32 R12, RZ, RZ, R18 ;  /* 0x000000ffff0c7224 */ /* 0x000fc600078e0012 */
[----:B0-----:R-:W3:Y:S04]  /*198c0*/  LDL.LU R159, [R1+0xe24] ;  /* 0x000e2400019f7983 */ /* 0x001ee80000300800 */
[----:B------:R-:W3:Y:S04]  /*198d0*/  LDL.LU R156, [R1+0xe20] ;  /* 0x000e2000019c7983 */ /* 0x000ee80000300800 */
[----:B------:R0:W-:Y:S04]  /*198e0*/  STL [R1+0x104c], R234 ;  /* 0x00104cea01007387 */ /* 0x0001e80000100800 */
[----:B------:R-:W-:Y:S01]  /*198f0*/  STL.128 [R1+0x350], R152 ;  /* 0x0003509801007387 */ /* 0x000fe20000100c00 */
[----:B0-----:R-:W-:-:S02]  /*19900*/  IMAD.MOV.U32 R234, RZ, RZ, R7 ;  /* 0x000000ffffea7224 */ /* 0x001fc400078e0007 */
[----:B--2---:R-:W-:Y:S02]  /*19910*/  IMAD.MOV.U32 R219, RZ, RZ, R135 ;  /* 0x000000ffffdb7224 */ /* 0x004fe400078e0087 */
[----:B------:R-:W-:Y:S02]  /*19920*/  IMAD.MOV.U32 R218, RZ, RZ, R134 ;  /* 0x000000ffffda7224 */ /* 0x000fe400078e0086 */
[----:B------:R-:W-:Y:S02]  /*19930*/  IMAD.MOV.U32 R217, RZ, RZ, R133 ;  /* 0x000000ffffd97224 */ /* 0x000fe400078e0085 */
[----:B------:R-:W-:Y:S02]  /*19940*/  IMAD.MOV.U32 R216, RZ, RZ, R132 ;  /* 0x000000ffffd87224 */ /* 0x000fe400078e0084 */
[----:B------:R-:W-:Y:S02]  /*19950*/  IMAD.MOV.U32 R215, RZ, RZ, R131 ;  /* 0x000000ffffd77224 */ /* 0x000fe400078e0083 */
[----:B------:R-:W-:-:S02]  /*19960*/  IMAD.MOV.U32 R214, RZ, RZ, R130 ;  /* 0x000000ffffd67224 */ /* 0x000fc400078e0082 */
[----:B------:R-:W-:Y:S02]  /*19970*/  IMAD.MOV.U32 R213, RZ, RZ, R129 ;  /* 0x000000ffffd57224 */ /* 0x000fe400078e0081 */
[----:B------:R-:W-:Y:S02]  /*19980*/  IMAD.MOV.U32 R212, RZ, RZ, R128 ;  /* 0x000000ffffd47224 */ /* 0x000fe400078e0080 */
[----:B----4-:R-:W-:Y:S02]  /*19990*/  IMAD.MOV.U32 R211, RZ, RZ, R127 ;  /* 0x000000ffffd37224 */ /* 0x010fe400078e007f */
        /* <DEDUP_REMOVED lines=24> */
[----:B0-----:R-:W3:Y:S01]  /*19b20*/  LDL.LU.128 R216, [R1+0xf10] ;  /* 0x000f100001d87983 */ /* 0x001ee20000300c00 */
[----:B------:R-:W-:-:S03]  /*19b30*/  IMAD.MOV.U32 R7, RZ, RZ, R150 ;  /* 0x000000ffff077224 */ /* 0x000fc600078e0096 */
[----:B-1----:R-:W3:Y:S01]  /*19b40*/  LDL.LU.128 R212, [R1+0xf00] ;  /* 0x000f000001d47983 */ /* 0x002ee20000300c00 */
[----:B------:R-:W-:-:S03]  /*19b50*/  IMAD.MOV.U32 R18, RZ, RZ, R149 ;  /* 0x000000ffff127224 */ /* 0x000fc600078e0095 */
[----:B--2---:R-:W2:Y:S01]  /*19b60*/  LDL.LU.128 R208, [R1+0xef0] ;  /* 0x000ef00001d07983 */ /* 0x004ea20000300c00 */
[----:B------:R-:W-:-:S03]  /*19b70*/  IMAD.MOV.U32 R19, RZ, RZ, R148 ;  /* 0x000000ffff137224 */ /* 0x000fc600078e0094 */
[----:B----4-:R-:W4:Y:S04]  /*19b80*/  LDL.LU.128 R204, [R1+0xee0] ;  /* 0x000ee00001cc7983 */ /* 0x010f280000300c00 */
[----:B------:R-:W2:Y:S04]  /*19b90*/  LDL.LU.128 R200, [R1+0xed0] ;  /* 0x000ed00001c87983 */ /* 0x000ea80000300c00 */
[----:B------:R-:W4:Y:S04]  /*19ba0*/  LDL.LU.128 R196, [R1+0xec0] ;  /* 0x000ec00001c47983 */ /* 0x000f280000300c00 */
[----:B------:R-:W2:Y:S01]  /*19bb0*/  LDL.LU.128 R192, [R1+0xeb0] ;  /* 0x000eb00001c07983 */ /* 0x000ea20000300c00 */
        /* <DEDUP_REMOVED lines=8> */
[----:B------:R-:W4:Y:S01]  /*19c40*/  LDL.LU.128 R152, [R1+0xe10] ;  /* 0x000e100001987983 */ /* 0x000f220000300c00 */
[----:B------:R-:W-:Y:S02]  /*19c50*/  IMAD.MOV.U32 R232, RZ, RZ, R10 ;  /* 0x000000ffffe87224 */ /* 0x000fe400078e000a */
[----:B------:R-:W-:Y:S01]  /*19c60*/  IMAD.MOV.U32 R233, RZ, RZ, R9 ;  /* 0x000000ffffe97224 */ /* 0x000fe200078e0009 */
[----:B------:R0:W-:Y:S04]  /*19c70*/  STL.128 [R1+0xe80], R180 ;  /* 0x000e80b401007387 */ /* 0x0001e80000100c00 */
[----:B------:R1:W-:Y:S04]  /*19c80*/  STL.128 [R1+0x450], R232 ;  /* 0x000450e801007387 */ /* 0x0003e80000100c00 */
[----:B------:R1:W-:Y:S04]  /*19c90*/  STL.128 [R1+0xe70], R176 ;  /* 0x000e70b001007387 */ /* 0x0003e80000100c00 */
[----:B------:R1:W-:Y:S04]  /*19ca0*/  STL.128 [R1+0xe60], R172 ;  /* 0x000e60ac01007387 */ /* 0x0003e80000100c00 */
[----:B0-----:R-:W4:Y:S04]  /*19cb0*/  LDL.LU.128 R180, [R1+0xe80] ;  /* 0x000e800001b47983 */ /* 0x001f280000300c00 */
[----:B-1----:R-:W4:Y:S04]  /*19cc0*/  LDL.LU R234, [R1+0x104c] ;  /* 0x00104c0001ea7983 */ /* 0x002f280000300800 */
[----:B------:R0:W-:Y:S04]  /*19cd0*/  STL.128 [R1+0xe40], R164 ;  /* 0x000e40a401007387 */ /* 0x0001e80000100c00 */
[----:B------:R1:W-:Y:S04]  /*19ce0*/  STL [R1+0xe30], R163 ;  /* 0x000e30a301007387 */ /* 0x0003e80000100800 */
[----:B------:R-:W4:Y:S04]  /*19cf0*/  LDL.LU.128 R176, [R1+0xe70] ;  /* 0x000e700001b07983 */ /* 0x000f280000300c00 */
[----:B------:R-:W4:Y:S04]  /*19d00*/  LDL.LU.128 R172, [R1+0xe60] ;  /* 0x000e600001ac7983 */ /* 0x000f280000300c00 */
[----:B0-----:R-:W4:Y:S04]  /*19d10*/  LDL.LU.128 R164, [R1+0xe40] ;  /* 0x000e400001a47983 */ /* 0x001f280000300c00 */
[----:B-1----:R-:W4:Y:S04]  /*19d20*/  LDL.LU R163, [R1+0xe30] ;  /* 0x000e300001a37983 */ /* 0x002f280000300800 */
[----:B------:R0:W-:Y:S04]  /*19d30*/  STL.128 [R1+0xe50], R168 ;  /* 0x000e50a801007387 */ /* 0x0001e80000100c00 */
[----:B0-----:R-:W4:Y:S01]  /*19d40*/  LDL.LU.128 R168, [R1+0xe50] ;  /* 0x000e500001a87983 */ /* 0x001f220000300c00 */
        /* <DEDUP_REMOVED lines=10> */
[----:B------:R-:W-:Y:S02]  /*19df0*/  IMAD.MOV.U32 R134, RZ, RZ, R66 ;  /* 0x000000ffff867224 */ /* 0x000fe400078e0042 */
[----:B0-----:R-:W-:Y:S02]  /*19e00*/  IMAD.MOV.U32 R229, RZ, RZ, R145 ;  /* 0x000000ffffe57224 */ /* 0x001fe400078e0091 */
[----:B------:R-:W-:Y:S02]  /*19e10*/  IMAD.MOV.U32 R228, RZ, RZ, R144 ;  /* 0x000000ffffe47224 */ /* 0x000fe400078e0090 */
[----:B-1----:R-:W-:Y:S02]  /*19e20*/  IMAD.MOV.U32 R227, RZ, RZ, R143 ;  /* 0x000000ffffe37224 */ /* 0x002fe400078e008f */
        /* <DEDUP_REMOVED lines=31> */
[----:B------:R-:W-:-:S02]  /*1a020*/  VIADD R4, R16, 0x180 ;  /* 0x0000018010047836 */ /* 0x000fc40000000000 */
        /* <DEDUP_REMOVED lines=171> */
[----:B---3--:R-:W-:Y:S01]  /*1aae0*/  IMAD.MOV.U32 R92, RZ, RZ, R161 ;  /* 0x000000ffff5c7224 */ /* 0x008fe200078e00a1 */
[----:B------:R3:W-:Y:S01]  /*1aaf0*/  STL.128 [R1+0x2d0], R120 ;  /* 0x0002d07801007387 */ /* 0x0007e20000100c00 */
[----:B------:R-:W-:Y:S02]  /*1ab00*/  IMAD.MOV.U32 R93, RZ, RZ, R156 ;  /* 0x000000ffff5d7224 */ /* 0x000fe400078e009c */
[----:B------:R-:W-:Y:S01]  /*1ab10*/  IMAD.MOV.U32 R94, RZ, RZ, R23 ;  /* 0x000000ffff5e7224 */ /* 0x000fe200078e0017 */
[----:B------:R3:W-:Y:S01]  /*1ab20*/  STL.128 [R1+0x2e0], R124 ;  /* 0x0002e07c01007387 */ /* 0x0007e20000100c00 */
[----:B------:R-:W-:Y:S02]  /*1ab30*/  IMAD.MOV.U32 R95, RZ, RZ, R160 ;  /* 0x000000ffff5f7224 */ /* 0x000fe400078e00a0 */
[----:B0-----:R-:W-:Y:S01]  /*1ab40*/  IMAD.MOV.U32 R96, RZ, RZ, R159 ;  /* 0x000000ffff607224 */ /* 0x001fe200078e009f */
[----:B------:R0:W-:Y:S01]  /*1ab50*/  STL.128 [R1+0x2f0], R128 ;  /* 0x0002f08001007387 */ /* 0x0001e20000100c00 */
[----:B------:R-:W-:-:S02]  /*1ab60*/  IMAD.MOV.U32 R97, RZ, RZ, R4 ;  /* 0x000000ffff617224 */ /* 0x000fc400078e0004 */
[----:B------:R-:W-:Y:S01]  /*1ab70*/  IMAD.MOV.U32 R98, RZ, RZ, R235 ;  /* 0x000000ffff627224 */ /* 0x000fe200078e00eb */
[----:B------:R0:W-:Y:S01]  /*1ab80*/  STL.128 [R1+0x300], R132 ;  /* 0x0003008401007387 */ /* 0x0001e20000100c00 */
[----:B------:R-:W-:Y:S02]  /*1ab90*/  IMAD.MOV.U32 R99, RZ, RZ, R233 ;  /* 0x000000ffff637224 */ /* 0x000fe400078e00e9 */
[----:B-1----:R-:W-:Y:S01]  /*1aba0*/  IMAD.MOV.U32 R100, RZ, RZ, R184 ;  /* 0x000000ffff647224 */ /* 0x002fe200078e00b8 */
        /* <DEDUP_REMOVED lines=11> */
[----:B----4-:R-:W-:Y:S02]  /*1ac60*/  IMAD.MOV.U32 R108, RZ, RZ, R232 ;  /* 0x000000ffff6c7224 */ /* 0x010fe400078e00e8 */
        /* <DEDUP_REMOVED lines=19> */
[----:B0-----:R-:W-:Y:S02]  /*1ada0*/  IMAD.MOV.U32 R128, RZ, RZ, R212 ;  /* 0x000000ffff807224 */ /* 0x001fe400078e00d4 */
[----:B------:R-:W-:Y:S02]  /*1adb0*/  IMAD.MOV.U32 R129, RZ, RZ, R213 ;  /* 0x000000ffff817224 */ /* 0x000fe400078e00d5 */
[----:B------:R-:W-:Y:S02]  /*1adc0*/  IMAD.MOV.U32 R130, RZ, RZ, R214 ;  /* 0x000000ffff827224 */ /* 0x000fe400078e00d6 */
[----:B------:R-:W-:Y:S02]  /*1add0*/  IMAD.MOV.U32 R131, RZ, RZ, R215 ;  /* 0x000000ffff837224 */ /* 0x000fe400078e00d7 */
[----:B------:R-:W-:Y:S02]  /*1ade0*/  IMAD.MOV.U32 R132, RZ, RZ, R216 ;  /* 0x000000ffff847224 */ /* 0x000fe400078e00d8 */
        /* <DEDUP_REMOVED lines=18> */
[----:B------:R-:W-:-:S06]  /*1af10*/  IMAD.MOV.U32 R151, RZ, RZ, R6 ;  /* 0x000000ffff977224 */ /* 0x000fcc00078e0006 */
[----:B------:R-:W-:-:S06]  /*1af20*/  WARPGROUP.ARRIVE ;  /* 0x00000000000079c5 */ /* 0x000fcc0000000000 */
[----:B------:R-:W-:Y:S01]  /*1af30*/  HGMMA.64x256x16.F32 R24, R152, gdesc[UR4].tnspB, R24, gsb0 ;  /* 0x43e0000498187df0 */ /* 0x000fe20008000818 */
[----:B------:R0:W-:Y:S04]  /*1af40*/  STL.64 [R1+0xe00], R192 ;  /* 0x000e00c001007387 */ /* 0x0001e80000100a00 */
[----:B------:R-:W-:Y:S04]  /*1af50*/  STL.128 [R1+0xdf0], R180 ;  /* 0x000df0b401007387 */ /* 0x000fe80000100c00 */
[----:B------:R1:W-:Y:S01]  /*1af60*/  STL [R1+0xe0c], R234 ;  /* 0x000e0cea01007387 */ /* 0x0003e20000100800 */
[----:B0-----:R-:W-:-:S03]  /*1af70*/  IMAD.MOV.U32 R192, RZ, RZ, R232 ;  /* 0x000000ffffc07224 */ /* 0x001fc600078e00e8 */
[----:B------:R0:W-:Y:S01]  /*1af80*/  STL.128 [R1+0xde0], R176 ;  /* 0x000de0b001007387 */ /* 0x0001e20000100c00 */
[----:B------:R-:W-:-:S03]  /*1af90*/  IMAD.MOV.U32 R232, RZ, RZ, R19 ;  /* 0x000000ffffe87224 */ /* 0x000fc600078e0013 */
[----:B------:R2:W-:Y:S01]  /*1afa0*/  STL.128 [R1+0xdd0], R172 ;  /* 0x000dd0ac01007387 */ /* 0x0005e20000100c00 */
[----:B-1----:R-:W-:Y:S02]  /*1afb0*/  IMAD.MOV.U32 R234, RZ, RZ, R7 ;  /* 0x000000ffffea7224 */ /* 0x002fe400078e0007 */
[----:B------:R-:W-:Y:S02]  /*1afc0*/  IMAD.MOV.U32 R182, RZ, RZ, R235 ;  /* 0x000000ffffb67224 */ /* 0x000fe400078e00eb */
[----:B------:R-:W-:Y:S01]  /*1afd0*/  IMAD.MOV.U32 R183, RZ, RZ, R233 ;  /* 0x000000ffffb77224 */ /* 0x000fe200078e00e9 */
[----:B------:R-:W-:Y:S01]  /*1afe0*/  STL.128 [R1+0xdb0], R164 ;  /* 0x000db0a401007387 */ /* 0x000fe20000100c00 */
[----:B------:R-:W-:Y:S02]  /*1aff0*/  IMAD.MOV.U32 R233, RZ, RZ, R18 ;  /* 0x000000ffffe97224 */ /* 0x000fe400078e0012 */
[----:B------:R-:W-:Y:S01]  /*1b000*/  IMAD.MOV.U32 R235, RZ, RZ, R6 ;  /* 0x000000ffffeb7224 */ /* 0x000fe200078e0006 */
[----:B------:R1:W-:Y:S01]  /*1b010*/  STL [R1+0xda0], R163 ;  /* 0x000da0a301007387 */ /* 0x0003e20000100800 */
[----:B------:R-:W-:-:S02]  /*1b020*/  IMAD.MOV.U32 R180, RZ, RZ, R159 ;  /* 0x000000ffffb47224 */ /* 0x000fc400078e009f */
[----:B0-----:R-:W-:Y:S02]  /*1b030*/  IMAD.MOV.U32 R176, RZ, RZ, R161 ;  /* 0x000000ffffb07224 */ /* 0x001fe400078e00a1 */
[----:B------:R-:W-:Y:S01]  /*1b040*/  IMAD.MOV.U32 R177, RZ, RZ, R156 ;  /* 0x000000ffffb17224 */ /* 0x000fe200078e009c */
[----:B--2---:R-:W2:Y:S01]  /*1b050*/  LDL.LU.128 R172, [R1+0xdd0] ;  /* 0x000dd00001ac7983 */ /* 0x004ea20000300c00 */
[----:B------:R-:W-:Y:S02]  /*1b060*/  IMAD.MOV.U32 R178, RZ, RZ, R23 ;  /* 0x000000ffffb27224 */ /* 0x000fe400078e0017 */
[----:B------:R-:W-:Y:S01]  /*1b070*/  IMAD.MOV.U32 R179, RZ, RZ, R160 ;  /* 0x000000ffffb37224 */ /* 0x000fe200078e00a0 */
[----:B-1----:R-:W3:Y:S01]  /*1b080*/  LDL.LU R163, [R1+0xda0] ;  /* 0x000da00001a37983 */ /* 0x002ee20000300800 */
[----:B------:R-:W-:-:S03]  /*1b090*/  IMAD.MOV.U32 R181, RZ, RZ, R4 ;  /* 0x000000ffffb57224 */ /* 0x000fc600078e0004 */
[----:B------:R-:W3:Y:S01]  /*1b0a0*/  LDL.LU.128 R164, [R1+0xdb0] ;  /* 0x000db00001a47983 */ /* 0x000ee20000300c00 */
[----:B------:R-:W-:-:S03]  /*1b0b0*/  IMAD.MOV.U32 R193, RZ, RZ, R231 ;  /* 0x000000ffffc17224 */ /* 0x000fc600078e00e7 */
[----:B------:R0:W-:Y:S04]  /*1b0c0*/  STL [R1+0xe08], R194 ;  /* 0x000e08c201007387 */ /* 0x0001e80000100800 */
[----:B------:R1:W-:Y:S04]  /*1b0d0*/  STL.128 [R1+0x450], R232 ;  /* 0x000450e801007387 */ /* 0x0003e80000100c00 */
[----:B------:R4:W-:Y:S01]  /*1b0e0*/  STL.128 [R1+0xdc0], R168 ;  /* 0x000dc0a801007387 */ /* 0x0009e20000100c00 */
[----:B0-----:R-:W-:-:S03]  /*1b0f0*/  IMAD.MOV.U32 R194, RZ, RZ, R230 ;  /* 0x000000ffffc27224 */ /* 0x001fc600078e00e6 */
[----:B------:R0:W-:Y:S04]  /*1b100*/  STL.128 [R1+0x370], R176 ;  /* 0x000370b001007387 */ /* 0x0001e80000100c00 */
[----:B------:R0:W-:Y:S04]  /*1b110*/  STL.128 [R1+0x380], R180 ;  /* 0x000380b401007387 */ /* 0x0001e80000100c00 */
[----:B-1----:R-:W3:Y:S04]  /*1b120*/  LDL.LU R234, [R1+0xe0c] ;  /* 0x000e0c0001ea7983 */ /* 0x002ee80000300800 */
[----:B----4-:R-:W4:Y:S04]  /*1b130*/  LDL.LU.128 R168, [R1+0xdc0] ;  /* 0x000dc00001a87983 */ /* 0x010f280000300c00 */
[----:B0-----:R-:W4:Y:S04]  /*1b140*/  LDL.LU.128 R176, [R1+0xde0] ;  /* 0x000de00001b07983 */ /* 0x001f280000300c00 */
[----:B------:R-:W4:Y:S04]  /*1b150*/  LDL.LU.128 R180, [R1+0xdf0] ;  /* 0x000df00001b47983 */ /* 0x000f280000300c00 */
[----:B------:R0:W-:Y:S04]  /*1b160*/  STL.128 [R1+0x3b0], R192 ;  /* 0x0003b0c001007387 */ /* 0x0001e80000100c00 */
[----:B0-----:R-:W4:Y:S04]  /*1b170*/  LDL.LU R194, [R1+0xe08] ;  /* 0x000e080001c27983 */ /* 0x001f280000300800 */
[----:B------:R-:W4:Y:S01]  /*1b180*/  LDL.LU.64 R192, [R1+0xe00] ;  /* 0x000e000001c07983 */ /* 0x000f220000300a00 */
[----:B------:R-:W-:-:S03]  /*1b190*/  WARPGROUP.DEPBAR.LE gsb0, 0x0 ;  /* 0x00008000000079c5 */ /* 0x000fc60000010000 */
[----:B------:R0:W-:Y:S04]  /*1b1a0*/  STL.128 [R1+0xd90], R148 ;  /* 0x000d909401007387 */ /* 0x0001e80000100c00 */
[----:B------:R1:W-:Y:S04]  /*1b1b0*/  STL.128 [R1+0xd80], R144 ;  /* 0x000d809001007387 */ /* 0x0003e80000100c00 */
[----:B------:R1:W-:Y:S04]  /*1b1c0*/  STL.128 [R1+0xd70], R140 ;  /* 0x000d708c01007387 */ /* 0x0003e80000100c00 */
[----:B------:R1:W-:Y:S04]  /*1b1d0*/  STL.128 [R1+0xd60], R136 ;  /* 0x000d608801007387 */ /* 0x0003e80000100c00 */
[----:B0-----:R-:W4:Y:S04]  /*1b1e0*/  LDL.LU.128 R148, [R1+0xd90] ;  /* 0x000d900001947983 */ /* 0x001f280000300c00 */
[----:B-1----:R-:W4:Y:S04]  /*1b1f0*/  LDL.LU.128 R144, [R1+0xd80] ;  /* 0x000d800001907983 */ /* 0x002f280000300c00 */
[----:B------:R0:W-:Y:S04]  /*1b200*/  STL.128 [R1+0xd50], R132 ;  /* 0x000d508401007387 */ /* 0x0001e80000100c00 */
[----:B------:R1:W-:Y:S04]  /*1b210*/  STL.128 [R1+0xd40], R128 ;  /* 0x000d408001007387 */ /* 0x0003e80000100c00 */
[----:B------:R1:W-:Y:S04]  /*1b220*/  STL.128 [R1+0xd30], R124 ;  /* 0x000d307c01007387 */ /* 0x0003e80000100c00 */
[----:B------:R1:W-:Y:S04]  /*1b230*/  STL.128 [R1+0xd20], R120 ;  /* 0x000d207801007387 */ /* 0x0003e80000100c00 */
[----:B------:R1:W-:Y:S04]  /*1b240*/  STL.128 [R1+0xd10], R116 ;  /* 0x000d107401007387 */ /* 0x0003e80000100c00 */
[----:B------:R-:W4:Y:S04]  /*1b250*/  LDL.LU.128 R140, [R1+0xd70] ;  /* 0x000d7000018c7983 */ /* 0x000f280000300c00 */
[----:B------:R-:W4:Y:S04]  /*1b260*/  LDL.LU.128 R136, [R1+0xd60] ;  /* 0x000d600001887983 */ /* 0x000f280000300c00 */
[----:B0-----:R-:W4:Y:S04]  /*1b270*/  LDL.LU.128 R132, [R1+0xd50] ;  /* 0x000d500001847983 */ /* 0x001f280000300c00 */
[----:B-1----:R-:W4:Y:S04]  /*1b280*/  LDL.LU.128 R128, [R1+0xd40] ;  /* 0x000d400001807983 */ /* 0x002f280000300c00 */
[----:B------:R-:W4:Y:S04]  /*1b290*/  LDL.LU.128 R124, [R1+0xd30] ;  /* 0x000d3000017c7983 */ /* 0x000f280000300c00 */
[----:B------:R-:W4:Y:S04]  /*1b2a0*/  LDL.LU.128 R120, [R1+0xd20] ;  /* 0x000d200001787983 */ /* 0x000f280000300c00 */
[----:B------:R-:W4:Y:S04]  /*1b2b0*/  LDL.LU.128 R116, [R1+0xd10] ;  /* 0x000d100001747983 */ /* 0x000f280000300c00 */
[----:B------:R0:W-:Y:S04]  /*1b2c0*/  STL.128 [R1+0xd00], R112 ;  /* 0x000d007001007387 */ /* 0x0001e80000100c00 */
[----:B------:R1:W-:Y:S04]  /*1b2d0*/  STL.128 [R1+0xcf0], R108 ;  /* 0x000cf06c01007387 */ /* 0x0003e80000100c00 */
[----:B0-----:R-:W4:Y:S04]  /*1b2e0*/  LDL.LU.128 R112, [R1+0xd00] ;  /* 0x000d000001707983 */ /* 0x001f280000300c00 */
[----:B-1----:R-:W4:Y:S01]  /*1b2f0*/  LDL.LU.128 R108, [R1+0xcf0] ;  /* 0x000cf000016c7983 */ /* 0x002f220000300c00 */
[----:B------:R-:W-:-:S02]  /*1b300*/  IMAD.MOV.U32 R5, RZ, RZ, R17 ;  /* 0x000000ffff057224 */ /* 0x000fc400078e0011 */
[----:B------:R-:W-:Y:S02]  /*1b310*/  IMAD.MOV.U32 R230, RZ, RZ, R22 ;  /* 0x000000ffffe67224 */ /* 0x000fe400078e0016 */
[----:B------:R-:W-:Y:S01]  /*1b320*/  IMAD.MOV.U32 R231, RZ, RZ, R21 ;  /* 0x000000ffffe77224 */ /* 0x000fe200078e0015 */
[----:B------:R-:W-:Y:S01]  /*1b330*/  R2UR UR7, R5 ;  /* 0x00000000050772ca */ /* 0x000fe200000e0000 */
[----:B------:R-:W-:Y:S02]  /*1b340*/  IMAD.MOV.U32 R7, RZ, RZ, R3 ;  /* 0x000000ffff077224 */ /* 0x000fe400078e0003 */
[----:B------:R-:W-:Y:S02]  /*1b350*/  IMAD.MOV.U32 R6, RZ, RZ, R2 ;  /* 0x000000ffff067224 */ /* 0x000fe400078e0002 */
[----:B------:R-:W-:Y:S01]  /*1b360*/  IMAD.MOV.U32 R5, RZ, RZ, R0 ;  /* 0x000000ffff057224 */ /* 0x000fe200078e0000 */
[----:B--2---:R-:W-:Y:S01]  /*1b370*/  F2FP.F16.F32.PACK_AB R152, R172, R173 ;  /* 0x000000adac98723e */ /* 0x004fe200000000ff */
[----:B------:R-:W-:Y:S01]  /*1b380*/  VIADD R4, R16, 0x200 ;  /* 0x0000020010047836 */ /* 0x000fe20000000000 */
[----:B---3--:R-:W-:-:S02]  /*1b390*/  F2FP.F16.F32.PACK_AB R153, R163, R164 ;  /* 0x000000a4a399723e */ /* 0x008fc400000000ff */
[----:B------:R-:W-:Y:S02]  /*1b3a0*/  F2FP.F16.F32.PACK_AB R154, R174, R175 ;  /* 0x000000afae9a723e */ /* 0x000fe400000000ff */
[----:B------:R-:W-:Y:S01]  /*1b3b0*/  F2FP.F16.F32.PACK_AB R155, R165, R166 ;  /* 0x000000a6a59b723e */ /* 0x000fe200000000ff */
[----:B------:R-:W-:Y:S01]  /*1b3c0*/  STL.128 [R1+0x3c0], R196 ;  /* 0x0003c0c401007387 */ /* 0x000fe20000100c00 */
[----:B------:R-:W-:Y:S01]  /*1b3d0*/  R2UR UR6, R4 ;  /* 0x00000000040672ca */ /* 0x000fe200000e0000 */
[----:B------:R-:W-:Y:S02]  /*1b3e0*/  IMAD.MOV.U32 R175, RZ, RZ, R91 ;  /* 0x000000ffffaf7224 */ /* 0x000fe400078e005b */
[----:B------:R-:W-:Y:S01]  /*1b3f0*/  STL.128 [R1+0x3d0], R200 ;  /* 0x0003d0c801007387 */ /* 0x000fe20000100c00 */
[----:B------:R-:W-:-:S03]  /*1b400*/  IMAD.MOV.U32 R174, RZ, RZ, R90 ;  /* 0x000000ffffae7224 */ /* 0x000fc600078e005a */
        /* <DEDUP_REMOVED lines=11> */
[----:B------:R-:W-:Y:S02]  /*1b4c0*/  IMAD.MOV.U32 R163, RZ, RZ, R79 ;  /* 0x000000ffffa37224 */ /* 0x000fe400078e004f */
[----:B------:R-:W-:Y:S01]  /*1b4d0*/  IMAD.MOV.U32 R162, RZ, RZ, R78 ;  /* 0x000000ffffa27224 */ /* 0x000fe200078e004e */
[----:B------:R0:W-:Y:S01]  /*1b4e0*/  STL.128 [R1+0x390], R184 ;  /* 0x000390b801007387 */ /* 0x0001e20000100c00 */
[----:B------:R-:W-:Y:S02]  /*1b4f0*/  IMAD.MOV.U32 R161, RZ, RZ, R77 ;  /* 0x000000ffffa17224 */ /* 0x000fe400078e004d */
[----:B------:R-:W-:Y:S01]  /*1b500*/  IMAD.MOV.U32 R160, RZ, RZ, R76 ;  /* 0x000000ffffa07224 */ /* 0x000fe200078e004c */
[----:B------:R1:W-:Y:S01]  /*1b510*/  STL.128 [R1+0x3a0], R188 ;  /* 0x0003a0bc01007387 */ /* 0x0003e20000100c00 */
[----:B------:R-:W-:Y:S02]  /*1b520*/  IMAD.MOV.U32 R159, RZ, RZ, R75 ;  /* 0x000000ffff9f7224 */ /* 0x000fe400078e004b */
[----:B------:R-:W-:-:S02]  /*1b530*/  IMAD.MOV.U32 R158, RZ, RZ, R74 ;  /* 0x000000ffff9e7224 */ /* 0x000fc400078e004a */
[----:B------:R-:W-:Y:S02]  /*1b540*/  IMAD.MOV.U32 R157, RZ, RZ, R73 ;  /* 0x000000ffff9d7224 */ /* 0x000fe400078e0049 */
[----:B------:R-:W-:Y:S02]  /*1b550*/  IMAD.MOV.U32 R156, RZ, RZ, R72 ;  /* 0x000000ffff9c7224 */ /* 0x000fe400078e0048 */
[----:B0-----:R-:W-:Y:S02]  /*1b560*/  IMAD.MOV.U32 R187, RZ, RZ, R103 ;  /* 0x000000ffffbb7224 */ /* 0x001fe400078e0067 */
[----:B------:R-:W-:Y:S02]  /*1b570*/  IMAD.MOV.U32 R186, RZ, RZ, R102 ;  /* 0x000000ffffba7224 */ /* 0x000fe400078e0066 */
[----:B-1----:R-:W-:Y:S02]  /*1b580*/  IMAD.MOV.U32 R191, RZ, RZ, R107 ;  /* 0x000000ffffbf7224 */ /* 0x002fe400078e006b */
[----:B------:R-:W-:-:S02]  /*1b590*/  IMAD.MOV.U32 R190, RZ, RZ, R106 ;  /* 0x000000ffffbe7224 */ /* 0x000fc400078e006a */
[----:B------:R-:W-:Y:S02]  /*1b5a0*/  IMAD.MOV.U32 R189, RZ, RZ, R105 ;  /* 0x000000ffffbd7224 */ /* 0x000fe400078e0069 */
[----:B------:R-:W-:Y:S02]  /*1b5b0*/  IMAD.MOV.U32 R188, RZ, RZ, R104 ;  /* 0x000000ffffbc7224 */ /* 0x000fe400078e0068 */
[----:B------:R-:W-:Y:S02]  /*1b5c0*/  IMAD.MOV.U32 R185, RZ, RZ, R101 ;  /* 0x000000ffffb97224 */ /* 0x000fe400078e0065 */
        /* <DEDUP_REMOVED lines=8> */
[----:B------:R-:W-:Y:S01]  /*1b650*/  IMAD.MOV.U32 R23, RZ, RZ, R144 ;  /* 0x000000ffff177224 */ /* 0x000fe200078e0090 */
[----:B------:R-:W-:Y:S01]  /*1b660*/  STL [R1+0x66c], R0 ;  /* 0x00066c0001007387 */ /* 0x000fe20000100800 */
[----:B------:R-:W-:-:S03]  /*1b670*/  IMAD.MOV.U32 R233, RZ, RZ, R3 ;  /* 0x000000ffffe97224 */ /* 0x000fc600078e0003 */
[----:B------:R-:W-:Y:S01]  /*1b680*/  STL [R1+0x668], R2 ;  /* 0x0006680201007387 */ /* 0x000fe20000100800 */
[----:B------:R-:W-:-:S03]  /*1b690*/  IMAD.MOV.U32 R235, RZ, RZ, R0 ;  /* 0x000000ffffeb7224 */ /* 0x000fc600078e0000 */
[----:B------:R-:W-:Y:S04]  /*1b6a0*/  STL [R1+0x664], R3 ;  /* 0x0006640301007387 */ /* 0x000fe80000100800 */
[----:B------:R-:W-:Y:S01]  /*1b6b0*/  STL [R1+0x660], R18 ;  /* 0x0006601201007387 */ /* 0x000fe20000100800 */
[----:B------:R-:W-:-:S03]  /*1b6c0*/  IMAD.MOV.U32 R224, RZ, RZ, R140 ;  /* 0x000000ffffe07224 */ /* 0x000fc600078e008c */
        /* <DEDUP_REMOVED lines=57> */
[----:B------:R-:W-:Y:S02]  /*1ba60*/  IMAD.MOV.U32 R225, RZ, RZ, R141 ;  /* 0x000000ffffe17224 */ /* 0x000fe400078e008d */
[----:B------:R-:W-:Y:S01]  /*1ba70*/  IMAD.MOV.U32 R226, RZ, RZ, R142 ;  /* 0x000000ffffe27224 */ /* 0x000fe200078e008e */
[----:B------:R0:W-:Y:S01]  /*1ba80*/  STL [R1+0xcec], R234 ;  /* 0x000cecea01007387 */ /* 0x0001e20000100800 */
[----:B------:R-:W-:Y:S02]  /*1ba90*/  IMAD.MOV.U32 R227, RZ, RZ, R143 ;  /* 0x000000ffffe37224 */ /* 0x000fe400078e008f */
[----:B------:R-:W-:Y:S01]  /*1baa0*/  IMAD.MOV.U32 R4, RZ, RZ, R108 ;  /* 0x000000ffff047224 */ /* 0x000fe200078e006c */
[----:B------:R-:W-:Y:S01]  /*1bab0*/  STL [R1+0x5e8], R118 ;  /* 0x0005e87601007387 */ /* 0x000fe20000100800 */
[----:B------:R-:W-:Y:S02]  /*1bac0*/  IMAD.MOV.U32 R151, RZ, RZ, R67 ;  /* 0x000000ffff977224 */ /* 0x000fe400078e0043 */
[----:B------:R-:W-:Y:S01]  /*1bad0*/  IMAD.MOV.U32 R150, RZ, RZ, R66 ;  /* 0x000000ffff967224 */ /* 0x000fe200078e0042 */
[----:B------:R-:W-:Y:S01]  /*1bae0*/  STL [R1+0x5e4], R117 ;  /* 0x0005e47501007387 */ /* 0x000fe20000100800 */
[----:B------:R-:W-:-:S02]  /*1baf0*/  IMAD.MOV.U32 R149, RZ, RZ, R65 ;  /* 0x000000ffff957224 */ /* 0x000fc400078e0041 */
[----:B0-----:R-:W-:Y:S01]  /*1bb00*/  IMAD.MOV.U32 R234, RZ, RZ, R2 ;  /* 0x000000ffffea7224 */ /* 0x001fe200078e0002 */
[----:B------:R-:W-:Y:S01]  /*1bb10*/  STL [R1+0x5e0], R116 ;  /* 0x0005e07401007387 */ /* 0x000fe20000100800 */
[----:B------:R-:W-:Y:S02]  /*1bb20*/  IMAD.MOV.U32 R148, RZ, RZ, R64 ;  /* 0x000000ffff947224 */ /* 0x000fe400078e0040 */
[----:B------:R-:W-:Y:S01]  /*1bb30*/  IMAD.MOV.U32 R147, RZ, RZ, R63 ;  /* 0x000000ffff937224 */ /* 0x000fe200078e003f */
[----:B------:R-:W-:Y:S01]  /*1bb40*/  STL [R1+0x5dc], R115 ;  /* 0x0005dc7301007387 */ /* 0x000fe20000100800 */
[----:B------:R-:W-:Y:S02]  /*1bb50*/  IMAD.MOV.U32 R146, RZ, RZ, R62 ;  /* 0x000000ffff927224 */ /* 0x000fe400078e003e */
[----:B------:R-:W-:Y:S01]  /*1bb60*/  IMAD.MOV.U32 R145, RZ, RZ, R61 ;  /* 0x000000ffff917224 */ /* 0x000fe200078e003d */
[----:B------:R-:W-:Y:S01]  /*1bb70*/  STL [R1+0x5d8], R114 ;  /* 0x0005d87201007387 */ /* 0x000fe20000100800 */
[----:B------:R-:W-:-:S02]  /*1bb80*/  IMAD.MOV.U32 R144, RZ, RZ, R60 ;  /* 0x000000ffff907224 */ /* 0x000fc400078e003c */
[----:B------:R-:W-:Y:S01]  /*1bb90*/  IMAD.MOV.U32 R143, RZ, RZ, R59 ;  /* 0x000000ffff8f7224 */ /* 0x000fe200078e003b */
[----:B------:R-:W-:Y:S01]  /*1bba0*/  STL [R1+0x5d4], R113 ;  /* 0x0005d47101007387 */ /* 0x000fe20000100800 */
[----:B------:R-:W-:Y:S02]  /*1bbb0*/  IMAD.MOV.U32 R142, RZ, RZ, R58 ;  /* 0x000000ffff8e7224 */ /* 0x000fe400078e003a */
[----:B------:R-:W-:Y:S01]  /*1bbc0*/  IMAD.MOV.U32 R141, RZ, RZ, R57 ;  /* 0x000000ffff8d7224 */ /* 0x000fe200078e0039 */
[----:B------:R-:W-:Y:S01]  /*1bbd0*/  STL [R1+0x5d0], R112 ;  /* 0x0005d07001007387 */ /* 0x000fe20000100800 */
        /* <DEDUP_REMOVED lines=11> */
[----:B------:R3:W-:Y:S01]  /*1bc90*/  STL [R1+0xca0], R167 ;  /* 0x000ca0a701007387 */ /* 0x0007e20000100800 */
[----:B------:R-:W-:-:S02]  /*1bca0*/  IMAD.MOV.U32 R132, RZ, RZ, R48 ;  /* 0x000000ffff847224 */ /* 0x000fc400078e0030 */
[----:B------:R-:W-:Y:S01]  /*1bcb0*/  IMAD.MOV.U32 R131, RZ, RZ, R47 ;  /* 0x000000ffff837224 */ /* 0x000fe200078e002f */
[----:B------:R4:W-:Y:S01]  /*1bcc0*/  STL.128 [R1+0xc90], R152 ;  /* 0x000c909801007387 */ /* 0x0009e20000100c00 */
[----:B0-----:R-:W-:Y:S02]  /*1bcd0*/  IMAD.MOV.U32 R183, RZ, RZ, R99 ;  /* 0x000000ffffb77224 */ /* 0x001fe400078e0063 */
[----:B------:R-:W-:Y:S02]  /*1bce0*/  IMAD.MOV.U32 R182, RZ, RZ, R98 ;  /* 0x000000ffffb67224 */ /* 0x000fe400078e0062 */
[----:B------:R-:W-:Y:S02]  /*1bcf0*/  IMAD.MOV.U32 R181, RZ, RZ, R97 ;  /* 0x000000ffffb57224 */ /* 0x000fe400078e0061 */
[----:B------:R-:W-:Y:S02]  /*1bd00*/  IMAD.MOV.U32 R180, RZ, RZ, R96 ;  /* 0x000000ffffb47224 */ /* 0x000fe400078e0060 */
[----:B-1----:R-:W-:-:S02]  /*1bd10*/  IMAD.MOV.U32 R179, RZ, RZ, R95 ;  /* 0x000000ffffb37224 */ /* 0x002fc400078e005f */
[----:B------:R-:W-:Y:S02]  /*1bd20*/  IMAD.MOV.U32 R178, RZ, RZ, R94 ;  /* 0x000000ffffb27224 */ /* 0x000fe400078e005e */
[----:B------:R-:W-:Y:S02]  /*1bd30*/  IMAD.MOV.U32 R177, RZ, RZ, R93 ;  /* 0x000000ffffb17224 */ /* 0x000fe400078e005d */
[----:B------:R-:W-:Y:S02]  /*1bd40*/  IMAD.MOV.U32 R176, RZ, RZ, R92 ;  /* 0x000000ffffb07224 */ /* 0x000fe400078e005c */
[----:B--2---:R-:W-:Y:S02]  /*1bd50*/  IMAD.MOV.U32 R171, RZ, RZ, R87 ;  /* 0x000000ffffab7224 */ /* 0x004fe400078e0057 */
[----:B------:R-:W-:Y:S02]  /*1bd60*/  IMAD.MOV.U32 R170, RZ, RZ, R86 ;  /* 0x000000ffffaa7224 */ /* 0x000fe400078e0056 */
[----:B------:R-:W-:-:S02]  /*1bd70*/  IMAD.MOV.U32 R169, RZ, RZ, R85 ;  /* 0x000000ffffa97224 */ /* 0x000fc400078e0055 */
[----:B------:R-:W-:Y:S02]  /*1bd80*/  IMAD.MOV.U32 R168, RZ, RZ, R84 ;  /* 0x000000ffffa87224 */ /* 0x000fe400078e0054 */
[----:B---3--:R-:W-:Y:S02]  /*1bd90*/  IMAD.MOV.U32 R167, RZ, RZ, R83 ;  /* 0x000000ffffa77224 */ /* 0x008fe400078e0053 */
        /* <DEDUP_REMOVED lines=26> */
[----:B------:R0:W-:Y:S01]  /*1bf40*/  STL [R1+0xce8], R194 ;  /* 0x000ce8c201007387 */ /* 0x0001e20000100800 */
[----:B------:R-:W-:-:S03]  /*1bf50*/  IMAD.MOV.U32 R195, RZ, RZ, R111 ;  /* 0x000000ffffc37224 */ /* 0x000fc600078e006f */
[----:B------:R1:W-:Y:S04]  /*1bf60*/  STL.64 [R1+0xce0], R192 ;  /* 0x000ce0c001007387 */ /* 0x0003e80000100a00 */
[----:B------:R-:W-:Y:S01]  /*1bf70*/  STL [R1+0x5cc], R111 ;  /* 0x0005cc6f01007387 */ /* 0x000fe20000100800 */
[----:B0-----:R-:W-:-:S03]  /*1bf80*/  IMAD.MOV.U32 R194, RZ, RZ, R110 ;  /* 0x000000ffffc27224 */ /* 0x001fc600078e006e */
[----:B------:R-:W-:Y:S04]  /*1bf90*/  STL [R1+0x5c8], R110 ;  /* 0x0005c86e01007387 */ /* 0x000fe80000100800 */
[----:B------:R-:W-:Y:S01]  /*1bfa0*/  STL [R1+0x5c4], R109 ;  /* 0x0005c46d01007387 */ /* 0x000fe20000100800 */
[----:B-1----:R-:W-:-:S03]  /*1bfb0*/  IMAD.MOV.U32 R193, RZ, RZ, R109 ;  /* 0x000000ffffc17224 */ /* 0x002fc600078e006d */
        /* <DEDUP_REMOVED lines=95> */
[----:B------:R-:W-:Y:S04]  /*1c5b0*/  STL [R1+0x470], R24 ;  /* 0x0004701801007387 */ /* 0x000fe80000100800 */
[----:B------:R1:W-:Y:S04]  /*1c5c0*/  STL [R1+0xc80], R24 ;  /* 0x000c801801007387 */ /* 0x0003e80000100800 */
[----:B------:R-:W2:Y:S04]  /*1c5d0*/  LDL.LU.128 R28, [R1+0x480] ;  /* 0x00048000011c7983 */ /* 0x000ea80000300c00 */
[----:B0-----:R-:W2:Y:S04]  /*1c5e0*/  LDL.LU.128 R152, [R1+0xc90] ;  /* 0x000c900001987983 */ /* 0x001ea80000300c00 */
[----:B-1----:R-:W2:Y:S04]  /*1c5f0*/  LDL.LU.128 R24, [R1+0x470] ;  /* 0x0004700001187983 */ /* 0x002ea80000300c00 */
[----:B------:R-:W2:Y:S04]  /*1c600*/  LDL.LU.128 R32, [R1+0x490] ;  /* 0x0004900001207983 */ /* 0x000ea80000300c00 */
        /* <DEDUP_REMOVED lines=29> */
[----:B------:R0:W-:Y:S01]  /*1c7e0*/  STL.128 [R1+0x440], R228 ;  /* 0x000440e401007387 */ /* 0x0001e20000100c00 */
[----:B------:R-:W-:-:S02]  /*1c7f0*/  IMAD.MOV.U32 R192, RZ, RZ, R4 ;  /* 0x000000ffffc07224 */ /* 0x000fc400078e0004 */
[----:B0-----:R-:W-:Y:S02]  /*1c800*/  IMAD.MOV.U32 R228, RZ, RZ, R23 ;  /* 0x000000ffffe47224 */ /* 0x001fe400078e0017 */
[----:B------:R-:W-:Y:S02]  /*1c810*/  IMAD.MOV.U32 R229, RZ, RZ, R22 ;  /* 0x000000ffffe57224 */ /* 0x000fe400078e0016 */
[----:B------:R-:W-:Y:S02]  /*1c820*/  IMAD.MOV.U32 R230, RZ, RZ, R21 ;  /* 0x000000ffffe67224 */ /* 0x000fe400078e0015 */
[----:B------:R-:W-:Y:S02]  /*1c830*/  IMAD.MOV.U32 R21, RZ, RZ, R3 ;  /* 0x000000ffff157224 */ /* 0x000fe400078e0003 */
[----:B------:R-:W-:Y:S02]  /*1c840*/  IMAD.MOV.U32 R22, RZ, RZ, R2 ;  /* 0x000000ffff167224 */ /* 0x000fe400078e0002 */
[----:B------:R-:W-:-:S05]  /*1c850*/  IMAD.MOV.U32 R23, RZ, RZ, R0 ;  /* 0x000000ffff177224 */ /* 0x000fca00078e0000 */
[----:B------:R0:W-:Y:S04]  /*1c860*/  STL.128 [R1+0xc70], R20 ;  /* 0x000c701401007387 */ /* 0x0001e80000100c00 */
[----:B------:R1:W-:Y:S04]  /*1c870*/  STL.128 [R1+0x3b0], R192 ;  /* 0x0003b0c001007387 */ /* 0x0003e80000100c00 */
[----:B------:R-:W-:Y:S04]  /*1c880*/  STL.128 [R1+0x340], R164 ;  /* 0x000340a401007387 */ /* 0x000fe80000100c00 */
[----:B0-----:R-:W3:Y:S04]  /*1c890*/  LDL.LU.128 R20, [R1+0xc70] ;  /* 0x000c700001147983 */ /* 0x001ee80000300c00 */
[----:B------:R-:W-:Y:S04]  /*1c8a0*/  STL.128 [R1+0x350], R168 ;  /* 0x000350a801007387 */ /* 0x000fe80000100c00 */
[----:B------:R0:W-:Y:S04]  /*1c8b0*/  STL.128 [R1+0x370], R176 ;  /* 0x000370b001007387 */ /* 0x0001e80000100c00 */
[----:B------:R4:W-:Y:S04]  /*1c8c0*/  STL.128 [R1+0x380], R180 ;  /* 0x000380b401007387 */ /* 0x0009e80000100c00 */
[----:B-1----:R-:W3:Y:S04]  /*1c8d0*/  LDL.LU R194, [R1+0xce8] ;  /* 0x000ce80001c27983 */ /* 0x002ee80000300800 */
[----:B------:R-:W3:Y:S04]  /*1c8e0*/  LDL.LU.64 R192, [R1+0xce0] ;  /* 0x000ce00001c07983 */ /* 0x000ee80000300a00 */
[----:B0-----:R-:W3:Y:S04]  /*1c8f0*/  LDL.LU.128 R176, [R1+0xcc0] ;  /* 0x000cc00001b07983 */ /* 0x001ee80000300c00 */
[----:B----4-:R-:W4:Y:S04]  /*1c900*/  LDL.LU.128 R180, [R1+0xcd0] ;  /* 0x000cd00001b47983 */ /* 0x010f280000300c00 */
[----:B------:R-:W4:Y:S04]  /*1c910*/  LDL.LU.128 R168, [R1+0xcb0] ;  /* 0x000cb00001a87983 */ /* 0x000f280000300c00 */
[----:B------:R-:W4:Y:S01]  /*1c920*/  LDL.LU R167, [R1+0xca0] ;  /* 0x000ca00001a77983 */ /* 0x000f220000300800 */
[----:B--2---:R-:W-:-:S06]  /*1c930*/  WARPGROUP.ARRIVE ;  /* 0x00000000000079c5 */ /* 0x004fcc0000000000 */
[----:B------:R-:W-:Y:S03]  /*1c940*/  HGMMA.64x256x16.F32 R24, R152, gdesc[UR4].tnspB, R24, gsb0 ;  /* 0x43e0000498187df0 */ /* 0x000fe60008000818 */
[----:B------:R-:W-:Y:S02]  /*1c950*/  WARPGROUP.DEPBAR.LE gsb0, 0x0 ;  /* 0x00008000000079c5 */ /* 0x000fe40000010000 */
[----:B------:R0:W-:Y:S04]  /*1c960*/  STL.128 [R1+0x470], R24 ;  /* 0x0004701801007387 */ /* 0x0001e80000100c00 */
[----:B0-----:R-:W2:Y:S01]  /*1c970*/  LDL.LU R24, [R1+0xc80] ;  /* 0x000c800001187983 */ /* 0x001ea20000300800 */
[----:B---3--:R-:W-:-:S02]  /*1c980*/  IMAD.MOV.U32 R4, RZ, RZ, R20 ;  /* 0x000000ffff047224 */ /* 0x008fc400078e0014 */
        /* <DEDUP_REMOVED lines=9> */
[----:B------:R-:W-:Y:S01]  /*1ca20*/  VIADD R16, R16, 0x280 ;  /* 0x0000028010107836 */ /* 0x000fe20000000000 */
[----:B------:R4:W-:Y:S01]  /*1ca30*/  STL.128 [R1+0x390], R184 ;  /* 0x000390b801007387 */ /* 0x0009e20000100c00 */
[----:B------:R-:W-:-:S03]  /*1ca40*/  IMAD.MOV.U32 R3, RZ, RZ, R108 ;  /* 0x000000ffff037224 */ /* 0x000fc600078e006c */
[----:B------:R4:W-:Y:S01]  /*1ca50*/  STL.128 [R1+0x3a0], R188 ;  /* 0x0003a0bc01007387 */ /* 0x0009e20000100c00 */
[----:B0-----:R-:W-:Y:S02]  /*1ca60*/  IMAD.MOV.U32 R156, RZ, RZ, R72 ;  /* 0x000000ffff9c7224 */ /* 0x001fe400078e0048 */
[----:B------:R-:W-:Y:S01]  /*1ca70*/  IMAD.MOV.U32 R157, RZ, RZ, R73 ;  /* 0x000000ffff9d7224 */ /* 0x000fe200078e0049 */
[----:B------:R-:W-:Y:S01]  /*1ca80*/  STL.128 [R1+0x510], R64 ;  /* 0x0005104001007387 */ /* 0x000fe20000100c00 */
[----:B------:R-:W-:Y:S02]  /*1ca90*/  IMAD.MOV.U32 R158, RZ, RZ, R74 ;  /* 0x000000ffff9e7224 */ /* 0x000fe400078e004a */
[----:B------:R-:W-:Y:S02]  /*1caa0*/  IMAD.MOV.U32 R159, RZ, RZ, R75 ;  /* 0x000000ffff9f7224 */ /* 0x000fe400078e004b */
[----:B-1----:R-:W-:Y:S02]  /*1cab0*/  IMAD.MOV.U32 R160, RZ, RZ, R76 ;  /* 0x000000ffffa07224 */ /* 0x002fe400078e004c */
[----:B------:R-:W-:-:S02]  /*1cac0*/  IMAD.MOV.U32 R161, RZ, RZ, R77 ;  /* 0x000000ffffa17224 */ /* 0x000fc400078e004d */
[----:B------:R-:W-:Y:S02]  /*1cad0*/  IMAD.MOV.U32 R162, RZ, RZ, R78 ;  /* 0x000000ffffa27224 */ /* 0x000fe400078e004e */
[----:B------:R-:W-:Y:S02]  /*1cae0*/  IMAD.MOV.U32 R163, RZ, RZ, R79 ;  /* 0x000000ffffa37224 */ /* 0x000fe400078e004f */
[----:B---3--:R-:W-:Y:S02]  /*1caf0*/  IMAD.MOV.U32 R172, RZ, RZ, R88 ;  /* 0x000000ffffac7224 */ /* 0x008fe400078e0058 */
        /* <DEDUP_REMOVED lines=12> */
[----:B------:R-:W-:Y:S02]  /*1cbc0*/  IMAD.MOV.U32 R18, RZ, RZ, R109 ;  /* 0x000000ffff127224 */ /* 0x000fe400078e006d */
[----:B------:R-:W-:Y:S01]  /*1cbd0*/  IMAD.MOV.U32 R19, RZ, RZ, R110 ;  /* 0x000000ffff137224 */ /* 0x000fe200078e006e */
[----:B------:R-:W-:Y:S01]  /*1cbe0*/  STL.128 [R1+0x260], R8 ;  /* 0x0002600801007387 */ /* 0x000fe20000100c00 */
[----:B------:R-:W-:-:S03]  /*1cbf0*/  IMAD.MOV.U32 R2, RZ, RZ, R99 ;  /* 0x000000ffff027224 */ /* 0x000fc600078e0063 */
[----:B------:R-:W3:Y:S01]  /*1cc00*/  LDL.LU.128 R108, [R1+0x510] ;  /* 0x00051000016c7983 */ /* 0x000ee20000300c00 */
[----:B------:R-:W-:Y:S02]  /*1cc10*/  R2UR UR6, R16 ;  /* 0x00000000100672ca */ /* 0x000fe400000e0000 */
[----:B------:R-:W-:Y:S01]  /*1cc20*/  R2UR UR7, R17 ;  /* 0x00000000110772ca */ /* 0x000fe200000e0000 */
[----:B------:R-:W-:Y:S01]  /*1cc30*/  STL.128 [R1+0x480], R28 ;  /* 0x0004801c01007387 */ /* 0x000fe20000100c00 */
[----:B------:R-:W-:-:S03]  /*1cc40*/  F2FP.F16.F32.PACK_AB R152, R176, R177 ;  /* 0x000000b1b098723e */ /* 0x000fc600000000ff */
[----:B------:R-:W-:Y:S01]  /*1cc50*/  STL.128 [R1+0x490], R32 ;  /* 0x0004902001007387 */ /* 0x000fe20000100c00 */
[----:B------:R-:W-:-:S03]  /*1cc60*/  F2FP.F16.F32.PACK_AB R153, R167, R168 ;  /* 0x000000a8a799723e */ /* 0x000fc600000000ff */
[----:B------:R-:W-:Y:S01]  /*1cc70*/  STL.128 [R1+0x4a0], R36 ;  /* 0x0004a02401007387 */ /* 0x000fe20000100c00 */
[----:B------:R-:W-:-:S03]  /*1cc80*/  F2FP.F16.F32.PACK_AB R154, R180, R181 ;  /* 0x000000b5b49a723e */ /* 0x000fc600000000ff */
[----:B------:R-:W-:Y:S01]  /*1cc90*/  STL.128 [R1+0x4b0], R40 ;  /* 0x0004b02801007387 */ /* 0x000fe20000100c00 */
[----:B------:R-:W-:-:S03]  /*1cca0*/  F2FP.F16.F32.PACK_AB R155, R169, R170 ;  /* 0x000000aaa99b723e */ /* 0x000fc600000000ff */
[----:B------:R-:W-:Y:S04]  /*1ccb0*/  STL.128 [R1+0x4c0], R44 ;  /* 0x0004c02c01007387 */ /* 0x000fe80000100c00 */
[----:B------:R-:W-:Y:S04]  /*1ccc0*/  STL.128 [R1+0x4d0], R48 ;  /* 0x0004d03001007387 */ /* 0x000fe80000100c00 */
[----:B------:R-:W-:Y:S04]  /*1ccd0*/  STL.128 [R1+0x4e0], R52 ;  /* 0x0004e03401007387 */ /* 0x000fe80000100c00 */
[----:B------:R-:W-:Y:S04]  /*1cce0*/  STL.128 [R1+0x4f0], R56 ;  /* 0x0004f03801007387 */ /* 0x000fe80000100c00 */
[----:B------:R-:W-:Y:S04]  /*1ccf0*/  STL.128 [R1+0x500], R60 ;  /* 0x0005003c01007387 */ /* 0x000fe80000100c00 */
[----:B------:R0:W-:Y:S04]  /*1cd00*/  STL.128 [R1+0x520], R68 ;  /* 0x0005204401007387 */ /* 0x0001e80000100c00 */
[----:B------:R1:W-:Y:S04]  /*1cd10*/  STL [R1+0x55c], R83 ;  /* 0x00055c5301007387 */ /* 0x0003e80000100800 */
[----:B------:R4:W-:Y:S04]  /*1cd20*/  STL.128 [R1+0x560], R84 ;  /* 0x0005605401007387 */ /* 0x0009e80000100c00 */
[----:B------:R4:W-:Y:S04]  /*1cd30*/  STL.128 [R1+0x580], R92 ;  /* 0x0005805c01007387 */ /* 0x0009e80000100c00 */
[----:B------:R-:W-:Y:S04]  /*1cd40*/  STL.64 [R1+0x590], R96 ;  /* 0x0005906001007387 */ /* 0x000fe80000100a00 */
[----:B------:R4:W-:Y:S04]  /*1cd50*/  STL [R1+0x598], R98 ;  /* 0x0005986201007387 */ /* 0x0009e80000100800 */
[----:B------:R4:W-:Y:S04]  /*1cd60*/  STL.128 [R1+0x260], R4 ;  /* 0x0002600401007387 */ /* 0x0009e80000100c00 */
[----:B------:R4:W-:Y:S04]  /*1cd70*/  STL.128 [R1+0xc60], R192 ;  /* 0x000c60c001007387 */ /* 0x0009e80000100c00 */
[----:B------:R4:W-:Y:S04]  /*1cd80*/  STL.128 [R1+0xc50], R188 ;  /* 0x000c50bc01007387 */ /* 0x0009e80000100c00 */
[----:B------:R4:W-:Y:S04]  /*1cd90*/  STL.128 [R1+0xc40], R184 ;  /* 0x000c40b801007387 */ /* 0x0009e80000100c00 */
[----:B------:R4:W-:Y:S04]  /*1cda0*/  STL.128 [R1+0xc20], R172 ;  /* 0x000c20ac01007387 */ /* 0x0009e80000100c00 */
[----:B------:R4:W-:Y:S04]  /*1cdb0*/  STL [R1+0xc18], R166 ;  /* 0x000c18a601007387 */ /* 0x0009e80000100800 */
[----:B------:R4:W-:Y:S04]  /*1cdc0*/  STL.64 [R1+0xc10], R164 ;  /* 0x000c10a401007387 */ /* 0x0009e80000100a00 */
[----:B------:R2:W-:Y:S04]  /*1cdd0*/  STL.128 [R1+0xc00], R160 ;  /* 0x000c00a001007387 */ /* 0x0005e80000100c00 */
[----:B------:R2:W-:Y:S04]  /*1cde0*/  STL.128 [R1+0xbf0], R156 ;  /* 0x000bf09c01007387 */ /* 0x0005e80000100c00 */
[----:B0-----:R-:W3:Y:S04]  /*1cdf0*/  LDL.LU.128 R68, [R1+0x470] ;  /* 0x0004700001447983 */ /* 0x001ee80000300c00 */
[----:B------:R-:W3:Y:S04]  /*1ce00*/  LDL.LU.128 R72, [R1+0x480] ;  /* 0x0004800001487983 */ /* 0x000ee80000300c00 */
[----:B------:R-:W3:Y:S04]  /*1ce10*/  LDL.LU.128 R76, [R1+0x490] ;  /* 0x00049000014c7983 */ /* 0x000ee80000300c00 */
[----:B-1----:R-:W3:Y:S04]  /*1ce20*/  LDL.LU.128 R80, [R1+0x4a0] ;  /* 0x0004a00001507983 */ /* 0x002ee80000300c00 */
[----:B----4-:R-:W4:Y:S04]  /*1ce30*/  LDL.LU.128 R84, [R1+0x4b0] ;  /* 0x0004b00001547983 */ /* 0x010f280000300c00 */
        /* <DEDUP_REMOVED lines=19> */
[----:B------:R-:W4:Y:S04]  /*1cf70*/  LDL.LU.128 R192, [R1+0xc60] ;  /* 0x000c600001c07983 */ /* 0x000f280000300c00 */
[----:B------:R-:W4:Y:S04]  /*1cf80*/  LDL.LU.128 R188, [R1+0xc50] ;  /* 0x000c500001bc7983 */ /* 0x000f280000300c00 */
[----:B------:R-:W4:Y:S04]  /*1cf90*/  LDL.LU.128 R184, [R1+0xc40] ;  /* 0x000c400001b87983 */ /* 0x000f280000300c00 */
[----:B------:R-:W4:Y:S04]  /*1cfa0*/  LDL.LU.128 R172, [R1+0xc20] ;  /* 0x000c200001ac7983 */ /* 0x000f280000300c00 */
[----:B------:R-:W4:Y:S04]  /*1cfb0*/  LDL.LU R166, [R1+0xc18] ;  /* 0x000c180001a67983 */ /* 0x000f280000300800 */
[----:B------:R-:W4:Y:S04]  /*1cfc0*/  LDL.LU.64 R164, [R1+0xc10] ;  /* 0x000c100001a47983 */ /* 0x000f280000300a00 */
[----:B--2---:R-:W2:Y:S04]  /*1cfd0*/  LDL.LU.128 R160, [R1+0xc00] ;  /* 0x000c000001a07983 */ /* 0x004ea80000300c00 */
[----:B------:R-:W2:Y:S01]  /*1cfe0*/  LDL.LU.128 R156, [R1+0xbf0] ;  /* 0x000bf000019c7983 */ /* 0x000ea20000300c00 */
[----:B------:R-:W-:-:S05]  /*1cff0*/  IMAD.MOV.U32 R20, RZ, RZ, R24 ;  /* 0x000000ffff147224 */ /* 0x000fca00078e0018 */
[----:B------:R0:W-:Y:S04]  /*1d000*/  STL.128 [R1+0x260], R20 ;  /* 0x0002601401007387 */ /* 0x0001e80000100c00 */
[----:B------:R1:W-:Y:S04]  /*1d010*/  STL.128 [R1+0xbe0], R152 ;  /* 0x000be09801007387 */ /* 0x0003e80000100c00 */
[----:B0-----:R-:W2:Y:S04]  /*1d020*/  LDL.LU R22, [R1+0x520] ;  /* 0x0005200001167983 */ /* 0x001ea80000300800 */
[----:B------:R-:W2:Y:S04]  /*1d030*/  LDL.LU R23, [R1+0x524] ;  /* 0x0005240001177983 */ /* 0x000ea80000300800 */
[----:B-1----:R-:W2:Y:S01]  /*1d040*/  LDL.LU.128 R152, [R1+0xbe0] ;  /* 0x000be00001987983 */ /* 0x002ea20000300c00 */
[----:B------:R-:W-:-:S03]  /*1d050*/  IMAD.MOV.U32 R0, RZ, RZ, R151 ;  /* 0x000000ffff007224 */ /* 0x000fc600078e0097 */
[----:B------:R0:W-:Y:S04]  /*1d060*/  STL.128 [R1+0x3c0], R196 ;  /* 0x0003c0c401007387 */ /* 0x0001e80000100c00 */
[----:B------:R1:W-:Y:S04]  /*1d070*/  STL.128 [R1+0x3d0], R200 ;  /* 0x0003d0c801007387 */ /* 0x0003e80000100c00 */
[----:B------:R1:W-:Y:S04]  /*1d080*/  STL.128 [R1+0x3e0], R204 ;  /* 0x0003e0cc01007387 */ /* 0x0003e80000100c00 */
[----:B------:R1:W-:Y:S04]  /*1d090*/  STL.128 [R1+0x3f0], R208 ;  /* 0x0003f0d001007387 */ /* 0x0003e80000100c00 */
[----:B------:R3:W-:Y:S01]  /*1d0a0*/  STL.128 [R1+0x400], R212 ;  /* 0x000400d401007387 */ /* 0x0007e20000100c00 */
[----:B0-----:R-:W-:-:S02]  /*1d0b0*/  IMAD.MOV.U32 R196, RZ, RZ, R112 ;  /* 0x000000ffffc47224 */ /* 0x001fc400078e0070 */
[----:B------:R-:W-:Y:S01]  /*1d0c0*/  IMAD.MOV.U32 R197, RZ, RZ, R113 ;  /* 0x000000ffffc57224 */ /* 0x000fe200078e0071 */
[----:B------:R0:W-:Y:S01]  /*1d0d0*/  STL.128 [R1+0x410], R216 ;  /* 0x000410d801007387 */ /* 0x0001e20000100c00 */
[----:B------:R-:W-:Y:S02]  /*1d0e0*/  IMAD.MOV.U32 R198, RZ, RZ, R114 ;  /* 0x000000ffffc67224 */ /* 0x000fe400078e0072 */
        /* <DEDUP_REMOVED lines=10> */
[----:B------:R1:W-:Y:S01]  /*1d190*/  STL.128 [R1+0x450], R232 ;  /* 0x000450e801007387 */ /* 0x0003e20000100c00 */
[----:B------:R-:W-:Y:S02]  /*1d1a0*/  IMAD.MOV.U32 R206, RZ, RZ, R122 ;  /* 0x000000ffffce7224 */ /* 0x000fe400078e007a */
[----:B------:R-:W-:Y:S02]  /*1d1b0*/  IMAD.MOV.U32 R207, RZ, RZ, R123 ;  /* 0x000000ffffcf7224 */ /* 0x000fe400078e007b */
[----:B------:R-:W-:-:S02]  /*1d1c0*/  IMAD.MOV.U32 R208, RZ, RZ, R124 ;  /* 0x000000ffffd07224 */ /* 0x000fc400078e007c */
[----:B------:R-:W-:Y:S02]  /*1d1d0*/  IMAD.MOV.U32 R209, RZ, RZ, R125 ;  /* 0x000000ffffd17224 */ /* 0x000fe400078e007d */
[----:B------:R-:W-:Y:S02]  /*1d1e0*/  IMAD.MOV.U32 R210, RZ, RZ, R126 ;  /* 0x000000ffffd27224 */ /* 0x000fe400078e007e */
[----:B------:R-:W-:Y:S02]  /*1d1f0*/  IMAD.MOV.U32 R211, RZ, RZ, R127 ;  /* 0x000000ffffd37224 */ /* 0x000fe400078e007f */
[----:B---3--:R-:W-:Y:S02]  /*1d200*/  IMAD.MOV.U32 R212, RZ, RZ, R128 ;  /* 0x000000ffffd47224 */ /* 0x008fe400078e0080 */
[----:B------:R-:W-:Y:S01]  /*1d210*/  IMAD.MOV.U32 R213, RZ, RZ, R129 ;  /* 0x000000ffffd57224 */ /* 0x000fe200078e0081 */
[----:B------:R-:W-:Y:S01]  /*1d220*/  STL.128 [R1+0x300], R108 ;  /* 0x0003006c01007387 */ /* 0x000fe20000100c00 */
[----:B------:R-:W-:-:S02]  /*1d230*/  IMAD.MOV.U32 R214, RZ, RZ, R130 ;  /* 0x000000ffffd67224 */ /* 0x000fc400078e0082 */
[----:B------:R-:W-:Y:S01]  /*1d240*/  IMAD.MOV.U32 R215, RZ, RZ, R131 ;  /* 0x000000ffffd77224 */ /* 0x000fe200078e0083 */
[----:B------:R3:W-:Y:S01]  /*1d250*/  STL.64 [R1+0xc30], R178 ;  /* 0x000c30b201007387 */ /* 0x0007e20000100a00 */
[----:B0-----:R-:W-:Y:S02]  /*1d260*/  IMAD.MOV.U32 R216, RZ, RZ, R132 ;  /* 0x000000ffffd87224 */ /* 0x001fe400078e0084 */
[----:B------:R-:W-:Y:S01]  /*1d270*/  IMAD.MOV.U32 R217, RZ, RZ, R133 ;  /* 0x000000ffffd97224 */ /* 0x000fe200078e0085 */
[----:B------:R0:W-:Y:S01]  /*1d280*/  STL [R1+0xc1c], R171 ;  /* 0x000c1cab01007387 */ /* 0x0001e20000100800 */
[----:B------:R-:W-:Y:S02]  /*1d290*/  IMAD.MOV.U32 R218, RZ, RZ, R134 ;  /* 0x000000ffffda7224 */ /* 0x000fe400078e0086 */
[----:B------:R-:W-:Y:S01]  /*1d2a0*/  IMAD.MOV.U32 R219, RZ, RZ, R135 ;  /* 0x000000ffffdb7224 */ /* 0x000fe200078e0087 */
[----:B-1----:R-:W2:Y:S01]  /*1d2b0*/  LDL.LU R234, [R1+0xcec] ;  /* 0x000cec0001ea7983 */ /* 0x002ea20000300800 */
[----:B------:R-:W-:-:S02]  /*1d2c0*/  IMAD.MOV.U32 R220, RZ, RZ, R136 ;  /* 0x000000ffffdc7224 */ /* 0x000fc400078e0088 */
[----:B------:R-:W-:Y:S01]  /*1d2d0*/  IMAD.MOV.U32 R221, RZ, RZ, R137 ;  /* 0x000000ffffdd7224 */ /* 0x000fe200078e0089 */
[----:B---3--:R-:W3:Y:S01]  /*1d2e0*/  LDL.LU.64 R178, [R1+0xc30] ;  /* 0x000c300001b27983 */ /* 0x008ee20000300a00 */
[----:B------:R-:W-:Y:S02]  /*1d2f0*/  IMAD.MOV.U32 R222, RZ, RZ, R138 ;  /* 0x000000ffffde7224 */ /* 0x000fe400078e008a */
[----:B------:R-:W-:Y:S01]  /*1d300*/  IMAD.MOV.U32 R223, RZ, RZ, R139 ;  /* 0x000000ffffdf7224 */ /* 0x000fe200078e008b */
[----:B0-----:R-:W3:Y:S01]  /*1d310*/  LDL.LU R171, [R1+0xc1c] ;  /* 0x000c1c0001ab7983 */ /* 0x001ee20000300800 */
        /* <DEDUP_REMOVED lines=42> */
[----:B------:R-:W-:Y:S01]  /*1d5c0*/  IMAD.MOV.U32 R31, RZ, RZ, R75 ;  /* 0x000000ffff1f7224 */ /* 0x000fe200078e004b */
[----:B----4-:R1:W-:Y:S01]  /*1d5d0*/  STL.128 [R1+0x2a0], R84 ;  /* 0x0002a05401007387 */ /* 0x0103e20000100c00 */
        /* <DEDUP_REMOVED lines=37> */
[----:B0-----:R-:W-:Y:S02]  /*1d830*/  IMAD.MOV.U32 R83, RZ, RZ, R4 ;  /* 0x000000ffff537224 */ /* 0x001fe400078e0004 */
[----:B-1----:R-:W-:Y:S02]  /*1d840*/  IMAD.MOV.U32 R84, RZ, RZ, R5 ;  /* 0x000000ffff547224 */ /* 0x002fe400078e0005 */
        /* <DEDUP_REMOVED lines=18> */
[----:B--2---:R-:W-:Y:S02]  /*1d970*/  IMAD.MOV.U32 R76, RZ, RZ, R160 ;  /* 0x000000ffff4c7224 */ /* 0x004fe400078e00a0 */
        /* <DEDUP_REMOVED lines=48> */
[----:B------:R-:W-:-:S06]  /*1dc80*/  IMAD.MOV.U32 R151, RZ, RZ, R0 ;  /* 0x000000ffff977224 */ /* 0x000fcc00078e0000 */
[----:B------:R-:W-:-:S06]  /*1dc90*/  WARPGROUP.ARRIVE ;  /* 0x00000000000079c5 */ /* 0x000fcc0000000000 */
[----:B------:R-:W-:Y:S01]  /*1dca0*/  HGMMA.64x256x16.F32 R24, R152, gdesc[UR4].tnspB, R24, gsb0 ;  /* 0x43e0000498187df0 */ /* 0x000fe20008000818 */
[----:B------:R0:W-:Y:S04]  /*1dcb0*/  STL [R1+0xbc0], R194 ;  /* 0x000bc0c201007387 */ /* 0x0001e80000100800 */
[----:B------:R1:W-:Y:S01]  /*1dcc0*/  STL.64 [R1+0xbb8], R192 ;  /* 0x000bb8c001007387 */ /* 0x0003e20000100a00 */
[----:B0-----:R-:W-:-:S03]  /*1dcd0*/  IMAD.MOV.U32 R194, RZ, RZ, R19 ;  /* 0x000000ffffc27224 */ /* 0x001fc600078e0013 */
[----:B------:R-:W2:Y:S01]  /*1dce0*/  LDL.LU R19, [R1+0xbc8] ;  /* 0x000bc80001137983 */ /* 0x000ea20000300800 */
[----:B-1----:R-:W-:-:S03]  /*1dcf0*/  IMAD.MOV.U32 R193, RZ, RZ, R18 ;  /* 0x000000ffffc17224 */ /* 0x002fc600078e0012 */
[----:B------:R-:W2:Y:S01]  /*1dd00*/  LDL.LU R18, [R1+0xbcc] ;  /* 0x000bcc0001127983 */ /* 0x000ea20000300800 */
[----:B------:R-:W-:-:S03]  /*1dd10*/  WARPGROUP.DEPBAR.LE gsb0, 0x0 ;  /* 0x00008000000079c5 */ /* 0x000fc60000010000 */
[----:B------:R0:W-:Y:S04]  /*1dd20*/  STL.128 [R1+0xb40], R128 ;  /* 0x000b408001007387 */ /* 0x0001e80000100c00 */
[----:B------:R1:W-:Y:S04]  /*1dd30*/  STL.128 [R1+0xb30], R124 ;  /* 0x000b307c01007387 */ /* 0x0003e80000100c00 */
[----:B------:R4:W-:Y:S04]  /*1dd40*/  STL.128 [R1+0xb20], R120 ;  /* 0x000b207801007387 */ /* 0x0009e80000100c00 */
[----:B------:R3:W-:Y:S01]  /*1dd50*/  STL.128 [R1+0xb10], R116 ;  /* 0x000b107401007387 */ /* 0x0007e20000100c00 */
[----:B0-----:R-:W-:-:S02]  /*1dd60*/  IMAD.MOV.U32 R131, RZ, RZ, R47 ;  /* 0x000000ffff837224 */ /* 0x001fc400078e002f */
[----:B------:R-:W-:Y:S02]  /*1dd70*/  IMAD.MOV.U32 R130, RZ, RZ, R46 ;  /* 0x000000ffff827224 */ /* 0x000fe400078e002e */
[----:B------:R-:W-:Y:S02]  /*1dd80*/  IMAD.MOV.U32 R129, RZ, RZ, R45 ;  /* 0x000000ffff817224 */ /* 0x000fe400078e002d */
[----:B-1----:R-:W-:Y:S02]  /*1dd90*/  IMAD.MOV.U32 R127, RZ, RZ, R43 ;  /* 0x000000ffff7f7224 */ /* 0x002fe400078e002b */
[----:B------:R-:W-:Y:S02]  /*1dda0*/  IMAD.MOV.U32 R126, RZ, RZ, R42 ;  /* 0x000000ffff7e7224 */ /* 0x000fe400078e002a */
[----:B------:R-:W-:Y:S02]  /*1ddb0*/  IMAD.MOV.U32 R125, RZ, RZ, R41 ;  /* 0x000000ffff7d7224 */ /* 0x000fe400078e0029 */
[----:B----4-:R-:W-:-:S02]  /*1ddc0*/  IMAD.MOV.U32 R123, RZ, RZ, R39 ;  /* 0x000000ffff7b7224 */ /* 0x010fc400078e0027 */
[----:B------:R-:W-:Y:S02]  /*1ddd0*/  IMAD.MOV.U32 R122, RZ, RZ, R38 ;  /* 0x000000ffff7a7224 */ /* 0x000fe400078e0026 */
[----:B------:R-:W-:Y:S02]  /*1dde0*/  IMAD.MOV.U32 R121, RZ, RZ, R37 ;  /* 0x000000ffff797224 */ /* 0x000fe400078e0025 */
[----:B------:R-:W-:Y:S02]  /*1ddf0*/  IMAD.MOV.U32 R120, RZ, RZ, R36 ;  /* 0x000000ffff787224 */ /* 0x000fe400078e0024 */
[----:B------:R-:W-:Y:S02]  /*1de00*/  IMAD.MOV.U32 R124, RZ, RZ, R40 ;  /* 0x000000ffff7c7224 */ /* 0x000fe400078e0028 */
[----:B------:R-:W-:Y:S01]  /*1de10*/  IMAD.MOV.U32 R128, RZ, RZ, R44 ;  /* 0x000000ffff807224 */ /* 0x000fe200078e002c */
[----:B------:R0:W-:Y:S01]  /*1de20*/  STL.128 [R1+0x290], R120 ;  /* 0x0002907801007387 */ /* 0x0001e20000100c00 */
[----:B---3--:R-:W-:-:S02]  /*1de30*/  IMAD.MOV.U32 R119, RZ, RZ, R35 ;  /* 0x000000ffff777224 */ /* 0x008fc400078e0023 */
[----:B------:R-:W-:Y:S01]  /*1de40*/  IMAD.MOV.U32 R118, RZ, RZ, R34 ;  /* 0x000000ffff767224 */ /* 0x000fe200078e0022 */
[----:B------:R1:W-:Y:S01]  /*1de50*/  STL.128 [R1+0x2a0], R124 ;  /* 0x0002a07c01007387 */ /* 0x0003e20000100c00 */
[----:B------:R-:W-:Y:S02]  /*1de60*/  IMAD.MOV.U32 R117, RZ, RZ, R33 ;  /* 0x000000ffff757224 */ /* 0x000fe400078e0021 */
[----:B------:R-:W-:Y:S01]  /*1de70*/  IMAD.MOV.U32 R116, RZ, RZ, R32 ;  /* 0x000000ffff747224 */ /* 0x000fe200078e0020 */
[----:B------:R3:W-:Y:S04]  /*1de80*/  STL.128 [R1+0x2b0], R128 ;  /* 0x0002b08001007387 */ /* 0x0007e80000100c00 */
[----:B------:R4:W-:Y:S04]  /*1de90*/  STL.128 [R1+0x280], R116 ;  /* 0x0002807401007387 */ /* 0x0009e80000100c00 */
[----:B0-----:R-:W2:Y:S04]  /*1dea0*/  LDL.LU.128 R120, [R1+0xb20] ;  /* 0x000b200001787983 */ /* 0x001ea80000300c00 */
[----:B-1----:R-:W2:Y:S04]  /*1deb0*/  LDL.LU.128 R124, [R1+0xb30] ;  /* 0x000b3000017c7983 */ /* 0x002ea80000300c00 */
[----:B---3--:R-:W3:Y:S04]  /*1dec0*/  LDL.LU.128 R128, [R1+0xb40] ;  /* 0x000b400001807983 */ /* 0x008ee80000300c00 */
[----:B------:R0:W-:Y:S04]  /*1ded0*/  STL.128 [R1+0xaa0], R24 ;  /* 0x000aa01801007387 */ /* 0x0001e80000100c00 */
[----:B----4-:R-:W4:Y:S04]  /*1dee0*/  LDL.LU.128 R116, [R1+0xb10] ;  /* 0x000b100001747983 */ /* 0x010f280000300c00 */
[----:B0-----:R-:W4:Y:S04]  /*1def0*/  LDL.LU.128 R24, [R1+0xaa0] ;  /* 0x000aa00001187983 */ /* 0x001f280000300c00 */
[----:B------:R0:W-:Y:S04]  /*1df00*/  STL.128 [R1+0xb00], R112 ;  /* 0x000b007001007387 */ /* 0x0001e80000100c00 */
[----:B------:R1:W-:Y:S04]  /*1df10*/  STL.64 [R1+0xc38], R182 ;  /* 0x000c38b601007387 */ /* 0x0003e80000100a00 */
[----:B------:R1:W-:Y:S01]  /*1df20*/  STL.128 [R1+0xb50], R132 ;  /* 0x000b508401007387 */ /* 0x0003e20000100c00 */
[----:B0-----:R-:W-:-:S03]  /*1df30*/  IMAD.MOV.U32 R115, RZ, RZ, R31 ;  /* 0x000000ffff737224 */ /* 0x001fc600078e001f */
[----:B-1----:R-:W4:Y:S01]  /*1df40*/  LDL.LU.64 R182, [R1+0xc38] ;  /* 0x000c380001b67983 */ /* 0x002f220000300a00 */
[----:B------:R-:W-:Y:S02]  /*1df50*/  IMAD.MOV.U32 R114, RZ, RZ, R30 ;  /* 0x000000ffff727224 */ /* 0x000fe400078e001e */
        /* <DEDUP_REMOVED lines=8> */
[----:B------:R1:W-:Y:S04]  /*1dfe0*/  STL.128 [R1+0xb90], R148 ;  /* 0x000b909401007387 */ /* 0x0003e80000100c00 */
[----:B------:R1:W-:Y:S04]  /*1dff0*/  STL.128 [R1+0xb80], R144 ;  /* 0x000b809001007387 */ /* 0x0003e80000100c00 */
[----:B0-----:R-:W4:Y:S04]  /*1e000*/  LDL.LU.128 R108, [R1+0xaf0] ;  /* 0x000af000016c7983 */ /* 0x001f280000300c00 */
[----:B-1----:R-:W4:Y:S04]  /*1e010*/  LDL.LU.128 R112, [R1+0xb00] ;  /* 0x000b000001707983 */ /* 0x002f280000300c00 */
        /* <DEDUP_REMOVED lines=11> */
[----:B0-----:R-:W-:Y:S02]  /*1e0d0*/  IMAD.MOV.U32 R143, RZ, RZ, R59 ;  /* 0x000000ffff8f7224 */ /* 0x001fe400078e003b */
[----:B------:R-:W-:Y:S02]  /*1e0e0*/  IMAD.MOV.U32 R142, RZ, RZ, R58 ;  /* 0x000000ffff8e7224 */ /* 0x000fe400078e003a */
[----:B-1----:R-:W-:Y:S02]  /*1e0f0*/  IMAD.MOV.U32 R139, RZ, RZ, R55 ;  /* 0x000000ffff8b7224 */ /* 0x002fe400078e0037 */
[----:B------:R-:W-:Y:S01]  /*1e100*/  IMAD.MOV.U32 R138, RZ, RZ, R54 ;  /* 0x000000ffff8a7224 */ /* 0x000fe200078e0036 */
[----:B------:R-:W4:Y:S01]  /*1e110*/  LDL.LU.128 R132, [R1+0xb50] ;  /* 0x000b500001847983 */ /* 0x000f220000300c00 */
        /* <DEDUP_REMOVED lines=12> */
[----:B--2---:R0:W-:Y:S04]  /*1e1e0*/  STL.64 [R1+0xa90], R18 ;  /* 0x000a901201007387 */ /* 0x0041e80000100a00 */
[----:B0-----:R-:W2:Y:S04]  /*1e1f0*/  LDL.LU.64 R18, [R1+0xa90] ;  /* 0x000a900001127983 */ /* 0x001ea80000300a00 */
[----:B------:R0:W-:Y:S04]  /*1e200*/  STL.128 [R1+0xac0], R120 ;  /* 0x000ac07801007387 */ /* 0x0001e80000100c00 */
[----:B------:R1:W-:Y:S04]  /*1e210*/  STL.128 [R1+0xad0], R124 ;  /* 0x000ad07c01007387 */ /* 0x0003e80000100c00 */
[----:B---3--:R3:W-:Y:S04]  /*1e220*/  STL.128 [R1+0xae0], R128 ;  /* 0x000ae08001007387 */ /* 0x0087e80000100c00 */
[----:B0-----:R-:W2:Y:S04]  /*1e230*/  LDL.LU.128 R120, [R1+0xac0] ;  /* 0x000ac00001787983 */ /* 0x001ea80000300c00 */
[----:B-1----:R-:W2:Y:S04]  /*1e240*/  LDL.LU.128 R124, [R1+0xad0] ;  /* 0x000ad000017c7983 */ /* 0x002ea80000300c00 */
[----:B---3--:R-:W3:Y:S04]  /*1e250*/  LDL.LU.128 R128, [R1+0xae0] ;  /* 0x000ae00001807983 */ /* 0x008ee80000300c00 */
[----:B----4-:R0:W-:Y:S04]  /*1e260*/  STL.128 [R1+0xab0], R116 ;  /* 0x000ab07401007387 */ /* 0x0101e80000100c00 */
[----:B------:R1:W-:Y:S04]  /*1e270*/  STL.128 [R1+0xa80], R24 ;  /* 0x000a801801007387 */ /* 0x0003e80000100c00 */
[----:B0-----:R-:W4:Y:S04]  /*1e280*/  LDL.LU.128 R116, [R1+0xab0] ;  /* 0x000ab00001747983 */ /* 0x001f280000300c00 */
[----:B-1----:R-:W4:Y:S01]  /*1e290*/  LDL.LU.128 R24, [R1+0xa80] ;  /* 0x000a800001187983 */ /* 0x002f220000300c00 */
[----:B------:R-:W-:-:S02]  /*1e2a0*/  IMAD.MOV.U32 R167, RZ, RZ, R4 ;  /* 0x000000ffffa77224 */ /* 0x000fc400078e0004 */
[----:B------:R-:W-:Y:S01]  /*1e2b0*/  IMAD.MOV.U32 R168, RZ, RZ, R5 ;  /* 0x000000ffffa87224 */ /* 0x000fe200078e0005 */
[----:B------:R0:W-:Y:S01]  /*1e2c0*/  STL.64 [R1+0xba8], R178 ;  /* 0x000ba8b201007387 */ /* 0x0001e20000100a00 */
[----:B------:R-:W-:Y:S02]  /*1e2d0*/  IMAD.MOV.U32 R169, RZ, RZ, R6 ;  /* 0x000000ffffa97224 */ /* 0x000fe400078e0006 */
[----:B------:R-:W-:Y:S01]  /*1e2e0*/  IMAD.MOV.U32 R170, RZ, RZ, R7 ;  /* 0x000000ffffaa7224 */ /* 0x000fe200078e0007 */
[----:B------:R1:W-:Y:S01]  /*1e2f0*/  STL [R1+0xba0], R171 ;  /* 0x000ba0ab01007387 */ /* 0x0003e20000100800 */
[----:B------:R-:W-:Y:S02]  /*1e300*/  IMAD.MOV.U32 R176, RZ, RZ, R9 ;  /* 0x000000ffffb07224 */ /* 0x000fe400078e0009 */
[----:B------:R-:W-:Y:S01]  /*1e310*/  IMAD.MOV.U32 R177, RZ, RZ, R10 ;  /* 0x000000ffffb17224 */ /* 0x000fe200078e000a */
[----:B------:R1:W-:Y:S01]  /*1e320*/  STL [R1+0xbc4], R234 ;  /* 0x000bc4ea01007387 */ /* 0x0003e20000100800 */
[----:B------:R-:W-:-:S02]  /*1e330*/  IMAD.MOV.U32 R154, RZ, RZ, R16 ;  /* 0x000000ffff9a7224 */ /* 0x000fc400078e0010 */
[----:B0-----:R-:W-:Y:S01]  /*1e340*/  IMAD.MOV.U32 R178, RZ, RZ, R11 ;  /* 0x000000ffffb27224 */ /* 0x001fe200078e000b */
[----:B------:R0:W-:Y:S01]  /*1e350*/  STL.64 [R1+0xbb0], R182 ;  /* 0x000bb0b601007387 */ /* 0x0001e20000100a00 */
[----:B-1----:R-:W-:Y:S02]  /*1e360*/  IMAD.MOV.U32 R171, RZ, RZ, R8 ;  /* 0x000000ffffab7224 */ /* 0x002fe400078e0008 */
[----:B------:R-:W-:Y:S02]  /*1e370*/  IMAD.MOV.U32 R179, RZ, RZ, R12 ;  /* 0x000000ffffb37224 */ /* 0x000fe400078e000c */
[----:B------:R-:W-:Y:S02]  /*1e380*/  IMAD.MOV.U32 R234, RZ, RZ, R235 ;  /* 0x000000ffffea7224 */ /* 0x000fe400078e00eb */
[----:B------:R-:W-:Y:S02]  /*1e390*/  IMAD.MOV.U32 R155, RZ, RZ, R17 ;  /* 0x000000ffff9b7224 */ /* 0x000fe400078e0011 */
[----:B------:R-:W-:-:S02]  /*1e3a0*/  IMAD.MOV.U32 R180, RZ, RZ, R13 ;  /* 0x000000ffffb47224 */ /* 0x000fc400078e000d */
[----:B------:R-:W-:Y:S02]  /*1e3b0*/  IMAD.MOV.U32 R181, RZ, RZ, R14 ;  /* 0x000000ffffb57224 */ /* 0x000fe400078e000e */
[----:B0-----:R-:W-:Y:S02]  /*1e3c0*/  IMAD.MOV.U32 R182, RZ, RZ, R15 ;  /* 0x000000ffffb67224 */ /* 0x001fe400078e000f */
        /* <DEDUP_REMOVED lines=15> */
[----:B------:R-:W-:Y:S01]  /*1e4c0*/  IMAD.MOV.U32 R6, RZ, RZ, R112 ;  /* 0x000000ffff067224 */ /* 0x000fe200078e0070 */
[----:B------:R0:W-:Y:S01]  /*1e4d0*/  STL.128 [R1+0x340], R164 ;  /* 0x000340a401007387 */ /* 0x0001e20000100c00 */
[----:B------:R-:W-:-:S02]  /*1e4e0*/  IMAD.MOV.U32 R152, RZ, RZ, R22 ;  /* 0x000000ffff987224 */ /* 0x000fc400078e0016 */
[----:B------:R-:W-:Y:S01]  /*1e4f0*/  IMAD.MOV.U32 R153, RZ, RZ, R23 ;  /* 0x000000ffff997224 */ /* 0x000fe200078e0017 */
[----:B------:R1:W-:Y:S01]  /*1e500*/  STL.128 [R1+0x350], R168 ;  /* 0x000350a801007387 */ /* 0x0003e20000100c00 */
[----:B------:R-:W-:-:S03]  /*1e510*/  IMAD.MOV.U32 R21, RZ, RZ, R99 ;  /* 0x000000ffff157224 */ /* 0x000fc600078e0063 */
[----:B------:R1:W-:Y:S01]  /*1e520*/  STL.128 [R1+0x360], R172 ;  /* 0x000360ac01007387 */ /* 0x0003e20000100c00 */
[----:B------:R-:W-:-:S03]  /*1e530*/  IMAD.MOV.U32 R22, RZ, RZ, R98 ;  /* 0x000000ffff167224 */ /* 0x000fc600078e0062 */
[----:B------:R1:W-:Y:S01]  /*1e540*/  STL.128 [R1+0x370], R176 ;  /* 0x000370b001007387 */ /* 0x0003e20000100c00 */
        /* <DEDUP_REMOVED lines=35> */
[----:B------:R0:W-:Y:S01]  /*1e780*/  STL.128 [R1+0x310], R152 ;  /* 0x0003109801007387 */ /* 0x0001e20000100c00 */
[----:B------:R-:W-:-:S03]  /*1e790*/  IMAD.MOV.U32 R164, RZ, RZ, R80 ;  /* 0x000000ffffa47224 */ /* 0x000fc600078e0050 */
[----:B------:R1:W-:Y:S01]  /*1e7a0*/  STL.128 [R1+0x330], R160 ;  /* 0x000330a001007387 */ /* 0x0003e20000100c00 */
        /* <DEDUP_REMOVED lines=9> */
[----:B------:R-:W-:Y:S01]  /*1e840*/  IMAD.MOV.U32 R28, RZ, RZ, R96 ;  /* 0x000000ffff1c7224 */ /* 0x000fe200078e0060 */
[----:B------:R0:W-:Y:S01]  /*1e850*/  STL.128 [R1+0x320], R156 ;  /* 0x0003209c01007387 */ /* 0x0001e20000100c00 */
[----:B-1----:R-:W-:Y:S02]  /*1e860*/  IMAD.MOV.U32 R163, RZ, RZ, R79 ;  /* 0x000000ffffa37224 */ /* 0x002fe400078e004f */
[----:B------:R-:W-:-:S02]  /*1e870*/  IMAD.MOV.U32 R162, RZ, RZ, R78 ;  /* 0x000000ffffa27224 */ /* 0x000fc400078e004e */
[----:B------:R-:W-:Y:S02]  /*1e880*/  IMAD.MOV.U32 R192, RZ, RZ, R3 ;  /* 0x000000ffffc07224 */ /* 0x000fe400078e0003 */
[----:B------:R-:W-:Y:S01]  /*1e890*/  IMAD.MOV.U32 R112, RZ, RZ, R132 ;  /* 0x000000ffff707224 */ /* 0x000fe200078e0084 */
[----:B------:R-:W-:Y:S01]  /*1e8a0*/  STL.128 [R1+0x390], R184 ;  /* 0x000390b801007387 */ /* 0x000fe20000100c00 */
        /* <DEDUP_REMOVED lines=12> */
[----:B0-----:R-:W-:Y:S02]  /*1e970*/  IMAD.MOV.U32 R159, RZ, RZ, R75 ;  /* 0x000000ffff9f7224 */ /* 0x001fe400078e004b */
[----:B------:R-:W-:Y:S01]  /*1e980*/  IMAD.MOV.U32 R158, RZ, RZ, R74 ;  /* 0x000000ffff9e7224 */ /* 0x000fe200078e004a */
[----:B------:R0:W-:Y:S01]  /*1e990*/  STL.128 [R1+0x380], R180 ;  /* 0x000380b401007387 */ /* 0x0001e20000100c00 */
[----:B------:R-:W-:-:S02]  /*1e9a0*/  IMAD.MOV.U32 R157, RZ, RZ, R73 ;  /* 0x000000ffff9d7224 */ /* 0x000fc400078e0049 */
[----:B------:R-:W-:Y:S01]  /*1e9b0*/  IMAD.MOV.U32 R156, RZ, RZ, R72 ;  /* 0x000000ffff9c7224 */ /* 0x000fe200078e0048 */
[----:B------:R-:W-:Y:S01]  /*1e9c0*/  STL.128 [R1+0x3b0], R192 ;  /* 0x0003b0c001007387 */ /* 0x000fe20000100c00 */
[----:B------:R-:W-:-:S03]  /*1e9d0*/  IMAD.MOV.U32 R76, RZ, RZ, R28 ;  /* 0x000000ffff4c7224 */ /* 0x000fc600078e001c */
[----:B------:R-:W-:Y:S01]  /*1e9e0*/  STL.128 [R1+0x3e0], R204 ;  /* 0x0003e0cc01007387 */ /* 0x000fe20000100c00 */
[----:B-1----:R-:W-:-:S03]  /*1e9f0*/  IMAD.MOV.U32 R153, RZ, RZ, R5 ;  /* 0x000000ffff997224 */ /* 0x002fc600078e0005 */
[----:B------:R-:W-:Y:S01]  /*1ea00*/  STL.128 [R1+0x3f0], R208 ;  /* 0x0003f0d001007387 */ /* 0x000fe20000100c00 */
[----:B------:R-:W-:Y:S02]  /*1ea10*/  IMAD.MOV.U32 R154, RZ, RZ, R4 ;  /* 0x000000ffff9a7224 */ /* 0x000fe400078e0004 */
[----:B------:R-:W-:Y:S01]  /*1ea20*/  IMAD.MOV.U32 R155, RZ, RZ, R0 ;  /* 0x000000ffff9b7224 */ /* 0x000fe200078e0000 */
[----:B0-----:R-:W4:Y:S04]  /*1ea30*/  LDL.LU.64 R182, [R1+0xbb0] ;  /* 0x000bb00001b67983 */ /* 0x001f280000300a00 */
        /* <DEDUP_REMOVED lines=8> */
[----:B------:R-:W-:Y:S01]  /*1eac0*/  STL.128 [R1+0x340], R164 ;  /* 0x000340a401007387 */ /* 0x000fe20000100c00 */
[----:B--2---:R-:W-:-:S02]  /*1ead0*/  IMAD.MOV.U32 R14, RZ, RZ, R123 ;  /* 0x000000ffff0e7224 */ /* 0x004fc400078e007b */
        /* <DEDUP_REMOVED lines=12> */
[----:B------:R-:W-:-:S02]  /*1eba0*/  IMAD.MOV.U32 R100, RZ, RZ, R17 ;  /* 0x000000ffff647224 */ /* 0x000fc400078e0011 */
[----:B----4-:R-:W-:Y:S02]  /*1ebb0*/  IMAD.MOV.U32 R31, RZ, RZ, R27 ;  /* 0x000000ffff1f7224 */ /* 0x010fe400078e001b */
        /* <DEDUP_REMOVED lines=8> */
[----:B------:R-:W2:Y:S01]  /*1ec40*/  LDL R132, [R1+0x30c] ;  /* 0x00030c0001847983 */ /* 0x000ea20000100800 */
[----:B------:R-:W-:Y:S02]  /*1ec50*/  IMAD.MOV.U32 R105, RZ, RZ, R12 ;  /* 0x000000ffff697224 */ /* 0x000fe400078e000c */
[----:B------:R-:W-:Y:S01]  /*1ec60*/  IMAD.MOV.U32 R106, RZ, RZ, R11 ;  /* 0x000000ffff6a7224 */ /* 0x000fe200078e000b */
[----:B------:R-:W-:Y:S01]  /*1ec70*/  STL.64 [R1+0xa70], R18 ;  /* 0x000a701201007387 */ /* 0x000fe20000100a00 */
[----:B------:R-:W-:Y:S02]  /*1ec80*/  IMAD.MOV.U32 R107, RZ, RZ, R10 ;  /* 0x000000ffff6b7224 */ /* 0x000fe400078e000a */
[----:B------:R-:W-:Y:S01]  /*1ec90*/  IMAD.MOV.U32 R108, RZ, RZ, R9 ;  /* 0x000000ffff6c7224 */ /* 0x000fe200078e0009 */
[----:B------:R0:W5:Y:S01]  /*1eca0*/  LDL.LU R2, [R1+0xbd4] ;  /* 0x000bd40001027983 */ /* 0x0001620000300800 */
[----:B------:R-:W-:-:S02]  /*1ecb0*/  IMAD.MOV.U32 R109, RZ, RZ, R8 ;  /* 0x000000ffff6d7224 */ /* 0x000fc400078e0008 */
[----:B------:R-:W-:Y:S01]  /*1ecc0*/  IMAD.MOV.U32 R110, RZ, RZ, R7 ;  /* 0x000000ffff6e7224 */ /* 0x000fe200078e0007 */
[----:B------:R0:W5:Y:S01]  /*1ecd0*/  LDL.LU R3, [R1+0xbd0] ;  /* 0x000bd00001037983 */ /* 0x0001620000300800 */
        /* <DEDUP_REMOVED lines=20> */
[----:B------:R-:W-:Y:S01]  /*1ee20*/  STL.128 [R1+0x410], R112 ;  /* 0x0004107001007387 */ /* 0x000fe20000100c00 */
[----:B------:R-:W-:Y:S02]  /*1ee30*/  IMAD.MOV.U32 R16, RZ, RZ, R138 ;  /* 0x000000ffff107224 */ /* 0x000fe400078e008a */
[----:B------:R-:W-:Y:S01]  /*1ee40*/  IMAD.MOV.U32 R17, RZ, RZ, R137 ;  /* 0x000000ffff117224 */ /* 0x000fe200078e0089 */
[----:B------:R-:W2:Y:S01]  /*1ee50*/  LDL R4, [R1+0x270] ;  /* 0x0002700001047983 */ /* 0x000ea20000100800 */
[----:B------:R-:W-:-:S02]  /*1ee60*/  IMAD.MOV.U32 R96, RZ, RZ, R23 ;  /* 0x000000ffff607224 */ /* 0x000fc400078e0017 */
[----:B------:R-:W-:Y:S01]  /*1ee70*/  IMAD.MOV.U32 R97, RZ, RZ, R22 ;  /* 0x000000ffff617224 */ /* 0x000fe200078e0016 */
[----:B------:R-:W2:Y:S01]  /*1ee80*/  LDL R74, [R1+0x274] ;  /* 0x00027400014a7983 */ /* 0x000ea20000100800 */
        /* <DEDUP_REMOVED lines=26> */
[----:B------:R0:W-:Y:S04]  /*1f030*/  STL.128 [R1+0x3d0], R96 ;  /* 0x0003d06001007387 */ /* 0x0001e80000100c00 */
[----:B------:R0:W-:Y:S04]  /*1f040*/  STL.128 [R1+0x3e0], R100 ;  /* 0x0003e06401007387 */ /* 0x0001e80000100c00 */
[----:B------:R0:W-:Y:S04]  /*1f050*/  STL.128 [R1+0x3f0], R104 ;  /* 0x0003f06801007387 */ /* 0x0001e80000100c00 */
[----:B------:R0:W-:Y:S04]  /*1f060*/  STL.128 [R1+0x400], R108 ;  /* 0x0004006c01007387 */ /* 0x0001e80000100c00 */
[----:B------:R-:W-:Y:S04]  /*1f070*/  STL.128 [R1+0x420], R140 ;  /* 0x0004208c01007387 */ /* 0x000fe80000100c00 */
[----:B------:R-:W-:Y:S04]  /*1f080*/  STL.128 [R1+0x430], R144 ;  /* 0x0004309001007387 */ /* 0x000fe80000100c00 */
[----:B------:R-:W-:Y:S04]  /*1f090*/  STL.128 [R1+0x440], R148 ;  /* 0x0004409401007387 */ /* 0x000fe80000100c00 */
[----:B------:R-:W-:Y:S04]  /*1f0a0*/  STL.128 [R1+0x450], R152 ;  /* 0x0004509801007387 */ /* 0x000fe80000100c00 */
[----:B------:R0:W-:Y:S04]  /*1f0b0*/  STL.128 [R1+0x260], R24 ;  /* 0x0002601801007387 */ /* 0x0001e80000100c00 */
[----:B------:R-:W2:Y:S04]  /*1f0c0*/  LDL R0, [R1+0x260] ;  /* 0x0002600001007983 */ /* 0x000ea80000100800 */
[----:B------:R-:W2:Y:S04]  /*1f0d0*/  LDL R68, [R1+0x264] ;  /* 0x0002640001447983 */ /* 0x000ea80000100800 */
[----:B------:R-:W2:Y:S04]  /*1f0e0*/  LDL R70, [R1+0x268] ;  /* 0x0002680001467983 */ /* 0x000ea80000100800 */
[----:B------:R-:W2:Y:S04]  /*1f0f0*/  LDL R72, [R1+0x26c] ;  /* 0x00026c0001487983 */ /* 0x000ea80000100800 */
[----:B-1----:R-:W2:Y:S04]  /*1f100*/  LDL R76, [R1+0x278] ;  /* 0x00027800014c7983 */ /* 0x002ea80000100800 */
[----:B------:R-:W2:Y:S04]  /*1f110*/  LDL R78, [R1+0x27c] ;  /* 0x00027c00014e7983 */ /* 0x000ea80000100800 */
[----:B------:R-:W2:Y:S04]  /*1f120*/  LDL R6, [R1+0x280] ;  /* 0x0002800001067983 */ /* 0x000ea80000100800 */
[----:B---3--:R-:W3:Y:S04]  /*1f130*/  LDL R80, [R1+0x284] ;  /* 0x0002840001507983 */ /* 0x008ee80000100800 */
[----:B------:R-:W3:Y:S04]  /*1f140*/  LDL R82, [R1+0x288] ;  /* 0x0002880001527983 */ /* 0x000ee80000100800 */
[----:B----4-:R-:W4:Y:S04]  /*1f150*/  LDL R84, [R1+0x28c] ;  /* 0x00028c0001547983 */ /* 0x010f280000100800 */
[----:B------:R-:W4:Y:S04]  /*1f160*/  LDL R8, [R1+0x290] ;  /* 0x0002900001087983 */ /* 0x000f280000100800 */
[----:B------:R-:W4:Y:S04]  /*1f170*/  LDL R86, [R1+0x294] ;  /* 0x0002940001567983 */ /* 0x000f280000100800 */
[----:B0-----:R-:W4:Y:S04]  /*1f180*/  LDL R88, [R1+0x298] ;  /* 0x0002980001587983 */ /* 0x001f280000100800 */
        /* <DEDUP_REMOVED lines=104> */
[----:B------:R0:W5:Y:S04]  /*1f810*/  LDL.LU R234, [R1+0xbc4] ;  /* 0x000bc40001ea7983 */ /* 0x0001680000300800 */
[----:B------:R0:W5:Y:S04]  /*1f820*/  LDL.LU R194, [R1+0xbc0] ;  /* 0x000bc00001c27983 */ /* 0x0001680000300800 */
[----:B------:R0:W5:Y:S04]  /*1f830*/  LDL.LU.64 R192, [R1+0xbb8] ;  /* 0x000bb80001c07983 */ /* 0x0001680000300a00 */
[----:B------:R0:W5:Y:S04]  /*1f840*/  LDL.LU.64 R178, [R1+0xba8] ;  /* 0x000ba80001b27983 */ /* 0x0001680000300a00 */
[----:B------:R0:W5:Y:S04]  /*1f850*/  LDL.LU R171, [R1+0xba0] ;  /* 0x000ba00001ab7983 */ /* 0x0001680000300800 */
[----:B------:R0:W5:Y:S04]  /*1f860*/  LDL.LU.64 R18, [R1+0xa70] ;  /* 0x000a700001127983 */ /* 0x0001680000300a00 */
[----:B------:R0:W-:Y:S04]  /*1f870*/  STL [R1+0x88], R183 ;  /* 0x000088b701007387 */ /* 0x0001e80000100800 */
[----:B------:R0:W-:Y:S04]  /*1f880*/  STL [R1+0x88], R183 ;  /* 0x000088b701007387 */ /* 0x0001e80000100800 */
        /* <DEDUP_REMOVED lines=15> */
[----:B----4-:R0:W-:Y:S04]  /*1f980*/  STL [R1+0x28c], R84 ;  /* 0x00028c5401007387 */ /* 0x0101e80000100800 */
        /* <DEDUP_REMOVED lines=116> */
[----:B------:R-:W-:Y:S04]  /*200d0*/  BSSY B0, `(.L_x_2105) ;  /* 0x0000008000007945 */ /* 0x000fe80003800000 */
[----:B------:R-:W-:Y:S05]  /*200e0*/  @P0 BRA `(.L_x_2106) ;  /* 0x0000000000180947 */ /* 0x000fea0003800000 */
[----:B0-----:R-:W2:Y:S04]  /*200f0*/  LDL.64 R4, [R1+0x68] ;  /* 0x0000680001047983 */ /* 0x001ea80000100a00 */
[----:B-----5:R-:W3:Y:S01]  /*20100*/  LD.E R0, desc[UR44][R2.64] ;  /* 0x0000002c02007980 */ /* 0x020ee2000c101900 */
[----:B--2---:R-:W-:-:S05]  /*20110*/  MOV R5, R4 ;  /* 0x0000000400057202 */ /* 0x004fca0000000f00 */
[----:B---3--:R-:W-:-:S05]  /*20120*/  IMAD R0, R0, 0x8, R5 ;  /* 0x0000000800007824 */ /* 0x008fca00078e0205 */
[----:B------:R-:W-:-:S04]  /*20130*/  PRMT R0, RZ, 0x654, R0 ;  /* 0x00000654ff007816 */ /* 0x000fc80000000000 */
[----:B------:R1:W-:Y:S03]  /*20140*/  SYNCS.ARRIVE.TRANS64.RED.A1T0 RZ, [R0+URZ], RZ ;  /* 0x000000ff00ff79a7 */ /* 0x0003e6000810043f */
.L_x_2106:
[----:B------:R-:W-:Y:S05]  /*20150*/  BSYNC B0 ;  /* 0x0000000000007941 */ /* 0x000fea0003800000 */
.L_x_2105:
[----:B------:R-:W-:Y:S05]  /*20160*/  @P1 BRA `(.L_x_2107) ;  /* 0xfffffe9000dc1947 */ /* 0x000fea000383ffff */
[----:B0----5:R-:W-:-:S07]  /*20170*/  IMAD.MOV.U32 R20, RZ, RZ, R171 ;  /* 0x000000ffff147224 */ /* 0x021fce00078e00ab */
.L_x_2090:
[----:B------:R-:W-:-:S13]  /*20180*/  ISETP.GE.AND P1, PT, R20, R192, PT ;  /* 0x000000c01400720c */ /* 0x000fda0003f26270 */
[----:B------:R-:W-:Y:S05]  /*20190*/  @!P1 BRA `(.L_x_2108) ;  /* 0x000000b000609947 */ /* 0x000fea0003800000 */
[----:B------:R0:W5:Y:S02]  /*201a0*/  LDL.64 R4, [R1+0x178] ;  /* 0x0001780001047983 */ /* 0x0001640000100a00 */
.L_x_2135:
        /* <DEDUP_REMOVED lines=12> */
[----:B------:R-:W2:Y:S04]  /*20270*/  LDL.64 R72, [R1+0x190] ;  /* 0x0001900001487983 */ /* 0x000ea80000100a00 */
[----:B--2---:R-:W2:Y:S01]  /*20280*/  LD.E R0, desc[UR44][R72.64+0x1c] ;  /* 0x00001c2c48007980 */ /* 0x004ea2000c101900 */
[----:B------:R-:W-:Y:S05]  /*20290*/  YIELD ;  /* 0x0000000000007946 */ /* 0x000fea0003800000 */
[----:B------:R-:W-:Y:S01]  /*202a0*/  BSSY B0, `(.L_x_2109) ;  /* 0x0000006000007945 */ /* 0x000fe20003800000 */
[----:B---3--:R-:W-:Y:S01]  /*202b0*/  @!P1 IMAD.MOV.U32 R3, RZ, RZ, RZ ;  /* 0x000000ffff039224 */ /* 0x008fe200078e00ff */
[----:B--2---:R-:W-:-:S04]  /*202c0*/  LOP3.LUT R0, R0, 0x1, RZ, 0xfc, !PT ;  /* 0x0000000100007812 */ /* 0x004fc800078efcff */
[----:B------:R-:W-:-:S13]  /*202d0*/  ISETP.NE.AND P2, PT, R0, 0x3, PT ;  /* 0x000000030000780c */ /* 0x000fda0003f45270 */
[----:B-1----:R-:W-:Y:S05]  /*202e0*/  @!P2 BRA `(.L_x_2110) ;  /* 0x000000000004a947 */ /* 0x002fea0003800000 */
[----:B------:R-:W-:Y:S01]  /*202f0*/  BPT.TRAP 0x1 ;  /* 0x000000040000795c */ /* 0x000fe20000300000 */
.L_x_2110:
[----:B------:R-:W-:Y:S05]  /*20300*/  BSYNC B0 ;  /* 0x0000000000007941 */ /* 0x000fea0003800000 */
.L_x_2109:
[----:B------:R-:W2:Y:S01]  /*20310*/  LD.E.64 R6, desc[UR44][R72.64+0x8] ;  /* 0x0000082c48067980 */ /* 0x000ea2000c101b00 */
[----:B-----5:R-:W-:Y:S02]  /*20320*/  SHF.L.U32 R8, R9, 0x1f, RZ ;  /* 0x0000001f09087819 */ /* 0x020fe400000006ff */
[----:B--2---:R-:W-:-:S05]  /*20330*/  MOV R6, R6 ;  /* 0x0000000600067202 */ /* 0x004fca0000000f00 */
[----:B------:R-:W-:-:S04]  /*20340*/  IMAD R3, R3, 0x8, R6 ;  /* 0x0000000803037824 */ /* 0x000fc800078e0206 */
[----:B------:R1:W2:Y:S01]  /*20350*/  SYNCS.PHASECHK.TRANS64.TRYWAIT P1, [R3+URZ], R8 ;  /* 0x00000008030075a7 */ /* 0x0002a2000802017f */
[----:B------:R-:W3:Y:S04]  /*20360*/  LD.E R2, desc[UR44][R72.64+0x1c] ;  /* 0x00001c2c48027980 */ /* 0x000ee8000c101900 */
[----:B------:R1:W5:Y:S04]  /*20370*/  LD.E R0, desc[UR44][R4.64] ;  /* 0x0000002c04007980 */ /* 0x000368000c101900 */
[----:B------:R1:W5:Y:S01]  /*20380*/  LD.E R6, desc[UR44][R4.64+0x4] ;  /* 0x0000042c04067980 */ /* 0x000362000c101900 */
[----:B------:R-:W-:Y:S01]  /*20390*/  BSSY B0, `(.L_x_2111) ;  /* 0x0000005000007945 */ /* 0x000fe20003800000 */
[----:B---3--:R-:W-:-:S04]  /*203a0*/  LOP3.LUT R2, R2, 0x1, RZ, 0xfc, !PT ;  /* 0x0000000102027812 */ /* 0x008fc800078efcff */
[----:B------:R-:W-:-:S13]  /*203b0*/  ISETP.NE.AND P2, PT, R2, 0x3, PT ;  /* 0x000000030200780c */ /* 0x000fda0003f45270 */
[----:B-12---:R-:W-:Y:S05]  /*203c0*/  @!P2 BRA `(.L_x_2112) ;  /* 0x000000000004a947 */ /* 0x006fea0003800000 */
[----:B------:R-:W-:Y:S01]  /*203d0*/  BPT.TRAP 0x1 ;  /* 0x000000040000795c */ /* 0x000fe20000300000 */
.L_x_2112:
[----:B------:R-:W-:Y:S05]  /*203e0*/  BSYNC B0 ;  /* 0x0000000000007941 */ /* 0x000fea0003800000 */
.L_x_2111:
[----:B------:R-:W-:Y:S04]  /*203f0*/  BSSY B0, `(.L_x_2113) ;  /* 0x0000008000007945 */ /* 0x000fe80003800000 */
[----:B------:R-:W-:Y:S05]  /*20400*/  @P1 BRA `(.L_x_2114) ;  /* 0x0000000000181947 */ /* 0x000fea0003800000 */
[----:B------:R-:W2:Y:S01]  /*20410*/  LD.E.64 R2, desc[UR44][R72.64+0x8] ;  /* 0x0000082c48027980 */ /* 0x000ea2000c101b00 */
[----:B-----5:R-:W-:Y:S02]  /*20420*/  SHF.L.U32 R7, R6, 0x1f, RZ ;  /* 0x0000001f06077819 */ /* 0x020fe400000006ff */
[----:B--2---:R-:W-:-:S05]  /*20430*/  MOV R3, R2 ;  /* 0x0000000200037202 */ /* 0x004fca0000000f00 */
[----:B------:R-:W-:-:S04]  /*20440*/  IMAD R0, R0, 0x8, R3 ;  /* 0x0000000800007824 */ /* 0x000fc800078e0203 */
[----:B------:R-:W1:Y:S02]  /*20450*/  SYNCS.PHASECHK.TRANS64.TRYWAIT P1, [R0+URZ], R7 ;  /* 0x00000007000075a7 */ /* 0x000e64000802017f */
[----:B-1----:R-:W-:Y:S05]  /*20460*/  @!P1 BRA `(.L_x_2115) ;  /* 0x0000013800549947 */ /* 0x002fea0003800000 */
.L_x_2114:
[----:B------:R-:W-:Y:S05]  /*20470*/  BSYNC B0 ;  /* 0x0000000000007941 */ /* 0x000fea0003800000 */
.L_x_2113:
[----:B------:R-:W2:Y:S04]  /*20480*/  LD.E R3, desc[UR44][R4.64] ;  /* 0x0000002c04037980 */ /* 0x000ea8000c101900 */
[----:B------:R-:W2:Y:S01]  /*20490*/  LDL.64 R8, [R1+0xa0] ;  /* 0x0000a00001087983 */ /* 0x000ea20000100a00 */
[----:B------:R-:W-:Y:S05]  /*204a0*/  WARPSYNC.ALL ;  /* 0x0000000000007948 */ /* 0x000fea0003800000 */
[----:B------:R-:W3:Y:S04]  /*204b0*/  LDL.64 R14, [R1+0x98] ;  /* 0x00009800010e7983 */ /* 0x000ee80000100a00 */
[----:B-1---5:R-:W4:Y:S04]  /*204c0*/  LDL.64 R6, [R1+0x98] ;  /* 0x0000980001067983 */ /* 0x022f280000100a00 */
[----:B------:R-:W4:Y:S01]  /*204d0*/  LDL.64 R10, [R1+0x98] ;  /* 0x00009800010a7983 */ /* 0x000f220000100a00 */
[----:B--2---:R-:W-:-:S03]  /*204e0*/  IMAD R2, R3, 0x300, R8 ;  /* 0x0000030003027824 */ /* 0x004fc600078e0208 */
        /* <DEDUP_REMOVED lines=52> */
.L_x_2117:
[----:B------:R-:W-:Y:S05]  /*20830*/  BSYNC B0 ;  /* 0x0000000000007941 */ /* 0x000fea0003800000 */
.L_x_2116:
        /* <DEDUP_REMOVED lines=10> */
.L_x_2119:
[----:B------:R-:W-:Y:S05]  /*208e0*/  BSYNC B0 ;  /* 0x0000000000007941 */ /* 0x000fea0003800000 */
.L_x_2118:
[----:B------:R-:W-:Y:S04]  /*208f0*/  BSSY B0, `(.L_x_2120) ;  /* 0x0000006000007945 */ /* 0x000fe80003800000 */
[----:B--2---:R-:W-:Y:S05]  /*20900*/  @P1 BRA `(.L_x_2121) ;  /* 0x0000000000101947 */ /* 0x004fea0003800000 */
[----:B-----5:R-:W-:Y:S01]  /*20910*/  IMAD R2, R2, 0x8, R7 ;  /* 0x0000000802027824 */ /* 0x020fe200078e0207 */
[----:B------:R-:W-:-:S04]  /*20920*/  SHF.L.U32 R3, R3, 0x1f, RZ ;  /* 0x0000001f03037819 */ /* 0x000fc800000006ff */
[----:B------:R-:W2:Y:S02]  /*20930*/  SYNCS.PHASECHK.TRANS64.TRYWAIT P1, [R2+URZ], R3 ;  /* 0x00000003020075a7 */ /* 0x000ea4000802017f */
[----:B--2---:R-:W-:Y:S05]  /*20940*/  @!P1 BRA `(.L_x_2122) ;  /* 0x0000013400309947 */ /* 0x004fea0003800000 */
.L_x_2121:
[----:B------:R-:W-:Y:S05]  /*20950*/  BSYNC B0 ;  /* 0x0000000000007941 */ /* 0x000fea0003800000 */
.L_x_2120:
        /* <DEDUP_REMOVED lines=9> */
[----:B---3--:R-:W-:Y:S01]  /*209f0*/  IMAD R6, R15, 0xc00, R6 ;  /* 0x00000c000f067824 */ /* 0x008fe200078e0206 */
[----:B------:R-:W-:Y:S01]  /*20a00*/  R2UR UR7, R7 ;  /* 0x00000000070772ca */ /* 0x000fe200000e0000 */
[----:B------:R-:W3:Y:S01]  /*20a10*/  LDL.64 R14, [R1+0x110] ;  /* 0x00011000010e7983 */ /* 0x000ee20000100a00 */
[----:B----4-:R-:W-:-:S02]  /*20a20*/  ISETP.NE.U32.AND P1, PT, R0, RZ, PT ;  /* 0x000000ff0000720c */ /* 0x010fc40003f25070 */
[----:B------:R-:W-:Y:S02]  /*20a30*/  R2UR UR6, R6 ;  /* 0x00000000060672ca */ /* 0x000fe400000e0000 */
[----:B--2---:R-:W-:Y:S02]  /*20a40*/  R2UR UR4, R2 ;  /* 0x00000000020472ca */ /* 0x004fe400000e0000 */
[----:B------:R-:W-:-:S07]  /*20a50*/  R2UR UR5, R3 ;  /* 0x00000000030572ca */ /* 0x000fce00000e0000 */
[----:B------:R-:W-:-:S06]  /*20a60*/  VOTEU.ANY UP0, P1 ;  /* 0x00000000003f7886 */ /* 0x000fcc0000800100 */
        /* <DEDUP_REMOVED lines=180> */
[----:B------:R-:W2:Y:S04]  /*215b0*/  @!P0 LD.E.64 R2, desc[UR44][R72.64+0x30] ;  /* 0x0000302c48028980 */ /* 0x000ea8000c101b00 */
[----:B------:R-:W3:Y:S01]  /*215c0*/  @!P0 LD.E R0, desc[UR44][R4.64] ;  /* 0x0000002c04008980 */ /* 0x000ee2000c101900 */
[----:B--2---:R-:W-:-:S05]  /*215d0*/  @!P0 MOV R3, R2 ;  /* 0x0000000200038202 */ /* 0x004fca0000000f00 */
[----:B---3--:R-:W-:-:S05]  /*215e0*/  @!P0 IMAD R0, R0, 0x8, R3 ;  /* 0x0000000800008824 */ /* 0x008fca00078e0203 */
[----:B------:R-:W-:-:S04]  /*215f0*/  @!P0 PRMT R0, RZ, 0x654, R0 ;  /* 0x00000654ff008816 */ /* 0x000fc80000000000 */
[----:B------:R2:W-:Y:S01]  /*21600*/  @!P0 SYNCS.ARRIVE.TRANS64.RED.A1T0 RZ, [R0+URZ], RZ ;  /* 0x000000ff00ff89a7 */ /* 0x0005e2000810043f */
[----:B------:R-:W3:Y:S04]  /*21610*/  LDL.64 R16, [R1+0x170] ;  /* 0x0001700001107983 */ /* 0x000ee80000100a00 */
[----:B------:R-:W4:Y:S04]  /*21620*/  LDL R21, [R1+0x13c] ;  /* 0x00013c0001157983 */ /* 0x000f280000100800 */
[----:B------:R-:W4:Y:S04]  /*21630*/  LDL R22, [R1+0x70] ;  /* 0x0000700001167983 */ /* 0x000f280000100800 */
[----:B------:R-:W2:Y:S04]  /*21640*/  LDL.64 R2, [R1+0x160] ;  /* 0x0001600001027983 */ /* 0x000ea80000100a00 */
[----:B------:R-:W4:Y:S04]  /*21650*/  LDL R23, [R1+0x168] ;  /* 0x0001680001177983 */ /* 0x000f280000100800 */
[----:B------:R-:W4:Y:S04]  /*21660*/  LDL.128 R12, [R1+0x150] ;  /* 0x00015000010c7983 */ /* 0x000f280000100c00 */
[----:B------:R-:W4:Y:S04]  /*21670*/  LDL.128 R8, [R1+0x140] ;  /* 0x0001400001087983 */ /* 0x000f280000100c00 */
[----:B---3--:R-:W3:Y:S01]  /*21680*/  LD.E R16, desc[UR44][R16.64] ;  /* 0x0000002c10107980 */ /* 0x008ee2000c101900 */
[----:B--2---:R-:W-:-:S02]  /*21690*/  ISETP.NE.AND P1, PT, R2, 0x1, PT ;  /* 0x000000010200780c */ /* 0x004fc40003f25270 */
[----:B----4-:R-:W-:Y:S01]  /*216a0*/  ISETP.GE.AND P2, PT, R13, 0x1, PT ;  /* 0x000000010d00780c */ /* 0x010fe20003f46270 */
[----:B------:R-:W-:Y:S01]  /*216b0*/  BSSY B0, `(.L_x_2123) ;  /* 0x000009e000007945 */ /* 0x000fe20003800000 */
[-C--:B---3--:R-:W-:Y:S01]  /*216c0*/  FMUL.FTZ R36, R36, R16.reuse ;  /* 0x0000001024247220 */ /* 0x088fe20000410000 */
[----:B------:R-:W-:-:S03]  /*216d0*/  FMUL.FTZ R0, R26, R16 ;  /* 0x000000101a007220 */ /* 0x000fc60000410000 */
[----:B------:R2:W3:Y:S01]  /*216e0*/  MUFU.TANH R75, R36 ;  /* 0x00000024004b7308 */ /* 0x0004e20000002400 */
[-C--:B------:R-:W-:Y:S01]  /*216f0*/  FMUL.FTZ R17, R30, R16.reuse ;  /* 0x000000101e117220 */ /* 0x080fe20000410000 */
[-C--:B------:R-:W-:Y:S01]  /*21700*/  FMUL.FTZ R26, R29, R16.reuse ;  /* 0x000000101d1a7220 */ /* 0x080fe20000410000 */
[----:B------:R-:W-:Y:S01]  /*21710*/  FMUL.FTZ R30, R35, R16 ;  /* 0x00000010231e7220 */ /* 0x000fe20000410000 */
[----:B--2---:R-:W-:-:S04]  /*21720*/  SHF.R.S32.HI R36, RZ, 0x1f, R21 ;  /* 0x0000001fff247819 */ /* 0x004fc80000011415 */
[----:B------:R2:W4:Y:S01]  /*21730*/  MUFU.TANH R72, R26 ;  /* 0x0000001a00487308 */ /* 0x0005220000002400 */
[----:B------:R-:W-:Y:S01]  /*21740*/  LEA.HI R35, R36, R21, RZ, 0x7 ;  /* 0x0000001524237211 */ /* 0x000fe200078f38ff */
[----:B------:R-:W-:-:S03]  /*21750*/  FMUL.FTZ R37, R37, R16 ;  /* 0x0000001025257220 */ /* 0x000fc60000410000 */
[----:B--2---:R-:W-:-:S03]  /*21760*/  LOP3.LUT R26, R35, 0xffffff80, RZ, 0xc0, !PT ;  /* 0xffffff80231a7812 */ /* 0x004fc600078ec0ff */
[----:B------:R2:W0:Y:S01]  /*21770*/  MUFU.TANH R76, R37 ;  /* 0x00000025004c7308 */ /* 0x0004220000002400 */
[-C--:B------:R-:W-:Y:S01]  /*21780*/  FMUL.FTZ R7, R24, R16.reuse ;  /* 0x0000001018077220 */ /* 0x080fe20000410000 */
[-C--:B------:R-:W-:Y:S01]  /*21790*/  FMUL.FTZ R24, R31, R16.reuse ;  /* 0x000000101f187220 */ /* 0x080fe20000410000 */
[-C--:B------:R-:W-:Y:S01]  /*217a0*/  FMUL.FTZ R32, R32, R16.reuse ;  /* 0x0000001020207220 */ /* 0x080fe20000410000 */
[----:B------:R-:W-:Y:S01]  /*217b0*/  FMUL.FTZ R31, R38, R16 ;  /* 0x00000010261f7220 */ /* 0x000fe20000410000 */
[----:B--2---:R-:W-:-:S03]  /*217c0*/  IMAD.IADD R37, R21, 0x1, -R26 ;  /* 0x0000000115257824 */ /* 0x004fc600078e0a1a */
[----:B------:R2:W0:Y:S01]  /*217d0*/  MUFU.TANH R73, R32 ;  /* 0x0000002000497308 */ /* 0x0004220000002400 */
[----:B------:R-:W-:Y:S02]  /*217e0*/  LEA.HI R36, R36, R21, RZ, 0x2 ;  /* 0x0000001524247211 */ /* 0x000fe400078f10ff */
[----:B------:R-:W-:Y:S01]  /*217f0*/  SHF.R.S32.HI R38, RZ, 0x1f, R37 ;  /* 0x0000001fff267819 */ /* 0x000fe20000011425 */
[-C--:B------:R-:W-:Y:S01]  /*21800*/  FMUL.FTZ R40, R40, R16.reuse ;  /* 0x0000001028287220 */ /* 0x080fe20000410000 */
[-C--:B------:R-:W-:Y:S01]  /*21810*/  FMUL.FTZ R41, R41, R16.reuse ;  /* 0x0000001029297220 */ /* 0x080fe20000410000 */
[-C--:B------:R-:W-:Y:S01]  /*21820*/  FMUL.FTZ R33, R33, R16.reuse ;  /* 0x0000001021217220 */ /* 0x080fe20000410000 */
[----:B--2---:R-:W-:Y:S01]  /*21830*/  FMUL.FTZ R32, R39, R16 ;  /* 0x0000001027207220 */ /* 0x004fe20000410000 */
[----:B------:R-:W-:Y:S01]  /*21840*/  LEA.HI R39, R38, R37, RZ, 0x2 ;  /* 0x0000002526277211 */ /* 0x000fe200078f10ff */
[----:B------:R2:W0:Y:S01]  /*21850*/  MUFU.TANH R77, R40 ;  /* 0x00000028004d7308 */ /* 0x0004220000002400 */
[----:B------:R-:W-:-:S02]  /*21860*/  LOP3.LUT R36, R36, 0xfffffffc, RZ, 0xc0, !PT ;  /* 0xfffffffc24247812 */ /* 0x000fc400078ec0ff */
[----:B------:R-:W-:-:S05]  /*21870*/  LEA.HI R38, R38, R37, RZ, 0x5 ;  /* 0x0000002526267211 */ /* 0x000fca00078f28ff */
[----:B------:R1:W0:Y:S01]  /*21880*/  MUFU.TANH R78, R41 ;  /* 0x00000029004e7308 */ /* 0x0002220000002400 */
[----:B--2---:R-:W-:-:S07]  /*21890*/  SHF.R.S32.HI R40, RZ, 0x2, R39 ;  /* 0x00000002ff287819 */ /* 0x004fce0000011427 */
[----:B------:R2:W0:Y:S01]  /*218a0*/  MUFU.TANH R74, R33 ;  /* 0x00000021004a7308 */ /* 0x0004220000002400 */
[----:B-1----:R-:W-:-:S04]  /*218b0*/  SHF.R.S32.HI R41, RZ, 0x1f, R39 ;  /* 0x0000001fff297819 */ /* 0x002fc80000011427 */
[----:B------:R-:W-:Y:S01]  /*218c0*/  LEA.HI R41, R41, R40, RZ, 0x3 ;  /* 0x0000002829297211 */ /* 0x000fe200078f18ff */
[----:B--2---:R-:W-:Y:S01]  /*218d0*/  FMUL.FTZ R33, R42, R16 ;  /* 0x000000102a217220 */ /* 0x004fe20000410000 */
[----:B------:R-:W-:Y:S01]  /*218e0*/  IMAD.IADD R42, R21, 0x1, -R36 ;  /* 0x00000001152a7824 */ /* 0x000fe200078e0a24 */
[----:B------:R-:W-:Y:S02]  /*218f0*/  SHF.R.S32.HI R36, RZ, 0x7, R35 ;  /* 0x00000007ff247819 */ /* 0x000fe40000011423 */
[----:B------:R-:W-:Y:S02]  /*21900*/  LOP3.LUT R41, R41, 0xfffffff8, RZ, 0xc0, !PT ;  /* 0xfffffff829297812 */ /* 0x000fe400078ec0ff */
[----:B------:R-:W-:Y:S02]  /*21910*/  LEA.HI R35, R35, R36, RZ, 0x1 ;  /* 0x0000002423237211 */ /* 0x000fe400078f08ff */
[----:B------:R-:W-:Y:S01]  /*21920*/  SHF.R.S32.HI R21, RZ, 0x5, R38 ;  /* 0x00000005ff157819 */ /* 0x000fe20000011426 */
[----:B------:R-:W-:Y:S01]  /*21930*/  IMAD.IADD R41, R40, 0x1, -R41 ;  /* 0x0000000128297824 */ /* 0x000fe200078e0a29 */
[----:B------:R-:W-:-:S02]  /*21940*/  LOP3.LUT R35, R35, 0x3fffffe, RZ, 0xc0, !PT ;  /* 0x03fffffe23237812 */ /* 0x000fc400078ec0ff */
        /* <DEDUP_REMOVED lines=9> */
[----:B------:R-:W-:Y:S01]  /*219e0*/  @P1 SHF.R.U32.HI R2, RZ, R23, R22 ;  /* 0x00000017ff021219 */ /* 0x000fe20000011616 */
[----:B------:R-:W-:Y:S01]  /*219f0*/  IMAD.MOV.U32 R3, RZ, RZ, -0x60 ;  /* 0xffffffa0ff037424 */ /* 0x000fe200078e00ff */
        /* <DEDUP_REMOVED lines=32> */
[-C--:B------:R-:W-:Y:S01]  /*21c00*/  FMUL.FTZ R66, R66, R16.reuse ;  /* 0x0000001042427220 */ /* 0x080fe20000410000 */
[----:B------:R-:W-:Y:S02]  /*21c10*/  IMAD R3, R20, R3, 0x1 ;  /* 0x0000000114037424 */ /* 0x000fe400078e0203 */
[-C--:B------:R-:W-:Y:S01]  /*21c20*/  FMUL.FTZ R67, R67, R16.reuse ;  /* 0x0000001043437220 */ /* 0x080fe20000410000 */
[-C--:B------:R-:W-:Y:S01]  /*21c30*/  FMUL.FTZ R70, R70, R16.reuse ;  /* 0x0000001046467220 */ /* 0x080fe20000410000 */
[----:B------:R-:W-:Y:S01]  /*21c40*/  FMUL.FTZ R16, R71, R16 ;  /* 0x0000001047107220 */ /* 0x000fe20000410000 */
[----:B------:R-:W-:Y:S01]  /*21c50*/  IMAD R3, R22, -0x2, R3 ;  /* 0xfffffffe16037824 */ /* 0x000fe200078e0203 */
[----:B------:R-:W2:Y:S01]  /*21c60*/  MUFU.TANH R7, R7 ;  /* 0x0000000700077308 */ /* 0x000ea20000002400 */
[----:B------:R-:W-:-:S03]  /*21c70*/  LOP3.LUT R21, RZ, R10, RZ, 0x33, !PT ;  /* 0x0000000aff157212 */ /* 0x000fc600078e33ff */
[----:B------:R-:W-:-:S04]  /*21c80*/  IADD3 R22, -R8, R3, R9 ;  /* 0x0000000308167210 */ /* 0x000fc80007ffe109 */
        /* <DEDUP_REMOVED lines=34> */
[----:B------:R0:W0:Y:S08]  /*21eb0*/  MUFU.TANH R40, R66 ;  /* 0x0000004200287308 */ /* 0x0000300000002400 */
[----:B------:R0:W0:Y:S08]  /*21ec0*/  MUFU.TANH R41, R67 ;  /* 0x0000004300297308 */ /* 0x0000300000002400 */
[----:B------:R-:W0:Y:S08]  /*21ed0*/  MUFU.TANH R68, R68 ;  /* 0x0000004400447308 */ /* 0x000e300000002400 */
[----:B------:R-:W0:Y:S08]  /*21ee0*/  MUFU.TANH R69, R69 ;  /* 0x0000004500457308 */ /* 0x000e300000002400 */
[----:B------:R0:W0:Y:S08]  /*21ef0*/  MUFU.TANH R42, R70 ;  /* 0x00000046002a7308 */ /* 0x0000300000002400 */
[----:B------:R0:W0:Y:S01]  /*21f00*/  MUFU.TANH R43, R16 ;  /* 0x00000010002b7308 */ /* 0x0000220000002400 */
[----:B------:R-:W-:-:S02]  /*21f10*/  IMAD.IADD R35, R22, 0x1, R11 ;  /* 0x0000000116237824 */ /* 0x000fc400078e020b */
[----:B------:R-:W-:Y:S02]  /*21f20*/  IMAD.IADD R36, R22, 0x1, R21 ;  /* 0x0000000116247824 */ /* 0x000fe400078e0215 */
[----:B------:R-:W-:Y:S02]  /*21f30*/  VIADD R38, R3, 0xffffffff ;  /* 0xffffffff03267836 */ /* 0x000fe40000000000 */
[----:B------:R-:W-:Y:S02]  /*21f40*/  IMAD R22, R20, -0x60, R12 ;  /* 0xffffffa014167824 */ /* 0x000fe400078e020c */
[--C-:B-1----:R-:W-:Y:S02]  /*21f50*/  IMAD.IADD R10, R35, 0x1, R23.reuse ;  /* 0x00000001230a7824 */ /* 0x102fe400078e0217 */
        /* <DEDUP_REMOVED lines=12> */
.L_x_2126:
[----:B------:R-:W-:-:S13]  /*22020*/  ISETP.NE.AND P1, PT, R13, 0x1, PT ;  /* 0x000000010d00780c */ /* 0x000fda0003f25270 */
[----:B------:R-:W-:-:S05]  /*22030*/  @P1 IMAD.HI.U32 R12, R11, R14, RZ ;  /* 0x0000000e0b0c1227 */ /* 0x000fca00078e00ff */
[----:B------:R-:W-:-:S07]  /*22040*/  @P1 SHF.R.U32.HI R11, RZ, R15, R12 ;  /* 0x0000000fff0b1219 */ /* 0x000fce000001160c */
.L_x_2127:
[----:B------:R-:W-:Y:S05]  /*22050*/  BSYNC B1 ;  /* 0x0000000000017941 */ /* 0x000fea0003800000 */
.L_x_2125:
[----:B------:R-:W-:-:S05]  /*22060*/  IMAD R12, R11, R13, R38 ;  /* 0x0000000d0b0c7224 */ /* 0x000fca00078e0226 */
[----:B------:R-:W-:Y:S02]  /*22070*/  VIMNMX R3, R3, R12, !PT ;  /* 0x0000000c03037248 */ /* 0x000fe40007fe0100 */
[----:B------:R-:W-:-:S07]  /*22080*/  VIADDMNMX R10, R12, R13, R10, PT ;  /* 0x0000000d0c0a7246 */ /* 0x000fce000380010a */
.L_x_2124:
[----:B------:R-:W-:Y:S05]  /*22090*/  BSYNC B0 ;  /* 0x0000000000007941 */ /* 0x000fea0003800000 */
.L_x_2123:
[C---:B------:R-:W-:Y:S01]  /*220a0*/  ISETP.GE.AND P1, PT, R22.reuse, 0x2, PT ;  /* 0x000000021600780c */ /* 0x040fe20003f26270 */
[----:B------:R-:W1:Y:S01]  /*220b0*/  SHFL.IDX PT, R2, R2, 0x1, 0x1c1f ;  /* 0x003c1f0002027f89 */ /* 0x000e6200000e0000 */
[C---:B------:R-:W-:Y:S01]  /*220c0*/  ISETP.GE.AND P5, PT, R22.reuse, 0xa, PT ;  /* 0x0000000a1600780c */ /* 0x040fe20003fa6270 */
[----:B------:R-:W-:Y:S01]  /*220d0*/  BSSY B0, `(.L_x_2128) ;  /* 0x0000087000007945 */ /* 0x000fe20003800000 */
[C---:B------:R-:W-:Y:S02]  /*220e0*/  ISETP.GT.AND P3, PT, R3.reuse, 0x1, !P1 ;  /* 0x000000010300780c */ /* 0x040fe40004f64270 */
[----:B------:R-:W-:Y:S02]  /*220f0*/  ISETP.GE.AND P2, PT, R22, 0x9, PT ;  /* 0x000000091600780c */ /* 0x000fe40003f46270 */
[----:B------:R-:W-:Y:S02]  /*22100*/  ISETP.LT.OR P3, PT, R10, 0x2, P3 ;  /* 0x000000020a00780c */ /* 0x000fe40001f61670 */
[----:B------:R-:W-:-:S02]  /*22110*/  ISETP.GT.AND P4, PT, R3, 0x8, !P2 ;  /* 0x000000080300780c */ /* 0x000fc40005784270 */
[----:B0-----:R-:W-:Y:S02]  /*22120*/  FSEL R63, R25, -INF , !P3 ;  /* 0xff800000193f7808 */ /* 0x001fe40005800000 */
[----:B------:R-:W-:Y:S02]  /*22130*/  ISETP.GT.AND P3, PT, R3, 0x9, !P5 ;  /* 0x000000090300780c */ /* 0x000fe40006f64270 */
[----:B------:R-:W-:Y:S02]  /*22140*/  P2R R25, PR, RZ, 0x20 ;  /* 0x00000020ff197803 */ /* 0x000fe40000000000 */
[----:B------:R-:W-:Y:S02]  /*22150*/  ISETP.LT.OR P3, PT, R10, 0xa, P3 ;  /* 0x0000000a0a00780c */ /* 0x000fe40001f61670 */
[----:B------:R-:W-:Y:S02]  /*22160*/  ISETP.GE.AND P5, PT, R22, 0x11, PT ;  /* 0x000000111600780c */ /* 0x000fe40003fa6270 */
[----:B------:R-:W-:-:S02]  /*22170*/  FSEL R185, R72, -INF , !P3 ;  /* 0xff80000048b97808 */ /* 0x000fc40005800000 */
[----:B------:R-:W-:Y:S01]  /*22180*/  ISETP.LT.OR P4, PT, R10, 0x9, P4 ;  /* 0x000000090a00780c */ /* 0x000fe20002781670 */
[----:B-1----:R-:W-:Y:S01]  /*22190*/  IMAD.IADD R11, R36, 0x1, R2 ;  /* 0x00000001240b7824 */ /* 0x002fe200078e0202 */
[----:B------:R-:W-:Y:S02]  /*221a0*/  ISETP.GT.AND P3, PT, R3, 0x10, !P5 ;  /* 0x000000100300780c */ /* 0x000fe40006f64270 */
[----:B------:R-:W-:Y:S02]  /*221b0*/  FSEL R67, R28, -INF , !P4 ;  /* 0xff8000001c437808 */ /* 0x000fe40006000000 */
[----:B------:R-:W-:Y:S02]  /*221c0*/  ISETP.LT.OR P3, PT, R10, 0x11, P3 ;  /* 0x000000110a00780c */ /* 0x000fe40001f61670 */
[----:B------:R-:W-:Y:S02]  /*221d0*/  ISETP.GE.AND P4, PT, R22, 0x12, PT ;  /* 0x000000121600780c */ /* 0x000fe40003f86270 */
[----:B------:R-:W-:-:S02]  /*221e0*/  FSEL R73, R73, -INF , !P3 ;  /* 0xff80000049497808 */ /* 0x000fc40005800000 */
[C---:B------:R-:W-:Y:S02]  /*221f0*/  ISETP.GT.AND P3, PT, R3.reuse, 0x11, !P4 ;  /* 0x000000110300780c */ /* 0x040fe40006764270 */
        /* <DEDUP_REMOVED lines=93> */
[----:B------:R-:W-:-:S04]  /*227d0*/  ISETP.GT.AND P6, PT, R3, 0x59, !P6 ;  /* 0x000000590300780c */ /* 0x000fc800077c4270 */
[----:B------:R-:W-:Y:S01]  /*227e0*/  ISETP.LT.OR P6, PT, R10, 0x5a, P6 ;  /* 0x0000005a0a00780c */ /* 0x000fe200037c1670 */
[----:B------:R-:W-:-:S03]  /*227f0*/  IMAD.IADD R10, R35, 0x1, R2 ;  /* 0x00000001230a7824 */ /* 0x000fc600078e0202 */
        /* <DEDUP_REMOVED lines=13> */
.L_x_2131:
[----:B------:R-:W-:-:S13]  /*228d0*/  ISETP.NE.AND P6, PT, R13, 0x1, PT ;  /* 0x000000010d00780c */ /* 0x000fda0003fc5270 */
[----:B------:R-:W-:-:S05]  /*228e0*/  @P6 IMAD.HI.U32 R14, R8, R14, RZ ;  /* 0x0000000e080e6227 */ /* 0x000fca00078e00ff */
[----:B------:R-:W-:-:S07]  /*228f0*/  @P6 SHF.R.U32.HI R8, RZ, R15, R14 ;  /* 0x0000000fff086219 */ /* 0x000fce000001160e */
.L_x_2132:
[----:B------:R-:W-:Y:S05]  /*22900*/  BSYNC B1 ;  /* 0x0000000000017941 */ /* 0x000fea0003800000 */
.L_x_2130:
[----:B------:R-:W-:-:S05]  /*22910*/  IMAD R8, R8, R13, R38 ;  /* 0x0000000d08087224 */ /* 0x000fca00078e0226 */
[----:B------:R-:W-:Y:S02]  /*22920*/  VIADDMNMX R10, R8, R13, R10, PT ;  /* 0x0000000d080a7246 */ /* 0x000fe4000380010a */
[----:B------:R-:W-:-:S07]  /*22930*/  VIMNMX R11, R11, R8, !PT ;  /* 0x000000080b0b7248 */ /* 0x000fce0007fe0100 */
.L_x_2129:
[----:B------:R-:W-:Y:S05]  /*22940*/  BSYNC B0 ;  /* 0x0000000000007941 */ /* 0x000fea0003800000 */
.L_x_2128:
[----:B------:R-:W2:Y:S01]  /*22950*/  LD.E.64 R2, desc[UR44][R18.64+0x230] ;  /* 0x0002302c12027980 */ /* 0x000ea2000c101b00 */
[C---:B------:R-:W-:Y:S02]  /*22960*/  ISETP.GT.AND P1, PT, R11.reuse, 0x1, !P1 ;  /* 0x000000010b00780c */ /* 0x040fe40004f24270 */
[----:B------:R-:W-:Y:S02]  /*22970*/  ISETP.GT.AND P2, PT, R11, 0x8, !P2 ;  /* 0x000000080b00780c */ /* 0x000fe40005744270 */
[C---:B------:R-:W-:Y:S02]  /*22980*/  ISETP.LT.OR P1, PT, R10.reuse, 0x2, P1 ;  /* 0x000000020a00780c */ /* 0x040fe40000f21670 */
[----:B------:R-:W-:Y:S02]  /*22990*/  ISETP.LT.OR P2, PT, R10, 0x9, P2 ;  /* 0x000000090a00780c */ /* 0x000fe40001741670 */
[----:B------:R-:W-:Y:S02]  /*229a0*/  FSEL R8, R6, -INF , !P1 ;  /* 0xff80000006087808 */ /* 0x000fe40004800000 */
[----:B------:R-:W-:-:S02]  /*229b0*/  ISETP.NE.AND P1, PT, R25, RZ, PT ;  /* 0x000000ff1900720c */ /* 0x000fc40003f25270 */
[----:B------:R-:W-:Y:S02]  /*229c0*/  FSEL R17, R17, -INF , !P2 ;  /* 0xff80000011117808 */ /* 0x000fe40005000000 */
[----:B------:R-:W-:Y:S02]  /*229d0*/  ISETP.GT.AND P1, PT, R11, 0x9, !P1 ;  /* 0x000000090b00780c */ /* 0x000fe40004f24270 */
[----:B------:R-:W-:Y:S02]  /*229e0*/  ISETP.NE.AND P2, PT, R39, RZ, PT ;  /* 0x000000ff2700720c */ /* 0x000fe40003f45270 */
[----:B------:R-:W-:Y:S02]  /*229f0*/  ISETP.LT.OR P1, PT, R10, 0xa, P1 ;  /* 0x0000000a0a00780c */ /* 0x000fe40000f21670 */
[----:B------:R-:W-:Y:S02]  /*22a00*/  ISETP.NE.AND P6, PT, R62, RZ, PT ;  /* 0x000000ff3e00720c */ /* 0x000fe40003fc5270 */
[----:B------:R-:W-:-:S02]  /*22a10*/  FSEL R24, R24, -INF , !P1 ;  /* 0xff80000018187808 */ /* 0x000fc40004800000 */
[----:B------:R-:W-:-:S04]  /*22a20*/  ISETP.NE.AND P1, PT, R28, RZ, PT ;  /* 0x000000ff1c00720c */ /* 0x000fc80003f25270 */
[----:B------:R-:W-:-:S04]  /*22a30*/  ISETP.GT.AND P1, PT, R11, 0x10, !P1 ;  /* 0x000000100b00780c */ /* 0x000fc80004f24270 */
[----:B------:R-:W-:-:S04]  /*22a40*/  ISETP.LT.OR P1, PT, R10, 0x11, P1 ;  /* 0x000000110a00780c */ /* 0x000fc80000f21670 */
[----:B------:R-:W-:Y:S02]  /*22a50*/  FSEL R29, R29, -INF , !P1 ;  /* 0xff8000001d1d7808 */ /* 0x000fe40004800000 */
[----:B------:R-:W-:-:S04]  /*22a60*/  ISETP.NE.AND P1, PT, R37, RZ, PT ;  /* 0x000000ff2500720c */ /* 0x000fc80003f25270 */
[----:B------:R-:W-:-:S04]  /*22a70*/  ISETP.GT.AND P1, PT, R11, 0x11, !P1 ;  /* 0x000000110b00780c */ /* 0x000fc80004f24270 */
[----:B------:R-:W-:-:S04]  /*22a80*/  ISETP.LT.OR P1, PT, R10, 0x12, P1 ;  /* 0x000000120a00780c */ /* 0x000fc80000f21670 */
[----:B------:R-:W-:Y:S02]  /*22a90*/  FSEL R30, R30, -INF , !P1 ;  /* 0xff8000001e1e7808 */ /* 0x000fe40004800000 */
[----:B------:R-:W-:Y:S02]  /*22aa0*/  ISETP.GT.AND P1, PT, R11, 0x18, !P2 ;  /* 0x000000180b00780c */ /* 0x000fe40005724270 */
[----:B------:R-:W-:Y:S02]  /*22ab0*/  ISETP.NE.AND P2, PT, R56, RZ, PT ;  /* 0x000000ff3800720c */ /* 0x000fe40003f45270 */
[----:B------:R-:W-:-:S04]  /*22ac0*/  ISETP.LT.OR P1, PT, R10, 0x19, P1 ;  /* 0x000000190a00780c */ /* 0x000fc80000f21670 */
[----:B------:R-:W-:Y:S02]  /*22ad0*/  FSEL R31, R31, -INF , !P1 ;  /* 0xff8000001f1f7808 */ /* 0x000fe40004800000 */
[----:B------:R-:W-:Y:S02]  /*22ae0*/  ISETP.GT.AND P1, PT, R11, 0x19, !P6 ;  /* 0x000000190b00780c */ /* 0x000fe40007724270 */
[----:B------:R-:W-:Y:S02]  /*22af0*/  ISETP.NE.AND P6, PT, R12, RZ, PT ;  /* 0x000000ff0c00720c */ /* 0x000fe40003fc5270 */
[----:B------:R-:W-:-:S04]  /*22b00*/  ISETP.LT.OR P1, PT, R10, 0x1a, P1 ;  /* 0x0000001a0a00780c */ /* 0x000fc80000f21670 */
[----:B------:R-:W-:Y:S02]  /*22b10*/  FSEL R32, R32, -INF , !P1 ;  /* 0xff80000020207808 */ /* 0x000fe40004800000 */
        /* <DEDUP_REMOVED lines=40> */
[----:B------:R-:W-:Y:S02]  /*22da0*/  ISETP.GT.AND P1, PT, R11, RZ, !P6 ;  /* 0x000000ff0b00720c */ /* 0x000fe40007724270 */
[----:B--2---:R-:W-:Y:S02]  /*22db0*/  FMNMX.FTZ R12, R187, R2, !PT ;  /* 0x00000002bb0c7209 */ /* 0x004fe40007810000 */
[----:B------:R-:W-:Y:S02]  /*22dc0*/  ISETP.LT.OR P1, PT, R10, 0x1, P1 ;  /* 0x000000010a00780c */ /* 0x000fe40000f21670 */
[----:B------:R-:W-:Y:S02]  /*22dd0*/  FMNMX.FTZ R12, R63, R12, !PT ;  /* 0x0000000c3f0c7209 */ /* 0x000fe40007810000 */
[----:B------:R-:W-:-:S02]  /*22de0*/  FSEL R0, R0, -INF , !P1 ;  /* 0xff80000000007808 */ /* 0x000fc40004800000 */
[----:B------:R-:W-:Y:S02]  /*22df0*/  FMNMX.FTZ R12, R67, R12, !PT ;  /* 0x0000000c430c7209 */ /* 0x000fe40007810000 */
[----:B------:R-:W-:Y:S02]  /*22e00*/  ISETP.NE.AND P1, PT, R78, RZ, PT ;  /* 0x000000ff4e00720c */ /* 0x000fe40003f25270 */
[----:B------:R-:W-:Y:S02]  /*22e10*/  FMNMX.FTZ R12, R185, R12, !PT ;  /* 0x0000000cb90c7209 */ /* 0x000fe40007810000 */
[----:B------:R-:W-:Y:S02]  /*22e20*/  ISETP.GT.AND P2, PT, R11, 0x49, !P2 ;  /* 0x000000490b00780c */ /* 0x000fe40005744270 */
[----:B------:R-:W-:Y:S02]  /*22e30*/  FMNMX.FTZ R12, R73, R12, !PT ;  /* 0x0000000c490c7209 */ /* 0x000fe40007810000 */
[----:B------:R-:W-:-:S02]  /*22e40*/  ISETP.GT.AND P3, PT, R11, 0x50, !P3 ;  /* 0x000000500b00780c */ /* 0x000fc40005f64270 */
[----:B------:R-:W-:Y:S02]  /*22e50*/  FMNMX.FTZ R12, R71, R12, !PT ;  /* 0x0000000c470c7209 */ /* 0x000fe40007810000 */
[----:B------:R-:W-:Y:S02]  /*22e60*/  ISETP.GT.AND P4, PT, R11, 0x51, !P4 ;  /* 0x000000510b00780c */ /* 0x000fe40006784270 */
[----:B------:R-:W-:Y:S02]  /*22e70*/  FMNMX.FTZ R12, R75, R12, !PT ;  /* 0x0000000c4b0c7209 */ /* 0x000fe40007810000 */
[----:B------:R-:W-:Y:S02]  /*22e80*/  ISETP.NE.AND P6, PT, R64, RZ, PT ;  /* 0x000000ff4000720c */ /* 0x000fe40003fc5270 */
[----:B------:R-:W-:-:S04]  /*22e90*/  FMNMX.FTZ R12, R79, R12, !PT ;  /* 0x0000000c4f0c7209 */ /* 0x000fc80007810000 */
[----:B------:R-:W-:-:S04]  /*22ea0*/  FMNMX.FTZ R12, R77, R12, !PT ;  /* 0x0000000c4d0c7209 */ /* 0x000fc80007810000 */
[----:B------:R-:W-:-:S04]  /*22eb0*/  FMNMX.FTZ R12, R81, R12, !PT ;  /* 0x0000000c510c7209 */ /* 0x000fc80007810000 */
[----:B------:R-:W-:-:S04]  /*22ec0*/  FMNMX.FTZ R12, R159, R12, !PT ;  /* 0x0000000c9f0c7209 */ /* 0x000fc80007810000 */
[----:B------:R-:W-:-:S04]  /*22ed0*/  FMNMX.FTZ R12, R83, R12, !PT ;  /* 0x0000000c530c7209 */ /* 0x000fc80007810000 */
[----:B------:R-:W-:-:S04]  /*22ee0*/  FMNMX.FTZ R12, R171, R12, !PT ;  /* 0x0000000cab0c7209 */ /* 0x000fc80007810000 */
[----:B------:R-:W-:Y:S02]  /*22ef0*/  FMNMX.FTZ R12, R49, R12, !PT ;  /* 0x0000000c310c7209 */ /* 0x000fe40007810000 */
[----:B------:R-:W-:Y:S02]  /*22f00*/  FMNMX.FTZ R13, R0, R3, !PT ;  /* 0x00000003000d7209 */ /* 0x000fe40007810000 */
[----:B------:R-:W-:Y:S02]  /*22f10*/  FMNMX.FTZ R14, R169, R12, !PT ;  /* 0x0000000ca90e7209 */ /* 0x000fe40007810000 */
[----:B------:R-:W-:Y:S02]  /*22f20*/  FMNMX.FTZ R12, R8, R13, !PT ;  /* 0x0000000d080c7209 */ /* 0x000fe40007810000 */
[----:B------:R-:W-:Y:S02]  /*22f30*/  FMNMX.FTZ R14, R53, R14, !PT ;  /* 0x0000000e350e7209 */ /* 0x000fe40007810000 */
[----:B------:R-:W-:-:S02]  /*22f40*/  FMNMX.FTZ R13, R17, R12, !PT ;  /* 0x0000000c110d7209 */ /* 0x000fc40007810000 */
        /* <DEDUP_REMOVED lines=15> */
[----:B------:R-:W-:-:S03]  /*23040*/  FMNMX.FTZ R13, R25, R12, !PT ;  /* 0x0000000c190d7209 */ /* 0x000fc60007810000 */
[----:B------:R-:W0:Y:S01]  /*23050*/  SHFL.BFLY PT, R14, R15, 0x2, 0x1f ;  /* 0x0c401f000f0e7f89 */ /* 0x000e2200000e0000 */
[----:B------:R-:W-:-:S04]  /*23060*/  FMNMX.FTZ R13, R28, R13, !PT ;  /* 0x0000000d1c0d7209 */ /* 0x000fc80007810000 */
[----:B------:R-:W-:-:S04]  /*23070*/  FMNMX.FTZ R12, R36, R13, !PT ;  /* 0x0000000d240c7209 */ /* 0x000fc80007810000 */
[----:B------:R-:W-:-:S04]  /*23080*/  FMNMX.FTZ R13, R37, R12, !PT ;  /* 0x0000000c250d7209 */ /* 0x000fc80007810000 */
[----:B------:R-:W-:Y:S02]  /*23090*/  FMNMX.FTZ R12, R38, R13, !PT ;  /* 0x0000000d260c7209 */ /* 0x000fe40007810000 */
[----:B------:R-:W-:Y:S02]  /*230a0*/  ISETP.GT.AND P1, PT, R11, 0x48, !P1 ;  /* 0x000000480b00780c */ /* 0x000fe40004f24270 */
[----:B------:R-:W-:Y:S02]  /*230b0*/  FMNMX.FTZ R12, R39, R12, !PT ;  /* 0x0000000c270c7209 */ /* 0x000fe40007810000 */
[----:B------:R-:W-:Y:S02]  /*230c0*/  ISETP.LT.OR P1, PT, R10, 0x49, P1 ;  /* 0x000000490a00780c */ /* 0x000fe40000f21670 */
[----:B------:R-:W-:Y:S02]  /*230d0*/  FMNMX.FTZ R13, R7, R12, !PT ;  /* 0x0000000c070d7209 */ /* 0x000fe40007810000 */
[----:B0-----:R-:W-:-:S02]  /*230e0*/  FMNMX.FTZ R14, R15, R14, !PT ;  /* 0x0000000e0f0e7209 */ /* 0x001fc40007810000 */
[----:B------:R-:W-:Y:S02]  /*230f0*/  ISETP.LT.OR P2, PT, R10, 0x4a, P2 ;  /* 0x0000004a0a00780c */ /* 0x000fe40001741670 */
[----:B------:R-:W-:Y:S01]  /*23100*/  FSEL R26, R26, -INF , !P1 ;  /* 0xff8000001a1a7808 */ /* 0x000fe20004800000 */
[----:B------:R-:W0:Y:S01]  /*23110*/  SHFL.BFLY PT, R33, R14, 0x1, 0x1f ;  /* 0x0c201f000e217f89 */ /* 0x000e2200000e0000 */
[----:B------:R-:W-:Y:S02]  /*23120*/  FMNMX.FTZ R13, R6, R13, !PT ;  /* 0x0000000d060d7209 */ /* 0x000fe40007810000 */
[----:B------:R-:W-:Y:S02]  /*23130*/  ISETP.LT.OR P3, PT, R10, 0x51, P3 ;  /* 0x000000510a00780c */ /* 0x000fe40001f61670 */
[----:B------:R-:W-:Y:S02]  /*23140*/  FSEL R27, R27, -INF , !P2 ;  /* 0xff8000001b1b7808 */ /* 0x000fe40005000000 */
[----:B------:R-:W-:-:S02]  /*23150*/  FMNMX.FTZ R12, R26, R13, !PT ;  /* 0x0000000d1a0c7209 */ /* 0x000fc40007810000 */
[----:B------:R-:W-:Y:S02]  /*23160*/  ISETP.GT.AND P5, PT, R11, 0x58, !P5 ;  /* 0x000000580b00780c */ /* 0x000fe40006fa4270 */
[----:B------:R-:W-:Y:S02]  /*23170*/  ISETP.LT.OR P4, PT, R10, 0x52, P4 ;  /* 0x000000520a00780c */ /* 0x000fe40002781670 */
[----:B------:R-:W-:Y:S02]  /*23180*/  FSEL R40, R40, -INF , !P3 ;  /* 0xff80000028287808 */ /* 0x000fe40005800000 */
[----:B------:R-:W-:Y:S02]  /*23190*/  FMNMX.FTZ R13, R27, R12, !PT ;  /* 0x0000000c1b0d7209 */ /* 0x000fe40007810000 */
[----:B------:R-:W-:Y:S02]  /*231a0*/  ISETP.GT.AND P1, PT, R11, 0x59, !P6 ;  /* 0x000000590b00780c */ /* 0x000fe40007724270 */
[----:B------:R-:W-:-:S02]  /*231b0*/  ISETP.LT.OR P5, PT, R10, 0x59, P5 ;  /* 0x000000590a00780c */ /* 0x000fc40002fa1670 */
[----:B------:R-:W-:Y:S02]  /*231c0*/  FSEL R41, R41, -INF , !P4 ;  /* 0xff80000029297808 */ /* 0x000fe40006000000 */
[----:B------:R-:W-:Y:S02]  /*231d0*/  FMNMX.FTZ R12, R40, R13, !PT ;  /* 0x0000000d280c7209 */ /* 0x000fe40007810000 */
[----:B------:R-:W-:Y:S02]  /*231e0*/  ISETP.LT.OR P1, PT, R10, 0x5a, P1 ;  /* 0x0000005a0a00780c */ /* 0x000fe40000f21670 */
[----:B------:R-:W-:Y:S02]  /*231f0*/  FSEL R42, R42, -INF , !P5 ;  /* 0xff8000002a2a7808 */ /* 0x000fe40006800000 */
[----:B------:R-:W-:Y:S02]  /*23200*/  FMNMX.FTZ R11, R41, R12, !PT ;  /* 0x0000000c290b7209 */ /* 0x000fe40007810000 */
[----:B------:R-:W-:-:S02]  /*23210*/  FSEL R43, R43, -INF , !P1 ;  /* 0xff8000002b2b7808 */ /* 0x000fc40004800000 */
[----:B------:R-:W-:Y:S02]  /*23220*/  FMNMX.FTZ R10, R42, R11, !PT ;  /* 0x0000000b2a0a7209 */ /* 0x000fe40007810000 */
[----:B------:R-:W-:Y:S02]  /*23230*/  LOP3.LUT R178, R193, 0x4, RZ, 0xfc, !PT ;  /* 0x00000004c1b27812 */ /* 0x000fe400078efcff */
[----:B------:R-:W-:Y:S02]  /*23240*/  FMNMX.FTZ R11, R43, R10, !PT ;  /* 0x0000000a2b0b7209 */ /* 0x000fe40007810000 */
[----:B0-----:R-:W-:Y:S01]  /*23250*/  FMNMX.FTZ R33, R14, R33, !PT ;  /* 0x000000210e217209 */ /* 0x001fe20007810000 */
[----:B------:R-:W-:Y:S04]  /*23260*/  ST.E desc[UR44][R18.64+0x230], R15 ;  /* 0x0002300f12007985 */ /* 0x000fe8000c10192c */
[----:B------:R-:W-:Y:S04]  /*23270*/  ST.E desc[UR44][R178.64], R11 ;  /* 0x0000000bb2007985 */ /* 0x000fe8000c10192c */
[----:B------:R-:W-:Y:S04]  /*23280*/  ST.E desc[UR44][R18.64+0x230], R33 ;  /* 0x0002302112007985 */ /* 0x000fe8000c10192c */
[----:B------:R-:W2:Y:S04]  /*23290*/  LD.E R10, desc[UR44][R178.64] ;  /* 0x0000002cb20a7980 */ /* 0x000ea8000c101900 */
[----:B--2---:R-:W0:Y:S02]  /*232a0*/  SHFL.BFLY PT, R13, R10, 0x2, 0x1f ;  /* 0x0c401f000a0d7f89 */ /* 0x004e2400000e0000 */
[----:B0-----:R-:W-:-:S05]  /*232b0*/  FMNMX.FTZ R13, R10, R13, !PT ;  /* 0x0000000d0a0d7209 */ /* 0x001fca0007810000 */
[----:B------:R-:W0:Y:S02]  /*232c0*/  SHFL.BFLY PT, R12, R13, 0x1, 0x1f ;  /* 0x0c201f000d0c7f89 */ /* 0x000e2400000e0000 */
[----:B0-----:R-:W-:-:S05]  /*232d0*/  FMNMX.FTZ R35, R13, R12, !PT ;  /* 0x0000000c0d237209 */ /* 0x001fca0007810000 */
[----:B------:R0:W-:Y:S04]  /*232e0*/  ST.E desc[UR44][R178.64], R35 ;  /* 0x00000023b2007985 */ /* 0x0001e8000c10192c */
[----:B------:R-:W2:Y:S04]  /*232f0*/  LD.E R44, desc[UR44][R18.64+0x230] ;  /* 0x0002302c122c7980 */ /* 0x000ea8000c101900 */
[----:B------:R-:W3:Y:S04]  /*23300*/  LD.E R45, desc[UR44][R18.64+0x250] ;  /* 0x0002502c122d7980 */ /* 0x000ee8000c101900 */
[----:B------:R-:W4:Y:S04]  /*23310*/  LD.E R46, desc[UR44][R18.64+0x240] ;  /* 0x0002402c122e7980 */ /* 0x000f28000c101900 */
[----:B------:R-:W5:Y:S01]  /*23320*/  LD.E R47, desc[UR44][R18.64+0x244] ;  /* 0x0002442c122f7980 */ /* 0x000f62000c101900 */
[----:B------:R-:W-:-:S04]  /*23330*/  FSETP.NEU.FTZ.AND P2, PT, R35, -INF , PT ;  /* 0xff8000002300780b */ /* 0x000fc80003f5d000 */
[----:B------:R-:W-:-:S05]  /*23340*/  FSEL R12, R35, RZ, P2 ;  /* 0x000000ff230c7208 */ /* 0x000fca0001000000 */
[----:B------:R-:W-:Y:S01]  /*23350*/  FADD.FTZ R12, R3, -R12 ;  /* 0x8000000c030c7221 */ /* 0x000fe20000010000 */
[C---:B--2---:R-:W-:Y:S01]  /*23360*/  FSETP.NEU.FTZ.AND P1, PT, R44.reuse, -INF , PT ;  /* 0xff8000002c00780b */ /* 0x044fe20003f3d000 */
[----:B---3--:R-:W-:-:S03]  /*23370*/  FMUL.FTZ R10, R44, R45 ;  /* 0x0000002d2c0a7220 */ /* 0x008fc60000410000 */
[----:B------:R-:W-:Y:S01]  /*23380*/  FSEL R3, R44, RZ, P1 ;  /* 0x000000ff2c037208 */ /* 0x000fe20000800000 */
[----:B0-----:R-:W-:Y:S01]  /*23390*/  FMUL.FTZ R35, R35, R45 ;  /* 0x0000002d23237220 */ /* 0x001fe20000410000 */
[----:B------:R-:W-:-:S03]  /*233a0*/  FSEL R14, R10, RZ, P1 ;  /* 0x000000ff0a0e7208 */ /* 0x000fc60000800000 */
[----:B------:R-:W-:Y:S02]  /*233b0*/  FADD.FTZ R3, R2, -R3 ;  /* 0x8000000302037221 */ /* 0x000fe40000010000 */
[-CC-:B------:R-:W-:Y:S01]  /*233c0*/  FFMA.FTZ R182, R22, R45.reuse, -R14.reuse ;  /* 0x0000002d16b67223 */ /* 0x180fe2000001080e */
[----:B------:R-:W-:Y:S01]  /*233d0*/  FSEL R22, R35, RZ, P2 ;  /* 0x000000ff23167208 */ /* 0x000fe20001000000 */
[-C--:B------:R-:W-:Y:S01]  /*233e0*/  FMUL.FTZ R3, R3, R45.reuse ;  /* 0x0000002d03037220 */ /* 0x080fe20000410000 */
[-C--:B------:R-:W-:Y:S01]  /*233f0*/  FFMA.FTZ R187, R187, R45.reuse, -R14 ;  /* 0x0000002dbbbb7223 */ /* 0x080fe2000001080e */
[----:B------:R-:W-:Y:S02]  /*23400*/  FMUL.FTZ R12, R45, R12 ;  /* 0x0000000c2d0c7220 */ /* 0x000fe40000410000 */
[-C--:B------:R-:W-:Y:S01]  /*23410*/  FFMA.FTZ R188, R0, R45.reuse, -R22 ;  /* 0x0000002d00bc7223 */ /* 0x080fe20000010816 */
[----:B------:R-:W4:Y:S01]  /*23420*/  MUFU.EX2 R35, R3 ;  /* 0x0000000300237308 */ /* 0x000f220000000800 */
[-C--:B------:R-:W-:Y:S01]  /*23430*/  FFMA.FTZ R152, R63, R45.reuse, -R14 ;  /* 0x0000002d3f987223 */ /* 0x080fe2000001080e */
[-C--:B------:R-:W-:Y:S01]  /*23440*/  FFMA.FTZ R153, R8, R45.reuse, -R22 ;  /* 0x0000002d08997223 */ /* 0x080fe20000010816 */
[-C--:B------:R-:W-:Y:S01]  /*23450*/  FFMA.FTZ R154, R67, R45.reuse, -R14 ;  /* 0x0000002d439a7223 */ /* 0x080fe2000001080e */
[----:B------:R-:W-:-:S04]  /*23460*/  FFMA.FTZ R186, R17, R45, -R22 ;  /* 0x0000002d11ba7223 */ /* 0x000fc80000010816 */
[----:B------:R0:W-:Y:S01]  /*23470*/  MUFU.EX2 R33, R12 ;  /* 0x0000000c00217308 */ /* 0x0001e20000000800 */
[-C--:B------:R-:W-:Y:S01]  /*23480*/  FFMA.FTZ R185, R185, R45.reuse, -R14 ;  /* 0x0000002db9b97223 */ /* 0x080fe2000001080e */
[----:B------:R-:W-:-:S06]  /*23490*/  FFMA.FTZ R155, R24, R45, -R22 ;  /* 0x0000002d189b7223 */ /* 0x000fcc0000010816 */
[----:B------:R-:W-:Y:S08]  /*234a0*/  MUFU.EX2 R187, R187 ;  /* 0x000000bb00bb7308 */ /* 0x000ff00000000800 */
[----:B------:R-:W5:Y:S01]  /*234b0*/  MUFU.EX2 R188, R188 ;  /* 0x000000bc00bc7308 */ /* 0x000f620000000800 */
[-C--:B------:R-:W-:Y:S01]  /*234c0*/  FFMA.FTZ R11, R73, R45.reuse, -R14 ;  /* 0x0000002d490b7223 */ /* 0x080fe2000001080e */
[----:B------:R-:W-:-:S06]  /*234d0*/  FFMA.FTZ R15, R29, R45, -R22 ;  /* 0x0000002d1d0f7223 */ /* 0x000fcc0000010816 */
[----:B------:R-:W-:Y:S08]  /*234e0*/  MUFU.EX2 R152, R152 ;  /* 0x0000009800987308 */ /* 0x000ff00000000800 */
[----:B------:R-:W1:Y:S01]  /*234f0*/  MUFU.EX2 R153, R153 ;  /* 0x0000009900997308 */ /* 0x000e620000000800 */
[-CC-:B------:R-:W-:Y:S01]  /*23500*/  FFMA.FTZ R10, R71, R45.reuse, -R14.reuse ;  /* 0x0000002d470a7223 */ /* 0x180fe2000001080e */
[-CC-:B------:R-:W-:Y:S01]  /*23510*/  FFMA.FTZ R13, R75, R45.reuse, -R14.reuse ;  /* 0x0000002d4b0d7223 */ /* 0x180fe2000001080e */
[----:B0-----:R-:W-:-:S05]  /*23520*/  FFMA.FTZ R12, R79, R45, -R14 ;  /* 0x0000002d4f0c7223 */ /* 0x001fca000001080e */
[----:B------:R-:W-:Y:S01]  /*23530*/  MUFU.EX2 R154, R154 ;  /* 0x0000009a009a7308 */ /* 0x000fe20000000800 */
[-CC-:B------:R-:W-:Y:S01]  /*23540*/  FFMA.FTZ R157, R77, R45.reuse, -R14.reuse ;  /* 0x0000002d4d9d7223 */ /* 0x180fe2000001080e */
[-CC-:B------:R-:W-:Y:S01]  /*23550*/  FFMA.FTZ R156, R81, R45.reuse, -R14.reuse ;  /* 0x0000002d519c7223 */ /* 0x180fe2000001080e */
[----:B------:R-:W-:-:S05]  /*23560*/  FFMA.FTZ R159, R159, R45, -R14 ;  /* 0x0000002d9f9f7223 */ /* 0x000fca000001080e */
        /* <DEDUP_REMOVED lines=13> */
[----:B------:R-:W-:Y:S01]  /*23640*/  FFMA.FTZ R183, R16, R45, -R14 ;  /* 0x0000002d10b77223 */ /* 0x000fe2000001080e */
[----:B----4-:R-:W-:-:S02]  /*23650*/  FMUL.FTZ R46, R35, R46 ;  /* 0x0000002e232e7220 */ /* 0x010fc40000410000 */
[----:B------:R-:W2:Y:S01]  /*23660*/  MUFU.EX2 R155, R155 ;  /* 0x0000009b009b7308 */ /* 0x000ea20000000800 */
[-CC-:B------:R-:W-:Y:S01]  /*23670*/  FFMA.FTZ R14, R30, R45.reuse, -R22.reuse ;  /* 0x0000002d1e0e7223 */ /* 0x180fe20000010816 */
[----:B------:R-:W-:Y:S01]  /*23680*/  FFMA.FTZ R161, R9, R45, -R22 ;  /* 0x0000002d09a17223 */ /* 0x000fe20000010816 */
[----:B-----5:R-:W-:Y:S01]  /*23690*/  FFMA.FTZ R2, R33, R47, R188 ;  /* 0x0000002f21027223 */ /* 0x020fe200000100bc */
[----:B------:R-:W-:Y:S01]  /*236a0*/  FADD.FTZ R9, R46, R187 ;  /* 0x000000bb2e097221 */ /* 0x000fe20000010000 */
[----:B------:R-:W-:-:S03]  /*236b0*/  FFMA.FTZ R16, R31, R45, -R22 ;  /* 0x0000002d1f107223 */ /* 0x000fc60000010816 */
[----:B------:R-:W-:Y:S01]  /*236c0*/  MUFU.EX2 R11, R11 ;  /* 0x0000000b000b7308 */ /* 0x000fe20000000800 */
[----:B-1----:R-:W-:Y:S01]  /*236d0*/  FADD.FTZ R3, R153, R2 ;  /* 0x0000000299037221 */ /* 0x002fe20000010000 */
[----:B------:R-:W-:-:S06]  /*236e0*/  FADD.FTZ R9, R152, R9 ;  /* 0x0000000998097221 */ /* 0x000fcc0000010000 */
[----:B------:R-:W1:Y:S01]  /*236f0*/  MUFU.EX2 R15, R15 ;  /* 0x0000000f000f7308 */ /* 0x000e620000000800 */
[----:B------:R-:W-:Y:S01]  /*23700*/  FFMA.FTZ R0, R32, R45, -R22 ;  /* 0x0000002d20007223 */ /* 0x000fe20000010816 */
[----:B0-----:R-:W-:Y:S01]  /*23710*/  FADD.FTZ R8, R186, R3 ;  /* 0x00000003ba087221 */ /* 0x001fe20000010000 */
[----:B------:R-:W-:-:S05]  /*23720*/  FADD.FTZ R2, R154, R9 ;  /* 0x000000099a027221 */ /* 0x000fca0000010000 */
[----:B------:R-:W-:Y:S08]  /*23730*/  MUFU.EX2 R10, R10 ;  /* 0x0000000a000a7308 */ /* 0x000ff00000000800 */
[----:B------:R-:W0:Y:S01]  /*23740*/  MUFU.EX2 R14, R14 ;  /* 0x0000000e000e7308 */ /* 0x000e220000000800 */
[----:B--2---:R-:W-:Y:S01]  /*23750*/  FADD.FTZ R8, R155, R8 ;  /* 0x000000089b087221 */ /* 0x004fe20000010000 */
[----:B------:R-:W-:-:S06]  /*23760*/  FADD.FTZ R2, R185, R2 ;  /* 0x00000002b9027221 */ /* 0x000fcc0000010000 */
[----:B------:R-:W-:Y:S01]  /*23770*/  MUFU.EX2 R13, R13 ;  /* 0x0000000d000d7308 */ /* 0x000fe20000000800 */
[----:B------:R-:W-:-:S07]  /*23780*/  FFMA.FTZ R160, R34, R45, -R22 ;  /* 0x0000002d22a07223 */ /* 0x000fce0000010816 */
[----:B------:R-:W2:Y:S01]  /*23790*/  MUFU.EX2 R16, R16 ;  /* 0x0000001000107308 */ /* 0x000ea20000000800 */
[----:B------:R-:W-:Y:S01]  /*237a0*/  FFMA.FTZ R175, R7, R45, -R22 ;  /* 0x0000002d07af7223 */ /* 0x000fe20000010816 */
[----:B-1----:R-:W-:Y:S01]  /*237b0*/  FADD.FTZ R7, R15, R8 ;  /* 0x000000080f077221 */ /* 0x002fe20000010000 */
[----:B------:R-:W-:-:S05]  /*237c0*/  FADD.FTZ R3, R11, R2 ;  /* 0x000000020b037221 */ /* 0x000fca0000010000 */
[----:B------:R-:W-:Y:S01]  /*237d0*/  MUFU.EX2 R12, R12 ;  /* 0x0000000c000c7308 */ /* 0x000fe20000000800 */
[----:B------:R-:W-:-:S07]  /*237e0*/  FFMA.FTZ R163, R25, R45, -R22 ;  /* 0x0000002d19a37223 */ /* 0x000fce0000010816 */
[----:B------:R-:W1:Y:S01]  /*237f0*/  MUFU.EX2 R0, R0 ;  /* 0x0000000000007308 */ /* 0x000e620000000800 */
[----:B0-----:R-:W-:Y:S01]  /*23800*/  FADD.FTZ R7, R14, R7 ;  /* 0x000000070e077221 */ /* 0x001fe20000010000 */
[----:B------:R-:W-:-:S06]  /*23810*/  FADD.FTZ R2, R10, R3 ;  /* 0x000000030a027221 */ /* 0x000fcc0000010000 */
[----:B------:R-:W-:Y:S01]  /*23820*/  MUFU.EX2 R157, R157 ;  /* 0x0000009d009d7308 */ /* 0x000fe20000000800 */
[----:B------:R-:W-:-:S07]  /*23830*/  FFMA.FTZ R162, R28, R45, -R22 ;  /* 0x0000002d1ca27223 */ /* 0x000fce0000010816 */
        /* <DEDUP_REMOVED lines=22> */
[----:B-1----:R-:W-:Y:S01]  /*239a0*/  FADD.FTZ R7, R163, R6 ;  /* 0x00000006a3077221 */ /* 0x002fe20000010000 */
[----:B------:R-:W-:-:S06]  /*239b0*/  FADD.FTZ R3, R159, R2 ;  /* 0x000000029f037221 */ /* 0x000fcc0000010000 */
[----:B------:R-:W-:Y:S08]  /*239c0*/  MUFU.EX2 R170, R170 ;  /* 0x000000aa00aa7308 */ /* 0x000ff00000000800 */
[----:B------:R-:W1:Y:S01]  /*239d0*/  MUFU.EX2 R166, R166 ;  /* 0x000000a600a67308 */ /* 0x000e620000000800 */
[----:B0-----:R-:W-:Y:S01]  /*239e0*/  FADD.FTZ R6, R162, R7 ;  /* 0x00000007a2067221 */ /* 0x001fe20000010000 */
[----:B------:R-:W-:-:S06]  /*239f0*/  FADD.FTZ R2, R158, R3 ;  /* 0x000000039e027221 */ /* 0x000fcc0000010000 */
[----:B------:R-:W-:Y:S08]  /*23a00*/  MUFU.EX2 R169, R169 ;  /* 0x000000a900a97308 */ /* 0x000ff00000000800 */
        /* <DEDUP_REMOVED lines=33> */
[----:B------:R-:W-:Y:S08]  /*23c20*/  MUFU.EX2 R180, R180 ;  /* 0x000000b400b47308 */ /* 0x000ff00000000800 */
[----:B------:R-:W2:Y:S01]  /*23c30*/  MUFU.EX2 R17, R17 ;  /* 0x0000001100117308 */ /* 0x000ea20000000800 */
[----:B-1----:R-:W-:Y:S01]  /*23c40*/  FADD.FTZ R6, R8, R7 ;  /* 0x0000000708067221 */ /* 0x002fe20000010000 */
[----:B------:R-:W-:-:S06]  /*23c50*/  FADD.FTZ R2, R176, R3 ;  /* 0x00000003b0027221 */ /* 0x000fcc0000010000 */
[----:B------:R-:W-:Y:S08]  /*23c60*/  MUFU.EX2 R183, R183 ;  /* 0x000000b700b77308 */ /* 0x000ff00000000800 */
[----:B------:R-:W1:Y:S01]  /*23c70*/  MUFU.EX2 R23, R23 ;  /* 0x0000001700177308 */ /* 0x000e620000000800 */
[----:B0-----:R-:W-:Y:S01]  /*23c80*/  FADD.FTZ R6, R21, R6 ;  /* 0x0000000615067221 */ /* 0x001fe20000010000 */
[----:B------:R-:W-:-:S06]  /*23c90*/  FADD.FTZ R3, R181, R2 ;  /* 0x00000002b5037221 */ /* 0x000fcc0000010000 */
[----:B------:R-:W0:Y:S08]  /*23ca0*/  MUFU.EX2 R182, R182 ;  /* 0x000000b600b67308 */ /* 0x000e300000000800 */
[----:B------:R-:W3:Y:S01]  /*23cb0*/  MUFU.EX2 R22, R22 ;  /* 0x0000001600167308 */ /* 0x000ee20000000800 */
[----:B--2---:R-:W-:Y:S01]  /*23cc0*/  FADD.FTZ R6, R17, R6 ;  /* 0x0000000611067221 */ /* 0x004fe20000010000 */
[----:B------:R-:W-:-:S03]  /*23cd0*/  FADD.FTZ R2, R180, R3 ;  /* 0x00000003b4027221 */ /* 0x000fc60000010000 */
[----:B-1----:R-:W-:Y:S01]  /*23ce0*/  FADD.FTZ R7, R23, R6 ;  /* 0x0000000617077221 */ /* 0x002fe20000010000 */
[----:B------:R-:W-:-:S04]  /*23cf0*/  FADD.FTZ R3, R183, R2 ;  /* 0x00000002b7037221 */ /* 0x000fc80000010000 */
[----:B0-----:R-:W-:Y:S01]  /*23d00*/  FADD.FTZ R36, R182, R3 ;  /* 0x00000003b6247221 */ /* 0x001fe20000010000 */
[----:B------:R-:W-:Y:S01]  /*23d10*/  ST.E desc[UR44][R18.64+0x240], R46 ;  /* 0x0002402e12007985 */ /* 0x000fe2000c10192c */
[----:B---3--:R-:W-:-:S05]  /*23d20*/  FADD.FTZ R37, R22, R7 ;  /* 0x0000000716257221 */ /* 0x008fca0000010000 */
[----:B------:R0:W-:Y:S04]  /*23d30*/  ST.E.64 desc[UR44][R18.64+0x240], R36 ;  /* 0x0002402412007985 */ /* 0x0001e8000c101b2c */
[----:B------:R-:W2:Y:S04]  /*23d40*/  LDL.64 R2, [R1+0x1f8] ;  /* 0x0001f80001027983 */ /* 0x000ea80000100a00 */
[----:B--2---:R-:W2:Y:S04]  /*23d50*/  LD.E R31, desc[UR44][R2.64+0x1fc] ;  /* 0x0001fc2c021f7980 */ /* 0x004ea8000c101900 */
[----:B------:R-:W3:Y:S04]  /*23d60*/  LD.E R6, desc[UR44][R2.64] ;  /* 0x0000002c02067980 */ /* 0x000ee8000c101900 */
[----:B------:R-:W4:Y:S04]  /*23d70*/  LD.E R7, desc[UR44][R2.64+0x4] ;  /* 0x0000042c02077980 */ /* 0x000f28000c101900 */
[----:B------:R-:W5:Y:S04]  /*23d80*/  LD.E R25, desc[UR44][R2.64+0x14] ;  /* 0x0000142c02197980 */ /* 0x000f68000c101900 */
[----:B------:R-:W5:Y:S04]  /*23d90*/  LD.E R27, desc[UR44][R2.64+0x24] ;  /* 0x0000242c021b7980 */ /* 0x000f68000c101900 */
[----:B------:R-:W5:Y:S04]  /*23da0*/  LD.E R28, desc[UR44][R2.64+0x30] ;  /* 0x0000302c021c7980 */ /* 0x000f68000c101900 */
[----:B------:R-:W5:Y:S04]  /*23db0*/  LD.E R29, desc[UR44][R2.64+0x34] ;  /* 0x0000342c021d7980 */ /* 0x000f68000c101900 */
[----:B0-----:R-:W5:Y:S04]  /*23dc0*/  LD.E R37, desc[UR44][R2.64+0x164] ;  /* 0x0001642c02257980 */ /* 0x001f68000c101900 */
[----:B------:R-:W5:Y:S04]  /*23dd0*/  LD.E R41, desc[UR44][R2.64+0x154] ;  /* 0x0001542c02297980 */ /* 0x000f68000c101900 */
        /* <DEDUP_REMOVED lines=118> */
[----:B------:R-:W5:Y:S01]  /*24540*/  LD.E R34, desc[UR44][R2.64+0x1f8] ;  /* 0x0001f82c02227980 */ /* 0x000f62000c101900 */
[----:B--2---:R-:W-:Y:S01]  /*24550*/  FMUL.FTZ R119, R33, R31 ;  /* 0x0000001f21777220 */ /* 0x004fe20000410000 */
[C---:B---3--:R-:W-:Y:S01]  /*24560*/  FMUL.FTZ R31, R35.reuse, R6 ;  /* 0x00000006231f7220 */ /* 0x048fe20000410000 */
[C---:B----4-:R-:W-:Y:S01]  /*24570*/  FMUL.FTZ R7, R35.reuse, R7 ;  /* 0x0000000723077220 */ /* 0x050fe20000410000 */
[C---:B-----5:R-:W-:Y:S01]  /*24580*/  FMUL.FTZ R25, R35.reuse, R25 ;  /* 0x0000001923197220 */ /* 0x060fe20000410000 */
[C---:B------:R-:W-:Y:S01]  /*24590*/  FMUL.FTZ R27, R35.reuse, R27 ;  /* 0x0000001b231b7220 */ /* 0x040fe20000410000 */
[C---:B------:R-:W-:Y:S01]  /*245a0*/  FMUL.FTZ R29, R35.reuse, R29 ;  /* 0x0000001d231d7220 */ /* 0x040fe20000410000 */
[----:B------:R0:W-:Y:S01]  /*245b0*/  ST.E desc[UR44][R2.64], R31 ;  /* 0x0000001f02007985 */ /* 0x0001e2000c10192c */
[C---:B------:R-:W-:Y:S01]  /*245c0*/  FMUL.FTZ R37, R35.reuse, R37 ;  /* 0x0000002523257220 */ /* 0x040fe20000410000 */
[C---:B------:R-:W-:Y:S01]  /*245d0*/  FMUL.FTZ R41, R35.reuse, R41 ;  /* 0x0000002923297220 */ /* 0x040fe20000410000 */
[C---:B------:R-:W-:Y:S01]  /*245e0*/  FMUL.FTZ R39, R35.reuse, R39 ;  /* 0x0000002723277220 */ /* 0x040fe20000410000 */
[----:B------:R1:W-:Y:S01]  /*245f0*/  ST.E desc[UR44][R2.64+0x4], R7 ;  /* 0x0000040702007985 */ /* 0x0003e2000c10192c */
[C---:B------:R-:W-:Y:S01]  /*24600*/  FMUL.FTZ R45, R35.reuse, R24 ;  /* 0x00000018232d7220 */ /* 0x040fe20000410000 */
[C---:B------:R-:W-:Y:S01]  /*24610*/  FMUL.FTZ R43, R35.reuse, R43 ;  /* 0x0000002b232b7220 */ /* 0x040fe20000410000 */
[C---:B0-----:R-:W-:Y:S01]  /*24620*/  FMUL.FTZ R31, R35.reuse, R28 ;  /* 0x0000001c231f7220 */ /* 0x041fe20000410000 */
[----:B------:R0:W-:Y:S01]  /*24630*/  ST.E desc[UR44][R2.64+0x14], R25 ;  /* 0x0000141902007985 */ /* 0x0001e2000c10192c */
[----:B-1----:R-:W-:-:S03]  /*24640*/  FMUL.FTZ R7, R35, R232 ;  /* 0x000000e823077220 */ /* 0x002fc60000410000 */
[----:B------:R1:W-:Y:S04]  /*24650*/  ST.E desc[UR44][R2.64+0x24], R27 ;  /* 0x0000241b02007985 */ /* 0x0003e8000c10192c */
[----:B------:R2:W-:Y:S04]  /*24660*/  ST.E desc[UR44][R2.64+0x30], R31 ;  /* 0x0000301f02007985 */ /* 0x0005e8000c10192c */
[----:B------:R3:W-:Y:S01]  /*24670*/  ST.E desc[UR44][R2.64+0x34], R29 ;  /* 0x0000341d02007985 */ /* 0x0007e2000c10192c */
[----:B0-----:R-:W-:-:S03]  /*24680*/  FMUL.FTZ R25, R35, R224 ;  /* 0x000000e023197220 */ /* 0x001fc60000410000 */
[----:B------:R0:W-:Y:S01]  /*24690*/  ST.E desc[UR44][R2.64+0x164], R37 ;  /* 0x0001642502007985 */ /* 0x0001e2000c10192c */
[----:B-1----:R-:W-:-:S03]  /*246a0*/  FMUL.FTZ R27, R35, R230 ;  /* 0x000000e6231b7220 */ /* 0x002fc60000410000 */
[----:B------:R1:W-:Y:S01]  /*246b0*/  ST.E desc[UR44][R2.64+0x154], R41 ;  /* 0x0001542902007985 */ /* 0x0003e2000c10192c */
[----:B--2---:R-:W-:-:S03]  /*246c0*/  FMUL.FTZ R31, R35, R226 ;  /* 0x000000e2231f7220 */ /* 0x004fc60000410000 */
[----:B------:R2:W-:Y:S01]  /*246d0*/  ST.E desc[UR44][R2.64+0x160], R39 ;  /* 0x0001602702007985 */ /* 0x0005e2000c10192c */
[C---:B---3--:R-:W-:Y:S01]  /*246e0*/  FMUL.FTZ R29, R35.reuse, R228 ;  /* 0x000000e4231d7220 */ /* 0x048fe20000410000 */
[C---:B0-----:R-:W-:Y:S01]  /*246f0*/  FMUL.FTZ R37, R35.reuse, R222 ;  /* 0x000000de23257220 */ /* 0x041fe20000410000 */
[C---:B-1----:R-:W-:Y:S01]  /*24700*/  FMUL.FTZ R41, R35.reuse, R220 ;  /* 0x000000dc23297220 */ /* 0x042fe20000410000 */
[C---:B--2---:R-:W-:Y:S01]  /*24710*/  FMUL.FTZ R39, R35.reuse, R214 ;  /* 0x000000d623277220 */ /* 0x044fe20000410000 */
[----:B------:R-:W-:Y:S01]  /*24720*/  ST.E desc[UR44][R2.64+0x10], R45 ;  /* 0x0000102d02007985 */ /* 0x000fe2000c10192c */
[C---:B------:R-:W-:Y:S01]  /*24730*/  FMUL.FTZ R117, R35.reuse, R30 ;  /* 0x0000001e23757220 */ /* 0x040fe20000410000 */
        /* <DEDUP_REMOVED lines=44> */
[----:B------:R0:W-:Y:S01]  /*24a00*/  ST.E desc[UR44][R2.64+0x1a0], R39 ;  /* 0x0001a02702007985 */ /* 0x0001e2000c10192c */
[C---:B-1----:R-:W-:Y:S01]  /*24a10*/  FMUL.FTZ R7, R35.reuse, R212 ;  /* 0x000000d423077220 */ /* 0x042fe20000410000 */
[C---:B--2---:R-:W-:Y:S01]  /*24a20*/  FMUL.FTZ R25, R35.reuse, R204 ;  /* 0x000000cc23197220 */ /* 0x044fe20000410000 */
[C---:B---3--:R-:W-:Y:S01]  /*24a30*/  FMUL.FTZ R27, R35.reuse, R210 ;  /* 0x000000d2231b7220 */ /* 0x048fe20000410000 */
[----:B------:R1:W-:Y:S01]  /*24a40*/  ST.E desc[UR44][R2.64+0x1a4], R41 ;  /* 0x0001a42902007985 */ /* 0x0003e2000c10192c */
[C---:B----4-:R-:W-:Y:S01]  /*24a50*/  FMUL.FTZ R29, R35.reuse, R208 ;  /* 0x000000d0231d7220 */ /* 0x050fe20000410000 */
[C---:B-----5:R-:W-:Y:S01]  /*24a60*/  FMUL.FTZ R31, R35.reuse, R206 ;  /* 0x000000ce231f7220 */ /* 0x060fe20000410000 */
[C---:B------:R-:W-:Y:S01]  /*24a70*/  FMUL.FTZ R37, R35.reuse, R202 ;  /* 0x000000ca23257220 */ /* 0x040fe20000410000 */
[----:B------:R-:W-:Y:S01]  /*24a80*/  FMUL.FTZ R35, R35, R190 ;  /* 0x000000be23237220 */ /* 0x000fe20000410000 */
[C---:B0-----:R-:W-:Y:S01]  /*24a90*/  FMUL.FTZ R39, R33.reuse, R200 ;  /* 0x000000c821277220 */ /* 0x041fe20000410000 */
[C---:B-1----:R-:W-:Y:S01]  /*24aa0*/  FMUL.FTZ R41, R33.reuse, R198 ;  /* 0x000000c621297220 */ /* 0x042fe20000410000 */
[----:B------:R0:W-:Y:S04]  /*24ab0*/  ST.E desc[UR44][R2.64+0x1b0], R43 ;  /* 0x0001b02b02007985 */ /* 0x0001e8000c10192c */
        /* <DEDUP_REMOVED lines=9> */
[----:B---3--:R-:W-:-:S03]  /*24b50*/  FMUL.FTZ R27, R33, R148 ;  /* 0x00000094211b7220 */ /* 0x008fc60000410000 */
[----:B------:R3:W-:Y:S01]  /*24b60*/  ST.E desc[UR44][R2.64+0x1f0], R35 ;  /* 0x0001f02302007985 */ /* 0x0007e2000c10192c */
[----:B0-----:R-:W-:-:S03]  /*24b70*/  FMUL.FTZ R29, R33, R146 ;  /* 0x00000092211d7220 */ /* 0x001fc60000410000 */
[----:B------:R0:W-:Y:S01]  /*24b80*/  ST.E desc[UR44][R2.64+0x8], R39 ;  /* 0x0000082702007985 */ /* 0x0001e2000c10192c */
[----:B-1----:R-:W-:-:S03]  /*24b90*/  FMUL.FTZ R31, R33, R144 ;  /* 0x00000090211f7220 */ /* 0x002fc60000410000 */
[----:B------:R1:W-:Y:S01]  /*24ba0*/  ST.E desc[UR44][R2.64+0xc], R41 ;  /* 0x00000c2902007985 */ /* 0x0003e2000c10192c */
[C---:B--2---:R-:W-:Y:S01]  /*24bb0*/  FMUL.FTZ R37, R33.reuse, R132 ;  /* 0x0000008421257220 */ /* 0x044fe20000410000 */
[C---:B---3--:R-:W-:Y:S01]  /*24bc0*/  FMUL.FTZ R35, R33.reuse, R140 ;  /* 0x0000008c21237220 */ /* 0x048fe20000410000 */
        /* <DEDUP_REMOVED lines=102> */
[----:B------:R-:W-:Y:S01]  /*25230*/  FMUL.FTZ R33, R33, R34 ;  /* 0x0000002221217220 */ /* 0x000fe20000410000 */
[----:B------:R-:W-:Y:S04]  /*25240*/  ST.E desc[UR44][R2.64+0x1f4], R117 ;  /* 0x0001f47502007985 */ /* 0x000fe8000c10192c */
        /* <DEDUP_REMOVED lines=39> */
[----:B------:R0:W-:Y:S04]  /*254c0*/  ST.E desc[UR44][R2.64+0x1b8], R25 ;  /* 0x0001b81902007985 */ /* 0x0001e8000c10192c */
[----:B------:R1:W-:Y:S04]  /*254d0*/  ST.E desc[UR44][R2.64+0x1bc], R27 ;  /* 0x0001bc1b02007985 */ /* 0x0003e8000c10192c */
[----:B------:R2:W-:Y:S04]  /*254e0*/  ST.E desc[UR44][R2.64+0x1c8], R29 ;  /* 0x0001c81d02007985 */ /* 0x0005e8000c10192c */
[----:B------:R3:W-:Y:S04]  /*254f0*/  ST.E desc[UR44][R2.64+0x1cc], R31 ;  /* 0x0001cc1f02007985 */ /* 0x0007e8000c10192c */
[----:B------:R4:W-:Y:S04]  /*25500*/  ST.E desc[UR44][R2.64+0x1d8], R35 ;  /* 0x0001d82302007985 */ /* 0x0009e8000c10192c */
[----:B------:R5:W-:Y:S04]  /*25510*/  ST.E desc[UR44][R2.64+0x1dc], R37 ;  /* 0x0001dc2502007985 */ /* 0x000be8000c10192c */
[----:B------:R5:W-:Y:S04]  /*25520*/  ST.E desc[UR44][R2.64+0x1e8], R39 ;  /* 0x0001e82702007985 */ /* 0x000be8000c10192c */
[----:B------:R5:W-:Y:S04]  /*25530*/  ST.E desc[UR44][R2.64+0x1ec], R41 ;  /* 0x0001ec2902007985 */ /* 0x000be8000c10192c */
[----:B------:R5:W-:Y:S01]  /*25540*/  ST.E desc[UR44][R2.64+0x1f8], R33 ;  /* 0x0001f82102007985 */ /* 0x000be2000c10192c */
[----:B------:R2:W-:Y:S06]  /*25550*/  BAR.SYNC.DEFER_BLOCKING R237, 0x100 ;  /* 0x000400ed0000751d */ /* 0x0005ec0000010000 */
[----:B0-----:R-:W5:Y:S04]  /*25560*/  LD.E R25, desc[UR44][R2.64] ;  /* 0x0000002c02197980 */ /* 0x001f68000c101900 */
[----:B-1----:R-:W5:Y:S04]  /*25570*/  LD.E R27, desc[UR44][R2.64+0x4] ;  /* 0x0000042c021b7980 */ /* 0x002f68000c101900 */
[----:B--2---:R-:W2:Y:S04]  /*25580*/  LD.E R29, desc[UR44][R2.64+0x8] ;  /* 0x0000082c021d7980 */ /* 0x004ea8000c101900 */
[----:B---3--:R-:W3:Y:S04]  /*25590*/  LD.E R31, desc[UR44][R2.64+0xc] ;  /* 0x00000c2c021f7980 */ /* 0x008ee8000c101900 */
[----:B------:R-:W3:Y:S04]  /*255a0*/  LD.E R43, desc[UR44][R2.64+0x10] ;  /* 0x0000102c022b7980 */ /* 0x000ee8000c101900 */
[----:B----4-:R-:W4:Y:S04]  /*255b0*/  LD.E R35, desc[UR44][R2.64+0x14] ;  /* 0x0000142c02237980 */ /* 0x010f28000c101900 */
[----:B-----5:R-:W5:Y:S04]  /*255c0*/  LD.E R37, desc[UR44][R2.64+0x18] ;  /* 0x0000182c02257980 */ /* 0x020f68000c101900 */
        /* <DEDUP_REMOVED lines=122> */
[----:B------:R-:W5:Y:S04]  /*25d70*/  LD.E.64 R6, desc[UR44][R18.64+0xa8] ;  /* 0x0000a82c12067980 */ /* 0x000f68000c101b00 */
[----:B------:R0:W-:Y:S04]  /*25d80*/  ST.E desc[UR44][R2.64], R25 ;  /* 0x0000001902007985 */ /* 0x0001e8000c10192c */
[----:B------:R-:W-:Y:S04]  /*25d90*/  ST.E desc[UR44][R2.64+0x4], R27 ;  /* 0x0000041b02007985 */ /* 0x000fe8000c10192c */
[----:B--2---:R-:W-:Y:S04]  /*25da0*/  ST.E desc[UR44][R2.64+0x8], R29 ;  /* 0x0000081d02007985 */ /* 0x004fe8000c10192c */
[----:B---3--:R-:W-:Y:S04]  /*25db0*/  ST.E desc[UR44][R2.64+0xc], R31 ;  /* 0x00000c1f02007985 */ /* 0x008fe8000c10192c */
[----:B------:R-:W-:Y:S04]  /*25dc0*/  ST.E desc[UR44][R2.64+0x10], R43 ;  /* 0x0000102b02007985 */ /* 0x000fe8000c10192c */
[----:B----4-:R-:W-:Y:S04]  /*25dd0*/  ST.E desc[UR44][R2.64+0x14], R35 ;  /* 0x0000142302007985 */ /* 0x010fe8000c10192c */
[----:B-----5:R-:W-:Y:S04]  /*25de0*/  ST.E desc[UR44][R2.64+0x18], R37 ;  /* 0x0000182502007985 */ /* 0x020fe8000c10192c */
        /* <DEDUP_REMOVED lines=121> */
[----:B------:R-:W5:Y:S04]  /*26580*/  LD.E R190, desc[UR44][R18.64+0x88] ;  /* 0x0000882c12be7980 */ /* 0x000f68000c101900 */
[----:B0-----:R-:W5:Y:S04]  /*26590*/  LD.E R25, desc[UR44][R2.64+0x4] ;  /* 0x0000042c02197980 */ /* 0x001f68000c101900 */
[----:B-1----:R-:W5:Y:S04]  /*265a0*/  LD.E R26, desc[UR44][R2.64+0x8] ;  /* 0x0000082c021a7980 */ /* 0x002f68000c101900 */
[----:B------:R-:W5:Y:S04]  /*265b0*/  LD.E R27, desc[UR44][R2.64+0xc] ;  /* 0x00000c2c021b7980 */ /* 0x000f68000c101900 */
[----:B--2---:R-:W2:Y:S04]  /*265c0*/  LD.E R28, desc[UR44][R2.64+0x10] ;  /* 0x0000102c021c7980 */ /* 0x004ea8000c101900 */
[----:B------:R-:W2:Y:S04]  /*265d0*/  LD.E R29, desc[UR44][R2.64+0x14] ;  /* 0x0000142c021d7980 */ /* 0x000ea8000c101900 */
[----:B---3--:R-:W2:Y:S04]  /*265e0*/  LD.E R30, desc[UR44][R2.64+0x18] ;  /* 0x0000182c021e7980 */ /* 0x008ea8000c101900 */
[----:B------:R-:W2:Y:S04]  /*265f0*/  LD.E R31, desc[UR44][R2.64+0x1c] ;  /* 0x00001c2c021f7980 */ /* 0x000ea8000c101900 */
[----:B----4-:R-:W2:Y:S04]  /*26600*/  LD.E R32, desc[UR44][R2.64+0x20] ;  /* 0x0000202c02207980 */ /* 0x010ea8000c101900 */
[----:B------:R-:W2:Y:S04]  /*26610*/  LD.E R33, desc[UR44][R2.64+0x24] ;  /* 0x0000242c02217980 */ /* 0x000ea8000c101900 */
[----:B-----5:R-:W2:Y:S04]  /*26620*/  LD.E R34, desc[UR44][R2.64+0x28] ;  /* 0x0000282c02227980 */ /* 0x020ea8000c101900 */
[----:B------:R-:W2:Y:S04]  /*26630*/  LD.E R35, desc[UR44][R2.64+0x2c] ;  /* 0x00002c2c02237980 */ /* 0x000ea8000c101900 */
        /* <DEDUP_REMOVED lines=116> */
[----:B------:R-:W2:Y:S01]  /*26d80*/  LD.E R24, desc[UR44][R2.64] ;  /* 0x0000002c02187980 */ /* 0x000ea2000c101900 */
[----:B------:R-:W-:Y:S01]  /*26d90*/  IMAD R6, R189, 0xc00, R6 ;  /* 0x00000c00bd067824 */ /* 0x000fe200078e0206 */
[----:B------:R-:W-:-:S02]  /*26da0*/  ISETP.NE.U32.AND P1, PT, R190, RZ, PT ;  /* 0x000000ffbe00720c */ /* 0x000fc40003f25070 */
[----:B------:R-:W-:Y:S02]  /*26db0*/  R2UR UR7, R7 ;  /* 0x00000000070772ca */ /* 0x000fe400000e0000 */
[----:B------:R-:W-:Y:S02]  /*26dc0*/  R2UR UR6, R6 ;  /* 0x00000000060672ca */ /* 0x000fe400000e0000 */
[----:B------:R-:W-:Y:S02]  /*26dd0*/  F2FP.F16.F32.PACK_AB R152, R152, R187 ;  /* 0x000000bb9898723e */ /* 0x000fe400000000ff */
[----:B------:R-:W-:Y:S02]  /*26de0*/  F2FP.F16.F32.PACK_AB R154, R185, R154 ;  /* 0x0000009ab99a723e */ /* 0x000fe400000000ff */
[----:B------:R-:W-:Y:S02]  /*26df0*/  F2FP.F16.F32.PACK_AB R153, R153, R188 ;  /* 0x000000bc9999723e */ /* 0x000fe400000000ff */
[----:B------:R-:W-:Y:S01]  /*26e00*/  F2FP.F16.F32.PACK_AB R155, R155, R186 ;  /* 0x000000ba9b9b723e */ /* 0x000fe200000000ff */
[----:B------:R-:W-:-:S03]  /*26e10*/  VOTEU.ANY UP0, P1 ;  /* 0x00000000003f7886 */ /* 0x000fc60000800100 */
[----:B--2---:R-:W-:-:S06]  /*26e20*/  WARPGROUP.ARRIVE ;  /* 0x00000000000079c5 */ /* 0x004fcc0000000000 */
[----:B------:R-:W-:Y:S03]  /*26e30*/  HGMMA.64x256x16.F32 R24, R152, gdesc[UR4].tnspB, R24, UP0, gsb0 ;  /* 0x43e0000498187df0 */ /* 0x000fe6000b800818 */
[----:B------:R-:W-:Y:S02]  /*26e40*/  WARPGROUP.DEPBAR.LE gsb0, 0x0 ;  /* 0x00008000000079c5 */ /* 0x000fe40000010000 */
[----:B------:R0:W-:Y:S04]  /*26e50*/  ST.E desc[UR44][R2.64], R24 ;  /* 0x0000001802007985 */ /* 0x0001e8000c10192c */
        /* <DEDUP_REMOVED lines=127> */
[----:B------:R-:W-:Y:S04]  /*27650*/  ST.E desc[UR44][R18.64+0x88], R184 ;  /* 0x000088b812007985 */ /* 0x000fe8000c10192c */
[----:B0-----:R-:W1:Y:S01]  /*27660*/  LD.E R24, desc[UR44][R2.64] ;  /* 0x0000002c02187980 */ /* 0x001e62000c101900 */
[----:B------:R-:W-:-:S02]  /*27670*/  VIADD R154, R6, 0x80 ;  /* 0x00000080069a7836 */ /* 0x000fc40000000000 */
[----:B------:R-:W-:-:S03]  /*27680*/  IMAD.MOV.U32 R155, RZ, RZ, R7 ;  /* 0x000000ffff9b7224 */ /* 0x000fc600078e0007 */
[----:B------:R-:W-:Y:S02]  /*27690*/  R2UR UR6, R154 ;  /* 0x000000009a0672ca */ /* 0x000fe400000e0000 */
[----:B------:R-:W-:Y:S02]  /*276a0*/  R2UR UR7, R155 ;  /* 0x000000009b0772ca */ /* 0x000fe400000e0000 */
[----:B------:R-:W-:Y:S02]  /*276b0*/  F2FP.F16.F32.PACK_AB R152, R10, R11 ;  /* 0x0000000b0a98723e */ /* 0x000fe400000000ff */
[----:B------:R-:W-:Y:S02]  /*276c0*/  F2FP.F16.F32.PACK_AB R154, R12, R13 ;  /* 0x0000000d0c9a723e */ /* 0x000fe400000000ff */
[----:B------:R-:W-:Y:S02]  /*276d0*/  F2FP.F16.F32.PACK_AB R153, R14, R15 ;  /* 0x0000000f0e99723e */ /* 0x000fe400000000ff */
[----:B------:R-:W-:-:S04]  /*276e0*/  F2FP.F16.F32.PACK_AB R155, R0, R16 ;  /* 0x00000010009b723e */ /* 0x000fc800000000ff */
[----:B-1----:R-:W-:-:S06]  /*276f0*/  WARPGROUP.ARRIVE ;  /* 0x00000000000079c5 */ /* 0x002fcc0000000000 */
[----:B------:R-:W-:Y:S03]  /*27700*/  HGMMA.64x256x16.F32 R24, R152, gdesc[UR4].tnspB, R24, gsb0 ;  /* 0x43e0000498187df0 */ /* 0x000fe60008000818 */
        /* <DEDUP_REMOVED lines=554> */
[----:B------:R-:W-:Y:S01]  /*299b0*/  VIADD R6, R6, 0x280 ;  /* 0x0000028006067836 */ /* 0x000fe20000000000 */
[----:B------:R-:W-:-:S04]  /*299c0*/  R2UR UR7, R7 ;  /* 0x00000000070772ca */ /* 0x000fc800000e0000 */
        /* <DEDUP_REMOVED lines=24> */
[----:B------:R-:W-:Y:S04]  /*29b50*/  ST.E desc[UR44][R2.64+0x40], R40 ;  /* 0x0000402802007985 */ /* 0x000fe8000c10192c */
        /* <DEDUP_REMOVED lines=111> */
[----:B------:R1:W-:Y:S04]  /*2a250*/  ST.E desc[UR44][R18.64+0x88], R184 ;  /* 0x000088b812007985 */ /* 0x0003e8000c10192c */
        /* <DEDUP_REMOVED lines=16> */
[----:B-1----:R-:W5:Y:S04]  /*2a360*/  LD.E R39, desc[UR44][R2.64+0x3c] ;  /* 0x00003c2c02277980 */ /* 0x002f68000c101900 */
[----:B--2---:R-:W2:Y:S04]  /*2a370*/  LD.E R41, desc[UR44][R2.64+0x40] ;  /* 0x0000402c02297980 */ /* 0x004ea8000c101900 */
[----:B---3--:R-:W3:Y:S04]  /*2a380*/  LD.E R43, desc[UR44][R2.64+0x44] ;  /* 0x0000442c022b7980 */ /* 0x008ee8000c101900 */
        /* <DEDUP_REMOVED lines=126> */
[----:B--2---:R0:W-:Y:S04]  /*2ab70*/  ST.E desc[UR44][R2.64+0x40], R41 ;  /* 0x0000402902007985 */ /* 0x0041e8000c10192c */
[----:B---3--:R0:W-:Y:S04]  /*2ab80*/  ST.E desc[UR44][R2.64+0x44], R43 ;  /* 0x0000442b02007985 */ /* 0x0081e8000c10192c */
[----:B----4-:R0:W-:Y:S04]  /*2ab90*/  ST.E desc[UR44][R2.64+0x48], R45 ;  /* 0x0000482d02007985 */ /* 0x0101e8000c10192c */
[----:B-----5:R0:W-:Y:S04]  /*2aba0*/  ST.E desc[UR44][R2.64+0x4c], R47 ;  /* 0x00004c2f02007985 */ /* 0x0201e8000c10192c */
        /* <DEDUP_REMOVED lines=107> */
[----:B------:R-:W-:Y:S04]  /*2b260*/  BSSY B0, `(.L_x_2133) ;  /* 0x0000008000007945 */ /* 0x000fe80003800000 */
[----:B------:R-:W-:Y:S05]  /*2b270*/  @P0 BRA `(.L_x_2134) ;  /* 0x0000000000180947 */ /* 0x000fea0003800000 */
[----:B0-----:R-:W2:Y:S04]  /*2b280*/  LDL.64 R2, [R1+0x68] ;  /* 0x0000680001027983 */ /* 0x001ea80000100a00 */
[----:B------:R-:W3:Y:S01]  /*2b290*/  LD.E R0, desc[UR44][R4.64] ;  /* 0x0000002c04007980 */ /* 0x000ee2000c101900 */
[----:B--2---:R-:W-:-:S05]  /*2b2a0*/  MOV R3, R2 ;  /* 0x0000000200037202 */ /* 0x004fca0000000f00 */
[----:B---3--:R-:W-:-:S05]  /*2b2b0*/  IMAD R0, R0, 0x8, R3 ;  /* 0x0000000800007824 */ /* 0x008fca00078e0203 */
[----:B------:R-:W-:-:S04]  /*2b2c0*/  PRMT R0, RZ, 0x654, R0 ;  /* 0x00000654ff007816 */ /* 0x000fc80000000000 */
[----:B------:R1:W-:Y:S03]  /*2b2d0*/  SYNCS.ARRIVE.TRANS64.RED.A1T0 RZ, [R0+URZ], RZ ;  /* 0x000000ff00ff79a7 */ /* 0x0003e6000810043f */
.L_x_2134:
[----:B------:R-:W-:Y:S05]  /*2b2e0*/  BSYNC B0 ;  /* 0x0000000000007941 */ /* 0x000fea0003800000 */
.L_x_2133:
[C---:B------:R-:W-:Y:S01]  /*2b2f0*/  ISETP.GT.AND P1, PT, R20.reuse, R192, PT ;  /* 0x000000c01400720c */ /* 0x040fe20003f24270 */
[----:B------:R-:W-:-:S12]  /*2b300*/  VIADD R20, R20, 0xffffffff ;  /* 0xffffffff14147836 */ /* 0x000fd80000000000 */
[----:B------:R-:W-:Y:S05]  /*2b310*/  @P1 BRA `(.L_x_2135) ;  /* 0xffffff4c00a41947 */ /* 0x000fea000383ffff */
.L_x_2108:
[----:B------:R-:W-:Y:S05]  /*2b320*/  WARPSYNC.ALL ;  /* 0x0000000000007948 */ /* 0x000fea0003800000 */
[----:B------:R-:W1:Y:S04]  /*2b330*/  LDL R5, [R1+0x240] ;  /* 0x0002400001057983 */ /* 0x000e680000100800 */
[----:B0-----:R-:W2:Y:S04]  /*2b340*/  LDL R6, [R1+0x244] ;  /* 0x0002440001067983 */ /* 0x001ea80000100800 */
[----:B------:R-:W3:Y:S04]  /*2b350*/  LDL R62, [R1+0x218] ;  /* 0x00021800013e7983 */ /* 0x000ee80000100800 */
[----:B------:R-:W4:Y:S04]  /*2b360*/  LDL.64 R12, [R1+0x3c8] ;  /* 0x0003c800010c7983 */ /* 0x000f280000100a00 */
[----:B------:R-:W5:Y:S04]  /*2b370*/  LDL.64 R82, [R1+0x260] ;  /* 0x0002600001527983 */ /* 0x000f680000100a00 */
        /* <DEDUP_REMOVED lines=59> */
[----:B------:R-:W4:Y:S04]  /*2b730*/  LDL R61, [R1+0x220] ;  /* 0x00022000013d7983 */ /* 0x000f280000100800 */
[----:B-1----:R-:W0:Y:S02]  /*2b740*/  SHFL.BFLY PT, R0, R5, 0x2, 0x1f ;  /* 0x0c401f0005007f89 */ /* 0x002e2400000e0000 */
[----:B0-----:R-:W-:-:S05]  /*2b750*/  FADD.FTZ R0, R5, R0 ;  /* 0x0000000005007221 */ /* 0x001fca0000010000 */
[----:B------:R-:W0:Y:S02]  /*2b760*/  SHFL.BFLY PT, R3, R0, 0x1, 0x1f ;  /* 0x0c201f0000037f89 */ /* 0x000e2400000e0000 */
[----:B0-----:R-:W-:Y:S01]  /*2b770*/  FADD.FTZ R2, R0, R3 ;  /* 0x0000000300027221 */ /* 0x001fe20000010000 */
[----:B---3--:R-:W-:Y:S01]  /*2b780*/  VIADD R62, R62, 0x1 ;  /* 0x000000013e3e7836 */ /* 0x008fe20000000000 */
[----:B------:R-:W3:Y:S04]  /*2b790*/  LDL R0, [R1+0x224] ;  /* 0x0002240001007983 */ /* 0x000ee80000100800 */
[----:B------:R-:W-:Y:S04]  /*2b7a0*/  STL [R1+0x240], R2 ;  /* 0x0002400201007387 */ /* 0x000fe80000100800 */
[----:B------:R-:W5:Y:S04]  /*2b7b0*/  LDL R81, [R1+0x240] ;  /* 0x0002400001517983 */ /* 0x000f680000100800 */
[----:B--2---:R-:W0:Y:S02]  /*2b7c0*/  SHFL.BFLY PT, R3, R6, 0x2, 0x1f ;  /* 0x0c401f0006037f89 */ /* 0x004e2400000e0000 */
[----:B0-----:R-:W-:Y:S01]  /*2b7d0*/  FADD.FTZ R3, R3, R6 ;  /* 0x0000000603037221 */ /* 0x001fe20000010000 */
[----:B------:R-:W-:Y:S01]  /*2b7e0*/  ISETP.NE.AND P2, PT, R62, 0x2, PT ;  /* 0x000000023e00780c */ /* 0x000fe20003f45270 */
[----:B------:R-:W2:Y:S04]  /*2b7f0*/  LDL.64 R6, [R1+0x458] ;  /* 0x0004580001067983 */ /* 0x000ea80000100a00 */
[----:B------:R-:W0:Y:S08]  /*2b800*/  SHFL.BFLY PT, R4, R3, 0x1, 0x1f ;  /* 0x0c201f0003047f89 */ /* 0x000e3000000e0000 */
[----:B------:R-:W4:Y:S01]  /*2b810*/  @!P2 LDL R60, [R1+0x21c] ;  /* 0x00021c00013ca983 */ /* 0x000f220000100800 */
[----:B0-----:R-:W-:-:S03]  /*2b820*/  FADD.FTZ R72, R3, R4 ;  /* 0x0000000403487221 */ /* 0x001fc60000010000 */
[----:B------:R-:W2:Y:S02]  /*2b830*/  LDL.64 R4, [R1+0x428] ;  /* 0x0004280001047983 */ /* 0x000ea40000100a00 */
[----:B------:R-:W-:Y:S02]  /*2b840*/  FSETP.NE.FTZ.AND P1, PT, R72, RZ, PT ;  /* 0x000000ff4800720b */ /* 0x000fe40003f35000 */
[----:B------:R-:W2:Y:S11]  /*2b850*/  LDL.64 R2, [R1+0x448] ;  /* 0x0004480001027983 */ /* 0x000eb60000100a00 */
[----:B------:R-:W2:Y:S04]  /*2b860*/  @P1 LDL R77, [R1+0x250] ;  /* 0x00025000014d1983 */ /* 0x000ea80000100800 */
[----:B------:R-:W2:Y:S01]  /*2b870*/  @P1 LDL R79, [R1+0x234] ;  /* 0x00023400014f1983 */ /* 0x000ea20000100800 */
[----:B------:R-:W-:-:S02]  /*2b880*/  IMAD.MOV.U32 R74, RZ, RZ, -0x800000 ;  /* 0xff800000ff4a7424 */ /* 0x000fc400078e00ff */
[----:B------:R-:W-:Y:S01]  /*2b890*/  IMAD.MOV.U32 R73, RZ, RZ, RZ ;  /* 0x000000ffff497224 */ /* 0x000fe200078e00ff */
[----:B------:R0:W-:Y:S08]  /*2b8a0*/  BAR.ARV R236, 0x100 ;  /* 0x000400ec0000751d */ /* 0x0001f00000002000 */
[----:B------:R-:W-:Y:S06]  /*2b8b0*/  BAR.ARV 0x8, 0x180 ;  /* 0x0206000000007b1d */ /* 0x000fec0000002000 */
[----:B-----5:R-:W-:-:S13]  /*2b8c0*/  FSETP.NE.FTZ.AND P0, PT, R81, RZ, PT ;  /* 0x000000ff5100720b */ /* 0x020fda0003f15000 */
[----:B------:R-:W5:Y:S04]  /*2b8d0*/  @P0 LDL R63, [R1+0x250] ;  /* 0x00025000013f0983 */ /* 0x000f680000100800 */
[----:B------:R-:W2:Y:S01]  /*2b8e0*/  @P0 LDL R76, [R1+0x230] ;  /* 0x00023000014c0983 */ /* 0x000ea20000100800 */
[----:B------:R-:W1:Y:S02]  /*2b8f0*/  @P0 MUFU.LG2 R75, R81 ;  /* 0x00000051004b0308 */ /* 0x000e640000000c00 */
[----:B-1----:R-:W-:-:S06]  /*2b900*/  @P0 FMUL.FTZ R78, R75, 0.69314718246459960938 ;  /* 0x3f3172184b4e0820 */ /* 0x002fcc0000410000 */
[----:B------:R-:W1:Y:S08]  /*2b910*/  @P1 MUFU.LG2 R80, R72 ;  /* 0x0000004800501308 */ /* 0x000e700000000c00 */
[----:B------:R-:W0:Y:S01]  /*2b920*/  @P0 MUFU.RCP R73, R81 ;  /* 0x0000005100490308 */ /* 0x000e220000001000 */
[----:B----4-:R-:W-:Y:S01]  /*2b930*/  @!P2 LOP3.LUT R60, R60, 0x1, RZ, 0x3c, !PT ;  /* 0x000000013c3ca812 */ /* 0x010fe200078e3cff */
[----:B---3--:R-:W-:-:S02]  /*2b940*/  VIADD R0, R0, 0x1 ;  /* 0x0000000100007836 */ /* 0x008fc40000000000 */
[----:B-1----:R-:W-:Y:S01]  /*2b950*/  @P1 FMUL.FTZ R75, R80, 0.69314718246459960938 ;  /* 0x3f317218504b1820 */ /* 0x002fe20000410000 */
[----:B------:R-:W-:Y:S01]  /*2b960*/  STL [R1+0x244], R72 ;  /* 0x0002444801007387 */ /* 0x000fe20000100800 */
        /* <DEDUP_REMOVED lines=64> */
[----:B------:R-:W-:Y:S04]  /*2bd70*/  STL [R1+0x218], R62 ;  /* 0x0002183e01007387 */ /* 0x000fe80000100800 */
        /* <DEDUP_REMOVED lines=32> */
[----:B------:R-:W-:Y:S04]  /*2bf80*/  @!P2 STL [R1+0x21c], R60 ;  /* 0x00021c3c0100a387 */ /* 0x000fe80000100800 */
[----:B------:R-:W-:Y:S04]  /*2bf90*/  STL [R1+0x224], R0 ;  /* 0x0002240001007387 */ /* 0x000fe80000100800 */
[----:B------:R-:W-:Y:S01]  /*2bfa0*/  @!P2 STL [R1+0x218], RZ ;  /* 0x000218ff0100a387 */ /* 0x000fe20000100800 */
[----:B-----5:R-:W-:-:S04]  /*2bfb0*/  @P0 FMUL.FTZ R63, R63, 0.69314718246459960938 ;  /* 0x3f3172183f3f0820 */ /* 0x020fc80000410000 */
[----:B--2---:R-:W-:Y:S01]  /*2bfc0*/  @P0 FFMA.FTZ R74, R63, R76, R78 ;  /* 0x0000004c3f4a0223 */ /* 0x004fe2000001004e */
[----:B------:R-:W-:-:S06]  /*2bfd0*/  IMAD.MOV.U32 R63, RZ, RZ, RZ ;  /* 0x000000ffff3f7224 */ /* 0x000fcc00078e00ff */
[----:B------:R-:W0:Y:S01]  /*2bfe0*/  @P1 MUFU.RCP R63, R72 ;  /* 0x00000048003f1308 */ /* 0x000e220000001000 */
[----:B------:R-:W-:Y:S01]  /*2bff0*/  @P1 FMUL.FTZ R78, R77, 0.69314718246459960938 ;  /* 0x3f3172184d4e1820 */ /* 0x000fe20000410000 */
[----:B------:R-:W-:-:S03]  /*2c000*/  IMAD.MOV.U32 R76, RZ, RZ, -0x800000 ;  /* 0xff800000ff4c7424 */ /* 0x000fc600078e00ff */
[----:B------:R-:W-:Y:S01]  /*2c010*/  @P1 FFMA.FTZ R76, R78, R79, R75 ;  /* 0x0000004f4e4c1223 */ /* 0x000fe2000001004b */
[----:B------:R-:W-:Y:S01]  /*2c020*/  STL [R1+0x240], R74 ;  /* 0x0002404a01007387 */ /* 0x000fe20000100800 */
[-C--:B0-----:R-:W-:Y:S01]  /*2c030*/  FMUL.FTZ R13, R13, R63.reuse ;  /* 0x0000003f0d0d7220 */ /* 0x081fe20000410000 */
[-C--:B------:R-:W-:Y:S01]  /*2c040*/  FMUL.FTZ R12, R12, R63.reuse ;  /* 0x0000003f0c0c7220 */ /* 0x080fe20000410000 */
[-C--:B------:R-:W-:Y:S01]  /*2c050*/  FMUL.FTZ R69, R69, R63.reuse ;  /* 0x0000003f45457220 */ /* 0x080fe20000410000 */
[-C--:B------:R-:W-:Y:S01]  /*2c060*/  FMUL.FTZ R68, R68, R63.reuse ;  /* 0x0000003f44447220 */ /* 0x080fe20000410000 */
[-C--:B------:R-:W-:Y:S01]  /*2c070*/  FMUL.FTZ R67, R67, R63.reuse ;  /* 0x0000003f43437220 */ /* 0x080fe20000410000 */
[-C--:B------:R-:W-:Y:S01]  /*2c080*/  FMUL.FTZ R66, R66, R63.reuse ;  /* 0x0000003f42427220 */ /* 0x080fe20000410000 */
[----:B------:R0:W-:Y:S01]  /*2c090*/  STL.64 [R1+0x3c8], R12 ;  /* 0x0003c80c01007387 */ /* 0x0001e20000100a00 */
        /* <DEDUP_REMOVED lines=58> */
[----:B0-----:R-:W-:Y:S01]  /*2c440*/  VIADD R12, R61, 0x1 ;  /* 0x000000013d0c7836 */ /* 0x001fe20000000000 */
[----:B------:R0:W-:Y:S04]  /*2c450*/  STL [R1+0x244], R76 ;  /* 0x0002444c01007387 */ /* 0x0001e80000100800 */
[----:B------:R0:W-:Y:S04]  /*2c460*/  STL.64 [R1+0x268], R68 ;  /* 0x0002684401007387 */ /* 0x0001e80000100a00 */
        /* <DEDUP_REMOVED lines=30> */
[----:B------:R0:W-:Y:S01]  /*2c650*/  STL [R1+0x220], R12 ;  /* 0x0002200c01007387 */ /* 0x0001e20000100800 */
[----:B------:R-:W-:-:S13]  /*2c660*/  PLOP3.LUT P0, PT, PT, PT, PT, 0x8, 0x0 ;  /* 0x000000000000781c */ /* 0x000fda0003f0e170 */
.L_x_2047:
[----:B------:R-:W-:Y:S05]  /*2c670*/  @P0 BRA `(.L_x_2136) ;  /* 0x0000002400340947 */ /* 0x000fea0003800000 */
[----:B------:R-:W1:Y:S01]  /*2c680*/  S2R R0, SR_TID.X ;  /* 0x0000000000007919 */ /* 0x000e620000002100 */
[----:B------:R-:W2:Y:S01]  /*2c690*/  S2UR UR5, SR_CgaCtaId ;  /* 0x00000000000579c3 */ /* 0x000ea20000008800 */
[----:B------:R-:W-:Y:S01]  /*2c6a0*/  UMOV UR4, 0x400 ;  /* 0x0000040000047882 */ /* 0x000fe20000000000 */
[----:B------:R-:W-:Y:S01]  /*2c6b0*/  ULDC UR6, c[0x0][0xb88] ;  /* 0x0002e20000067ab9 */ /* 0x000fe20000000800 */
[----:B0-----:R-:W0:Y:S05]  /*2c6c0*/  S2R R14, SR_CTAID.X ;  /* 0x00000000000e7919 */ /* 0x001e2a0000002500 */
[----:B------:R-:W3:Y:S01]  /*2c6d0*/  LDC R12, c[0x0][0xce8] ;  /* 0x00033a00ff0c7b82 */ /* 0x000ee20000000800 */
[----:B--2---:R-:W-:-:S04]  /*2c6e0*/  ULEA UR4, UR5, UR4, 0x18 ;  /* 0x0000000405047291 */ /* 0x004fc8000f8ec03f */
[----:B------:R-:W-:Y:S01]  /*2c6f0*/  UIADD3 UR4, UR4, 0x32420, URZ ;  /* 0x0003242004047890 */ /* 0x000fe2000fffe03f */
[----:B-1----:R-:W-:-:S03]  /*2c700*/  VIADD R3, R0, 0xffffff80 ;  /* 0xffffff8000037836 */ /* 0x002fc60000000000 */
[----:B------:R-:W-:Y:S01]  /*2c710*/  UPRMT UR4, URZ, 0x654, UR4 ;  /* 0x000006543f047896 */ /* 0x000fe20008000004 */
[----:B------:R-:W-:Y:S01]  /*2c720*/  BAR.SYNC.DEFER_BLOCKING 0x1, 0x100 ;  /* 0x0044000000007b1d */ /* 0x000fe20000010000 */
[----:B---3--:R-:W-:Y:S01]  /*2c730*/  IMAD R18, R12, UR6, RZ ;  /* 0x000000060c127c24 */ /* 0x008fe2000f8e02ff */
[----:B------:R-:W-:-:S04]  /*2c740*/  SHF.R.S32.HI R2, RZ, 0x1f, R3 ;  /* 0x0000001fff027819 */ /* 0x000fc80000011403 */
[----:B------:R-:W-:-:S04]  /*2c750*/  LEA.HI R0, R2, R3, RZ, 0x7 ;  /* 0x0000000302007211 */ /* 0x000fc800078f38ff */
[----:B------:R-:W-:-:S05]  /*2c760*/  LOP3.LUT R4, R0, 0xffffff80, RZ, 0xc0, !PT ;  /* 0xffffff8000047812 */ /* 0x000fca00078ec0ff */
[----:B------:R-:W-:-:S05]  /*2c770*/  IMAD.IADD R19, R3, 0x1, -R4 ;  /* 0x0000000103137824 */ /* 0x000fca00078e0a04 */
[----:B------:R-:W-:Y:S02]  /*2c780*/  SHF.R.S32.HI R4, RZ, 0x1f, R19 ;  /* 0x0000001fff047819 */ /* 0x000fe40000011413 */
[----:B------:R-:W-:Y:S01]  /*2c790*/  LOP3.LUT P0, RZ, R19, 0x3, RZ, 0xc0, !PT ;  /* 0x0000000313ff7812 */ /* 0x000fe2000780c0ff */
[----:B------:R-:W-:Y:S01]  /*2c7a0*/  SYNCS.ARRIVE.TRANS64.RED.A1T0 RZ, [UR4], RZ ;  /* 0x000000ffffff79a7 */ /* 0x000fe20008100404 */
[CC--:B------:R-:W-:Y:S01]  /*2c7b0*/  LEA.HI R27, R4.reuse, R19.reuse, RZ, 0x2 ;  /* 0x00000013041b7211 */ /* 0x0c0fe200078f10ff */
[----:B------:R-:W-:Y:S01]  /*2c7c0*/  ULDC.64 UR4, c[0x0][0xcd0] ;  /* 0x0003340000047ab9 */ /* 0x000fe20000000a00 */
[----:B------:R-:W-:Y:S02]  /*2c7d0*/  LEA.HI R4, R4, R19, RZ, 0x5 ;  /* 0x0000001304047211 */ /* 0x000fe400078f28ff */
[--C-:B------:R-:W-:Y:S02]  /*2c7e0*/  SHF.R.S32.HI R6, RZ, 0x2, R27.reuse ;  /* 0x00000002ff067819 */ /* 0x100fe4000001141b */
[----:B------:R-:W-:-:S02]  /*2c7f0*/  SHF.R.S32.HI R5, RZ, 0x1f, R27 ;  /* 0x0000001fff057819 */ /* 0x000fc4000001141b */
[----:B------:R-:W-:Y:S02]  /*2c800*/  SHF.R.S32.HI R4, RZ, 0x5, R4 ;  /* 0x00000005ff047819 */ /* 0x000fe40000011404 */
[----:B------:R-:W-:Y:S02]  /*2c810*/  LEA.HI R7, R5, R6, RZ, 0x3 ;  /* 0x0000000605077211 */ /* 0x000fe400078f18ff */
[----:B------:R-:W-:Y:S02]  /*2c820*/  SHF.R.S32.HI R5, RZ, 0x7, R0 ;  /* 0x00000007ff057819 */ /* 0x000fe40000011400 */
[----:B------:R-:W-:Y:S02]  /*2c830*/  LOP3.LUT R7, R7, 0xfffffff8, RZ, 0xc0, !PT ;  /* 0xfffffff807077812 */ /* 0x000fe400078ec0ff */
[----:B------:R-:W-:-:S03]  /*2c840*/  LEA.HI R0, R0, R5, RZ, 0x1 ;  /* 0x0000000500007211 */ /* 0x000fc600078f08ff */
[----:B------:R-:W-:Y:S01]  /*2c850*/  IMAD.IADD R7, R6, 0x1, -R7 ;  /* 0x0000000106077824 */ /* 0x000fe200078e0a07 */
[----:B------:R-:W-:-:S05]  /*2c860*/  LOP3.LUT R0, R0, 0x3fffffe, RZ, 0xc0, !PT ;  /* 0x03fffffe00007812 */ /* 0x000fca00078ec0ff */
[----:B------:R-:W-:Y:S02]  /*2c870*/  IMAD.IADD R0, R5, 0x1, -R0 ;  /* 0x0000000105007824 */ /* 0x000fe400078e0a00 */
[----:B------:R-:W-:Y:S01]  /*2c880*/  IMAD R5, R4, 0x10, R7 ;  /* 0x0000001004057824 */ /* 0x000fe200078e0207 */
[----:B------:R-:W-:Y:S01]  /*2c890*/  ISETP.NE.AND P2, PT, R12, 0x1, PT ;  /* 0x000000010c00780c */ /* 0x000fe20003f45270 */
[----:B------:R-:W1:Y:S02]  /*2c8a0*/  LDC.64 R6, c[0x0][0xcd8] ;  /* 0x00033600ff067b82 */ /* 0x000e640000000a00 */
[----:B------:R-:W-:-:S04]  /*2c8b0*/  IMAD R5, R0, 0x40, R5 ;  /* 0x0000004000057824 */ /* 0x000fc800078e0205 */
[----:B0-----:R-:W-:-:S05]  /*2c8c0*/  IMAD R13, R14, 0x80, R5 ;  /* 0x000000800e0d7824 */ /* 0x001fca00078e0205 */
[----:B------:R-:W-:Y:S01]  /*2c8d0*/  ISETP.GE.OR P1, PT, R13, R18, P0 ;  /* 0x000000120d00720c */ /* 0x000fe20000726670 */
[----:B------:R-:W0:-:S12]  /*2c8e0*/  @P2 LDC R4, c[0x0][0xcf0] ;  /* 0x00033c00ff042b82 */ /* 0x000e180000000800 */
[----:B------:R-:W2:Y:S01]  /*2c8f0*/  @!P1 LDL R15, [R1+0x240] ;  /* 0x00024000010f9983 */ /* 0x000ea20000100800 */
[----:B------:R-:W-:Y:S01]  /*2c900*/  LEA.HI R0, R2, R3, RZ, 0x2 ;  /* 0x0000000302007211 */ /* 0x000fe200078f10ff */
[----:B------:R-:W-:Y:S01]  /*2c910*/  IMAD.WIDE.U32 R10, R194, UR4, RZ ;  /* 0x00000004c20a7c25 */ /* 0x000fe2000f8e00ff */
[----:B------:R-:W-:Y:S02]  /*2c920*/  SHF.R.S32.HI R8, RZ, 0x1f, R194 ;  /* 0x0000001fff087819 */ /* 0x000fe400000114c2 */
[----:B------:R-:W-:Y:S01]  /*2c930*/  LOP3.LUT R0, R0, 0xfffffffc, RZ, 0xc0, !PT ;  /* 0xfffffffc00007812 */ /* 0x000fe200078ec0ff */
[----:B------:R-:W-:Y:S02]  /*2c940*/  VIADD R21, R13, 0x8 ;  /* 0x000000080d157836 */ /* 0x000fe40000000000 */
[----:B------:R-:W-:Y:S02]  /*2c950*/  IMAD R17, R8, UR4, RZ ;  /* 0x0000000408117c24 */ /* 0x000fe4000f8e02ff */
[----:B------:R-:W-:Y:S01]  /*2c960*/  IMAD.IADD R0, R3, 0x1, -R0 ;  /* 0x0000000103007824 */ /* 0x000fe200078e0a00 */
[----:B------:R-:W-:Y:S01]  /*2c970*/  ISETP.GE.OR P0, PT, R21, R18, P0 ;  /* 0x000000121500720c */ /* 0x000fe20000706670 */
[----:B------:R-:W3:Y:S01]  /*2c980*/  @P2 LDC R3, c[0x0][0xcec] ;  /* 0x00033b00ff032b82 */ /* 0x000ee20000000800 */
[----:B------:R-:W-:Y:S01]  /*2c990*/  IMAD R17, R194, UR5, R17 ;  /* 0x00000005c2117c24 */ /* 0x000fe2000f8e0211 */
[----:B------:R-:W-:Y:S01]  /*2c9a0*/  ULDC.64 UR4, c[0x0][0xce0] ;  /* 0x0003380000047ab9 */ /* 0x000fe20000000a00 */
[----:B------:R-:W-:-:S02]  /*2c9b0*/  LEA.HI R2, R0, R0, RZ, 0x1 ;  /* 0x0000000000027211 */ /* 0x000fc400078f08ff */
[----:B------:R-:W-:Y:S02]  /*2c9c0*/  IMAD.IADD R11, R11, 0x1, R17 ;  /* 0x000000010b0b7824 */ /* 0x000fe400078e0211 */
[----:B------:R-:W-:Y:S01]  /*2c9d0*/  LOP3.LUT R9, R2, 0x1ffffffe, RZ, 0xc0, !PT ;  /* 0x1ffffffe02097812 */ /* 0x000fe200078ec0ff */
[----:B-1----:R-:W-:-:S04]  /*2c9e0*/  IMAD R2, R6, UR37, RZ ;  /* 0x0000002506027c24 */ /* 0x002fc8000f8e02ff */
[----:B------:R-:W-:Y:S02]  /*2c9f0*/  IMAD.IADD R0, R0, 0x1, -R9 ;  /* 0x0000000100007824 */ /* 0x000fe400078e0a09 */
[----:B------:R-:W-:Y:S02]  /*2ca00*/  IMAD R17, R7, UR36, R2 ;  /* 0x0000002407117c24 */ /* 0x000fe4000f8e0202 */
[----:B------:R-:W-:Y:S02]  /*2ca10*/  IMAD R0, R0, 0x8, R5 ;  /* 0x0000000800007824 */ /* 0x000fe400078e0205 */
[----:B------:R-:W-:-:S04]  /*2ca20*/  IMAD.WIDE.U32 R6, R6, UR36, R10 ;  /* 0x0000002406067c25 */ /* 0x000fc8000f8e000a */
[----:B------:R-:W-:Y:S01]  /*2ca30*/  IMAD R9, R14, 0x80, R0 ;  /* 0x000000800e097824 */ /* 0x000fe200078e0200 */
[----:B------:R-:W-:Y:S01]  /*2ca40*/  SHF.R.S32.HI R14, RZ, 0x1f, R234 ;  /* 0x0000001fff0e7819 */ /* 0x000fe200000114ea */
[----:B------:R-:W-:Y:S02]  /*2ca50*/  IMAD.IADD R7, R7, 0x1, R17 ;  /* 0x0000000107077824 */ /* 0x000fe400078e0211 */
[----:B---3--:R-:W-:-:S04]  /*2ca60*/  @P2 IMAD.HI.U32 R3, R9, R3, RZ ;  /* 0x0000000309032227 */ /* 0x008fc800078e00ff */
[----:B------:R-:W-:Y:S01]  /*2ca70*/  IMAD.MOV.U32 R5, RZ, RZ, R9 ;  /* 0x000000ffff057224 */ /* 0x000fe200078e0009 */
[----:B0-----:R-:W-:Y:S01]  /*2ca80*/  @P2 SHF.R.U32.HI R5, RZ, R4, R3 ;  /* 0x00000004ff052219 */ /* 0x001fe20000011603 */
[----:B------:R-:W-:Y:S02]  /*2ca90*/  IMAD R11, R14, UR4, RZ ;  /* 0x000000040e0b7c24 */ /* 0x000fe4000f8e02ff */
[C---:B------:R-:W-:Y:S02]  /*2caa0*/  IMAD.WIDE.U32 R2, R234.reuse, UR4, R6 ;  /* 0x00000004ea027c25 */ /* 0x040fe4000f8e0006 */
[----:B------:R-:W0:Y:S02]  /*2cab0*/  @P2 LDC R6, c[0x0][0xcec] ;  /* 0x00033b00ff062b82 */ /* 0x000e240000000800 */
[----:B------:R-:W-:Y:S01]  /*2cac0*/  IMAD.MOV R0, RZ, RZ, -R5 ;  /* 0x000000ffff007224 */ /* 0x000fe200078e0a05 */
[----:B------:R-:W-:Y:S01]  /*2cad0*/  IADD3 R2, P3, R5, R2, RZ ;  /* 0x0000000205027210 */ /* 0x000fe20007f7e0ff */
[----:B------:R-:W-:Y:S01]  /*2cae0*/  IMAD R4, R234, UR5, R11 ;  /* 0x00000005ea047c24 */ /* 0x000fe2000f8e020b */
[----:B------:R-:W-:Y:S01]  /*2caf0*/  SHF.R.S32.HI R11, RZ, 0x1f, R5 ;  /* 0x0000001fff0b7819 */ /* 0x000fe20000011405 */
[----:B------:R-:W-:Y:S01]  /*2cb00*/  IMAD R7, R12, R0, R9 ;  /* 0x000000000c077224 */ /* 0x000fe200078e0209 */
[----:B------:R-:W-:-:S02]  /*2cb10*/  ULDC.64 UR4, c[0x0][0xcc8] ;  /* 0x0003320000047ab9 */ /* 0x000fc40000000a00 */
[----:B------:R-:W-:Y:S02]  /*2cb20*/  IADD3.X R3, R11, R3, R4, P3, !PT ;  /* 0x000000030b037210 */ /* 0x000fe40001ffe404 */
[----:B------:R-:W-:Y:S01]  /*2cb30*/  SHF.R.S32.HI R0, RZ, 0x1f, R7 ;  /* 0x0000001fff007819 */ /* 0x000fe20000011407 */
[----:B------:R-:W1:Y:S01]  /*2cb40*/  LDC.64 R4, c[0x0][0xc40] ;  /* 0x00031000ff047b82 */ /* 0x000e620000000a00 */
[----:B------:R-:W-:-:S04]  /*2cb50*/  IMAD.WIDE.U32 R2, R7, UR4, R2 ;  /* 0x0000000407027c25 */ /* 0x000fc8000f8e0002 */
[----:B------:R-:W-:-:S04]  /*2cb60*/  IMAD R0, R0, UR4, RZ ;  /* 0x0000000400007c24 */ /* 0x000fc8000f8e02ff */
[----:B------:R-:W-:Y:S01]  /*2cb70*/  IMAD R7, R7, UR5, R0 ;  /* 0x0000000507077c24 */ /* 0x000fe2000f8e0200 */
[----:B------:R-:W-:Y:S02]  /*2cb80*/  ULDC.64 UR4, c[0x0][0xca8] ;  /* 0x00032a0000047ab9 */ /* 0x000fe40000000a00 */
[C---:B------:R-:W-:Y:S01]  /*2cb90*/  LEA R24, P3, R2.reuse, UR4, 0x2 ;  /* 0x0000000402187c11 */ /* 0x040fe2000f8610ff */
[----:B------:R-:W-:Y:S02]  /*2cba0*/  IMAD.IADD R3, R3, 0x1, R7 ;  /* 0x0000000103037824 */ /* 0x000fe400078e0207 */
[----:B------:R-:W3:Y:S02]  /*2cbb0*/  @P2 LDC R7, c[0x0][0xcf0] ;  /* 0x00033c00ff072b82 */ /* 0x000ee40000000800 */
[----:B------:R-:W-:Y:S01]  /*2cbc0*/  SHFL.IDX PT, R10, R24, RZ, 0x1c1f ;  /* 0x001c1fff180a7589 */ /* 0x000fe200000e0000 */
[----:B------:R-:W-:Y:S01]  /*2cbd0*/  LEA.HI.X R26, R2, UR5, R3, 0x2, P3 ;  /* 0x00000005021a7c11 */ /* 0x000fe200098f1403 */
[----:B------:R-:W-:-:S04]  /*2cbe0*/  ULDC.64 UR4, c[0x0][0xc38] ;  /* 0x00030e0000047ab9 */ /* 0x000fc80000000a00 */
[----:B------:R-:W2:Y:S04]  /*2cbf0*/  SHFL.IDX PT, R11, R26, RZ, 0x1c1f ;  /* 0x001c1fff1a0b7589 */ /* 0x000ea800000e0000 */
[----:B--2---:R2:W-:Y:S04]  /*2cc00*/  @!P1 ST.E desc[UR44][R10.64], R15 ;  /* 0x0000000f0a009985 */ /* 0x0045e8000c10192c */
[----:B------:R-:W4:Y:S01]  /*2cc10*/  @!P0 LDL R25, [R1+0x244] ;  /* 0x0002440001198983 */ /* 0x000f220000100800 */
[----:B------:R-:W-:Y:S01]  /*2cc20*/  IMAD R3, R8, UR4, RZ ;  /* 0x0000000408037c24 */ /* 0x000fe2000f8e02ff */
[----:B------:R-:W-:Y:S01]  /*2cc30*/  BSSY B0, `(.L_x_2137) ;  /* 0x000010a000007945 */ /* 0x000fe20003800000 */
[----:B-1----:R-:W-:-:S02]  /*2cc40*/  IMAD R0, R4, UR37, RZ ;  /* 0x0000002504007c24 */ /* 0x002fc4000f8e02ff */
[C---:B------:R-:W-:Y:S02]  /*2cc50*/  IMAD R3, R194.reuse, UR5, R3 ;  /* 0x00000005c2037c24 */ /* 0x040fe4000f8e0203 */
[----:B------:R-:W-:Y:S01]  /*2cc60*/  IMAD.WIDE.U32 R194, R194, UR4, RZ ;  /* 0x00000004c2c27c25 */ /* 0x000fe2000f8e00ff */
[----:B------:R-:W-:-:S03]  /*2cc70*/  ULDC.64 UR4, c[0x0][0xc48] ;  /* 0x0003120000047ab9 */ /* 0x000fc60000000a00 */
[----:B------:R-:W-:Y:S02]  /*2cc80*/  IMAD.IADD R3, R195, 0x1, R3 ;  /* 0x00000001c3037824 */ /* 0x000fe400078e0203 */
[----:B------:R-:W-:Y:S02]  /*2cc90*/  IMAD.MOV.U32 R2, RZ, RZ, R194 ;  /* 0x000000ffff027224 */ /* 0x000fe400078e00c2 */
[----:B------:R-:W-:Y:S02]  /*2cca0*/  IMAD R5, R5, UR36, R0 ;  /* 0x0000002405057c24 */ /* 0x000fe4000f8e0200 */
[----:B------:R-:W-:-:S04]  /*2ccb0*/  IMAD.WIDE.U32 R2, R4, UR36, R2 ;  /* 0x0000002404027c25 */ /* 0x000fc8000f8e0002 */
[----:B0-----:R-:W-:-:S04]  /*2ccc0*/  @P2 IMAD.HI.U32 R6, R9, R6, RZ ;  /* 0x0000000609062227 */ /* 0x001fc800078e00ff */
[----:B------:R-:W-:Y:S02]  /*2ccd0*/  IMAD.IADD R3, R3, 0x1, R5 ;  /* 0x0000000103037824 */ /* 0x000fe400078e0205 */
[----:B------:R-:W-:Y:S01]  /*2cce0*/  IMAD.MOV.U32 R5, RZ, RZ, R9 ;  /* 0x000000ffff057224 */ /* 0x000fe200078e0009 */
[----:B---3--:R-:W-:Y:S01]  /*2ccf0*/  @P2 SHF.R.U32.HI R5, RZ, R7, R6 ;  /* 0x00000007ff052219 */ /* 0x008fe20000011606 */
[----:B--2---:R-:W-:-:S03]  /*2cd00*/  IMAD R11, R14, UR4, RZ ;  /* 0x000000040e0b7c24 */ /* 0x004fc6000f8e02ff */
[----:B------:R-:W-:Y:S01]  /*2cd10*/  SHF.R.S32.HI R0, RZ, 0x1f, R5 ;  /* 0x0000001fff007819 */ /* 0x000fe20000011405 */
[C---:B------:R-:W-:Y:S02]  /*2cd20*/  IMAD R11, R234.reuse, UR5, R11 ;  /* 0x00000005ea0b7c24 */ /* 0x040fe4000f8e020b */
[----:B------:R-:W-:Y:S02]  /*2cd30*/  IMAD.MOV R23, RZ, RZ, -R5 ;  /* 0x000000ffff177224 */ /* 0x000fe400078e0a05 */
[----:B------:R-:W-:Y:S01]  /*2cd40*/  IMAD.WIDE.U32 R234, R234, UR4, R2 ;  /* 0x00000004eaea7c25 */ /* 0x000fe2000f8e0002 */
[----:B------:R-:W-:-:S03]  /*2cd50*/  ULDC.64 UR4, c[0x0][0xc30] ;  /* 0x00030c0000047ab9 */ /* 0x000fc60000000a00 */
[----:B------:R-:W-:Y:S02]  /*2cd60*/  IMAD R0, R0, UR4, RZ ;  /* 0x0000000400007c24 */ /* 0x000fe4000f8e02ff */
[----:B------:R-:W-:Y:S02]  /*2cd70*/  IMAD R23, R12, R23, R9 ;  /* 0x000000170c177224 */ /* 0x000fe400078e0209 */
[----:B------:R-:W-:Y:S02]  /*2cd80*/  IMAD.IADD R235, R235, 0x1, R11 ;  /* 0x00000001ebeb7824 */ /* 0x000fe400078e020b */
[C---:B------:R-:W-:Y:S01]  /*2cd90*/  IMAD R7, R5.reuse, UR5, R0 ;  /* 0x0000000505077c24 */ /* 0x040fe2000f8e0200 */
[----:B------:R-:W-:Y:S01]  /*2cda0*/  SHF.R.S32.HI R0, RZ, 0x1f, R23 ;  /* 0x0000001fff007819 */ /* 0x000fe20000011417 */
[----:B------:R-:W-:Y:S01]  /*2cdb0*/  IMAD.WIDE.U32 R2, R5, UR4, R234 ;  /* 0x0000000405027c25 */ /* 0x000fe2000f8e00ea */
[----:B------:R-:W-:-:S03]  /*2cdc0*/  ULDC.64 UR4, c[0x0][0xc28] ;  /* 0x00030a0000047ab9 */ /* 0x000fc60000000a00 */
[----:B------:R-:W-:Y:S02]  /*2cdd0*/  IMAD R0, R0, UR4, RZ ;  /* 0x0000000400007c24 */ /* 0x000fe4000f8e02ff */
[----:B------:R-:W-:Y:S02]  /*2cde0*/  IMAD.IADD R3, R3, 0x1, R7 ;  /* 0x0000000103037824 */ /* 0x000fe400078e0207 */
[----:B------:R-:W-:Y:S01]  /*2cdf0*/  IMAD R5, R23, UR5, R0 ;  /* 0x0000000517057c24 */ /* 0x000fe2000f8e0200 */
[----:B------:R-:W-:Y:S01]  /*2ce00*/  LOP3.LUT R0, R27, 0x7ffffffc, RZ, 0xc0, !PT ;  /* 0x7ffffffc1b007812 */ /* 0x000fe200078ec0ff */
[----:B------:R-:W-:Y:S01]  /*2ce10*/  IMAD.WIDE.U32 R22, R23, UR4, R2 ;  /* 0x0000000417167c25 */ /* 0x000fe2000f8e0002 */
[----:B------:R-:W-:Y:S01]  /*2ce20*/  ULDC.64 UR4, c[0x0][0xc00] ;  /* 0x0003000000047ab9 */ /* 0x000fe20000000a00 */
[----:B------:R-:W-:Y:S02]  /*2ce30*/  SHFL.IDX PT, R2, R24, 0x1, 0x1c1f ;  /* 0x003c1f0018027f89 */ /* 0x000fe400000e0000 */
[----:B------:R-:W-:Y:S01]  /*2ce40*/  IMAD.IADD R3, R23, 0x1, R5 ;  /* 0x0000000117037824 */ /* 0x000fe200078e0205 */
[----:B------:R-:W-:Y:S01]  /*2ce50*/  LEA R20, P1, R22, UR4, 0x2 ;  /* 0x0000000416147c11 */ /* 0x000fe2000f8210ff */
[----:B------:R-:W-:-:S03]  /*2ce60*/  IMAD.IADD R19, R19, 0x1, -R0 ;  /* 0x0000000113137824 */ /* 0x000fc600078e0a00 */
[----:B------:R-:W-:Y:S01]  /*2ce70*/  LEA.HI.X R22, R22, UR5, R3, 0x2, P1 ;  /* 0x0000000516167c11 */ /* 0x000fe200088f1403 */
[----:B------:R-:W-:Y:S01]  /*2ce80*/  SHFL.IDX PT, R16, R20, RZ, 0x1c1f ;  /* 0x001c1fff14107589 */ /* 0x000fe200000e0000 */
[----:B------:R-:W-:Y:S01]  /*2ce90*/  ISETP.GE.AND P1, PT, R13, R18, PT ;  /* 0x000000120d00720c */ /* 0x000fe20003f26270 */
[----:B------:R-:W-:Y:S02]  /*2cea0*/  IMAD.SHL.U32 R19, R19, 0x2, RZ ;  /* 0x0000000213137824 */ /* 0x000fe400078e00ff */
[----:B------:R-:W4:Y:S04]  /*2ceb0*/  SHFL.IDX PT, R3, R26, 0x1, 0x1c1f ;  /* 0x003c1f001a037f89 */ /* 0x000f2800000e0000 */
[----:B------:R0:W1:Y:S04]  /*2cec0*/  SHFL.IDX PT, R17, R22, RZ, 0x1c1f ;  /* 0x001c1fff16117589 */ /* 0x00006800000e0000 */
[----:B----4-:R0:W-:Y:S02]  /*2ced0*/  @!P0 ST.E desc[UR44][R2.64], R25 ;  /* 0x0000001902008985 */ /* 0x0101e4000c10192c */
[----:B-1----:R-:W-:Y:S05]  /*2cee0*/  @P1 BRA `(.L_x_2138) ;  /* 0x0000000c00781947 */ /* 0x002fea0003800000 */
[----:B------:R-:W-:Y:S02]  /*2cef0*/  ULDC UR4, c[0x0][0xbc8] ;  /* 0x0002f20000047ab9 */ /* 0x000fe40000000800 */
[----:B------:R-:W-:-:S13]  /*2cf00*/  ISETP.GE.AND P0, PT, R19, UR4, PT ;  /* 0x0000000413007c0c */ /* 0x000fda000bf06270 */
[----:B------:R-:W2:Y:S01]  /*2cf10*/  @!P0 LDL.64 R12, [R1+0x260] ;  /* 0x00026000010c8983 */ /* 0x000ea20000100a00 */
[C---:B------:R-:W-:Y:S02]  /*2cf20*/  VIADD R0, R19.reuse, 0x8 ;  /* 0x0000000813007836 */ /* 0x040fe40000000000 */
[----:B0-----:R-:W-:-:S03]  /*2cf30*/  @!P0 IMAD.WIDE R2, R19, 0x4, R16 ;  /* 0x0000000413028825 */ /* 0x001fc600078e0210 */
[C---:B------:R-:W-:Y:S01]  /*2cf40*/  ISETP.GE.AND P1, PT, R0.reuse, UR4, PT ;  /* 0x0000000400007c0c */ /* 0x040fe2000bf26270 */
[----:B------:R-:W-:Y:S01]  /*2cf50*/  VIADD R8, R19, 0x10 ;  /* 0x0000001013087836 */ /* 0x000fe20000000000 */
[----:B--2---:R0:W-:Y:S11]  /*2cf60*/  @!P0 ST.E.64 desc[UR44][R2.64], R12 ;  /* 0x0000000c02008985 */ /* 0x0041f6000c101b2c */
[----:B------:R-:W2:Y:S01]  /*2cf70*/  @!P1 LDL.64 R6, [R1+0x270] ;  /* 0x0002700001069983 */ /* 0x000ea20000100a00 */
[----:B------:R-:W-:-:S02]  /*2cf80*/  @!P1 LEA.HI R0, R0, R0, RZ, 0x1 ;  /* 0x0000000000009211 */ /* 0x000fc400078f08ff */
[----:B------:R-:W-:Y:S02]  /*2cf90*/  ISETP.GE.AND P0, PT, R8, UR4, PT ;  /* 0x0000000408007c0c */ /* 0x000fe4000bf06270 */
[----:B------:R-:W-:-:S05]  /*2cfa0*/  @!P1 LOP3.LUT R0, R0, 0xfffffffe, RZ, 0xc0, !PT ;  /* 0xfffffffe00009812 */ /* 0x000fca00078ec0ff */
[----:B------:R-:W-:-:S04]  /*2cfb0*/  @!P1 IMAD.WIDE R4, R0, 0x4, R16 ;  /* 0x0000000400049825 */ /* 0x000fc800078e0210 */
[----:B------:R-:W-:Y:S01]  /*2cfc0*/  VIADD R0, R19, 0x18 ;  /* 0x0000001813007836 */ /* 0x000fe20000000000 */
[----:B--2---:R1:W-:Y:S04]  /*2cfd0*/  @!P1 ST.E.64 desc[UR44][R4.64], R6 ;  /* 0x0000000604009985 */ /* 0x0043e8000c101b2c */
[----:B------:R-:W2:Y:S01]  /*2cfe0*/  @!P0 LDL.64 R10, [R1+0x280] ;  /* 0x00028000010a8983 */ /* 0x000ea20000100a00 */
[----:B------:R-:W-:Y:S02]  /*2cff0*/  @!P0 LEA.HI R8, R8, R8, RZ, 0x1 ;  /* 0x0000000808088211 */ /* 0x000fe400078f08ff */
[----:B------:R-:W-:Y:S02]  /*2d000*/  ISETP.GE.AND P1, PT, R0, UR4, PT ;  /* 0x0000000400007c0c */ /* 0x000fe4000bf26270 */
[----:B------:R-:W-:-:S05]  /*2d010*/  @!P0 LOP3.LUT R8, R8, 0xfffffffe, RZ, 0xc0, !PT ;  /* 0xfffffffe08088812 */ /* 0x000fca00078ec0ff */
[----:B------:R-:W-:-:S04]  /*2d020*/  @!P0 IMAD.WIDE R8, R8, 0x4, R16 ;  /* 0x0000000408088825 */ /* 0x000fc800078e0210 */
[----:B------:R-:W-:Y:S01]  /*2d030*/  VIADD R14, R19, 0x20 ;  /* 0x00000020130e7836 */ /* 0x000fe20000000000 */
[----:B--2---:R2:W-:Y:S04]  /*2d040*/  @!P0 ST.E.64 desc[UR44][R8.64], R10 ;  /* 0x0000000a08008985 */ /* 0x0045e8000c101b2c */
[----:B0-----:R-:W3:Y:S01]  /*2d050*/  @!P1 LDL.64 R12, [R1+0x290] ;  /* 0x00029000010c9983 */ /* 0x001ee20000100a00 */
[----:B------:R-:W-:Y:S02]  /*2d060*/  @!P1 LEA.HI R0, R0, R0, RZ, 0x1 ;  /* 0x0000000000009211 */ /* 0x000fe400078f08ff */
[----:B------:R-:W-:Y:S02]  /*2d070*/  ISETP.GE.AND P0, PT, R14, UR4, PT ;  /* 0x000000040e007c0c */ /* 0x000fe4000bf06270 */
[----:B------:R-:W-:-:S05]  /*2d080*/  @!P1 LOP3.LUT R0, R0, 0xfffffffe, RZ, 0xc0, !PT ;  /* 0xfffffffe00009812 */ /* 0x000fca00078ec0ff */
[----:B------:R-:W-:-:S04]  /*2d090*/  @!P1 IMAD.WIDE R2, R0, 0x4, R16 ;  /* 0x0000000400029825 */ /* 0x000fc800078e0210 */
[----:B------:R-:W-:Y:S01]  /*2d0a0*/  VIADD R0, R19, 0x28 ;  /* 0x0000002813007836 */ /* 0x000fe20000000000 */
[----:B---3--:R0:W-:Y:S04]  /*2d0b0*/  @!P1 ST.E.64 desc[UR44][R2.64], R12 ;  /* 0x0000000c02009985 */ /* 0x0081e8000c101b2c */
[----:B-1----:R-:W3:Y:S01]  /*2d0c0*/  @!P0 LDL.64 R4, [R1+0x2a0] ;  /* 0x0002a00001048983 */ /* 0x002ee20000100a00 */
[----:B------:R-:W-:Y:S02]  /*2d0d0*/  @!P0 LEA.HI R14, R14, R14, RZ, 0x1 ;  /* 0x0000000e0e0e8211 */ /* 0x000fe400078f08ff */
[----:B------:R-:W-:Y:S02]  /*2d0e0*/  ISETP.GE.AND P1, PT, R0, UR4, PT ;  /* 0x0000000400007c0c */ /* 0x000fe4000bf26270 */
[----:B------:R-:W-:-:S05]  /*2d0f0*/  @!P0 LOP3.LUT R14, R14, 0xfffffffe, RZ, 0xc0, !PT ;  /* 0xfffffffe0e0e8812 */ /* 0x000fca00078ec0ff */
[----:B------:R-:W-:-:S04]  /*2d100*/  @!P0 IMAD.WIDE R14, R14, 0x4, R16 ;  /* 0x000000040e0e8825 */ /* 0x000fc800078e0210 */
[----:B--2---:R-:W-:Y:S01]  /*2d110*/  VIADD R8, R19, 0x30 ;  /* 0x0000003013087836 */ /* 0x004fe20000000000 */
[----:B---3--:R1:W-:Y:S04]  /*2d120*/  @!P0 ST.E.64 desc[UR44][R14.64], R4 ;  /* 0x000000040e008985 */ /* 0x0083e8000c101b2c */
[----:B------:R-:W2:Y:S01]  /*2d130*/  @!P1 LDL.64 R6, [R1+0x2b0] ;  /* 0x0002b00001069983 */ /* 0x000ea20000100a00 */
[----:B------:R-:W-:Y:S02]  /*2d140*/  @!P1 LEA.HI R0, R0, R0, RZ, 0x1 ;  /* 0x0000000000009211 */ /* 0x000fe400078f08ff */
[----:B------:R-:W-:Y:S02]  /*2d150*/  ISETP.GE.AND P0, PT, R8, UR4, PT ;  /* 0x0000000408007c0c */ /* 0x000fe4000bf06270 */
[----:B------:R-:W-:-:S05]  /*2d160*/  @!P1 LOP3.LUT R0, R0, 0xfffffffe, RZ, 0xc0, !PT ;  /* 0xfffffffe00009812 */ /* 0x000fca00078ec0ff */
[----:B0-----:R-:W-:-:S04]  /*2d170*/  @!P1 IMAD.WIDE R2, R0, 0x4, R16 ;  /* 0x0000000400029825 */ /* 0x001fc800078e0210 */
        /* <DEDUP_REMOVED lines=9> */
[----:B-1----:R-:W3:Y:S01]  /*2d210*/  @!P1 LDL.64 R4, [R1+0x2d0] ;  /* 0x0002d00001049983 */ /* 0x002ee20000100a00 */
[----:B------:R-:W-:Y:S02]  /*2d220*/  @!P1 LEA.HI R0, R0, R0, RZ, 0x1 ;  /* 0x0000000000009211 */ /* 0x000fe400078f08ff */
[----:B------:R-:W-:Y:S02]  /*2d230*/  ISETP.GE.AND P0, PT, R12, UR4, PT ;  /* 0x000000040c007c0c */ /* 0x000fe4000bf06270 */
[----:B------:R-:W-:-:S05]  /*2d240*/  @!P1 LOP3.LUT R0, R0, 0xfffffffe, RZ, 0xc0, !PT ;  /* 0xfffffffe00009812 */ /* 0x000fca00078ec0ff */
[----:B0-----:R-:W-:-:S04]  /*2d250*/  @!P1 IMAD.WIDE R2, R0, 0x4, R16 ;  /* 0x0000000400029825 */ /* 0x001fc800078e0210 */
[----:B------:R-:W-:Y:S01]  /*2d260*/  VIADD R0, R19, 0x48 ;  /* 0x0000004813007836 */ /* 0x000fe20000000000 */
[----:B---3--:R0:W-:Y:S04]  /*2d270*/  @!P1 ST.E.64 desc[UR44][R2.64], R4 ;  /* 0x0000000402009985 */ /* 0x0081e8000c101b2c */
[----:B------:R-:W3:Y:S01]  /*2d280*/  @!P0 LDL.64 R6, [R1+0x2e0] ;  /* 0x0002e00001068983 */ /* 0x000ee20000100a00 */
        /* <DEDUP_REMOVED lines=18> */
[----:B-1----:R-:W-:Y:S01]  /*2d3b0*/  VIADD R12, R19, 0x60 ;  /* 0x00000060130c7836 */ /* 0x002fe20000000000 */
[----:B--2---:R1:W-:Y:S04]  /*2d3c0*/  @!P0 ST.E.64 desc[UR44][R10.64], R4 ;  /* 0x000000040a008985 */ /* 0x0043e8000c101b2c */
        /* <DEDUP_REMOVED lines=94> */
[----:B-1----:R-:W-:-:S05]  /*2d9b0*/  @!P0 LOP3.LUT R5, R12, 0xfffffffe, RZ, 0xc0, !PT ;  /* 0xfffffffe0c058812 */ /* 0x002fca00078ec0ff */
[----:B------:R-:W-:-:S04]  /*2d9c0*/  @!P0 IMAD.WIDE R4, R5, 0x4, R16 ;  /* 0x0000000405048825 */ /* 0x000fc800078e0210 */
[----:B------:R-:W-:Y:S01]  /*2d9d0*/  VIADD R12, R19, 0xd0 ;  /* 0x000000d0130c7836 */ /* 0x000fe20000000000 */
[----:B--2---:R1:W-:Y:S04]  /*2d9e0*/  @!P0 ST.E.64 desc[UR44][R4.64], R8 ;  /* 0x0000000804008985 */ /* 0x0043e8000c101b2c */
[----:B------:R-:W2:Y:S01]  /*2d9f0*/  @!P1 LDL.64 R10, [R1+0x3f0] ;  /* 0x0003f000010a9983 */ /* 0x000ea20000100a00 */
[----:B------:R-:W-:Y:S02]  /*2da00*/  @!P1 LEA.HI R0, R0, R0, RZ, 0x1 ;  /* 0x0000000000009211 */ /* 0x000fe400078f08ff */
[----:B------:R-:W-:Y:S02]  /*2da10*/  ISETP.GE.AND P0, PT, R12, UR4, PT ;  /* 0x000000040c007c0c */ /* 0x000fe4000bf06270 */
[----:B0-----:R-:W-:-:S05]  /*2da20*/  @!P1 LOP3.LUT R3, R0, 0xfffffffe, RZ, 0xc0, !PT ;  /* 0xfffffffe00039812 */ /* 0x001fca00078ec0ff */
[----:B------:R-:W-:-:S04]  /*2da30*/  @!P1 IMAD.WIDE R2, R3, 0x4, R16 ;  /* 0x0000000403029825 */ /* 0x000fc800078e0210 */
        /* <DEDUP_REMOVED lines=30> */
[----:B------:R-:W3:Y:S01]  /*2dc20*/  @!P0 LDL.64 R8, [R1+0x440] ;  /* 0x0004400001088983 */ /* 0x000ee20000100a00 */
[----:B------:R-:W-:Y:S02]  /*2dc30*/  @!P0 LEA.HI R12, R12, R12, RZ, 0x1 ;  /* 0x0000000c0c0c8211 */ /* 0x000fe400078f08ff */
[----:B------:R-:W-:Y:S02]  /*2dc40*/  ISETP.GE.AND P1, PT, R0, UR4, PT ;  /* 0x0000000400007c0c */ /* 0x000fe4000bf26270 */
[----:B-1----:R-:W-:-:S05]  /*2dc50*/  @!P0 LOP3.LUT R5, R12, 0xfffffffe, RZ, 0xc0, !PT ;  /* 0xfffffffe0c058812 */ /* 0x002fca00078ec0ff */
[----:B------:R-:W-:-:S05]  /*2dc60*/  @!P0 IMAD.WIDE R4, R5, 0x4, R16 ;  /* 0x0000000405048825 */ /* 0x000fca00078e0210 */
[----:B---3--:R2:W-:Y:S04]  /*2dc70*/  @!P0 ST.E.64 desc[UR44][R4.64], R8 ;  /* 0x0000000804008985 */ /* 0x0085e8000c101b2c */
[----:B------:R-:W3:Y:S01]  /*2dc80*/  @!P1 LDL.64 R12, [R1+0x450] ;  /* 0x00045000010c9983 */ /* 0x000ee20000100a00 */
[----:B------:R-:W-:-:S04]  /*2dc90*/  @!P1 LEA.HI R0, R0, R0, RZ, 0x1 ;  /* 0x0000000000009211 */ /* 0x000fc800078f08ff */
[----:B------:R-:W-:-:S05]  /*2dca0*/  @!P1 LOP3.LUT R11, R0, 0xfffffffe, RZ, 0xc0, !PT ;  /* 0xfffffffe000b9812 */ /* 0x000fca00078ec0ff */
[----:B------:R-:W-:-:S05]  /*2dcb0*/  @!P1 IMAD.WIDE R16, R11, 0x4, R16 ;  /* 0x000000040b109825 */ /* 0x000fca00078e0210 */
[----:B---3--:R2:W-:Y:S02]  /*2dcc0*/  @!P1 ST.E.64 desc[UR44][R16.64], R12 ;  /* 0x0000000c10009985 */ /* 0x0085e4000c101b2c */
.L_x_2138:
[----:B------:R-:W-:Y:S05]  /*2dcd0*/  BSYNC B0 ;  /* 0x0000000000007941 */ /* 0x000fea0003800000 */
.L_x_2137:
[----:B------:R-:W-:Y:S01]  /*2dce0*/  ISETP.GE.AND P0, PT, R21, R18, PT ;  /* 0x000000121500720c */ /* 0x000fe20003f06270 */
[----:B------:R1:W3:Y:S04]  /*2dcf0*/  SHFL.IDX PT, R15, R22, 0x1, 0x1c1f ;  /* 0x003c1f00160f7f89 */ /* 0x0002e800000e0000 */
[----:B------:R1:W4:Y:S08]  /*2dd00*/  SHFL.IDX PT, R14, R20, 0x1, 0x1c1f ;  /* 0x003c1f00140e7f89 */ /* 0x00033000000e0000 */
[----:B-1----:R-:W-:Y:S05]  /*2dd10*/  @P0 BRA `(.L_x_2039) ;  /* 0x0000005c00a80947 */ /* 0x002fea0003800000 */
[----:B--2---:R-:W1:Y:S02]  /*2dd20*/  LDC R17, c[0x0][0xbc8] ;  /* 0x0002f200ff117b82 */ /* 0x004e640000000800 */
[----:B-1----:R-:W-:-:S13]  /*2dd30*/  ISETP.GE.AND P0, PT, R19, R17, PT ;  /* 0x000000111300720c */ /* 0x002fda0003f06270 */
[----:B------:R-:W2:Y:S01]  /*2dd40*/  @!P0 LDL.64 R12, [R1+0x268] ;  /* 0x00026800010c8983 */ /* 0x000ea20000100a00 */
[C---:B------:R-:W-:Y:S02]  /*2dd50*/  VIADD R0, R19.reuse, 0x8 ;  /* 0x0000000813007836 */ /* 0x040fe40000000000 */
[----:B0--34-:R-:W-:-:S03]  /*2dd60*/  @!P0 IMAD.WIDE R2, R19, 0x4, R14 ;  /* 0x0000000413028825 */ /* 0x019fc600078e020e */
[C---:B------:R-:W-:Y:S01]  /*2dd70*/  ISETP.GE.AND P1, PT, R0.reuse, R17, PT ;  /* 0x000000110000720c */ /* 0x040fe20003f26270 */
[----:B------:R-:W-:Y:S01]  /*2dd80*/  VIADD R10, R19, 0x10 ;  /* 0x00000010130a7836 */ /* 0x000fe20000000000 */
[----:B--2---:R0:W-:Y:S11]  /*2dd90*/  @!P0 ST.E.64 desc[UR44][R2.64], R12 ;  /* 0x0000000c02008985 */ /* 0x0041f6000c101b2c */
[----:B------:R-:W2:Y:S01]  /*2dda0*/  @!P1 LDL.64 R6, [R1+0x278] ;  /* 0x0002780001069983 */ /* 0x000ea20000100a00 */
[----:B------:R-:W-:-:S02]  /*2ddb0*/  @!P1 LEA.HI R0, R0, R0, RZ, 0x1 ;  /* 0x0000000000009211 */ /* 0x000fc400078f08ff */
[----:B------:R-:W-:Y:S02]  /*2ddc0*/  ISETP.GE.AND P0, PT, R10, R17, PT ;  /* 0x000000110a00720c */ /* 0x000fe40003f06270 */
[----:B------:R-:W-:-:S05]  /*2ddd0*/  @!P1 LOP3.LUT R0, R0, 0xfffffffe, RZ, 0xc0, !PT ;  /* 0xfffffffe00009812 */ /* 0x000fca00078ec0ff */
[----:B------:R-:W-:-:S04]  /*2dde0*/  @!P1 IMAD.WIDE R4, R0, 0x4, R14 ;  /* 0x0000000400049825 */ /* 0x000fc800078e020e */
[----:B------:R-:W-:Y:S01]  /*2ddf0*/  VIADD R0, R19, 0x18 ;  /* 0x0000001813007836 */ /* 0x000fe20000000000 */
[----:B--2---:R1:W-:Y:S04]  /*2de00*/  @!P1 ST.E.64 desc[UR44][R4.64], R6 ;  /* 0x0000000604009985 */ /* 0x0043e8000c101b2c */
[----:B------:R-:W2:Y:S01]  /*2de10*/  @!P0 LDL.64 R8, [R1+0x288] ;  /* 0x0002880001088983 */ /* 0x000ea20000100a00 */
[----:B------:R-:W-:Y:S02]  /*2de20*/  @!P0 LEA.HI R10, R10, R10, RZ, 0x1 ;  /* 0x0000000a0a0a8211 */ /* 0x000fe400078f08ff */
[----:B------:R-:W-:Y:S02]  /*2de30*/  ISETP.GE.AND P1, PT, R0, R17, PT ;  /* 0x000000110000720c */ /* 0x000fe40003f26270 */
[----:B0-----:R-:W-:-:S05]  /*2de40*/  @!P0 LOP3.LUT R2, R10, 0xfffffffe, RZ, 0xc0, !PT ;  /* 0xfffffffe0a028812 */ /* 0x001fca00078ec0ff */
[----:B------:R-:W-:-:S04]  /*2de50*/  @!P0 IMAD.WIDE R2, R2, 0x4, R14 ;  /* 0x0000000402028825 */ /* 0x000fc800078e020e */
[----:B------:R-:W-:Y:S01]  /*2de60*/  VIADD R12, R19, 0x20 ;  /* 0x00000020130c7836 */ /* 0x000fe20000000000 */
[----:B--2---:R0:W-:Y:S04]  /*2de70*/  @!P0 ST.E.64 desc[UR44][R2.64], R8 ;  /* 0x0000000802008985 */ /* 0x0041e8000c101b2c */
[----:B------:R-:W2:Y:S01]  /*2de80*/  @!P1 LDL.64 R10, [R1+0x298] ;  /* 0x00029800010a9983 */ /* 0x000ea20000100a00 */
[----:B------:R-:W-:Y:S02]  /*2de90*/  @!P1 LEA.HI R0, R0, R0, RZ, 0x1 ;  /* 0x0000000000009211 */ /* 0x000fe400078f08ff */
[----:B------:R-:W-:Y:S02]  /*2dea0*/  ISETP.GE.AND P0, PT, R12, R17, PT ;  /* 0x000000110c00720c */ /* 0x000fe40003f06270 */
[----:B------:R-:W-:-:S05]  /*2deb0*/  @!P1 LOP3.LUT R0, R0, 0xfffffffe, RZ, 0xc0, !PT ;  /* 0xfffffffe00009812 */ /* 0x000fca00078ec0ff */
[----:B-1----:R-:W-:-:S04]  /*2dec0*/  @!P1 IMAD.WIDE R4, R0, 0x4, R14 ;  /* 0x0000000400049825 */ /* 0x002fc800078e020e */
        /* <DEDUP_REMOVED lines=110> */
[----:B-1----:R-:W-:-:S05]  /*2e5b0*/  @!P1 LOP3.LUT R5, R0, 0xfffffffe, RZ, 0xc0, !PT ;  /* 0xfffffffe00059812 */ /* 0x002fca00078ec0ff */
        /* <DEDUP_REMOVED lines=63> */
[----:B------:R-:W-:-:S06]  /*2e9b0*/  @!P0 IMAD.WIDE R2, R3, 0x4, R14 ;  /* 0x0000000403028825 */ /* 0x000fcc00078e020e */
[----:B------:R-:W-:Y:S01]  /*2e9c0*/  @!P1 LEA.HI R0, R0, R0, RZ, 0x1 ;  /* 0x0000000000009211 */ /* 0x000fe200078f08ff */
[----:B--2---:R0:W-:Y:S04]  /*2e9d0*/  @!P0 ST.E.64 desc[UR44][R2.64], R6 ;  /* 0x0000000602008985 */ /* 0x0041e8000c101b2c */
[----:B------:R-:W2:Y:S01]  /*2e9e0*/  @!P1 LDL.64 R8, [R1+0x438] ;  /* 0x0004380001089983 */ /* 0x000ea20000100a00 */
[----:B------:R-:W-:Y:S01]  /*2e9f0*/  @!P1 LOP3.LUT R13, R0, 0xfffffffe, RZ, 0xc0, !PT ;  /* 0xfffffffe000d9812 */ /* 0x000fe200078ec0ff */
[C---:B------:R-:W-:Y:S01]  /*2ea00*/  VIADD R0, R19.reuse, 0xf0 ;  /* 0x000000f013007836 */ /* 0x040fe20000000000 */
[----:B------:R-:W-:Y:S01]  /*2ea10*/  BSSY B0, `(.L_x_2139) ;  /* 0x000000c000007945 */ /* 0x000fe20003800000 */
[----:B------:R-:W-:Y:S02]  /*2ea20*/  VIADD R19, R19, 0xf8 ;  /* 0x000000f813137836 */ /* 0x000fe40000000000 */
[----:B-1----:R-:W-:Y:S01]  /*2ea30*/  @!P1 IMAD.WIDE R4, R13, 0x4, R14 ;  /* 0x000000040d049825 */ /* 0x002fe200078e020e */
[----:B------:R-:W-:-:S04]  /*2ea40*/  ISETP.GE.AND P0, PT, R0, R17, PT ;  /* 0x000000110000720c */ /* 0x000fc80003f06270 */
[----:B--2---:R0:W-:Y:S01]  /*2ea50*/  @!P1 ST.E.64 desc[UR44][R4.64], R8 ;  /* 0x0000000804009985 */ /* 0x0041e2000c101b2c */
[----:B------:R-:W-:-:S08]  /*2ea60*/  ISETP.GE.AND P1, PT, R19, R17, PT ;  /* 0x000000111300720c */ /* 0x000fd00003f26270 */
[----:B------:R-:W-:Y:S05]  /*2ea70*/  @P0 BRA `(.L_x_2140) ;  /* 0x0000000000140947 */ /* 0x000fea0003800000 */
[----:B0-----:R-:W2:Y:S01]  /*2ea80*/  LDL.64 R4, [R1+0x448] ;  /* 0x0004480001047983 */ /* 0x001ea20000100a00 */
[----:B------:R-:W-:-:S04]  /*2ea90*/  LEA.HI R0, R0, R0, RZ, 0x1 ;  /* 0x0000000000007211 */ /* 0x000fc800078f08ff */
[----:B------:R-:W-:-:S05]  /*2eaa0*/  LOP3.LUT R3, R0, 0xfffffffe, RZ, 0xc0, !PT ;  /* 0xfffffffe00037812 */ /* 0x000fca00078ec0ff */
[----:B------:R-:W-:-:S05]  /*2eab0*/  IMAD.WIDE R2, R3, 0x4, R14 ;  /* 0x0000000403027825 */ /* 0x000fca00078e020e */
[----:B--2---:R1:W-:Y:S02]  /*2eac0*/  ST.E.64 desc[UR44][R2.64], R4 ;  /* 0x0000000402007985 */ /* 0x0043e4000c101b2c */
.L_x_2140:
[----:B------:R-:W-:Y:S05]  /*2ead0*/  BSYNC B0 ;  /* 0x0000000000007941 */ /* 0x000fea0003800000 */
.L_x_2139:
[----:B------:R-:W-:Y:S05]  /*2eae0*/  @P1 BRA `(.L_x_2039) ;  /* 0x0000005000341947 */ /* 0x000fea0003800000 */
[----:B01----:R-:W2:Y:S01]  /*2eaf0*/  LDL.64 R4, [R1+0x458] ;  /* 0x0004580001047983 */ /* 0x003ea20000100a00 */
[----:B------:R-:W-:-:S04]  /*2eb00*/  LEA.HI R19, R19, R19, RZ, 0x1 ;  /* 0x0000001313137211 */ /* 0x000fc800078f08ff */
[----:B------:R-:W-:-:S05]  /*2eb10*/  LOP3.LUT R3, R19, 0xfffffffe, RZ, 0xc0, !PT ;  /* 0xfffffffe13037812 */ /* 0x000fca00078ec0ff */
[----:B------:R-:W-:-:S05]  /*2eb20*/  IMAD.WIDE R2, R3, 0x4, R14 ;  /* 0x0000000403027825 */ /* 0x000fca00078e020e */
[----:B--2---:R0:W-:Y:S01]  /*2eb30*/  ST.E.64 desc[UR44][R2.64], R4 ;  /* 0x0000000402007985 */ /* 0x0041e2000c101b2c */
[----:B------:R-:W-:Y:S05]  /*2eb40*/  BRA `(.L_x_2039) ;  /* 0x00000050001c7947 */ /* 0x000fea0003800000 */
.L_x_2136:
[----:B------:R-:W1:Y:S02]  /*2eb50*/  S2R R0, SR_TID.X ;  /* 0x0000000000007919 */ /* 0x000e640000002100 */
[----:B-1----:R-:W-:-:S05]  /*2eb60*/  VIADD R0, R0, 0xffffff80 ;  /* 0xffffff8000007836 */ /* 0x002fca0000000000 */
[----:B------:R-:W-:-:S13]  /*2eb70*/  ISETP.GT.AND P0, PT, R0, 0x7f, PT ;  /* 0x0000007f0000780c */ /* 0x000fda0003f04270 */
[----:B------:R-:W-:Y:S05]  /*2eb80*/  @P0 BRA `(.L_x_2039) ;  /* 0x00000050000c0947 */ /* 0x000fea0003800000 */
[----:B0-----:R-:W0:Y:S01]  /*2eb90*/  S2R R3, SR_CTAID.X ;  /* 0x0000000000037919 */ /* 0x001e220000002500 */
[----:B------:R-:W1:Y:S01]  /*2eba0*/  LDC R6, c[0x0][0xce8] ;  /* 0x00033a00ff067b82 */ /* 0x000e620000000800 */
[----:B------:R-:W-:Y:S02]  /*2ebb0*/  ULDC UR4, c[0x0][0xb88] ;  /* 0x0002e20000047ab9 */ /* 0x000fe40000000800 */
[----:B-1----:R-:W-:Y:S02]  /*2ebc0*/  IMAD R5, R6, UR4, RZ ;  /* 0x0000000406057c24 */ /* 0x002fe4000f8e02ff */
[----:B0-----:R-:W-:-:S05]  /*2ebd0*/  IMAD R0, R3, 0x80, R0 ;  /* 0x0000008003007824 */ /* 0x001fca00078e0200 */
[----:B------:R-:W-:-:S13]  /*2ebe0*/  ISETP.GE.AND P0, PT, R0, R5, PT ;  /* 0x000000050000720c */ /* 0x000fda0003f06270 */
[----:B------:R-:W-:Y:S05]  /*2ebf0*/  @P0 BRA `(.L_x_2039) ;  /* 0x0000004c00f00947 */ /* 0x000fea0003800000 */
[----:B------:R-:W-:Y:S01]  /*2ec00*/  ISETP.NE.AND P0, PT, R6, 0x1, PT ;  /* 0x000000010600780c */ /* 0x000fe20003f05270 */
[----:B------:R-:W0:Y:S01]  /*2ec10*/  LDC.64 R12, c[0x0][0xcd8] ;  /* 0x00033600ff0c7b82 */ /* 0x000e220000000a00 */
[----:B------:R-:W-:Y:S01]  /*2ec20*/  SHF.R.S32.HI R3, RZ, 0x1f, R194 ;  /* 0x0000001fff037819 */ /* 0x000fe200000114c2 */
[----:B------:R-:W-:Y:S01]  /*2ec30*/  ULDC.64 UR4, c[0x0][0xcd0] ;  /* 0x0003340000047ab9 */ /* 0x000fe20000000a00 */
[----:B------:R-:W-:-:S03]  /*2ec40*/  IMAD.MOV.U32 R5, RZ, RZ, R0 ;  /* 0x000000ffff057224 */ /* 0x000fc600078e0000 */
[----:B------:R-:W-:-:S04]  /*2ec50*/  IMAD R3, R3, UR4, RZ ;  /* 0x0000000403037c24 */ /* 0x000fc8000f8e02ff */
[C---:B------:R-:W-:Y:S02]  /*2ec60*/  IMAD R7, R194.reuse, UR5, R3 ;  /* 0x00000005c2077c24 */ /* 0x040fe4000f8e0203 */
[----:B------:R-:W1:Y:S01]  /*2ec70*/  @P0 LDC R9, c[0x0][0xcec] ;  /* 0x00033b00ff090b82 */ /* 0x000e620000000800 */
[----:B------:R-:W-:Y:S01]  /*2ec80*/  IMAD.WIDE.U32 R2, R194, UR4, RZ ;  /* 0x00000004c2027c25 */ /* 0x000fe2000f8e00ff */
[----:B------:R-:W-:-:S03]  /*2ec90*/  ULDC.64 UR4, c[0x0][0xce0] ;  /* 0x0003380000047ab9 */ /* 0x000fc60000000a00 */
[----:B------:R-:W-:-:S03]  /*2eca0*/  IMAD.IADD R3, R3, 0x1, R7 ;  /* 0x0000000103037824 */ /* 0x000fc600078e0207 */
[----:B------:R-:W2:Y:S01]  /*2ecb0*/  @P0 LDC R11, c[0x0][0xcf0] ;  /* 0x00033c00ff0b0b82 */ /* 0x000ea20000000800 */
[C---:B0-----:R-:W-:Y:S02]  /*2ecc0*/  IMAD R8, R12.reuse, UR37, RZ ;  /* 0x000000250c087c24 */ /* 0x041fe4000f8e02ff */
[----:B------:R-:W-:-:S04]  /*2ecd0*/  IMAD.WIDE.U32 R2, R12, UR36, R2 ;  /* 0x000000240c027c25 */ /* 0x000fc8000f8e0002 */
[----:B------:R-:W-:-:S04]  /*2ece0*/  IMAD R13, R13, UR36, R8 ;  /* 0x000000240d0d7c24 */ /* 0x000fc8000f8e0208 */
[----:B------:R-:W-:Y:S02]  /*2ecf0*/  IMAD.IADD R3, R13, 0x1, R3 ;  /* 0x000000010d037824 */ /* 0x000fe400078e0203 */
[----:B-1----:R-:W-:Y:S01]  /*2ed00*/  @P0 IMAD.HI.U32 R4, R0, R9, RZ ;  /* 0x0000000900040227 */ /* 0x002fe200078e00ff */
[----:B------:R-:W-:-:S03]  /*2ed10*/  SHF.R.S32.HI R9, RZ, 0x1f, R234 ;  /* 0x0000001fff097819 */ /* 0x000fc600000114ea */
[----:B------:R-:W-:Y:S01]  /*2ed20*/  IMAD.WIDE.U32 R2, R234, UR4, R2 ;  /* 0x00000004ea027c25 */ /* 0x000fe2000f8e0002 */
[----:B--2---:R-:W-:-:S03]  /*2ed30*/  @P0 SHF.R.U32.HI R5, RZ, R11, R4 ;  /* 0x0000000bff050219 */ /* 0x004fc60000011604 */
[----:B------:R-:W-:Y:S01]  /*2ed40*/  IMAD R9, R9, UR4, RZ ;  /* 0x0000000409097c24 */ /* 0x000fe2000f8e02ff */
[----:B------:R-:W-:Y:S01]  /*2ed50*/  IADD3 R2, P0, R5, R2, RZ ;  /* 0x0000000205027210 */ /* 0x000fe20007f1e0ff */
[----:B------:R-:W-:Y:S02]  /*2ed60*/  IMAD.MOV R7, RZ, RZ, -R5 ;  /* 0x000000ffff077224 */ /* 0x000fe400078e0a05 */
[----:B------:R-:W-:Y:S01]  /*2ed70*/  IMAD R234, R234, UR5, R9 ;  /* 0x00000005eaea7c24 */ /* 0x000fe2000f8e0209 */
[----:B------:R-:W-:Y:S01]  /*2ed80*/  SHF.R.S32.HI R9, RZ, 0x1f, R5 ;  /* 0x0000001fff097819 */ /* 0x000fe20000011405 */
[----:B------:R-:W-:Y:S01]  /*2ed90*/  IMAD R7, R6, R7, R0 ;  /* 0x0000000706077224 */ /* 0x000fe200078e0200 */
[----:B------:R-:W-:Y:S02]  /*2eda0*/  ULDC.64 UR4, c[0x0][0xcc8] ;  /* 0x0003320000047ab9 */ /* 0x000fe40000000a00 */
[----:B------:R-:W-:Y:S02]  /*2edb0*/  IADD3.X R3, R9, R3, R234, P0, !PT ;  /* 0x0000000309037210 */ /* 0x000fe400007fe4ea */
[----:B------:R-:W-:Y:S01]  /*2edc0*/  SHF.R.S32.HI R0, RZ, 0x1f, R7 ;  /* 0x0000001fff007819 */ /* 0x000fe20000011407 */
[----:B------:R-:W-:-:S04]  /*2edd0*/  IMAD.WIDE.U32 R2, R7, UR4, R2 ;  /* 0x0000000407027c25 */ /* 0x000fc8000f8e0002 */
[----:B------:R-:W-:-:S04]  /*2ede0*/  IMAD R0, R0, UR4, RZ ;  /* 0x0000000400007c24 */ /* 0x000fc8000f8e02ff */
[----:B------:R-:W-:Y:S01]  /*2edf0*/  IMAD R5, R7, UR5, R0 ;  /* 0x0000000507057c24 */ /* 0x000fe2000f8e0200 */
[----:B------:R-:W-:Y:S02]  /*2ee00*/  ULDC.64 UR4, c[0x0][0xca8] ;  /* 0x00032a0000047ab9 */ /* 0x000fe40000000a00 */
[----:B------:R-:W-:Y:S01]  /*2ee10*/  LEA R4, P0, R2, UR4, 0x2 ;  /* 0x0000000402047c11 */ /* 0x000fe2000f8010ff */
[----:B------:R-:W-:-:S05]  /*2ee20*/  IMAD.IADD R3, R3, 0x1, R5 ;  /* 0x0000000103037824 */ /* 0x000fca00078e0205 */
[----:B------:R-:W-:Y:S01]  /*2ee30*/  LEA.HI.X R5, R2, UR5, R3, 0x2, P0 ;  /* 0x0000000502057c11 */ /* 0x000fe200080f1403 */
[----:B------:R-:W-:-:S05]  /*2ee40*/  IMAD.MOV.U32 R3, RZ, RZ, -0x800000 ;  /* 0xff800000ff037424 */ /* 0x000fca00078e00ff */
[----:B------:R0:W-:Y:S01]  /*2ee50*/  STG.E desc[UR44][R4.64], R3 ;  /* 0x0000000304007986 */ /* 0x0001e2000c10192c */
[----:B------:R-:W-:Y:S05]  /*2ee60*/  BRA `(.L_x_2039) ;  /* 0x0000004c00547947 */ /* 0x000fea0003800000 */
.L_x_2037:
[----:B------:R-:W-:-:S08]  /*2ee70*/  NOP ;  /* 0x0000000000007918 */ /* 0x000fd00000000000 */
[----:B-1----:R-:W0:-:S00]  /*2ee80*/  USETMAXREG.DEALLOC.CTAPOOL 0x18 ;  /* 0x00000018000079c8 */ /* 0x002e0000080e0500 */
        /* <DEDUP_REMOVED lines=16> */
.L_x_2141:
[----:B------:R-:W-:Y:S01]  /*2ef90*/  ULDC UR7, c[0x0][0xd50] ;  /* 0x0003540000077ab9 */ /* 0x000fe20000000800 */
[----:B------:R-:W-:Y:S01]  /*2efa0*/  UMOV UR36, UR6 ;  /* 0x0000000600247c82 */ /* 0x000fe20008000000 */
[----:B------:R-:W-:-:S11]  /*2efb0*/  UISETP.NE.AND UP0, UPT, UR7, 0x1, UPT ;  /* 0x000000010700788c */ /* 0x000fd6000bf05270 */
[----:B------:R-:W-:Y:S01]  /*2efc0*/  @UP0 ULDC UR4, c[0x0][0xd54] ;  /* 0x0003550000040ab9 */ /* 0x000fe20000000800 */
[----:B------:R-:W-:Y:S01]  /*2efd0*/  @UP0 ULDC UR8, c[0x0][0xd58] ;  /* 0x0003560000080ab9 */ /* 0x000fe20000000800 */
[----:B------:R-:W-:-:S04]  /*2efe0*/  UIMAD.WIDE.U32 UR4, UR6, UR4, URZ ;  /* 0x00000004060472a5 */ /* 0x000fc8000f8e003f */
[----:B------:R-:W-:-:S12]  /*2eff0*/  @UP0 USHF.R.U32.HI UR36, URZ, UR8, UR5 ;  /* 0x000000083f240299 */ /* 0x000fd80008011605 */
.L_x_2142:
        /* <DEDUP_REMOVED lines=45> */
.L_x_2145:
[----:B------:R-:W-:-:S11]  /*2f2d0*/  UISETP.NE.AND UP0, UPT, UR5, 0x1, UPT ;  /* 0x000000010500788c */ /* 0x000fd6000bf05270 */
[----:B------:R-:W-:Y:S02]  /*2f2e0*/  @UP0 ULDC.64 UR14, c[0x0][0xae0] ;  /* 0x0002b800000e0ab9 */ /* 0x000fe40000000a00 */
[----:B------:R-:W-:-:S04]  /*2f2f0*/  UIMAD.WIDE.U32 UR6, UR8, UR14, URZ ;  /* 0x0000000e080672a5 */ /* 0x000fc8000f8e003f */
[----:B------:R-:W-:-:S12]  /*2f300*/  @UP0 USHF.R.U32.HI UR8, URZ, UR15, UR7 ;  /* 0x0000000f3f080299 */ /* 0x000fd80008011607 */
.L_x_2146:
[----:B------:R-:W-:-:S04]  /*2f310*/  UIMAD UR8, UR8, UR5, UR5 ;  /* 0x00000005080872a4 */ /* 0x000fc8000f8e0205 */
[----:B------:R-:W-:-:S04]  /*2f320*/  UISETP.LT.AND UP0, UPT, UR4, UR8, UPT ;  /* 0x000000080400728c */ /* 0x000fc8000bf01270 */
[----:B------:R-:W-:-:S12]  /*2f330*/  USEL UR4, UR4, UR8, UP0 ;  /* 0x0000000804047287 */ /* 0x000fd80008000000 */
.L_x_2144:
        /* <DEDUP_REMOVED lines=16> */
[----:B------:R-:W-:Y:S02]  /*2f440*/  UMOV UR4, UR6 ;  /* 0x0000000600047c82 */ /* 0x000fe40008000000 */
        /* <DEDUP_REMOVED lines=10> */
.L_x_2148:
[----:B------:R-:W-:-:S11]  /*2f4f0*/  UISETP.NE.AND UP0, UPT, UR5, 0x1, UPT ;  /* 0x000000010500788c */ /* 0x000fd6000bf05270 */
[----:B------:R-:W-:Y:S02]  /*2f500*/  @UP0 ULDC.64 UR10, c[0x0][0xae0] ;  /* 0x0002b800000a0ab9 */ /* 0x000fe40000000a00 */
[----:B------:R-:W-:-:S04]  /*2f510*/  UIMAD.WIDE.U32 UR6, UR4, UR10, URZ ;  /* 0x0000000a040672a5 */ /* 0x000fc8000f8e003f */
[----:B------:R-:W-:-:S12]  /*2f520*/  @UP0 USHF.R.U32.HI UR4, URZ, UR11, UR7 ;  /* 0x0000000b3f040299 */ /* 0x000fd80008011607 */
.L_x_2149:
[----:B------:R-:W-:-:S04]  /*2f530*/  UIMAD UR4, UR4, UR5, URZ ;  /* 0x00000005040472a4 */ /* 0x000fc8000f8e023f */
[----:B------:R-:W-:-:S04]  /*2f540*/  UISETP.LT.AND UP0, UPT, UR8, UR4, UPT ;  /* 0x000000040800728c */ /* 0x000fc8000bf01270 */
[----:B------:R-:W-:-:S12]  /*2f550*/  USEL UR8, UR8, UR4, !UP0 ;  /* 0x0000000408087287 */ /* 0x000fd8000c000000 */
.L_x_2147:
[----:B------:R-:W-:Y:S01]  /*2f560*/  UIMAD.WIDE UR4, UR8, 0x2aaaaaab, URZ ;  /* 0x2aaaaaab080478a5 */ /* 0x000fe2000f8e023f */
[----:B------:R0:W-:Y:S03]  /*2f570*/  STL [R1+0x490], RZ ;  /* 0x000490ff01007387 */ /* 0x0001e60000100800 */
[----:B------:R-:W-:-:S04]  /*2f580*/  USHF.R.U32.HI UR4, URZ, 0x1f, UR5 ;  /* 0x0000001f3f047899 */ /* 0x000fc80008011605 */
[----:B------:R-:W-:Y:S02]  /*2f590*/  ULEA.HI.SX32 UR4, UR5, UR4, 0x1c ;  /* 0x0000000405047291 */ /* 0x000fe4000f8fe23f */
[----:B------:R-:W-:Y:S02]  /*2f5a0*/  USHF.R.U32.HI UR5, URZ, 0x10, UR40 ;  /* 0x000000103f057899 */ /* 0x000fe40008011628 */
[----:B------:R-:W-:Y:S02]  /*2f5b0*/  ULOP3.LUT UR40, UR40, 0xffff, URZ, 0xc0, !UPT ;  /* 0x0000ffff28287892 */ /* 0x000fe4000f8ec03f */
[----:B------:R-:W-:Y:S01]  /*2f5c0*/  VIMNMX R7, RZ, UR4, !PT ;  /* 0x00000004ff077c48 */ /* 0x000fe2000ffe0100 */
[----:B------:R-:W-:-:S03]  /*2f5d0*/  UISETP.NE.AND UP0, UPT, UR5, URZ, UPT ;  /* 0x0000003f0500728c */ /* 0x000fc6000bf05270 */
[----:B------:R-:W-:Y:S01]  /*2f5e0*/  ISETP.LT.AND P0, PT, R7, UR9, PT ;  /* 0x0000000907007c0c */ /* 0x000fe2000bf01270 */
[----:B------:R0:W-:Y:S07]  /*2f5f0*/  STL [R1+0x48c], R7 ;  /* 0x00048c0701007387 */ /* 0x0001ee0000100800 */
[----:B------:R-:W-:-:S05]  /*2f600*/  @!UP0 ULDC UR5, c[0x0][0xae8] ;  /* 0x0002ba0000058ab9 */ /* 0x000fca0000000800 */
[----:B0-----:R-:W-:Y:S05]  /*2f610*/  @!P0 BRA `(.L_x_2150) ;  /* 0x0000000000708947 */ /* 0x001fea0003800000 */
[----:B------:R-:W-:Y:S01]  /*2f620*/  IMAD.U32 R6, RZ, RZ, UR5 ;  /* 0x00000005ff067e24 */ /* 0x000fe2000f8e00ff */
[----:B------:R-:W-:Y:S01]  /*2f630*/  UIADD3 UR4, UR5, -0x1, UR9 ;  /* 0xffffffff05047890 */ /* 0x000fe2000fffe009 */
[----:B------:R-:W-:-:S03]  /*2f640*/  IMAD.MOV.U32 R2, RZ, RZ, RZ ;  /* 0x000000ffff027224 */ /* 0x000fc600078e00ff */
[-C--:B------:R-:W-:Y:S02]  /*2f650*/  IABS R0, R6.reuse ;  /* 0x0000000600007213 */ /* 0x080fe40000000000 */
[----:B------:R-:W-:Y:S02]  /*2f660*/  IABS R6, R6 ;  /* 0x0000000600067213 */ /* 0x000fe40000000000 */
[----:B------:R-:W0:Y:S08]  /*2f670*/  I2F.RP R4, R0 ;  /* 0x0000000000047306 */ /* 0x000e300000209400 */
[----:B0-----:R-:W0:Y:S02]  /*2f680*/  MUFU.RCP R4, R4 ;  /* 0x0000000400047308 */ /* 0x001e240000001000 */
[----:B0-----:R-:W-:-:S06]  /*2f690*/  VIADD R3, R4, 0xffffffe ;  /* 0x0ffffffe04037836 */ /* 0x001fcc0000000000 */
[----:B------:R-:W0:Y:S02]  /*2f6a0*/  F2I.FTZ.U32.TRUNC.NTZ R3, R3 ;  /* 0x0000000300037305 */ /* 0x000e24000021f000 */
[----:B0-----:R-:W-:-:S04]  /*2f6b0*/  IMAD.MOV R5, RZ, RZ, -R3 ;  /* 0x000000ffff057224 */ /* 0x001fc800078e0a03 */
[----:B------:R-:W-:-:S04]  /*2f6c0*/  IMAD R5, R5, R0, RZ ;  /* 0x0000000005057224 */ /* 0x000fc800078e02ff */
[----:B------:R-:W-:Y:S01]  /*2f6d0*/  IMAD.HI.U32 R5, R3, R5, R2 ;  /* 0x0000000503057227 */ /* 0x000fe200078e0002 */
[----:B------:R-:W-:-:S03]  /*2f6e0*/  IADD3 R2, -R7, UR4, RZ ;  /* 0x0000000407027c10 */ /* 0x000fc6000fffe1ff */
[----:B------:R-:W-:Y:S01]  /*2f6f0*/  IMAD.MOV R3, RZ, RZ, -R6 ;  /* 0x000000ffff037224 */ /* 0x000fe200078e0a06 */
[----:B------:R-:W-:Y:S02]  /*2f700*/  IABS R4, R2 ;  /* 0x0000000200047213 */ /* 0x000fe40000000000 */
[----:B------:R-:W-:-:S03]  /*2f710*/  LOP3.LUT R2, R2, UR5, RZ, 0x3c, !PT ;  /* 0x0000000502027c12 */ /* 0x000fc6000f8e3cff */
[----:B------:R-:W-:Y:S01]  /*2f720*/  IMAD.HI.U32 R5, R5, R4, RZ ;  /* 0x0000000405057227 */ /* 0x000fe200078e00ff */
[----:B------:R-:W-:-:S03]  /*2f730*/  ISETP.GE.AND P2, PT, R2, RZ, PT ;  /* 0x000000ff0200720c */ /* 0x000fc60003f46270 */
[----:B------:R-:W-:-:S05]  /*2f740*/  IMAD R3, R5, R3, R4 ;  /* 0x0000000305037224 */ /* 0x000fca00078e0204 */
[----:B------:R-:W-:-:S13]  /*2f750*/  ISETP.GT.U32.AND P1, PT, R0, R3, PT ;  /* 0x000000030000720c */ /* 0x000fda0003f24070 */
[----:B------:R-:W-:Y:S02]  /*2f760*/  @!P1 IMAD.IADD R3, R3, 0x1, -R0 ;  /* 0x0000000103039824 */ /* 0x000fe400078e0a00 */
[----:B------:R-:W-:Y:S01]  /*2f770*/  @!P1 VIADD R5, R5, 0x1 ;  /* 0x0000000105059836 */ /* 0x000fe20000000000 */
[----:B------:R-:W-:Y:S02]  /*2f780*/  ISETP.NE.AND P1, PT, RZ, UR5, PT ;  /* 0x00000005ff007c0c */ /* 0x000fe4000bf25270 */
[----:B------:R-:W-:-:S13]  /*2f790*/  ISETP.GE.U32.AND P0, PT, R3, R0, PT ;  /* 0x000000000300720c */ /* 0x000fda0003f06070 */
[----:B------:R-:W-:-:S04]  /*2f7a0*/  @P0 VIADD R5, R5, 0x1 ;  /* 0x0000000105050836 */ /* 0x000fc80000000000 */
[----:B------:R-:W-:Y:S01]  /*2f7b0*/  @!P2 IMAD.MOV R5, RZ, RZ, -R5 ;  /* 0x000000ffff05a224 */ /* 0x000fe200078e0a05 */
[----:B------:R-:W-:-:S05]  /*2f7c0*/  @!P1 LOP3.LUT R5, RZ, UR5, RZ, 0x33, !PT ;  /* 0x00000005ff059c12 */ /* 0x000fca000f8e33ff */
[----:B------:R0:W-:Y:S02]  /*2f7d0*/  STL [R1+0x490], R5 ;  /* 0x0004900501007387 */ /* 0x0001e40000100800 */
.L_x_2150:
[----:B------:R-:W2:Y:S01]  /*2f7e0*/  LDL R2, [R1+0x490] ;  /* 0x0004900001027983 */ /* 0x000ea20000100800 */
[----:B------:R-:W-:Y:S02]  /*2f7f0*/  IMAD.MOV.U32 R6, RZ, RZ, RZ ;  /* 0x000000ffff067224 */ /* 0x000fe400078e00ff */
[----:B--2---:R-:W-:Y:S02]  /*2f800*/  IMAD R0, R2, UR40, R7 ;  /* 0x0000002802007c24 */ /* 0x004fe4000f8e0207 */
[----:B------:R-:W-:-:S03]  /*2f810*/  IMAD.MOV.U32 R7, RZ, RZ, 0x1 ;  /* 0x00000001ff077424 */ /* 0x000fc600078e00ff */
[----:B------:R-:W-:Y:S01]  /*2f820*/  VIADDMNMX R19, R0, R2, UR9, PT ;  /* 0x0000000900137e46 */ /* 0x000fe2000b800102 */
[----:B------:R1:W-:Y:S03]  /*2f830*/  STL [R1+0x488], R0 ;  /* 0x0004880001007387 */ /* 0x0003e60000100800 */
[----:B------:R-:W-:Y:S01]  /*2f840*/  ISETP.GT.AND P0, PT, R19, R0, PT ;  /* 0x000000001300720c */ /* 0x000fe20003f04270 */
[----:B------:R2:W-:Y:S01]  /*2f850*/  STL [R1+0x4b4], R19 ;  /* 0x0004b41301007387 */ /* 0x0005e20000100800 */
[----:B-1----:R-:W-:-:S11]  /*2f860*/  IMAD.MOV.U32 R0, RZ, RZ, 0x1 ;  /* 0x00000001ff007424 */ /* 0x002fd600078e00ff */
[----:B--2---:R-:W-:Y:S05]  /*2f870*/  @!P0 BRA `(.L_x_2143) ;  /* 0x0000004000108947 */ /* 0x004fea0003800000 */
[----:B------:R-:W1:Y:S01]  /*2f880*/  S2UR UR4, SR_CgaCtaId ;  /* 0x00000000000479c3 */ /* 0x000e620000008800 */
[----:B------:R-:W-:Y:S02]  /*2f890*/  UMOV UR38, 0x400 ;  /* 0x0000040000267882 */ /* 0x000fe40000000000 */
[----:B-1----:R-:W-:-:S04]  /*2f8a0*/  ULEA UR38, UR4, UR38, 0x18 ;  /* 0x0000002604267291 */ /* 0x002fc8000f8ec03f */
        /* <DEDUP_REMOVED lines=10> */
[----:B0-----:R-:W-:Y:S02]  /*2f950*/  IMAD.U32 R5, RZ, RZ, UR7 ;  /* 0x00000007ff057e24 */ /* 0x001fe4000f8e00ff */
        /* <DEDUP_REMOVED lines=9> */
.L_x_2151:
        /* <DEDUP_REMOVED lines=8> */
[----:B------:R1:W2:Y:S01]  /*2fa70*/  LDC.64 R2, c[0x4][R16] ;  /* 0x0100000010027b82 */ /* 0x0002a20000000a00 */
[----:B------:R-:W-:Y:S02]  /*2fa80*/  IMAD.U32 R4, RZ, RZ, UR6 ;  /* 0x00000006ff047e24 */ /* 0x000fe4000f8e00ff */
[----:B0-----:R-:W-:Y:S02]  /*2fa90*/  IMAD.U32 R5, RZ, RZ, UR7 ;  /* 0x00000007ff057e24 */ /* 0x001fe4000f8e00ff */
[----:B------:R-:W-:Y:S02]  /*2faa0*/  IMAD.U32 R6, RZ, RZ, UR8 ;  /* 0x00000008ff067e24 */ /* 0x000fe4000f8e00ff */
[----:B------:R-:W-:-:S02]  /*2fab0*/  IMAD.U32 R7, RZ, RZ, UR9 ;  /* 0x00000009ff077e24 */ /* 0x000fc4000f8e00ff */
[----:B------:R-:W-:Y:S02]  /*2fac0*/  IMAD.U32 R10, RZ, RZ, UR4 ;  /* 0x00000004ff0a7e24 */ /* 0x000fe4000f8e00ff */
[----:B------:R-:W-:Y:S02]  /*2fad0*/  IMAD.U32 R11, RZ, RZ, UR5 ;  /* 0x00000005ff0b7e24 */ /* 0x000fe4000f8e00ff */
[----:B------:R-:W-:Y:S02]  /*2fae0*/  IMAD.MOV.U32 R8, RZ, RZ, 0x70 ;  /* 0x00000070ff087424 */ /* 0x000fe400078e00ff */
[----:B------:R-:W-:Y:S02]  /*2faf0*/  IMAD.MOV.U32 R12, RZ, RZ, 0x1 ;  /* 0x00000001ff0c7424 */ /* 0x000fe400078e00ff */
[----:B-1----:R-:W-:-:S07]  /*2fb00*/  IMAD.MOV.U32 R13, RZ, RZ, RZ ;  /* 0x000000ffff0d7224 */ /* 0x002fce00078e00ff */
[----:B------:R-:W-:-:S07]  /*2fb10*/  LEPC R20, `(.L_x_2153) ;  /* 0x000000001014794e */ /* 0x000fce0000000000 */
[----:B--2---:R-:W-:Y:S05]  /*2fb20*/  CALL.ABS.NOINC R2 ;  /* 0x0000000002007343 */ /* 0x004fea0003c00000 */
.L_x_2153:
        /* <DEDUP_REMOVED lines=15> */
.L_x_2152:
[----:B------:R-:W1:Y:S02]  /*2fc20*/  LDC.64 R2, c[0x0][0xaf0] ;  /* 0x0002bc00ff027b82 */ /* 0x000e640000000a00 */
[----:B-1----:R-:W-:-:S04]  /*2fc30*/  ISETP.NE.U32.AND P0, PT, R2, RZ, PT ;  /* 0x000000ff0200720c */ /* 0x002fc80003f05070 */
[----:B------:R-:W-:-:S13]  /*2fc40*/  ISETP.NE.AND.EX P0, PT, R3, RZ, PT, P0 ;  /* 0x000000ff0300720c */ /* 0x000fda0003f05300 */
[----:B------:R-:W1:Y:S02]  /*2fc50*/  @P0 LDC.64 R2, c[0x0][0xaf0] ;  /* 0x0002bc00ff020b82 */ /* 0x000e640000000a00 */
[----:B-1----:R-:W-:-:S05]  /*2fc60*/  @P0 IMAD.WIDE R2, R18, 0x4, R2 ;  /* 0x0000000412020825 */ /* 0x002fca00078e0202 */
[----:B------:R1:W2:Y:S01]  /*2fc70*/  @P0 LDG.E R18, desc[UR44][R2.64] ;  /* 0x0000002c02120981 */ /* 0x0002a2000c1e1900 */
[----:B------:R-:W-:Y:S01]  /*2fc80*/  UMOV UR4, 0xffffffff ;  /* 0xffffffff00047882 */ /* 0x000fe20000000000 */
[----:B------:R-:W-:Y:S01]  /*2fc90*/  LOP3.LUT R17, R17, 0xfffffffe, RZ, 0xc0, !PT ;  /* 0xfffffffe11117812 */ /* 0x000fe200078ec0ff */
[----:B------:R-:W-:Y:S01]  /*2fca0*/  VIADD R0, R19, 0xffffffff ;  /* 0xffffffff13007836 */ /* 0x000fe20000000000 */
[----:B------:R-:W3:Y:S01]  /*2fcb0*/  S2R R16, SR_TID.X ;  /* 0x0000000000107919 */ /* 0x000ee20000002100 */
[----:B-1----:R-:W1:Y:S02]  /*2fcc0*/  LDC.64 R2, c[0x0][0x418] ;  /* 0x00010600ff027b82 */ /* 0x002e640000000a00 */
[----:B-1----:R-:W-:Y:S02]  /*2fcd0*/  ISETP.NE.U32.AND P0, PT, R2, RZ, PT ;  /* 0x000000ff0200720c */ /* 0x002fe40003f05070 */
[----:B---3--:R-:W-:Y:S02]  /*2fce0*/  SHF.R.U32.HI R4, RZ, 0x5, R16 ;  /* 0x00000005ff047819 */ /* 0x008fe40000011610 */
[----:B------:R-:W-:-:S02]  /*2fcf0*/  ISETP.NE.AND.EX P1, PT, R3, RZ, PT, P0 ;  /* 0x000000ff0300720c */ /* 0x000fc40003f25300 */
[----:B------:R-:W-:-:S11]  /*2fd00*/  LOP3.LUT R4, R4, 0x3, RZ, 0xc0, !PT ;  /* 0x0000000304047812 */ /* 0x000fd600078ec0ff */
[----:B------:R-:W-:Y:S02]  /*2fd10*/  @P1 LOP3.LUT R17, R17, 0x1, RZ, 0xfc, !PT ;  /* 0x0000000111111812 */ /* 0x000fe400078efcff */
[----:B--2---:R-:W-:Y:S02]  /*2fd20*/  SHF.R.S32.HI R19, RZ, 0x1f, R18 ;  /* 0x0000001fff137819 */ /* 0x004fe40000011412 */
[----:B------:R-:W-:Y:S01]  /*2fd30*/  SEL R16, R18, RZ, !P1 ;  /* 0x000000ff12107207 */ /* 0x000fe20004800000 */
[----:B------:R-:W-:Y:S06]  /*2fd40*/  BRA.DIV UR4, `(.L_x_2154) ;  /* 0x0000004204447947 */ /* 0x000fec000b800000 */
[----:B------:R1:W2:Y:S02]  /*2fd50*/  SHFL.IDX PT, R14, R4, RZ, 0x1f ;  /* 0x00001fff040e7589 */ /* 0x0002a400000e0000 */
.L_x_2238:
[----:B------:R3:W-:Y:S01]  /*2fd60*/  STL [R1+0x480], R0 ;  /* 0x0004800001007387 */ /* 0x0007e20000100800 */
[----:B--2---:R-:W-:Y:S02]  /*2fd70*/  ISETP.NE.AND P0, PT, R14, RZ, PT ;  /* 0x000000ff0e00720c */ /* 0x004fe40003f05270 */
[----:B------:R-:W-:Y:S02]  /*2fd80*/  PLOP3.LUT P2, PT, PT, PT, PT, 0x8, 0x0 ;  /* 0x000000000000781c */ /* 0x000fe40003f4e170 */
[----:B------:R-:W-:-:S11]  /*2fd90*/  LOP3.LUT R17, R17, 0xfffffffd, RZ, 0xc0, !PT ;  /* 0xfffffffd11117812 */ /* 0x000fd600078ec0ff */
[----:B------:R-:W-:Y:S01]  /*2fda0*/  @P2 LOP3.LUT R17, R17, 0x2, RZ, 0xfc, !PT ;  /* 0x0000000211112812 */ /* 0x000fe200078efcff */
[----:B---3--:R-:W-:Y:S06]  /*2fdb0*/  @P0 BRA `(.L_x_2155) ;  /* 0x0000000000e40947 */ /* 0x008fec0003800000 */
[----:B------:R-:W-:-:S03]  /*2fdc0*/  UMOV UR4, 0xffffffff ;  /* 0xffffffff00047882 */ /* 0x000fc60000000000 */
[----:B------:R-:W-:Y:S05]  /*2fdd0*/  BRA.DIV UR4, `(.L_x_2156) ;  /* 0x0000004204407947 */ /* 0x000fea000b800000 */
[----:B------:R-:W-:-:S13]  /*2fde0*/  ELECT P6, URZ, PT ;  /* 0x00000000003f782f */ /* 0x000fda00038c0000 */
.L_x_2241:
[----:B------:R-:W-:Y:S05]  /*2fdf0*/  @!P6 BRA `(.L_x_2155) ;  /* 0x0000000000d4e947 */ /* 0x000fea0003800000 */
[----:B------:R-:W-:Y:S01]  /*2fe00*/  IMAD.MOV.U32 R16, RZ, RZ, R18 ;  /* 0x000000ffff107224 */ /* 0x000fe200078e0012 */
[----:B------:R-:W-:Y:S06]  /*2fe10*/  @!P1 BRA `(.L_x_2157) ;  /* 0x00000000004c9947 */ /* 0x000fec0003800000 */
[----:B------:R-:W2:Y:S01]  /*2fe20*/  LDC R6, c[0x0][0x43c] ;  /* 0x00010f00ff067b82 */ /* 0x000ea20000000800 */
[----:B------:R-:W-:Y:S01]  /*2fe30*/  IMAD.MOV.U32 R7, RZ, RZ, R0 ;  /* 0x000000ffff077224 */ /* 0x000fe200078e0000 */
[----:B------:R-:W-:Y:S01]  /*2fe40*/  ULDC.64 UR4, c[0x0][0x428] ;  /* 0x00010a0000047ab9 */ /* 0x000fe20000000a00 */
[----:B--2---:R-:W-:-:S13]  /*2fe50*/  ISETP.NE.AND P0, PT, R6, 0x1, PT ;  /* 0x000000010600780c */ /* 0x004fda0003f05270 */
[----:B01----:R-:W0:Y:S02]  /*2fe60*/  @P0 LDC.64 R4, c[0x0][0x440] ;  /* 0x00011000ff040b82 */ /* 0x003e240000000a00 */
[----:B0-----:R-:W-:-:S04]  /*2fe70*/  @P0 IMAD.HI.U32 R0, R7, R4, RZ ;  /* 0x0000000407000227 */ /* 0x001fc800078e00ff */
[----:B------:R-:W-:Y:S01]  /*2fe80*/  IMAD.MOV.U32 R4, RZ, RZ, R7 ;  /* 0x000000ffff047224 */ /* 0x000fe200078e0007 */
[----:B------:R-:W-:-:S05]  /*2fe90*/  @P0 SHF.R.U32.HI R4, RZ, R5, R0 ;  /* 0x00000005ff040219 */ /* 0x000fca0000011600 */
[----:B------:R-:W-:-:S04]  /*2fea0*/  IMAD.MOV R5, RZ, RZ, -R4 ;  /* 0x000000ffff057224 */ /* 0x000fc800078e0a04 */
[----:B------:R-:W-:Y:S01]  /*2feb0*/  IMAD R7, R6, R5, R7 ;  /* 0x0000000506077224 */ /* 0x000fe200078e0207 */
[----:B------:R-:W-:-:S04]  /*2fec0*/  SHF.R.S32.HI R5, RZ, 0x1f, R4 ;  /* 0x0000001fff057819 */ /* 0x000fc80000011404 */
[----:B------:R0:W-:Y:S01]  /*2fed0*/  STL [R1+0x480], R7 ;  /* 0x0004800701007387 */ /* 0x0001e20000100800 */
[----:B------:R-:W-:-:S03]  /*2fee0*/  IMAD.WIDE.U32 R4, R18, UR4, R4 ;  /* 0x0000000412047c25 */ /* 0x000fc6000f8e0004 */
[----:B------:R-:W-:Y:S01]  /*2fef0*/  LEA R2, P0, R4, R2, 0x2 ;  /* 0x0000000204027211 */ /* 0x000fe200078010ff */
[----:B0-----:R-:W-:-:S04]  /*2ff00*/  IMAD R7, R19, UR4, RZ ;  /* 0x0000000413077c24 */ /* 0x001fc8000f8e02ff */
[----:B------:R-:W-:-:S04]  /*2ff10*/  IMAD R7, R18, UR5, R7 ;  /* 0x0000000512077c24 */ /* 0x000fc8000f8e0207 */
[----:B------:R-:W-:-:S05]  /*2ff20*/  IMAD.IADD R0, R5, 0x1, R7 ;  /* 0x0000000105007824 */ /* 0x000fca00078e0207 */
[----:B------:R-:W-:-:S05]  /*2ff30*/  LEA.HI.X R3, R4, R3, R0, 0x2, P0 ;  /* 0x0000000304037211 */ /* 0x000fca00000f1400 */
[----:B------:R2:W5:Y:S02]  /*2ff40*/  LDG.E R16, desc[UR44][R2.64] ;  /* 0x0000002c02107981 */ /* 0x000564000c1e1900 */
.L_x_2157:
[----:B------:R-:W-:Y:S01]  /*2ff50*/  IMAD.MOV.U32 R0, RZ, RZ, 0x1 ;  /* 0x00000001ff007424 */ /* 0x000fe200078e00ff */
[----:B------:R-:W2:Y:S04]  /*2ff60*/  S2R R8, SR_TID.X ;  /* 0x0000000000087919 */ /* 0x000ea80000002100 */
[----:B------:R-:W-:-:S04]  /*2ff70*/  SHF.L.U32 R0, R0, 0x1f, RZ ;  /* 0x0000001f00007819 */ /* 0x000fc800000006ff */
[----:B------:R-:W3:Y:S01]  /*2ff80*/  SYNCS.PHASECHK.TRANS64.TRYWAIT P0, [UR38+0x32440], R0 ;  /* 0x03244000ff0075a7 */ /* 0x000ee20008000166 */
[----:B--2---:R-:W-:-:S04]  /*2ff90*/  LOP3.LUT R2, R8, 0x7f, RZ, 0xc0, !PT ;  /* 0x0000007f08027812 */ /* 0x004fc800078ec0ff */
[----:B------:R-:W-:Y:S01]  /*2ffa0*/  ISETP.NE.AND P1, PT, R2, RZ, PT ;  /* 0x000000ff0200720c */ /* 0x000fe20003f25270 */
[----:B---3--:R-:W-:-:S12]  /*2ffb0*/  @!P0 BRA `(.L_x_2158) ;  /* 0x0000003c00e88947 */ /* 0x008fd80003800000 */
.L_x_2242:
[----:B------:R-:W-:Y:S05]  /*2ffc0*/  @P1 BRA `(.L_x_2159) ;  /* 0x0000000000181947 */ /* 0x000fea0003800000 */
[----:B------:R-:W3:Y:S01]  /*2ffd0*/  S2R R2, SR_TID.X ;  /* 0x0000000000027919 */ /* 0x000ee20000002100 */
[----:B--2---:R-:W-:-:S04]  /*2ffe0*/  IMAD.MOV.U32 R0, RZ, RZ, 0x3000 ;  /* 0x00003000ff007424 */ /* 0x004fc800078e00ff */
[----:B------:R4:W-:Y:S01]  /*2fff0*/  SYNCS.ARRIVE.TRANS64 RZ, [UR38+0x32430], R0 ;  /* 0x03243000ffff79a7 */ /* 0x0009e20008000026 */
[----:B---3--:R-:W-:-:S13]  /*30000*/  LOP3.LUT P0, RZ, R2, 0x1f, RZ, 0xc0, !PT ;  /* 0x0000001f02ff7812 */ /* 0x008fda000780c0ff */
[----:B----4-:R-:W-:Y:S05]  /*30010*/  @!P0 BRA `(.L_x_2159) ;  /* 0x0000000000048947 */ /* 0x010fea0003800000 */
[----:B------:R-:W-:Y:S01]  /*30020*/  BPT.TRAP 0x1 ;  /* 0x000000040000795c */ /* 0x000fe20000300000 */
.L_x_2159:
[----:B--2---:R-:W2:Y:S01]  /*30030*/  LDL R0, [R1+0x480] ;  /* 0x0004800001007983 */ /* 0x004ea20000100800 */
        /* <DEDUP_REMOVED lines=16> */
[----:B--2---:R-:W-:Y:S01]  /*30140*/  NOP ;  /* 0x0000000000007918 */ /* 0x004fe20000000000 */
.L_x_2155:
[----:B------:R-:W-:Y:S05]  /*30150*/  WARPSYNC.ALL ;  /* 0x0000000000007948 */ /* 0x000fea0003800000 */
[----:B------:R-:W-:Y:S01]  /*30160*/  UIADD3 UR4, UR38, 0x18400, URZ ;  /* 0x0001840026047890 */ /* 0x000fe2000fffe03f */
[----:B------:R-:W-:Y:S01]  /*30170*/  BAR.SYNC.DEFER_BLOCKING 0x8, 0x180 ;  /* 0x0206000000007b1d */ /* 0x000fe20000010000 */
[----:B------:R-:W-:Y:S02]  /*30180*/  USHF.R.S32.HI UR43, URZ, 0x1f, UR36 ;  /* 0x0000001f3f2b7899 */ /* 0x000fe40008011424 */
[----:B------:R-:W-:-:S06]  /*30190*/  ULOP3.LUT UP0, URZ, UR4, 0x3ff, URZ, 0xc0, !UPT ;  /* 0x000003ff043f7892 */ /* 0x000fcc000f80c03f */
[----:B------:R-:W-:-:S13]  /*301a0*/  PLOP3.LUT P0, PT, PT, PT, UP0, 0x80, 0x0 ;  /* 0x000000000000781c */ /* 0x000fda0003f0f008 */
[----:B------:R-:W-:Y:S05]  /*301b0*/  @!P0 BRA `(.L_x_2160) ;  /* 0x0000000000408947 */ /* 0x000fea0003800000 */
[----:B------:R-:W-:Y:S01]  /*301c0*/  MOV R2, 0x0 ;  /* 0x0000000000027802 */ /* 0x000fe20000000f00 */
[----:B------:R-:W-:Y:S01]  /*301d0*/  ULDC.64 UR6, c[0x4][0x98] ;  /* 0x0100260000067ab9 */ /* 0x000fe20000000a00 */
[----:B------:R-:W-:Y:S01]  /*301e0*/  ULDC.64 UR8, c[0x4][0xa0] ;  /* 0x0100280000087ab9 */ /* 0x000fe20000000a00 */
[----:B------:R-:W-:Y:S01]  /*301f0*/  ULDC.64 UR4, c[0x4][0x20] ;  /* 0x0100080000047ab9 */ /* 0x000fe20000000a00 */
[----:B-1----:R-:W-:Y:S02]  /*30200*/  IMAD.U32 R4, RZ, RZ, UR6 ;  /* 0x00000006ff047e24 */ /* 0x002fe4000f8e00ff */
        /* <DEDUP_REMOVED lines=11> */
.L_x_2160:
[----:B------:R-:W2:Y:S01]  /*302c0*/  LDC R7, c[0x0][0x448] ;  /* 0x00011200ff077b82 */ /* 0x000ea20000000800 */
[----:B------:R-:W3:Y:S01]  /*302d0*/  S2R R9, SR_TID.X ;  /* 0x0000000000097919 */ /* 0x000ee20000002100 */
[----:B------:R-:W-:Y:S02]  /*302e0*/  ULDC.64 UR8, c[0x0][0x2d8] ;  /* 0x0000b60000087ab9 */ /* 0x000fe40000000a00 */
[----:B------:R-:W-:Y:S01]  /*302f0*/  UIMAD UR6, UR43, UR8, URZ ;  /* 0x000000082b0672a4 */ /* 0x000fe2000f8e023f */
[----:B-1----:R-:W1:Y:S01]  /*30300*/  S2R R4, SR_CTAID.Z ;  /* 0x0000000000047919 */ /* 0x002e620000002700 */
[----:B------:R-:W-:Y:S02]  /*30310*/  UIMAD.WIDE.U32 UR4, UR36, UR8, URZ ;  /* 0x00000008240472a5 */ /* 0x000fe4000f8e003f */
[----:B------:R-:W-:Y:S01]  /*30320*/  UIMAD UR6, UR36, UR9, UR6 ;  /* 0x00000009240672a4 */ /* 0x000fe2000f8e0206 */
[----:B------:R-:W4:Y:S03]  /*30330*/  S2R R10, SR_CTAID.Z ;  /* 0x00000000000a7919 */ /* 0x000f260000002700 */
[----:B------:R-:W-:Y:S01]  /*30340*/  UIADD3 UR5, UR5, UR6, URZ ;  /* 0x0000000605057290 */ /* 0x000fe2000fffe03f */
[----:B--2---:R-:W-:-:S02]  /*30350*/  ISETP.NE.AND P0, PT, R7, 0x1, PT ;  /* 0x000000010700780c */ /* 0x004fc40003f05270 */
[C---:B---3--:R-:W-:Y:S01]  /*30360*/  LOP3.LUT R8, R9.reuse, 0x7f, RZ, 0xc0, !PT ;  /* 0x0000007f09087812 */ /* 0x048fe200078ec0ff */
[----:B------:R-:W-:-:S10]  /*30370*/  IMAD.SHL.U32 R3, R9, 0x10, RZ ;  /* 0x0000001009037824 */ /* 0x000fd400078e00ff */
[----:B------:R-:W2:Y:S01]  /*30380*/  @P0 LDC R0, c[0x0][0x44c] ;  /* 0x00011300ff000b82 */ /* 0x000ea20000000800 */
[----:B------:R-:W-:Y:S02]  /*30390*/  SHF.R.U32.HI R6, RZ, 0x3, R8 ;  /* 0x00000003ff067819 */ /* 0x000fe40000011608 */
[----:B-1----:R-:W-:Y:S02]  /*303a0*/  SHF.R.S32.HI R4, RZ, 0x1f, R4 ;  /* 0x0000001fff047819 */ /* 0x002fe40000011404 */
[----:B------:R-:W-:-:S03]  /*303b0*/  LOP3.LUT R3, R6, 0x70, R3, 0xf8, !PT ;  /* 0x0000007006037812 */ /* 0x000fc600078ef803 */
[----:B------:R-:W1:Y:S02]  /*303c0*/  @P0 LDC R2, c[0x0][0x450] ;  /* 0x00011400ff020b82 */ /* 0x000e640000000800 */
[----:B0-----:R-:W-:-:S04]  /*303d0*/  VIADD R5, R3, UR39 ;  /* 0x0000002703057c36 */ /* 0x001fc80008000000 */
[----:B--2---:R-:W-:-:S04]  /*303e0*/  @P0 IMAD.HI.U32 R3, R5, R0, RZ ;  /* 0x0000000005030227 */ /* 0x004fc800078e00ff */
[----:B------:R-:W-:Y:S01]  /*303f0*/  IMAD.MOV.U32 R0, RZ, RZ, R5 ;  /* 0x000000ffff007224 */ /* 0x000fe200078e0005 */
[----:B-1----:R-:W-:Y:S02]  /*30400*/  @P0 SHF.R.U32.HI R0, RZ, R2, R3 ;  /* 0x00000002ff000219 */ /* 0x002fe40000011603 */
[----:B------:R-:W0:Y:S02]  /*30410*/  LDC.64 R2, c[0x0][0x2e0] ;  /* 0x0000b800ff027b82 */ /* 0x000e240000000a00 */
[----:B0-----:R-:W-:-:S04]  /*30420*/  IMAD R4, R4, R2, RZ ;  /* 0x0000000204047224 */ /* 0x001fc800078e02ff */
[C---:B----4-:R-:W-:Y:S02]  /*30430*/  IMAD R4, R10.reuse, R3, R4 ;  /* 0x000000030a047224 */ /* 0x050fe400078e0204 */
        /* <DEDUP_REMOVED lines=8> */
[----:B------:R-:W-:Y:S02]  /*304c0*/  IMAD.MOV R0, RZ, RZ, -R0 ;  /* 0x000000ffff007224 */ /* 0x000fe400078e0a00 */
[----:B------:R-:W-:Y:S02]  /*304d0*/  IMAD.IADD R3, R3, 0x1, R4 ;  /* 0x0000000103037824 */ /* 0x000fe400078e0204 */
[----:B------:R-:W-:-:S04]  /*304e0*/  IMAD R0, R7, R0, R5 ;  /* 0x0000000007007224 */ /* 0x000fc800078e0205 */
[----:B------:R-:W-:Y:S01]  /*304f0*/  IMAD.WIDE.U32 R2, R0, UR4, R2 ;  /* 0x0000000400027c25 */ /* 0x000fe2000f8e0002 */
[----:B------:R-:W-:-:S05]  /*30500*/  SHF.R.S32.HI R4, RZ, 0x1f, R0 ;  /* 0x0000001fff047819 */ /* 0x000fca0000011400 */
[----:B------:R-:W-:-:S04]  /*30510*/  IMAD R4, R4, UR4, RZ ;  /* 0x0000000404047c24 */ /* 0x000fc8000f8e02ff */
        /* <DEDUP_REMOVED lines=21> */
[----:B------:R-:W2:Y:S02]  /*30670*/  SHFL.IDX PT, R6, R0, 0x1, 0x181f ;  /* 0x00381f0000067f89 */ /* 0x000ea400000e0000 */
[----:B------:R-:W-:-:S02]  /*30680*/  ISETP.GE.AND P1, PT, R11, R2, PT ;  /* 0x000000020b00720c */ /* 0x000fc40003f26270 */
[----:B------:R-:W3:Y:S01]  /*30690*/  SHFL.IDX PT, R8, R3, 0x1, 0x181f ;  /* 0x00381f0003087f89 */ /* 0x000ee200000e0000 */
[----:B------:R-:W-:-:S03]  /*306a0*/  ISETP.GE.AND P2, PT, R12, R2, PT ;  /* 0x000000020c00720c */ /* 0x000fc60003f46270 */
[----:B------:R4:W-:Y:S04]  /*306b0*/  STL [R1+0x494], R12 ;  /* 0x0004940c01007387 */ /* 0x0009e80000100800 */
[----:B------:R-:W-:Y:S03]  /*306c0*/  STL [R1+0x474], R11 ;  /* 0x0004740b01007387 */ /* 0x000fe60000100800 */
[----:B------:R-:W-:Y:S02]  /*306d0*/  @!P1 LEA R7, R9, UR38, 0x1 ;  /* 0x0000002609079c11 */ /* 0x000fe4000f8e08ff */
[----:B0-----:R-:W-:Y:S01]  /*306e0*/  @!P1 LEA R5, P3, R10, R5, 0x1 ;  /* 0x000000050a059211 */ /* 0x001fe200078608ff */
[----:B----4-:R-:W-:-:S04]  /*306f0*/  VIADD R12, R11, 0x20 ;  /* 0x000000200b0c7836 */ /* 0x010fc80000000000 */
[----:B-1----:R-:W-:Y:S01]  /*30700*/  @!P1 IMAD.X R4, RZ, RZ, R4, P3 ;  /* 0x000000ffff049224 */ /* 0x002fe200018e0604 */
[----:B------:R-:W-:Y:S04]  /*30710*/  STL [R1+0x4a0], R12 ;  /* 0x0004a00c01007387 */ /* 0x000fe80000100800 */
[----:B------:R-:W-:-:S04]  /*30720*/  @!P1 LOP3.LUT R5, R5, R4, RZ, 0x3c, !PT ;  /* 0x0000000405059212 */ /* 0x000fc800078e3cff */
[----:B------:R-:W-:-:S04]  /*30730*/  @!P1 LOP3.LUT R4, R5, R4, RZ, 0x3c, !PT ;  /* 0x0000000405049212 */ /* 0x000fc800078e3cff */
[----:B------:R-:W-:-:S05]  /*30740*/  @!P1 LOP3.LUT R5, R5, R4, RZ, 0x3c, !PT ;  /* 0x0000000405059212 */ /* 0x000fca00078e3cff */
[----:B------:R2:W-:Y:S02]  /*30750*/  @!P1 LDGSTS.E.BYPASS.LTC128B.128 [R7+0x18400], desc[UR44][R4.64], !P0 ;  /* 0x1840000004079fae */ /* 0x0005e4000c101d6c */
[----:B--2---:R-:W-:Y:S01]  /*30760*/  @!P2 LEA R4, P1, R10, R6, 0x1 ;  /* 0x000000060a04a211 */ /* 0x004fe200078208ff */
[----:B------:R-:W-:Y:S01]  /*30770*/  VIADD R7, R11, 0x30 ;  /* 0x000000300b077836 */ /* 0x000fe20000000000 */
[----:B------:R-:W-:-:S03]  /*30780*/  @!P2 LEA R6, R9, UR38, 0x1 ;  /* 0x000000260906ac11 */ /* 0x000fc6000f8e08ff */
[----:B---3--:R-:W-:Y:S01]  /*30790*/  @!P2 IMAD.X R5, RZ, RZ, R8, P1 ;  /* 0x000000ffff05a224 */ /* 0x008fe200008e0608 */
[----:B------:R-:W-:Y:S01]  /*307a0*/  ISETP.GE.AND P1, PT, R12, R2, PT ;  /* 0x000000020c00720c */ /* 0x000fe20003f26270 */
[----:B------:R-:W-:Y:S04]  /*307b0*/  STL [R1+0x4a4], R7 ;  /* 0x0004a40701007387 */ /* 0x000fe80000100800 */
[----:B------:R0:W-:Y:S04]  /*307c0*/  @!P2 LDGSTS.E.BYPASS.LTC128B.128 [R6+0x18c00], desc[UR44][R4.64], !P0 ;  /* 0x18c000000406afae */ /* 0x0001e8000c101d6c */
[----:B0-----:R-:W0:Y:S04]  /*307d0*/  SHFL.IDX PT, R5, R0, 0x2, 0x181f ;  /* 0x00581f0000057f89 */ /* 0x001e2800000e0000 */
[----:B------:R-:W-:Y:S01]  /*307e0*/  @!P1 LEA R6, R9, UR38, 0x1 ;  /* 0x0000002609069c11 */ /* 0x000fe2000f8e08ff */
[----:B------:R-:W1:Y:S01]  /*307f0*/  SHFL.IDX PT, R4, R3, 0x2, 0x181f ;  /* 0x00581f0003047f89 */ /* 0x000e6200000e0000 */
[----:B0-----:R-:W-:-:S05]  /*30800*/  @!P1 LEA R5, P2, R10, R5, 0x1 ;  /* 0x000000050a059211 */ /* 0x001fca00078408ff */
[----:B-1----:R-:W-:-:S05]  /*30810*/  @!P1 IMAD.X R4, RZ, RZ, R4, P2 ;  /* 0x000000ffff049224 */ /* 0x002fca00010e0604 */
        /* <DEDUP_REMOVED lines=19> */
[----:B0-----:R-:W0:Y:S04]  /*30950*/  SHFL.IDX PT, R4, R0, 0x4, 0x181f ;  /* 0x00981f0000047f89 */ /* 0x001e2800000e0000 */
[----:B------:R-:W1:Y:S01]  /*30960*/  SHFL.IDX PT, R6, R3, 0x4, 0x181f ;  /* 0x00981f0003067f89 */ /* 0x000e6200000e0000 */
[----:B0-----:R-:W-:-:S05]  /*30970*/  @!P1 LEA R5, P2, R10, R4, 0x1 ;  /* 0x000000040a059211 */ /* 0x001fca00078408ff */
[----:B-1----:R-:W-:Y:S01]  /*30980*/  @!P1 IMAD.X R4, RZ, RZ, R6, P2 ;  /* 0x000000ffff049224 */ /* 0x002fe200010e0606 */
[----:B------:R-:W-:-:S04]  /*30990*/  @!P1 LEA R6, R9, UR38, 0x1 ;  /* 0x0000002609069c11 */ /* 0x000fc8000f8e08ff */
        /* <DEDUP_REMOVED lines=16> */
[----:B------:R-:W-:-:S03]  /*30aa0*/  ISETP.GE.AND P1, PT, R7, R2, PT ;  /* 0x000000020700720c */ /* 0x000fc60003f26270 */
[----:B0-----:R-:W0:Y:S04]  /*30ab0*/  SHFL.IDX PT, R4, R0, 0x6, 0x181f ;  /* 0x00d81f0000047f89 */ /* 0x001e2800000e0000 */
[----:B------:R-:W1:Y:S04]  /*30ac0*/  SHFL.IDX PT, R6, R3, 0x6, 0x181f ;  /* 0x00d81f0003067f89 */ /* 0x000e6800000e0000 */
[----:B------:R-:W2:Y:S04]  /*30ad0*/  SHFL.IDX PT, R3, R3, 0x7, 0x181f ;  /* 0x00f81f0003037f89 */ /* 0x000ea800000e0000 */
[----:B------:R-:W3:Y:S01]  /*30ae0*/  SHFL.IDX PT, R0, R0, 0x7, 0x181f ;  /* 0x00f81f0000007f89 */ /* 0x000ee200000e0000 */
[----:B0-----:R-:W-:-:S05]  /*30af0*/  @!P1 LEA R5, P2, R10, R4, 0x1 ;  /* 0x000000040a059211 */ /* 0x001fca00078408ff */
[----:B-1----:R-:W-:Y:S01]  /*30b00*/  @!P1 IMAD.X R4, RZ, RZ, R6, P2 ;  /* 0x000000ffff049224 */ /* 0x002fe200010e0606 */
[----:B------:R-:W-:-:S04]  /*30b10*/  @!P1 LEA R6, R9, UR38, 0x1 ;  /* 0x0000002609069c11 */ /* 0x000fc8000f8e08ff */
[----:B------:R-:W-:-:S04]  /*30b20*/  @!P1 LOP3.LUT R5, R5, R4, RZ, 0x3c, !PT ;  /* 0x0000000405059212 */ /* 0x000fc800078e3cff */
[----:B------:R-:W-:-:S04]  /*30b30*/  @!P1 LOP3.LUT R4, R5, R4, RZ, 0x3c, !PT ;  /* 0x0000000405049212 */ /* 0x000fc800078e3cff */
[----:B------:R-:W-:-:S05]  /*30b40*/  @!P1 LOP3.LUT R5, R5, R4, RZ, 0x3c, !PT ;  /* 0x0000000405059212 */ /* 0x000fca00078e3cff */
[----:B--23--:R1:W-:Y:S02]  /*30b50*/  @!P1 LDGSTS.E.BYPASS.LTC128B.128 [R6+0x1b400], desc[UR44][R4.64], !P0 ;  /* 0x1b40000004069fae */ /* 0x00c3e4000c101d6c */
.L_x_2259:
[----:B01----:R-:W2:Y:S02]  /*30b60*/  LDL R4, [R1+0x474] ;  /* 0x0004740001047983 */ /* 0x003ea40000100800 */
        /* <DEDUP_REMOVED lines=13> */
[----:B-1----:R-:W1:Y:S01]  /*30c40*/  LDC.64 R2, c[0x0][0x3d8] ;  /* 0x0000f600ff027b82 */ /* 0x002e620000000a00 */
[----:B------:R-:W-:Y:S01]  /*30c50*/  NOP ;  /* 0x0000000000007918 */ /* 0x000fe20000000000 */
[C---:B-1----:R-:W-:Y:S01]  /*30c60*/  IMAD R0, R2.reuse, UR43, RZ ;  /* 0x0000002b02007c24 */ /* 0x042fe2000f8e02ff */
[----:B------:R-:W-:Y:S01]  /*30c70*/  UIADD3 UR4, UR38, 0x22400, URZ ;  /* 0x0002240026047890 */ /* 0x000fe2000fffe03f */
[----:B0-----:R-:W-:Y:S01]  /*30c80*/  IMAD.WIDE.U32 R4, R2, UR36, RZ ;  /* 0x0000002402047c25 */ /* 0x001fe2000f8e00ff */
        /* <DEDUP_REMOVED lines=12> */
[----:B0-----:R-:W-:Y:S02]  /*30d50*/  IMAD.U32 R4, RZ, RZ, UR6 ;  /* 0x00000006ff047e24 */ /* 0x001fe4000f8e00ff */
        /* <DEDUP_REMOVED lines=11> */
.L_x_2162:
[----:B0-----:R-:W2:Y:S01]  /*30e10*/  LDL.LU.64 R4, [R1+0x4b8] ;  /* 0x0004b80001047983 */ /* 0x001ea20000300a00 */
[----:B------:R-:W0:Y:S01]  /*30e20*/  LDC R6, c[0x0][0x448] ;  /* 0x00011200ff067b82 */ /* 0x000e220000000800 */
[----:B------:R-:W-:Y:S02]  /*30e30*/  ULDC.64 UR4, c[0x0][0x3e0] ;  /* 0x0000f80000047ab9 */ /* 0x000fe40000000a00 */
[----:B------:R-:W2:Y:S01]  /*30e40*/  LDL.LU.64 R2, [R1+0x498] ;  /* 0x0004980001027983 */ /* 0x000ea20000300a00 */
[----:B------:R-:W1:Y:S01]  /*30e50*/  S2R R0, SR_CTAID.Z ;  /* 0x0000000000007919 */ /* 0x000e620000002700 */
[----:B0-----:R-:W-:Y:S02]  /*30e60*/  ISETP.NE.AND P0, PT, R6, 0x1, PT ;  /* 0x000000010600780c */ /* 0x001fe40003f05270 */
[----:B-1----:R-:W-:-:S05]  /*30e70*/  SHF.R.S32.HI R0, RZ, 0x1f, R0 ;  /* 0x0000001fff007819 */ /* 0x002fca0000011400 */
[----:B------:R-:W-:Y:S01]  /*30e80*/  IMAD R0, R0, UR4, RZ ;  /* 0x0000000400007c24 */ /* 0x000fe2000f8e02ff */
[----:B------:R-:W0:Y:S02]  /*30e90*/  S2R R8, SR_TID.X ;  /* 0x0000000000087919 */ /* 0x000e240000002100 */
[----:B0-----:R-:W-:-:S05]  /*30ea0*/  IMAD.SHL.U32 R10, R8, 0x8, RZ ;  /* 0x00000008080a7824 */ /* 0x001fca00078e00ff */
[----:B------:R-:W-:Y:S01]  /*30eb0*/  LOP3.LUT R10, R10, 0x38, RZ, 0xc0, !PT ;  /* 0x000000380a0a7812 */ /* 0x000fe200078ec0ff */
[----:B--2---:R-:W-:Y:S02]  /*30ec0*/  IMAD.MOV.U32 R2, RZ, RZ, R4 ;  /* 0x000000ffff027224 */ /* 0x004fe400078e0004 */
[----:B------:R-:W0:Y:S01]  /*30ed0*/  S2R R4, SR_CTAID.Z ;  /* 0x0000000000047919 */ /* 0x000e220000002700 */
[----:B------:R-:W1:Y:S01]  /*30ee0*/  S2R R5, SR_TID.X ;  /* 0x0000000000057919 */ /* 0x000e620000002100 */
[C---:B0-----:R-:W-:Y:S02]  /*30ef0*/  IMAD R0, R4.reuse, UR5, R0 ;  /* 0x0000000504007c24 */ /* 0x041fe4000f8e0200 */
[----:B------:R-:W-:Y:S01]  /*30f00*/  IMAD.WIDE.U32 R2, R4, UR4, R2 ;  /* 0x0000000404027c25 */ /* 0x000fe2000f8e0002 */
[----:B------:R-:W-:-:S03]  /*30f10*/  ULDC.64 UR4, c[0x0][0x3d0] ;  /* 0x0000f40000047ab9 */ /* 0x000fc60000000a00 */
[----:B------:R-:W-:Y:S02]  /*30f20*/  IMAD.IADD R3, R3, 0x1, R0 ;  /* 0x0000000103037824 */ /* 0x000fe400078e0200 */
[----:B------:R-:W0:Y:S01]  /*30f30*/  @P0 LDC R0, c[0x0][0x44c] ;  /* 0x00011300ff000b82 */ /* 0x000e220000000800 */
[C---:B-1----:R-:W-:Y:S01]  /*30f40*/  LOP3.LUT R4, R5.reuse, 0x7f, RZ, 0xc0, !PT ;  /* 0x0000007f05047812 */ /* 0x042fe200078ec0ff */
[----:B------:R-:W-:-:S06]  /*30f50*/  IMAD.SHL.U32 R15, R5, 0x10, RZ ;  /* 0x00000010050f7824 */ /* 0x000fcc00078e00ff */
[----:B------:R-:W1:Y:S01]  /*30f60*/  @P0 LDC R5, c[0x0][0x450] ;  /* 0x00011400ff050b82 */ /* 0x000e620000000800 */
[----:B------:R-:W-:-:S04]  /*30f70*/  SHF.R.U32.HI R7, RZ, 0x3, R4 ;  /* 0x00000003ff077819 */ /* 0x000fc80000011604 */
[----:B------:R-:W-:-:S05]  /*30f80*/  LOP3.LUT R7, R7, 0x70, R15, 0xf8, !PT ;  /* 0x0000007007077812 */ /* 0x000fca00078ef80f */
[----:B------:R-:W-:-:S04]  /*30f90*/  VIADD R7, R7, UR39 ;  /* 0x0000002707077c36 */ /* 0x000fc80008000000 */
[----:B0-----:R-:W-:-:S04]  /*30fa0*/  @P0 IMAD.HI.U32 R0, R7, R0, RZ ;  /* 0x0000000007000227 */ /* 0x001fc800078e00ff */
[----:B------:R-:W-:Y:S01]  /*30fb0*/  IMAD.MOV.U32 R4, RZ, RZ, R7 ;  /* 0x000000ffff047224 */ /* 0x000fe200078e0007 */
[----:B-1----:R-:W-:-:S04]  /*30fc0*/  @P0 SHF.R.U32.HI R4, RZ, R5, R0 ;  /* 0x00000005ff040219 */ /* 0x002fc80000011600 */
[--C-:B------:R-:W-:Y:S01]  /*30fd0*/  SHF.R.S32.HI R5, RZ, 0x1f, R4.reuse ;  /* 0x0000001fff057819 */ /* 0x100fe20000011404 */
[----:B------:R-:W-:-:S04]  /*30fe0*/  IMAD.MOV R0, RZ, RZ, -R4 ;  /* 0x000000ffff007224 */ /* 0x000fc800078e0a04 */
[----:B------:R-:W-:Y:S02]  /*30ff0*/  IMAD R5, R5, UR4, RZ ;  /* 0x0000000405057c24 */ /* 0x000fe4000f8e02ff */
[----:B------:R-:W-:-:S04]  /*31000*/  IMAD.WIDE.U32 R2, R4, UR4, R2 ;  /* 0x0000000404027c25 */ /* 0x000fc8000f8e0002 */
[----:B------:R-:W-:Y:S02]  /*31010*/  IMAD R0, R6, R0, R7 ;  /* 0x0000000006007224 */ /* 0x000fe400078e0207 */
        /* <DEDUP_REMOVED lines=10> */
[----:B------:R-:W-:-:S04]  /*310c0*/  ULDC UR4, c[0x0][0x3b8] ;  /* 0x0000ee0000047ab9 */ /* 0x000fc80000000800 */
[----:B------:R-:W-:Y:S02]  /*310d0*/  LEA.HI.X R4, R2, UR5, R0, 0x1, P0 ;  /* 0x0000000502047c11 */ /* 0x000fe400080f0c00 */
[----:B------:R-:W-:-:S04]  /*310e0*/  LOP3.LUT R0, R10, 0x40, RZ, 0xfc, !PT ;  /* 0x000000400a007812 */ /* 0x000fc800078efcff */
[----:B------:R-:W-:Y:S02]  /*310f0*/  ISETP.GE.AND P0, PT, R0, UR4, PT ;  /* 0x0000000400007c0c */ /* 0x000fe4000bf06270 */
[----:B------:R-:W-:-:S04]  /*31100*/  LOP3.LUT R0, R10, 0x80, RZ, 0xfc, !PT ;  /* 0x000000800a007812 */ /* 0x000fc800078efcff */
[----:B------:R-:W-:Y:S02]  /*31110*/  ISETP.GE.AND P1, PT, R0, UR4, PT ;  /* 0x0000000400007c0c */ /* 0x000fe4000bf26270 */
[C---:B------:R-:W-:Y:S02]  /*31120*/  LOP3.LUT R0, R10.reuse, 0xc0, RZ, 0xfc, !PT ;  /* 0x000000c00a007812 */ /* 0x040fe400078efcff */
[----:B------:R-:W-:Y:S02]  /*31130*/  ISETP.GE.AND P3, PT, R10, UR4, PT ;  /* 0x000000040a007c0c */ /* 0x000fe4000bf66270 */
[----:B------:R-:W-:Y:S01]  /*31140*/  ISETP.GE.AND P2, PT, R0, UR4, PT ;  /* 0x0000000400007c0c */ /* 0x000fe2000bf46270 */
[----:B------:R-:W-:-:S03]  /*31150*/  UMOV UR4, 0xffffffff ;  /* 0xffffffff00047882 */ /* 0x000fc60000000000 */
[----:B------:R-:W-:Y:S09]  /*31160*/  BRA.DIV UR4, `(.L_x_2163) ;  /* 0x0000003a04707947 */ /* 0x000ff2000b800000 */
[----:B------:R-:W2:Y:S01]  /*31170*/  LDL.LU R3, [R1+0x494] ;  /* 0x0004940001037983 */ /* 0x000ea20000300800 */
[----:B------:R-:W-:-:S03]  /*31180*/  ULDC UR4, c[0x0][0x288] ;  /* 0x0000a20000047ab9 */ /* 0x000fc60000000800 */
[----:B------:R-:W3:Y:S04]  /*31190*/  LDL.LU R7, [R1+0x474] ;  /* 0x0004740001077983 */ /* 0x000ee80000300800 */
[----:B------:R-:W4:Y:S04]  /*311a0*/  LDL.LU R15, [R1+0x4a0] ;  /* 0x0004a000010f7983 */ /* 0x000f280000300800 */
[----:B------:R-:W5:Y:S01]  /*311b0*/  LDL.LU R13, [R1+0x4a4] ;  /* 0x0004a400010d7983 */ /* 0x000f620000300800 */
[----:B------:R-:W0:Y:S01]  /*311c0*/  S2R R2, SR_TID.X ;  /* 0x0000000000027919 */ /* 0x000e220000002100 */
[----:B------:R-:W-:-:S02]  /*311d0*/  IMAD R0, R6, UR4, RZ ;  /* 0x0000000406007c24 */ /* 0x000fc4000f8e02ff */
[----:B------:R-:W5:Y:S01]  /*311e0*/  LDL.LU R14, [R1+0x4a8] ;  /* 0x0004a800010e7983 */ /* 0x000f620000300800 */
[----:B0-----:R-:W-:-:S05]  /*311f0*/  IMAD.SHL.U32 R11, R2, 0x8, RZ ;  /* 0x00000008020b7824 */ /* 0x001fca00078e00ff */
[----:B------:R-:W-:-:S04]  /*31200*/  LOP3.LUT R11, R11, 0x1f8, RZ, 0xc0, !PT ;  /* 0x000001f80b0b7812 */ /* 0x000fc800078ec0ff */
[----:B------:R-:W-:Y:S01]  /*31210*/  LOP3.LUT R11, R11, 0x38, R2, 0x78, !PT ;  /* 0x000000380b0b7812 */ /* 0x000fe200078e7802 */
[----:B------:R-:W-:Y:S01]  /*31220*/  SHFL.IDX PT, R6, R4, 0x1, 0x181f ;  /* 0x00381f0004067f89 */ /* 0x000fe200000e0000 */
[----:B--2---:R-:W-:-:S03]  /*31230*/  ISETP.GE.AND P4, PT, R3, R0, PT ;  /* 0x000000000300720c */ /* 0x004fc60003f86270 */
[----:B------:R-:W0:Y:S01]  /*31240*/  SHFL.IDX PT, R3, R5, RZ, 0x181f ;  /* 0x00181fff05037589 */ /* 0x000e2200000e0000 */
[----:B---3--:R-:W-:Y:S02]  /*31250*/  ISETP.GE.AND P5, PT, R7, R0, PT ;  /* 0x000000000700720c */ /* 0x008fe40003fa6270 */
[----:B------:R-:W-:Y:S02]  /*31260*/  LOP3.LUT R7, R2, 0x7f, RZ, 0xc0, !PT ;  /* 0x0000007f02077812 */ /* 0x000fe400078ec0ff */
[----:B------:R-:W1:Y:S03]  /*31270*/  SHFL.IDX PT, R2, R4, RZ, 0x181f ;  /* 0x00181fff04027589 */ /* 0x000e6600000e0000 */
[----:B------:R-:W-:-:S06]  /*31280*/  IMAD.SHL.U32 R12, R7, 0x8, RZ ;  /* 0x00000008070c7824 */ /* 0x000fcc00078e00ff */
[----:B0-----:R-:W-:-:S05]  /*31290*/  @!P5 LEA R3, P6, R10, R3, 0x1 ;  /* 0x000000030a03d211 */ /* 0x001fca00078c08ff */
[----:B-1----:R-:W-:Y:S01]  /*312a0*/  @!P5 IMAD.X R2, RZ, RZ, R2, P6 ;  /* 0x000000ffff02d224 */ /* 0x002fe200030e0602 */
[----:B------:R-:W-:-:S04]  /*312b0*/  LOP3.LUT R11, R11, 0x200, R12, 0xf8, !PT ;  /* 0x000002000b0b7812 */ /* 0x000fc800078ef80c */
[----:B------:R-:W-:-:S04]  /*312c0*/  @!P5 LOP3.LUT R3, R3, R2, RZ, 0x3c, !PT ;  /* 0x000000020303d212 */ /* 0x000fc800078e3cff */
[----:B------:R-:W-:Y:S02]  /*312d0*/  @!P5 LOP3.LUT R2, R3, R2, RZ, 0x3c, !PT ;  /* 0x000000020302d212 */ /* 0x000fe400078e3cff */
        /* <DEDUP_REMOVED lines=19> */
[----:B0-----:R-:W-:-:S05]  /*31410*/  @!P4 LEA R2, P6, R10, R2, 0x1 ;  /* 0x000000020a02c211 */ /* 0x001fca00078c08ff */
[----:B-1----:R-:W-:-:S05]  /*31420*/  @!P4 IMAD.X R3, RZ, RZ, R6, P6 ;  /* 0x000000ffff03c224 */ /* 0x002fca00030e0606 */
[----:B------:R-:W-:Y:S04]  /*31430*/  @!P4 LDGSTS.E.BYPASS.LTC128B.128 [R9+0x23400], desc[UR44][R2.64], !P3 ;  /* 0x234000000209cfae */ /* 0x000fe8000d901d6c */
[----:B------:R-:W-:Y:S04]  /*31440*/  @!P4 LDGSTS.E.BYPASS.LTC128B.128 [R9+0x27400], desc[UR44][R2.64+0x80], !P0 ;  /* 0x274000800209cfae */ /* 0x000fe8000c101d6c */
[----:B------:R-:W-:Y:S04]  /*31450*/  @!P4 LDGSTS.E.BYPASS.LTC128B.128 [R9+0x2b400], desc[UR44][R2.64+0x100], !P1 ;  /* 0x2b4001000209cfae */ /* 0x000fe8000c901d6c */
[----:B------:R0:W-:Y:S01]  /*31460*/  @!P4 LDGSTS.E.BYPASS.LTC128B.128 [R9+0x2f400], desc[UR44][R2.64+0x180], !P2 ;  /* 0x2f4001800209cfae */ /* 0x0001e2000d101d6c */
[----:B-----5:R-:W-:-:S03]  /*31470*/  ISETP.GE.AND P4, PT, R13, R0, PT ;  /* 0x000000000d00720c */ /* 0x020fc60003f86270 */
[----:B------:R-:W3:Y:S04]  /*31480*/  LDL.LU R13, [R1+0x4b0] ;  /* 0x0004b000010d7983 */ /* 0x000ee80000300800 */
        /* <DEDUP_REMOVED lines=11> */
[----:B------:R-:W-:-:S13]  /*31540*/  ISETP.GE.AND P4, PT, R14, R0, PT ;  /* 0x000000000e00720c */ /* 0x000fda0003f86270 */
[----:B------:R-:W-:Y:S02]  /*31550*/  @!P4 LEA R9, R11, UR38, 0x1 ;  /* 0x000000260b09cc11 */ /* 0x000fe4000f8e08ff */
        /* <DEDUP_REMOVED lines=8> */
[----:B------:R-:W-:Y:S01]  /*315e0*/  SHFL.IDX PT, R14, R5, 0x7, 0x181f ;  /* 0x00f81f00050e7f89 */ /* 0x000fe200000e0000 */
[----:B--2---:R-:W-:-:S13]  /*315f0*/  ISETP.GE.AND P4, PT, R15, R0, PT ;  /* 0x000000000f00720c */ /* 0x004fda0003f86270 */
[----:B0-----:R-:W-:Y:S02]  /*31600*/  @!P4 LEA R2, P6, R10, R2, 0x1 ;  /* 0x000000020a02c211 */ /* 0x001fe400078c08ff */
[----:B------:R-:W-:-:S03]  /*31610*/  @!P4 LEA R7, R11, UR38, 0x1 ;  /* 0x000000260b07cc11 */ /* 0x000fc6000f8e08ff */
[----:B------:R-:W-:-:S05]  /*31620*/  @!P4 IMAD.X R3, RZ, RZ, R6, P6 ;  /* 0x000000ffff03c224 */ /* 0x000fca00030e0606 */
[----:B------:R-:W-:Y:S04]  /*31630*/  @!P4 LDGSTS.E.BYPASS.LTC128B.128 [R7+0x24c00], desc[UR44][R2.64], !P3 ;  /* 0x24c000000207cfae */ /* 0x000fe8000d901d6c */
[----:B------:R-:W-:Y:S04]  /*31640*/  @!P4 LDGSTS.E.BYPASS.LTC128B.128 [R7+0x28c00], desc[UR44][R2.64+0x80], !P0 ;  /* 0x28c000800207cfae */ /* 0x000fe8000c101d6c */
[----:B------:R-:W-:Y:S04]  /*31650*/  @!P4 LDGSTS.E.BYPASS.LTC128B.128 [R7+0x2cc00], desc[UR44][R2.64+0x100], !P1 ;  /* 0x2cc001000207cfae */ /* 0x000fe8000c901d6c */
[----:B------:R0:W-:Y:S04]  /*31660*/  @!P4 LDGSTS.E.BYPASS.LTC128B.128 [R7+0x30c00], desc[UR44][R2.64+0x180], !P2 ;  /* 0x30c001800207cfae */ /* 0x0001e8000d101d6c */
[----:B------:R-:W-:Y:S04]  /*31670*/  SHFL.IDX PT, R6, R4, 0x6, 0x181f ;  /* 0x00d81f0004067f89 */ /* 0x000fe800000e0000 */
[----:B0-----:R-:W0:Y:S01]  /*31680*/  SHFL.IDX PT, R2, R5, 0x6, 0x181f ;  /* 0x00d81f0005027f89 */ /* 0x001e2200000e0000 */
[----:B---3--:R-:W-:-:S13]  /*31690*/  ISETP.GE.AND P4, PT, R13, R0, PT ;  /* 0x000000000d00720c */ /* 0x008fda0003f86270 */
[----:B0-----:R-:W-:Y:S02]  /*316a0*/  @!P4 LEA R2, P6, R10, R2, 0x1 ;  /* 0x000000020a02c211 */ /* 0x001fe400078c08ff */
[----:B------:R-:W-:-:S03]  /*316b0*/  @!P4 LEA R9, R11, UR38, 0x1 ;  /* 0x000000260b09cc11 */ /* 0x000fc6000f8e08ff */
[----:B------:R-:W-:Y:S02]  /*316c0*/  @!P4 IMAD.X R3, RZ, RZ, R6, P6 ;  /* 0x000000ffff03c224 */ /* 0x000fe400030e0606 */
[----:B------:R0:W1:Y:S04]  /*316d0*/  SHFL.IDX PT, R6, R4, 0x7, 0x181f ;  /* 0x00f81f0004067f89 */ /* 0x00006800000e0000 */
[----:B------:R0:W-:Y:S04]  /*316e0*/  @!P4 LDGSTS.E.BYPASS.LTC128B.128 [R9+0x25400], desc[UR44][R2.64], !P3 ;  /* 0x254000000209cfae */ /* 0x0001e8000d901d6c */
[----:B------:R0:W-:Y:S04]  /*316f0*/  @!P4 LDGSTS.E.BYPASS.LTC128B.128 [R9+0x29400], desc[UR44][R2.64+0x80], !P0 ;  /* 0x294000800209cfae */ /* 0x0001e8000c101d6c */
[----:B------:R0:W-:Y:S04]  /*31700*/  @!P4 LDGSTS.E.BYPASS.LTC128B.128 [R9+0x2d400], desc[UR44][R2.64+0x100], !P1 ;  /* 0x2d4001000209cfae */ /* 0x0001e8000c901d6c */
[----:B------:R0:W-:Y:S02]  /*31710*/  @!P4 LDGSTS.E.BYPASS.LTC128B.128 [R9+0x31400], desc[UR44][R2.64+0x180], !P2 ;  /* 0x314001800209cfae */ /* 0x0001e4000d101d6c */
.L_x_2277:
[----:B0-----:R-:W2:Y:S01]  /*31720*/  LDL.LU R2, [R1+0x4c0] ;  /* 0x0004c00001027983 */ /* 0x001ea20000300800 */
[----:B------:R-:W-:Y:S01]  /*31730*/  BSSY B0, `(.L_x_2164) ;  /* 0x0000014000007945 */ /* 0x000fe20003800000 */
[----:B--2---:R-:W-:-:S13]  /*31740*/  ISETP.GE.AND P4, PT, R2, R0, PT ;  /* 0x000000000200720c */ /* 0x004fda0003f86270 */
[----:B------:R-:W-:Y:S05]  /*31750*/  @P4 BRA `(.L_x_2165) ;  /* 0x0000000000444947 */ /* 0x000fea0003800000 */
[----:B------:R-:W0:Y:S01]  /*31760*/  S2R R2, SR_TID.X ;  /* 0x0000000000027919 */ /* 0x000e220000002100 */
[----:B------:R-:W-:-:S05]  /*31770*/  LOP3.LUT R8, R8, 0x7f, RZ, 0xc0, !PT ;  /* 0x0000007f08087812 */ /* 0x000fca00078ec0ff */
[----:B------:R-:W-:Y:S02]  /*31780*/  IMAD.SHL.U32 R4, R8, 0x8, RZ ;  /* 0x0000000808047824 */ /* 0x000fe400078e00ff */
[----:B0-----:R-:W-:-:S05]  /*31790*/  IMAD.SHL.U32 R8, R2, 0x8, RZ ;  /* 0x0000000802087824 */ /* 0x001fca00078e00ff */
[----:B------:R-:W-:-:S04]  /*317a0*/  LOP3.LUT R8, R8, 0x1f8, RZ, 0xc0, !PT ;  /* 0x000001f808087812 */ /* 0x000fc800078ec0ff */
[----:B------:R-:W-:Y:S02]  /*317b0*/  LOP3.LUT R8, R8, 0x38, R2, 0x78, !PT ;  /* 0x0000003808087812 */ /* 0x000fe400078e7802 */
[----:B------:R-:W-:Y:S02]  /*317c0*/  LEA R2, P4, R10, R14, 0x1 ;  /* 0x0000000e0a027211 */ /* 0x000fe400078808ff */
[----:B------:R-:W-:-:S03]  /*317d0*/  LOP3.LUT R8, R8, 0x200, R4, 0xf8, !PT ;  /* 0x0000020008087812 */ /* 0x000fc600078ef804 */
[----:B-1----:R-:W-:Y:S01]  /*317e0*/  IMAD.X R3, RZ, RZ, R6, P4 ;  /* 0x000000ffff037224 */ /* 0x002fe200020e0606 */
        /* <DEDUP_REMOVED lines=8> */
.L_x_2165:
[----:B------:R-:W-:Y:S05]  /*31870*/  BSYNC B0 ;  /* 0x0000000000007941 */ /* 0x000fea0003800000 */
.L_x_2164:
[----:B------:R-:W-:Y:S01]  /*31880*/  NOP ;  /* 0x0000000000007918 */ /* 0x000fe20000000000 */
[----:B------:R-:W-:Y:S01]  /*31890*/  SYNCS.ARRIVE.TRANS64.RED.A0T1 RZ, [UR38+0x32410], RZ ;  /* 0x032410ffffff79a7 */ /* 0x000fe20008200426 */
[----:B0-----:R-:W-:Y:S01]  /*318a0*/  IMAD.MOV.U32 R2, RZ, RZ, 0x1 ;  /* 0x00000001ff027424 */ /* 0x001fe200078e00ff */
[----:B------:R-:W-:Y:S04]  /*318b0*/  ARRIVES.LDGSTSBAR.64.TRANSCNT [UR38+0x32410] ;  /* 0x03241000ff0079b0 */ /* 0x000fe80008000aa6 */
[----:B------:R-:W-:Y:S01]  /*318c0*/  SHF.L.U32 R2, R2, 0x1f, RZ ;  /* 0x0000001f02027819 */ /* 0x000fe200000006ff */
[----:B------:R-:W-:Y:S01]  /*318d0*/  NOP ;  /* 0x0000000000007918 */ /* 0x000fe20000000000 */
[----:B------:R-:W-:Y:S02]  /*318e0*/  SYNCS.ARRIVE.TRANS64.A1T0 RZ, [UR38+0x32410], RZ ;  /* 0x032410ffffff79a7 */ /* 0x000fe40008100026 */
[----:B------:R-:W0:Y:S02]  /*318f0*/  SYNCS.PHASECHK.TRANS64.TRYWAIT P0, [UR38+0x32420], R2 ;  /* 0x03242002ff0075a7 */ /* 0x000e240008000166 */
[----:B0-----:R-:W-:Y:S05]  /*31900*/  @!P0 BRA `(.L_x_2166) ;  /* 0x0000003c00e48947 */ /* 0x001fea0003800000 */
.L_x_2278:
[----:B------:R-:W-:Y:S01]  /*31910*/  LOP3.LUT P0, RZ, R17, 0x2, RZ, 0xc0, !PT ;  /* 0x0000000211ff7812 */ /* 0x000fe2000780c0ff */
[----:B------:R-:W-:Y:S01]  /*31920*/  BSSY B0, `(.L_x_2167) ;  /* 0x000004b000007945 */ /* 0x000fe20003800000 */
[----:B------:R-:W-:-:S11]  /*31930*/  IMAD.MOV.U32 R0, RZ, RZ, 0x1 ;  /* 0x00000001ff007424 */ /* 0x000fd600078e00ff */
[----:B------:R-:W-:Y:S05]  /*31940*/  @!P0 BRA `(.L_x_2168) ;  /* 0x0000000400208947 */ /* 0x000fea0003800000 */
[----:B------:R-:W2:Y:S01]  /*31950*/  SYNCS.PHASECHK.TRANS64.TRYWAIT P0, [UR38+0x32460], R2 ;  /* 0x03246002ff0075a7 */ /* 0x000ea20008000166 */
[----:B0-----:R-:W0:Y:S02]  /*31960*/  S2R R3, SR_TID.X ;  /* 0x0000000000037919 */ /* 0x001e240000002100 */
[----:B0-----:R-:W-:-:S04]  /*31970*/  LOP3.LUT R3, R3, 0x7f, RZ, 0xc0, !PT ;  /* 0x0000007f03037812 */ /* 0x001fc800078ec0ff */
[----:B------:R-:W-:Y:S01]  /*31980*/  ISETP.NE.AND P1, PT, R3, RZ, PT ;  /* 0x000000ff0300720c */ /* 0x000fe20003f25270 */
[----:B--2---:R-:W-:-:S12]  /*31990*/  @!P0 BRA `(.L_x_2169) ;  /* 0x0000003c00d88947 */ /* 0x004fd80003800000 */
.L_x_2279:
[----:B------:R-:W-:Y:S04]  /*319a0*/  BSSY B1, `(.L_x_2170) ;  /* 0x0000008000017945 */ /* 0x000fe80003800000 */
[----:B------:R-:W-:Y:S05]  /*319b0*/  @P1 BRA `(.L_x_2171) ;  /* 0x0000000000181947 */ /* 0x000fea0003800000 */
[----:B0-----:R-:W0:Y:S01]  /*319c0*/  S2R R3, SR_TID.X ;  /* 0x0000000000037919 */ /* 0x001e220000002100 */
[----:B------:R-:W-:-:S04]  /*319d0*/  IMAD.MOV.U32 R2, RZ, RZ, 0xc000 ;  /* 0x0000c000ff027424 */ /* 0x000fc800078e00ff */
[----:B------:R2:W-:Y:S01]  /*319e0*/  SYNCS.ARRIVE.TRANS64 RZ, [UR38+0x32450], R2 ;  /* 0x03245002ffff79a7 */ /* 0x0005e20008000026 */
[----:B0-----:R-:W-:-:S13]  /*319f0*/  LOP3.LUT P0, RZ, R3, 0x1f, RZ, 0xc0, !PT ;  /* 0x0000001f03ff7812 */ /* 0x001fda000780c0ff */
[----:B--2---:R-:W-:Y:S05]  /*31a00*/  @!P0 BRA `(.L_x_2171) ;  /* 0x0000000000048947 */ /* 0x004fea0003800000 */
[----:B------:R-:W-:Y:S01]  /*31a10*/  BPT.TRAP 0x1 ;  /* 0x000000040000795c */ /* 0x000fe20000300000 */
.L_x_2171:
[----:B------:R-:W-:Y:S05]  /*31a20*/  BSYNC B1 ;  /* 0x0000000000017941 */ /* 0x000fea0003800000 */
.L_x_2170:
[----:B0-----:R-:W2:Y:S01]  /*31a30*/  LDL.LU R2, [R1+0x480] ;  /* 0x0004800001027983 */ /* 0x001ea20000300800 */
        /* <DEDUP_REMOVED lines=10> */
.L_x_2172:
        /* <DEDUP_REMOVED lines=13> */
.L_x_2173:
        /* <DEDUP_REMOVED lines=13> */
.L_x_2174:
        /* <DEDUP_REMOVED lines=13> */
.L_x_2175:
[----:B------:R-:W-:-:S13]  /*31d50*/  @P0 ELECT P1, URZ, PT ;  /* 0x00000000003f082f */ /* 0x000fda0003820000 */
[----:B------:R-:W-:Y:S01]  /*31d60*/  @P1 R2UR UR13, R16 ;  /* 0x00000000100d12ca */ /* 0x000fe200000e0000 */
[----:B------:R-:W-:Y:S01]  /*31d70*/  UMOV UR12, UR36 ;  /* 0x00000024000c7c82 */ /* 0x000fe20008000000 */
[----:B------:R-:W-:Y:S02]  /*31d80*/  @P1 R2UR UR11, R2 ;  /* 0x00000000020b12ca */ /* 0x000fe400000e0000 */
[----:B------:R-:W-:Y:S02]  /*31d90*/  @P1 PLOP3.LUT P0, PT, P1, PT, PT, 0x8, 0x0 ;  /* 0x000000000000181c */ /* 0x000fe40000f0e170 */
[----:B------:R-:W-:-:S09]  /*31da0*/  PLOP3.LUT P1, PT, PT, PT, PT, 0x8, 0x0 ;  /* 0x000000000000781c */ /* 0x000fd20003f2e170 */
[----:B------:R2:W-:Y:S02]  /*31db0*/  UTMALDG.4D [UR8], [UR4], desc[UR6] ;  /* 0x00000608040075b4 */ /* 0x0005e40008019000 */
[----:B--2---:R-:W-:Y:S05]  /*31dc0*/  @P0 BRA.U.ANY `(.L_x_2175) ;  /* 0xfffffffd00e00947 */ /* 0x004fea000393ffff */
.L_x_2168:
[----:B------:R-:W-:Y:S05]  /*31dd0*/  BSYNC B0 ;  /* 0x0000000000007941 */ /* 0x000fea0003800000 */
.L_x_2167:
[----:B------:R-:W2:Y:S04]  /*31de0*/  LDL.LU R4, [R1+0x4b4] ;  /* 0x0004b40001047983 */ /* 0x000ea80000300800 */
[----:B0-----:R-:W3:Y:S01]  /*31df0*/  LDL R3, [R1+0x488] ;  /* 0x0004880001037983 */ /* 0x001ee20000100800 */
[----:B------:R-:W-:Y:S02]  /*31e00*/  IMAD.MOV.U32 R7, RZ, RZ, RZ ;  /* 0x000000ffff077224 */ /* 0x000fe400078e00ff */
[----:B-1----:R-:W-:Y:S02]  /*31e10*/  IMAD.MOV.U32 R6, RZ, RZ, 0x1 ;  /* 0x00000001ff067424 */ /* 0x002fe400078e00ff */
[----:B--2---:R-:W-:-:S05]  /*31e20*/  VIADD R8, R4, 0xfffffffe ;  /* 0xfffffffe04087836 */ /* 0x004fca0000000000 */
[----:B---3--:R-:W-:-:S13]  /*31e30*/  ISETP.GE.AND P0, PT, R8, R3, PT ;  /* 0x000000030800720c */ /* 0x008fda0003f06270 */
[----:B------:R-:W-:Y:S05]  /*31e40*/  @!P0 BRA `(.L_x_2143) ;  /* 0x00000018009c8947 */ /* 0x000fea0003800000 */
[----:B------:R-:W2:Y:S04]  /*31e50*/  LDL.LU R5, [R1+0x490] ;  /* 0x0004900001057983 */ /* 0x000ea80000300800 */
[----:B------:R-:W3:Y:S01]  /*31e60*/  LDL.LU R4, [R1+0x48c] ;  /* 0x00048c0001047983 */ /* 0x000ee20000300800 */
[----:B------:R-:W-:Y:S01]  /*31e70*/  UIADD3 UR4, UR40, 0x1, URZ ;  /* 0x0000000128047890 */ /* 0x000fe2000fffe03f */
[----:B------:R-:W-:Y:S01]  /*31e80*/  LOP3.LUT R3, RZ, R3, RZ, 0x33, !PT ;  /* 0x00000003ff037212 */ /* 0x000fe200078e33ff */
[----:B------:R-:W-:-:S04]  /*31e90*/  IMAD.MOV.U32 R6, RZ, RZ, 0x1 ;  /* 0x00000001ff067424 */ /* 0x000fc800078e00ff */
[----:B--2---:R-:W-:Y:S01]  /*31ea0*/  IMAD R0, R5, UR4, RZ ;  /* 0x0000000405007c24 */ /* 0x004fe2000f8e02ff */
[----:B------:R-:W-:-:S04]  /*31eb0*/  ULOP3.LUT UR4, URZ, UR41, URZ, 0x33, !UPT ;  /* 0x000000293f047292 */ /* 0x000fc8000f8e333f */
[----:B------:R-:W-:-:S04]  /*31ec0*/  LOP3.LUT R0, RZ, R0, RZ, 0x33, !PT ;  /* 0x00000000ff007212 */ /* 0x000fc800078e33ff */
[----:B---3--:R-:W-:Y:S01]  /*31ed0*/  VIADDMNMX R0, R0, -R4, UR4, !PT ;  /* 0x0000000400007e46 */ /* 0x008fe2000f800904 */
[----:B------:R-:W-:Y:S01]  /*31ee0*/  ULOP3.LUT UR4, URZ, UR42, URZ, 0x33, !UPT ;  /* 0x0000002a3f047292 */ /* 0x000fe2000f8e333f */
[----:B------:R-:W0:Y:S05]  /*31ef0*/  S2R R4, SR_TID.X ;  /* 0x0000000000047919 */ /* 0x000e2a0000002100 */
[----:B------:R-:W-:-:S04]  /*31f00*/  VIMNMX R0, R0, UR4, !PT ;  /* 0x0000000400007c48 */ /* 0x000fc8000ffe0100 */
[----:B------:R-:W-:-:S05]  /*31f10*/  VIADDMNMX R3, R0, 0x2, R3, !PT ;  /* 0x0000000200037846 */ /* 0x000fca0007800103 */
[----:B------:R-:W-:-:S05]  /*31f20*/  VIADD R5, R3, 0xfffffffe ;  /* 0xfffffffe03057836 */ /* 0x000fca0000000000 */
[-C--:B------:R-:W-:Y:S02]  /*31f30*/  ISETP.NE.AND P0, PT, R5, R0.reuse, PT ;  /* 0x000000000500720c */ /* 0x080fe40003f05270 */
[----:B------:R-:W-:-:S05]  /*31f40*/  LOP3.LUT R0, RZ, R0, RZ, 0x33, !PT ;  /* 0x00000000ff007212 */ /* 0x000fca00078e33ff */
[----:B------:R-:W-:Y:S02]  /*31f50*/  IMAD.IADD R2, R3, 0x1, R0 ;  /* 0x0000000103027824 */ /* 0x000fe400078e0200 */
[----:B------:R-:W-:-:S03]  /*31f60*/  IMAD.MOV.U32 R0, RZ, RZ, 0x1 ;  /* 0x00000001ff007424 */ /* 0x000fc600078e00ff */
[----:B------:R-:W-:Y:S02]  /*31f70*/  LOP3.LUT R11, R2, 0x1, RZ, 0xc0, !PT ;  /* 0x00000001020b7812 */ /* 0x000fe400078ec0ff */
[----:B0-----:R-:W-:Y:S01]  /*31f80*/  LOP3.LUT R10, R4, 0x1f, RZ, 0xc0, !PT ;  /* 0x0000001f040a7812 */ /* 0x001fe200078ec0ff */
[----:B------:R-:W-:Y:S06]  /*31f90*/  @!P0 BRA `(.L_x_2176) ;  /* 0x0000001000348947 */ /* 0x000fec0003800000 */
[----:B------:R-:W-:Y:S01]  /*31fa0*/  BSSY B0, `(.L_x_2176) ;  /* 0x000010c000007945 */ /* 0x000fe20003800000 */
[----:B------:R-:W-:Y:S02]  /*31fb0*/  IMAD.IADD R9, R2, 0x1, -R11 ;  /* 0x0000000102097824 */ /* 0x000fe400078e0a0b */
[----:B------:R-:W-:-:S07]  /*31fc0*/  IMAD.MOV.U32 R0, RZ, RZ, 0x1 ;  /* 0x00000001ff007424 */ /* 0x000fce00078e00ff */
.L_x_2209:
        /* <DEDUP_REMOVED lines=27> */
.L_x_2179:
[----:B------:R-:W1:Y:S01]  /*32180*/  S2R R2, SR_TID.X ;  /* 0x0000000000027919 */ /* 0x000e620000002100 */
[----:B------:R-:W-:Y:S01]  /*32190*/  BSSY B2, `(.L_x_2180) ;  /* 0x0000006000027945 */ /* 0x000fe20003800000 */
[----:B-1----:R-:W-:Y:S02]  /*321a0*/  LOP3.LUT R3, R2, 0x7f, RZ, 0xc0, !PT ;  /* 0x0000007f02037812 */ /* 0x002fe400078ec0ff */
[----:B------:R-:W-:Y:S02]  /*321b0*/  SHF.L.U32 R2, R0, 0x1f, RZ ;  /* 0x0000001f00027819 */ /* 0x000fe400000006ff */
[----:B------:R-:W-:Y:S02]  /*321c0*/  ISETP.NE.AND P2, PT, R3, RZ, PT ;  /* 0x000000ff0300720c */ /* 0x000fe40003f45270 */
[----:B------:R-:W1:Y:S02]  /*321d0*/  SYNCS.PHASECHK.TRANS64.TRYWAIT P0, [UR38+0x32448], R2 ;  /* 0x03244802ff0075a7 */ /* 0x000e640008000166 */
[----:B-1----:R-:W-:Y:S09]  /*321e0*/  @!P0 BRA `(.L_x_2181) ;  /* 0x0000003400dc8947 */ /* 0x002ff20003800000 */
.L_x_2280:
[----:B------:R-:W-:Y:S05]  /*321f0*/  BSYNC B2 ;  /* 0x0000000000027941 */ /* 0x000fea0003800000 */
.L_x_2180:
[----:B------:R-:W-:Y:S04]  /*32200*/  BSSY B2, `(.L_x_2182) ;  /* 0x0000007000027945 */ /* 0x000fe80003800000 */
[----:B------:R-:W-:Y:S05]  /*32210*/  @P2 BRA `(.L_x_2183) ;  /* 0x0000000000142947 */ /* 0x000fea0003800000 */
[----:B------:R-:W-:Y:S01]  /*32220*/  ISETP.NE.AND P0, PT, R10, RZ, PT ;  /* 0x000000ff0a00720c */ /* 0x000fe20003f05270 */
[----:B-1----:R-:W-:-:S04]  /*32230*/  IMAD.MOV.U32 R3, RZ, RZ, 0x3000 ;  /* 0x00003000ff037424 */ /* 0x002fc800078e00ff */
[----:B------:R2:W-:Y:S08]  /*32240*/  SYNCS.ARRIVE.TRANS64 RZ, [UR38+0x32438], R3 ;  /* 0x03243803ffff79a7 */ /* 0x0005f00008000026 */
[----:B--2---:R-:W-:Y:S05]  /*32250*/  @!P0 BRA `(.L_x_2183) ;  /* 0x0000000000048947 */ /* 0x004fea0003800000 */
[----:B------:R-:W-:Y:S01]  /*32260*/  BPT.TRAP 0x1 ;  /* 0x000000040000795c */ /* 0x000fe20000300000 */
.L_x_2183:
[----:B------:R-:W-:Y:S05]  /*32270*/  BSYNC B2 ;  /* 0x0000000000027941 */ /* 0x000fea0003800000 */
.L_x_2182:
        /* <DEDUP_REMOVED lines=11> */
.L_x_2184:
        /* <DEDUP_REMOVED lines=10> */
.L_x_2281:
[----:B------:R-:W-:Y:S05]  /*323d0*/  BSYNC B2 ;  /* 0x0000000000027941 */ /* 0x000fea0003800000 */
.L_x_2185:
        /* <DEDUP_REMOVED lines=9> */
.L_x_2188:
[----:B------:R-:W-:Y:S05]  /*32470*/  BSYNC B2 ;  /* 0x0000000000027941 */ /* 0x000fea0003800000 */
.L_x_2187:
        /* <DEDUP_REMOVED lines=9> */
.L_x_2189:
        /* <DEDUP_REMOVED lines=13> */
.L_x_2190:
        /* <DEDUP_REMOVED lines=13> */
.L_x_2191:
        /* <DEDUP_REMOVED lines=13> */
.L_x_2192:
        /* <DEDUP_REMOVED lines=8> */
.L_x_2178:
[----:B------:R-:W-:Y:S05]  /*32800*/  BSYNC B1 ;  /* 0x0000000000017941 */ /* 0x000fea0003800000 */
.L_x_2177:
        /* <DEDUP_REMOVED lines=8> */
[----:B------:R-:W-:Y:S01]  /*32890*/  ULDC.64 UR4, c[0x0][0x428] ;  /* 0x00010a0000047ab9 */ /* 0x000fe20000000a00 */
        /* <DEDUP_REMOVED lines=8> */
[----:B------:R-:W-:-:S04]  /*32920*/  IMAD R5, R19, UR4, RZ ;  /* 0x0000000413057c24 */ /* 0x000fc8000f8e02ff */
[C---:B------:R-:W-:Y:S02]  /*32930*/  IMAD R5, R18.reuse, UR5, R5 ;  /* 0x0000000512057c24 */ /* 0x040fe4000f8e0205 */
[----:B------:R-:W-:Y:S01]  /*32940*/  IMAD.WIDE.U32 R2, R18, UR4, R2 ;  /* 0x0000000412027c25 */ /* 0x000fe2000f8e0002 */
[----:B------:R-:W-:-:S03]  /*32950*/  ULDC.64 UR4, c[0x0][0x418] ;  /* 0x0001060000047ab9 */ /* 0x000fc60000000a00 */
[----:B------:R-:W-:Y:S01]  /*32960*/  IMAD.IADD R3, R5, 0x1, R3 ;  /* 0x0000000105037824 */ /* 0x000fe200078e0203 */
[----:B------:R-:W-:-:S04]  /*32970*/  LEA R4, P0, R2, UR4, 0x2 ;  /* 0x0000000402047c11 */ /* 0x000fc8000f8010ff */
[----:B------:R-:W-:-:S05]  /*32980*/  LEA.HI.X R5, R2, UR5, R3, 0x2, P0 ;  /* 0x0000000502057c11 */ /* 0x000fca00080f1403 */
[----:B------:R0:W5:Y:S04]  /*32990*/  LDG.E R16, desc[UR44][R4.64] ;  /* 0x0000002c04107981 */ /* 0x000168000c1e1900 */
.L_x_2195:
[----:B------:R-:W1:Y:S01]  /*329a0*/  S2R R2, SR_TID.X ;  /* 0x0000000000027919 */ /* 0x000e620000002100 */
[----:B------:R-:W-:Y:S01]  /*329b0*/  BSSY B2, `(.L_x_2196) ;  /* 0x0000006000027945 */ /* 0x000fe20003800000 */
[----:B-1----:R-:W-:Y:S02]  /*329c0*/  LOP3.LUT R3, R2, 0x7f, RZ, 0xc0, !PT ;  /* 0x0000007f02037812 */ /* 0x002fe400078ec0ff */
[----:B------:R-:W-:Y:S02]  /*329d0*/  SHF.L.U32 R2, R0, 0x1f, RZ ;  /* 0x0000001f00027819 */ /* 0x000fe400000006ff */
[----:B------:R-:W-:Y:S02]  /*329e0*/  ISETP.NE.AND P2, PT, R3, RZ, PT ;  /* 0x000000ff0300720c */ /* 0x000fe40003f45270 */
[----:B------:R-:W1:Y:S02]  /*329f0*/  SYNCS.PHASECHK.TRANS64.TRYWAIT P0, [UR38+0x32440], R2 ;  /* 0x03244002ff0075a7 */ /* 0x000e640008000166 */
[----:B-1----:R-:W-:Y:S09]  /*32a00*/  @!P0 BRA `(.L_x_2197) ;  /* 0x0000003000048947 */ /* 0x002ff20003800000 */
.L_x_2282:
[----:B------:R-:W-:Y:S05]  /*32a10*/  BSYNC B2 ;  /* 0x0000000000027941 */ /* 0x000fea0003800000 */
.L_x_2196:
[----:B------:R-:W-:Y:S04]  /*32a20*/  BSSY B2, `(.L_x_2198) ;  /* 0x0000007000027945 */ /* 0x000fe80003800000 */
[----:B------:R-:W-:Y:S05]  /*32a30*/  @P2 BRA `(.L_x_2199) ;  /* 0x0000000000142947 */ /* 0x000fea0003800000 */
[----:B------:R-:W-:Y:S01]  /*32a40*/  ISETP.NE.AND P0, PT, R10, RZ, PT ;  /* 0x000000ff0a00720c */ /* 0x000fe20003f05270 */
[----:B-1----:R-:W-:-:S04]  /*32a50*/  IMAD.MOV.U32 R3, RZ, RZ, 0x3000 ;  /* 0x00003000ff037424 */ /* 0x002fc800078e00ff */
[----:B------:R2:W-:Y:S08]  /*32a60*/  SYNCS.ARRIVE.TRANS64 RZ, [UR38+0x32430], R3 ;  /* 0x03243003ffff79a7 */ /* 0x0005f00008000026 */
[----:B--2---:R-:W-:Y:S05]  /*32a70*/  @!P0 BRA `(.L_x_2199) ;  /* 0x0000000000048947 */ /* 0x004fea0003800000 */
[----:B------:R-:W-:Y:S01]  /*32a80*/  BPT.TRAP 0x1 ;  /* 0x000000040000795c */ /* 0x000fe20000300000 */
.L_x_2199:
[----:B------:R-:W-:Y:S05]  /*32a90*/  BSYNC B2 ;  /* 0x0000000000027941 */ /* 0x000fea0003800000 */
.L_x_2198:
        /* <DEDUP_REMOVED lines=11> */
.L_x_2200:
        /* <DEDUP_REMOVED lines=11> */
.L_x_2283:
[----:B------:R-:W-:Y:S05]  /*32c00*/  BSYNC B2 ;  /* 0x0000000000027941 */ /* 0x000fea0003800000 */
.L_x_2201:
        /* <DEDUP_REMOVED lines=9> */
.L_x_2204:
[----:B------:R-:W-:Y:S05]  /*32ca0*/  BSYNC B2 ;  /* 0x0000000000027941 */ /* 0x000fea0003800000 */
.L_x_2203:
        /* <DEDUP_REMOVED lines=9> */
.L_x_2205:
        /* <DEDUP_REMOVED lines=13> */
.L_x_2206:
        /* <DEDUP_REMOVED lines=13> */
.L_x_2207:
        /* <DEDUP_REMOVED lines=13> */
.L_x_2208:
        /* <DEDUP_REMOVED lines=8> */
.L_x_2194:
[----:B------:R-:W-:Y:S05]  /*33030*/  BSYNC B1 ;  /* 0x0000000000017941 */ /* 0x000fea0003800000 */
.L_x_2193:
[----:B------:R-:W-:Y:S01]  /*33040*/  VIADD R8, R8, 0xfffffffe ;  /* 0xfffffffe08087836 */ /* 0x000fe20000000000 */
[----:B------:R-:W-:Y:S06]  /*33050*/  @P1 BRA `(.L_x_2209) ;  /* 0xffffffec00dc1947 */ /* 0x000fec000383ffff */
[----:B------:R-:W-:Y:S05]  /*33060*/  BSYNC B0 ;  /* 0x0000000000007941 */ /* 0x000fea0003800000 */
.L_x_2176:
        /* <DEDUP_REMOVED lines=25> */
.L_x_2212:
[----:B------:R-:W1:Y:S01]  /*33200*/  S2R R2, SR_TID.X ;  /* 0x0000000000027919 */ /* 0x000e620000002100 */
[----:B------:R-:W-:Y:S01]  /*33210*/  BSSY B1, `(.L_x_2213) ;  /* 0x0000006000017945 */ /* 0x000fe20003800000 */
[----:B-1----:R-:W-:Y:S02]  /*33220*/  LOP3.LUT R3, R2, 0x7f, RZ, 0xc0, !PT ;  /* 0x0000007f02037812 */ /* 0x002fe400078ec0ff */
[----:B------:R-:W-:Y:S02]  /*33230*/  SHF.L.U32 R2, R0, 0x1f, RZ ;  /* 0x0000001f00027819 */ /* 0x000fe400000006ff */
[----:B------:R-:W-:Y:S02]  /*33240*/  ISETP.NE.AND P1, PT, R3, RZ, PT ;  /* 0x000000ff0300720c */ /* 0x000fe40003f25270 */
[----:B------:R-:W1:Y:S02]  /*33250*/  SYNCS.PHASECHK.TRANS64.TRYWAIT P0, [UR38+0x32448], R2 ;  /* 0x03244802ff0075a7 */ /* 0x000e640008000166 */
[----:B-1----:R-:W-:Y:S09]  /*33260*/  @!P0 BRA `(.L_x_2214) ;  /* 0x00000028001c8947 */ /* 0x002ff20003800000 */
.L_x_2284:
[----:B------:R-:W-:Y:S05]  /*33270*/  BSYNC B1 ;  /* 0x0000000000017941 */ /* 0x000fea0003800000 */
.L_x_2213:
[----:B------:R-:W-:Y:S04]  /*33280*/  BSSY B1, `(.L_x_2215) ;  /* 0x0000007000017945 */ /* 0x000fe80003800000 */
[----:B------:R-:W-:Y:S05]  /*33290*/  @P1 BRA `(.L_x_2216) ;  /* 0x0000000000141947 */ /* 0x000fea0003800000 */
[----:B------:R-:W-:Y:S01]  /*332a0*/  ISETP.NE.AND P0, PT, R10, RZ, PT ;  /* 0x000000ff0a00720c */ /* 0x000fe20003f05270 */
[----:B-1----:R-:W-:-:S04]  /*332b0*/  IMAD.MOV.U32 R3, RZ, RZ, 0x3000 ;  /* 0x00003000ff037424 */ /* 0x002fc800078e00ff */
[----:B------:R2:W-:Y:S08]  /*332c0*/  SYNCS.ARRIVE.TRANS64 RZ, [UR38+0x32438], R3 ;  /* 0x03243803ffff79a7 */ /* 0x0005f00008000026 */
[----:B--2---:R-:W-:Y:S05]  /*332d0*/  @!P0 BRA `(.L_x_2216) ;  /* 0x0000000000048947 */ /* 0x004fea0003800000 */
[----:B------:R-:W-:Y:S01]  /*332e0*/  BPT.TRAP 0x1 ;  /* 0x000000040000795c */ /* 0x000fe20000300000 */
.L_x_2216:
[----:B------:R-:W-:Y:S05]  /*332f0*/  BSYNC B1 ;  /* 0x0000000000017941 */ /* 0x000fea0003800000 */
.L_x_2215:
        /* <DEDUP_REMOVED lines=11> */
.L_x_2217:
        /* <DEDUP_REMOVED lines=11> */
.L_x_2285:
[----:B------:R-:W-:Y:S05]  /*33460*/  BSYNC B1 ;  /* 0x0000000000017941 */ /* 0x000fea0003800000 */
.L_x_2218:
        /* <DEDUP_REMOVED lines=9> */
.L_x_2221:
[----:B------:R-:W-:Y:S05]  /*33500*/  BSYNC B1 ;  /* 0x0000000000017941 */ /* 0x000fea0003800000 */
.L_x_2220:
        /* <DEDUP_REMOVED lines=9> */
.L_x_2222:
        /* <DEDUP_REMOVED lines=13> */
.L_x_2223:
        /* <DEDUP_REMOVED lines=13> */
.L_x_2224:
        /* <DEDUP_REMOVED lines=13> */
.L_x_2225:
        /* <DEDUP_REMOVED lines=8> */
.L_x_2211:
[----:B------:R-:W-:Y:S05]  /*33890*/  BSYNC B0 ;  /* 0x0000000000007941 */ /* 0x000fea0003800000 */
.L_x_2210:
[----:B------:R-:W-:Y:S02]  /*338a0*/  LOP3.LUT R0, R0, 0x1, RZ, 0x3c, !PT ;  /* 0x0000000100007812 */ /* 0x000fe400078e3cff */
[----:B------:R-:W-:-:S07]  /*338b0*/  CS2R R6, SRZ ;  /* 0x0000000000067805 */ /* 0x000fce000001ff00 */
.L_x_2143:
[----:B------:R-:W1:Y:S01]  /*338c0*/  S2R R3, SR_CgaCtaId ;  /* 0x0000000000037919 */ /* 0x000e620000008800 */
[----:B------:R-:W-:Y:S02]  /*338d0*/  MOV R2, 0x400 ;  /* 0x0000040000027802 */ /* 0x000fe40000000f00 */
[----:B------:R-:W-:Y:S02]  /*338e0*/  SHF.L.U32 R7, R7, 0x1f, RZ ;  /* 0x0000001f07077819 */ /* 0x000fe400000006ff */
[----:B-1----:R-:W-:-:S04]  /*338f0*/  LEA R2, R3, R2, 0x18 ;  /* 0x0000000203027211 */ /* 0x002fc800078ec0ff */
[----:B------:R-:W1:Y:S02]  /*33900*/  SYNCS.PHASECHK.TRANS64.TRYWAIT P0, [R2+URZ+0x32420], R7 ;  /* 0x03242007020075a7 */ /* 0x000e64000800017f */
[----:B-1----:R-:W-:Y:S05]  /*33910*/  @!P0 BRA `(.L_x_2226) ;  /* 0x0000002000a08947 */ /* 0x002fea0003800000 */
.L_x_2286:
[----:B------:R-:W-:-:S03]  /*33920*/  UMOV UR4, 0xffffffff ;  /* 0xffffffff00047882 */ /* 0x000fc60000000000 */
[----:B------:R-:W-:Y:S05]  /*33930*/  BRA.DIV UR4, `(.L_x_2227) ;  /* 0x0000002204ac7947 */ /* 0x000fea000b800000 */
[----:B------:R-:W2:Y:S02]  /*33940*/  S2R R3, SR_TID.X ;  /* 0x0000000000037919 */ /* 0x000ea40000002100 */
[----:B--2---:R-:W-:-:S04]  /*33950*/  SHF.R.U32.HI R3, RZ, 0x5, R3 ;  /* 0x00000005ff037819 */ /* 0x004fc80000011603 */
[----:B------:R-:W-:-:S05]  /*33960*/  LOP3.LUT R3, R3, 0x3, RZ, 0xc0, !PT ;  /* 0x0000000303037812 */ /* 0x000fca00078ec0ff */
[----:B------:R2:W3:Y:S02]  /*33970*/  SHFL.IDX PT, R14, R3, RZ, 0x1f ;  /* 0x00001fff030e7589 */ /* 0x0004e400000e0000 */
.L_x_2289:
[----:B---3--:R-:W-:-:S13]  /*33980*/  ISETP.NE.AND P0, PT, R14, RZ, PT ;  /* 0x000000ff0e00720c */ /* 0x008fda0003f05270 */
[----:B------:R-:W-:Y:S05]  /*33990*/  @P0 BRA `(.L_x_2039) ;  /* 0x0000000000880947 */ /* 0x000fea0003800000 */
[----:B------:R-:W-:-:S03]  /*339a0*/  UMOV UR4, 0xffffffff ;  /* 0xffffffff00047882 */ /* 0x000fc60000000000 */
[----:B------:R-:W-:Y:S05]  /*339b0*/  BRA.DIV UR4, `(.L_x_2228) ;  /* 0x0000002204c07947 */ /* 0x000fea000b800000 */
[----:B------:R-:W-:-:S13]  /*339c0*/  ELECT P6, URZ, PT ;  /* 0x00000000003f782f */ /* 0x000fda00038c0000 */
.L_x_2292:
[----:B------:R-:W-:Y:S05]  /*339d0*/  @!P6 BRA `(.L_x_2039) ;  /* 0x000000000078e947 */ /* 0x000fea0003800000 */
[----:B--2---:R-:W2:Y:S02]  /*339e0*/  LDL.LU R3, [R1+0x484] ;  /* 0x0004840001037983 */ /* 0x004ea40000300800 */
[----:B--2---:R-:W-:-:S04]  /*339f0*/  LOP3.LUT R3, R3, 0x2, RZ, 0xfc, !PT ;  /* 0x0000000203037812 */ /* 0x004fc800078efcff */
[----:B------:R-:W-:-:S13]  /*33a00*/  ISETP.NE.AND P2, PT, R3, 0x3, PT ;  /* 0x000000030300780c */ /* 0x000fda0003f45270 */
[----:B------:R-:W-:Y:S05]  /*33a10*/  @!P2 BRA `(.L_x_2229) ;  /* 0x000000000004a947 */ /* 0x000fea0003800000 */
[----:B------:R-:W-:Y:S01]  /*33a20*/  BPT.TRAP 0x1 ;  /* 0x000000040000795c */ /* 0x000fe20000300000 */
.L_x_2229:
[----:B------:R-:W-:Y:S01]  /*33a30*/  VIADD R3, R2, 0x32440 ;  /* 0x0003244002037836 */ /* 0x000fe20000000000 */
[----:B-1----:R-:W-:Y:S01]  /*33a40*/  SHF.L.U32 R7, R0, 0x1f, RZ ;  /* 0x0000001f00077819 */ /* 0x002fe200000006ff */
[C---:B------:R-:W-:Y:S02]  /*33a50*/  VIADD R4, R6.reuse, 0x1 ;  /* 0x0000000106047836 */ /* 0x040fe40000000000 */
[----:B------:R-:W-:-:S03]  /*33a60*/  IMAD R8, R6, 0x8, R3 ;  /* 0x0000000806087824 */ /* 0x000fc600078e0203 */
[C---:B------:R-:W-:Y:S01]  /*33a70*/  ISETP.NE.AND P1, PT, R4.reuse, 0x2, PT ;  /* 0x000000020400780c */ /* 0x040fe20003f25270 */
[----:B------:R-:W1:Y:S03]  /*33a80*/  SYNCS.PHASECHK.TRANS64.TRYWAIT P0, [R8+URZ], R7 ;  /* 0x00000007080075a7 */ /* 0x000e66000800017f */
[----:B0-----:R-:W-:Y:S02]  /*33a90*/  SEL R5, RZ, 0x1, P1 ;  /* 0x00000001ff057807 */ /* 0x001fe40000800000 */
[----:B------:R-:W-:Y:S02]  /*33aa0*/  SEL R4, R4, RZ, P1 ;  /* 0x000000ff04047207 */ /* 0x000fe40000800000 */
[----:B------:R-:W-:-:S03]  /*33ab0*/  LOP3.LUT R0, R0, R5, RZ, 0x3c, !PT ;  /* 0x0000000500007212 */ /* 0x000fc600078e3cff */
[----:B------:R-:W-:Y:S01]  /*33ac0*/  IMAD R3, R4, 0x8, R3 ;  /* 0x0000000804037824 */ /* 0x000fe200078e0203 */
[----:B------:R-:W-:Y:S01]  /*33ad0*/  SHF.L.U32 R0, R0, 0x1f, RZ ;  /* 0x0000001f00007819 */ /* 0x000fe200000006ff */
[----:B-1----:R-:W-:Y:S06]  /*33ae0*/  @!P0 BRA `(.L_x_2230) ;  /* 0x0000002000948947 */ /* 0x002fec0003800000 */
.L_x_2293:
[----:B------:R-:W1:Y:S02]  /*33af0*/  SYNCS.PHASECHK.TRANS64.TRYWAIT P0, [R3+URZ], R0 ;  /* 0x00000000030075a7 */ /* 0x000e64000800017f */
[----:B-1----:R-:W-:Y:S05]  /*33b00*/  @!P0 BRA `(.L_x_2231) ;  /* 0x0000002000a08947 */ /* 0x002fea0003800000 */
.L_x_2294:
[----:B------:R-:W-:Y:S05]  /*33b10*/  @!P2 BRA `(.L_x_2232) ;  /* 0x000000000004a947 */ /* 0x000fea0003800000 */
[----:B------:R-:W-:Y:S01]  /*33b20*/  BPT.TRAP 0x1 ;  /* 0x000000040000795c */ /* 0x000fe20000300000 */
.L_x_2232:
[----:B-1----:R-:W-:-:S04]  /*33b30*/  VIADD R3, R2, 0x32460 ;  /* 0x0003246002037836 */ /* 0x002fc80000000000 */
[----:B------:R-:W-:-:S04]  /*33b40*/  IMAD R6, R6, 0x8, R3 ;  /* 0x0000000806067824 */ /* 0x000fc800078e0203 */
[----:B------:R-:W1:Y:S02]  /*33b50*/  SYNCS.PHASECHK.TRANS64.TRYWAIT P0, [R6+URZ], R7 ;  /* 0x00000007060075a7 */ /* 0x000e64000800017f */
[----:B-1----:R-:W-:Y:S05]  /*33b60*/  @!P0 BRA `(.L_x_2233) ;  /* 0x00000020009c8947 */ /* 0x002fea0003800000 */
.L_x_2295:
[----:B------:R-:W-:-:S07]  /*33b70*/  IMAD R3, R4, 0x8, R3 ;  /* 0x0000000804037824 */ /* 0x000fce00078e0203 */
.L_x_2234:
[----:B--2---:R2:W3:Y:S02]  /*33b80*/  SYNCS.PHASECHK.TRANS64.TRYWAIT P0, [R3+URZ], R0 ;  /* 0x00000000030075a7 */ /* 0x0044e4000800017f */
[----:B---3--:R-:W-:Y:S05]  /*33b90*/  @!P0 NANOSLEEP.SYNCS 0x989680 ;  /* 0x009896800000895d */ /* 0x008fea0003900000 */
[----:B------:R-:W3:Y:S02]  /*33ba0*/  @!P0 SYNCS.PHASECHK.TRANS64 P0, [R3+URZ], R0 ;  /* 0x00000000030085a7 */ /* 0x000ee4000800007f */
[----:B---3--:R-:W-:Y:S05]  /*33bb0*/  @!P0 BRA `(.L_x_2234) ;  /* 0xfffffffc00f08947 */ /* 0x008fea000383ffff */
.L_x_2039:
[----:B------:R-:W-:Y:S05]  /*33bc0*/  BSYNC B6 ;  /* 0x0000000000067941 */ /* 0x000fea0003800000 */
.L_x_2036:
[----:B------:R-:W-:Y:S05]  /*33bd0*/  EXIT ;  /* 0x000000000000794d */ /* 0x000fea0003800000 */
.L_x_2050:
[----:B0-----:R0:W1:Y:S02]  /*33be0*/  SYNCS.PHASECHK.TRANS64.TRYWAIT P0, [R72+URZ+0x32400], R13 ;  /* 0x0324000d480075a7 */ /* 0x001064000800017f */
[----:B-1----:R-:W-:Y:S05]  /*33bf0*/  @!P0 NANOSLEEP.SYNCS 0x989680 ;  /* 0x009896800000895d */ /* 0x002fea0003900000 */
[----:B------:R-:W1:Y:S02]  /*33c00*/  @!P0 SYNCS.PHASECHK.TRANS64 P0, [R72+URZ+0x32400], R13 ;  /* 0x0324000d480085a7 */ /* 0x000e64000800007f */
[----:B-1----:R-:W-:Y:S05]  /*33c10*/  @!P0 BRA `(.L_x_2050) ;  /* 0xfffffffc00f08947 */ /* 0x002fea000383ffff */
[----:B------:R-:W-:Y:S05]  /*33c20*/  BRA `(.L_x_2235) ;  /* 0xfffffce400787947 */ /* 0x000fea000383ffff */
.L_x_2057:
[----:B-1----:R1:W2:Y:S02]  /*33c30*/  SYNCS.PHASECHK.TRANS64.TRYWAIT P0, [R10+URZ], R11 ;  /* 0x0000000b0a0075a7 */ /* 0x0022a4000800017f */
[----:B--2---:R-:W-:Y:S05]  /*33c40*/  @!P0 NANOSLEEP.SYNCS 0x989680 ;  /* 0x009896800000895d */ /* 0x004fea0003900000 */
[----:B------:R-:W2:Y:S02]  /*33c50*/  @!P0 SYNCS.PHASECHK.TRANS64 P0, [R10+URZ], R11 ;  /* 0x0000000b0a0085a7 */ /* 0x000ea4000800007f */
[----:B--2---:R-:W-:Y:S05]  /*33c60*/  @!P0 BRA `(.L_x_2057) ;  /* 0xfffffffc00f08947 */ /* 0x004fea000383ffff */
[----:B------:R-:W-:Y:S05]  /*33c70*/  BRA `(.L_x_2056) ;  /* 0xfffffce800747947 */ /* 0x000fea000383ffff */
.L_x_2059:
[----:B0-----:R0:W1:Y:S02]  /*33c80*/  SYNCS.PHASECHK.TRANS64.TRYWAIT P0, [R72+URZ+0x32410], R7 ;  /* 0x03241007480075a7 */ /* 0x001064000800017f */
[----:B-1----:R-:W-:Y:S05]  /*33c90*/  @!P0 NANOSLEEP.SYNCS 0x989680 ;  /* 0x009896800000895d */ /* 0x002fea0003900000 */
[----:B------:R-:W1:Y:S02]  /*33ca0*/  @!P0 SYNCS.PHASECHK.TRANS64 P0, [R72+URZ+0x32410], R7 ;  /* 0x03241007480085a7 */ /* 0x000e64000800007f */
[----:B-1----:R-:W-:Y:S05]  /*33cb0*/  @!P0 BRA `(.L_x_2059) ;  /* 0xfffffffc00f08947 */ /* 0x002fea000383ffff */
[----:B------:R-:W-:Y:S05]  /*33cc0*/  BRA `(.L_x_2236) ;  /* 0xfffffcec004c7947 */ /* 0x000fea000383ffff */
.L_x_2066:
[----:B-1----:R1:W2:Y:S02]  /*33cd0*/  SYNCS.PHASECHK.TRANS64.TRYWAIT P0, [R10+URZ], R11 ;  /* 0x0000000b0a0075a7 */ /* 0x0022a4000800017f */
[----:B--2---:R-:W-:Y:S05]  /*33ce0*/  @!P0 NANOSLEEP.SYNCS 0x989680 ;  /* 0x009896800000895d */ /* 0x004fea0003900000 */
[----:B------:R-:W2:Y:S02]  /*33cf0*/  @!P0 SYNCS.PHASECHK.TRANS64 P0, [R10+URZ], R11 ;  /* 0x0000000b0a0085a7 */ /* 0x000ea4000800007f */
[----:B--2---:R-:W-:Y:S05]  /*33d00*/  @!P0 BRA `(.L_x_2066) ;  /* 0xfffffffc00f08947 */ /* 0x004fea000383ffff */
[----:B------:R-:W-:Y:S05]  /*33d10*/  BRA `(.L_x_2065) ;  /* 0xfffffcec00907947 */ /* 0x000fea000383ffff */
.L_x_2097:
[----:B-1----:R1:W2:Y:S02]  /*33d20*/  SYNCS.PHASECHK.TRANS64.TRYWAIT P2, [R0+URZ], R5 ;  /* 0x00000005000075a7 */ /* 0x0022a4000804017f */
[----:B--2---:R-:W-:Y:S05]  /*33d30*/  @!P2 NANOSLEEP.SYNCS 0x989680 ;  /* 0x009896800000a95d */ /* 0x004fea0003900000 */
[----:B------:R-:W2:Y:S02]  /*33d40*/  @!P2 SYNCS.PHASECHK.TRANS64 P2, [R0+URZ], R5 ;  /* 0x000000050000a5a7 */ /* 0x000ea4000804007f */
[----:B--2---:R-:W-:Y:S05]  /*33d50*/  @!P2 BRA `(.L_x_2097) ;  /* 0xfffffffc00f0a947 */ /* 0x004fea000383ffff */
[----:B------:R-:W-:Y:S05]  /*33d60*/  BRA `(.L_x_2096) ;  /* 0xfffffd5800807947 */ /* 0x000fea000383ffff */
.L_x_2104:
[----:B--2---:R2:W3:Y:S02]  /*33d70*/  SYNCS.PHASECHK.TRANS64.TRYWAIT P2, [R4+URZ], R5 ;  /* 0x00000005040075a7 */ /* 0x0044e4000804017f */
[----:B---3--:R-:W-:Y:S05]  /*33d80*/  @!P2 NANOSLEEP.SYNCS 0x989680 ;  /* 0x009896800000a95d */ /* 0x008fea0003900000 */
[----:B------:R-:W3:Y:S02]  /*33d90*/  @!P2 SYNCS.PHASECHK.TRANS64 P2, [R4+URZ], R5 ;  /* 0x000000050400a5a7 */ /* 0x000ee4000804007f */
[----:B---3--:R-:W-:Y:S05]  /*33da0*/  @!P2 BRA `(.L_x_2104) ;  /* 0xfffffffc00f0a947 */ /* 0x008fea000383ffff */
[----:B------:R-:W-:Y:S05]  /*33db0*/  BRA `(.L_x_2103) ;  /* 0xfffffd5c00a47947 */ /* 0x000fea000383ffff */
.L_x_2115:
[----:B-1----:R1:W2:Y:S02]  /*33dc0*/  SYNCS.PHASECHK.TRANS64.TRYWAIT P1, [R0+URZ], R7 ;  /* 0x00000007000075a7 */ /* 0x0022a4000802017f */
[----:B--2---:R-:W-:Y:S05]  /*33dd0*/  @!P1 NANOSLEEP.SYNCS 0x989680 ;  /* 0x009896800000995d */ /* 0x004fea0003900000 */
[----:B------:R-:W2:Y:S02]  /*33de0*/  @!P1 SYNCS.PHASECHK.TRANS64 P1, [R0+URZ], R7 ;  /* 0x00000007000095a7 */ /* 0x000ea4000802007f */
[----:B--2---:R-:W-:Y:S05]  /*33df0*/  @!P1 BRA `(.L_x_2115) ;  /* 0xfffffffc00f09947 */ /* 0x004fea000383ffff */
[----:B------:R-:W-:Y:S05]  /*33e00*/  BRA `(.L_x_2114) ;  /* 0xfffffec400987947 */ /* 0x000fea000383ffff */
.L_x_2122:
[----:B--2---:R2:W3:Y:S02]  /*33e10*/  SYNCS.PHASECHK.TRANS64.TRYWAIT P1, [R2+URZ], R3 ;  /* 0x00000003020075a7 */ /* 0x0044e4000802017f */
[----:B---3--:R-:W-:Y:S05]  /*33e20*/  @!P1 NANOSLEEP.SYNCS 0x989680 ;  /* 0x009896800000995d */ /* 0x008fea0003900000 */
[----:B------:R-:W3:Y:S02]  /*33e30*/  @!P1 SYNCS.PHASECHK.TRANS64 P1, [R2+URZ], R3 ;  /* 0x00000003020095a7 */ /* 0x000ee4000802007f */
[----:B---3--:R-:W-:Y:S05]  /*33e40*/  @!P1 BRA `(.L_x_2122) ;  /* 0xfffffffc00f09947 */ /* 0x008fea000383ffff */
[----:B------:R-:W-:Y:S05]  /*33e50*/  BRA `(.L_x_2121) ;  /* 0xfffffec800bc7947 */ /* 0x000fea000383ffff */
.L_x_2154:
[----:B------:R-:W-:Y:S02]  /*33e60*/  IMAD.MOV.U32 R13, RZ, RZ, R4 ;  /* 0x000000ffff0d7224 */ /* 0x000fe400078e0004 */
[----:B------:R-:W-:Y:S02]  /*33e70*/  IMAD.MOV.U32 R12, RZ, RZ, RZ ;  /* 0x000000ffff0c7224 */ /* 0x000fe400078e00ff */
[----:B------:R-:W-:Y:S02]  /*33e80*/  IMAD.MOV.U32 R11, RZ, RZ, 0x1f ;  /* 0x0000001fff0b7424 */ /* 0x000fe400078e00ff */
[----:B------:R-:W-:-:S07]  /*33e90*/  IMAD.MOV.U32 R15, RZ, RZ, -0x1 ;  /* 0xffffffffff0f7424 */ /* 0x000fce00078e00ff */
[----:B0-----:R-:W-:Y:S05]  /*33ea0*/  WARPSYNC.COLLECTIVE R15, `(.L_x_2237) ;  /* 0x000000000f087348 */ /* 0x001fea0003c00000 */
[----:B------:R1:W2:Y:S02]  /*33eb0*/  SHFL.IDX P6, R14, R13, R12, R11 ;  /* 0x0000000c0d0e7389 */ /* 0x0002a400000c000b */
[----:B012---:R-:W-:Y:S01]  /*33ec0*/  ENDCOLLECTIVE ;  /* 0x000000000000791b */ /* 0x007fe20003800000 */
.L_x_2237:
[----:B------:R-:W-:Y:S05]  /*33ed0*/  BRA `(.L_x_2238) ;  /* 0xffffffbc00a07947 */ /* 0x000fea000383ffff */
.L_x_2156:
[----:B------:R-:W-:Y:S01]  /*33ee0*/  BSSY B0, `(.L_x_2239) ;  /* 0x0000006000007945 */ /* 0x000fe20003800000 */
[----:B------:R-:W-:-:S07]  /*33ef0*/  IMAD.MOV.U32 R15, RZ, RZ, -0x1 ;  /* 0xffffffffff0f7424 */ /* 0x000fce00078e00ff */
[----:B01----:R-:W-:Y:S05]  /*33f00*/  WARPSYNC.COLLECTIVE R15, `(.L_x_2240) ;  /* 0x000000000f0c7348 */ /* 0x003fea0003c00000 */
[----:B------:R-:W-:Y:S02]  /*33f10*/  ELECT P6, UR62, PT ;  /* 0x00000000003e782f */ /* 0x000fe400038c0000 */
[----:B------:R-:W-:Y:S01]  /*33f20*/  MOV R14, UR62 ;  /* 0x0000003e000e7c02 */ /* 0x000fe20008000f00 */
[----:B01----:R-:W-:Y:S10]  /*33f30*/  ENDCOLLECTIVE ;  /* 0x000000000000791b */ /* 0x003ff40003800000 */
.L_x_2240:
[----:B------:R-:W-:Y:S05]  /*33f40*/  BSYNC B0 ;  /* 0x0000000000007941 */ /* 0x000fea0003800000 */
.L_x_2239:
[----:B------:R-:W-:Y:S05]  /*33f50*/  BRA `(.L_x_2241) ;  /* 0xffffffbc00a47947 */ /* 0x000fea000383ffff */
.L_x_2158:
[----:B--2---:R-:W-:-:S04]  /*33f60*/  IMAD.U32 R3, RZ, RZ, UR38 ;  /* 0x00000026ff037e24 */ /* 0x004fc8000f8e00ff */
[----:B------:R2:W3:Y:S03]  /*33f70*/  SYNCS.PHASECHK.TRANS64.TRYWAIT P0, [R3+URZ+0x32440], R0 ;  /* 0x03244000030075a7 */ /* 0x0004e6000800017f */
[----:B---3--:R-:W-:Y:S05]  /*33f80*/  @!P0 NANOSLEEP.SYNCS 0x989680 ;  /* 0x009896800000895d */ /* 0x008fea0003900000 */
[----:B------:R-:W3:Y:S02]  /*33f90*/  @!P0 SYNCS.PHASECHK.TRANS64 P0, [R3+URZ+0x32440], R0 ;  /* 0x03244000030085a7 */ /* 0x000ee4000800007f */
[----:B---3--:R-:W-:Y:S05]  /*33fa0*/  @!P0 BRA `(.L_x_2158) ;  /* 0xfffffffc00ec8947 */ /* 0x008fea000383ffff */
[----:B------:R-:W-:Y:S05]  /*33fb0*/  BRA `(.L_x_2242) ;  /* 0xffffffc000007947 */ /* 0x000fea000383ffff */
.L_x_2161:
[----:B------:R-:W-:Y:S01]  /*33fc0*/  IMAD.MOV.U32 R13, RZ, RZ, R3 ;  /* 0x000000ffff0d7224 */ /* 0x000fe200078e0003 */
[----:B------:R0:W-:Y:S01]  /*33fd0*/  STL [R1+0xa70], R16 ;  /* 0x000a701001007387 */ /* 0x0001e20000100800 */
[----:B------:R-:W-:Y:S02]  /*33fe0*/  IMAD.MOV.U32 R12, RZ, RZ, RZ ;  /* 0x000000ffff0c7224 */ /* 0x000fe400078e00ff */
[----:B------:R-:W-:Y:S02]  /*33ff0*/  IMAD.MOV.U32 R11, RZ, RZ, 0x181f ;  /* 0x0000181fff0b7424 */ /* 0x000fe400078e00ff */
[----:B------:R-:W-:-:S07]  /*34000*/  IMAD.MOV.U32 R15, RZ, RZ, -0x1 ;  /* 0xffffffffff0f7424 */ /* 0x000fce00078e00ff */
[----:B0-----:R-:W-:Y:S05]  /*34010*/  WARPSYNC.COLLECTIVE R15, `(.L_x_2243) ;  /* 0x000000000f087348 */ /* 0x001fea0003c00000 */
[----:B------:R1:W2:Y:S02]  /*34020*/  SHFL.IDX P6, R14, R13, R12, R11 ;  /* 0x0000000c0d0e7389 */ /* 0x0002a400000c000b */
[----:B012---:R-:W-:Y:S01]  /*34030*/  ENDCOLLECTIVE ;  /* 0x000000000000791b */ /* 0x007fe20003800000 */
.L_x_2243:
[----:B------:R-:W-:-:S05]  /*34040*/  VIADD R16, R6, UR39 ;  /* 0x0000002706107c36 */ /* 0x000fca0008000000 */
[----:B------:R0:W-:Y:S01]  /*34050*/  STL [R1+0x474], R16 ;  /* 0x0004741001007387 */ /* 0x0001e20000100800 */
[----:B------:R-:W-:Y:S02]  /*34060*/  IMAD.MOV.U32 R13, RZ, RZ, R0 ;  /* 0x000000ffff0d7224 */ /* 0x000fe400078e0000 */
[----:B------:R-:W-:-:S07]  /*34070*/  IMAD.MOV.U32 R4, RZ, RZ, R14 ;  /* 0x000000ffff047224 */ /* 0x000fce00078e000e */
[----:B0-----:R-:W-:Y:S05]  /*34080*/  WARPSYNC.COLLECTIVE R15, `(.L_x_2244) ;  /* 0x000000000f087348 */ /* 0x001fea0003c00000 */
[----:B------:R1:W2:Y:S02]  /*34090*/  SHFL.IDX P6, R14, R13, R12, R11 ;  /* 0x0000000c0d0e7389 */ /* 0x0002a400000c000b */
[----:B012---:R-:W-:Y:S01]  /*340a0*/  ENDCOLLECTIVE ;  /* 0x000000000000791b */ /* 0x007fe20003800000 */
.L_x_2244:
[----:B------:R-:W-:Y:S02]  /*340b0*/  ULDC UR4, c[0x0][0x288] ;  /* 0x0000a20000047ab9 */ /* 0x000fe40000000800 */
[----:B------:R-:W-:-:S05]  /*340c0*/  IMAD R2, R7, UR4, RZ ;  /* 0x0000000407027c24 */ /* 0x000fca000f8e02ff */
[----:B------:R-:W-:Y:S01]  /*340d0*/  ISETP.GE.AND P1, PT, R16, R2, PT ;  /* 0x000000021000720c */ /* 0x000fe20003f26270 */
[----:B------:R-:W-:Y:S02]  /*340e0*/  IMAD.MOV.U32 R13, RZ, RZ, R3 ;  /* 0x000000ffff0d7224 */ /* 0x000fe400078e0003 */
[----:B------:R-:W-:-:S10]  /*340f0*/  IMAD.MOV.U32 R12, RZ, RZ, 0x1 ;  /* 0x00000001ff0c7424 */ /* 0x000fd400078e00ff */
[----:B------:R-:W-:Y:S01]  /*34100*/  @!P1 LEA R7, R9, UR38, 0x1 ;  /* 0x0000002609079c11 */ /* 0x000fe2000f8e08ff */
[----:B------:R-:W-:-:S07]  /*34110*/  IMAD.MOV.U32 R5, RZ, RZ, R14 ;  /* 0x000000ffff057224 */ /* 0x000fce00078e000e */
[----:B------:R-:W-:Y:S05]  /*34120*/  WARPSYNC.COLLECTIVE R15, `(.L_x_2245) ;  /* 0x000000000f087348 */ /* 0x000fea0003c00000 */
[----:B------:R0:W1:Y:S02]  /*34130*/  SHFL.IDX P6, R14, R13, R12, R11 ;  /* 0x0000000c0d0e7389 */ /* 0x00006400000c000b */
[----:B01----:R-:W-:Y:S01]  /*34140*/  ENDCOLLECTIVE ;  /* 0x000000000000791b */ /* 0x003fe20003800000 */
.L_x_2245:
        /* <DEDUP_REMOVED lines=10> */
.L_x_2246:
[----:B------:R-:W-:Y:S01]  /*341f0*/  @!PT LDS RZ, [RZ] ;  /* 0x00000000fffff984 */ /* 0x000fe20000000800 */
[----:B------:R-:W-:Y:S01]  /*34200*/  @!PT LDS RZ, [RZ] ;  /* 0x00000000fffff984 */ /* 0x000fe20000000800 */
[----:B------:R-:W-:Y:S01]  /*34210*/  @!PT LDS RZ, [RZ] ;  /* 0x00000000fffff984 */ /* 0x000fe20000000800 */
[----:B------:R0:W-:Y:S01]  /*34220*/  @!P1 LDGSTS.E.BYPASS.LTC128B.128 [R7+0x18400], desc[UR44][R4.64], !P0 ;  /* 0x1840000004079fae */ /* 0x0001e2000c101d6c */
[----:B------:R-:W-:Y:S02]  /*34230*/  IMAD.MOV.U32 R13, RZ, RZ, R3 ;  /* 0x000000ffff0d7224 */ /* 0x000fe400078e0003 */
[C---:B0-----:R-:W-:Y:S02]  /*34240*/  VIADD R5, R16.reuse, 0x10 ;  /* 0x0000001010057836 */ /* 0x041fe40000000000 */
[----:B------:R-:W-:Y:S02]  /*34250*/  IMAD.MOV.U32 R12, RZ, RZ, 0x2 ;  /* 0x00000002ff0c7424 */ /* 0x000fe400078e00ff */
[----:B------:R-:W-:Y:S01]  /*34260*/  VIADD R7, R16, 0x20 ;  /* 0x0000002010077836 */ /* 0x000fe20000000000 */
[----:B------:R-:W-:Y:S01]  /*34270*/  ISETP.GE.AND P2, PT, R5, R2, PT ;  /* 0x000000020500720c */ /* 0x000fe20003f46270 */
[----:B------:R0:W-:Y:S01]  /*34280*/  STL [R1+0x494], R5 ;  /* 0x0004940501007387 */ /* 0x0001e20000100800 */
[----:B------:R-:W-:-:S11]  /*34290*/  IMAD.MOV.U32 R6, RZ, RZ, R14 ;  /* 0x000000ffff067224 */ /* 0x000fd600078e000e */
[----:B0-----:R-:W-:Y:S05]  /*342a0*/  WARPSYNC.COLLECTIVE R15, `(.L_x_2247) ;  /* 0x000000000f087348 */ /* 0x001fea0003c00000 */
[----:B------:R1:W2:Y:S02]  /*342b0*/  SHFL.IDX P6, R14, R13, R12, R11 ;  /* 0x0000000c0d0e7389 */ /* 0x0002a400000c000b */
[----:B012---:R-:W-:Y:S01]  /*342c0*/  ENDCOLLECTIVE ;  /* 0x000000000000791b */ /* 0x007fe20003800000 */
.L_x_2247:
[----:B------:R0:W-:Y:S01]  /*342d0*/  STL [R1+0x4a0], R7 ;  /* 0x0004a00701007387 */ /* 0x0001e20000100800 */
[----:B------:R-:W-:Y:S02]  /*342e0*/  @!P2 LEA R4, P1, R10, R6, 0x1 ;  /* 0x000000060a04a211 */ /* 0x000fe400078208ff */
[----:B------:R-:W-:-:S03]  /*342f0*/  @!P2 LEA R6, R9, UR38, 0x1 ;  /* 0x000000260906ac11 */ /* 0x000fc6000f8e08ff */
[----:B------:R-:W-:Y:S01]  /*34300*/  @!P2 IMAD.X R5, RZ, RZ, R8, P1 ;  /* 0x000000ffff05a224 */ /* 0x000fe200008e0608 */
[----:B------:R-:W-:Y:S01]  /*34310*/  ISETP.GE.AND P1, PT, R7, R2, PT ;  /* 0x000000020700720c */ /* 0x000fe20003f26270 */
[----:B------:R-:W-:Y:S02]  /*34320*/  IMAD.MOV.U32 R13, RZ, RZ, R0 ;  /* 0x000000ffff0d7224 */ /* 0x000fe400078e0000 */
[----:B0-----:R-:W-:Y:S01]  /*34330*/  VIADD R7, R16, 0x30 ;  /* 0x0000003010077836 */ /* 0x001fe20000000000 */
[----:B------:R-:W-:Y:S01]  /*34340*/  @!PT LDS RZ, [RZ] ;  /* 0x00000000fffff984 */ /* 0x000fe20000000800 */
[----:B------:R-:W-:Y:S01]  /*34350*/  @!PT LDS RZ, [RZ] ;  /* 0x00000000fffff984 */ /* 0x000fe20000000800 */
[----:B------:R-:W-:Y:S01]  /*34360*/  @!PT LDS RZ, [RZ] ;  /* 0x00000000fffff984 */ /* 0x000fe20000000800 */
[----:B------:R0:W-:Y:S04]  /*34370*/  @!P2 LDGSTS.E.BYPASS.LTC128B.128 [R6+0x18c00], desc[UR44][R4.64], !P0 ;  /* 0x18c000000406afae */ /* 0x0001e8000c101d6c */
[----:B------:R1:W-:Y:S01]  /*34380*/  STL [R1+0x4a4], R7 ;  /* 0x0004a40701007387 */ /* 0x0003e20000100800 */
[----:B0-----:R-:W-:-:S04]  /*34390*/  IMAD.MOV.U32 R4, RZ, RZ, R14 ;  /* 0x000000ffff047224 */ /* 0x001fc800078e000e */
[----:B------:R-:W-:-:S07]  /*343a0*/  @!P1 LEA R6, R9, UR38, 0x1 ;  /* 0x0000002609069c11 */ /* 0x000fce000f8e08ff */
[----:B-1----:R-:W-:Y:S05]  /*343b0*/  WARPSYNC.COLLECTIVE R15, `(.L_x_2248) ;  /* 0x000000000f087348 */ /* 0x002fea0003c00000 */
[----:B------:R0:W2:Y:S02]  /*343c0*/  SHFL.IDX P6, R14, R13, R12, R11 ;  /* 0x0000000c0d0e7389 */ /* 0x0000a400000c000b */
[----:B012---:R-:W-:Y:S01]  /*343d0*/  ENDCOLLECTIVE ;  /* 0x000000000000791b */ /* 0x007fe20003800000 */
.L_x_2248:
[----:B------:R-:W-:Y:S02]  /*343e0*/  IMAD.MOV.U32 R13, RZ, RZ, R3 ;  /* 0x000000ffff0d7224 */ /* 0x000fe400078e0003 */
[----:B------:R-:W-:Y:S02]  /*343f0*/  IMAD.MOV.U32 R12, RZ, RZ, 0x3 ;  /* 0x00000003ff0c7424 */ /* 0x000fe400078e00ff */
[----:B------:R-:W-:-:S07]  /*34400*/  IMAD.MOV.U32 R5, RZ, RZ, R14 ;  /* 0x000000ffff057224 */ /* 0x000fce00078e000e */
[----:B------:R-:W-:Y:S05]  /*34410*/  WARPSYNC.COLLECTIVE R15, `(.L_x_2249) ;  /* 0x000000000f087348 */ /* 0x000fea0003c00000 */
[----:B------:R0:W1:Y:S02]  /*34420*/  SHFL.IDX P6, R14, R13, R12, R11 ;  /* 0x0000000c0d0e7389 */ /* 0x00006400000c000b */
[----:B01----:R-:W-:Y:S01]  /*34430*/  ENDCOLLECTIVE ;  /* 0x000000000000791b */ /* 0x003fe20003800000 */
.L_x_2249:
        /* <DEDUP_REMOVED lines=11> */
[----:B------:R-:W-:-:S05]  /*344f0*/  VIADD R7, R16, 0x40 ;  /* 0x0000004010077836 */ /* 0x000fca0000000000 */
[----:B------:R1:W-:Y:S01]  /*34500*/  STL [R1+0x4a8], R7 ;  /* 0x0004a80701007387 */ /* 0x0003e20000100800 */
[----:B0-----:R-:W-:-:S07]  /*34510*/  IMAD.MOV.U32 R4, RZ, RZ, R14 ;  /* 0x000000ffff047224 */ /* 0x001fce00078e000e */
[----:B-1----:R-:W-:Y:S05]  /*34520*/  WARPSYNC.COLLECTIVE R15, `(.L_x_2250) ;  /* 0x000000000f087348 */ /* 0x002fea0003c00000 */
[----:B------:R0:W2:Y:S02]  /*34530*/  SHFL.IDX P6, R14, R13, R12, R11 ;  /* 0x0000000c0d0e7389 */ /* 0x0000a400000c000b */
[----:B012---:R-:W-:Y:S01]  /*34540*/  ENDCOLLECTIVE ;  /* 0x000000000000791b */ /* 0x007fe20003800000 */
.L_x_2250:
[----:B------:R-:W-:Y:S01]  /*34550*/  @!P1 LEA R6, R9, UR38, 0x1 ;  /* 0x0000002609069c11 */ /* 0x000fe2000f8e08ff */
[----:B------:R-:W-:Y:S02]  /*34560*/  IMAD.MOV.U32 R13, RZ, RZ, R3 ;  /* 0x000000ffff0d7224 */ /* 0x000fe400078e0003 */
[----:B------:R-:W-:Y:S02]  /*34570*/  IMAD.MOV.U32 R12, RZ, RZ, 0x4 ;  /* 0x00000004ff0c7424 */ /* 0x000fe400078e00ff */
[----:B------:R-:W-:-:S07]  /*34580*/  IMAD.MOV.U32 R5, RZ, RZ, R14 ;  /* 0x000000ffff057224 */ /* 0x000fce00078e000e */
[----:B------:R-:W-:Y:S05]  /*34590*/  WARPSYNC.COLLECTIVE R15, `(.L_x_2251) ;  /* 0x000000000f087348 */ /* 0x000fea0003c00000 */
[----:B------:R0:W1:Y:S02]  /*345a0*/  SHFL.IDX P6, R14, R13, R12, R11 ;  /* 0x0000000c0d0e7389 */ /* 0x00006400000c000b */
[----:B01----:R-:W-:Y:S01]  /*345b0*/  ENDCOLLECTIVE ;  /* 0x000000000000791b */ /* 0x003fe20003800000 */
.L_x_2251:
        /* <DEDUP_REMOVED lines=17> */
.L_x_2252:
[----:B------:R-:W-:Y:S02]  /*346d0*/  IMAD.MOV.U32 R13, RZ, RZ, R3 ;  /* 0x000000ffff0d7224 */ /* 0x000fe400078e0003 */
[----:B------:R-:W-:Y:S02]  /*346e0*/  IMAD.MOV.U32 R12, RZ, RZ, 0x5 ;  /* 0x00000005ff0c7424 */ /* 0x000fe400078e00ff */
[----:B------:R-:W-:-:S07]  /*346f0*/  IMAD.MOV.U32 R4, RZ, RZ, R14 ;  /* 0x000000ffff047224 */ /* 0x000fce00078e000e */
[----:B------:R-:W-:Y:S05]  /*34700*/  WARPSYNC.COLLECTIVE R15, `(.L_x_2253) ;  /* 0x000000000f087348 */ /* 0x000fea0003c00000 */
[----:B------:R0:W1:Y:S02]  /*34710*/  SHFL.IDX P6, R14, R13, R12, R11 ;  /* 0x0000000c0d0e7389 */ /* 0x00006400000c000b */
[----:B01----:R-:W-:Y:S01]  /*34720*/  ENDCOLLECTIVE ;  /* 0x000000000000791b */ /* 0x003fe20003800000 */
.L_x_2253:
[----:B------:R-:W-:-:S05]  /*34730*/  @!P1 LEA R5, P2, R10, R4, 0x1 ;  /* 0x000000040a059211 */ /* 0x000fca00078408ff */
[----:B------:R-:W-:Y:S01]  /*34740*/  @!P1 IMAD.X R4, RZ, RZ, R6, P2 ;  /* 0x000000ffff049224 */ /* 0x000fe200010e0606 */
[----:B------:R-:W-:-:S04]  /*34750*/  @!P1 LEA R6, R9, UR38, 0x1 ;  /* 0x0000002609069c11 */ /* 0x000fc8000f8e08ff */
        /* <DEDUP_REMOVED lines=9> */
[----:B------:R-:W-:Y:S02]  /*347f0*/  VIADD R7, R16, 0x60 ;  /* 0x0000006010077836 */ /* 0x000fe40000000000 */
[----:B------:R1:W5:Y:S02]  /*34800*/  LDL.LU R16, [R1+0xa70] ;  /* 0x000a700001107983 */ /* 0x0003640000300800 */
[----:B01----:R-:W-:-:S08]  /*34810*/  IMAD.MOV.U32 R6, RZ, RZ, R14 ;  /* 0x000000ffff067224 */ /* 0x003fd000078e000e */
[----:B-----5:R-:W-:Y:S05]  /*34820*/  WARPSYNC.COLLECTIVE R15, `(.L_x_2254) ;  /* 0x000000000f087348 */ /* 0x020fea0003c00000 */
[----:B------:R0:W1:Y:S02]  /*34830*/  SHFL.IDX P6, R14, R13, R12, R11 ;  /* 0x0000000c0d0e7389 */ /* 0x00006400000c000b */
[----:B01---5:R-:W-:Y:S01]  /*34840*/  ENDCOLLECTIVE ;  /* 0x000000000000791b */ /* 0x023fe20003800000 */
.L_x_2254:
[----:B------:R-:W-:Y:S02]  /*34850*/  IMAD.MOV.U32 R13, RZ, RZ, R3 ;  /* 0x000000ffff0d7224 */ /* 0x000fe400078e0003 */
[----:B------:R-:W-:Y:S02]  /*34860*/  IMAD.MOV.U32 R12, RZ, RZ, 0x6 ;  /* 0x00000006ff0c7424 */ /* 0x000fe400078e00ff */
[----:B------:R-:W-:-:S07]  /*34870*/  IMAD.MOV.U32 R4, RZ, RZ, R14 ;  /* 0x000000ffff047224 */ /* 0x000fce00078e000e */
[----:B------:R-:W-:Y:S05]  /*34880*/  WARPSYNC.COLLECTIVE R15, `(.L_x_2255) ;  /* 0x000000000f087348 */ /* 0x000fea0003c00000 */
[----:B------:R0:W1:Y:S02]  /*34890*/  SHFL.IDX P6, R14, R13, R12, R11 ;  /* 0x0000000c0d0e7389 */ /* 0x00006400000c000b */
[----:B01----:R-:W-:Y:S01]  /*348a0*/  ENDCOLLECTIVE ;  /* 0x000000000000791b */ /* 0x003fe20003800000 */
.L_x_2255:
        /* <DEDUP_REMOVED lines=15> */
.L_x_2256:
[----:B------:R-:W-:Y:S01]  /*349a0*/  ISETP.GE.AND P1, PT, R7, R2, PT ;  /* 0x000000020700720c */ /* 0x000fe20003f26270 */
[----:B------:R-:W-:Y:S02]  /*349b0*/  IMAD.MOV.U32 R13, RZ, RZ, R3 ;  /* 0x000000ffff0d7224 */ /* 0x000fe400078e0003 */
[----:B------:R-:W-:Y:S02]  /*349c0*/  IMAD.MOV.U32 R12, RZ, RZ, 0x7 ;  /* 0x00000007ff0c7424 */ /* 0x000fe400078e00ff */
[----:B------:R-:W-:-:S08]  /*349d0*/  IMAD.MOV.U32 R4, RZ, RZ, R14 ;  /* 0x000000ffff047224 */ /* 0x000fd000078e000e */
[----:B------:R-:W-:Y:S05]  /*349e0*/  WARPSYNC.COLLECTIVE R15, `(.L_x_2257) ;  /* 0x000000000f087348 */ /* 0x000fea0003c00000 */
[----:B------:R0:W1:Y:S02]  /*349f0*/  SHFL.IDX P6, R14, R13, R12, R11 ;  /* 0x0000000c0d0e7389 */ /* 0x00006400000c000b */
[----:B01----:R-:W-:Y:S01]  /*34a00*/  ENDCOLLECTIVE ;  /* 0x000000000000791b */ /* 0x003fe20003800000 */
.L_x_2257:
[----:B------:R-:W-:-:S05]  /*34a10*/  @!P1 LEA R5, P2, R10, R4, 0x1 ;  /* 0x000000040a059211 */ /* 0x000fca00078408ff */
[----:B------:R-:W-:-:S05]  /*34a20*/  @!P1 IMAD.X R4, RZ, RZ, R6, P2 ;  /* 0x000000ffff049224 */ /* 0x000fca00010e0606 */
[----:B------:R-:W-:Y:S01]  /*34a30*/  @!P1 LOP3.LUT R5, R5, R4, RZ, 0x3c, !PT ;  /* 0x0000000405059212 */ /* 0x000fe200078e3cff */
[----:B------:R-:W-:-:S03]  /*34a40*/  IMAD.MOV.U32 R13, RZ, RZ, R0 ;  /* 0x000000ffff0d7224 */ /* 0x000fc600078e0000 */
[----:B------:R-:W-:Y:S02]  /*34a50*/  @!P1 LOP3.LUT R4, R5, R4, RZ, 0x3c, !PT ;  /* 0x0000000405049212 */ /* 0x000fe400078e3cff */
[----:B------:R-:W-:Y:S02]  /*34a60*/  @!P1 LEA R6, R9, UR38, 0x1 ;  /* 0x0000002609069c11 */ /* 0x000fe4000f8e08ff */
[----:B------:R-:W-:Y:S01]  /*34a70*/  @!P1 LOP3.LUT R5, R5, R4, RZ, 0x3c, !PT ;  /* 0x0000000405059212 */ /* 0x000fe200078e3cff */
[----:B------:R-:W-:-:S07]  /*34a80*/  IMAD.MOV.U32 R3, RZ, RZ, R14 ;  /* 0x000000ffff037224 */ /* 0x000fce00078e000e */
[----:B------:R-:W-:Y:S05]  /*34a90*/  WARPSYNC.COLLECTIVE R15, `(.L_x_2258) ;  /* 0x000000000f087348 */ /* 0x000fea0003c00000 */
[----:B------:R0:W1:Y:S02]  /*34aa0*/  SHFL.IDX P6, R14, R13, R12, R11 ;  /* 0x0000000c0d0e7389 */ /* 0x00006400000c000b */
[----:B01----:R-:W-:Y:S01]  /*34ab0*/  ENDCOLLECTIVE ;  /* 0x000000000000791b */ /* 0x003fe20003800000 */
.L_x_2258:
[----:B------:R0:W-:Y:S04]  /*34ac0*/  STL [R1+0x4b0], R7 ;  /* 0x0004b00701007387 */ /* 0x0001e80000100800 */
[----:B------:R-:W-:Y:S01]  /*34ad0*/  @!PT LDS RZ, [RZ] ;  /* 0x00000000fffff984 */ /* 0x000fe20000000800 */
[----:B------:R-:W-:Y:S01]  /*34ae0*/  @!PT LDS RZ, [RZ] ;  /* 0x00000000fffff984 */ /* 0x000fe20000000800 */
[----:B------:R-:W-:Y:S01]  /*34af0*/  @!PT LDS RZ, [RZ] ;  /* 0x00000000fffff984 */ /* 0x000fe20000000800 */
[----:B------:R0:W-:Y:S01]  /*34b00*/  @!P1 LDGSTS.E.BYPASS.LTC128B.128 [R6+0x1b400], desc[UR44][R4.64], !P0 ;  /* 0x1b40000004069fae */ /* 0x0001e2000c101d6c */
[----:B------:R-:W-:Y:S01]  /*34b10*/  IMAD.MOV.U32 R0, RZ, RZ, R14 ;  /* 0x000000ffff007224 */ /* 0x000fe200078e000e */
[----:B------:R-:W-:Y:S06]  /*34b20*/  BRA `(.L_x_2259) ;  /* 0xffffffc0000c7947 */ /* 0x000fec000383ffff */
.L_x_2163:
[----:B------:R-:W-:Y:S01]  /*34b30*/  BSSY B0, `(.L_x_2260) ;  /* 0x0000008000007945 */ /* 0x000fe20003800000 */
[----:B------:R-:W-:Y:S02]  /*34b40*/  IMAD.MOV.U32 R13, RZ, RZ, R4 ;  /* 0x000000ffff0d7224 */ /* 0x000fe400078e0004 */
[----:B------:R-:W-:Y:S02]  /*34b50*/  IMAD.MOV.U32 R12, RZ, RZ, RZ ;  /* 0x000000ffff0c7224 */ /* 0x000fe400078e00ff */
[----:B------:R-:W-:Y:S02]  /*34b60*/  IMAD.MOV.U32 R11, RZ, RZ, 0x181f ;  /* 0x0000181fff0b7424 */ /* 0x000fe400078e00ff */
[----:B------:R-:W-:-:S07]  /*34b70*/  IMAD.MOV.U32 R15, RZ, RZ, -0x1 ;  /* 0xffffffffff0f7424 */ /* 0x000fce00078e00ff */
[----:B------:R-:W-:Y:S05]  /*34b80*/  WARPSYNC.COLLECTIVE R15, `(.L_x_2261) ;  /* 0x000000000f087348 */ /* 0x000fea0003c00000 */
[----:B------:R0:W1:Y:S02]  /*34b90*/  SHFL.IDX P6, R14, R13, R12, R11 ;  /* 0x0000000c0d0e7389 */ /* 0x00006400000c000b */
[----:B01----:R-:W-:Y:S01]  /*34ba0*/  ENDCOLLECTIVE ;  /* 0x000000000000791b */ /* 0x003fe20003800000 */
.L_x_2261:
[----:B------:R-:W-:Y:S05]  /*34bb0*/  BSYNC B0 ;  /* 0x0000000000007941 */ /* 0x000fea0003800000 */
.L_x_2260:
[----:B------:R-:W0:Y:S01]  /*34bc0*/  S2R R7, SR_TID.X ;  /* 0x0000000000077919 */ /* 0x000e220000002100 */
[----:B------:R-:W1:Y:S01]  /*34bd0*/  S2R R3, SR_TID.X ;  /* 0x0000000000037919 */ /* 0x000e620000002100 */
[----:B------:R-:W-:Y:S02]  /*34be0*/  IMAD.MOV.U32 R13, RZ, RZ, R5 ;  /* 0x000000ffff0d7224 */ /* 0x000fe400078e0005 */
[----:B------:R-:W-:Y:S02]  /*34bf0*/  IMAD.MOV.U32 R12, RZ, RZ, RZ ;  /* 0x000000ffff0c7224 */ /* 0x000fe400078e00ff */
[----:B------:R-:W-:Y:S02]  /*34c00*/  IMAD.MOV.U32 R11, RZ, RZ, 0x181f ;  /* 0x0000181fff0b7424 */ /* 0x000fe400078e00ff */
[----:B------:R-:W-:Y:S02]  /*34c10*/  IMAD.MOV.U32 R15, RZ, RZ, -0x1 ;  /* 0xffffffffff0f7424 */ /* 0x000fe400078e00ff */
[----:B------:R-:W-:-:S07]  /*34c20*/  IMAD.MOV.U32 R2, RZ, RZ, R14 ;  /* 0x000000ffff027224 */ /* 0x000fce00078e000e */
[----:B01----:R-:W-:Y:S05]  /*34c30*/  WARPSYNC.COLLECTIVE R15, `(.L_x_2262) ;  /* 0x000000000f087348 */ /* 0x003fea0003c00000 */
[----:B------:R2:W3:Y:S02]  /*34c40*/  SHFL.IDX P6, R14, R13, R12, R11 ;  /* 0x0000000c0d0e7389 */ /* 0x0004e400000c000b */
[----:B0123--:R-:W-:Y:S01]  /*34c50*/  ENDCOLLECTIVE ;  /* 0x000000000000791b */ /* 0x00ffe20003800000 */
.L_x_2262:
[----:B------:R-:W-:Y:S01]  /*34c60*/  ULDC UR4, c[0x0][0x288] ;  /* 0x0000a20000047ab9 */ /* 0x000fe20000000800 */
[----:B------:R-:W2:Y:S01]  /*34c70*/  LDL.LU R13, [R1+0x4a0] ;  /* 0x0004a000010d7983 */ /* 0x000ea20000300800 */
[----:B------:R-:W-:-:S03]  /*34c80*/  LOP3.LUT R7, R7, 0x7f, RZ, 0xc0, !PT ;  /* 0x0000007f07077812 */ /* 0x000fc600078ec0ff */
[----:B------:R-:W3:Y:S02]  /*34c90*/  LDL.LU R12, [R1+0x4a4] ;  /* 0x0004a400010c7983 */ /* 0x000ee40000300800 */
[----:B------:R-:W-:Y:S02]  /*34ca0*/  IMAD.SHL.U32 R9, R7, 0x8, RZ ;  /* 0x0000000807097824 */ /* 0x000fe400078e00ff */
[----:B------:R-:W4:Y:S01]  /*34cb0*/  LDL.LU R11, [R1+0x4a8] ;  /* 0x0004a800010b7983 */ /* 0x000f220000300800 */
[----:B------:R-:W-:-:S03]  /*34cc0*/  IMAD.SHL.U32 R7, R3, 0x8, RZ ;  /* 0x0000000803077824 */ /* 0x000fc600078e00ff */
[----:B------:R-:W4:Y:S02]  /*34cd0*/  LDL.LU R15, [R1+0x4ac] ;  /* 0x0004ac00010f7983 */ /* 0x000f240000300800 */
[----:B------:R-:W-:-:S04]  /*34ce0*/  LOP3.LUT R7, R7, 0x1f8, RZ, 0xc0, !PT ;  /* 0x000001f807077812 */ /* 0x000fc800078ec0ff */
[----:B------:R-:W-:Y:S01]  /*34cf0*/  LOP3.LUT R7, R7, 0x38, R3, 0x78, !PT ;  /* 0x0000003807077812 */ /* 0x000fe200078e7803 */
[----:B------:R-:W-:Y:S02]  /*34d00*/  IMAD.MOV.U32 R3, RZ, RZ, R14 ;  /* 0x000000ffff037224 */ /* 0x000fe400078e000e */
[----:B------:R-:W3:Y:S01]  /*34d10*/  LDL.LU R14, [R1+0x494] ;  /* 0x00049400010e7983 */ /* 0x000ee20000300800 */
[----:B------:R-:W-:Y:S01]  /*34d20*/  IMAD R0, R6, UR4, RZ ;  /* 0x0000000406007c24 */ /* 0x000fe2000f8e02ff */
[----:B------:R-:W-:Y:S02]  /*34d30*/  LOP3.LUT R7, R7, 0x200, R9, 0xf8, !PT ;  /* 0x0000020007077812 */ /* 0x000fe400078ef809 */
[----:B------:R-:W4:Y:S04]  /*34d40*/  LDL.LU R6, [R1+0x474] ;  /* 0x0004740001067983 */ /* 0x000f280000300800 */
[----:B------:R0:W5:Y:S01]  /*34d50*/  LDL.LU R9, [R1+0x4b0] ;  /* 0x0004b00001097983 */ /* 0x0001620000300800 */
[----:B------:R-:W-:-:S02]  /*34d60*/  LOP3.LUT R17, R17, 0xffffffbf, RZ, 0xc0, !PT ;  /* 0xffffffbf11117812 */ /* 0x000fc400078ec0ff */
[-C--:B--2---:R-:W-:Y:S02]  /*34d70*/  ISETP.GE.AND P5, PT, R13, R0.reuse, PT ;  /* 0x000000000d00720c */ /* 0x084fe40003fa6270 */
[----:B---3--:R-:W-:-:S13]  /*34d80*/  ISETP.GE.AND P6, PT, R14, R0, PT ;  /* 0x000000000e00720c */ /* 0x008fda0003fc6270 */
[----:B------:R-:W-:Y:S02]  /*34d90*/  @P6 LOP3.LUT R17, R17, 0x40, RZ, 0xfc, !PT ;  /* 0x0000004011116812 */ /* 0x000fe400078efcff */
[----:B------:R-:W-:Y:S02]  /*34da0*/  ISETP.GE.AND P6, PT, R12, R0, PT ;  /* 0x000000000c00720c */ /* 0x000fe40003fc6270 */
[----:B------:R-:W-:-:S04]  /*34db0*/  LOP3.LUT R17, R17, 0xffffffdf, RZ, 0xc0, !PT ;  /* 0xffffffdf11117812 */ /* 0x000fc800078ec0ff */
[----:B------:R-:W-:Y:S02]  /*34dc0*/  @P5 LOP3.LUT R17, R17, 0x20, RZ, 0xfc, !PT ;  /* 0x0000002011115812 */ /* 0x000fe400078efcff */
[----:B----4-:R-:W-:Y:S02]  /*34dd0*/  ISETP.GE.AND P5, PT, R11, R0, PT ;  /* 0x000000000b00720c */ /* 0x010fe40003fa6270 */
[----:B------:R-:W-:-:S04]  /*34de0*/  LOP3.LUT R17, R17, 0xffffffef, RZ, 0xc0, !PT ;  /* 0xffffffef11117812 */ /* 0x000fc800078ec0ff */
[----:B------:R-:W-:-:S04]  /*34df0*/  @P6 LOP3.LUT R17, R17, 0x10, RZ, 0xfc, !PT ;  /* 0x0000001011116812 */ /* 0x000fc800078efcff */
[----:B------:R-:W-:Y:S02]  /*34e00*/  LOP3.LUT R17, R17, 0xfffffff7, RZ, 0xc0, !PT ;  /* 0xfffffff711117812 */ /* 0x000fe400078ec0ff */
[-C--:B------:R-:W-:Y:S02]  /*34e10*/  ISETP.GE.AND P6, PT, R15, R0.reuse, PT ;  /* 0x000000000f00720c */ /* 0x080fe40003fc6270 */
[----:B------:R-:W-:Y:S02]  /*34e20*/  ISETP.GE.AND P4, PT, R6, R0, PT ;  /* 0x000000000600720c */ /* 0x000fe40003f86270 */
[----:B------:R-:W-:-:S04]  /*34e30*/  @P5 LOP3.LUT R17, R17, 0x8, RZ, 0xfc, !PT ;  /* 0x0000000811115812 */ /* 0x000fc800078efcff */
[----:B------:R-:W-:-:S04]  /*34e40*/  LOP3.LUT R17, R17, 0xffdfffff, RZ, 0xc0, !PT ;  /* 0xffdfffff11117812 */ /* 0x000fc800078ec0ff */
[----:B------:R-:W-:-:S04]  /*34e50*/  LOP3.LUT R17, R17, 0xfffffffb, RZ, 0xc0, !PT ;  /* 0xfffffffb11117812 */ /* 0x000fc800078ec0ff */
[----:B------:R-:W-:Y:S02]  /*34e60*/  @P6 LOP3.LUT R17, R17, 0x4, RZ, 0xfc, !PT ;  /* 0x0000000411116812 */ /* 0x000fe400078efcff */
[----:B------:R-:W-:Y:S01]  /*34e70*/  @!P4 LEA R3, P6, R10, R3, 0x1 ;  /* 0x000000030a03c211 */ /* 0x000fe200078c08ff */
[----:B------:R-:W-:Y:S02]  /*34e80*/  IMAD.MOV.U32 R13, RZ, RZ, R4 ;  /* 0x000000ffff0d7224 */ /* 0x000fe400078e0004 */
[----:B------:R-:W-:Y:S02]  /*34e90*/  IMAD.MOV.U32 R12, RZ, RZ, 0x1 ;  /* 0x00000001ff0c7424 */ /* 0x000fe400078e00ff */
[----:B------:R-:W-:Y:S02]  /*34ea0*/  IMAD.MOV.U32 R11, RZ, RZ, 0x181f ;  /* 0x0000181fff0b7424 */ /* 0x000fe400078e00ff */
[----:B------:R-:W-:Y:S02]  /*34eb0*/  IMAD.MOV.U32 R15, RZ, RZ, -0x1 ;  /* 0xffffffffff0f7424 */ /* 0x000fe400078e00ff */
[----:B0-----:R-:W-:-:S07]  /*34ec0*/  @!P4 IMAD.X R2, RZ, RZ, R2, P6 ;  /* 0x000000ffff02c224 */ /* 0x001fce00030e0602 */
[----:B-----5:R-:W-:Y:S05]  /*34ed0*/  WARPSYNC.COLLECTIVE R15, `(.L_x_2263) ;  /* 0x000000000f087348 */ /* 0x020fea0003c00000 */
[----:B------:R0:W1:Y:S02]  /*34ee0*/  SHFL.IDX P6, R14, R13, R12, R11 ;  /* 0x0000000c0d0e7389 */ /* 0x00006400000c000b */
[----:B01---5:R-:W-:Y:S01]  /*34ef0*/  ENDCOLLECTIVE ;  /* 0x000000000000791b */ /* 0x023fe20003800000 */
.L_x_2263:
[----:B------:R-:W-:Y:S02]  /*34f00*/  ISETP.GE.AND P5, PT, R9, R0, PT ;  /* 0x000000000900720c */ /* 0x000fe40003fa6270 */
[----:B------:R-:W-:Y:S01]  /*34f10*/  @!P4 LOP3.LUT R3, R3, R2, RZ, 0x3c, !PT ;  /* 0x000000020303c212 */ /* 0x000fe200078e3cff */
[----:B------:R-:W-:-:S03]  /*34f20*/  IMAD.MOV.U32 R13, RZ, RZ, R5 ;  /* 0x000000ffff0d7224 */ /* 0x000fc600078e0005 */
[----:B------:R-:W-:Y:S01]  /*34f30*/  @!P4 LOP3.LUT R2, R3, R2, RZ, 0x3c, !PT ;  /* 0x000000020302c212 */ /* 0x000fe200078e3cff */
[----:B------:R-:W-:-:S07]  /*34f40*/  IMAD.MOV.U32 R6, RZ, RZ, R14 ;  /* 0x000000ffff067224 */ /* 0x000fce00078e000e */
[----:B------:R-:W-:Y:S05]  /*34f50*/  WARPSYNC.COLLECTIVE R15, `(.L_x_2264) ;  /* 0x000000000f087348 */ /* 0x000fea0003c00000 */
[----:B------:R0:W1:Y:S02]  /*34f60*/  SHFL.IDX P6, R14, R13, R12, R11 ;  /* 0x0000000c0d0e7389 */ /* 0x00006400000c000b */
[----:B01----:R-:W-:Y:S01]  /*34f70*/  ENDCOLLECTIVE ;  /* 0x000000000000791b */ /* 0x003fe20003800000 */
.L_x_2264:
[----:B------:R-:W-:Y:S02]  /*34f80*/  @!P4 LEA R9, R7, UR38, 0x1 ;  /* 0x000000260709cc11 */ /* 0x000fe4000f8e08ff */
[----:B------:R-:W-:Y:S02]  /*34f90*/  @!P4 LOP3.LUT R3, R3, R2, RZ, 0x3c, !PT ;  /* 0x000000020303c212 */ /* 0x000fe400078e3cff */
[----:B------:R-:W-:-:S03]  /*34fa0*/  @P5 LOP3.LUT R17, R17, 0x200000, RZ, 0xfc, !PT ;  /* 0x0020000011115812 */ /* 0x000fc600078efcff */
[----:B------:R-:W-:Y:S01]  /*34fb0*/  @!PT LDS RZ, [RZ] ;  /* 0x00000000fffff984 */ /* 0x000fe20000000800 */
[----:B------:R-:W-:Y:S01]  /*34fc0*/  @!PT LDS RZ, [RZ] ;  /* 0x00000000fffff984 */ /* 0x000fe20000000800 */
[----:B------:R-:W-:Y:S01]  /*34fd0*/  @!PT LDS RZ, [RZ] ;  /* 0x00000000fffff984 */ /* 0x000fe20000000800 */
[----:B------:R-:W-:Y:S04]  /*34fe0*/  @!P4 LDGSTS.E.BYPASS.LTC128B.128 [R9+0x22400], desc[UR44][R2.64], !P3 ;  /* 0x224000000209cfae */ /* 0x000fe8000d901d6c */
[----:B------:R-:W-:Y:S04]  /*34ff0*/  @!P4 LDGSTS.E.BYPASS.LTC128B.128 [R9+0x26400], desc[UR44][R2.64+0x80], !P0 ;  /* 0x264000800209cfae */ /* 0x000fe8000c101d6c */
[----:B------:R-:W-:Y:S04]  /*35000*/  @!P4 LDGSTS.E.BYPASS.LTC128B.128 [R9+0x2a400], desc[UR44][R2.64+0x100], !P1 ;  /* 0x2a4001000209cfae */ /* 0x000fe8000c901d6c */
[----:B------:R0:W-:Y:S01]  /*35010*/  @!P4 LDGSTS.E.BYPASS.LTC128B.128 [R9+0x2e400], desc[UR44][R2.64+0x180], !P2 ;  /* 0x2e4001800209cfae */ /* 0x0001e2000d101d6c */
[----:B------:R-:W-:Y:S01]  /*35020*/  LOP3.LUT P4, RZ, R17, 0x40, RZ, 0xc0, !PT ;  /* 0x0000004011ff7812 */ /* 0x000fe2000788c0ff */
[----:B0-----:R-:W-:-:S12]  /*35030*/  IMAD.MOV.U32 R2, RZ, RZ, R14 ;  /* 0x000000ffff027224 */ /* 0x001fd800078e000e */
[----:B------:R-:W-:Y:S01]  /*35040*/  @!P4 LEA R2, P6, R10, R2, 0x1 ;  /* 0x000000020a02c211 */ /* 0x000fe200078c08ff */
[----:B------:R-:W-:Y:S02]  /*35050*/  IMAD.MOV.U32 R13, RZ, RZ, R4 ;  /* 0x000000ffff0d7224 */ /* 0x000fe400078e0004 */
[----:B------:R-:W-:Y:S02]  /*35060*/  IMAD.MOV.U32 R12, RZ, RZ, 0x2 ;  /* 0x00000002ff0c7424 */ /* 0x000fe400078e00ff */
[----:B------:R-:W-:-:S08]  /*35070*/  @!P4 IMAD.X R3, RZ, RZ, R6, P6 ;  /* 0x000000ffff03c224 */ /* 0x000fd000030e0606 */
[----:B------:R-:W-:Y:S05]  /*35080*/  WARPSYNC.COLLECTIVE R15, `(.L_x_2265) ;  /* 0x000000000f087348 */ /* 0x000fea0003c00000 */
[----:B------:R0:W1:Y:S02]  /*35090*/  SHFL.IDX P6, R14, R13, R12, R11 ;  /* 0x0000000c0d0e7389 */ /* 0x00006400000c000b */
[----:B01----:R-:W-:Y:S01]  /*350a0*/  ENDCOLLECTIVE ;  /* 0x000000000000791b */ /* 0x003fe20003800000 */
.L_x_2265:
[----:B------:R-:W-:Y:S02]  /*350b0*/  IMAD.MOV.U32 R13, RZ, RZ, R5 ;  /* 0x000000ffff0d7224 */ /* 0x000fe400078e0005 */
[----:B------:R-:W-:-:S07]  /*350c0*/  IMAD.MOV.U32 R6, RZ, RZ, R14 ;  /* 0x000000ffff067224 */ /* 0x000fce00078e000e */
[----:B------:R-:W-:Y:S05]  /*350d0*/  WARPSYNC.COLLECTIVE R15, `(.L_x_2266) ;  /* 0x000000000f087348 */ /* 0x000fea0003c00000 */
[----:B------:R0:W1:Y:S02]  /*350e0*/  SHFL.IDX P6, R14, R13, R12, R11 ;  /* 0x0000000c0d0e7389 */ /* 0x00006400000c000b */
[----:B01----:R-:W-:Y:S01]  /*350f0*/  ENDCOLLECTIVE ;  /* 0x000000000000791b */ /* 0x003fe20003800000 */
.L_x_2266:
[----:B------:R-:W-:Y:S01]  /*35100*/  IMAD.MOV.U32 R9, RZ, RZ, R7 ;  /* 0x000000ffff097224 */ /* 0x000fe200078e0007 */
[----:B------:R-:W-:-:S04]  /*35110*/  LOP3.LUT P5, RZ, R17, 0x20, RZ, 0xc0, !PT ;  /* 0x0000002011ff7812 */ /* 0x000fc800078ac0ff */
[----:B------:R-:W-:-:S05]  /*35120*/  @!P4 LEA R7, R9, UR38, 0x1 ;  /* 0x000000260907cc11 */ /* 0x000fca000f8e08ff */
[----:B------:R-:W-:Y:S01]  /*35130*/  @!PT LDS RZ, [RZ] ;  /* 0x00000000fffff984 */ /* 0x000fe20000000800 */
[----:B------:R-:W-:Y:S01]  /*35140*/  @!PT LDS RZ, [RZ] ;  /* 0x00000000fffff984 */ /* 0x000fe20000000800 */
[----:B------:R-:W-:Y:S01]  /*35150*/  @!PT LDS RZ, [RZ] ;  /* 0x00000000fffff984 */ /* 0x000fe20000000800 */
[----:B------:R-:W-:Y:S04]  /*35160*/  @!P4 LDGSTS.E.BYPASS.LTC128B.128 [R7+0x22c00], desc[UR44][R2.64], !P3 ;  /* 0x22c000000207cfae */ /* 0x000fe8000d901d6c */
[----:B------:R-:W-:Y:S04]  /*35170*/  @!P4 LDGSTS.E.BYPASS.LTC128B.128 [R7+0x26c00], desc[UR44][R2.64+0x80], !P0 ;  /* 0x26c000800207cfae */ /* 0x000fe8000c101d6c */
[----:B------:R-:W-:Y:S04]  /*35180*/  @!P4 LDGSTS.E.BYPASS.LTC128B.128 [R7+0x2ac00], desc[UR44][R2.64+0x100], !P1 ;  /* 0x2ac001000207cfae */ /* 0x000fe8000c901d6c */
[----:B------:R0:W-:Y:S02]  /*35190*/  @!P4 LDGSTS.E.BYPASS.LTC128B.128 [R7+0x2ec00], desc[UR44][R2.64+0x180], !P2 ;  /* 0x2ec001800207cfae */ /* 0x0001e4000d101d6c */
[----:B0-----:R-:W-:-:S05]  /*351a0*/  IMAD.MOV.U32 R2, RZ, RZ, R14 ;  /* 0x000000ffff027224 */ /* 0x001fca00078e000e */
[----:B------:R-:W-:Y:S01]  /*351b0*/  @!P5 LEA R2, P6, R10, R2, 0x1 ;  /* 0x000000020a02d211 */ /* 0x000fe200078c08ff */
[----:B------:R-:W-:Y:S02]  /*351c0*/  IMAD.MOV.U32 R13, RZ, RZ, R4 ;  /* 0x000000ffff0d7224 */ /* 0x000fe400078e0004 */
[----:B------:R-:W-:Y:S02]  /*351d0*/  IMAD.MOV.U32 R12, RZ, RZ, 0x3 ;  /* 0x00000003ff0c7424 */ /* 0x000fe400078e00ff */
[----:B------:R-:W-:-:S08]  /*351e0*/  @!P5 IMAD.X R3, RZ, RZ, R6, P6 ;  /* 0x000000ffff03d224 */ /* 0x000fd000030e0606 */
[----:B------:R-:W-:Y:S05]  /*351f0*/  WARPSYNC.COLLECTIVE R15, `(.L_x_2267) ;  /* 0x000000000f087348 */ /* 0x000fea0003c00000 */
[----:B------:R0:W1:Y:S02]  /*35200*/  SHFL.IDX P6, R14, R13, R12, R11 ;  /* 0x0000000c0d0e7389 */ /* 0x00006400000c000b */
[----:B01----:R-:W-:Y:S01]  /*35210*/  ENDCOLLECTIVE ;  /* 0x000000000000791b */ /* 0x003fe20003800000 */
.L_x_2267:
[----:B------:R-:W-:Y:S02]  /*35220*/  IMAD.MOV.U32 R13, RZ, RZ, R5 ;  /* 0x000000ffff0d7224 */ /* 0x000fe400078e0005 */
[----:B------:R-:W-:-:S07]  /*35230*/  IMAD.MOV.U32 R6, RZ, RZ, R14 ;  /* 0x000000ffff067224 */ /* 0x000fce00078e000e */
[----:B------:R-:W-:Y:S05]  /*35240*/  WARPSYNC.COLLECTIVE R15, `(.L_x_2268) ;  /* 0x000000000f087348 */ /* 0x000fea0003c00000 */
[----:B------:R0:W1:Y:S02]  /*35250*/  SHFL.IDX P6, R14, R13, R12, R11 ;  /* 0x0000000c0d0e7389 */ /* 0x00006400000c000b */
[----:B01----:R-:W-:Y:S01]  /*35260*/  ENDCOLLECTIVE ;  /* 0x000000000000791b */ /* 0x003fe20003800000 */
.L_x_2268:
        /* <DEDUP_REMOVED lines=18> */
.L_x_2269:
[----:B------:R-:W-:Y:S02]  /*35390*/  IMAD.MOV.U32 R13, RZ, RZ, R5 ;  /* 0x000000ffff0d7224 */ /* 0x000fe400078e0005 */
[----:B------:R-:W-:-:S07]  /*353a0*/  IMAD.MOV.U32 R6, RZ, RZ, R14 ;  /* 0x000000ffff067224 */ /* 0x000fce00078e000e */
[----:B------:R-:W-:Y:S05]  /*353b0*/  WARPSYNC.COLLECTIVE R15, `(.L_x_2270) ;  /* 0x000000000f087348 */ /* 0x000fea0003c00000 */
[----:B------:R0:W1:Y:S02]  /*353c0*/  SHFL.IDX P6, R14, R13, R12, R11 ;  /* 0x0000000c0d0e7389 */ /* 0x00006400000c000b */
[----:B01----:R-:W-:Y:S01]  /*353d0*/  ENDCOLLECTIVE ;  /* 0x000000000000791b */ /* 0x003fe20003800000 */
.L_x_2270:
        /* <DEDUP_REMOVED lines=11> */
[----:B------:R-:W-:-:S05]  /*35490*/  @!P5 LEA R2, P6, R10, R2, 0x1 ;  /* 0x000000020a02d211 */ /* 0x000fca00078c08ff */
[----:B------:R-:W-:Y:S01]  /*354a0*/  @!P5 IMAD.X R3, RZ, RZ, R6, P6 ;  /* 0x000000ffff03d224 */ /* 0x000fe200030e0606 */
[----:B------:R-:W-:Y:S01]  /*354b0*/  LOP3.LUT P6, RZ, R17, 0x8, RZ, 0xc0, !PT ;  /* 0x0000000811ff7812 */ /* 0x000fe200078cc0ff */
[----:B------:R-:W-:Y:S02]  /*354c0*/  IMAD.MOV.U32 R7, RZ, RZ, R9 ;  /* 0x000000ffff077224 */ /* 0x000fe400078e0009 */
[----:B------:R-:W-:Y:S02]  /*354d0*/  IMAD.MOV.U32 R13, RZ, RZ, R4 ;  /* 0x000000ffff0d7224 */ /* 0x000fe400078e0004 */
[----:B------:R-:W-:-:S08]  /*354e0*/  IMAD.MOV.U32 R12, RZ, RZ, 0x5 ;  /* 0x00000005ff0c7424 */ /* 0x000fd000078e00ff */
[----:B------:R-:W-:-:S05]  /*354f0*/  @!P6 LEA R9, R7, UR38, 0x1 ;  /* 0x000000260709ec11 */ /* 0x000fca000f8e08ff */
[----:B------:R0:W-:Y:S04]  /*35500*/  @!P6 LDGSTS.E.BYPASS.LTC128B.128 [R9+0x24400], desc[UR44][R2.64], !P3 ;  /* 0x244000000209efae */ /* 0x0001e8000d901d6c */
[----:B------:R0:W-:Y:S04]  /*35510*/  @!P6 LDGSTS.E.BYPASS.LTC128B.128 [R9+0x28400], desc[UR44][R2.64+0x80], !P0 ;  /* 0x284000800209efae */ /* 0x0001e8000c101d6c */
[----:B------:R0:W-:Y:S04]  /*35520*/  @!P6 LDGSTS.E.BYPASS.LTC128B.128 [R9+0x2c400], desc[UR44][R2.64+0x100], !P1 ;  /* 0x2c4001000209efae */ /* 0x0001e8000c901d6c */
[----:B------:R0:W-:Y:S02]  /*35530*/  @!P6 LDGSTS.E.BYPASS.LTC128B.128 [R9+0x30400], desc[UR44][R2.64+0x180], !P2 ;  /* 0x304001800209efae */ /* 0x0001e4000d101d6c */
[----:B0-----:R-:W-:Y:S05]  /*35540*/  WARPSYNC.COLLECTIVE R15, `(.L_x_2271) ;  /* 0x000000000f087348 */ /* 0x001fea0003c00000 */
[----:B------:R1:W2:Y:S02]  /*35550*/  SHFL.IDX P6, R14, R13, R12, R11 ;  /* 0x0000000c0d0e7389 */ /* 0x0002a400000c000b */
[----:B012---:R-:W-:Y:S01]  /*35560*/  ENDCOLLECTIVE ;  /* 0x000000000000791b */ /* 0x007fe20003800000 */
.L_x_2271:
[----:B------:R-:W-:Y:S02]  /*35570*/  IMAD.MOV.U32 R13, RZ, RZ, R5 ;  /* 0x000000ffff0d7224 */ /* 0x000fe400078e0005 */
[----:B------:R-:W-:-:S07]  /*35580*/  IMAD.MOV.U32 R6, RZ, RZ, R14 ;  /* 0x000000ffff067224 */ /* 0x000fce00078e000e */
[----:B------:R-:W-:Y:S05]  /*35590*/  WARPSYNC.COLLECTIVE R15, `(.L_x_2272) ;  /* 0x000000000f087348 */ /* 0x000fea0003c00000 */
[----:B------:R0:W1:Y:S02]  /*355a0*/  SHFL.IDX P6, R14, R13, R12, R11 ;  /* 0x0000000c0d0e7389 */ /* 0x00006400000c000b */
[----:B01----:R-:W-:Y:S01]  /*355b0*/  ENDCOLLECTIVE ;  /* 0x000000000000791b */ /* 0x003fe20003800000 */
.L_x_2272:
[----:B------:R-:W-:Y:S01]  /*355c0*/  LOP3.LUT P4, RZ, R17, 0x4, RZ, 0xc0, !PT ;  /* 0x0000000411ff7812 */ /* 0x000fe2000788c0ff */
[----:B------:R-:W-:-:S12]  /*355d0*/  IMAD.MOV.U32 R2, RZ, RZ, R14 ;  /* 0x000000ffff027224 */ /* 0x000fd800078e000e */
[----:B------:R-:W-:Y:S01]  /*355e0*/  @!P4 LEA R2, P6, R10, R2, 0x1 ;  /* 0x000000020a02c211 */ /* 0x000fe200078c08ff */
[----:B------:R-:W-:Y:S02]  /*355f0*/  IMAD.MOV.U32 R13, RZ, RZ, R4 ;  /* 0x000000ffff0d7224 */ /* 0x000fe400078e0004 */
[----:B------:R-:W-:Y:S02]  /*35600*/  IMAD.MOV.U32 R12, RZ, RZ, 0x6 ;  /* 0x00000006ff0c7424 */ /* 0x000fe400078e00ff */
[----:B------:R-:W-:-:S08]  /*35610*/  @!P4 IMAD.X R3, RZ, RZ, R6, P6 ;  /* 0x000000ffff03c224 */ /* 0x000fd000030e0606 */
[----:B------:R-:W-:Y:S05]  /*35620*/  WARPSYNC.COLLECTIVE R15, `(.L_x_2273) ;  /* 0x000000000f087348 */ /* 0x000fea0003c00000 */
[----:B------:R0:W1:Y:S02]  /*35630*/  SHFL.IDX P6, R14, R13, R12, R11 ;  /* 0x0000000c0d0e7389 */ /* 0x00006400000c000b */
[----:B01----:R-:W-:Y:S01]  /*35640*/  ENDCOLLECTIVE ;  /* 0x000000000000791b */ /* 0x003fe20003800000 */
.L_x_2273:
[----:B------:R-:W-:Y:S02]  /*35650*/  IMAD.MOV.U32 R13, RZ, RZ, R5 ;  /* 0x000000ffff0d7224 */ /* 0x000fe400078e0005 */
[----:B------:R-:W-:-:S07]  /*35660*/  IMAD.MOV.U32 R6, RZ, RZ, R14 ;  /* 0x000000ffff067224 */ /* 0x000fce00078e000e */
[----:B------:R-:W-:Y:S05]  /*35670*/  WARPSYNC.COLLECTIVE R15, `(.L_x_2274) ;  /* 0x000000000f087348 */ /* 0x000fea0003c00000 */
[----:B------:R0:W1:Y:S02]  /*35680*/  SHFL.IDX P6, R14, R13, R12, R11 ;  /* 0x0000000c0d0e7389 */ /* 0x00006400000c000b */
[----:B01----:R-:W-:Y:S01]  /*35690*/  ENDCOLLECTIVE ;  /* 0x000000000000791b */ /* 0x003fe20003800000 */
.L_x_2274:
        /* <DEDUP_REMOVED lines=18> */
.L_x_2275:
[----:B------:R-:W-:-:S05]  /*357c0*/  @!P5 LEA R9, R9, UR38, 0x1 ;  /* 0x000000260909dc11 */ /* 0x000fca000f8e08ff */
[----:B------:R-:W-:Y:S01]  /*357d0*/  @!PT LDS RZ, [RZ] ;  /* 0x00000000fffff984 */ /* 0x000fe20000000800 */
[----:B------:R-:W-:Y:S01]  /*357e0*/  @!PT LDS RZ, [RZ] ;  /* 0x00000000fffff984 */ /* 0x000fe20000000800 */
[----:B------:R-:W-:Y:S01]  /*357f0*/  @!PT LDS RZ, [RZ] ;  /* 0x00000000fffff984 */ /* 0x000fe20000000800 */
[----:B------:R0:W-:Y:S04]  /*35800*/  @!P5 LDGSTS.E.BYPASS.LTC128B.128 [R9+0x25400], desc[UR44][R2.64], !P3 ;  /* 0x254000000209dfae */ /* 0x0001e8000d901d6c */
[----:B------:R0:W-:Y:S01]  /*35810*/  @!P5 LDGSTS.E.BYPASS.LTC128B.128 [R9+0x29400], desc[UR44][R2.64+0x80], !P0 ;  /* 0x294000800209dfae */ /* 0x0001e2000c101d6c */
[----:B------:R-:W-:-:S03]  /*35820*/  IMAD.MOV.U32 R13, RZ, RZ, R5 ;  /* 0x000000ffff0d7224 */ /* 0x000fc600078e0005 */
[----:B------:R0:W-:Y:S04]  /*35830*/  @!P5 LDGSTS.E.BYPASS.LTC128B.128 [R9+0x2d400], desc[UR44][R2.64+0x100], !P1 ;  /* 0x2d4001000209dfae */ /* 0x0001e8000c901d6c */
[----:B------:R0:W-:Y:S01]  /*35840*/  @!P5 LDGSTS.E.BYPASS.LTC128B.128 [R9+0x31400], desc[UR44][R2.64+0x180], !P2 ;  /* 0x314001800209dfae */ /* 0x0001e2000d101d6c */
[----:B------:R-:W-:-:S07]  /*35850*/  IMAD.MOV.U32 R6, RZ, RZ, R14 ;  /* 0x000000ffff067224 */ /* 0x000fce00078e000e */
[----:B0-----:R-:W-:Y:S05]  /*35860*/  WARPSYNC.COLLECTIVE R15, `(.L_x_2276) ;  /* 0x000000000f087348 */ /* 0x001fea0003c00000 */
[----:B------:R1:W2:Y:S02]  /*35870*/  SHFL.IDX P6, R14, R13, R12, R11 ;  /* 0x0000000c0d0e7389 */ /* 0x0002a400000c000b */
[----:B012---:R-:W-:Y:S01]  /*35880*/  ENDCOLLECTIVE ;  /* 0x000000000000791b */ /* 0x007fe20003800000 */
.L_x_2276:
[----:B------:R-:W-:Y:S05]  /*35890*/  BRA `(.L_x_2277) ;  /* 0xffffffbc00a07947 */ /* 0x000fea000383ffff */
.L_x_2166:
[----:B0-----:R-:W-:-:S04]  /*358a0*/  IMAD.U32 R3, RZ, RZ, UR38 ;  /* 0x00000026ff037e24 */ /* 0x001fc8000f8e00ff */
[----:B------:R0:W2:Y:S03]  /*358b0*/  SYNCS.PHASECHK.TRANS64.TRYWAIT P0, [R3+URZ+0x32420], R2 ;  /* 0x03242002030075a7 */ /* 0x0000a6000800017f */
[----:B--2---:R-:W-:Y:S05]  /*358c0*/  @!P0 NANOSLEEP.SYNCS 0x989680 ;  /* 0x009896800000895d */ /* 0x004fea0003900000 */
[----:B------:R-:W2:Y:S02]  /*358d0*/  @!P0 SYNCS.PHASECHK.TRANS64 P0, [R3+URZ+0x32420], R2 ;  /* 0x03242002030085a7 */ /* 0x000ea4000800007f */
[----:B--2---:R-:W-:Y:S05]  /*358e0*/  @!P0 BRA `(.L_x_2166) ;  /* 0xfffffffc00ec8947 */ /* 0x004fea000383ffff */
[----:B------:R-:W-:Y:S05]  /*358f0*/  BRA `(.L_x_2278) ;  /* 0xffffffc000047947 */ /* 0x000fea000383ffff */
.L_x_2169:
[----:B0-----:R-:W-:-:S04]  /*35900*/  IMAD.U32 R3, RZ, RZ, UR38 ;  /* 0x00000026ff037e24 */ /* 0x001fc8000f8e00ff */
[----:B------:R0:W2:Y:S03]  /*35910*/  SYNCS.PHASECHK.TRANS64.TRYWAIT P0, [R3+URZ+0x32460], R2 ;  /* 0x03246002030075a7 */ /* 0x0000a6000800017f */
[----:B--2---:R-:W-:Y:S05]  /*35920*/  @!P0 NANOSLEEP.SYNCS 0x989680 ;  /* 0x009896800000895d */ /* 0x004fea0003900000 */
[----:B------:R-:W2:Y:S02]  /*35930*/  @!P0 SYNCS.PHASECHK.TRANS64 P0, [R3+URZ+0x32460], R2 ;  /* 0x03246002030085a7 */ /* 0x000ea4000800007f */
[----:B--2---:R-:W-:Y:S05]  /*35940*/  @!P0 BRA `(.L_x_2169) ;  /* 0xfffffffc00ec8947 */ /* 0x004fea000383ffff */
[----:B------:R-:W-:Y:S05]  /*35950*/  BRA `(.L_x_2279) ;  /* 0xffffffc000107947 */ /* 0x000fea000383ffff */
.L_x_2181:
[----:B-1----:R-:W-:-:S04]  /*35960*/  IMAD.U32 R3, RZ, RZ, UR38 ;  /* 0x00000026ff037e24 */ /* 0x002fc8000f8e00ff */
[----:B------:R1:W2:Y:S03]  /*35970*/  SYNCS.PHASECHK.TRANS64.TRYWAIT P0, [R3+URZ+0x32448], R2 ;  /* 0x03244802030075a7 */ /* 0x0002a6000800017f */
[----:B--2---:R-:W-:Y:S05]  /*35980*/  @!P0 NANOSLEEP.SYNCS 0x989680 ;  /* 0x009896800000895d */ /* 0x004fea0003900000 */
[----:B------:R-:W2:Y:S02]  /*35990*/  @!P0 SYNCS.PHASECHK.TRANS64 P0, [R3+URZ+0x32448], R2 ;  /* 0x03244802030085a7 */ /* 0x000ea4000800007f */
[----:B--2---:R-:W-:Y:S05]  /*359a0*/  @!P0 BRA `(.L_x_2181) ;  /* 0xfffffffc00ec8947 */ /* 0x004fea000383ffff */
[----:B------:R-:W-:Y:S05]  /*359b0*/  BRA `(.L_x_2280) ;  /* 0xffffffc8000c7947 */ /* 0x000fea000383ffff */
.L_x_2186:
[----:B01----:R-:W-:-:S04]  /*359c0*/  IMAD.U32 R3, RZ, RZ, UR38 ;  /* 0x00000026ff037e24 */ /* 0x003fc8000f8e00ff */
[----:B------:R0:W1:Y:S03]  /*359d0*/  SYNCS.PHASECHK.TRANS64.TRYWAIT P0, [R3+URZ+0x32468], R2 ;  /* 0x03246802030075a7 */ /* 0x000066000800017f */
[----:B-1----:R-:W-:Y:S05]  /*359e0*/  @!P0 NANOSLEEP.SYNCS 0x989680 ;  /* 0x009896800000895d */ /* 0x002fea0003900000 */
[----:B------:R-:W1:Y:S02]  /*359f0*/  @!P0 SYNCS.PHASECHK.TRANS64 P0, [R3+URZ+0x32468], R2 ;  /* 0x03246802030085a7 */ /* 0x000e64000800007f */
[----:B-1----:R-:W-:Y:S05]  /*35a00*/  @!P0 BRA `(.L_x_2186) ;  /* 0xfffffffc00ec8947 */ /* 0x002fea000383ffff */
[----:B------:R-:W-:Y:S05]  /*35a10*/  BRA `(.L_x_2281) ;  /* 0xffffffc8006c7947 */ /* 0x000fea000383ffff */
.L_x_2197:
[----:B-1----:R-:W-:-:S04]  /*35a20*/  IMAD.U32 R3, RZ, RZ, UR38 ;  /* 0x00000026ff037e24 */ /* 0x002fc8000f8e00ff */
[----:B------:R1:W2:Y:S03]  /*35a30*/  SYNCS.PHASECHK.TRANS64.TRYWAIT P0, [R3+URZ+0x32440], R2 ;  /* 0x03244002030075a7 */ /* 0x0002a6000800017f */
[----:B--2---:R-:W-:Y:S05]  /*35a40*/  @!P0 NANOSLEEP.SYNCS 0x989680 ;  /* 0x009896800000895d */ /* 0x004fea0003900000 */
[----:B------:R-:W2:Y:S02]  /*35a50*/  @!P0 SYNCS.PHASECHK.TRANS64 P0, [R3+URZ+0x32440], R2 ;  /* 0x03244002030085a7 */ /* 0x000ea4000800007f */
[----:B--2---:R-:W-:Y:S05]  /*35a60*/  @!P0 BRA `(.L_x_2197) ;  /* 0xfffffffc00ec8947 */ /* 0x004fea000383ffff */
[----:B------:R-:W-:Y:S05]  /*35a70*/  BRA `(.L_x_2282) ;  /* 0xffffffcc00e47947 */ /* 0x000fea000383ffff */
.L_x_2202:
[----:B01----:R-:W-:-:S04]  /*35a80*/  IMAD.U32 R3, RZ, RZ, UR38 ;  /* 0x00000026ff037e24 */ /* 0x003fc8000f8e00ff */
[----:B------:R0:W1:Y:S03]  /*35a90*/  SYNCS.PHASECHK.TRANS64.TRYWAIT P0, [R3+URZ+0x32460], R2 ;  /* 0x03246002030075a7 */ /* 0x000066000800017f */
[----:B-1----:R-:W-:Y:S05]  /*35aa0*/  @!P0 NANOSLEEP.SYNCS 0x989680 ;  /* 0x009896800000895d */ /* 0x002fea0003900000 */
[----:B------:R-:W1:Y:S02]  /*35ab0*/  @!P0 SYNCS.PHASECHK.TRANS64 P0, [R3+URZ+0x32460], R2 ;  /* 0x03246002030085a7 */ /* 0x000e64000800007f */
[----:B-1----:R-:W-:Y:S05]  /*35ac0*/  @!P0 BRA `(.L_x_2202) ;  /* 0xfffffffc00ec8947 */ /* 0x002fea000383ffff */
[----:B------:R-:W-:Y:S05]  /*35ad0*/  BRA `(.L_x_2283) ;  /* 0xffffffd000487947 */ /* 0x000fea000383ffff */
.L_x_2214:
[----:B-1----:R-:W-:-:S04]  /*35ae0*/  IMAD.U32 R3, RZ, RZ, UR38 ;  /* 0x00000026ff037e24 */ /* 0x002fc8000f8e00ff */
[----:B------:R1:W2:Y:S03]  /*35af0*/  SYNCS.PHASECHK.TRANS64.TRYWAIT P0, [R3+URZ+0x32448], R2 ;  /* 0x03244802030075a7 */ /* 0x0002a6000800017f */
[----:B--2---:R-:W-:Y:S05]  /*35b00*/  @!P0 NANOSLEEP.SYNCS 0x989680 ;  /* 0x009896800000895d */ /* 0x004fea0003900000 */
[----:B------:R-:W2:Y:S02]  /*35b10*/  @!P0 SYNCS.PHASECHK.TRANS64 P0, [R3+URZ+0x32448], R2 ;  /* 0x03244802030085a7 */ /* 0x000ea4000800007f */
[----:B--2---:R-:W-:Y:S05]  /*35b20*/  @!P0 BRA `(.L_x_2214) ;  /* 0xfffffffc00ec8947 */ /* 0x004fea000383ffff */
[----:B------:R-:W-:Y:S05]  /*35b30*/  BRA `(.L_x_2284) ;  /* 0xffffffd400cc7947 */ /* 0x000fea000383ffff */
.L_x_2219:
[----:B-1----:R-:W-:-:S04]  /*35b40*/  IMAD.U32 R3, RZ, RZ, UR38 ;  /* 0x00000026ff037e24 */ /* 0x002fc8000f8e00ff */
[----:B------:R1:W2:Y:S03]  /*35b50*/  SYNCS.PHASECHK.TRANS64.TRYWAIT P0, [R3+URZ+0x32468], R2 ;  /* 0x03246802030075a7 */ /* 0x0002a6000800017f */
[----:B--2---:R-:W-:Y:S05]  /*35b60*/  @!P0 NANOSLEEP.SYNCS 0x989680 ;  /* 0x009896800000895d */ /* 0x004fea0003900000 */
[----:B------:R-:W2:Y:S02]  /*35b70*/  @!P0 SYNCS.PHASECHK.TRANS64 P0, [R3+URZ+0x32468], R2 ;  /* 0x03246802030085a7 */ /* 0x000ea4000800007f */
[----:B--2---:R-:W-:Y:S05]  /*35b80*/  @!P0 BRA `(.L_x_2219) ;  /* 0xfffffffc00ec8947 */ /* 0x004fea000383ffff */
[----:B------:R-:W-:Y:S05]  /*35b90*/  BRA `(.L_x_2285) ;  /* 0xffffffd800307947 */ /* 0x000fea000383ffff */
.L_x_2226:
[----:B-1----:R1:W2:Y:S02]  /*35ba0*/  SYNCS.PHASECHK.TRANS64.TRYWAIT P0, [R2+URZ+0x32420], R7 ;  /* 0x03242007020075a7 */ /* 0x0022a4000800017f */
[----:B--2---:R-:W-:Y:S05]  /*35bb0*/  @!P0 NANOSLEEP.SYNCS 0x989680 ;  /* 0x009896800000895d */ /* 0x004fea0003900000 */
[----:B------:R-:W2:Y:S02]  /*35bc0*/  @!P0 SYNCS.PHASECHK.TRANS64 P0, [R2+URZ+0x32420], R7 ;  /* 0x03242007020085a7 */ /* 0x000ea4000800007f */
[----:B--2---:R-:W-:Y:S05]  /*35bd0*/  @!P0 BRA `(.L_x_2226) ;  /* 0xfffffffc00f08947 */ /* 0x004fea000383ffff */
[----:B------:R-:W-:Y:S05]  /*35be0*/  BRA `(.L_x_2286) ;  /* 0xffffffdc004c7947 */ /* 0x000fea000383ffff */
.L_x_2227:
        /* <DEDUP_REMOVED lines=11> */
.L_x_2288:
[----:B------:R-:W-:Y:S05]  /*35ca0*/  BSYNC B0 ;  /* 0x0000000000007941 */ /* 0x000fea0003800000 */
.L_x_2287:
[----:B------:R-:W-:Y:S05]  /*35cb0*/  BRA `(.L_x_2289) ;  /* 0xffffffdc00307947 */ /* 0x000fea000383ffff */
.L_x_2228:
[----:B------:R-:W-:Y:S01]  /*35cc0*/  BSSY B0, `(.L_x_2290) ;  /* 0x0000006000007945 */ /* 0x000fe20003800000 */
[----:B------:R-:W-:-:S07]  /*35cd0*/  IMAD.MOV.U32 R15, RZ, RZ, -0x1 ;  /* 0xffffffffff0f7424 */ /* 0x000fce00078e00ff */
[----:B012---:R-:W-:Y:S05]  /*35ce0*/  WARPSYNC.COLLECTIVE R15, `(.L_x_2291) ;  /* 0x000000000f0c7348 */ /* 0x007fea0003c00000 */
[----:B------:R-:W-:Y:S02]  /*35cf0*/  ELECT P6, UR62, PT ;  /* 0x00000000003e782f */ /* 0x000fe400038c0000 */
[----:B------:R-:W-:Y:S01]  /*35d00*/  MOV R14, UR62 ;  /* 0x0000003e000e7c02 */ /* 0x000fe20008000f00 */
[----:B012---:R-:W-:Y:S10]  /*35d10*/  ENDCOLLECTIVE ;  /* 0x000000000000791b */ /* 0x007ff40003800000 */
.L_x_2291:
[----:B------:R-:W-:Y:S05]  /*35d20*/  BSYNC B0 ;  /* 0x0000000000007941 */ /* 0x000fea0003800000 */
.L_x_2290:
[----:B------:R-:W-:Y:S05]  /*35d30*/  BRA `(.L_x_2292) ;  /* 0xffffffdc00247947 */ /* 0x000fea000383ffff */
.L_x_2230:
[----:B0-----:R0:W1:Y:S02]  /*35d40*/  SYNCS.PHASECHK.TRANS64.TRYWAIT P0, [R8+URZ], R7 ;  /* 0x00000007080075a7 */ /* 0x001064000800017f */
[----:B-1----:R-:W-:Y:S05]  /*35d50*/  @!P0 NANOSLEEP.SYNCS 0x989680 ;  /* 0x009896800000895d */ /* 0x002fea0003900000 */
[----:B------:R-:W1:Y:S02]  /*35d60*/  @!P0 SYNCS.PHASECHK.TRANS64 P0, [R8+URZ], R7 ;  /* 0x00000007080085a7 */ /* 0x000e64000800007f */
[----:B-1----:R-:W-:Y:S05]  /*35d70*/  @!P0 BRA `(.L_x_2230) ;  /* 0xfffffffc00f08947 */ /* 0x002fea000383ffff */
[----:B------:R-:W-:Y:S05]  /*35d80*/  BRA `(.L_x_2293) ;  /* 0xffffffdc00587947 */ /* 0x000fea000383ffff */
.L_x_2231:
[----:B-1----:R1:W2:Y:S02]  /*35d90*/  SYNCS.PHASECHK.TRANS64.TRYWAIT P0, [R3+URZ], R0 ;  /* 0x00000000030075a7 */ /* 0x0022a4000800017f */
[----:B--2---:R-:W-:Y:S05]  /*35da0*/  @!P0 NANOSLEEP.SYNCS 0x989680 ;  /* 0x009896800000895d */ /* 0x004fea0003900000 */
[----:B------:R-:W2:Y:S02]  /*35db0*/  @!P0 SYNCS.PHASECHK.TRANS64 P0, [R3+URZ], R0 ;  /* 0x00000000030085a7 */ /* 0x000ea4000800007f */
[----:B--2---:R-:W-:Y:S05]  /*35dc0*/  @!P0 BRA `(.L_x_2231) ;  /* 0xfffffffc00f08947 */ /* 0x004fea000383ffff */
[----:B------:R-:W-:Y:S05]  /*35dd0*/  BRA `(.L_x_2294) ;  /* 0xffffffdc004c7947 */ /* 0x000fea000383ffff */
.L_x_2233:
[----:B-1----:R1:W2:Y:S02]  /*35de0*/  SYNCS.PHASECHK.TRANS64.TRYWAIT P0, [R6+URZ], R7 ;  /* 0x00000007060075a7 */ /* 0x0022a4000800017f */
[----:B--2---:R-:W-:Y:S05]  /*35df0*/  @!P0 NANOSLEEP.SYNCS 0x989680 ;  /* 0x009896800000895d */ /* 0x004fea0003900000 */
[----:B------:R-:W2:Y:S02]  /*35e00*/  @!P0 SYNCS.PHASECHK.TRANS64 P0, [R6+URZ], R7 ;  /* 0x00000007060085a7 */ /* 0x000ea4000800007f */
[----:B--2---:R-:W-:Y:S05]  /*35e10*/  @!P0 BRA `(.L_x_2233) ;  /* 0xfffffffc00f08947 */ /* 0x004fea000383ffff */
[----:B------:R-:W-:Y:S05]  /*35e20*/  BRA `(.L_x_2295) ;  /* 0xffffffdc00507947 */ /* 0x000fea000383ffff */
        .type           $_ZN7cutlass13device_kernelIN5flash11enable_sm90INS1_16FlashAttnFwdSm90INS1_25CollectiveMainloopFwdSm90ILi2EN4cute5tupleIJNS5_1CILi1EEES8_S8_EEENS6_IJNS7_ILi128EEENS7_ILi96EEENS7_ILi64EEEEEELi256ENS_6half_tEfNS_4arch4Sm90ELb0ELb1ELb1ELb0ELb0ELb0ELb1ELb1ELb0ELb1ELb1ELb0EEENS1_21CollectiveEpilogueFwdINS6_IJSA_NS7_ILi256EEESB_EEES9_SE_SG_Li256ELb0ELb1ELb1ELb0EEENS1_19SingleTileSchedulerILb0ELb1ELb1ELi128EEEEEEEEEvNT_6ParamsE$_ZZN5flash25CollectiveMainloopFwdSm90ILi2EN4cute5tupleIJNS1_1CILi1EEES4_S4_EEENS2_IJNS3_ILi128EEENS3_ILi96EEENS3_ILi64EEEEEELi256EN7cutlass6half_tEfNSA_4arch4Sm90ELb0ELb1ELb1ELb0ELb0ELb0ELb1ELb1ELb0ELb1ELb1ELb0EE3mmaINS_16FlashAttnFwdSm90ISE_NS_21CollectiveEpilogueFwdINS2_IJS6_NS3_ILi256EEES7_EEES5_SB_SD_Li256ELb0ELb1ELb1ELb0EEENS_19SingleTileSchedulerILb0ELb1ELb1ELi128EEEE13SharedStorageENS1_6TensorINS1_11ArrayEngineIfLm128EEENS1_6LayoutINS2_IJNS2_IJNS3_ILi2EEEST_NS3_ILi32EEEEEES4_S4_EEENS2_IJNS2_IJS4_ST_NS3_ILi4EEEEEENS3_ILi0EEESZ_EEEEEEENS_7SoftmaxILi2ELi0EEEEEbRKNSE_6ParamsENSA_25PipelineTmaAsyncNoClusterILi2ENSA_16PipelineTmaAsyncILi2EEEEES1B_RNSA_13PipelineStateILj2EEERT0_RT1_iRiRKNS_16SeqlenInfoQKNewKILb0ELb0EEENS2_IJiiiiEEERT_ENKUliT_T0_T1_E_clIZSF_ISO_S12_S14_EbS17_S1B_S1B_S1E_S1G_S1I_iS1J_S1N_S1O_S1Q_EUlRS1R_iE1_NS3_ILb0EEENS3_ILb1EEEEEDaiS1R_S1S_S1T_,@function
        .size           $_ZN7cutlass13device_kernelIN5flash11enable_sm90INS1_16FlashAttnFwdSm90INS1_25CollectiveMainloopFwdSm90ILi2EN4cute5tupleIJNS5_1CILi1EEES8_S8_EEENS6_IJNS7_ILi128EEENS7_ILi96EEENS7_ILi64EEEEEELi256ENS_6half_tEfNS_4arch4Sm90ELb0ELb1ELb1ELb0ELb0ELb0ELb1ELb1ELb0ELb1ELb1ELb0EEENS1_21CollectiveEpilogueFwdINS6_IJSA_NS7_ILi256EEESB_EEES9_SE_SG_Li256ELb0ELb1ELb1ELb0EEENS1_19SingleTileSchedulerILb0ELb1ELb1ELi128EEEEEEEEEvNT_6ParamsE$_ZZN5flash25CollectiveMainloopFwdSm90ILi2EN4cute5tupleIJNS1_1CILi1EEES4_S4_EEENS2_IJNS3_ILi128EEENS3_ILi96EEENS3_ILi64EEEEEELi256EN7cutlass6half_tEfNSA_4arch4Sm90ELb0ELb1ELb1ELb0ELb0ELb0ELb1ELb1ELb0ELb1ELb1ELb0EE3mmaINS_16FlashAttnFwdSm90ISE_NS_21CollectiveEpilogueFwdINS2_IJS6_NS3_ILi256EEES7_EEES5_SB_SD_Li256ELb0ELb1ELb1ELb0EEENS_19SingleTileSchedulerILb0ELb1ELb1ELi128EEEE13SharedStorageENS1_6TensorINS1_11ArrayEngineIfLm128EEENS1_6LayoutINS2_IJNS2_IJNS3_ILi2EEEST_NS3_ILi32EEEEEES4_S4_EEENS2_IJNS2_IJS4_ST_NS3_ILi4EEEEEENS3_ILi0EEESZ_EEEEEEENS_7SoftmaxILi2ELi0EEEEEbRKNSE_6ParamsENSA_25PipelineTmaAsyncNoClusterILi2ENSA_16PipelineTmaAsyncILi2EEEEES1B_RNSA_13PipelineStateILj2EEERT0_RT1_iRiRKNS_16SeqlenInfoQKNewKILb0ELb0EEENS2_IJiiiiEEERT_ENKUliT_T0_T1_E_clIZSF_ISO_S12_S14_EbS17_S1B_S1B_S1E_S1G_S1I_iS1J_S1N_S1O_S1Q_EUlRS1R_iE1_NS3_ILb0EEENS3_ILb1EEEEEDaiS1R_S1S_S1T_,(.L_x_6135 - $_ZN7cutlass13device_kernelIN5flash11enable_sm90INS1_16FlashAttnFwdSm90INS1_25CollectiveMainloopFwdSm90ILi2EN4cute5tupleIJNS5_1CILi1EEES8_S8_EEENS6_IJNS7_ILi128EEENS7_ILi96EEENS7_ILi64EEEEEELi256ENS_6half_tEfNS_4arch4Sm90ELb0ELb1ELb1ELb0ELb0ELb0ELb1ELb1ELb0ELb1ELb1ELb0EEENS1_21CollectiveEpilogueFwdINS6_IJSA_NS7_ILi256EEESB_EEES9_SE_SG_Li256ELb0ELb1ELb1ELb0EEENS1_19SingleTileSchedulerILb0ELb1ELb1ELi128EEEEEEEEEvNT_6ParamsE$_ZZN5flash25CollectiveMainloopFwdSm90ILi2EN4cute5tupleIJNS1_1CILi1EEES4_S4_EEENS2_IJNS3_ILi128EEENS3_ILi96EEENS3_ILi64EEEEEELi256EN7cutlass6half_tEfNSA_4arch4Sm90ELb0ELb1ELb1ELb0ELb0ELb0ELb1ELb1ELb0ELb1ELb1ELb0EE3mmaINS_16FlashAttnFwdSm90ISE_NS_21CollectiveEpilogueFwdINS2_IJS6_NS3_ILi256EEES7_EEES5_SB_SD_Li256ELb0ELb1ELb1ELb0EEENS_19SingleTileSchedulerILb0ELb1ELb1ELi128EEEE13SharedStorageENS1_6TensorINS1_11ArrayEngineIfLm128EEENS1_6LayoutINS2_IJNS2_IJNS3_ILi2EEEST_NS3_ILi32EEEEEES4_S4_EEENS2_IJNS2_IJS4_ST_NS3_ILi4EEEEEENS3_ILi0EEESZ_EEEEEEENS_7SoftmaxILi2ELi0EEEEEbRKNSE_6ParamsENSA_25PipelineTmaAsyncNoClusterILi2ENSA_16PipelineTmaAsyncILi2EEEEES1B_RNSA_13PipelineStateILj2EEERT0_RT1_iRiRKNS_16SeqlenInfoQKNewKILb0ELb0EEENS2_IJiiiiEEERT_ENKUliT_T0_T1_E_clIZSF_ISO_S12_S14_EbS17_S1B_S1B_S1E_S1G_S1I_iS1J_S1N_S1O_S1Q_EUlRS1R_iE1_NS3_ILb0EEENS3_ILb1EEEEEDaiS1R_S1S_S1T_)
$_ZN7cutlass13device_kernelIN5flash11enable_sm90INS1_16FlashAttnFwdSm90INS1_25CollectiveMainloopFwdSm90ILi2EN4cute5tupleIJNS5_1CILi1EEES8_S8_EEENS6_IJNS7_ILi128EEENS7_ILi96EEENS7_ILi64EEEEEELi256ENS_6half_tEfNS_4arch4Sm90ELb0ELb1ELb1ELb0ELb0ELb0ELb1ELb1ELb0ELb1ELb1ELb0EEENS1_21CollectiveEpilogueFwdINS6_IJSA_NS7_ILi256EEESB_EEES9_SE_SG_Li256ELb0ELb1ELb1ELb0EEENS1_19SingleTileSchedulerILb0ELb1ELb1ELi128EEEEEEEEEvNT_6ParamsE$_ZZN5flash25CollectiveMainloopFwdSm90ILi2EN4cute5tupleIJNS1_1CILi1EEES4_S4_EEENS2_IJNS3_ILi128EEENS3_ILi96EEENS3_ILi64EEEEEELi256EN7cutlass6half_tEfNSA_4arch4Sm90ELb0ELb1ELb1ELb0ELb0ELb0ELb1ELb1ELb0ELb1ELb1ELb0EE3mmaINS_16FlashAttnFwdSm90ISE_NS_21CollectiveEpilogueFwdINS2_IJS6_NS3_ILi256EEES7_EEES5_SB_SD_Li256ELb0ELb1ELb1ELb0EEENS_19SingleTileSchedulerILb0ELb1ELb1ELi128EEEE13SharedStorageENS1_6TensorINS1_11ArrayEngineIfLm128EEENS1_6LayoutINS2_IJNS2_IJNS3_ILi2EEEST_NS3_ILi32EEEEEES4_S4_EEENS2_IJNS2_IJS4_ST_NS3_ILi4EEEEEENS3_ILi0EEESZ_EEEEEEENS_7SoftmaxILi2ELi0EEEEEbRKNSE_6ParamsENSA_25PipelineTmaAsyncNoClusterILi2ENSA_16PipelineTmaAsyncILi2EEEEES1B_RNSA_13PipelineStateILj2EEERT0_RT1_iRiRKNS_16SeqlenInfoQKNewKILb0ELb0EEENS2_IJiiiiEEERT_ENKUliT_T0_T1_E_clIZSF_ISO_S12_S14_EbS17_S1B_S1B_S1E_S1G_S1I_iS1J_S1N_S1O_S1Q_EUlRS1R_iE1_NS3_ILb0EEENS3_ILb1EEEEEDaiS1R_S1S_S1T_:
[----:B------:R-:W-:Y:S05]  /*35e30*/  YIELD ;  /* 0x0000000000007946 */ /* 0x000fea0003800000 */
[----:B------:R-:W-:Y:S02]  /*35e40*/  ULDC UR4, c[0x0][0x20] ;  /* 0x0000080000047ab9 */ /* 0x000fe40000000800 */
[----:B------:R-:W-:-:S05]  /*35e50*/  VIADD R158, R157, -UR4 ;  /* 0x800000049d9e7c36 */ /* 0x000fca0008000000 */
[----:B------:R-:W2:Y:S01]  /*35e60*/  LDL.64 R2, [R158] ;  /* 0x000000009e027983 */ /* 0x000ea20000100a00 */
[----:B------:R-:W0:Y:S02]  /*35e70*/  LDC.64 R4, c[0x0][0x208] ;  /* 0x00008200ff047b82 */ /* 0x000e240000000a00 */
[----:B0-----:R-:W-:Y:S02]  /*35e80*/  R2UR UR4, R4 ;  /* 0x00000000040472ca */ /* 0x001fe400000e0000 */
[----:B------:R-:W-:-:S13]  /*35e90*/  R2UR UR5, R5 ;  /* 0x00000000050572ca */ /* 0x000fda00000e0000 */
[----:B--2---:R-:W2:Y:S01]  /*35ea0*/  LD.E R0, desc[UR4][R2.64] ;  /* 0x0000000402007980 */ /* 0x004ea2000c101900 */
[----:B------:R-:W-:Y:S02]  /*35eb0*/  R2UR UR4, R4 ;  /* 0x00000000040472ca */ /* 0x000fe400000e0000 */
[----:B------:R-:W-:Y:S01]  /*35ec0*/  R2UR UR5, R5 ;  /* 0x00000000050572ca */ /* 0x000fe200000e0000 */
[----:B--2---:R-:W-:-:S12]  /*35ed0*/  VIADD R11, R0, 0x1 ;  /* 0x00000001000b7836 */ /* 0x004fd80000000000 */
[----:B------:R-:W2:Y:S01]  /*35ee0*/  LD.E R0, desc[UR4][R2.64+0x8] ;  /* 0x0000080402007980 */ /* 0x000ea2000c101900 */
[----:B------:R-:W-:-:S13]  /*35ef0*/  ISETP.NE.AND P1, PT, R11, 0x2, PT ;  /* 0x000000020b00780c */ /* 0x000fda0003f25270 */
[----:B------:R-:W-:Y:S02]  /*35f00*/  @!P1 R2UR UR6, R4 ;  /* 0x00000000040692ca */ /* 0x000fe400000e0000 */
[----:B------:R-:W-:-:S13]  /*35f10*/  @!P1 R2UR UR7, R5 ;  /* 0x00000000050792ca */ /* 0x000fda00000e0000 */
[----:B------:R-:W3:Y:S01]  /*35f20*/  @!P1 LD.E R6, desc[UR6][R2.64+0x4] ;  /* 0x0000040602069980 */ /* 0x000ee2000c101900 */
[C---:B------:R-:W-:Y:S02]  /*35f30*/  R2UR UR4, R4.reuse ;  /* 0x00000000040472ca */ /* 0x040fe400000e0000 */
[C---:B------:R-:W-:Y:S02]  /*35f40*/  R2UR UR5, R5.reuse ;  /* 0x00000000050572ca */ /* 0x040fe400000e0000 */
[C---:B------:R-:W-:Y:S02]  /*35f50*/  R2UR UR6, R4.reuse ;  /* 0x00000000040672ca */ /* 0x040fe400000e0000 */
[C---:B------:R-:W-:Y:S02]  /*35f60*/  R2UR UR7, R5.reuse ;  /* 0x00000000050772ca */ /* 0x040fe400000e0000 */
[----:B------:R-:W-:Y:S02]  /*35f70*/  @!P1 R2UR UR8, R4 ;  /* 0x00000000040892ca */ /* 0x000fe400000e0000 */
[----:B------:R-:W-:-:S02]  /*35f80*/  @!P1 R2UR UR9, R5 ;  /* 0x00000000050992ca */ /* 0x000fc400000e0000 */
[----:B------:R-:W-:Y:S02]  /*35f90*/  @!P1 R2UR UR10, R4 ;  /* 0x00000000040a92ca */ /* 0x000fe400000e0000 */
[----:B------:R-:W-:Y:S01]  /*35fa0*/  @!P1 R2UR UR11, R5 ;  /* 0x00000000050b92ca */ /* 0x000fe200000e0000 */
[----:B------:R-:W-:Y:S08]  /*35fb0*/  ST.E desc[UR4][R2.64], R11 ;  /* 0x0000000b02007985 */ /* 0x000ff0000c101904 */
[----:B------:R-:W-:Y:S01]  /*35fc0*/  @!P1 ST.E desc[UR8][R2.64], RZ ;  /* 0x000000ff02009985 */ /* 0x000fe2000c101908 */
[----:B--2---:R-:W-:-:S05]  /*35fd0*/  VIADD R13, R0, 0x1 ;  /* 0x00000001000d7836 */ /* 0x004fca0000000000 */
[----:B------:R-:W-:Y:S01]  /*35fe0*/  ST.E desc[UR6][R2.64+0x8], R13 ;  /* 0x0000080d02007985 */ /* 0x000fe2000c101906 */
[----:B---3--:R-:W-:-:S05]  /*35ff0*/  @!P1 LOP3.LUT R15, R6, 0x1, RZ, 0x3c, !PT ;  /* 0x00000001060f9812 */ /* 0x008fca00078e3cff */
[----:B------:R0:W-:Y:S04]  /*36000*/  @!P1 ST.E desc[UR10][R2.64+0x4], R15 ;  /* 0x0000040f02009985 */ /* 0x0001e8000c10190a */
[----:B------:R-:W2:Y:S01]  /*36010*/  LDL.64 R8, [R158+0x18] ;  /* 0x000018009e087983 */ /* 0x000ea20000100a00 */
[----:B------:R-:W-:Y:S02]  /*36020*/  R2UR UR4, R4 ;  /* 0x00000000040472ca */ /* 0x000fe400000e0000 */
[----:B------:R-:W-:Y:S01]  /*36030*/  R2UR UR5, R5 ;  /* 0x00000000050572ca */ /* 0x000fe200000e0000 */
[----:B------:R-:W3:-:S12]  /*36040*/  LDL.64 R6, [R158] ;  /* 0x000000009e067983 */ /* 0x000ed80000100a00 */
[----:B--2---:R-:W2:Y:S01]  /*36050*/  LD.E R10, desc[UR4][R8.64+0x1c] ;  /* 0x00001c04080a7980 */ /* 0x004ea2000c101900 */
[C---:B------:R-:W-:Y:S02]  /*36060*/  R2UR UR4, R4.reuse ;  /* 0x00000000040472ca */ /* 0x040fe400000e0000 */
[C---:B------:R-:W-:Y:S02]  /*36070*/  R2UR UR5, R5.reuse ;  /* 0x00000000050572ca */ /* 0x040fe400000e0000 */
[----:B------:R-:W-:Y:S02]  /*36080*/  R2UR UR6, R4 ;  /* 0x00000000040672ca */ /* 0x000fe400000e0000 */
[----:B------:R-:W-:Y:S01]  /*36090*/  R2UR UR7, R5 ;  /* 0x00000000050772ca */ /* 0x000fe200000e0000 */
[----:B------:R-:W-:Y:S01]  /*360a0*/  BSSY B3, `(.L_x_2296) ;  /* 0x0000009000037945 */ /* 0x000fe20003800000 */
[----:B0-----:R-:W-:Y:S02]  /*360b0*/  IMAD.MOV.U32 R2, RZ, RZ, R23 ;  /* 0x000000ffff027224 */ /* 0x001fe400078e0017 */
[----:B------:R-:W-:-:S05]  /*360c0*/  IMAD.MOV.U32 R3, RZ, RZ, R22 ;  /* 0x000000ffff037224 */ /* 0x000fca00078e0016 */
[----:B---3--:R0:W5:Y:S04]  /*360d0*/  LD.E R0, desc[UR4][R6.64] ;  /* 0x0000000406007980 */ /* 0x008168000c101900 */
[----:B------:R0:W5:Y:S01]  /*360e0*/  LD.E R12, desc[UR6][R6.64+0x4] ;  /* 0x00000406060c7980 */ /* 0x000162000c101900 */
[----:B--2---:R-:W-:-:S04]  /*360f0*/  LOP3.LUT R10, R10, 0x1, RZ, 0xfc, !PT ;  /* 0x000000010a0a7812 */ /* 0x004fc800078efcff */
[----:B------:R-:W-:-:S13]  /*36100*/  ISETP.NE.AND P1, PT, R10, 0x3, PT ;  /* 0x000000030a00780c */ /* 0x000fda0003f25270 */
[----:B0-----:R-:W-:Y:S05]  /*36110*/  @!P1 BRA `(.L_x_2297) ;  /* 0x0000000000049947 */ /* 0x001fea0003800000 */
[----:B------:R-:W-:Y:S01]  /*36120*/  BPT.TRAP 0x1 ;  /* 0x000000040000795c */ /* 0x000fe20000300000 */
.L_x_2297:
[----:B------:R-:W-:Y:S05]  /*36130*/  BSYNC B3 ;  /* 0x0000000000037941 */ /* 0x000fea0003800000 */
.L_x_2296:
[----:B------:R-:W-:Y:S02]  /*36140*/  R2UR UR4, R4 ;  /* 0x00000000040472ca */ /* 0x000fe400000e0000 */
[----:B------:R-:W-:-:S13]  /*36150*/  R2UR UR5, R5 ;  /* 0x00000000050572ca */ /* 0x000fda00000e0000 */
[----:B------:R-:W2:Y:S01]  /*36160*/  LD.E.64 R10, desc[UR4][R8.64+0x8] ;  /* 0x00000804080a7980 */ /* 0x000ea2000c101b00 */
[----:B-----5:R-:W-:Y:S02]  /*36170*/  SHF.L.U32 R13, R12, 0x1f, RZ ;  /* 0x0000001f0c0d7819 */ /* 0x020fe400000006ff */
[----:B--2---:R-:W-:-:S05]  /*36180*/  MOV R11, R10 ;  /* 0x0000000a000b7202 */ /* 0x004fca0000000f00 */
[----:B------:R-:W-:-:S04]  /*36190*/  IMAD R0, R0, 0x8, R11 ;  /* 0x0000000800007824 */ /* 0x000fc800078e020b */
[----:B------:R0:W1:Y:S01]  /*361a0*/  SYNCS.PHASECHK.TRANS64.TRYWAIT P1, [R0+URZ], R13 ;  /* 0x0000000d000075a7 */ /* 0x000062000802017f */
[----:B------:R-:W2:Y:S01]  /*361b0*/  LD.E R12, desc[UR4][R8.64+0x1c] ;  /* 0x00001c04080c7980 */ /* 0x000ea2000c101900 */
[----:B------:R-:W-:Y:S02]  /*361c0*/  R2UR UR6, R4 ;  /* 0x00000000040672ca */ /* 0x000fe400000e0000 */
[----:B------:R-:W-:Y:S01]  /*361d0*/  R2UR UR7, R5 ;  /* 0x00000000050772ca */ /* 0x000fe200000e0000 */
[----:B------:R0:W5:Y:S01]  /*361e0*/  LD.E R10, desc[UR4][R6.64] ;  /* 0x00000004060a7980 */ /* 0x000162000c101900 */
[----:B------:R-:W-:Y:S11]  /*361f0*/  BSSY B3, `(.L_x_2298) ;  /* 0x0000006000037945 */ /* 0x000ff60003800000 */
[----:B------:R0:W5:Y:S01]  /*36200*/  LD.E R11, desc[UR6][R6.64+0x4] ;  /* 0x00000406060b7980 */ /* 0x000162000c101900 */
[----:B--2---:R-:W-:-:S04]  /*36210*/  LOP3.LUT R12, R12, 0x1, RZ, 0xfc, !PT ;  /* 0x000000010c0c7812 */ /* 0x004fc800078efcff */
[----:B------:R-:W-:-:S13]  /*36220*/  ISETP.NE.AND P2, PT, R12, 0x3, PT ;  /* 0x000000030c00780c */ /* 0x000fda0003f45270 */
[----:B01----:R-:W-:Y:S05]  /*36230*/  @!P2 BRA `(.L_x_2299) ;  /* 0x000000000004a947 */ /* 0x003fea0003800000 */
[----:B------:R-:W-:Y:S01]  /*36240*/  BPT.TRAP 0x1 ;  /* 0x000000040000795c */ /* 0x000fe20000300000 */
.L_x_2299:
[----:B------:R-:W-:Y:S05]  /*36250*/  BSYNC B3 ;  /* 0x0000000000037941 */ /* 0x000fea0003800000 */
.L_x_2298:
[----:B------:R-:W-:Y:S04]  /*36260*/  BSSY B3, `(.L_x_2300) ;  /* 0x000000a000037945 */ /* 0x000fe80003800000 */
[----:B------:R-:W-:Y:S05]  /*36270*/  @P1 BRA `(.L_x_2301) ;  /* 0x0000000000201947 */ /* 0x000fea0003800000 */
[----:B------:R-:W-:Y:S02]  /*36280*/  R2UR UR4, R4 ;  /* 0x00000000040472ca */ /* 0x000fe400000e0000 */
[----:B------:R-:W-:-:S13]  /*36290*/  R2UR UR5, R5 ;  /* 0x00000000050572ca */ /* 0x000fda00000e0000 */
[----:B------:R-:W2:Y:S01]  /*362a0*/  LD.E.64 R8, desc[UR4][R8.64+0x8] ;  /* 0x0000080408087980 */ /* 0x000ea2000c101b00 */
[----:B-----5:R-:W-:Y:S02]  /*362b0*/  SHF.L.U32 R11, R11, 0x1f, RZ ;  /* 0x0000001f0b0b7819 */ /* 0x020fe400000006ff */
[----:B--2---:R-:W-:-:S05]  /*362c0*/  MOV R7, R8 ;  /* 0x0000000800077202 */ /* 0x004fca0000000f00 */
[----:B------:R-:W-:-:S04]  /*362d0*/  IMAD R10, R10, 0x8, R7 ;  /* 0x000000080a0a7824 */ /* 0x000fc800078e0207 */
[----:B------:R-:W0:Y:S02]  /*362e0*/  SYNCS.PHASECHK.TRANS64.TRYWAIT P1, [R10+URZ], R11 ;  /* 0x0000000b0a0075a7 */ /* 0x000e24000802017f */
[----:B0-----:R-:W-:Y:S05]  /*362f0*/  @!P1 BRA `(.L_x_2302) ;  /* 0x000001b400c49947 */ /* 0x001fea0003800000 */
.L_x_2301:
[----:B------:R-:W-:Y:S05]  /*36300*/  BSYNC B3 ;  /* 0x0000000000037941 */ /* 0x000fea0003800000 */
.L_x_2300:
[----:B0----5:R-:W2:Y:S04]  /*36310*/  LDL.64 R10, [R158] ;  /* 0x000000009e0a7983 */ /* 0x021ea80000100a00 */
[----:B------:R-:W3:Y:S01]  /*36320*/  LDL.64 R8, [R158+0x28] ;  /* 0x000028009e087983 */ /* 0x000ee20000100a00 */
[C---:B------:R-:W-:Y:S02]  /*36330*/  R2UR UR6, R4.reuse ;  /* 0x00000000040672ca */ /* 0x040fe400000e0000 */
[C---:B------:R-:W-:Y:S01]  /*36340*/  R2UR UR7, R5.reuse ;  /* 0x00000000050772ca */ /* 0x040fe200000e0000 */
[----:B------:R-:W4:Y:S01]  /*36350*/  LDL.64 R6, [R158+0x20] ;  /* 0x000020009e067983 */ /* 0x000f220000100a00 */
[C---:B------:R-:W-:Y:S02]  /*36360*/  R2UR UR4, R4.reuse ;  /* 0x00000000040472ca */ /* 0x040fe400000e0000 */
[----:B------:R-:W-:Y:S01]  /*36370*/  R2UR UR5, R5 ;  /* 0x00000000050572ca */ /* 0x000fe200000e0000 */
[----:B------:R-:W4:Y:S08]  /*36380*/  LDL.64 R12, [R158+0x8] ;  /* 0x000008009e0c7983 */ /* 0x000f300000100a00 */
[----:B--2---:R-:W2:Y:S04]  /*36390*/  LD.E R11, desc[UR6][R10.64] ;  /* 0x000000060a0b7980 */ /* 0x004ea8000c101900 */
[----:B---3--:R-:W2:Y:S01]  /*363a0*/  LD.E.64 R14, desc[UR4][R8.64] ;  /* 0x00000004080e7980 */ /* 0x008ea2000c101b00 */
[----:B------:R-:W-:Y:S05]  /*363b0*/  WARPSYNC.ALL ;  /* 0x0000000000007948 */ /* 0x000fea0003800000 */
[----:B------:R-:W-:-:S02]  /*363c0*/  R2UR UR4, R4 ;  /* 0x00000000040472ca */ /* 0x000fc400000e0000 */
[C---:B------:R-:W-:Y:S02]  /*363d0*/  R2UR UR5, R5.reuse ;  /* 0x00000000050572ca */ /* 0x040fe400000e0000 */
[----:B------:R-:W-:Y:S02]  /*363e0*/  R2UR UR6, R4 ;  /* 0x00000000040672ca */ /* 0x000fe400000e0000 */
[----:B------:R-:W-:-:S09]  /*363f0*/  R2UR UR7, R5 ;  /* 0x00000000050772ca */ /* 0x000fd200000e0000 */
[----:B----4-:R0:W-:Y:S04]  /*36400*/  ST.E desc[UR4][R12.64], RZ ;  /* 0x000000ff0c007985 */ /* 0x0101e8000c101904 */
[----:B------:R-:W3:Y:S01]  /*36410*/  LD.E.64 R8, desc[UR6][R6.64] ;  /* 0x0000000606087980 */ /* 0x000ee2000c101b00 */
[----:B--2---:R-:W-:Y:S01]  /*36420*/  IMAD R10, R11, 0x300, R14 ;  /* 0x000003000b0a7824 */ /* 0x004fe200078e020e */
[----:B------:R-:W-:Y:S01]  /*36430*/  WARPGROUP.ARRIVE ;  /* 0x00000000000079c5 */ /* 0x000fe20000000000 */
[----:B------:R-:W-:Y:S01]  /*36440*/  IMAD.MOV.U32 R11, RZ, RZ, R15 ;  /* 0x000000ffff0b7224 */ /* 0x000fe200078e000f */
[----:B------:R-:W-:Y:S01]  /*36450*/  R2UR UR8, R4 ;  /* 0x00000000040872ca */ /* 0x000fe200000e0000 */
[----:B------:R-:W-:Y:S01]  /*36460*/  IMAD.MOV.U32 R191, RZ, RZ, 0x1 ;  /* 0x00000001ffbf7424 */ /* 0x000fe200078e00ff */
[----:B------:R-:W-:-:S02]  /*36470*/  R2UR UR6, R10 ;  /* 0x000000000a0672ca */ /* 0x000fc400000e0000 */
[----:B------:R-:W-:Y:S02]  /*36480*/  R2UR UR7, R11 ;  /* 0x000000000b0772ca */ /* 0x000fe400000e0000 */
[C---:B------:R-:W-:Y:S02]  /*36490*/  R2UR UR9, R5.reuse ;  /* 0x00000000050972ca */ /* 0x040fe400000e0000 */
[----:B------:R-:W-:Y:S02]  /*364a0*/  R2UR UR10, R4 ;  /* 0x00000000040a72ca */ /* 0x000fe400000e0000 */
[----:B------:R-:W-:Y:S02]  /*364b0*/  R2UR UR11, R5 ;  /* 0x00000000050b72ca */ /* 0x000fe400000e0000 */
[----:B---3--:R-:W-:Y:S02]  /*364c0*/  R2UR UR4, R8 ;  /* 0x00000000080472ca */ /* 0x008fe400000e0000 */
[----:B------:R-:W-:-:S13]  /*364d0*/  R2UR UR5, R9 ;  /* 0x00000000090572ca */ /* 0x000fda00000e0000 */
[----:B------:R-:W-:Y:S03]  /*364e0*/  HGMMA.64x96x16.F32 R24, gdesc[UR4], RZ, !UPT, gsb0 ;  /* 0x01600000041879f0 */ /* 0x000fe6000c0008ff */
[----:B------:R-:W-:Y:S02]  /*364f0*/  WARPGROUP.DEPBAR.LE gsb0, 0x0 ;  /* 0x00008000000079c5 */ /* 0x000fe40000010000 */
[----:B------:R0:W-:Y:S04]  /*36500*/  ST.E desc[UR8][R12.64], R191 ;  /* 0x000000bf0c007985 */ /* 0x0001e8000c101908 */
[----:B------:R-:W2:Y:S01]  /*36510*/  LD.E.64 R8, desc[UR10][R6.64] ;  /* 0x0000000a06087980 */ /* 0x000ea2000c101b00 */
[----:B------:R-:W-:Y:S01]  /*36520*/  VIADD R14, R10, 0x2 ;  /* 0x000000020a0e7836 */ /* 0x000fe20000000000 */
[----:B------:R-:W-:Y:S01]  /*36530*/  R2UR UR7, R15 ;  /* 0x000000000f0772ca */ /* 0x000fe200000e0000 */
[----:B------:R-:W-:Y:S01]  /*36540*/  WARPGROUP.ARRIVE ;  /* 0x00000000000079c5 */ /* 0x000fe20000000000 */
[----:B------:R-:W-:-:S02]  /*36550*/  R2UR UR8, R4 ;  /* 0x00000000040872ca */ /* 0x000fc400000e0000 */
[----:B------:R-:W-:Y:S02]  /*36560*/  R2UR UR6, R14 ;  /* 0x000000000e0672ca */ /* 0x000fe400000e0000 */
[C---:B------:R-:W-:Y:S02]  /*36570*/  R2UR UR9, R5.reuse ;  /* 0x00000000050972ca */ /* 0x040fe400000e0000 */
[----:B------:R-:W-:Y:S02]  /*36580*/  R2UR UR10, R4 ;  /* 0x00000000040a72ca */ /* 0x000fe400000e0000 */
[----:B------:R-:W-:Y:S01]  /*36590*/  R2UR UR11, R5 ;  /* 0x00000000050b72ca */ /* 0x000fe200000e0000 */
[----:B--2---:R-:W-:Y:S01]  /*365a0*/  VIADD R8, R8, 0x2 ;  /* 0x0000000208087836 */ /* 0x004fe20000000000 */
[----:B------:R-:W-:-:S04]  /*365b0*/  R2UR UR5, R9 ;  /* 0x00000000090572ca */ /* 0x000fc800000e0000 */
[----:B------:R-:W-:-:S13]  /*365c0*/  R2UR UR4, R8 ;  /* 0x00000000080472ca */ /* 0x000fda00000e0000 */
[----:B------:R-:W-:Y:S03]  /*365d0*/  HGMMA.64x96x16.F32 R24, gdesc[UR4], R24, gsb0 ;  /* 0x01600000041879f0 */ /* 0x000fe60008000818 */
        /* <DEDUP_REMOVED lines=19> */
[----:B------:R-:W-:Y:S01]  /*36710*/  WARPGROUP.ARRIVE ;  /* 0x00000000000079c5 */ /* 0x000fe20000000000 */
[----:B------:R-:W-:Y:S01]  /*36720*/  IMAD.MOV.U32 R11, RZ, RZ, R15 ;  /* 0x000000ffff0b7224 */ /* 0x000fe200078e000f */
[----:B------:R-:W-:-:S02]  /*36730*/  R2UR UR8, R4 ;  /* 0x00000000040872ca */ /* 0x000fc400000e0000 */
[----:B------:R-:W-:Y:S02]  /*36740*/  R2UR UR6, R10 ;  /* 0x000000000a0672ca */ /* 0x000fe400000e0000 */
        /* <DEDUP_REMOVED lines=8> */
[----:B------:R-:W2:Y:S01]  /*367d0*/  LDL.64 R8, [R158+0x40] ;  /* 0x000040009e087983 */ /* 0x000ea20000100a00 */
[----:B------:R-:W-:-:S02]  /*367e0*/  R2UR UR4, R4 ;  /* 0x00000000040472ca */ /* 0x000fc400000e0000 */
[----:B------:R-:W-:Y:S01]  /*367f0*/  R2UR UR5, R5 ;  /* 0x00000000050572ca */ /* 0x000fe200000e0000 */
[----:B------:R-:W3:-:S12]  /*36800*/  LDL.64 R6, [R158] ;  /* 0x000000009e067983 */ /* 0x000ed80000100a00 */
[----:B--2---:R-:W2:Y:S01]  /*36810*/  LD.E R10, desc[UR4][R8.64+0x1c] ;  /* 0x00001c04080a7980 */ /* 0x004ea2000c101900 */
[C---:B------:R-:W-:Y:S02]  /*36820*/  R2UR UR4, R4.reuse ;  /* 0x00000000040472ca */ /* 0x040fe400000e0000 */
[C---:B------:R-:W-:Y:S02]  /*36830*/  R2UR UR5, R5.reuse ;  /* 0x00000000050572ca */ /* 0x040fe400000e0000 */
[----:B------:R-:W-:Y:S02]  /*36840*/  R2UR UR6, R4 ;  /* 0x00000000040672ca */ /* 0x000fe400000e0000 */
[----:B------:R-:W-:Y:S01]  /*36850*/  R2UR UR7, R5 ;  /* 0x00000000050772ca */ /* 0x000fe200000e0000 */
[----:B------:R-:W-:Y:S08]  /*36860*/  BSSY B3, `(.L_x_2303) ;  /* 0x0000007000037945 */ /* 0x000ff00003800000 */
[----:B---3--:R0:W5:Y:S04]  /*36870*/  LD.E R0, desc[UR4][R6.64] ;  /* 0x0000000406007980 */ /* 0x008168000c101900 */
[----:B------:R0:W5:Y:S01]  /*36880*/  LD.E R14, desc[UR6][R6.64+0x4] ;  /* 0x00000406060e7980 */ /* 0x000162000c101900 */
[----:B--2---:R-:W-:-:S04]  /*36890*/  LOP3.LUT R10, R10, 0x1, RZ, 0xfc, !PT ;  /* 0x000000010a0a7812 */ /* 0x004fc800078efcff */
[----:B------:R-:W-:-:S13]  /*368a0*/  ISETP.NE.AND P1, PT, R10, 0x3, PT ;  /* 0x000000030a00780c */ /* 0x000fda0003f25270 */
[----:B0-----:R-:W-:Y:S05]  /*368b0*/  @!P1 BRA `(.L_x_2304) ;  /* 0x0000000000049947 */ /* 0x001fea0003800000 */
[----:B------:R-:W-:Y:S01]  /*368c0*/  BPT.TRAP 0x1 ;  /* 0x000000040000795c */ /* 0x000fe20000300000 */
.L_x_2304:
[----:B------:R-:W-:Y:S05]  /*368d0*/  BSYNC B3 ;  /* 0x0000000000037941 */ /* 0x000fea0003800000 */
.L_x_2303:
        /* <DEDUP_REMOVED lines=17> */
.L_x_2306:
[----:B------:R-:W-:Y:S05]  /*369f0*/  BSYNC B3 ;  /* 0x0000000000037941 */ /* 0x000fea0003800000 */
.L_x_2305:
        /* <DEDUP_REMOVED lines=10> */
.L_x_2308:
[----:B------:R-:W-:Y:S05]  /*36aa0*/  BSYNC B3 ;  /* 0x0000000000037941 */ /* 0x000fea0003800000 */
.L_x_2307:
[----:B------:R-:W2:Y:S04]  /*36ab0*/  LDL.64 R12, [R158] ;  /* 0x000000009e0c7983 */ /* 0x000ea80000100a00 */
[----:B0----5:R-:W3:Y:S04]  /*36ac0*/  LDL.64 R10, [R158+0x58] ;  /* 0x000058009e0a7983 */ /* 0x021ee80000100a00 */
[----:B------:R-:W4:Y:S04]  /*36ad0*/  LDL.64 R6, [R158+0x48] ;  /* 0x000048009e067983 */ /* 0x000f280000100a00 */
[----:B------:R-:W4:Y:S01]  /*36ae0*/  LDL.64 R8, [R158+0x50] ;  /* 0x000050009e087983 */ /* 0x000f220000100a00 */
[----:B------:R-:W-:-:S02]  /*36af0*/  R2UR UR6, R4 ;  /* 0x00000000040672ca */ /* 0x000fc400000e0000 */
[C---:B------:R-:W-:Y:S01]  /*36b00*/  R2UR UR7, R5.reuse ;  /* 0x00000000050772ca */ /* 0x040fe200000e0000 */
[----:B------:R-:W4:Y:S01]  /*36b10*/  LDL R74, [R1+0x470] ;  /* 0x00047000014a7983 */ /* 0x000f220000100800 */
[C---:B------:R-:W-:Y:S02]  /*36b20*/  R2UR UR4, R4.reuse ;  /* 0x00000000040472ca */ /* 0x040fe400000e0000 */
[----:B------:R-:W-:Y:S01]  /*36b30*/  R2UR UR5, R5 ;  /* 0x00000000050572ca */ /* 0x000fe200000e0000 */
[----:B------:R-:W4:Y:S08]  /*36b40*/  LDL R21, [R1+0x474] ;  /* 0x0004740001157983 */ /* 0x000f300000100800 */
[----:B--2---:R-:W2:Y:S04]  /*36b50*/  LD.E R17, desc[UR6][R12.64] ;  /* 0x000000060c117980 */ /* 0x004ea8000c101900 */
[----:B---3--:R-:W2:Y:S01]  /*36b60*/  LD.E.64 R12, desc[UR4][R10.64] ;  /* 0x000000040a0c7980 */ /* 0x008ea2000c101b00 */
[----:B------:R-:W-:Y:S05]  /*36b70*/  WARPSYNC.ALL ;  /* 0x0000000000007948 */ /* 0x000fea0003800000 */
[----:B------:R-:W-:-:S02]  /*36b80*/  R2UR UR6, R4 ;  /* 0x00000000040672ca */ /* 0x000fc400000e0000 */
[C---:B------:R-:W-:Y:S02]  /*36b90*/  R2UR UR7, R5.reuse ;  /* 0x00000000050772ca */ /* 0x040fe400000e0000 */
[----:B------:R-:W-:Y:S02]  /*36ba0*/  R2UR UR4, R4 ;  /* 0x00000000040472ca */ /* 0x000fe400000e0000 */
[----:B------:R-:W-:-:S09]  /*36bb0*/  R2UR UR5, R5 ;  /* 0x00000000050572ca */ /* 0x000fd200000e0000 */
[----:B----4-:R-:W3:Y:S04]  /*36bc0*/  LD.E R0, desc[UR6][R6.64] ;  /* 0x0000000606007980 */ /* 0x010ee8000c101900 */
[----:B------:R-:W4:Y:S01]  /*36bd0*/  LD.E.64 R14, desc[UR4][R8.64] ;  /* 0x00000004080e7980 */ /* 0x000f22000c101b00 */
[----:B------:R-:W-:Y:S01]  /*36be0*/  WARPGROUP.ARRIVE ;  /* 0x00000000000079c5 */ /* 0x000fe20000000000 */
[C---:B------:R-:W-:Y:S02]  /*36bf0*/  R2UR UR8, R4.reuse ;  /* 0x00000000040872ca */ /* 0x040fe400000e0000 */
[----:B------:R-:W-:Y:S02]  /*36c00*/  R2UR UR9, R5 ;  /* 0x00000000050972ca */ /* 0x000fe400000e0000 */
[----:B------:R-:W-:-:S02]  /*36c10*/  R2UR UR10, R4 ;  /* 0x00000000040a72ca */ /* 0x000fc400000e0000 */
[----:B------:R-:W-:Y:S01]  /*36c20*/  R2UR UR11, R5 ;  /* 0x00000000050b72ca */ /* 0x000fe200000e0000 */
[----:B--2---:R-:W-:Y:S02]  /*36c30*/  IMAD R16, R17, 0xc00, R12 ;  /* 0x00000c0011107824 */ /* 0x004fe400078e020c */
[----:B------:R-:W-:-:S03]  /*36c40*/  IMAD.MOV.U32 R17, RZ, RZ, R13 ;  /* 0x000000ffff117224 */ /* 0x000fc600078e000d */
[----:B------:R-:W-:Y:S02]  /*36c50*/  R2UR UR6, R16 ;  /* 0x00000000100672ca */ /* 0x000fe400000e0000 */
[----:B------:R-:W-:Y:S02]  /*36c60*/  R2UR UR7, R17 ;  /* 0x00000000110772ca */ /* 0x000fe400000e0000 */
[----:B---3--:R-:W-:Y:S02]  /*36c70*/  ISETP.NE.U32.AND P1, PT, R0, RZ, PT ;  /* 0x000000ff0000720c */ /* 0x008fe40003f25070 */
[----:B----4-:R-:W-:Y:S02]  /*36c80*/  R2UR UR4, R14 ;  /* 0x000000000e0472ca */ /* 0x010fe400000e0000 */
[----:B------:R-:W-:-:S09]  /*36c90*/  R2UR UR5, R15 ;  /* 0x000000000f0572ca */ /* 0x000fd200000e0000 */
[----:B------:R-:W-:-:S05]  /*36ca0*/  VOTEU.ANY UP0, P1 ;  /* 0x00000000003f7886 */ /* 0x000fca0000800100 */
[----:B------:R-:W-:Y:S03]  /*36cb0*/  HGMMA.64x96x16.F32 R24, gdesc[UR4], R24, UP0, gsb0 ;  /* 0x01600000041879f0 */ /* 0x000fe6000b800818 */
[----:B------:R-:W-:Y:S02]  /*36cc0*/  WARPGROUP.DEPBAR.LE gsb0, 0x0 ;  /* 0x00008000000079c5 */ /* 0x000fe40000010000 */
[----:B------:R-:W-:Y:S04]  /*36cd0*/  ST.E desc[UR8][R6.64], R191 ;  /* 0x000000bf06007985 */ /* 0x000fe8000c101908 */
[----:B------:R-:W2:Y:S01]  /*36ce0*/  LD.E.64 R10, desc[UR10][R8.64] ;  /* 0x0000000a080a7980 */ /* 0x000ea2000c101b00 */
[----:B------:R-:W-:Y:S01]  /*36cf0*/  VIADD R12, R16, 0x2 ;  /* 0x00000002100c7836 */ /* 0x000fe20000000000 */
[----:B------:R-:W-:-:S04]  /*36d00*/  R2UR UR7, R13 ;  /* 0x000000000d0772ca */ /* 0x000fc800000e0000 */
[----:B------:R-:W-:Y:S01]  /*36d10*/  R2UR UR6, R12 ;  /* 0x000000000c0672ca */ /* 0x000fe200000e0000 */
[----:B------:R-:W-:Y:S01]  /*36d20*/  WARPGROUP.ARRIVE ;  /* 0x00000000000079c5 */ /* 0x000fe20000000000 */
[C---:B------:R-:W-:Y:S02]  /*36d30*/  R2UR UR8, R4.reuse ;  /* 0x00000000040872ca */ /* 0x040fe400000e0000 */
        /* <DEDUP_REMOVED lines=208> */
[----:B------:R-:W-:-:S06]  /*37a40*/  WARPGROUP.ARRIVE ;  /* 0x00000000000079c5 */ /* 0x000fcc0000000000 */
[----:B------:R-:W0:Y:S01]  /*37a50*/  S2R R195, SR_TID.X ;  /* 0x0000000000c37919 */ /* 0x000e220000002100 */
[----:B------:R-:W-:Y:S02]  /*37a60*/  R2UR UR8, R4 ;  /* 0x00000000040872ca */ /* 0x000fe400000e0000 */
[----:B------:R-:W-:Y:S02]  /*37a70*/  R2UR UR9, R5 ;  /* 0x00000000050972ca */ /* 0x000fe400000e0000 */
[----:B0-----:R-:W-:Y:S01]  /*37a80*/  LOP3.LUT P2, RZ, R195, 0x7f, RZ, 0xc0, !PT ;  /* 0x0000007fc3ff7812 */ /* 0x001fe2000784c0ff */
[----:B--2---:R-:W-:Y:S01]  /*37a90*/  VIADD R10, R10, 0xc06 ;  /* 0x00000c060a0a7836 */ /* 0x004fe20000000000 */
[----:B------:R-:W-:-:S04]  /*37aa0*/  R2UR UR5, R11 ;  /* 0x000000000b0572ca */ /* 0x000fc800000e0000 */
[----:B------:R-:W-:-:S13]  /*37ab0*/  R2UR UR4, R10 ;  /* 0x000000000a0472ca */ /* 0x000fda00000e0000 */
[----:B------:R-:W-:Y:S03]  /*37ac0*/  HGMMA.64x96x16.F32 R24, gdesc[UR4], R24, gsb0 ;  /* 0x01600000041879f0 */ /* 0x000fe60008000818 */
[----:B------:R-:W-:Y:S02]  /*37ad0*/  WARPGROUP.DEPBAR.LE gsb0, 0x0 ;  /* 0x00008000000079c5 */ /* 0x000fe40000010000 */
[----:B------:R0:W-:Y:S04]  /*37ae0*/  ST.E desc[UR8][R6.64], R191 ;  /* 0x000000bf06007985 */ /* 0x0001e8000c101908 */
[----:B------:R-:W2:Y:S04]  /*37af0*/  @!P2 LDL.64 R8, [R158+0x18] ;  /* 0x000018009e08a983 */ /* 0x000ea80000100a00 */
[----:B------:R-:W3:Y:S01]  /*37b00*/  @!P2 LDL.64 R10, [R158] ;  /* 0x000000009e0aa983 */ /* 0x000ee20000100a00 */
[----:B------:R-:W-:-:S02]  /*37b10*/  @!P2 R2UR UR4, R4 ;  /* 0x000000000404a2ca */ /* 0x000fc400000e0000 */
[C---:B------:R-:W-:Y:S02]  /*37b20*/  @!P2 R2UR UR5, R5.reuse ;  /* 0x000000000505a2ca */ /* 0x040fe400000e0000 */
[----:B------:R-:W-:Y:S02]  /*37b30*/  SHF.R.U32.HI R0, RZ, 0x7, R195 ;  /* 0x00000007ff007819 */ /* 0x000fe400000116c3 */
[----:B------:R-:W-:Y:S02]  /*37b40*/  @!P2 R2UR UR6, R4 ;  /* 0x000000000406a2ca */ /* 0x000fe400000e0000 */
[----:B------:R-:W-:Y:S02]  /*37b50*/  @!P2 R2UR UR7, R5 ;  /* 0x000000000507a2ca */ /* 0x000fe400000e0000 */
[----:B------:R-:W-:-:S05]  /*37b60*/  IADD3 R0, -R0, 0xb, RZ ;  /* 0x0000000b00007810 */ /* 0x000fca0007ffe1ff */
[----:B------:R1:W-:Y:S06]  /*37b70*/  BAR.ARV R0, 0x100 ;  /* 0x000400000000751d */ /* 0x0003ec0000002000 */
[----:B--2---:R-:W2:Y:S04]  /*37b80*/  @!P2 LD.E.64 R8, desc[UR4][R8.64+0x30] ;  /* 0x000030040808a980 */ /* 0x004ea8000c101b00 */
[----:B---3--:R-:W0:Y:S01]  /*37b90*/  @!P2 LD.E R10, desc[UR6][R10.64] ;  /* 0x000000060a0aa980 */ /* 0x008e22000c101900 */
[----:B--2---:R-:W-:-:S05]  /*37ba0*/  @!P2 MOV R13, R8 ;  /* 0x00000008000da202 */ /* 0x004fca0000000f00 */
[----:B0-----:R-:W-:-:S05]  /*37bb0*/  @!P2 IMAD R6, R10, 0x8, R13 ;  /* 0x000000080a06a824 */ /* 0x001fca00078e020d */
[----:B------:R-:W-:-:S04]  /*37bc0*/  @!P2 PRMT R6, RZ, 0x654, R6 ;  /* 0x00000654ff06a816 */ /* 0x000fc80000000006 */
[----:B------:R0:W-:Y:S02]  /*37bd0*/  @!P2 SYNCS.ARRIVE.TRANS64.RED.A1T0 RZ, [R6+URZ], RZ ;  /* 0x000000ff06ffa9a7 */ /* 0x0001e4000810043f */
[----:B0-----:R-:W2:Y:S01]  /*37be0*/  LDL.64 R6, [R158+0x68] ;  /* 0x000068009e067983 */ /* 0x001ea20000100a00 */
[----:B------:R-:W-:Y:S02]  /*37bf0*/  R2UR UR4, R4 ;  /* 0x00000000040472ca */ /* 0x000fe400000e0000 */
[----:B------:R-:W-:-:S13]  /*37c00*/  R2UR UR5, R5 ;  /* 0x00000000050572ca */ /* 0x000fda00000e0000 */
[----:B--2---:R-:W2:Y:S01]  /*37c10*/  LD.E.64 R6, desc[UR4][R6.64] ;  /* 0x0000000406067980 */ /* 0x004ea2000c101b00 */
[----:B------:R-:W-:Y:S02]  /*37c20*/  R2UR UR4, R4 ;  /* 0x00000000040472ca */ /* 0x000fe400000e0000 */
[----:B------:R-:W-:-:S13]  /*37c30*/  R2UR UR5, R5 ;  /* 0x00000000050572ca */ /* 0x000fda00000e0000 */
[----:B-1----:R-:W3:Y:S01]  /*37c40*/  LD.E R0, desc[UR4][R2.64+0x24] ;  /* 0x0000240402007980 */ /* 0x002ee2000c101900 */
[C---:B------:R-:W-:Y:S02]  /*37c50*/  R2UR UR4, R4.reuse ;  /* 0x00000000040472ca */ /* 0x040fe400000e0000 */
[C---:B------:R-:W-:Y:S02]  /*37c60*/  R2UR UR5, R5.reuse ;  /* 0x00000000050572ca */ /* 0x040fe400000e0000 */
[C---:B------:R-:W-:Y:S02]  /*37c70*/  R2UR UR14, R4.reuse ;  /* 0x00000000040e72ca */ /* 0x040fe400000e0000 */
[C---:B------:R-:W-:Y:S02]  /*37c80*/  R2UR UR15, R5.reuse ;  /* 0x00000000050f72ca */ /* 0x040fe400000e0000 */
[----:B------:R-:W-:Y:S02]  /*37c90*/  R2UR UR10, R4 ;  /* 0x00000000040a72ca */ /* 0x000fe400000e0000 */
[----:B------:R-:W-:-:S02]  /*37ca0*/  R2UR UR11, R5 ;  /* 0x00000000050b72ca */ /* 0x000fc400000e0000 */
[C---:B------:R-:W-:Y:S02]  /*37cb0*/  R2UR UR8, R4.reuse ;  /* 0x00000000040872ca */ /* 0x040fe400000e0000 */
[C---:B------:R-:W-:Y:S02]  /*37cc0*/  R2UR UR9, R5.reuse ;  /* 0x00000000050972ca */ /* 0x040fe400000e0000 */
[----:B------:R-:W-:Y:S02]  /*37cd0*/  R2UR UR12, R4 ;  /* 0x00000000040c72ca */ /* 0x000fe400000e0000 */
[----:B------:R-:W-:-:S05]  /*37ce0*/  R2UR UR13, R5 ;  /* 0x00000000050d72ca */ /* 0x000fca00000e0000 */
[----:B------:R-:W4:Y:S04]  /*37cf0*/  LD.E R78, desc[UR10][R2.64+0xc] ;  /* 0x00000c0a024e7980 */ /* 0x000f28000c101900 */
[----:B------:R-:W4:Y:S04]  /*37d00*/  LD.E R76, desc[UR8][R2.64+0x10] ;  /* 0x00001008024c7980 */ /* 0x000f28000c101900 */
[----:B------:R-:W4:Y:S04]  /*37d10*/  LD.E R79, desc[UR12][R2.64+0x14] ;  /* 0x0000140c024f7980 */ /* 0x000f28000c101900 */
[----:B--2---:R0:W2:Y:S01]  /*37d20*/  LD.E R72, desc[UR4][R6.64] ;  /* 0x0000000406487980 */ /* 0x0040a2000c101900 */
[----:B------:R-:W-:-:S02]  /*37d30*/  R2UR UR4, R4 ;  /* 0x00000000040472ca */ /* 0x000fc400000e0000 */
[----:B------:R-:W-:-:S13]  /*37d40*/  R2UR UR5, R5 ;  /* 0x00000000050572ca */ /* 0x000fda00000e0000 */
[----:B------:R-:W2:Y:S01]  /*37d50*/  LD.E R73, desc[UR4][R2.64] ;  /* 0x0000000402497980 */ /* 0x000ea2000c101900 */
[----:B------:R-:W-:Y:S02]  /*37d60*/  R2UR UR4, R4 ;  /* 0x00000000040472ca */ /* 0x000fe400000e0000 */
[----:B------:R-:W-:Y:S02]  /*37d70*/  R2UR UR5, R5 ;  /* 0x00000000050572ca */ /* 0x000fe400000e0000 */
[----:B---3--:R-:W-:Y:S01]  /*37d80*/  ISETP.NE.AND P1, PT, R0, 0x1, PT ;  /* 0x000000010000780c */ /* 0x008fe20003f25270 */
[----:B0-----:R-:W-:Y:S02]  /*37d90*/  IMAD.MOV.U32 R6, RZ, RZ, R21 ;  /* 0x000000ffff067224 */ /* 0x001fe400078e0015 */
[----:B------:R-:W-:-:S08]  /*37da0*/  IMAD.MOV.U32 R7, RZ, RZ, R74 ;  /* 0x000000ffff077224 */ /* 0x000fd000078e004a */
[----:B------:R-:W3:Y:S02]  /*37db0*/  LD.E R75, desc[UR4][R6.64] ;  /* 0x00000004064b7980 */ /* 0x000ee4000c101900 */
[C---:B------:R-:W-:Y:S02]  /*37dc0*/  @P1 R2UR UR4, R4.reuse ;  /* 0x00000000040412ca */ /* 0x040fe400000e0000 */
[C---:B------:R-:W-:Y:S02]  /*37dd0*/  @P1 R2UR UR5, R5.reuse ;  /* 0x00000000050512ca */ /* 0x040fe400000e0000 */
[C---:B------:R-:W-:Y:S02]  /*37de0*/  @P1 R2UR UR6, R4.reuse ;  /* 0x00000000040612ca */ /* 0x040fe400000e0000 */
[----:B------:R-:W-:Y:S01]  /*37df0*/  @P1 R2UR UR7, R5 ;  /* 0x00000000050712ca */ /* 0x000fe200000e0000 */
[----:B------:R-:W3:Y:S08]  /*37e00*/  LD.E R6, desc[UR14][R2.64+0x18] ;  /* 0x0000180e02067980 */ /* 0x000ef0000c101900 */
[----:B------:R-:W3:Y:S04]  /*37e10*/  @P1 LD.E R74, desc[UR4][R2.64+0x28] ;  /* 0x00002804024a1980 */ /* 0x000ee8000c101900 */
[----:B------:R-:W3:Y:S01]  /*37e20*/  @P1 LD.E R77, desc[UR6][R2.64+0x2c] ;  /* 0x00002c06024d1980 */ /* 0x000ee2000c101900 */
[----:B------:R-:W-:-:S02]  /*37e30*/  R2UR UR4, R4 ;  /* 0x00000000040472ca */ /* 0x000fc400000e0000 */
[C---:B------:R-:W-:Y:S02]  /*37e40*/  R2UR UR5, R5.reuse ;  /* 0x00000000050572ca */ /* 0x040fe400000e0000 */
[----:B------:R-:W-:Y:S02]  /*37e50*/  R2UR UR6, R4 ;  /* 0x00000000040672ca */ /* 0x000fe400000e0000 */
[----:B------:R-:W-:-:S09]  /*37e60*/  R2UR UR7, R5 ;  /* 0x00000000050772ca */ /* 0x000fd200000e0000 */
[----:B------:R-:W3:Y:S04]  /*37e70*/  LD.E R8, desc[UR4][R2.64+0x8] ;  /* 0x0000080402087980 */ /* 0x000ee8000c101900 */
[----:B------:R-:W3:Y:S01]  /*37e80*/  LD.E R7, desc[UR6][R2.64+0x4] ;  /* 0x0000040602077980 */ /* 0x000ee2000c101900 */
[----:B----4-:R-:W-:Y:S01]  /*37e90*/  LOP3.LUT R78, RZ, R78, RZ, 0x33, !PT ;  /* 0x0000004eff4e7212 */ /* 0x010fe200078e33ff */
[----:B------:R-:W-:Y:S01]  /*37ea0*/  BSSY B3, `(.L_x_2310) ;  /* 0x00000ae000037945 */ /* 0x000fe20003800000 */
[----:B------:R-:W-:Y:S02]  /*37eb0*/  IMAD R79, R20, -0x60, R79 ;  /* 0xffffffa0144f7824 */ /* 0x000fe400078e024f */
[-C--:B--2---:R-:W-:Y:S01]  /*37ec0*/  FMUL.FTZ R28, R28, R72.reuse ;  /* 0x000000481c1c7220 */ /* 0x084fe20000410000 */
[-C--:B------:R-:W-:Y:S01]  /*37ed0*/  FMUL.FTZ R9, R27, R72.reuse ;  /* 0x000000481b097220 */ /* 0x080fe20000410000 */
[----:B------:R-:W-:-:S02]  /*37ee0*/  FMUL.FTZ R27, R53, R72 ;  /* 0x00000048351b7220 */ /* 0x000fc40000410000 */
[----:B------:R0:W1:Y:S01]  /*37ef0*/  MUFU.TANH R81, R28 ;  /* 0x0000001c00517308 */ /* 0x0000620000002400 */
[----:B------:R-:W-:-:S07]  /*37f00*/  FMUL.FTZ R11, R30, R72 ;  /* 0x000000481e0b7220 */ /* 0x000fce0000410000 */
[----:B------:R2:W4:Y:S01]  /*37f10*/  MUFU.TANH R87, R27 ;  /* 0x0000001b00577308 */ /* 0x0005220000002400 */
[----:B0-----:R-:W-:-:S04]  /*37f20*/  SHF.R.S32.HI R28, RZ, 0x1f, R73 ;  /* 0x0000001fff1c7819 */ /* 0x001fc80000011449 */
[----:B--2---:R-:W-:-:S04]  /*37f30*/  LEA.HI R27, R28, R73, RZ, 0x7 ;  /* 0x000000491c1b7211 */ /* 0x004fc800078f38ff */
[----:B------:R-:W-:Y:S01]  /*37f40*/  LOP3.LUT R30, R27, 0xffffff80, RZ, 0xc0, !PT ;  /* 0xffffff801b1e7812 */ /* 0x000fe200078ec0ff */
[----:B------:R-:W-:-:S04]  /*37f50*/  FMUL.FTZ R29, R29, R72 ;  /* 0x000000481d1d7220 */ /* 0x000fc80000410000 */
[----:B------:R-:W-:Y:S01]  /*37f60*/  IMAD.IADD R30, R73, 0x1, -R30 ;  /* 0x00000001491e7824 */ /* 0x000fe200078e0a1e */
[----:B------:R0:W2:Y:S01]  /*37f70*/  MUFU.TANH R82, R29 ;  /* 0x0000001d00527308 */ /* 0x0000a20000002400 */
[-C--:B------:R-:W-:Y:S01]  /*37f80*/  FMUL.FTZ R32, R32, R72.reuse ;  /* 0x0000004820207220 */ /* 0x080fe20000410000 */
[----:B------:R-:W-:Y:S01]  /*37f90*/  LEA.HI R28, R28, R73, RZ, 0x2 ;  /* 0x000000491c1c7211 */ /* 0x000fe200078f10ff */
[----:B------:R-:W-:Y:S01]  /*37fa0*/  FMUL.FTZ R12, R31, R72 ;  /* 0x000000481f0c7220 */ /* 0x000fe20000410000 */
[----:B0-----:R-:W-:-:S04]  /*37fb0*/  SHF.R.S32.HI R29, RZ, 0x1f, R30 ;  /* 0x0000001fff1d7819 */ /* 0x001fc8000001141e */
[----:B------:R0:W1:Y:S01]  /*37fc0*/  MUFU.TANH R83, R32 ;  /* 0x0000002000537308 */ /* 0x0000620000002400 */
[----:B------:R-:W-:Y:S02]  /*37fd0*/  LOP3.LUT R28, R28, 0xfffffffc, RZ, 0xc0, !PT ;  /* 0xfffffffc1c1c7812 */ /* 0x000fe400078ec0ff */
[----:B------:R-:W-:Y:S01]  /*37fe0*/  LEA.HI R31, R29, R30, RZ, 0x2 ;  /* 0x0000001e1d1f7211 */ /* 0x000fe200078f10ff */
[----:B------:R-:W-:-:S03]  /*37ff0*/  FMUL.FTZ R13, R34, R72 ;  /* 0x00000048220d7220 */ /* 0x000fc60000410000 */
[--C-:B------:R-:W-:Y:S02]  /*38000*/  SHF.R.S32.HI R34, RZ, 0x1f, R31.reuse ;  /* 0x0000001fff227819 */ /* 0x100fe4000001141f */
[----:B0-----:R-:W-:Y:S02]  /*38010*/  LEA.HI R32, R29, R30, RZ, 0x5 ;  /* 0x0000001e1d207211 */ /* 0x001fe400078f28ff */
[----:B------:R-:W-:Y:S01]  /*38020*/  SHF.R.S32.HI R29, RZ, 0x2, R31 ;  /* 0x00000002ff1d7819 */ /* 0x000fe2000001141f */
[----:B------:R-:W-:Y:S01]  /*38030*/  IMAD.IADD R73, R73, 0x1, -R28 ;  /* 0x0000000149497824 */ /* 0x000fe200078e0a1c */
[----:B------:R-:W-:Y:S02]  /*38040*/  SHF.R.S32.HI R28, RZ, 0x7, R27 ;  /* 0x00000007ff1c7819 */ /* 0x000fe4000001141b */
[----:B------:R-:W-:Y:S02]  /*38050*/  LEA.HI R34, R34, R29, RZ, 0x3 ;  /* 0x0000001d22227211 */ /* 0x000fe400078f18ff */
[----:B------:R-:W-:-:S02]  /*38060*/  SHF.R.S32.HI R32, RZ, 0x5, R32 ;  /* 0x00000005ff207819 */ /* 0x000fc40000011420 */
[----:B------:R-:W-:Y:S02]  /*38070*/  LEA.HI R27, R27, R28, RZ, 0x1 ;  /* 0x0000001c1b1b7211 */ /* 0x000fe400078f08ff */
[----:B------:R-:W-:Y:S01]  /*38080*/  LOP3.LUT R34, R34, 0xfffffff8, RZ, 0xc0, !PT ;  /* 0xfffffff822227812 */ /* 0x000fe200078ec0ff */
[----:B---3--:R-:W-:Y:S01]  /*38090*/  IMAD R75, R75, 0x8, R32 ;  /* 0x000000084b4b7824 */ /* 0x008fe200078e0220 */
[----:B------:R-:W-:Y:S02]  /*380a0*/  LOP3.LUT R27, R27, 0x3fffffe, RZ, 0xc0, !PT ;  /* 0x03fffffe1b1b7812 */ /* 0x000fe400078ec0ff */
[----:B------:R-:W-:Y:S01]  /*380b0*/  LEA.HI R32, R73, R73, RZ, 0x1 ;  /* 0x0000004949207211 */ /* 0x000fe200078f08ff */
[----:B------:R-:W-:Y:S02]  /*380c0*/  IMAD.IADD R34, R29, 0x1, -R34 ;  /* 0x000000011d227824 */ /* 0x000fe400078e0a22 */
[----:B------:R-:W-:Y:S01]  /*380d0*/  IMAD.IADD R27, R28, 0x1, -R27 ;  /* 0x000000011c1b7824 */ /* 0x000fe200078e0a1b */
[----:B------:R-:W-:Y:S01]  /*380e0*/  LOP3.LUT R32, R32, 0x1ffffffe, RZ, 0xc0, !PT ;  /* 0x1ffffffe20207812 */ /* 0x000fe200078ec0ff */
[----:B------:R-:W-:-:S02]  /*380f0*/  IMAD.U32 R34, R75, 0x10, R34 ;  /* 0x000000104b227824 */ /* 0x000fc400078e0022 */
[-C--:B------:R-:W-:Y:S02]  /*38100*/  FMUL.FTZ R53, R54, R72.reuse ;  /* 0x0000004836357220 */ /* 0x080fe40000410000 */
[----:B------:R-:W-:Y:S02]  /*38110*/  IMAD.IADD R32, R73, 0x1, -R32 ;  /* 0x0000000149207824 */ /* 0x000fe400078e0a20 */
[----:B------:R-:W-:Y:S02]  /*38120*/  IMAD R27, R27, 0x40, R34 ;  /* 0x000000401b1b7824 */ /* 0x000fe400078e0222 */
[----:B------:R-:W-:Y:S02]  /*38130*/  FMUL.FTZ R54, R55, R72 ;  /* 0x0000004837367220 */ /* 0x000fe40000410000 */
[----:B------:R-:W-:-:S04]  /*38140*/  IMAD R55, R32, 0x8, R27 ;  /* 0x0000000820377824 */ /* 0x000fc800078e021b */
[----:B------:R-:W-:-:S05]  /*38150*/  @P1 IMAD.HI.U32 R74, R55, R74, RZ ;  /* 0x0000004a374a1227 */ /* 0x000fca00078e00ff */
[----:B------:R-:W-:Y:S01]  /*38160*/  @P1 SHF.R.U32.HI R55, RZ, R77, R74 ;  /* 0x0000004dff371219 */ /* 0x000fe2000001164a */
[-C--:B------:R-:W-:Y:S01]  /*38170*/  FMUL.FTZ R25, R25, R72.reuse ;  /* 0x0000004819197220 */ /* 0x080fe20000410000 */
[-C--:B------:R-:W-:Y:S01]  /*38180*/  FMUL.FTZ R15, R49, R72.reuse ;  /* 0x00000048310f7220 */ /* 0x080fe20000410000 */
[-C--:B------:R-:W-:Y:S01]  /*38190*/  FMUL.FTZ R52, R52, R72.reuse ;  /* 0x0000004834347220 */ /* 0x080fe20000410000 */
[----:B------:R-:W-:Y:S01]  /*381a0*/  LOP3.LUT R31, R31, 0x7ffffffc, RZ, 0xc0, !PT ;  /* 0x7ffffffc1f1f7812 */ /* 0x000fe200078ec0ff */
[----:B------:R-:W0:Y:S01]  /*381b0*/  SHFL.IDX PT, R29, R55, RZ, 0x1c1f ;  /* 0x001c1fff371d7589 */ /* 0x000e2200000e0000 */
[----:B------:R-:W-:Y:S02]  /*381c0*/  IMAD.MOV.U32 R27, RZ, RZ, -0x60 ;  /* 0xffffffa0ff1b7424 */ /* 0x000fe400078e00ff */
[-C--:B------:R-:W-:Y:S01]  /*381d0*/  FMUL.FTZ R49, R50, R72.reuse ;  /* 0x0000004832317220 */ /* 0x080fe20000410000 */
[-C--:B------:R-:W-:Y:S01]  /*381e0*/  FMUL.FTZ R10, R24, R72.reuse ;  /* 0x00000048180a7220 */ /* 0x080fe20000410000 */
[----:B------:R3:W0:Y:S01]  /*381f0*/  MUFU.TANH R80, R25 ;  /* 0x0000001900507308 */ /* 0x0006220000002400 */
[-C--:B------:R-:W-:Y:S01]  /*38200*/  FMUL.FTZ R0, R26, R72.reuse ;  /* 0x000000481a007220 */ /* 0x080fe20000410000 */
[-C--:B------:R-:W-:Y:S01]  /*38210*/  FMUL.FTZ R50, R51, R72.reuse ;  /* 0x0000004833327220 */ /* 0x080fe20000410000 */
[-C--:B------:R-:W-:Y:S01]  /*38220*/  FMUL.FTZ R33, R33, R72.reuse ;  /* 0x0000004821217220 */ /* 0x080fe20000410000 */
[-C--:B------:R-:W-:Y:S01]  /*38230*/  FMUL.FTZ R14, R35, R72.reuse ;  /* 0x00000048230e7220 */ /* 0x080fe20000410000 */
[-C--:B------:R-:W-:Y:S01]  /*38240*/  FMUL.FTZ R36, R36, R72.reuse ;  /* 0x0000004824247220 */ /* 0x080fe20000410000 */
[-C--:B------:R-:W-:Y:S01]  /*38250*/  FMUL.FTZ R37, R37, R72.reuse ;  /* 0x0000004825257220 */ /* 0x080fe20000410000 */
[-C--:B------:R-:W-:Y:S01]  /*38260*/  FMUL.FTZ R16, R38, R72.reuse ;  /* 0x0000004826107220 */ /* 0x080fe20000410000 */
[----:B------:R4:W0:Y:S01]  /*38270*/  MUFU.TANH R85, R15 ;  /* 0x0000000f00557308 */ /* 0x0008220000002400 */
[-C--:B------:R-:W-:Y:S01]  /*38280*/  FMUL.FTZ R17, R39, R72.reuse ;  /* 0x0000004827117220 */ /* 0x080fe20000410000 */
[-C--:B------:R-:W-:Y:S01]  /*38290*/  FMUL.FTZ R40, R40, R72.reuse ;  /* 0x0000004828287220 */ /* 0x080fe20000410000 */
[-C--:B------:R-:W-:Y:S01]  /*382a0*/  FMUL.FTZ R21, R42, R72.reuse ;  /* 0x000000482a157220 */ /* 0x080fe20000410000 */
[-C--:B------:R-:W-:Y:S01]  /*382b0*/  FMUL.FTZ R24, R43, R72.reuse ;  /* 0x000000482b187220 */ /* 0x080fe20000410000 */
[-C--:B---3--:R-:W-:Y:S01]  /*382c0*/  FMUL.FTZ R25, R46, R72.reuse ;  /* 0x000000482e197220 */ /* 0x088fe20000410000 */
[-C--:B------:R-:W-:Y:S01]  /*382d0*/  FMUL.FTZ R26, R47, R72.reuse ;  /* 0x000000482f1a7220 */ /* 0x080fe20000410000 */
[-C--:B------:R-:W-:Y:S01]  /*382e0*/  FMUL.FTZ R58, R58, R72.reuse ;  /* 0x000000483a3a7220 */ /* 0x080fe20000410000 */
[----:B------:R3:W0:Y:S01]  /*382f0*/  MUFU.TANH R86, R52 ;  /* 0x0000003400567308 */ /* 0x0006220000002400 */
[-C--:B------:R-:W-:Y:S01]  /*38300*/  FMUL.FTZ R59, R59, R72.reuse ;  /* 0x000000483b3b7220 */ /* 0x080fe20000410000 */
[-C--:B------:R-:W-:Y:S01]  /*38310*/  FMUL.FTZ R60, R60, R72.reuse ;  /* 0x000000483c3c7220 */ /* 0x080fe20000410000 */
[-C--:B------:R-:W-:Y:S01]  /*38320*/  FMUL.FTZ R61, R61, R72.reuse ;  /* 0x000000483d3d7220 */ /* 0x080fe20000410000 */
[-C--:B------:R-:W-:Y:S01]  /*38330*/  FMUL.FTZ R62, R62, R72.reuse ;  /* 0x000000483e3e7220 */ /* 0x080fe20000410000 */
[-C--:B----4-:R-:W-:Y:S01]  /*38340*/  FMUL.FTZ R15, R63, R72.reuse ;  /* 0x000000483f0f7220 */ /* 0x090fe20000410000 */
[-C--:B------:R-:W-:Y:S01]  /*38350*/  FMUL.FTZ R64, R64, R72.reuse ;  /* 0x0000004840407220 */ /* 0x080fe20000410000 */
[-C--:B------:R-:W-:Y:S01]  /*38360*/  FMUL.FTZ R65, R65, R72.reuse ;  /* 0x0000004841417220 */ /* 0x080fe20000410000 */
[-C--:B------:R-:W-:Y:S01]  /*38370*/  FMUL.FTZ R51, R66, R72.reuse ;  /* 0x0000004842337220 */ /* 0x080fe20000410000 */
[-C--:B---3--:R-:W-:Y:S01]  /*38380*/  FMUL.FTZ R52, R67, R72.reuse ;  /* 0x0000004843347220 */ /* 0x088fe20000410000 */
        /* <DEDUP_REMOVED lines=8> */
[-C--:B------:R-:W-:Y:S01]  /*38410*/  FMUL.FTZ R45, R45, R72.reuse ;  /* 0x000000482d2d7220 */ /* 0x080fe20000410000 */
[----:B------:R-:W-:Y:S01]  /*38420*/  FMUL.FTZ R48, R48, R72 ;  /* 0x0000004830307220 */ /* 0x000fe20000410000 */
[----:B------:R-:W-:Y:S01]  /*38430*/  ISETP.GE.AND P2, PT, R6, 0x1, PT ;  /* 0x000000010600780c */ /* 0x000fe20003f46270 */
[----:B------:R-:W-:Y:S01]  /*38440*/  IMAD R28, R31, -0x2, R28 ;  /* 0xfffffffe1f1c7824 */ /* 0x000fe200078e021c */
[----:B------:R-:W3:Y:S04]  /*38450*/  MUFU.TANH R10, R10 ;  /* 0x0000000a000a7308 */ /* 0x000ee80000002400 */
[----:B------:R-:W-:-:S04]  /*38460*/  IADD3 R27, -R7, R28, R8 ;  /* 0x0000001c071b7210 */ /* 0x000fc80007ffe108 */
[----:B------:R-:W4:Y:S01]  /*38470*/  MUFU.TANH R0, R0 ;  /* 0x0000000000007308 */ /* 0x000f220000002400 */
[----:B------:R-:W-:-:S07]  /*38480*/  FMUL.FTZ R56, R56, R72 ;  /* 0x0000004838387220 */ /* 0x000fce0000410000 */
[----:B------:R-:W0:Y:S01]  /*38490*/  MUFU.TANH R9, R9 ;  /* 0x0000000900097308 */ /* 0x000e220000002400 */
[----:B------:R-:W-:-:S07]  /*384a0*/  FMUL.FTZ R57, R57, R72 ;  /* 0x0000004839397220 */ /* 0x000fce0000410000 */
        /* <DEDUP_REMOVED lines=36> */
[----:B------:R-:W-:-:S02]  /*386f0*/  IMAD.IADD R76, R27, 0x1, R76 ;  /* 0x000000011b4c7824 */ /* 0x000fc400078e024c */
[----:B------:R-:W-:Y:S02]  /*38700*/  IMAD.IADD R78, R27, 0x1, R78 ;  /* 0x000000011b4e7824 */ /* 0x000fe400078e024e */
[----:B------:R-:W-:-:S03]  /*38710*/  VIADD R63, R28, 0xffffffff ;  /* 0xffffffff1c3f7836 */ /* 0x000fc60000000000 */
[----:B------:R0:W1:Y:S08]  /*38720*/  MUFU.TANH R88, R56 ;  /* 0x0000003800587308 */ /* 0x0000700000002400 */
[----:B------:R2:W1:Y:S01]  /*38730*/  MUFU.TANH R89, R57 ;  /* 0x0000003900597308 */ /* 0x0004620000002400 */
[--C-:B0-----:R-:W-:Y:S02]  /*38740*/  IMAD.IADD R56, R78, 0x1, R29.reuse ;  /* 0x000000014e387824 */ /* 0x101fe400078e021d */
[----:B--2---:R-:W-:Y:S01]  /*38750*/  IMAD.IADD R57, R76, 0x1, R29 ;  /* 0x000000014c397824 */ /* 0x004fe200078e021d */
[----:B---34-:R-:W-:Y:S06]  /*38760*/  @!P2 BRA `(.L_x_2311) ;  /* 0x000000000084a947 */ /* 0x018fec0003800000 */
[----:B------:R-:W-:Y:S01]  /*38770*/  IADD3 R27, -R7, R8, R29 ;  /* 0x00000008071b7210 */ /* 0x000fe20007ffe11d */
[----:B------:R-:W-:Y:S03]  /*38780*/  BSSY B4, `(.L_x_2312) ;  /* 0x000001c000047945 */ /* 0x000fe60003800000 */
[----:B------:R-:W-:-:S13]  /*38790*/  ISETP.GT.AND P1, PT, R27, -0x1, PT ;  /* 0xffffffff1b00780c */ /* 0x000fda0003f24270 */
[----:B------:R-:W-:Y:S05]  /*387a0*/  @P1 BRA `(.L_x_2313) ;  /* 0x00000000003c1947 */ /* 0x000fea0003800000 */
[----:B------:R-:W-:Y:S01]  /*387b0*/  ISETP.NE.AND P1, PT, R6, 0x1, PT ;  /* 0x000000010600780c */ /* 0x000fe20003f25270 */
[----:B------:R-:W-:Y:S01]  /*387c0*/  BSSY B5, `(.L_x_2314) ;  /* 0x000000b000057945 */ /* 0x000fe20003800000 */
[----:B------:R-:W-:-:S11]  /*387d0*/  LOP3.LUT R27, RZ, R27, RZ, 0x33, !PT ;  /* 0x0000001bff1b7212 */ /* 0x000fd600078e33ff */
[----:B------:R-:W-:Y:S05]  /*387e0*/  @!P1 BRA `(.L_x_2315) ;  /* 0x0000000000209947 */ /* 0x000fea0003800000 */
[C---:B------:R-:W-:Y:S02]  /*387f0*/  R2UR UR4, R4.reuse ;  /* 0x00000000040472ca */ /* 0x040fe400000e0000 */
[C---:B------:R-:W-:Y:S02]  /*38800*/  R2UR UR5, R5.reuse ;  /* 0x00000000050572ca */ /* 0x040fe400000e0000 */
[----:B------:R-:W-:Y:S02]  /*38810*/  R2UR UR6, R4 ;  /* 0x00000000040672ca */ /* 0x000fe400000e0000 */
[----:B------:R-:W-:-:S09]  /*38820*/  R2UR UR7, R5 ;  /* 0x00000000050772ca */ /* 0x000fd200000e0000 */
[----:B------:R-:W2:Y:S04]  /*38830*/  LD.E R28, desc[UR4][R2.64+0x1c] ;  /* 0x00001c04021c7980 */ /* 0x000ea8000c101900 */
[----:B------:R-:W3:Y:S01]  /*38840*/  LD.E R30, desc[UR6][R2.64+0x20] ;  /* 0x00002006021e7980 */ /* 0x000ee2000c101900 */
[----:B--2---:R-:W-:-:S05]  /*38850*/  IMAD.HI.U32 R27, R27, R28, RZ ;  /* 0x0000001c1b1b7227 */ /* 0x004fca00078e00ff */
[----:B---3--:R-:W-:-:S07]  /*38860*/  SHF.R.U32.HI R27, RZ, R30, R27 ;  /* 0x0000001eff1b7219 */ /* 0x008fce000001161b */
.L_x_2315:
[----:B------:R-:W-:Y:S05]  /*38870*/  BSYNC B5 ;  /* 0x0000000000057941 */ /* 0x000fea0003800000 */
.L_x_2314:
[----:B------:R-:W-:Y:S01]  /*38880*/  LOP3.LUT R27, RZ, R27, RZ, 0x33, !PT ;  /* 0x0000001bff1b7212 */ /* 0x000fe200078e33ff */
[----:B------:R-:W-:Y:S06]  /*38890*/  BRA `(.L_x_2316) ;  /* 0x0000000000287947 */ /* 0x000fec0003800000 */
.L_x_2313:
[----:B------:R-:W-:-:S13]  /*388a0*/  ISETP.NE.AND P1, PT, R6, 0x1, PT ;  /* 0x000000010600780c */ /* 0x000fda0003f25270 */
        /* <DEDUP_REMOVED lines=9> */
.L_x_2316:
[----:B------:R-:W-:Y:S05]  /*38940*/  BSYNC B4 ;  /* 0x0000000000047941 */ /* 0x000fea0003800000 */
.L_x_2312:
[----:B------:R-:W-:-:S05]  /*38950*/  IMAD R27, R6, R27, R63 ;  /* 0x0000001b061b7224 */ /* 0x000fca00078e023f */
[----:B------:R-:W-:Y:S02]  /*38960*/  VIMNMX R56, R56, R27, !PT ;  /* 0x0000001b38387248 */ /* 0x000fe40007fe0100 */
[----:B------:R-:W-:-:S07]  /*38970*/  VIADDMNMX R57, R27, R6, R57, PT ;  /* 0x000000061b397246 */ /* 0x000fce0003800139 */
.L_x_2311:
[----:B------:R-:W-:Y:S05]  /*38980*/  BSYNC B3 ;  /* 0x0000000000037941 */ /* 0x000fea0003800000 */
.L_x_2310:
[C---:B------:R-:W-:Y:S01]  /*38990*/  ISETP.GE.AND P2, PT, R79.reuse, 0x9, PT ;  /* 0x000000094f00780c */ /* 0x040fe20003f46270 */
[----:B------:R-:W0:Y:S01]  /*389a0*/  SHFL.IDX PT, R55, R55, 0x1, 0x1c1f ;  /* 0x003c1f0037377f89 */ /* 0x000e2200000e0000 */
[----:B------:R-:W-:Y:S01]  /*389b0*/  ISETP.GE.AND P1, PT, R79, 0x2, PT ;  /* 0x000000024f00780c */ /* 0x000fe20003f26270 */
[----:B------:R-:W-:Y:S01]  /*389c0*/  BSSY B3, `(.L_x_2317) ;  /* 0x0000097000037945 */ /* 0x000fe20003800000 */
[C---:B------:R-:W-:Y:S02]  /*389d0*/  ISETP.GT.AND P3, PT, R56.reuse, 0x8, !P2 ;  /* 0x000000083800780c */ /* 0x040fe40005764270 */
[----:B------:R-:W-:Y:S02]  /*389e0*/  ISETP.GT.AND P4, PT, R56, 0x1, !P1 ;  /* 0x000000013800780c */ /* 0x000fe40004f84270 */
[----:B------:R-:W-:Y:S02]  /*389f0*/  ISETP.LT.OR P3, PT, R57, 0x9, P3 ;  /* 0x000000093900780c */ /* 0x000fe40001f61670 */
[----:B------:R-:W-:-:S02]  /*38a00*/  ISETP.GE.AND P5, PT, R79, 0xa, PT ;  /* 0x0000000a4f00780c */ /* 0x000fc40003fa6270 */
[----:B-1----:R-:W-:Y:S02]  /*38a10*/  FSEL R47, R81, -INF , !P3 ;  /* 0xff800000512f7808 */ /* 0x002fe40005800000 */
[C---:B------:R-:W-:Y:S02]  /*38a20*/  ISETP.LT.OR P4, PT, R57.reuse, 0x2, P4 ;  /* 0x000000023900780c */ /* 0x040fe40002781670 */
[----:B------:R-:W-:Y:S02]  /*38a30*/  ISETP.GT.AND P3, PT, R56, 0x9, !P5 ;  /* 0x000000093800780c */ /* 0x000fe40006f64270 */
[----:B------:R-:W-:Y:S02]  /*38a40*/  FSEL R48, R80, -INF , !P4 ;  /* 0xff80000050307808 */ /* 0x000fe40006000000 */
        /* <DEDUP_REMOVED lines=103> */
[----:B0-----:R-:W-:-:S03]  /*390c0*/  IMAD.IADD R56, R78, 0x1, R55 ;  /* 0x000000014e387824 */ /* 0x001fc600078e0237 */
        /* <DEDUP_REMOVED lines=21> */
.L_x_2322:
[----:B------:R-:W-:Y:S05]  /*39220*/  BSYNC B5 ;  /* 0x0000000000057941 */ /* 0x000fea0003800000 */
.L_x_2321:
[----:B------:R-:W-:Y:S01]  /*39230*/  LOP3.LUT R7, RZ, R7, RZ, 0x33, !PT ;  /* 0x00000007ff077212 */ /* 0x000fe200078e33ff */
[----:B------:R-:W-:Y:S06]  /*39240*/  BRA `(.L_x_2323) ;  /* 0x0000000000287947 */ /* 0x000fec0003800000 */
.L_x_2320:
        /* <DEDUP_REMOVED lines=10> */
.L_x_2323:
[----:B------:R-:W-:Y:S05]  /*392f0*/  BSYNC B4 ;  /* 0x0000000000047941 */ /* 0x000fea0003800000 */
.L_x_2319:
[----:B------:R-:W-:-:S05]  /*39300*/  IMAD R7, R6, R7, R63 ;  /* 0x0000000706077224 */ /* 0x000fca00078e023f */
[----:B------:R-:W-:Y:S02]  /*39310*/  VIADDMNMX R57, R7, R6, R57, PT ;  /* 0x0000000607397246 */ /* 0x000fe40003800139 */
[----:B------:R-:W-:-:S07]  /*39320*/  VIMNMX R56, R56, R7, !PT ;  /* 0x0000000738387248 */ /* 0x000fce0007fe0100 */
.L_x_2318:
[----:B------:R-:W-:Y:S05]  /*39330*/  BSYNC B3 ;  /* 0x0000000000037941 */ /* 0x000fea0003800000 */
.L_x_2317:
[----:B------:R-:W2:Y:S01]  /*39340*/  LDL.64 R6, [R158+0x70] ;  /* 0x000070009e067983 */ /* 0x000ea20000100a00 */
[----:B------:R-:W-:Y:S02]  /*39350*/  R2UR UR4, R4 ;  /* 0x00000000040472ca */ /* 0x000fe400000e0000 */
[----:B------:R-:W-:Y:S02]  /*39360*/  R2UR UR5, R5 ;  /* 0x00000000050572ca */ /* 0x000fe400000e0000 */
[C---:B------:R-:W-:Y:S02]  /*39370*/  ISETP.GT.AND P1, PT, R56.reuse, 0x1, !P1 ;  /* 0x000000013800780c */ /* 0x040fe40004f24270 */
[----:B------:R-:W-:Y:S02]  /*39380*/  ISETP.GT.AND P2, PT, R56, 0x8, !P2 ;  /* 0x000000083800780c */ /* 0x000fe40005744270 */
[C---:B------:R-:W-:Y:S02]  /*39390*/  ISETP.LT.OR P1, PT, R57.reuse, 0x2, P1 ;  /* 0x000000023900780c */ /* 0x040fe40000f21670 */
[----:B------:R-:W-:-:S02]  /*393a0*/  ISETP.LT.OR P2, PT, R57, 0x9, P2 ;  /* 0x000000093900780c */ /* 0x000fc40001741670 */
[----:B------:R-:W-:Y:S02]  /*393b0*/  FSEL R55, R9, -INF , !P1 ;  /* 0xff80000009377808 */ /* 0x000fe40004800000 */
[----:B------:R-:W-:Y:S02]  /*393c0*/  ISETP.NE.AND P1, PT, R66, RZ, PT ;  /* 0x000000ff4200720c */ /* 0x000fe40003f25270 */
[----:B------:R-:W-:Y:S02]  /*393d0*/  FSEL R11, R11, -INF , !P2 ;  /* 0xff8000000b0b7808 */ /* 0x000fe40005000000 */
[----:B------:R-:W-:Y:S02]  /*393e0*/  ISETP.GT.AND P1, PT, R56, 0x9, !P1 ;  /* 0x000000093800780c */ /* 0x000fe40004f24270 */
[----:B------:R-:W-:Y:S02]  /*393f0*/  ISETP.NE.AND P2, PT, R75, RZ, PT ;  /* 0x000000ff4b00720c */ /* 0x000fe40003f45270 */
[----:B------:R-:W-:-:S02]  /*39400*/  ISETP.LT.OR P1, PT, R57, 0xa, P1 ;  /* 0x0000000a3900780c */ /* 0x000fc40000f21670 */
[----:B------:R-:W-:Y:S02]  /*39410*/  ISETP.NE.AND P6, PT, R77, RZ, PT ;  /* 0x000000ff4d00720c */ /* 0x000fe40003fc5270 */
        /* <DEDUP_REMOVED lines=62> */
[----:B------:R-:W-:Y:S02]  /*39800*/  ISETP.NE.AND P6, PT, R64, RZ, PT ;  /* 0x000000ff4000720c */ /* 0x000fe40003fc5270 */
[----:B------:R-:W-:-:S04]  /*39810*/  ISETP.LT.OR P1, PT, R57, 0x1, P1 ;  /* 0x000000013900780c */ /* 0x000fc80000f21670 */
[----:B------:R-:W-:Y:S01]  /*39820*/  FSEL R0, R0, -INF , !P1 ;  /* 0xff80000000007808 */ /* 0x000fe20004800000 */
[----:B--2---:R-:W2:Y:S01]  /*39830*/  LD.E.64 R2, desc[UR4][R6.64] ;  /* 0x0000000406027980 */ /* 0x004ea2000c101b00 */
[C---:B------:R-:W-:Y:S02]  /*39840*/  ISETP.GT.AND P1, PT, R56.reuse, 0x49, !P2 ;  /* 0x000000493800780c */ /* 0x040fe40005724270 */
[C---:B------:R-:W-:Y:S01]  /*39850*/  ISETP.GT.AND P3, PT, R56.reuse, 0x50, !P3 ;  /* 0x000000503800780c */ /* 0x040fe20005f64270 */
[----:B------:R-:W3:Y:S01]  /*39860*/  LD.E R64, desc[UR4][R6.64+0x20] ;  /* 0x0000200406407980 */ /* 0x000ee2000c101900 */
[C---:B------:R-:W-:Y:S02]  /*39870*/  ISETP.GT.AND P4, PT, R56.reuse, 0x51, !P4 ;  /* 0x000000513800780c */ /* 0x040fe40006784270 */
[C---:B------:R-:W-:Y:S01]  /*39880*/  ISETP.GT.AND P5, PT, R56.reuse, 0x58, !P5 ;  /* 0x000000583800780c */ /* 0x040fe20006fa4270 */
[----:B------:R-:W4:Y:S01]  /*39890*/  LD.E R65, desc[UR4][R6.64+0x10] ;  /* 0x0000100406417980 */ /* 0x000f22000c101900 */
[----:B------:R-:W-:-:S02]  /*398a0*/  ISETP.GT.AND P2, PT, R56, 0x59, !P6 ;  /* 0x000000593800780c */ /* 0x000fc40007744270 */
[C---:B------:R-:W-:Y:S02]  /*398b0*/  ISETP.LT.OR P1, PT, R57.reuse, 0x4a, P1 ;  /* 0x0000004a3900780c */ /* 0x040fe40000f21670 */
[----:B------:R-:W-:Y:S02]  /*398c0*/  ISETP.LT.OR P3, PT, R57, 0x51, P3 ;  /* 0x000000513900780c */ /* 0x000fe40001f61670 */
[----:B------:R-:W-:Y:S02]  /*398d0*/  FSEL R15, R15, -INF , !P1 ;  /* 0xff8000000f0f7808 */ /* 0x000fe40004800000 */
[----:B------:R-:W-:Y:S02]  /*398e0*/  ISETP.LT.OR P4, PT, R57, 0x52, P4 ;  /* 0x000000523900780c */ /* 0x000fe40002781670 */
[----:B------:R-:W-:Y:S02]  /*398f0*/  FSEL R51, R51, -INF , !P3 ;  /* 0xff80000033337808 */ /* 0x000fe40005800000 */
[----:B------:R-:W-:-:S02]  /*39900*/  ISETP.LT.OR P5, PT, R57, 0x59, P5 ;  /* 0x000000593900780c */ /* 0x000fc40002fa1670 */
[----:B------:R-:W-:Y:S02]  /*39910*/  ISETP.LT.OR P2, PT, R57, 0x5a, P2 ;  /* 0x0000005a3900780c */ /* 0x000fe40001741670 */
[----:B------:R-:W-:Y:S02]  /*39920*/  FSEL R52, R52, -INF , !P4 ;  /* 0xff80000034347808 */ /* 0x000fe40006000000 */
[----:B------:R-:W-:Y:S02]  /*39930*/  R2UR UR6, R4 ;  /* 0x00000000040672ca */ /* 0x000fe400000e0000 */
[----:B------:R-:W-:Y:S02]  /*39940*/  R2UR UR7, R5 ;  /* 0x00000000050772ca */ /* 0x000fe400000e0000 */
[----:B--2---:R-:W-:Y:S02]  /*39950*/  FMNMX.FTZ R9, R73, R2, !PT ;  /* 0x0000000249097209 */ /* 0x004fe40007810000 */
        /* <DEDUP_REMOVED lines=42> */
[----:B------:R-:W-:-:S02]  /*39c00*/  FSEL R56, R70, -INF , !P5 ;  /* 0xff80000046387808 */ /* 0x000fc40006800000 */
[----:B------:R-:W-:Y:S02]  /*39c10*/  FMNMX.FTZ R9, R52, R57, !PT ;  /* 0x0000003934097209 */ /* 0x000fe40007810000 */
[----:B------:R-:W-:Y:S02]  /*39c20*/  FMNMX.FTZ R61, R27, R8, !PT ;  /* 0x000000081b3d7209 */ /* 0x000fe40007810000 */
[----:B------:R-:W-:Y:S02]  /*39c30*/  FSEL R57, R71, -INF , !P2 ;  /* 0xff80000047397808 */ /* 0x000fe40005000000 */
[----:B------:R-:W-:Y:S02]  /*39c40*/  FMNMX.FTZ R8, R56, R9, !PT ;  /* 0x0000000938087209 */ /* 0x000fe40007810000 */
[----:B------:R-:W-:Y:S02]  /*39c50*/  FMNMX.FTZ R62, R10, R61, !PT ;  /* 0x0000003d0a3e7209 */ /* 0x000fe40007810000 */
[----:B------:R-:W-:-:S03]  /*39c60*/  FMNMX.FTZ R63, R57, R8, !PT ;  /* 0x00000008393f7209 */ /* 0x000fc60007810000 */
[----:B------:R-:W0:Y:S04]  /*39c70*/  SHFL.BFLY PT, R9, R62, 0x2, 0x1f ;  /* 0x0c401f003e097f89 */ /* 0x000e2800000e0000 */
[----:B------:R1:W-:Y:S04]  /*39c80*/  ST.E.64 desc[UR4][R6.64], R62 ;  /* 0x0000003e06007985 */ /* 0x0003e8000c101b04 */
[----:B------:R-:W2:Y:S01]  /*39c90*/  LD.E R67, desc[UR6][R6.64+0x4] ;  /* 0x0000040606437980 */ /* 0x000ea2000c101900 */
[----:B0-----:R-:W-:-:S03]  /*39ca0*/  FMNMX.FTZ R9, R62, R9, !PT ;  /* 0x000000093e097209 */ /* 0x001fc60007810000 */
[----:B-1----:R-:W5:Y:S04]  /*39cb0*/  LD.E R62, desc[UR6][R6.64+0x14] ;  /* 0x00001406063e7980 */ /* 0x002f68000c101900 */
[----:B------:R-:W0:Y:S02]  /*39cc0*/  SHFL.BFLY PT, R8, R9, 0x1, 0x1f ;  /* 0x0c201f0009087f89 */ /* 0x000e2400000e0000 */
[----:B0-----:R-:W-:-:S05]  /*39cd0*/  FMNMX.FTZ R61, R9, R8, !PT ;  /* 0x00000008093d7209 */ /* 0x001fca0007810000 */
[----:B------:R-:W-:Y:S04]  /*39ce0*/  ST.E desc[UR4][R6.64], R61 ;  /* 0x0000003d06007985 */ /* 0x000fe8000c101904 */
[----:B------:R-:W3:Y:S01]  /*39cf0*/  LD.E R66, desc[UR6][R6.64] ;  /* 0x0000000606427980 */ /* 0x000ee2000c101900 */
[----:B------:R-:W-:Y:S02]  /*39d00*/  R2UR UR8, R4 ;  /* 0x00000000040872ca */ /* 0x000fe400000e0000 */
[----:B------:R-:W-:Y:S01]  /*39d10*/  R2UR UR9, R5 ;  /* 0x00000000050972ca */ /* 0x000fe200000e0000 */
[----:B--2---:R-:W0:Y:S02]  /*39d20*/  SHFL.BFLY PT, R8, R67, 0x2, 0x1f ;  /* 0x0c401f0043087f89 */ /* 0x004e2400000e0000 */
[----:B0-----:R-:W-:-:S05]  /*39d30*/  FMNMX.FTZ R9, R8, R67, !PT ;  /* 0x0000004308097209 */ /* 0x001fca0007810000 */
[----:B------:R-:W0:Y:S02]  /*39d40*/  SHFL.BFLY PT, R8, R9, 0x1, 0x1f ;  /* 0x0c201f0009087f89 */ /* 0x000e2400000e0000 */
[----:B0-----:R-:W-:Y:S02]  /*39d50*/  FMNMX.FTZ R61, R9, R8, !PT ;  /* 0x00000008093d7209 */ /* 0x001fe40007810000 */
[C---:B---3--:R-:W-:Y:S02]  /*39d60*/  FSETP.NEU.FTZ.AND P1, PT, R66.reuse, -INF , PT ;  /* 0xff8000004200780b */ /* 0x048fe40003f3d000 */
[C---:B------:R-:W-:Y:S02]  /*39d70*/  FSETP.NEU.FTZ.AND P2, PT, R61.reuse, -INF , PT ;  /* 0xff8000003d00780b */ /* 0x040fe40003f5d000 */
[----:B------:R-:W-:Y:S02]  /*39d80*/  FSEL R63, R66, RZ, P1 ;  /* 0x000000ff423f7208 */ /* 0x000fe40000800000 */
[----:B------:R-:W-:-:S03]  /*39d90*/  FSEL R8, R61, RZ, P2 ;  /* 0x000000ff3d087208 */ /* 0x000fc60001000000 */
[----:B------:R-:W-:Y:S02]  /*39da0*/  FADD.FTZ R63, R2, -R63 ;  /* 0x8000003f023f7221 */ /* 0x000fe40000010000 */
[----:B------:R-:W-:Y:S02]  /*39db0*/  FADD.FTZ R3, R3, -R8 ;  /* 0x8000000803037221 */ /* 0x000fe40000010000 */
[----:B------:R-:W-:Y:S02]  /*39dc0*/  FMUL.FTZ R8, R63, R64 ;  /* 0x000000403f087220 */ /* 0x000fe40000410000 */
[----:B------:R-:W-:-:S04]  /*39dd0*/  FMUL.FTZ R64, R64, R3 ;  /* 0x0000000340407220 */ /* 0x000fc80000410000 */
[----:B------:R-:W4:Y:S08]  /*39de0*/  MUFU.EX2 R8, R8 ;  /* 0x0000000800087308 */ /* 0x000f300000000800 */
[----:B------:R-:W5:Y:S01]  /*39df0*/  MUFU.EX2 R9, R64 ;  /* 0x0000004000097308 */ /* 0x000f620000000800 */
[----:B------:R0:W-:Y:S01]  /*39e00*/  ST.E desc[UR4][R6.64+0x4], R61 ;  /* 0x0000043d06007985 */ /* 0x0001e2000c101904 */
[----:B----4-:R-:W-:Y:S01]  /*39e10*/  FMUL.FTZ R65, R8, R65 ;  /* 0x0000004108417220 */ /* 0x010fe20000410000 */
[----:B-----5:R-:W-:-:S04]  /*39e20*/  FMUL.FTZ R63, R9, R62 ;  /* 0x0000003e093f7220 */ /* 0x020fc80000410000 */
[----:B------:R-:W-:Y:S04]  /*39e30*/  ST.E desc[UR6][R6.64+0x10], R65 ;  /* 0x0000104106007985 */ /* 0x000fe8000c101906 */
[----:B------:R1:W-:Y:S04]  /*39e40*/  ST.E desc[UR8][R6.64+0x14], R63 ;  /* 0x0000143f06007985 */ /* 0x0003e8000c101908 */
[----:B------:R-:W2:Y:S04]  /*39e50*/  LDL.64 R2, [R158+0x70] ;  /* 0x000070009e027983 */ /* 0x000ea80000100a00 */
[----:B--2---:R-:W1:Y:S04]  /*39e60*/  LD.E R67, desc[UR6][R2.64+0x20] ;  /* 0x0000200602437980 */ /* 0x004e68000c101900 */
[----:B------:R-:W1:Y:S04]  /*39e70*/  LD.E R62, desc[UR4][R2.64] ;  /* 0x00000004023e7980 */ /* 0x000e68000c101900 */
[----:B------:R-:W2:Y:S04]  /*39e80*/  LD.E R64, desc[UR8][R2.64+0x4] ;  /* 0x0000040802407980 */ /* 0x000ea8000c101900 */
[----:B0-----:R-:W3:Y:S04]  /*39e90*/  LD.E R61, desc[UR4][R2.64+0x10] ;  /* 0x00001004023d7980 */ /* 0x001ee8000c101900 */
[----:B------:R-:W4:Y:S01]  /*39ea0*/  LD.E R66, desc[UR6][R2.64+0x14] ;  /* 0x0000140602427980 */ /* 0x000f22000c101900 */
[C---:B-1----:R-:W-:Y:S01]  /*39eb0*/  FMUL.FTZ R6, R62.reuse, R67 ;  /* 0x000000433e067220 */ /* 0x042fe20000410000 */
[----:B------:R-:W-:-:S02]  /*39ec0*/  FSETP.NEU.FTZ.AND P1, PT, R62, -INF , PT ;  /* 0xff8000003e00780b */ /* 0x000fc40003f3d000 */
[----:B--2---:R-:W-:Y:S01]  /*39ed0*/  FSETP.NEU.FTZ.AND P2, PT, R64, -INF , PT ;  /* 0xff8000004000780b */ /* 0x004fe20003f5d000 */
[----:B------:R-:W-:Y:S01]  /*39ee0*/  FMUL.FTZ R64, R67, R64 ;  /* 0x0000004043407220 */ /* 0x000fe20000410000 */
[----:B------:R-:W-:-:S04]  /*39ef0*/  FSEL R6, R6, RZ, P1 ;  /* 0x000000ff06067208 */ /* 0x000fc80000800000 */
[----:B------:R-:W-:Y:S01]  /*39f00*/  FSEL R64, R64, RZ, P2 ;  /* 0x000000ff40407208 */ /* 0x000fe20001000000 */
[-CC-:B------:R-:W-:Y:S01]  /*39f10*/  FFMA.FTZ R152, R73, R67.reuse, -R6.reuse ;  /* 0x0000004349987223 */ /* 0x180fe20000010806 */
[----:B------:R-:W-:-:S03]  /*39f20*/  FFMA.FTZ R153, R48, R67, -R6 ;  /* 0x0000004330997223 */ /* 0x000fc60000010806 */
[-CC-:B------:R-:W-:Y:S01]  /*39f30*/  FFMA.FTZ R197, R0, R67.reuse, -R64.reuse ;  /* 0x0000004300c57223 */ /* 0x180fe20000010840 */
[-C--:B------:R-:W-:Y:S01]  /*39f40*/  FFMA.FTZ R198, R55, R67.reuse, -R64 ;  /* 0x0000004337c67223 */ /* 0x080fe20000010840 */
[----:B------:R-:W3:Y:S01]  /*39f50*/  MUFU.EX2 R152, R152 ;  /* 0x0000009800987308 */ /* 0x000ee20000000800 */
[-C--:B------:R-:W-:Y:S01]  /*39f60*/  FFMA.FTZ R154, R47, R67.reuse, -R6 ;  /* 0x000000432f9a7223 */ /* 0x080fe20000010806 */
[-C--:B------:R-:W-:Y:S01]  /*39f70*/  FFMA.FTZ R199, R11, R67.reuse, -R64 ;  /* 0x000000430bc77223 */ /* 0x080fe20000010840 */
[----:B------:R-:W-:-:S05]  /*39f80*/  FFMA.FTZ R155, R46, R67, -R6 ;  /* 0x000000432e9b7223 */ /* 0x000fca0000010806 */
[----:B------:R-:W4:Y:S01]  /*39f90*/  MUFU.EX2 R197, R197 ;  /* 0x000000c500c57308 */ /* 0x000f220000000800 */
[----:B------:R-:W-:-:S07]  /*39fa0*/  FFMA.FTZ R200, R12, R67, -R64 ;  /* 0x000000430cc87223 */ /* 0x000fce0000010840 */
[----:B------:R-:W0:Y:S01]  /*39fb0*/  MUFU.EX2 R153, R153 ;  /* 0x0000009900997308 */ /* 0x000e220000000800 */
[----:B------:R-:W-:-:S07]  /*39fc0*/  FFMA.FTZ R13, R13, R67, -R64 ;  /* 0x000000430d0d7223 */ /* 0x000fce0000010840 */
[----:B------:R-:W1:Y:S01]  /*39fd0*/  MUFU.EX2 R198, R198 ;  /* 0x000000c600c67308 */ /* 0x000e620000000800 */
[-CC-:B------:R-:W-:Y:S01]  /*39fe0*/  FFMA.FTZ R45, R45, R67.reuse, -R6.reuse ;  /* 0x000000432d2d7223 */ /* 0x180fe20000010806 */
[----:B------:R-:W-:-:S06]  /*39ff0*/  FFMA.FTZ R186, R10, R67, -R6 ;  /* 0x000000430aba7223 */ /* 0x000fcc0000010806 */
[----:B------:R-:W2:Y:S01]  /*3a000*/  MUFU.EX2 R154, R154 ;  /* 0x0000009a009a7308 */ /* 0x000ea20000000800 */
[-CC-:B------:R-:W-:Y:S01]  /*3a010*/  FFMA.FTZ R12, R14, R67.reuse, -R64.reuse ;  /* 0x000000430e0c7223 */ /* 0x180fe20000010840 */
[----:B------:R-:W-:-:S06]  /*3a020*/  FFMA.FTZ R10, R17, R67, -R64 ;  /* 0x00000043110a7223 */ /* 0x000fcc0000010840 */
[----:B------:R-:W5:Y:S01]  /*3a030*/  MUFU.EX2 R199, R199 ;  /* 0x000000c700c77308 */ /* 0x000f620000000800 */
[-CC-:B------:R-:W-:Y:S01]  /*3a040*/  FFMA.FTZ R44, R44, R67.reuse, -R6.reuse ;  /* 0x000000432c2c7223 */ /* 0x180fe20000010806 */
[-CC-:B------:R-:W-:Y:S01]  /*3a050*/  FFMA.FTZ R43, R43, R67.reuse, -R6.reuse ;  /* 0x000000432b2b7223 */ /* 0x180fe20000010806 */
[-CC-:B------:R-:W-:Y:S01]  /*3a060*/  FFMA.FTZ R42, R42, R67.reuse, -R6.reuse ;  /* 0x000000432a2a7223 */ /* 0x180fe20000010806 */
[----:B------:R-:W-:-:S04]  /*3a070*/  FFMA.FTZ R165, R41, R67, -R6 ;  /* 0x0000004329a57223 */ /* 0x000fc80000010806 */
[----:B------:R-:W5:Y:S01]  /*3a080*/  MUFU.EX2 R155, R155 ;  /* 0x0000009b009b7308 */ /* 0x000f620000000800 */
[-CC-:B------:R-:W-:Y:S01]  /*3a090*/  FFMA.FTZ R164, R40, R67.reuse, -R6.reuse ;  /* 0x0000004328a47223 */ /* 0x180fe20000010806 */
[-CC-:B------:R-:W-:Y:S01]  /*3a0a0*/  FFMA.FTZ R166, R39, R67.reuse, -R6.reuse ;  /* 0x0000004327a67223 */ /* 0x180fe20000010806 */
[-CC-:B------:R-:W-:Y:S01]  /*3a0b0*/  FFMA.FTZ R163, R38, R67.reuse, -R6.reuse ;  /* 0x0000004326a37223 */ /* 0x180fe20000010806 */
[-CC-:B------:R-:W-:Y:S01]  /*3a0c0*/  FFMA.FTZ R173, R37, R67.reuse, -R6.reuse ;  /* 0x0000004325ad7223 */ /* 0x180fe20000010806 */
[----:B------:R-:W-:-:S03]  /*3a0d0*/  FFMA.FTZ R172, R36, R67, -R6 ;  /* 0x0000004324ac7223 */ /* 0x000fc60000010806 */
[----:B------:R-:W5:Y:S01]  /*3a0e0*/  MUFU.EX2 R200, R200 ;  /* 0x000000c800c87308 */ /* 0x000f620000000800 */
        /* <DEDUP_REMOVED lines=8> */
[-C--:B------:R-:W-:Y:S01]  /*3a170*/  FFMA.FTZ R187, R27, R67.reuse, -R6 ;  /* 0x000000431bbb7223 */ /* 0x080fe20000010806 */
[----:B------:R-:W5:Y:S01]  /*3a180*/  MUFU.EX2 R17, R45 ;  /* 0x0000002d00117308 */ /* 0x000f620000000800 */
[----:B---3--:R-:W-:Y:S01]  /*3a190*/  FADD.FTZ R6, R152, R61 ;  /* 0x0000003d98067221 */ /* 0x008fe20000010000 */
[----:B----4-:R-:W-:Y:S01]  /*3a1a0*/  FADD.FTZ R7, R197, R66 ;  /* 0x00000042c5077221 */ /* 0x010fe20000010000 */
[-CC-:B------:R-:W-:Y:S01]  /*3a1b0*/  FFMA.FTZ R11, R16, R67.reuse, -R64.reuse ;  /* 0x00000043100b7223 */ /* 0x180fe20000010840 */
[----:B------:R-:W-:-:S04]  /*3a1c0*/  FFMA.FTZ R169, R25, R67, -R64 ;  /* 0x0000004319a97223 */ /* 0x000fc80000010840 */
[----:B------:R-:W3:Y:S01]  /*3a1d0*/  MUFU.EX2 R13, R13 ;  /* 0x0000000d000d7308 */ /* 0x000ee20000000800 */
[----:B0-----:R-:W-:Y:S01]  /*3a1e0*/  FADD.FTZ R25, R153, R6 ;  /* 0x0000000699197221 */ /* 0x001fe20000010000 */
[-CC-:B------:R-:W-:Y:S01]  /*3a1f0*/  FFMA.FTZ R0, R21, R67.reuse, -R64.reuse ;  /* 0x0000004315007223 */ /* 0x180fe20000010840 */
[----:B-1----:R-:W-:Y:S01]  /*3a200*/  FADD.FTZ R6, R198, R7 ;  /* 0x00000007c6067221 */ /* 0x002fe20000010000 */
[----:B------:R-:W-:-:S04]  /*3a210*/  FFMA.FTZ R21, R15, R67, -R64 ;  /* 0x000000430f157223 */ /* 0x000fc80000010840 */
[----:B------:R-:W0:Y:S01]  /*3a220*/  MUFU.EX2 R16, R44 ;  /* 0x0000002c00107308 */ /* 0x000e220000000800 */
[----:B------:R-:W-:Y:S01]  /*3a230*/  FFMA.FTZ R167, R24, R67, -R64 ;  /* 0x0000004318a77223 */ /* 0x000fe20000010840 */
[----:B--2---:R-:W-:Y:S01]  /*3a240*/  FADD.FTZ R24, R154, R25 ;  /* 0x000000199a187221 */ /* 0x004fe20000010000 */
[----:B-----5:R-:W-:-:S05]  /*3a250*/  FADD.FTZ R7, R199, R6 ;  /* 0x00000006c7077221 */ /* 0x020fca0000010000 */
[----:B------:R-:W1:Y:S01]  /*3a260*/  MUFU.EX2 R12, R12 ;  /* 0x0000000c000c7308 */ /* 0x000e620000000800 */
[----:B------:R-:W-:Y:S01]  /*3a270*/  FADD.FTZ R24, R155, R24 ;  /* 0x000000189b187221 */ /* 0x000fe20000010000 */
[----:B------:R-:W-:-:S06]  /*3a280*/  FADD.FTZ R6, R200, R7 ;  /* 0x00000007c8067221 */ /* 0x000fcc0000010000 */
[----:B------:R-:W2:Y:S08]  /*3a290*/  MUFU.EX2 R15, R43 ;  /* 0x0000002b000f7308 */ /* 0x000eb00000000800 */
[----:B------:R-:W4:Y:S01]  /*3a2a0*/  MUFU.EX2 R11, R11 ;  /* 0x0000000b000b7308 */ /* 0x000f220000000800 */
[----:B------:R-:W-:Y:S01]  /*3a2b0*/  FADD.FTZ R7, R17, R24 ;  /* 0x0000001811077221 */ /* 0x000fe20000010000 */
[----:B---3--:R-:W-:-:S06]  /*3a2c0*/  FADD.FTZ R25, R13, R6 ;  /* 0x000000060d197221 */ /* 0x008fcc0000010000 */
[----:B------:R-:W3:Y:S08]  /*3a2d0*/  MUFU.EX2 R14, R42 ;  /* 0x0000002a000e7308 */ /* 0x000ef00000000800 */
[----:B------:R-:W5:Y:S01]  /*3a2e0*/  MUFU.EX2 R10, R10 ;  /* 0x0000000a000a7308 */ /* 0x000f620000000800 */
[----:B0-----:R-:W-:Y:S01]  /*3a2f0*/  FADD.FTZ R6, R16, R7 ;  /* 0x0000000710067221 */ /* 0x001fe20000010000 */
[----:B-1----:R-:W-:-:S06]  /*3a300*/  FADD.FTZ R24, R12, R25 ;  /* 0x000000190c187221 */ /* 0x002fcc0000010000 */
[----:B------:R-:W0:Y:S01]  /*3a310*/  MUFU.EX2 R165, R165 ;  /* 0x000000a500a57308 */ /* 0x000e220000000800 */
[----:B------:R-:W-:-:S07]  /*3a320*/  FFMA.FTZ R168, R26, R67, -R64 ;  /* 0x000000431aa87223 */ /* 0x000fce0000010840 */
[----:B------:R-:W1:Y:S01]  /*3a330*/  MUFU.EX2 R0, R0 ;  /* 0x0000000000007308 */ /* 0x000e620000000800 */
[----:B--2---:R-:W-:Y:S01]  /*3a340*/  FADD.FTZ R7, R15, R6 ;  /* 0x000000060f077221 */ /* 0x004fe20000010000 */
[----:B----4-:R-:W-:-:S06]  /*3a350*/  FADD.FTZ R25, R11, R24 ;  /* 0x000000180b197221 */ /* 0x010fcc0000010000 */
[----:B------:R-:W2:Y:S01]  /*3a360*/  MUFU.EX2 R164, R164 ;  /* 0x000000a400a47308 */ /* 0x000ea20000000800 */
[----:B------:R-:W-:-:S07]  /*3a370*/  FFMA.FTZ R175, R49, R67, -R64 ;  /* 0x0000004331af7223 */ /* 0x000fce0000010840 */
[----:B------:R-:W4:Y:S01]  /*3a380*/  MUFU.EX2 R167, R167 ;  /* 0x000000a700a77308 */ /* 0x000f220000000800 */
[----:B---3--:R-:W-:Y:S01]  /*3a390*/  FADD.FTZ R6, R14, R7 ;  /* 0x000000070e067221 */ /* 0x008fe20000010000 */
[----:B-----5:R-:W-:-:S06]  /*3a3a0*/  FADD.FTZ R25, R10, R25 ;  /* 0x000000190a197221 */ /* 0x020fcc0000010000 */
[----:B------:R-:W3:Y:S01]  /*3a3b0*/  MUFU.EX2 R166, R166 ;  /* 0x000000a600a67308 */ /* 0x000ee20000000800 */
[----:B------:R-:W-:-:S07]  /*3a3c0*/  FFMA.FTZ R174, R50, R67, -R64 ;  /* 0x0000004332ae7223 */ /* 0x000fce0000010840 */
        /* <DEDUP_REMOVED lines=52> */
[----:B------:R-:W2:Y:S08]  /*3a710*/  MUFU.EX2 R188, R188 ;  /* 0x000000bc00bc7308 */ /* 0x000eb00000000800 */
[----:B------:R-:W4:Y:S01]  /*3a720*/  MUFU.EX2 R161, R161 ;  /* 0x000000a100a17308 */ /* 0x000f220000000800 */
[----:B---3--:R-:W-:Y:S01]  /*3a730*/  FADD.FTZ R6, R180, R7 ;  /* 0x00000007b4067221 */ /* 0x008fe20000010000 */
[----:B-----5:R-:W-:-:S06]  /*3a740*/  FADD.FTZ R7, R21, R24 ;  /* 0x0000001815077221 */ /* 0x020fcc0000010000 */
[----:B------:R-:W3:Y:S08]  /*3a750*/  MUFU.EX2 R187, R187 ;  /* 0x000000bb00bb7308 */ /* 0x000ef00000000800 */
[----:B------:R-:W5:Y:S01]  /*3a760*/  MUFU.EX2 R160, R160 ;  /* 0x000000a000a07308 */ /* 0x000f620000000800 */
[----:B0-----:R-:W-:Y:S01]  /*3a770*/  FADD.FTZ R25, R189, R6 ;  /* 0x00000006bd197221 */ /* 0x001fe20000010000 */
[----:B-1----:R-:W-:-:S06]  /*3a780*/  FADD.FTZ R6, R162, R7 ;  /* 0x00000007a2067221 */ /* 0x002fcc0000010000 */
[----:B------:R-:W0:Y:S08]  /*3a790*/  MUFU.EX2 R186, R186 ;  /* 0x000000ba00ba7308 */ /* 0x000e300000000800 */
[----:B------:R-:W1:Y:S01]  /*3a7a0*/  MUFU.EX2 R159, R159 ;  /* 0x0000009f009f7308 */ /* 0x000e620000000800 */
[----:B--2---:R-:W-:Y:S01]  /*3a7b0*/  FADD.FTZ R24, R188, R25 ;  /* 0x00000019bc187221 */ /* 0x004fe20000010000 */
[----:B----4-:R-:W-:-:S03]  /*3a7c0*/  FADD.FTZ R7, R161, R6 ;  /* 0x00000006a1077221 */ /* 0x010fc60000010000 */
[----:B---3--:R-:W-:Y:S01]  /*3a7d0*/  FADD.FTZ R25, R187, R24 ;  /* 0x00000018bb197221 */ /* 0x008fe20000010000 */
[----:B-----5:R-:W-:-:S03]  /*3a7e0*/  FADD.FTZ R6, R160, R7 ;  /* 0x00000007a0067221 */ /* 0x020fc60000010000 */
[----:B0-----:R-:W-:Y:S01]  /*3a7f0*/  FADD.FTZ R25, R186, R25 ;  /* 0x00000019ba197221 */ /* 0x001fe20000010000 */
[----:B-1----:R-:W-:-:S04]  /*3a800*/  FADD.FTZ R27, R159, R6 ;  /* 0x000000069f1b7221 */ /* 0x002fc80000010000 */
[----:B------:R0:W-:Y:S04]  /*3a810*/  ST.E desc[UR4][R2.64+0x10], R25 ;  /* 0x0000101902007985 */ /* 0x0001e8000c101904 */
[----:B------:R1:W-:Y:S04]  /*3a820*/  ST.E desc[UR6][R2.64+0x14], R27 ;  /* 0x0000141b02007985 */ /* 0x0003e8000c101906 */
[----:B------:R-:W0:Y:S01]  /*3a830*/  LDL.64 R6, [R158+0x80] ;  /* 0x000080009e067983 */ /* 0x000e220000100a00 */
[----:B------:R-:W-:Y:S02]  /*3a840*/  R2UR UR10, R4 ;  /* 0x00000000040a72ca */ /* 0x000fe400000e0000 */
[----:B------:R-:W-:-:S02]  /*3a850*/  R2UR UR11, R5 ;  /* 0x00000000050b72ca */ /* 0x000fc400000e0000 */
[C---:B------:R-:W-:Y:S02]  /*3a860*/  R2UR UR12, R4.reuse ;  /* 0x00000000040c72ca */ /* 0x040fe400000e0000 */
[----:B------:R-:W-:Y:S01]  /*3a870*/  R2UR UR13, R5 ;  /* 0x00000000050d72ca */ /* 0x000fe200000e0000 */
[----:B0-----:R-:W2:Y:S08]  /*3a880*/  LD.E R25, desc[UR8][R6.64+0x10] ;  /* 0x0000100806197980 */ /* 0x001eb0000c101900 */
[----:B-1----:R-:W3:Y:S04]  /*3a890*/  LD.E R3, desc[UR10][R6.64+0x14] ;  /* 0x0000140a06037980 */ /* 0x002ee8000c101900 */
[----:B------:R-:W4:Y:S01]  /*3a8a0*/  LD.E R27, desc[UR12][R6.64+0x20] ;  /* 0x0000200c061b7980 */ /* 0x000f22000c101900 */
[----:B------:R-:W-:-:S02]  /*3a8b0*/  R2UR UR18, R4 ;  /* 0x00000000041272ca */ /* 0x000fc400000e0000 */
[C---:B------:R-:W-:Y:S01]  /*3a8c0*/  R2UR UR19, R5.reuse ;  /* 0x00000000051372ca */ /* 0x040fe200000e0000 */
[----:B------:R-:W5:Y:S01]  /*3a8d0*/  LD.E R2, desc[UR6][R6.64+0x8] ;  /* 0x0000080606027980 */ /* 0x000f62000c101900 */
[C---:B------:R-:W-:Y:S02]  /*3a8e0*/  R2UR UR14, R4.reuse ;  /* 0x00000000040e72ca */ /* 0x040fe400000e0000 */
[C---:B------:R-:W-:Y:S01]  /*3a8f0*/  R2UR UR15, R5.reuse ;  /* 0x00000000050f72ca */ /* 0x040fe200000e0000 */
[----:B------:R-:W5:Y:S01]  /*3a900*/  LD.E R29, desc[UR4][R6.64] ;  /* 0x00000004061d7980 */ /* 0x000f62000c101900 */
[----:B------:R-:W-:Y:S02]  /*3a910*/  R2UR UR16, R4 ;  /* 0x00000000041072ca */ /* 0x000fe400000e0000 */
[----:B------:R-:W-:Y:S01]  /*3a920*/  R2UR UR17, R5 ;  /* 0x00000000051172ca */ /* 0x000fe200000e0000 */
        /* <DEDUP_REMOVED lines=38> */
[----:B--2---:R-:W-:-:S05]  /*3ab90*/  FMUL.FTZ R25, R8, R25 ;  /* 0x0000001908197220 */ /* 0x004fca0000410000 */
[----:B------:R0:W-:Y:S04]  /*3aba0*/  ST.E desc[UR8][R6.64+0x10], R25 ;  /* 0x0000101906007985 */ /* 0x0001e8000c101908 */
[----:B0-----:R-:W2:Y:S01]  /*3abb0*/  LD.E R25, desc[UR6][R6.64+0x154] ;  /* 0x0001540606197980 */ /* 0x001ea2000c101900 */
[C---:B---3--:R-:W-:Y:S01]  /*3abc0*/  FMUL.FTZ R3, R8.reuse, R3 ;  /* 0x0000000308037220 */ /* 0x048fe20000410000 */
[----:B----4-:R-:W-:-:S04]  /*3abd0*/  FMUL.FTZ R27, R8, R27 ;  /* 0x0000001b081b7220 */ /* 0x010fc80000410000 */
[----:B------:R0:W-:Y:S04]  /*3abe0*/  ST.E desc[UR10][R6.64+0x14], R3 ;  /* 0x0000140306007985 */ /* 0x0001e8000c10190a */
[----:B------:R1:W-:Y:S04]  /*3abf0*/  ST.E desc[UR12][R6.64+0x20], R27 ;  /* 0x0000201b06007985 */ /* 0x0003e8000c10190c */
[----:B0-----:R-:W3:Y:S04]  /*3ac00*/  LD.E R3, desc[UR18][R6.64+0x150] ;  /* 0x0001501206037980 */ /* 0x001ee8000c101900 */
[----:B-1----:R-:W4:Y:S01]  /*3ac10*/  LD.E R27, desc[UR6][R6.64+0x160] ;  /* 0x00016006061b7980 */ /* 0x002f22000c101900 */
        /* <DEDUP_REMOVED lines=55> */
[----:B------:R5:W-:Y:S02]  /*3af90*/  ST.E desc[UR4][R6.64+0x1e4], R25 ;  /* 0x0001e41906007985 */ /* 0x000be4000c101904 */
[----:B-----5:R-:W-:Y:S02]  /*3afa0*/  FMUL.FTZ R25, R9, R2 ;  /* 0x0000000209197220 */ /* 0x020fe40000410000 */
[----:B------:R-:W2:Y:S01]  /*3afb0*/  LD.E R2, desc[UR6][R6.64+0xc] ;  /* 0x00000c0606027980 */ /* 0x000ea2000c101900 */
[C---:B---3--:R-:W-:Y:S01]  /*3afc0*/  FMUL.FTZ R3, R8.reuse, R3 ;  /* 0x0000000308037220 */ /* 0x048fe20000410000 */
[----:B----4-:R-:W-:-:S04]  /*3afd0*/  FMUL.FTZ R27, R8, R27 ;  /* 0x0000001b081b7220 */ /* 0x010fc80000410000 */
[----:B------:R0:W-:Y:S04]  /*3afe0*/  ST.E desc[UR4][R6.64+0x1e0], R3 ;  /* 0x0001e00306007985 */ /* 0x0001e8000c101904 */
[----:B------:R2:W-:Y:S04]  /*3aff0*/  ST.E desc[UR4][R6.64+0x1f0], R27 ;  /* 0x0001f01b06007985 */ /* 0x0005e8000c101904 */
[----:B0-----:R-:W3:Y:S01]  /*3b000*/  LD.E R3, desc[UR6][R6.64+0x1f4] ;  /* 0x0001f40606037980 */ /* 0x001ee2000c101900 */
[----:B--2---:R-:W-:-:S03]  /*3b010*/  FMUL.FTZ R27, R9, R2 ;  /* 0x00000002091b7220 */ /* 0x004fc60000410000 */
[----:B------:R-:W2:Y:S01]  /*3b020*/  LD.E R2, desc[UR6][R6.64+0x18] ;  /* 0x0000180606027980 */ /* 0x000ea2000c101900 */
[----:B---3--:R-:W-:-:S05]  /*3b030*/  FMUL.FTZ R3, R8, R3 ;  /* 0x0000000308037220 */ /* 0x008fca0000410000 */
[----:B------:R2:W-:Y:S02]  /*3b040*/  ST.E desc[UR4][R6.64+0x1f4], R3 ;  /* 0x0001f40306007985 */ /* 0x0005e4000c101904 */
[C---:B--2---:R-:W-:Y:S02]  /*3b050*/  FMUL.FTZ R3, R9.reuse, R2 ;  /* 0x0000000209037220 */ /* 0x044fe40000410000 */
[----:B------:R-:W2:Y:S04]  /*3b060*/  LD.E R2, desc[UR6][R6.64+0x1c] ;  /* 0x00001c0606027980 */ /* 0x000ea8000c101900 */
[----:B------:R2:W-:Y:S02]  /*3b070*/  ST.E desc[UR4][R6.64+0x8], R25 ;  /* 0x0000081906007985 */ /* 0x0005e4000c101904 */
[----:B--2---:R-:W-:-:S02]  /*3b080*/  FMUL.FTZ R25, R9, R2 ;  /* 0x0000000209197220 */ /* 0x004fc40000410000 */
[----:B------:R-:W2:Y:S04]  /*3b090*/  LD.E R2, desc[UR6][R6.64+0x28] ;  /* 0x0000280606027980 */ /* 0x000ea8000c101900 */
        /* <DEDUP_REMOVED lines=44> */
[----:B------:R-:W2:Y:S01]  /*3b360*/  LD.E R2, desc[UR6][R6.64+0x9c] ;  /* 0x00009c0606027980 */ /* 0x000ea2000c101900 */
        /* <DEDUP_REMOVED lines=38> */
[----:B------:R-:W-:Y:S01]  /*3b5d0*/  FMUL.FTZ R105, R8, R105 ;  /* 0x0000006908697220 */ /* 0x000fe20000410000 */
        /* <DEDUP_REMOVED lines=41> */
[----:B------:R1:W-:Y:S01]  /*3b870*/  ST.E desc[UR4][R6.64+0x98], R25 ;  /* 0x0000981906007985 */ /* 0x0003e2000c101904 */
[----:B--2---:R-:W-:-:S05]  /*3b880*/  FMUL.FTZ R27, R9, R2 ;  /* 0x00000002091b7220 */ /* 0x004fca0000410000 */
[----:B------:R2:W-:Y:S04]  /*3b890*/  ST.E desc[UR4][R6.64+0x9c], R27 ;  /* 0x00009c1b06007985 */ /* 0x0005e8000c101904 */
[----:B------:R-:W0:Y:S02]  /*3b8a0*/  LD.E R2, desc[UR6][R6.64+0xa8] ;  /* 0x0000a80606027980 */ /* 0x000e24000c101900 */
[----:B0-----:R-:W-:-:S05]  /*3b8b0*/  FMUL.FTZ R3, R9, R2 ;  /* 0x0000000209037220 */ /* 0x001fca0000410000 */
[----:B------:R0:W-:Y:S04]  /*3b8c0*/  ST.E desc[UR4][R6.64+0xa8], R3 ;  /* 0x0000a80306007985 */ /* 0x0001e8000c101904 */
[----:B------:R-:W1:Y:S02]  /*3b8d0*/  LD.E R2, desc[UR6][R6.64+0xac] ;  /* 0x0000ac0606027980 */ /* 0x000e64000c101900 */
[----:B-1----:R-:W-:-:S05]  /*3b8e0*/  FMUL.FTZ R25, R9, R2 ;  /* 0x0000000209197220 */ /* 0x002fca0000410000 */
[----:B------:R1:W-:Y:S04]  /*3b8f0*/  ST.E desc[UR4][R6.64+0xac], R25 ;  /* 0x0000ac1906007985 */ /* 0x0003e8000c101904 */
[----:B------:R-:W2:Y:S02]  /*3b900*/  LD.E R2, desc[UR6][R6.64+0xb8] ;  /* 0x0000b80606027980 */ /* 0x000ea4000c101900 */
        /* <DEDUP_REMOVED lines=115> */
[----:B------:R-:W-:Y:S04]  /*3c040*/  ST.E desc[UR4][R6.64+0x1e8], R25 ;  /* 0x0001e81906007985 */ /* 0x000fe8000c101904 */
[----:B------:R-:W2:Y:S02]  /*3c050*/  LD.E R2, desc[UR6][R6.64+0x1ec] ;  /* 0x0001ec0606027980 */ /* 0x000ea4000c101900 */
[----:B--2---:R-:W-:-:S05]  /*3c060*/  FMUL.FTZ R27, R9, R2 ;  /* 0x00000002091b7220 */ /* 0x004fca0000410000 */
[----:B------:R1:W-:Y:S04]  /*3c070*/  ST.E desc[UR4][R6.64+0x1ec], R27 ;  /* 0x0001ec1b06007985 */ /* 0x0003e8000c101904 */
[----:B------:R-:W2:Y:S02]  /*3c080*/  LD.E R2, desc[UR6][R6.64+0x1f8] ;  /* 0x0001f80606027980 */ /* 0x000ea4000c101900 */
[----:B--2---:R-:W-:-:S05]  /*3c090*/  FMUL.FTZ R29, R9, R2 ;  /* 0x00000002091d7220 */ /* 0x004fca0000410000 */
[----:B------:R-:W-:Y:S04]  /*3c0a0*/  ST.E desc[UR4][R6.64+0x1f8], R29 ;  /* 0x0001f81d06007985 */ /* 0x000fe8000c101904 */
[----:B------:R-:W2:Y:S01]  /*3c0b0*/  LD.E R2, desc[UR6][R6.64+0x1fc] ;  /* 0x0001fc0606027980 */ /* 0x000ea2000c101900 */
[----:B------:R-:W-:Y:S01]  /*3c0c0*/  LEA.HI R28, R195, 0x8, RZ, 0x19 ;  /* 0x00000008c31c7811 */ /* 0x000fe200078fc8ff */
[----:B--2---:R-:W-:-:S05]  /*3c0d0*/  FMUL.FTZ R9, R9, R2 ;  /* 0x0000000209097220 */ /* 0x004fca0000410000 */
[----:B------:R2:W-:Y:S04]  /*3c0e0*/  ST.E desc[UR4][R6.64+0x1fc], R9 ;  /* 0x0001fc0906007985 */ /* 0x0005e8000c101904 */
[----:B0-----:R-:W3:Y:S01]  /*3c0f0*/  LDL.64 R2, [R158+0x80] ;  /* 0x000080009e027983 */ /* 0x001ee20000100a00 */
[----:B------:R0:W-:Y:S06]  /*3c100*/  BAR.SYNC.DEFER_BLOCKING R28, 0x100 ;  /* 0x0004001c0000751d */ /* 0x0001ec0000010000 */
[----:B-1----:R-:W4:Y:S04]  /*3c110*/  LDL.64 R26, [R158] ;  /* 0x000000009e1a7983 */ /* 0x002f280000100a00 */
[----:B------:R-:W5:Y:S04]  /*3c120*/  LDL.64 R24, [R158+0x98] ;  /* 0x000098009e187983 */ /* 0x000f680000100a00 */
[----:B--2---:R-:W2:Y:S04]  /*3c130*/  LDL.64 R8, [R158+0x88] ;  /* 0x000088009e087983 */ /* 0x004ea80000100a00 */
[----:B---3--:R-:W3:Y:S04]  /*3c140*/  LD.E R29, desc[UR4][R2.64] ;  /* 0x00000004021d7980 */ /* 0x008ee8000c101900 */
[----:B----4-:R-:W4:Y:S04]  /*3c150*/  LD.E R201, desc[UR6][R26.64] ;  /* 0x000000061ac97980 */ /* 0x010f28000c101900 */
[----:B-----5:R-:W4:Y:S04]  /*3c160*/  LD.E.64 R6, desc[UR4][R24.64] ;  /* 0x0000000418067980 */ /* 0x020f28000c101b00 */
[----:B---3--:R1:W-:Y:S04]  /*3c170*/  ST.E desc[UR8][R2.64], R29 ;  /* 0x0000001d02007985 */ /* 0x0083e8000c101908 */
[----:B------:R-:W3:Y:S04]  /*3c180*/  LD.E R31, desc[UR10][R2.64+0x4] ;  /* 0x0000040a021f7980 */ /* 0x000ee8000c101900 */
[----:B---3--:R3:W-:Y:S04]  /*3c190*/  ST.E desc[UR4][R2.64+0x4], R31 ;  /* 0x0000041f02007985 */ /* 0x0087e8000c101904 */
[----:B------:R-:W5:Y:S04]  /*3c1a0*/  LD.E R33, desc[UR6][R2.64+0x8] ;  /* 0x0000080602217980 */ /* 0x000f68000c101900 */
[----:B-----5:R-:W-:Y:S04]  /*3c1b0*/  ST.E desc[UR4][R2.64+0x8], R33 ;  /* 0x0000082102007985 */ /* 0x020fe8000c101904 */
[----:B------:R-:W5:Y:S04]  /*3c1c0*/  LD.E R27, desc[UR6][R2.64+0xc] ;  /* 0x00000c06021b7980 */ /* 0x000f68000c101900 */
[----:B-----5:R5:W-:Y:S04]  /*3c1d0*/  ST.E desc[UR4][R2.64+0xc], R27 ;  /* 0x00000c1b02007985 */ /* 0x020be8000c101904 */
[----:B------:R-:W2:Y:S04]  /*3c1e0*/  LD.E R25, desc[UR6][R2.64+0x10] ;  /* 0x0000100602197980 */ /* 0x000ea8000c101900 */
[----:B--2---:R2:W-:Y:S04]  /*3c1f0*/  ST.E desc[UR4][R2.64+0x10], R25 ;  /* 0x0000101902007985 */ /* 0x0045e8000c101904 */
[----:B-1----:R-:W4:Y:S04]  /*3c200*/  LD.E R29, desc[UR6][R2.64+0x14] ;  /* 0x00001406021d7980 */ /* 0x002f28000c101900 */
[----:B----4-:R1:W-:Y:S04]  /*3c210*/  ST.E desc[UR4][R2.64+0x14], R29 ;  /* 0x0000141d02007985 */ /* 0x0103e8000c101904 */
[----:B---3--:R-:W3:Y:S04]  /*3c220*/  LD.E R31, desc[UR6][R2.64+0x18] ;  /* 0x00001806021f7980 */ /* 0x008ee8000c101900 */
[----:B---3--:R3:W-:Y:S04]  /*3c230*/  ST.E desc[UR4][R2.64+0x18], R31 ;  /* 0x0000181f02007985 */ /* 0x0087e8000c101904 */
[----:B-----5:R-:W4:Y:S04]  /*3c240*/  LD.E R27, desc[UR6][R2.64+0x1c] ;  /* 0x00001c06021b7980 */ /* 0x020f28000c101900 */
[----:B----4-:R4:W-:Y:S04]  /*3c250*/  ST.E desc[UR4][R2.64+0x1c], R27 ;  /* 0x00001c1b02007985 */ /* 0x0109e8000c101904 */
[----:B--2---:R-:W2:Y:S04]  /*3c260*/  LD.E R25, desc[UR6][R2.64+0x20] ;  /* 0x0000200602197980 */ /* 0x004ea8000c101900 */
[----:B--2---:R2:W-:Y:S04]  /*3c270*/  ST.E desc[UR4][R2.64+0x20], R25 ;  /* 0x0000201902007985 */ /* 0x0045e8000c101904 */
[----:B-1----:R-:W5:Y:S04]  /*3c280*/  LD.E R29, desc[UR6][R2.64+0x24] ;  /* 0x00002406021d7980 */ /* 0x002f68000c101900 */
[----:B-----5:R1:W-:Y:S04]  /*3c290*/  ST.E desc[UR4][R2.64+0x24], R29 ;  /* 0x0000241d02007985 */ /* 0x0203e8000c101904 */
[----:B---3--:R-:W3:Y:S04]  /*3c2a0*/  LD.E R31, desc[UR6][R2.64+0x28] ;  /* 0x00002806021f7980 */ /* 0x008ee8000c101900 */
[----:B---3--:R3:W-:Y:S04]  /*3c2b0*/  ST.E desc[UR4][R2.64+0x28], R31 ;  /* 0x0000281f02007985 */ /* 0x0087e8000c101904 */
[----:B----4-:R-:W4:Y:S04]  /*3c2c0*/  LD.E R27, desc[UR6][R2.64+0x2c] ;  /* 0x00002c06021b7980 */ /* 0x010f28000c101900 */
        /* <DEDUP_REMOVED lines=228> */
[----:B-----5:R-:W-:Y:S04]  /*3d110*/  ST.E desc[UR4][R2.64+0x1f4], R29 ;  /* 0x0001f41d02007985 */ /* 0x020fe8000c101904 */
[----:B---3--:R-:W3:Y:S04]  /*3d120*/  LD.E R31, desc[UR6][R2.64+0x1f8] ;  /* 0x0001f806021f7980 */ /* 0x008ee8000c101900 */
[----:B---3--:R-:W-:Y:S04]  /*3d130*/  ST.E desc[UR4][R2.64+0x1f8], R31 ;  /* 0x0001f81f02007985 */ /* 0x008fe8000c101904 */
[----:B----4-:R-:W3:Y:S01]  /*3d140*/  LD.E R27, desc[UR6][R2.64+0x1fc] ;  /* 0x0001fc06021b7980 */ /* 0x010ee2000c101900 */
[----:B------:R-:W-:-:S02]  /*3d150*/  R2UR UR20, R4 ;  /* 0x00000000041472ca */ /* 0x000fc400000e0000 */
        /* <DEDUP_REMOVED lines=36> */
[----:B------:R-:W-:Y:S01]  /*3d3a0*/  R2UR UR61, R5 ;  /* 0x00000000053d72ca */ /* 0x000fe200000e0000 */
[----:B---3--:R1:W-:Y:S04]  /*3d3b0*/  ST.E desc[UR4][R2.64+0x1fc], R27 ;  /* 0x0001fc1b02007985 */ /* 0x0083e8000c101904 */
[----:B------:R-:W3:Y:S04]  /*3d3c0*/  LD.E R202, desc[UR14][R8.64] ;  /* 0x0000000e08ca7980 */ /* 0x000ee8000c101900 */
[----:B------:R-:W4:Y:S04]  /*3d3d0*/  LD.E R24, desc[UR16][R2.64] ;  /* 0x0000001002187980 */ /* 0x000f28000c101900 */
[----:B--2---:R-:W4:Y:S04]  /*3d3e0*/  LD.E R25, desc[UR18][R2.64+0x4] ;  /* 0x0000041202197980 */ /* 0x004f28000c101900 */
[----:B------:R-:W4:Y:S04]  /*3d3f0*/  LD.E R26, desc[UR20][R2.64+0x8] ;  /* 0x00000814021a7980 */ /* 0x000f28000c101900 */
[----:B-1----:R-:W4:Y:S04]  /*3d400*/  LD.E R27, desc[UR22][R2.64+0xc] ;  /* 0x00000c16021b7980 */ /* 0x002f28000c101900 */
[----:B0-----:R-:W4:Y:S04]  /*3d410*/  LD.E R28, desc[UR24][R2.64+0x10] ;  /* 0x00001018021c7980 */ /* 0x001f28000c101900 */
[----:B------:R-:W4:Y:S04]  /*3d420*/  LD.E R29, desc[UR26][R2.64+0x14] ;  /* 0x0000141a021d7980 */ /* 0x000f28000c101900 */
        /* <DEDUP_REMOVED lines=121> */
[----:B------:R-:W4:Y:S01]  /*3dbc0*/  LD.E R151, desc[UR58][R2.64+0x1fc] ;  /* 0x0001fc3a02977980 */ /* 0x000f22000c101900 */
[----:B------:R-:W-:Y:S01]  /*3dbd0*/  IMAD R6, R201, 0xc00, R6 ;  /* 0x00000c00c9067824 */ /* 0x000fe200078e0206 */
[----:B---3--:R-:W-:-:S02]  /*3dbe0*/  ISETP.NE.U32.AND P1, PT, R202, RZ, PT ;  /* 0x000000ffca00720c */ /* 0x008fc40003f25070 */
[----:B------:R-:W-:Y:S02]  /*3dbf0*/  R2UR UR7, R7 ;  /* 0x00000000070772ca */ /* 0x000fe400000e0000 */
[----:B------:R-:W-:Y:S02]  /*3dc00*/  R2UR UR6, R6 ;  /* 0x00000000060672ca */ /* 0x000fe400000e0000 */
[----:B------:R-:W-:Y:S02]  /*3dc10*/  F2FP.F16.F32.PACK_AB R152, R153, R152 ;  /* 0x000000989998723e */ /* 0x000fe400000000ff */
[----:B------:R-:W-:Y:S02]  /*3dc20*/  F2FP.F16.F32.PACK_AB R154, R155, R154 ;  /* 0x0000009a9b9a723e */ /* 0x000fe400000000ff */
[----:B------:R-:W-:Y:S02]  /*3dc30*/  F2FP.F16.F32.PACK_AB R153, R198, R197 ;  /* 0x000000c5c699723e */ /* 0x000fe400000000ff */
[----:B------:R-:W-:Y:S01]  /*3dc40*/  F2FP.F16.F32.PACK_AB R155, R200, R199 ;  /* 0x000000c7c89b723e */ /* 0x000fe200000000ff */
[----:B------:R-:W-:Y:S01]  /*3dc50*/  VOTEU.ANY UP0, P1 ;  /* 0x00000000003f7886 */ /* 0x000fe20000800100 */
        /* <DEDUP_REMOVED lines=20> */
[----:B----4-:R-:W-:-:S06]  /*3dda0*/  WARPGROUP.ARRIVE ;  /* 0x00000000000079c5 */ /* 0x010fcc0000000000 */
[----:B------:R-:W-:Y:S01]  /*3ddb0*/  HGMMA.64x256x16.F32 R24, R152, gdesc[UR4].tnspB, R24, UP0, gsb0 ;  /* 0x43e0000498187df0 */ /* 0x000fe2000b800818 */
        /* <DEDUP_REMOVED lines=18> */
[C---:B------:R-:W-:Y:S01]  /*3dee0*/  R2UR UR46, R4.reuse ;  /* 0x00000000042e72ca */ /* 0x040fe200000e0000 */
[----:B------:R-:W-:Y:S02]  /*3def0*/  WARPGROUP.DEPBAR.LE gsb0, 0x0 ;  /* 0x00008000000079c5 */ /* 0x000fe40000010000 */
[----:B------:R0:W-:Y:S01]  /*3df00*/  ST.E desc[UR4][R2.64], R24 ;  /* 0x0000001802007985 */ /* 0x0001e2000c101904 */
[C---:B------:R-:W-:Y:S02]  /*3df10*/  R2UR UR4, R4.reuse ;  /* 0x00000000040472ca */ /* 0x040fe400000e0000 */
[C---:B------:R-:W-:Y:S01]  /*3df20*/  R2UR UR5, R5.reuse ;  /* 0x00000000050572ca */ /* 0x040fe200000e0000 */
[----:B------:R1:W-:Y:S01]  /*3df30*/  ST.E desc[UR6][R2.64+0x4], R25 ;  /* 0x0000041902007985 */ /* 0x0003e2000c101906 */
[C---:B------:R-:W-:Y:S02]  /*3df40*/  R2UR UR6, R4.reuse ;  /* 0x00000000040672ca */ /* 0x040fe400000e0000 */
[----:B------:R-:W-:Y:S01]  /*3df50*/  R2UR UR7, R5 ;  /* 0x00000000050772ca */ /* 0x000fe200000e0000 */
[----:B------:R2:W-:Y:S01]  /*3df60*/  ST.E desc[UR8][R2.64+0x8], R26 ;  /* 0x0000081a02007985 */ /* 0x0005e2000c101908 */
[----:B------:R-:W-:-:S02]  /*3df70*/  R2UR UR8, R4 ;  /* 0x00000000040872ca */ /* 0x000fc400000e0000 */
[C---:B------:R-:W-:Y:S01]  /*3df80*/  R2UR UR9, R5.reuse ;  /* 0x00000000050972ca */ /* 0x040fe200000e0000 */
        /* <DEDUP_REMOVED lines=29> */
[----:B------:R-:W-:Y:S01]  /*3e160*/  R2UR UR7, R5 ;  /* 0x00000000050772ca */ /* 0x000fe200000e0000 */
[----:B------:R5:W-:Y:S04]  /*3e170*/  ST.E desc[UR8][R2.64+0x34], R37 ;  /* 0x0000342502007985 */ /* 0x000be8000c101908 */
[----:B------:R5:W-:Y:S04]  /*3e180*/  ST.E desc[UR10][R2.64+0x38], R38 ;  /* 0x0000382602007985 */ /* 0x000be8000c10190a */
[----:B------:R5:W-:Y:S04]  /*3e190*/  ST.E desc[UR12][R2.64+0x3c], R39 ;  /* 0x00003c2702007985 */ /* 0x000be8000c10190c */
[----:B------:R5:W-:Y:S04]  /*3e1a0*/  ST.E desc[UR14][R2.64+0x40], R40 ;  /* 0x0000402802007985 */ /* 0x000be8000c10190e */
[----:B------:R5:W-:Y:S04]  /*3e1b0*/  ST.E desc[UR16][R2.64+0x44], R41 ;  /* 0x0000442902007985 */ /* 0x000be8000c101910 */
[----:B------:R5:W-:Y:S01]  /*3e1c0*/  ST.E desc[UR18][R2.64+0x48], R42 ;  /* 0x0000482a02007985 */ /* 0x000be2000c101912 */
[----:B------:R-:W-:-:S03]  /*3e1d0*/  R2UR UR8, R4 ;  /* 0x00000000040872ca */ /* 0x000fc600000e0000 */
[----:B------:R5:W-:Y:S01]  /*3e1e0*/  ST.E desc[UR20][R2.64+0x4c], R43 ;  /* 0x00004c2b02007985 */ /* 0x000be2000c101914 */
[----:B------:R-:W-:-:S03]  /*3e1f0*/  R2UR UR9, R5 ;  /* 0x00000000050972ca */ /* 0x000fc600000e0000 */
[----:B------:R5:W-:Y:S04]  /*3e200*/  ST.E desc[UR22][R2.64+0x50], R44 ;  /* 0x0000502c02007985 */ /* 0x000be8000c101916 */
[----:B------:R5:W-:Y:S04]  /*3e210*/  ST.E desc[UR24][R2.64+0x54], R45 ;  /* 0x0000542d02007985 */ /* 0x000be8000c101918 */
[----:B------:R5:W-:Y:S01]  /*3e220*/  ST.E desc[UR4][R2.64+0x58], R46 ;  /* 0x0000582e02007985 */ /* 0x000be2000c101904 */
[C---:B------:R-:W-:Y:S02]  /*3e230*/  R2UR UR4, R4.reuse ;  /* 0x00000000040472ca */ /* 0x040fe400000e0000 */
[----:B------:R-:W-:Y:S01]  /*3e240*/  R2UR UR5, R5 ;  /* 0x00000000050572ca */ /* 0x000fe200000e0000 */
[----:B------:R5:W-:Y:S01]  /*3e250*/  ST.E desc[UR6][R2.64+0x5c], R47 ;  /* 0x00005c2f02007985 */ /* 0x000be2000c101906 */
        /* <DEDUP_REMOVED lines=14> */
[----:B------:R5:W-:Y:S01]  /*3e340*/  ST.E desc[UR8][R2.64+0x60], R48 ;  /* 0x0000603002007985 */ /* 0x000be2000c101908 */
[C---:B------:R-:W-:Y:S02]  /*3e350*/  R2UR UR22, R4.reuse ;  /* 0x00000000041672ca */ /* 0x040fe400000e0000 */
[C---:B------:R-:W-:Y:S01]  /*3e360*/  R2UR UR23, R5.reuse ;  /* 0x00000000051772ca */ /* 0x040fe200000e0000 */
[----:B------:R5:W-:Y:S01]  /*3e370*/  ST.E desc[UR4][R2.64+0x64], R49 ;  /* 0x0000643102007985 */ /* 0x000be2000c101904 */
[C---:B------:R-:W-:Y:S02]  /*3e380*/  R2UR UR24, R4.reuse ;  /* 0x00000000041872ca */ /* 0x040fe400000e0000 */
[----:B------:R-:W-:Y:S02]  /*3e390*/  R2UR UR25, R5 ;  /* 0x00000000051972ca */ /* 0x000fe400000e0000 */
[----:B------:R-:W-:-:S02]  /*3e3a0*/  R2UR UR8, R4 ;  /* 0x00000000040872ca */ /* 0x000fc400000e0000 */
[C---:B------:R-:W-:Y:S02]  /*3e3b0*/  R2UR UR9, R5.reuse ;  /* 0x00000000050972ca */ /* 0x040fe400000e0000 */
[C---:B------:R-:W-:Y:S02]  /*3e3c0*/  R2UR UR4, R4.reuse ;  /* 0x00000000040472ca */ /* 0x040fe400000e0000 */
[----:B------:R-:W-:Y:S01]  /*3e3d0*/  R2UR UR5, R5 ;  /* 0x00000000050572ca */ /* 0x000fe200000e0000 */
        /* <DEDUP_REMOVED lines=8> */
[----:B------:R5:W-:Y:S04]  /*3e460*/  ST.E desc[UR20][R2.64+0x80], R56 ;  /* 0x0000803802007985 */ /* 0x000be8000c101914 */
[----:B------:R5:W-:Y:S04]  /*3e470*/  ST.E desc[UR22][R2.64+0x84], R57 ;  /* 0x0000843902007985 */ /* 0x000be8000c101916 */
[----:B------:R5:W-:Y:S01]  /*3e480*/  ST.E desc[UR24][R2.64+0x88], R58 ;  /* 0x0000883a02007985 */ /* 0x000be2000c101918 */
[----:B------:R-:W-:-:S03]  /*3e490*/  R2UR UR10, R4 ;  /* 0x00000000040a72ca */ /* 0x000fc600000e0000 */
[----:B------:R5:W-:Y:S01]  /*3e4a0*/  ST.E desc[UR8][R2.64+0x8c], R59 ;  /* 0x00008c3b02007985 */ /* 0x000be2000c101908 */
[C---:B------:R-:W-:Y:S02]  /*3e4b0*/  R2UR UR8, R4.reuse ;  /* 0x00000000040872ca */ /* 0x040fe400000e0000 */
[C---:B------:R-:W-:Y:S01]  /*3e4c0*/  R2UR UR9, R5.reuse ;  /* 0x00000000050972ca */ /* 0x040fe200000e0000 */
[----:B------:R5:W-:Y:S01]  /*3e4d0*/  ST.E desc[UR4][R2.64+0x90], R60 ;  /* 0x0000903c02007985 */ /* 0x000be2000c101904 */
        /* <DEDUP_REMOVED lines=259> */
[----:B------:R5:W-:Y:S01]  /*3f510*/  ST.E desc[UR16][R2.64+0x1e4], R145 ;  /* 0x0001e49102007985 */ /* 0x000be2000c101910 */
[----:B------:R-:W-:-:S03]  /*3f520*/  R2UR UR8, R4 ;  /* 0x00000000040872ca */ /* 0x000fc600000e0000 */
[----:B------:R5:W-:Y:S01]  /*3f530*/  ST.E desc[UR18][R2.64+0x1e8], R146 ;  /* 0x0001e89202007985 */ /* 0x000be2000c101912 */
[----:B------:R-:W-:-:S03]  /*3f540*/  R2UR UR9, R5 ;  /* 0x00000000050972ca */ /* 0x000fc600000e0000 */
[----:B------:R5:W-:Y:S01]  /*3f550*/  ST.E desc[UR20][R2.64+0x1ec], R147 ;  /* 0x0001ec9302007985 */ /* 0x000be2000c101914 */
[C---:B------:R-:W-:Y:S02]  /*3f560*/  R2UR UR14, R4.reuse ;  /* 0x00000000040e72ca */ /* 0x040fe400000e0000 */
[C---:B------:R-:W-:Y:S01]  /*3f570*/  R2UR UR15, R5.reuse ;  /* 0x00000000050f72ca */ /* 0x040fe200000e0000 */
[----:B------:R5:W-:Y:S01]  /*3f580*/  ST.E desc[UR22][R2.64+0x1f0], R148 ;  /* 0x0001f09402007985 */ /* 0x000be2000c101916 */
[C---:B------:R-:W-:Y:S02]  /*3f590*/  R2UR UR16, R4.reuse ;  /* 0x00000000041072ca */ /* 0x040fe400000e0000 */
[C---:B------:R-:W-:Y:S01]  /*3f5a0*/  R2UR UR17, R5.reuse ;  /* 0x00000000051172ca */ /* 0x040fe200000e0000 */
[----:B------:R5:W-:Y:S01]  /*3f5b0*/  ST.E desc[UR24][R2.64+0x1f4], R149 ;  /* 0x0001f49502007985 */ /* 0x000be2000c101918 */
        /* <DEDUP_REMOVED lines=21> */
[----:B------:R5:W-:Y:S01]  /*3f710*/  ST.E desc[UR6][R2.64+0x1f8], R150 ;  /* 0x0001f89602007985 */ /* 0x000be2000c101906 */
[----:B------:R-:W-:-:S03]  /*3f720*/  R2UR UR60, R4 ;  /* 0x00000000043c72ca */ /* 0x000fc600000e0000 */
[----:B------:R5:W-:Y:S01]  /*3f730*/  ST.E desc[UR8][R2.64+0x1fc], R151 ;  /* 0x0001fc9702007985 */ /* 0x000be2000c101908 */
[----:B------:R-:W-:-:S03]  /*3f740*/  R2UR UR61, R5 ;  /* 0x00000000053d72ca */ /* 0x000fc600000e0000 */
[----:B------:R-:W-:Y:S01]  /*3f750*/  ST.E desc[UR14][R8.64], R191 ;  /* 0x000000bf08007985 */ /* 0x000fe2000c10190e */
[C---:B------:R-:W-:Y:S02]  /*3f760*/  R2UR UR4, R4.reuse ;  /* 0x00000000040472ca */ /* 0x040fe400000e0000 */
[C---:B------:R-:W-:Y:S01]  /*3f770*/  R2UR UR5, R5.reuse ;  /* 0x00000000050572ca */ /* 0x040fe200000e0000 */
[----:B0-----:R-:W5:Y:S01]  /*3f780*/  LD.E R24, desc[UR16][R2.64] ;  /* 0x0000001002187980 */ /* 0x001f62000c101900 */
[C---:B------:R-:W-:Y:S02]  /*3f790*/  R2UR UR6, R4.reuse ;  /* 0x00000000040672ca */ /* 0x040fe400000e0000 */
[C---:B------:R-:W-:Y:S01]  /*3f7a0*/  R2UR UR7, R5.reuse ;  /* 0x00000000050772ca */ /* 0x040fe200000e0000 */
[----:B-1----:R-:W5:Y:S01]  /*3f7b0*/  LD.E R25, desc[UR18][R2.64+0x4] ;  /* 0x0000041202197980 */ /* 0x002f62000c101900 */
[C---:B------:R-:W-:Y:S02]  /*3f7c0*/  R2UR UR8, R4.reuse ;  /* 0x00000000040872ca */ /* 0x040fe400000e0000 */
[----:B------:R-:W-:Y:S01]  /*3f7d0*/  R2UR UR9, R5 ;  /* 0x00000000050972ca */ /* 0x000fe200000e0000 */
[----:B--2---:R-:W2:Y:S01]  /*3f7e0*/  LD.E R26, desc[UR20][R2.64+0x8] ;  /* 0x00000814021a7980 */ /* 0x004ea2000c101900 */
[----:B------:R-:W-:-:S02]  /*3f7f0*/  R2UR UR10, R4 ;  /* 0x00000000040a72ca */ /* 0x000fc400000e0000 */
[C---:B------:R-:W-:Y:S01]  /*3f800*/  R2UR UR11, R5.reuse ;  /* 0x00000000050b72ca */ /* 0x040fe200000e0000 */
[----:B---3--:R-:W2:Y:S01]  /*3f810*/  LD.E R27, desc[UR22][R2.64+0xc] ;  /* 0x00000c16021b7980 */ /* 0x008ea2000c101900 */
[C---:B------:R-:W-:Y:S02]  /*3f820*/  R2UR UR12, R4.reuse ;  /* 0x00000000040c72ca */ /* 0x040fe400000e0000 */
[C---:B------:R-:W-:Y:S01]  /*3f830*/  R2UR UR13, R5.reuse ;  /* 0x00000000050d72ca */ /* 0x040fe200000e0000 */
[----:B----4-:R-:W2:Y:S01]  /*3f840*/  LD.E R28, desc[UR24][R2.64+0x10] ;  /* 0x00001018021c7980 */ /* 0x010ea2000c101900 */
[C---:B------:R-:W-:Y:S02]  /*3f850*/  R2UR UR14, R4.reuse ;  /* 0x00000000040e72ca */ /* 0x040fe400000e0000 */
[----:B------:R-:W-:Y:S01]  /*3f860*/  R2UR UR15, R5 ;  /* 0x00000000050f72ca */ /* 0x000fe200000e0000 */
[----:B-----5:R-:W2:Y:S01]  /*3f870*/  LD.E R29, desc[UR26][R2.64+0x14] ;  /* 0x0000141a021d7980 */ /* 0x020ea2000c101900 */
[----:B------:R-:W-:-:S02]  /*3f880*/  R2UR UR16, R4 ;  /* 0x00000000041072ca */ /* 0x000fc400000e0000 */
[C---:B------:R-:W-:Y:S01]  /*3f890*/  R2UR UR17, R5.reuse ;  /* 0x00000000051172ca */ /* 0x040fe200000e0000 */
[----:B------:R-:W2:Y:S01]  /*3f8a0*/  LD.E R30, desc[UR28][R2.64+0x18] ;  /* 0x0000181c021e7980 */ /* 0x000ea2000c101900 */
[C---:B------:R-:W-:Y:S02]  /*3f8b0*/  R2UR UR18, R4.reuse ;  /* 0x00000000041272ca */ /* 0x040fe400000e0000 */
[C---:B------:R-:W-:Y:S01]  /*3f8c0*/  R2UR UR19, R5.reuse ;  /* 0x00000000051372ca */ /* 0x040fe200000e0000 */
[----:B------:R-:W2:Y:S01]  /*3f8d0*/  LD.E R31, desc[UR30][R2.64+0x1c] ;  /* 0x00001c1e021f7980 */ /* 0x000ea2000c101900 */
[C---:B------:R-:W-:Y:S02]  /*3f8e0*/  R2UR UR20, R4.reuse ;  /* 0x00000000041472ca */ /* 0x040fe400000e0000 */
[----:B------:R-:W-:Y:S01]  /*3f8f0*/  R2UR UR21, R5 ;  /* 0x00000000051572ca */ /* 0x000fe200000e0000 */
[----:B------:R-:W2:Y:S01]  /*3f900*/  LD.E R32, desc[UR32][R2.64+0x20] ;  /* 0x0000202002207980 */ /* 0x000ea2000c101900 */
        /* <DEDUP_REMOVED lines=291> */
[----:B------:R-:W-:Y:S02]  /*40b40*/  R2UR UR58, R4 ;  /* 0x00000000043a72ca */ /* 0x000fe400000e0000 */
[----:B------:R-:W-:Y:S01]  /*40b50*/  R2UR UR59, R5 ;  /* 0x00000000053b72ca */ /* 0x000fe200000e0000 */
        /* <DEDUP_REMOVED lines=22> */
[----:B------:R-:W-:-:S02]  /*40cc0*/  VIADD R152, R6, 0x80 ;  /* 0x0000008006987836 */ /* 0x000fc40000000000 */
[----:B------:R-:W-:-:S03]  /*40cd0*/  IMAD.MOV.U32 R153, RZ, RZ, R7 ;  /* 0x000000ffff997224 */ /* 0x000fc600078e0007 */
[----:B------:R-:W-:Y:S02]  /*40ce0*/  R2UR UR6, R152 ;  /* 0x00000000980672ca */ /* 0x000fe400000e0000 */
[----:B------:R-:W-:Y:S02]  /*40cf0*/  R2UR UR7, R153 ;  /* 0x00000000990772ca */ /* 0x000fe400000e0000 */
[----:B------:R-:W-:Y:S02]  /*40d00*/  F2FP.F16.F32.PACK_AB R152, R16, R17 ;  /* 0x000000111098723e */ /* 0x000fe400000000ff */
[----:B------:R-:W-:Y:S02]  /*40d10*/  F2FP.F16.F32.PACK_AB R154, R14, R15 ;  /* 0x0000000f0e9a723e */ /* 0x000fe400000000ff */
[----:B------:R-:W-:Y:S02]  /*40d20*/  F2FP.F16.F32.PACK_AB R153, R12, R13 ;  /* 0x0000000d0c99723e */ /* 0x000fe400000000ff */
[----:B------:R-:W-:-:S02]  /*40d30*/  F2FP.F16.F32.PACK_AB R155, R10, R11 ;  /* 0x0000000b0a9b723e */ /* 0x000fc400000000ff */
        /* <DEDUP_REMOVED lines=18> */
[----:B------:R-:W-:Y:S02]  /*40e60*/  R2UR UR24, R4 ;  /* 0x00000000041872ca */ /* 0x000fe400000e0000 */
[----:B------:R-:W-:Y:S01]  /*40e70*/  R2UR UR25, R5 ;  /* 0x00000000051972ca */ /* 0x000fe200000e0000 */
[----:B--2---:R-:W-:-:S06]  /*40e80*/  WARPGROUP.ARRIVE ;  /* 0x00000000000079c5 */ /* 0x004fcc0000000000 */
[----:B------:R-:W-:Y:S01]  /*40e90*/  HGMMA.64x256x16.F32 R24, R152, gdesc[UR4].tnspB, R24, gsb0 ;  /* 0x43e0000498187df0 */ /* 0x000fe20008000818 */
        /* <DEDUP_REMOVED lines=753> */
[----:B------:R-:W-:Y:S01]  /*43db0*/  IMAD.MOV.U32 R11, RZ, RZ, R7 ;  /* 0x000000ffff0b7224 */ /* 0x000fe200078e0007 */
[----:B------:R-:W-:Y:S02]  /*43dc0*/  F2FP.F16.F32.PACK_AB R164, R164, R165 ;  /* 0x000000a5a4a4723e */ /* 0x000fe400000000ff */
[----:B------:R-:W-:Y:S02]  /*43dd0*/  R2UR UR6, R10 ;  /* 0x000000000a0672ca */ /* 0x000fe400000e0000 */
[----:B------:R-:W-:Y:S02]  /*43de0*/  R2UR UR7, R11 ;  /* 0x000000000b0772ca */ /* 0x000fe400000e0000 */
        /* <DEDUP_REMOVED lines=1602> */
[C---:B------:R-:W-:Y:S01]  /*4a210*/  R2UR UR39, R5.reuse ;  /* 0x00000000052772ca */ /* 0x040fe200000e0000 */
[----:B------:R-:W-:Y:S02]  /*4a220*/  WARPGROUP.DEPBAR.LE gsb0, 0x0 ;  /* 0x00008000000079c5 */ /* 0x000fe40000010000 */
        /* <DEDUP_REMOVED lines=348> */
[----:B------:R5:W-:Y:S04]  /*4b7f0*/  ST.E desc[UR26][R2.64+0x1e0], R144 ;  /* 0x0001e09002007985 */ /* 0x000be8000c10191a */
[----:B------:R5:W-:Y:S04]  /*4b800*/  ST.E desc[UR28][R2.64+0x1e4], R145 ;  /* 0x0001e49102007985 */ /* 0x000be8000c10191c */
[----:B------:R-:W-:Y:S01]  /*4b810*/  ST.E desc[UR6][R2.64+0x1ec], R147 ;  /* 0x0001ec9302007985 */ /* 0x000fe2000c101906 */
[----:B------:R-:W-:-:S03]  /*4b820*/  R2UR UR4, R4 ;  /* 0x00000000040472ca */ /* 0x000fc600000e0000 */
[----:B------:R-:W-:Y:S01]  /*4b830*/  ST.E desc[UR8][R2.64+0x1f0], R148 ;  /* 0x0001f09402007985 */ /* 0x000fe2000c101908 */
[----:B------:R-:W-:-:S03]  /*4b840*/  R2UR UR5, R5 ;  /* 0x00000000050572ca */ /* 0x000fc600000e0000 */
[----:B------:R-:W-:Y:S01]  /*4b850*/  ST.E desc[UR10][R2.64+0x1f4], R149 ;  /* 0x0001f49502007985 */ /* 0x000fe2000c10190a */
[----:B------:R-:W-:-:S03]  /*4b860*/  R2UR UR16, R4 ;  /* 0x00000000041072ca */ /* 0x000fc600000e0000 */
[----:B------:R-:W-:Y:S01]  /*4b870*/  ST.E desc[UR12][R2.64+0x1f8], R150 ;  /* 0x0001f89602007985 */ /* 0x000fe2000c10190c */
[----:B------:R-:W-:-:S03]  /*4b880*/  R2UR UR17, R5 ;  /* 0x00000000051172ca */ /* 0x000fc600000e0000 */
[----:B------:R-:W-:Y:S01]  /*4b890*/  ST.E desc[UR14][R2.64+0x1fc], R151 ;  /* 0x0001fc9702007985 */ /* 0x000fe2000c10190e */
        /* <DEDUP_REMOVED lines=31> */
[----:B------:R-:W-:Y:S01]  /*4ba90*/  R2UR UR59, R5 ;  /* 0x00000000053b72ca */ /* 0x000fe200000e0000 */
        /* <DEDUP_REMOVED lines=322> */
[----:B------:R-:W-:Y:S01]  /*4cec0*/  R2UR UR58, R4 ;  /* 0x00000000043a72ca */ /* 0x000fe200000e0000 */
[----:B------:R-:W2:Y:S01]  /*4ced0*/  LD.E R130, desc[UR12][R2.64+0x1a8] ;  /* 0x0001a80c02827980 */ /* 0x000ea2000c101900 */
[----:B------:R-:W-:-:S03]  /*4cee0*/  R2UR UR59, R5 ;  /* 0x00000000053b72ca */ /* 0x000fc600000e0000 */
        /* <DEDUP_REMOVED lines=21> */
[----:B------:R-:W-:Y:S01]  /*4d040*/  VIADD R6, R6, 0x280 ;  /* 0x0000028006067836 */ /* 0x000fe20000000000 */
[----:B------:R-:W-:-:S02]  /*4d050*/  R2UR UR7, R7 ;  /* 0x00000000070772ca */ /* 0x000fc400000e0000 */
[----:B------:R-:W-:Y:S02]  /*4d060*/  F2FP.F16.F32.PACK_AB R186, R186, R187 ;  /* 0x000000bbbaba723e */ /* 0x000fe400000000ff */
[----:B------:R-:W-:Y:S02]  /*4d070*/  R2UR UR6, R6 ;  /* 0x00000000060672ca */ /* 0x000fe400000e0000 */
[----:B------:R-:W-:Y:S02]  /*4d080*/  F2FP.F16.F32.PACK_AB R184, R188, R189 ;  /* 0x000000bdbcb8723e */ /* 0x000fe400000000ff */
[----:B------:R-:W-:Y:S02]  /*4d090*/  F2FP.F16.F32.PACK_AB R185, R161, R162 ;  /* 0x000000a2a1b9723e */ /* 0x000fe400000000ff */
[----:B------:R-:W-:Y:S02]  /*4d0a0*/  F2FP.F16.F32.PACK_AB R187, R159, R160 ;  /* 0x000000a09fbb723e */ /* 0x000fe400000000ff */
        /* <DEDUP_REMOVED lines=27> */
[----:B------:R-:W-:Y:S01]  /*4d260*/  R2UR UR29, R5 ;  /* 0x00000000051d72ca */ /* 0x000fe200000e0000 */
[----:B------:R-:W-:-:S02]  /*4d270*/  WARPGROUP.DEPBAR.LE gsb0, 0x0 ;  /* 0x00008000000079c5 */ /* 0x000fc40000010000 */
[----:B------:R-:W-:Y:S01]  /*4d280*/  ST.E desc[UR4][R2.64], R24 ;  /* 0x0000001802007985 */ /* 0x000fe2000c101904 */
[C---:B------:R-:W-:Y:S02]  /*4d290*/  R2UR UR4, R4.reuse ;  /* 0x00000000040472ca */ /* 0x040fe400000e0000 */
[C---:B------:R-:W-:Y:S01]  /*4d2a0*/  R2UR UR5, R5.reuse ;  /* 0x00000000050572ca */ /* 0x040fe200000e0000 */
[----:B------:R-:W-:Y:S01]  /*4d2b0*/  ST.E desc[UR6][R2.64+0x4], R25 ;  /* 0x0000041902007985 */ /* 0x000fe2000c101906 */
[C---:B------:R-:W-:Y:S02]  /*4d2c0*/  R2UR UR6, R4.reuse ;  /* 0x00000000040672ca */ /* 0x040fe400000e0000 */
[----:B------:R-:W-:Y:S01]  /*4d2d0*/  R2UR UR7, R5 ;  /* 0x00000000050772ca */ /* 0x000fe200000e0000 */
[----:B------:R-:W-:Y:S04]  /*4d2e0*/  ST.E desc[UR8][R2.64+0x8], R26 ;  /* 0x0000081a02007985 */ /* 0x000fe8000c101908 */
[----:B------:R-:W-:Y:S04]  /*4d2f0*/  ST.E desc[UR10][R2.64+0xc], R27 ;  /* 0x00000c1b02007985 */ /* 0x000fe8000c10190a */
[----:B------:R-:W-:Y:S01]  /*4d300*/  ST.E desc[UR12][R2.64+0x10], R28 ;  /* 0x0000101c02007985 */ /* 0x000fe2000c10190c */
[----:B------:R-:W-:-:S03]  /*4d310*/  R2UR UR8, R4 ;  /* 0x00000000040872ca */ /* 0x000fc600000e0000 */
[----:B------:R-:W-:Y:S01]  /*4d320*/  ST.E desc[UR14][R2.64+0x14], R29 ;  /* 0x0000141d02007985 */ /* 0x000fe2000c10190e */
[----:B------:R-:W-:-:S03]  /*4d330*/  R2UR UR9, R5 ;  /* 0x00000000050972ca */ /* 0x000fc600000e0000 */
[----:B------:R-:W-:Y:S04]  /*4d340*/  ST.E desc[UR16][R2.64+0x18], R30 ;  /* 0x0000181e02007985 */ /* 0x000fe8000c101910 */
[----:B------:R-:W-:Y:S04]  /*4d350*/  ST.E desc[UR18][R2.64+0x1c], R31 ;  /* 0x00001c1f02007985 */ /* 0x000fe8000c101912 */
[----:B------:R-:W-:Y:S04]  /*4d360*/  ST.E desc[UR20][R2.64+0x20], R32 ;  /* 0x0000202002007985 */ /* 0x000fe8000c101914 */
[----:B------:R-:W-:Y:S04]  /*4d370*/  ST.E desc[UR22][R2.64+0x24], R33 ;  /* 0x0000242102007985 */ /* 0x000fe8000c101916 */
[----:B------:R-:W-:Y:S01]  /*4d380*/  ST.E desc[UR24][R2.64+0x28], R34 ;  /* 0x0000282202007985 */ /* 0x000fe2000c101918 */
[----:B------:R-:W-:-:S03]  /*4d390*/  R2UR UR10, R4 ;  /* 0x00000000040a72ca */ /* 0x000fc600000e0000 */
[----:B------:R-:W-:Y:S01]  /*4d3a0*/  ST.E desc[UR4][R2.64+0x2c], R35 ;  /* 0x00002c2302007985 */ /* 0x000fe2000c101904 */
[C---:B------:R-:W-:Y:S02]  /*4d3b0*/  R2UR UR4, R4.reuse ;  /* 0x00000000040472ca */ /* 0x040fe400000e0000 */
[C---:B------:R-:W-:Y:S01]  /*4d3c0*/  R2UR UR5, R5.reuse ;  /* 0x00000000050572ca */ /* 0x040fe200000e0000 */
[----:B------:R-:W-:Y:S01]  /*4d3d0*/  ST.E desc[UR6][R2.64+0x30], R36 ;  /* 0x0000302402007985 */ /* 0x000fe2000c101906 */
        /* <DEDUP_REMOVED lines=13> */
[----:B------:R-:W-:Y:S01]  /*4d4b0*/  ST.E desc[UR8][R2.64+0x34], R37 ;  /* 0x0000342502007985 */ /* 0x000fe2000c101908 */
        /* <DEDUP_REMOVED lines=8> */
[----:B------:R-:W-:Y:S01]  /*4d540*/  R2UR UR5, R5 ;  /* 0x00000000050572ca */ /* 0x000fe200000e0000 */
[----:B------:R-:W-:Y:S04]  /*4d550*/  ST.E desc[UR6][R2.64+0x3c], R39 ;  /* 0x00003c2702007985 */ /* 0x000fe8000c101906 */
[----:B------:R-:W-:Y:S04]  /*4d560*/  ST.E desc[UR10][R2.64+0x40], R40 ;  /* 0x0000402802007985 */ /* 0x000fe8000c10190a */
[----:B------:R-:W-:Y:S04]  /*4d570*/  ST.E desc[UR12][R2.64+0x44], R41 ;  /* 0x0000442902007985 */ /* 0x000fe8000c10190c */
        /* <DEDUP_REMOVED lines=8> */
[----:B------:R-:W-:Y:S01]  /*4d600*/  ST.E desc[UR8][R2.64+0x60], R48 ;  /* 0x0000603002007985 */ /* 0x000fe2000c101908 */
[C---:B------:R-:W-:Y:S02]  /*4d610*/  R2UR UR8, R4.reuse ;  /* 0x00000000040872ca */ /* 0x040fe400000e0000 */
[----:B------:R-:W-:Y:S01]  /*4d620*/  R2UR UR9, R5 ;  /* 0x00000000050972ca */ /* 0x000fe200000e0000 */
[----:B------:R-:W-:Y:S01]  /*4d630*/  ST.E desc[UR4][R2.64+0x64], R49 ;  /* 0x0000643102007985 */ /* 0x000fe2000c101904 */
        /* <DEDUP_REMOVED lines=14> */
[----:B------:R-:W-:Y:S01]  /*4d720*/  ST.E desc[UR6][R2.64+0x68], R50 ;  /* 0x0000683202007985 */ /* 0x000fe2000c101906 */
        /* <DEDUP_REMOVED lines=288> */
[----:B------:R-:W2:Y:S01]  /*4e930*/  LD.E R7, desc[UR28][R2.64] ;  /* 0x0000001c02077980 */ /* 0x000ea2000c101900 */
[----:B------:R-:W-:-:S02]  /*4e940*/  R2UR UR4, R4 ;  /* 0x00000000040472ca */ /* 0x000fc400000e0000 */
[C---:B------:R-:W-:Y:S02]  /*4e950*/  R2UR UR5, R5.reuse ;  /* 0x00000000050572ca */ /* 0x040fe400000e0000 */
[----:B------:R-:W-:Y:S02]  /*4e960*/  R2UR UR6, R4 ;  /* 0x00000000040672ca */ /* 0x000fe400000e0000 */
[----:B------:R-:W-:-:S09]  /*4e970*/  R2UR UR7, R5 ;  /* 0x00000000050772ca */ /* 0x000fd200000e0000 */
[----:B--2---:R1:W-:Y:S04]  /*4e980*/  ST.E desc[UR4][R2.64], R7 ;  /* 0x0000000702007985 */ /* 0x0043e8000c101904 */
[----:B------:R-:W2:Y:S01]  /*4e990*/  LD.E R11, desc[UR6][R2.64+0x4] ;  /* 0x00000406020b7980 */ /* 0x000ea2000c101900 */
[C---:B------:R-:W-:Y:S02]  /*4e9a0*/  R2UR UR4, R4.reuse ;  /* 0x00000000040472ca */ /* 0x040fe400000e0000 */
[C---:B------:R-:W-:Y:S02]  /*4e9b0*/  R2UR UR5, R5.reuse ;  /* 0x00000000050572ca */ /* 0x040fe400000e0000 */
[----:B------:R-:W-:Y:S02]  /*4e9c0*/  R2UR UR6, R4 ;  /* 0x00000000040672ca */ /* 0x000fe400000e0000 */
[----:B------:R-:W-:-:S09]  /*4e9d0*/  R2UR UR7, R5 ;  /* 0x00000000050772ca */ /* 0x000fd200000e0000 */
[----:B--2---:R2:W-:Y:S04]  /*4e9e0*/  ST.E desc[UR4][R2.64+0x4], R11 ;  /* 0x0000040b02007985 */ /* 0x0045e8000c101904 */
[----:B------:R-:W3:Y:S01]  /*4e9f0*/  LD.E R13, desc[UR6][R2.64+0x8] ;  /* 0x00000806020d7980 */ /* 0x000ee2000c101900 */
[C---:B------:R-:W-:Y:S02]  /*4ea00*/  R2UR UR4, R4.reuse ;  /* 0x00000000040472ca */ /* 0x040fe400000e0000 */
[C---:B------:R-:W-:Y:S02]  /*4ea10*/  R2UR UR5, R5.reuse ;  /* 0x00000000050572ca */ /* 0x040fe400000e0000 */
[----:B------:R-:W-:Y:S02]  /*4ea20*/  R2UR UR6, R4 ;  /* 0x00000000040672ca */ /* 0x000fe400000e0000 */
[----:B------:R-:W-:-:S09]  /*4ea30*/  R2UR UR7, R5 ;  /* 0x00000000050772ca */ /* 0x000fd200000e0000 */
[----:B---3--:R3:W-:Y:S04]  /*4ea40*/  ST.E desc[UR4][R2.64+0x8], R13 ;  /* 0x0000080d02007985 */ /* 0x0087e8000c101904 */
[----:B0-----:R-:W4:Y:S01]  /*4ea50*/  LD.E R9, desc[UR6][R2.64+0xc] ;  /* 0x00000c0602097980 */ /* 0x001f22000c101900 */
[C---:B------:R-:W-:Y:S02]  /*4ea60*/  R2UR UR4, R4.reuse ;  /* 0x00000000040472ca */ /* 0x040fe400000e0000 */
[C---:B------:R-:W-:Y:S02]  /*4ea70*/  R2UR UR5, R5.reuse ;  /* 0x00000000050572ca */ /* 0x040fe400000e0000 */
[----:B------:R-:W-:Y:S02]  /*4ea80*/  R2UR UR6, R4 ;  /* 0x00000000040672ca */ /* 0x000fe400000e0000 */
[----:B------:R-:W-:-:S09]  /*4ea90*/  R2UR UR7, R5 ;  /* 0x00000000050772ca */ /* 0x000fd200000e0000 */
[----:B----4-:R0:W-:Y:S04]  /*4eaa0*/  ST.E desc[UR4][R2.64+0xc], R9 ;  /* 0x00000c0902007985 */ /* 0x0101e8000c101904 */
[----:B-1----:R-:W4:Y:S01]  /*4eab0*/  LD.E R7, desc[UR6][R2.64+0x10] ;  /* 0x0000100602077980 */ /* 0x002f22000c101900 */
[C---:B------:R-:W-:Y:S02]  /*4eac0*/  R2UR UR4, R4.reuse ;  /* 0x00000000040472ca */ /* 0x040fe400000e0000 */
[C---:B------:R-:W-:Y:S02]  /*4ead0*/  R2UR UR5, R5.reuse ;  /* 0x00000000050572ca */ /* 0x040fe400000e0000 */
[----:B------:R-:W-:Y:S02]  /*4eae0*/  R2UR UR6, R4 ;  /* 0x00000000040672ca */ /* 0x000fe400000e0000 */
[----:B------:R-:W-:-:S09]  /*4eaf0*/  R2UR UR7, R5 ;  /* 0x00000000050772ca */ /* 0x000fd200000e0000 */
[----:B----4-:R1:W-:Y:S04]  /*4eb00*/  ST.E desc[UR4][R2.64+0x10], R7 ;  /* 0x0000100702007985 */ /* 0x0103e8000c101904 */
[----:B--2---:R-:W2:Y:S01]  /*4eb10*/  LD.E R11, desc[UR6][R2.64+0x14] ;  /* 0x00001406020b7980 */ /* 0x004ea2000c101900 */
[C---:B------:R-:W-:Y:S02]  /*4eb20*/  R2UR UR4, R4.reuse ;  /* 0x00000000040472ca */ /* 0x040fe400000e0000 */
[C---:B------:R-:W-:Y:S02]  /*4eb30*/  R2UR UR5, R5.reuse ;  /* 0x00000000050572ca */ /* 0x040fe400000e0000 */
[----:B------:R-:W-:Y:S02]  /*4eb40*/  R2UR UR6, R4 ;  /* 0x00000000040672ca */ /* 0x000fe400000e0000 */
[----:B------:R-:W-:-:S09]  /*4eb50*/  R2UR UR7, R5 ;  /* 0x00000000050772ca */ /* 0x000fd200000e0000 */
[----:B--2---:R2:W-:Y:S04]  /*4eb60*/  ST.E desc[UR4][R2.64+0x14], R11 ;  /* 0x0000140b02007985 */ /* 0x0045e8000c101904 */
[----:B---3--:R-:W3:Y:S01]  /*4eb70*/  LD.E R13, desc[UR6][R2.64+0x18] ;  /* 0x00001806020d7980 */ /* 0x008ee2000c101900 */
        /* <DEDUP_REMOVED lines=719> */
[----:B---3--:R-:W2:Y:S01]  /*51870*/  LD.E R13, desc[UR6][R2.64+0x1f8] ;  /* 0x0001f806020d7980 */ /* 0x008ea2000c101900 */
[C---:B------:R-:W-:Y:S02]  /*51880*/  R2UR UR4, R4.reuse ;  /* 0x00000000040472ca */ /* 0x040fe400000e0000 */
[C---:B------:R-:W-:Y:S02]  /*51890*/  R2UR UR5, R5.reuse ;  /* 0x00000000050572ca */ /* 0x040fe400000e0000 */
[----:B------:R-:W-:Y:S02]  /*518a0*/  R2UR UR6, R4 ;  /* 0x00000000040672ca */ /* 0x000fe400000e0000 */
[----:B------:R-:W-:-:S02]  /*518b0*/  R2UR UR7, R5 ;  /* 0x00000000050772ca */ /* 0x000fc400000e0000 */
[----:B------:R-:W-:-:S07]  /*518c0*/  LOP3.LUT P6, RZ, R195, 0x7f, RZ, 0xc0, !PT ;  /* 0x0000007fc3ff7812 */ /* 0x000fce00078cc0ff */
[----:B--2---:R1:W-:Y:S04]  /*518d0*/  ST.E desc[UR4][R2.64+0x1f8], R13 ;  /* 0x0001f80d02007985 */ /* 0x0043e8000c101904 */
[----:B0-----:R-:W2:Y:S01]  /*518e0*/  LD.E R9, desc[UR6][R2.64+0x1fc] ;  /* 0x0001fc0602097980 */ /* 0x001ea2000c101900 */
[----:B------:R-:W-:Y:S02]  /*518f0*/  R2UR UR4, R4 ;  /* 0x00000000040472ca */ /* 0x000fe400000e0000 */
[----:B------:R-:W-:-:S13]  /*51900*/  R2UR UR5, R5 ;  /* 0x00000000050572ca */ /* 0x000fda00000e0000 */
[----:B--2---:R1:W-:Y:S01]  /*51910*/  ST.E desc[UR4][R2.64+0x1fc], R9 ;  /* 0x0001fc0902007985 */ /* 0x0043e2000c101904 */
[----:B------:R-:W-:Y:S05]  /*51920*/  @P6 BRA `(.L_x_2324) ;  /* 0x0000000000306947 */ /* 0x000fea0003800000 */
[----:B-1----:R-:W2:Y:S04]  /*51930*/  LDL.64 R2, [R158+0x40] ;  /* 0x000040009e027983 */ /* 0x002ea80000100a00 */
[----:B------:R-:W3:Y:S01]  /*51940*/  LDL.64 R6, [R158] ;  /* 0x000000009e067983 */ /* 0x000ee20000100a00 */
[C---:B------:R-:W-:Y:S02]  /*51950*/  R2UR UR4, R4.reuse ;  /* 0x00000000040472ca */ /* 0x040fe400000e0000 */
[C---:B------:R-:W-:Y:S02]  /*51960*/  R2UR UR5, R5.reuse ;  /* 0x00000000050572ca */ /* 0x040fe400000e0000 */
[----:B------:R-:W-:Y:S02]  /*51970*/  R2UR UR6, R4 ;  /* 0x00000000040672ca */ /* 0x000fe400000e0000 */
[----:B------:R-:W-:-:S09]  /*51980*/  R2UR UR7, R5 ;  /* 0x00000000050772ca */ /* 0x000fd200000e0000 */
[----:B--2---:R-:W2:Y:S04]  /*51990*/  LD.E.64 R2, desc[UR4][R2.64+0x30] ;  /* 0x0000300402027980 */ /* 0x004ea8000c101b00 */
[----:B---3--:R-:W3:Y:S01]  /*519a0*/  LD.E R6, desc[UR6][R6.64] ;  /* 0x0000000606067980 */ /* 0x008ee2000c101900 */
[----:B--2---:R-:W-:-:S05]  /*519b0*/  MOV R5, R2 ;  /* 0x0000000200057202 */ /* 0x004fca0000000f00 */
[----:B---3--:R-:W-:-:S05]  /*519c0*/  IMAD R0, R6, 0x8, R5 ;  /* 0x0000000806007824 */ /* 0x008fca00078e0205 */
[----:B------:R-:W-:-:S04]  /*519d0*/  PRMT R0, RZ, 0x654, R0 ;  /* 0x00000654ff007816 */ /* 0x000fc80000000000 */
[----:B------:R0:W-:Y:S03]  /*519e0*/  SYNCS.ARRIVE.TRANS64.RED.A1T0 RZ, [R0+URZ], RZ ;  /* 0x000000ff00ff79a7 */ /* 0x0001e6000810043f */
.L_x_2324:
[----:B------:R-:W-:-:S04]  /*519f0*/  IMAD.MOV.U32 R197, RZ, RZ, 0x0 ;  /* 0x00000000ffc57424 */ /* 0x000fc800078e00ff */
[----:B01----:R-:W-:Y:S05]  /*51a00*/  RET.REL.NODEC R196 `(_ZN7cutlass13device_kernelIN5flash11enable_sm90INS1_16FlashAttnFwdSm90INS1_25CollectiveMainloopFwdSm90ILi2EN4cute5tupleIJNS5_1CILi1EEES8_S8_EEENS6_IJNS7_ILi128EEENS7_ILi96EEENS7_ILi64EEEEEELi256ENS_6half_tEfNS_4arch4Sm90ELb0ELb1ELb1ELb0ELb0ELb0ELb1ELb1ELb0ELb1ELb1ELb0EEENS1_21CollectiveEpilogueFwdINS6_IJSA_NS7_ILi256EEESB_EEES9_SE_SG_Li256ELb0ELb1ELb1ELb0EEENS1_19SingleTileSchedulerILb0ELb1ELb1ELi128EEEEEEEEEvNT_6ParamsE) ;  /* 0xfffffae4c47c7950 */ /* 0x003fea0003c3ffff */
.L_x_2302:
[----:B0-----:R0:W1:Y:S02]  /*51a10*/  SYNCS.PHASECHK.TRANS64.TRYWAIT P1, [R10+URZ], R11 ;  /* 0x0000000b0a0075a7 */ /* 0x001064000802017f */
[----:B-1----:R-:W-:Y:S05]  /*51a20*/  @!P1 NANOSLEEP.SYNCS 0x989680 ;  /* 0x009896800000995d */ /* 0x002fea0003900000 */
[----:B------:R-:W1:Y:S02]  /*51a30*/  @!P1 SYNCS.PHASECHK.TRANS64 P1, [R10+URZ], R11 ;  /* 0x0000000b0a0095a7 */ /* 0x000e64000802007f */
[----:B-1----:R-:W-:Y:S05]  /*51a40*/  @!P1 BRA `(.L_x_2302) ;  /* 0xfffffffc00f09947 */ /* 0x002fea000383ffff */
[----:B------:R-:W-:Y:S05]  /*51a50*/  BRA `(.L_x_2301) ;  /* 0xfffffe4800287947 */ /* 0x000fea000383ffff */
.L_x_2309:
[----:B0-----:R0:W1:Y:S02]  /*51a60*/  SYNCS.PHASECHK.TRANS64.TRYWAIT P1, [R10+URZ], R11 ;  /* 0x0000000b0a0075a7 */ /* 0x001064000802017f */
[----:B-1----:R-:W-:Y:S05]  /*51a70*/  @!P1 NANOSLEEP.SYNCS 0x989680 ;  /* 0x009896800000995d */ /* 0x002fea0003900000 */
[----:B------:R-:W1:Y:S02]  /*51a80*/  @!P1 SYNCS.PHASECHK.TRANS64 P1, [R10+URZ], R11 ;  /* 0x0000000b0a0095a7 */ /* 0x000e64000802007f */
[----:B-1----:R-:W-:Y:S05]  /*51a90*/  @!P1 BRA `(.L_x_2309) ;  /* 0xfffffffc00f09947 */ /* 0x002fea000383ffff */
[----:B------:R-:W-:Y:S05]  /*51aa0*/  BRA `(.L_x_2308) ;  /* 0xfffffe4c00fc7947 */ /* 0x000fea000383ffff */
.L_x_2325:
        /* <DEDUP_REMOVED lines=13> */
.L_x_6135:


//--------------------- .text._ZN7cutlass13device_kernelIN5flash11enable_sm90INS1_16FlashAttnFwdSm90INS1_25CollectiveMainloopFwdSm90ILi2EN4cute5tupleIJNS5_1CILi1EEES8_S8_EEENS6_IJNS7_ILi128EEENS7_ILi96EEENS7_ILi64EEEEEELi256ENS_6half_tEfNS_4arch4Sm90ELb0ELb1ELb1ELb1ELb0ELb0ELb0ELb1ELb0ELb1ELb1ELb0EEENS1_21CollectiveEpilogueFwdINS6_IJSA_NS7_ILi256EEESB_EEES9_SE_SG_Li256ELb1ELb1ELb1ELb0EEENS1_36VarlenDynamicPersistentTileSchedulerILi128ELi96ELi256ELi128ELb1ELb1ELb1ELb1ELb0ELb1EEEEEEEEEvNT_6ParamsE --------------------------
	.section	.text._ZN7cutlass13device_kernelIN5flash11enable_sm90INS1_16FlashAttnFwdSm90INS1_25CollectiveMainloopFwdSm90ILi2EN4cute5tupleIJNS5_1CILi1EEES8_S8_EEENS6_IJNS7_ILi128EEENS7_ILi96EEENS7_ILi64EEEEEELi256ENS_6half_tEfNS_4arch4Sm90ELb0ELb1ELb1ELb1ELb0ELb0ELb0ELb1ELb0ELb1ELb1ELb0EEENS1_21CollectiveEpilogueFwdINS6_IJSA_NS7_ILi256EEESB_EEES9_SE_SG_Li256ELb1ELb1ELb1ELb0EEENS1_36VarlenDynamicPersistentTileSchedulerILi128ELi96ELi256ELi128ELb1ELb1ELb1ELb1ELb0ELb1EEEEEEEEEvNT_6ParamsE,"ax",@progbits
	.align	128
.text._ZN7cutlass13device_kernelIN5flash11enable_sm90INS1_16FlashAttnFwdSm90INS1_25CollectiveMainloopFwdSm90ILi2EN4cute5tupleIJNS5_1CILi1EEES8_S8_EEENS6_IJNS7_ILi128EEENS7_ILi96EEENS7_ILi64EEEEEELi256ENS_6half_tEfNS_4arch4Sm90ELb0ELb1ELb1ELb1ELb0ELb0ELb0ELb1ELb0ELb1ELb1ELb0EEENS1_21CollectiveEpilogueFwdINS6_IJSA_NS7_ILi256EEESB_EEES9_SE_SG_Li256ELb1ELb1ELb1ELb0EEENS1_36VarlenDynamicPersistentTileSchedulerILi128ELi96ELi256ELi128ELb1ELb1ELb1ELb1ELb0ELb1EEEEEEEEEvNT_6ParamsE:
        .type           _ZN7cutlass13device_kernelIN5flash11enable_sm90INS1_16FlashAttnFwdSm90INS1_25CollectiveMainloopFwdSm90ILi2EN4cute5tupleIJNS5_1CILi1EEES8_S8_EEENS6_IJNS7_ILi128EEENS7_ILi96EEENS7_ILi64EEEEEELi256ENS_6half_tEfNS_4arch4Sm90ELb0ELb1ELb1ELb1ELb0ELb0ELb0ELb1ELb0ELb1ELb1ELb0EEENS1_21CollectiveEpilogueFwdINS6_IJSA_NS7_ILi256EEESB_EEES9_SE_SG_Li256ELb1ELb1ELb1ELb0EEENS1_36VarlenDynamicPersistentTileSchedulerILi128ELi96ELi256ELi128ELb1ELb1ELb1ELb1ELb0ELb1EEEEEEEEEvNT_6ParamsE,@function
        .size           _ZN7cutlass13device_kernelIN5flash11enable_sm90INS1_16FlashAttnFwdSm90INS1_25CollectiveMainloopFwdSm90ILi2EN4cute5tupleIJNS5_1CILi1EEES8_S8_EEENS6_IJNS7_ILi128EEENS7_ILi96EEENS7_ILi64EEEEEELi256ENS_6half_tEfNS_4arch4Sm90ELb0ELb1ELb1ELb1ELb0ELb0ELb0ELb1ELb0ELb1ELb1ELb0EEENS1_21CollectiveEpilogueFwdINS6_IJSA_NS7_ILi256EEESB_EEES9_SE_SG_Li256ELb1ELb1ELb1ELb0EEENS1_36VarlenDynamicPersistentTileSchedulerILi128ELi96ELi256ELi128ELb1ELb1ELb1ELb1ELb0ELb1EEEEEEEEEvNT_6ParamsE,(.L_x_6137 - _ZN7cutlass13device_kernelIN5flash11enable_sm90INS1_16FlashAttnFwdSm90INS1_25CollectiveMainloopFwdSm90ILi2EN4cute5tupleIJNS5_1CILi1EEES8_S8_EEENS6_IJNS7_ILi128EEENS7_ILi96EEENS7_ILi64EEEEEELi256ENS_6half_tEfNS_4arch4Sm90ELb0ELb1ELb1ELb1ELb0ELb0ELb0ELb1ELb0ELb1ELb1ELb0EEENS1_21CollectiveEpilogueFwdINS6_IJSA_NS7_ILi256EEESB_EEES9_SE_SG_Li256ELb1ELb1ELb1ELb0EEENS1_36VarlenDynamicPersistentTileSchedulerILi128ELi96ELi256ELi128ELb1ELb1ELb1ELb1ELb0ELb1EEEEEEEEEvNT_6ParamsE)
        .other          _ZN7cutlass13device_kernelIN5flash11enable_sm90INS1_16FlashAttnFwdSm90INS1_25CollectiveMainloopFwdSm90ILi2EN4cute5tupleIJNS5_1CILi1EEES8_S8_EEENS6_IJNS7_ILi128EEENS7_ILi96EEENS7_ILi64EEEEEELi256ENS_6half_tEfNS_4arch4Sm90ELb0ELb1ELb1ELb1ELb0ELb0ELb0ELb1ELb0ELb1ELb1ELb0EEENS1_21CollectiveEpilogueFwdINS6_IJSA_NS7_ILi256EEESB_EEES9_SE_SG_Li256ELb1ELb1ELb1ELb0EEENS1_36VarlenDynamicPersistentTileSchedulerILi128ELi96ELi256ELi128ELb1ELb1ELb1ELb1ELb0ELb1EEEEEEEEEvNT_6ParamsE,@"STO_CUDA_ENTRY STV_DEFAULT"
_ZN7cutlass13device_kernelIN5flash11enable_sm90INS1_16FlashAttnFwdSm90INS1_25CollectiveMainloopFwdSm90ILi2EN4cute5tupleIJNS5_1CILi1EEES8_S8_EEENS6_IJNS7_ILi128EEENS7_ILi96EEENS7_ILi64EEEEEELi256ENS_6half_tEfNS_4arch4Sm90ELb0ELb1ELb1ELb1ELb0ELb0ELb0ELb1ELb0ELb1ELb1ELb0EEENS1_21CollectiveEpilogueFwdINS6_IJSA_NS7_ILi256EEESB_EEES9_SE_SG_Li256ELb1ELb1ELb1ELb0EEENS1_36VarlenDynamicPersistentTileSchedulerILi128ELi96ELi256ELi128ELb1ELb1ELb1ELb1ELb0ELb1EEEEEEEEEvNT_6ParamsE:
        /* <DEDUP_REMOVED lines=18> */
.L_x_2327:
[----:B------:R-:W-:Y:S05]  /*0120*/  BSYNC B0 ;  /* 0x0000000000007941 */ /* 0x000fea0003800000 */
.L_x_2326:
        /* <DEDUP_REMOVED lines=41> */
.L_x_2328:
        /* <DEDUP_REMOVED lines=22> */
.L_x_2329:
        /* <DEDUP_REMOVED lines=18> */
.L_x_2330:
        /* <DEDUP_REMOVED lines=22> */
.L_x_2331:
        /* <DEDUP_REMOVED lines=22> */
.L_x_2332:
[----:B------:R-:W-:Y:S01]  /*0900*/  PLOP3.LUT P0, PT, PT, PT, UP0, 0x80, 0x0 ;  /* 0x000000000000781c */ /* 0x000fe20003f0f008 */
[----:B------:R-:W-:Y:S01]  /*0910*/  UMOV UR36, 0x1 ;  /* 0x0000000100247882 */ /* 0x000fe20000000000 */
[----:B------:R-:W-:Y:S01]  /*0920*/  NOP ;  /* 0x0000000000007918 */ /* 0x000fe20000000000 */
[----:B------:R-:W-:Y:S01]  /*0930*/  USEL UR36, UR36, 0x2, !UP0 ;  /* 0x0000000224247887 */ /* 0x000fe2000c000000 */
[----:B------:R-:W-:Y:S01]  /*0940*/  ULDC.64 UR40, c[0x0][0x208] ;  /* 0x0000820000287ab9 */ /* 0x000fe20000000a00 */
[----:B012-4-:R-:W-:Y:S08]  /*0950*/  BAR.SYNC.DEFER_BLOCKING 0x0 ;  /* 0x0000000000007b1d */ /* 0x017ff00000010000 */
[----:B------:R-:W-:Y:S05]  /*0960*/  @!P0 BRA `(.L_x_2333) ;  /* 0x0000012c00388947 */ /* 0x000fea0003800000 */
.L_x_2334:
        /* <DEDUP_REMOVED lines=24> */
[----:B------:R-:W-:Y:S02]  /*0af0*/  UMOV UR39, URZ ;  /* 0x0000003f00277c82 */ /* 0x000fe40008000000 */
[CC--:B------:R-:W-:Y:S02]  /*0b00*/  LEA.HI R0, R3.reuse, R6.reuse, RZ, 0x7 ;  /* 0x0000000603007211 */ /* 0x0c0fe400078f38ff */
[----:B------:R-:W-:-:S02]  /*0b10*/  LEA.HI R2, R3, R6, RZ, 0x4 ;  /* 0x0000000603027211 */ /* 0x000fc400078f20ff */
[----:B------:R-:W-:Y:S02]  /*0b20*/  LOP3.LUT R231, R0, 0xffffff80, RZ, 0xc0, !PT ;  /* 0xffffff8000e77812 */ /* 0x000fe400078ec0ff */
[CC--:B------:R-:W-:Y:S02]  /*0b30*/  LEA.HI R4, R3.reuse, R6.reuse, RZ, 0x5 ;  /* 0x0000000603047211 */ /* 0x0c0fe400078f28ff */
[----:B------:R-:W-:Y:S01]  /*0b40*/  LEA.HI R5, R3, R6, RZ, 0x2 ;  /* 0x0000000603057211 */ /* 0x000fe200078f10ff */
[----:B------:R-:W-:Y:S01]  /*0b50*/  IMAD.IADD R231, R6, 0x1, -R231 ;  /* 0x0000000106e77824 */ /* 0x000fe200078e0ae7 */
[----:B------:R-:W-:Y:S01]  /*0b60*/  LOP3.LUT R3, R2, 0x3fffff0, RZ, 0xc0, !PT ;  /* 0x03fffff002037812 */ /* 0x000fe200078ec0ff */
[----:B------:R-:W-:Y:S01]  /*0b70*/  IMAD.SHL.U32 R7, R4, 0x20, RZ ;  /* 0x0000002004077824 */ /* 0x000fe200078e00ff */
[----:B------:R-:W-:Y:S02]  /*0b80*/  LOP3.LUT R11, R5, 0xfffffffc, RZ, 0xc0, !PT ;  /* 0xfffffffc050b7812 */ /* 0x000fe400078ec0ff */
[----:B------:R-:W-:Y:S01]  /*0b90*/  SHF.R.S32.HI R8, RZ, 0x1f, R231 ;  /* 0x0000001fff087819 */ /* 0x000fe200000114e7 */
[C---:B------:R-:W-:Y:S01]  /*0ba0*/  IMAD.IADD R4, R6.reuse, 0x1, -R3 ;  /* 0x0000000106047824 */ /* 0x040fe200078e0a03 */
[----:B------:R-:W-:Y:S01]  /*0bb0*/  SHF.R.S32.HI R5, RZ, 0x4, R2 ;  /* 0x00000004ff057819 */ /* 0x000fe20000011402 */
[----:B------:R-:W-:Y:S01]  /*0bc0*/  IMAD.IADD R12, R6, 0x1, -R11 ;  /* 0x00000001060c7824 */ /* 0x000fe200078e0a0b */
[----:B------:R-:W-:-:S02]  /*0bd0*/  LEA.HI R9, R8, R231, RZ, 0x2 ;  /* 0x000000e708097211 */ /* 0x000fc400078f10ff */
[----:B------:R-:W-:Y:S02]  /*0be0*/  LEA.HI R2, R2, R5, RZ, 0x1 ;  /* 0x0000000502027211 */ /* 0x000fe400078f08ff */
[--C-:B------:R-:W-:Y:S02]  /*0bf0*/  SHF.R.S32.HI R10, RZ, 0x2, R9.reuse ;  /* 0x00000002ff0a7819 */ /* 0x100fe40000011409 */
[----:B------:R-:W-:Y:S02]  /*0c00*/  SHF.R.S32.HI R3, RZ, 0x1f, R9 ;  /* 0x0000001fff037819 */ /* 0x000fe40000011409 */
[----:B------:R-:W-:Y:S02]  /*0c10*/  LEA.HI R8, R8, R231, RZ, 0x5 ;  /* 0x000000e708087211 */ /* 0x000fe400078f28ff */
[----:B------:R-:W-:Y:S02]  /*0c20*/  LEA.HI R6, R3, R10, RZ, 0x3 ;  /* 0x0000000a03067211 */ /* 0x000fe400078f18ff */
[----:B------:R-:W-:-:S02]  /*0c30*/  SHF.R.S32.HI R3, RZ, 0x7, R0 ;  /* 0x00000007ff037819 */ /* 0x000fc40000011400 */
[----:B------:R-:W-:Y:S02]  /*0c40*/  LOP3.LUT R11, R6, 0xfffffff8, RZ, 0xc0, !PT ;  /* 0xfffffff8060b7812 */ /* 0x000fe400078ec0ff */
[----:B------:R-:W-:Y:S02]  /*0c50*/  LEA.HI R0, R0, R3, RZ, 0x1 ;  /* 0x0000000300007211 */ /* 0x000fe400078f08ff */
[----:B------:R-:W-:Y:S01]  /*0c60*/  LOP3.LUT R7, R7, 0xfffffc00, RZ, 0xc0, !PT ;  /* 0xfffffc0007077812 */ /* 0x000fe200078ec0ff */
[----:B------:R-:W-:Y:S01]  /*0c70*/  IMAD.IADD R11, R10, 0x1, -R11 ;  /* 0x000000010a0b7824 */ /* 0x000fe200078e0a0b */
[----:B------:R-:W-:Y:S02]  /*0c80*/  LOP3.LUT R2, R2, 0x1ffffffe, RZ, 0xc0, !PT ;  /* 0x1ffffffe02027812 */ /* 0x000fe400078ec0ff */
[----:B------:R-:W-:Y:S01]  /*0c90*/  LOP3.LUT R0, R0, 0x3fffffe, RZ, 0xc0, !PT ;  /* 0x03fffffe00007812 */ /* 0x000fe200078ec0ff */
[----:B------:R-:W-:Y:S01]  /*0ca0*/  IMAD R7, R4, 0x40, R7 ;  /* 0x0000004004077824 */ /* 0x000fe200078e0207 */
[----:B------:R-:W-:Y:S01]  /*0cb0*/  SHF.R.S32.HI R8, RZ, 0x5, R8 ;  /* 0x00000005ff087819 */ /* 0x000fe20000011408 */
[----:B------:R-:W-:Y:S01]  /*0cc0*/  IMAD.IADD R2, R5, 0x1, -R2 ;  /* 0x0000000105027824 */ /* 0x000fe200078e0a02 */
[----:B------:R-:W-:Y:S01]  /*0cd0*/  LOP3.LUT R6, R9, 0x7ffffffc, RZ, 0xc0, !PT ;  /* 0x7ffffffc09067812 */ /* 0x000fe200078ec0ff */
[----:B------:R-:W-:Y:S01]  /*0ce0*/  IMAD.IADD R0, R3, 0x1, -R0 ;  /* 0x0000000103007824 */ /* 0x000fe200078e0a00 */
[----:B------:R-:W-:Y:S01]  /*0cf0*/  LEA.HI R4, R12, R12, RZ, 0x1 ;  /* 0x0000000c0c047211 */ /* 0x000fe200078f08ff */
[----:B------:R-:W-:-:S02]  /*0d00*/  IMAD R11, R8, 0x10, R11 ;  /* 0x00000010080b7824 */ /* 0x000fc400078e020b */
[----:B------:R-:W-:Y:S01]  /*0d10*/  IMAD R2, R2, 0x8, R7 ;  /* 0x0000000802027824 */ /* 0x000fe200078e0207 */
[----:B------:R-:W-:Y:S01]  /*0d20*/  LOP3.LUT R3, R4, 0x1ffffffe, RZ, 0xc0, !PT ;  /* 0x1ffffffe04037812 */ /* 0x000fe200078ec0ff */
[----:B------:R-:W-:Y:S02]  /*0d30*/  IMAD R0, R0, 0x40, R11 ;  /* 0x0000004000007824 */ /* 0x000fe400078e020b */
[----:B------:R-:W-:Y:S01]  /*0d40*/  IMAD.IADD R6, R231, 0x1, -R6 ;  /* 0x00000001e7067824 */ /* 0x000fe200078e0a06 */
[----:B------:R0:W-:Y:S01]  /*0d50*/  STL [R1+0x60], R2 ;  /* 0x0000600201007387 */ /* 0x0001e20000100800 */
[----:B------:R-:W-:Y:S02]  /*0d60*/  IMAD.IADD R3, R12, 0x1, -R3 ;  /* 0x000000010c037824 */ /* 0x000fe400078e0a03 */
[----:B------:R-:W-:Y:S01]  /*0d70*/  IMAD.SHL.U32 R16, R6, 0x2, RZ ;  /* 0x0000000206107824 */ /* 0x000fe200078e00ff */
[----:B------:R1:W-:Y:S01]  /*0d80*/  STL [R1+0x5c], R0 ;  /* 0x00005c0001007387 */ /* 0x0003e20000100800 */
[----:B------:R-:W-:-:S02]  /*0d90*/  IMAD.MOV.U32 R6, RZ, RZ, R14 ;  /* 0x000000ffff067224 */ /* 0x000fc400078e000e */
[C---:B------:R-:W-:Y:S02]  /*0da0*/  VIADD R229, R16.reuse, 0x8 ;  /* 0x0000000810e57836 */ /* 0x040fe40000000000 */
[C---:B------:R-:W-:Y:S02]  /*0db0*/  VIADD R228, R16.reuse, 0x10 ;  /* 0x0000001010e47836 */ /* 0x040fe40000000000 */
        /* <DEDUP_REMOVED lines=52> */
[----:B------:R-:W-:Y:S01]  /*1100*/  IMAD R22, R3, 0x8, R0 ;  /* 0x0000000803167824 */ /* 0x000fe200078e0200 */
[----:B-1----:R-:W-:-:S07]  /*1110*/  SHF.R.S32.HI R232, RZ, 0x1f, R203 ;  /* 0x0000001fffe87819 */ /* 0x002fce00000114cb */
.L_x_2438:
[----:B------:R-:W-:Y:S01]  /*1120*/  ULDC.64 UR6, c[0x0][0xa28] ;  /* 0x00028a0000067ab9 */ /* 0x000fe20000000a00 */
[----:B0--3--:R-:W0:Y:S01]  /*1130*/  LDC R17, c[0x0][0x288] ;  /* 0x0000a200ff117b82 */ /* 0x009e220000000800 */
[----:B------:R-:W-:Y:S01]  /*1140*/  UISETP.NE.U32.AND UP0, UPT, UR6, URZ, UPT ;  /* 0x0000003f0600728c */ /* 0x000fe2000bf05070 */
[----:B----4-:R-:W-:-:S03]  /*1150*/  IMAD.MOV.U32 R8, RZ, RZ, RZ ;  /* 0x000000ffff087224 */ /* 0x010fc600078e00ff */
[----:B------:R-:W-:-:S03]  /*1160*/  UISETP.NE.AND.EX UP0, UPT, UR7, URZ, UPT, UP0 ;  /* 0x0000003f0700728c */ /* 0x000fc6000bf05300 */
[----:B------:R-:W-:Y:S01]  /*1170*/  ULDC.64 UR6, c[0x0][0xa18] ;  /* 0x0002860000067ab9 */ /* 0x000fe20000000a00 */
[----:B-1----:R-:W1:Y:S01]  /*1180*/  LDC.64 R10, c[0x0][0x418] ;  /* 0x00010600ff0a7b82 */ /* 0x002e620000000a00 */
[----:B------:R-:W-:Y:S01]  /*1190*/  UISETP.NE.U32.AND UP1, UPT, UR6, URZ, UPT ;  /* 0x0000003f0600728c */ /* 0x000fe2000bf25070 */
[----:B------:R-:W-:-:S03]  /*11a0*/  PLOP3.LUT P0, PT, PT, PT, UP0, 0x80, 0x0 ;  /* 0x000000000000781c */ /* 0x000fc60003f0f008 */
[----:B------:R-:W-:-:S03]  /*11b0*/  UISETP.NE.AND.EX UP1, UPT, UR7, URZ, UPT, UP1 ;  /* 0x0000003f0700728c */ /* 0x000fc6000bf25310 */
[----:B------:R-:W-:Y:S01]  /*11c0*/  @UP0 ULDC.64 UR6, c[0x0][0xa28] ;  /* 0x00028a0000060ab9 */ /* 0x000fe20000000a00 */
[----:B--2---:R-:W2:Y:S01]  /*11d0*/  LDC R9, c[0x0][0x424] ;  /* 0x00010900ff097b82 */ /* 0x004ea20000000800 */
[----:B------:R-:W-:Y:S01]  /*11e0*/  @UP0 UIMAD.WIDE UR6, UR5, 0x4, UR6 ;  /* 0x00000004050608a5 */ /* 0x000fe2000f8e0206 */
[----:B------:R-:W-:-:S05]  /*11f0*/  PLOP3.LUT P2, PT, PT, PT, UP1, 0x80, 0x0 ;  /* 0x000000000000781c */ /* 0x000fca0003f4f018 */
[----:B------:R-:W-:Y:S01]  /*1200*/  @UP1 ULDC.64 UR8, c[0x0][0xa18] ;  /* 0x0002860000081ab9 */ /* 0x000fe20000000a00 */
[----:B------:R-:W-:Y:S01]  /*1210*/  IMAD.U32 R2, RZ, RZ, UR6 ;  /* 0x00000006ff027e24 */ /* 0x000fe2000f8e00ff */
[----:B------:R-:W3:Y:S01]  /*1220*/  LDC R19, c[0x0][0x2f0] ;  /* 0x0000bc00ff137b82 */ /* 0x000ee20000000800 */
[----:B------:R-:W-:Y:S01]  /*1230*/  IMAD.U32 R3, RZ, RZ, UR7 ;  /* 0x00000007ff037e24 */ /* 0x000fe2000f8e00ff */
[----:B------:R-:W-:Y:S01]  /*1240*/  @UP1 UIMAD.WIDE UR6, UR5, 0x4, UR8 ;  /* 0x00000004050618a5 */ /* 0x000fe2000f8e0208 */
[----:B------:R-:W-:-:S03]  /*1250*/  LOP3.LUT R7, R6, 0xff000000, RZ, 0xc0, !PT ;  /* 0xff00000006077812 */ /* 0x000fc600078ec0ff */
[----:B------:R4:W5:Y:S02]  /*1260*/  @P0 LDG.E R8, desc[UR40][R2.64] ;  /* 0x0000002802080981 */ /* 0x000964000c1e1900 */
[----:B------:R-:W-:Y:S02]  /*1270*/  IMAD.U32 R4, RZ, RZ, UR6 ;  /* 0x00000006ff047e24 */ /* 0x000fe4000f8e00ff */
[----:B------:R-:W-:Y:S01]  /*1280*/  IMAD.U32 R5, RZ, RZ, UR7 ;  /* 0x00000007ff057e24 */ /* 0x000fe2000f8e00ff */
[----:B------:R-:W-:-:S04]  /*1290*/  ULDC.64 UR6, c[0x0][0xa20] ;  /* 0x0002880000067ab9 */ /* 0x000fc80000000a00 */
[----:B0-----:R4:W5:Y:S01]  /*12a0*/  @P2 LDG.E R17, desc[UR40][R4.64] ;  /* 0x0000002804112981 */ /* 0x001962000c1e1900 */
[----:B-1----:R-:W-:Y:S02]  /*12b0*/  ISETP.NE.U32.AND P0, PT, R10, RZ, PT ;  /* 0x000000ff0a00720c */ /* 0x002fe40003f05070 */
[----:B------:R-:W-:Y:S02]  /*12c0*/  ISETP.NE.U32.AND P1, PT, RZ, UR6, PT ;  /* 0x00000006ff007c0c */ /* 0x000fe4000bf25070 */
[----:B------:R-:W-:Y:S02]  /*12d0*/  LOP3.LUT R0, R6, 0xff0000, RZ, 0xc0, !PT ;  /* 0x00ff000006007812 */ /* 0x000fe400078ec0ff */
[----:B------:R-:W-:Y:S02]  /*12e0*/  SHF.R.U32.HI R7, RZ, 0x8, R7 ;  /* 0x00000008ff077819 */ /* 0x000fe40000011607 */
[----:B------:R-:W-:Y:S02]  /*12f0*/  ISETP.NE.AND.EX P0, PT, R11, RZ, PT, P0 ;  /* 0x000000ff0b00720c */ /* 0x000fe40003f05300 */
[----:B------:R-:W-:-:S02]  /*1300*/  ISETP.NE.AND.EX P1, PT, RZ, UR7, PT, P1 ;  /* 0x00000007ff007c0c */ /* 0x000fc4000bf25310 */
[----:B------:R-:W-:Y:S02]  /*1310*/  LEA.HI R200, R0, R7, RZ, 0x10 ;  /* 0x0000000700c87211 */ /* 0x000fe400078f80ff */
[----:B------:R-:W-:Y:S02]  /*1320*/  LOP3.LUT R23, R6, 0xffff, RZ, 0xc0, !PT ;  /* 0x0000ffff06177812 */ /* 0x000fe400078ec0ff */
[----:B--2---:R-:W-:Y:S01]  /*1330*/  SEL R0, R9, 0x1, P0 ;  /* 0x0000000109007807 */ /* 0x004fe20000000000 */
[----:B----4-:R-:W-:Y:S06]  /*1340*/  @P2 BRA `(.L_x_2335) ;  /* 0x00000000002c2947 */ /* 0x010fec0003800000 */
        /* <DEDUP_REMOVED lines=8> */
[----:B-----5:R-:W2:Y:S04]  /*13d0*/  LDG.E R17, desc[UR40][R2.64] ;  /* 0x0000002802117981 */ /* 0x020ea8000c1e1900 */
[----:B------:R-:W2:Y:S02]  /*13e0*/  LDG.E R4, desc[UR40][R2.64+0x4] ;  /* 0x0000042802047981 */ /* 0x000ea4000c1e1900 */
[----:B--2---:R-:W-:-:S07]  /*13f0*/  IMAD.IADD R17, R4, 0x1, -R17 ;  /* 0x0000000104117824 */ /* 0x004fce00078e0a11 */
.L_x_2335:
[----:B---3--:R-:W-:Y:S02]  /*1400*/  IMAD R19, R0, R19, RZ ;  /* 0x0000001300137224 */ /* 0x008fe400078e02ff */
[----:B------:R-:W-:Y:S01]  /*1410*/  IMAD.U32 R201, RZ, RZ, UR5 ;  /* 0x00000005ffc97e24 */ /* 0x000fe2000f8e00ff */
[----:B------:R-:W-:Y:S06]  /*1420*/  @!P1 BRA `(.L_x_2336) ;  /* 0x0000000000189947 */ /* 0x000fec0003800000 */
[----:B------:R-:W-:Y:S02]  /*1430*/  ULDC.64 UR6, c[0x0][0xa20] ;  /* 0x0002880000067ab9 */ /* 0x000fe40000000a00 */
[----:B------:R-:W-:-:S06]  /*1440*/  UIMAD.WIDE UR6, UR5, 0x4, UR6 ;  /* 0x00000004050678a5 */ /* 0x000fcc000f8e0206 */
[----:B------:R-:W-:Y:S02]  /*1450*/  IMAD.U32 R2, RZ, RZ, UR6 ;  /* 0x00000006ff027e24 */ /* 0x000fe4000f8e00ff */
[----:B------:R-:W-:-:S05]  /*1460*/  IMAD.U32 R3, RZ, RZ, UR7 ;  /* 0x00000007ff037e24 */ /* 0x000fca000f8e00ff */
[----:B------:R0:W5:Y:S01]  /*1470*/  LDG.E R19, desc[UR40][R2.64] ;  /* 0x0000002802137981 */ /* 0x000162000c1e1900 */
[----:B------:R-:W-:Y:S05]  /*1480*/  BRA `(.L_x_2337) ;  /* 0x00000000002c7947 */ /* 0x000fea0003800000 */
.L_x_2336:
        /* <DEDUP_REMOVED lines=9> */
[----:B------:R-:W2:Y:S02]  /*1520*/  LDG.E R0, desc[UR40][R2.64+0x4] ;  /* 0x0000042802007981 */ /* 0x000ea4000c1e1900 */
[----:B--2---:R-:W-:-:S07]  /*1530*/  IMAD.IADD R19, R0, 0x1, -R19 ;  /* 0x0000000100137824 */ /* 0x004fce00078e0a13 */
.L_x_2337:
[----:B------:R-:W1:Y:S01]  /*1540*/  LDC R0, c[0x0][0x448] ;  /* 0x00011200ff007b82 */ /* 0x000e620000000800 */
[----:B------:R-:W-:Y:S01]  /*1550*/  USHF.L.U32 UR43, UR4, 0x7, URZ ;  /* 0x00000007042b7899 */ /* 0x000fe2000800063f */
[----:B-----5:R-:W-:-:S03]  /*1560*/  IMAD.IADD R19, R19, 0x1, -R8 ;  /* 0x0000000113137824 */ /* 0x020fc600078e0a08 */
[----:B------:R-:W-:Y:S02]  /*1570*/  UIADD3 UR4, UR43, 0x7f, URZ ;  /* 0x0000007f2b047890 */ /* 0x000fe4000fffe03f */
[----:B0-----:R-:W-:Y:S01]  /*1580*/  IADD3 R3, R19, 0x1, -R17 ;  /* 0x0000000113037810 */ /* 0x001fe20007ffe811 */
[----:B------:R-:W0:Y:S01]  /*1590*/  LDC.64 R6, c[0x0][0x9e0] ;  /* 0x00027800ff067b82 */ /* 0x000e220000000a00 */
[----:B-1----:R-:W-:Y:S02]  /*15a0*/  ISETP.NE.AND P1, PT, R0, 0x1, PT ;  /* 0x000000010000780c */ /* 0x002fe40003f25270 */
[----:B------:R-:W-:Y:S01]  /*15b0*/  IMAD.U32 R0, RZ, RZ, UR4 ;  /* 0x00000004ff007e24 */ /* 0x000fe2000f8e00ff */
[----:B0-----:R-:W-:-:S10]  /*15c0*/  ISETP.GE.AND P2, PT, R7, 0x1, PT ;  /* 0x000000010700780c */ /* 0x001fd40003f46270 */
[----:B------:R-:W0:Y:S08]  /*15d0*/  @P1 LDC R2, c[0x0][0x44c] ;  /* 0x00011300ff021b82 */ /* 0x000e300000000800 */
[----:B------:R-:W1:Y:S01]  /*15e0*/  @P1 LDC R5, c[0x0][0x450] ;  /* 0x00011400ff051b82 */ /* 0x000e620000000800 */
[----:B0-----:R-:W-:-:S05]  /*15f0*/  @P1 IMAD.HI.U32 R2, R2, UR4, RZ ;  /* 0x0000000402021c27 */ /* 0x001fca000f8e00ff */
[----:B-1----:R-:W-:-:S05]  /*1600*/  @P1 SHF.R.U32.HI R0, RZ, R5, R2 ;  /* 0x00000005ff001219 */ /* 0x002fca0000011602 */
[----:B------:R-:W-:-:S04]  /*1610*/  IMAD.IADD R3, R3, 0x1, R0 ;  /* 0x0000000103037824 */ /* 0x000fc800078e0200 */
[----:B------:R-:W-:Y:S01]  /*1620*/  IMAD.IADD R0, R3, 0x1, R6 ;  /* 0x0000000103007824 */ /* 0x000fe200078e0206 */
        /* <DEDUP_REMOVED lines=11> */
.L_x_2339:
[----:B------:R-:W-:-:S13]  /*16e0*/  ISETP.NE.AND P0, PT, R7, 0x1, PT ;  /* 0x000000010700780c */ /* 0x000fda0003f05270 */
[----:B------:R-:W0:Y:S02]  /*16f0*/  @P0 LDC.64 R4, c[0x0][0x9e8] ;  /* 0x00027a00ff040b82 */ /* 0x000e240000000a00 */
[----:B0-----:R-:W-:-:S05]  /*1700*/  @P0 IMAD.HI.U32 R4, R2, R4, RZ ;  /* 0x0000000402040227 */ /* 0x001fca00078e00ff */
[----:B------:R-:W-:-:S07]  /*1710*/  @P0 SHF.R.U32.HI R2, RZ, R5, R4 ;  /* 0x00000005ff020219 */ /* 0x000fce0000011604 */
.L_x_2340:
[----:B------:R-:W-:-:S05]  /*1720*/  IMAD R3, R2, R7, R7 ;  /* 0x0000000702037224 */ /* 0x000fca00078e0207 */
[----:B------:R-:W-:-:S07]  /*1730*/  VIMNMX R0, R0, R3, PT ;  /* 0x0000000300007248 */ /* 0x000fce0003fe0100 */
.L_x_2338:
[----:B------:R-:W0:Y:S01]  /*1740*/  @P1 LDC R3, c[0x0][0x44c] ;  /* 0x00011300ff031b82 */ /* 0x000e220000000800 */
[----:B------:R-:W-:Y:S01]  /*1750*/  IMAD.U32 R4, RZ, RZ, UR43 ;  /* 0x0000002bff047e24 */ /* 0x000fe2000f8e00ff */
[----:B------:R-:W-:Y:S01]  /*1760*/  ULDC UR4, c[0x0][0x9dc] ;  /* 0x0002770000047ab9 */ /* 0x000fe20000000800 */
[----:B------:R-:W-:Y:S02]  /*1770*/  VIADD R2, R0, 0x5f ;  /* 0x0000005f00027836 */ /* 0x000fe40000000000 */
[----:B------:R-:W-:Y:S02]  /*1780*/  VIADD R0, R19, 0x5f ;  /* 0x0000005f13007836 */ /* 0x000fe40000000000 */
[----:B------:R-:W-:Y:S01]  /*1790*/  IMAD.HI R2, R2, 0x2aaaaaab, RZ ;  /* 0x2aaaaaab02027827 */ /* 0x000fe200078e02ff */
[----:B------:R-:W1:Y:S03]  /*17a0*/  @P1 LDC R6, c[0x0][0x450] ;  /* 0x00011400ff061b82 */ /* 0x000e660000000800 */
[----:B------:R-:W-:Y:S01]  /*17b0*/  IMAD.HI R0, R0, 0x2aaaaaab, RZ ;  /* 0x2aaaaaab00007827 */ /* 0x000fe200078e02ff */
[----:B------:R-:W-:-:S04]  /*17c0*/  SHF.R.U32.HI R5, RZ, 0x1f, R2 ;  /* 0x0000001fff057819 */ /* 0x000fc80000011602 */
[----:B------:R-:W-:Y:S01]  /*17d0*/  LEA.HI.SX32 R2, R2, R5, 0x1c ;  /* 0x0000000502027211 */ /* 0x000fe200078fe2ff */
[----:B0-----:R-:W-:-:S05]  /*17e0*/  @P1 IMAD.HI.U32 R3, R3, UR43, RZ ;  /* 0x0000002b03031c27 */ /* 0x001fca000f8e00ff */
[----:B-1----:R-:W-:Y:S02]  /*17f0*/  @P1 SHF.R.U32.HI R4, RZ, R6, R3 ;  /* 0x00000006ff041219 */ /* 0x002fe40000011603 */
[----:B------:R-:W-:Y:S02]  /*1800*/  SHF.R.U32.HI R3, RZ, 0x1f, R0 ;  /* 0x0000001fff037819 */ /* 0x000fe40000011600 */
[----:B------:R-:W-:Y:S02]  /*1810*/  IADD3 R4, R4, R19, -R17 ;  /* 0x0000001304047210 */ /* 0x000fe40007ffe811 */
[----:B------:R-:W-:-:S03]  /*1820*/  LEA.HI.SX32 R3, R0, R3, 0x1c ;  /* 0x0000000300037211 */ /* 0x000fc600078fe2ff */
[----:B------:R-:W-:Y:S01]  /*1830*/  VIADD R6, R4, -UR4 ;  /* 0x8000000404067c36 */ /* 0x000fe20008000000 */
[----:B------:R-:W-:-:S04]  /*1840*/  VIMNMX R176, R3, R2, PT ;  /* 0x0000000203b07248 */ /* 0x000fc80003fe0100 */
[----:B------:R-:W-:Y:S01]  /*1850*/  R2UR UR4, R6 ;  /* 0x00000000060472ca */ /* 0x000fe200000e0000 */
[----:B------:R-:W-:-:S14]  /*1860*/  @!P2 BRA `(.L_x_2341) ;  /* 0x000000000044a947 */ /* 0x000fdc0003800000 */
        /* <DEDUP_REMOVED lines=9> */
.L_x_2342:
[----:B------:R-:W-:-:S13]  /*1900*/  ISETP.NE.AND P0, PT, R7, 0x1, PT ;  /* 0x000000010700780c */ /* 0x000fda0003f05270 */
[----:B------:R-:W0:Y:S02]  /*1910*/  @P0 LDC.64 R2, c[0x0][0x9e8] ;  /* 0x00027a00ff020b82 */ /* 0x000e240000000a00 */
[----:B0-----:R-:W-:-:S05]  /*1920*/  @P0 IMAD.HI.U32 R0, R4, R2, RZ ;  /* 0x0000000204000227 */ /* 0x001fca00078e00ff */
[----:B------:R-:W-:-:S07]  /*1930*/  @P0 SHF.R.U32.HI R4, RZ, R3, R0 ;  /* 0x00000003ff040219 */ /* 0x000fce0000011600 */
.L_x_2343:
[----:B------:R-:W-:-:S05]  /*1940*/  IMAD R4, R4, R7, RZ ;  /* 0x0000000704047224 */ /* 0x000fca00078e02ff */
[----:B------:R-:W-:-:S13]  /*1950*/  R2UR UR5, R4 ;  /* 0x00000000040572ca */ /* 0x000fda00000e0000 */
[----:B------:R-:W-:-:S04]  /*1960*/  UISETP.LT.AND UP0, UPT, UR4, UR5, UPT ;  /* 0x000000050400728c */ /* 0x000fc8000bf01270 */
[----:B------:R-:W-:-:S12]  /*1970*/  USEL UR4, UR4, UR5, !UP0 ;  /* 0x0000000504047287 */ /* 0x000fd8000c000000 */
.L_x_2341:
[----:B------:R-:W-:Y:S01]  /*1980*/  UIMAD.WIDE UR4, UR4, 0x2aaaaaab, URZ ;  /* 0x2aaaaaab040478a5 */ /* 0x000fe2000f8e023f */
[----:B------:R-:W-:Y:S02]  /*1990*/  LOP3.LUT R230, R200, 0xff, RZ, 0xc0, !PT ;  /* 0x000000ffc8e67812 */ /* 0x000fe400078ec0ff */
[----:B------:R-:W-:Y:S01]  /*19a0*/  SHF.R.U32.HI R200, RZ, 0x10, R200 ;  /* 0x00000010ffc87819 */ /* 0x000fe200000116c8 */
[----:B------:R-:W-:Y:S01]  /*19b0*/  USHF.R.U32.HI UR4, URZ, 0x1f, UR5 ;  /* 0x0000001f3f047899 */ /* 0x000fe20008011605 */
[----:B------:R-:W-:-:S03]  /*19c0*/  R2UR UR8, R230 ;  /* 0x00000000e60872ca */ /* 0x000fc600000e0000 */
[----:B------:R-:W-:-:S04]  /*19d0*/  ULEA.HI.SX32 UR4, UR5, UR4, 0x1c ;  /* 0x0000000405047291 */ /* 0x000fc8000f8fe23f */
[----:B------:R-:W-:-:S04]  /*19e0*/  UISETP.LT.AND UP0, UPT, URZ, UR4, UPT ;  /* 0x000000043f00728c */ /* 0x000fc8000bf01270 */
[----:B------:R-:W-:-:S03]  /*19f0*/  USEL UR44, URZ, UR4, !UP0 ;  /* 0x000000043f2c7287 */ /* 0x000fc6000c000000 */
[----:B------:R-:W-:-:S03]  /*1a00*/  UMOV UR4, URZ ;  /* 0x0000003f00047c82 */ /* 0x000fc60008000000 */
[----:B------:R-:W-:-:S13]  /*1a10*/  ISETP.GT.AND P0, PT, R176, UR44, PT ;  /* 0x0000002cb0007c0c */ /* 0x000fda000bf04270 */
[----:B------:R-:W-:Y:S05]  /*1a20*/  @!P0 BRA `(.L_x_2344) ;  /* 0x0000000000948947 */ /* 0x000fea0003800000 */
[----:B------:R-:W0:Y:S01]  /*1a30*/  LDC R3, c[0x0][0x9f0] ;  /* 0x00027c00ff037b82 */ /* 0x000e220000000800 */
[----:B------:R-:W-:Y:S01]  /*1a40*/  ISETP.NE.AND P0, PT, R200, RZ, PT ;  /* 0x000000ffc800720c */ /* 0x000fe20003f05270 */
[----:B------:R-:W-:-:S03]  /*1a50*/  UMOV UR4, URZ ;  /* 0x0000003f00047c82 */ /* 0x000fc60008000000 */
[----:B0-----:R-:W-:-:S04]  /*1a60*/  SEL R5, R200, R3, P0 ;  /* 0x00000003c8057207 */ /* 0x001fc80000000000 */
[-C--:B------:R-:W-:Y:S02]  /*1a70*/  IABS R0, R5.reuse ;  /* 0x0000000500007213 */ /* 0x080fe40000000000 */
[----:B------:R-:W-:Y:S02]  /*1a80*/  IABS R6, R5 ;  /* 0x0000000500067213 */ /* 0x000fe40000000000 */
[----:B------:R-:W-:Y:S02]  /*1a90*/  R2UR UR9, R0 ;  /* 0x00000000000972ca */ /* 0x000fe400000e0000 */
[----:B------:R-:W-:-:S05]  /*1aa0*/  IADD3 R0, R5, -0x1, R176 ;  /* 0xffffffff05007810 */ /* 0x000fca0007ffe0b0 */
[----:B------:R-:W-:-:S05]  /*1ab0*/  VIADD R0, R0, -UR44 ;  /* 0x8000002c00007c36 */ /* 0x000fca0008000000 */
[----:B------:R-:W-:Y:S01]  /*1ac0*/  IABS R4, R0 ;  /* 0x0000000000047213 */ /* 0x000fe20000000000 */
[----:B------:R-:W0:Y:S01]  /*1ad0*/  I2F.RP R2, UR9 ;  /* 0x0000000900027d06 */ /* 0x000e220008209400 */
[----:B------:R-:W-:Y:S02]  /*1ae0*/  LOP3.LUT R0, R0, R5, RZ, 0x3c, !PT ;  /* 0x0000000500007212 */ /* 0x000fe400078e3cff */
[----:B------:R-:W-:-:S05]  /*1af0*/  R2UR UR7, R4 ;  /* 0x00000000040772ca */ /* 0x000fca00000e0000 */
[----:B0-----:R-:W0:Y:S02]  /*1b00*/  MUFU.RCP R2, R2 ;  /* 0x0000000200027308 */ /* 0x001e240000001000 */
[----:B0-----:R-:W-:Y:S02]  /*1b10*/  VIADD R3, R2, 0xffffffe ;  /* 0x0ffffffe02037836 */ /* 0x001fe40000000000 */
        /* <DEDUP_REMOVED lines=8> */
[----:B------:R-:W-:Y:S01]  /*1ba0*/  UIMAD UR4, UR5, UR6, UR7 ;  /* 0x00000006050472a4 */ /* 0x000fe2000f8e0207 */
[----:B------:R-:W-:Y:S02]  /*1bb0*/  R2UR UR6, R0 ;  /* 0x00000000000672ca */ /* 0x000fe400000e0000 */
[----:B------:R-:W-:Y:S01]  /*1bc0*/  R2UR UR7, R5 ;  /* 0x00000000050772ca */ /* 0x000fe200000e0000 */
[----:B------:R-:W-:-:S11]  /*1bd0*/  UISETP.GT.U32.AND UP1, UPT, UR9, UR4, UPT ;  /* 0x000000040900728c */ /* 0x000fd6000bf24070 */
[----:B------:R-:W-:Y:S02]  /*1be0*/  @!UP1 UIADD3 UR4, UR4, -UR9, URZ ;  /* 0x8000000904049290 */ /* 0x000fe4000fffe03f */
[----:B------:R-:W-:Y:S02]  /*1bf0*/  @!UP1 UIADD3 UR5, UR5, 0x1, URZ ;  /* 0x0000000105059890 */ /* 0x000fe4000fffe03f */
[----:B------:R-:W-:Y:S02]  /*1c00*/  UISETP.GE.U32.AND UP0, UPT, UR4, UR9, UPT ;  /* 0x000000090400728c */ /* 0x000fe4000bf06070 */
[----:B------:R-:W-:Y:S01]  /*1c10*/  UISETP.GE.AND UP1, UPT, UR6, URZ, UPT ;  /* 0x0000003f0600728c */ /* 0x000fe2000bf26270 */
[----:B------:R-:W-:-:S08]  /*1c20*/  R2UR UR6, R5 ;  /* 0x00000000050672ca */ /* 0x000fd000000e0000 */
[----:B------:R-:W-:Y:S02]  /*1c30*/  @UP0 UIADD3 UR5, UR5, 0x1, URZ ;  /* 0x0000000105050890 */ /* 0x000fe4000fffe03f */
[----:B------:R-:W-:-:S05]  /*1c40*/  UISETP.NE.AND UP0, UPT, UR7, URZ, UPT ;  /* 0x0000003f0700728c */ /* 0x000fca000bf05270 */
[----:B------:R-:W-:Y:S02]  /*1c50*/  UMOV UR4, UR5 ;  /* 0x0000000500047c82 */ /* 0x000fe40008000000 */
[----:B------:R-:W-:-:S04]  /*1c60*/  @!UP1 UIADD3 UR4, -UR4, URZ, URZ ;  /* 0x0000003f04049290 */ /* 0x000fc8000fffe13f */
[----:B------:R-:W-:-:S12]  /*1c70*/  @!UP0 ULOP3.LUT UR4, URZ, UR6, URZ, 0x33, !UPT ;  /* 0x000000063f048292 */ /* 0x000fd8000f8e333f */
.L_x_2344:
        /* <DEDUP_REMOVED lines=107> */
.L_x_2346:
        /* <DEDUP_REMOVED lines=13> */
.L_x_2573:
[----:B0-----:R-:W-:Y:S01]  /*2400*/  IMAD.U32 R0, RZ, RZ, UR42 ;  /* 0x0000002aff007e24 */ /* 0x001fe2000f8e00ff */
[----:B------:R-:W-:Y:S05]  /*2410*/  WARPSYNC.ALL ;  /* 0x0000000000007948 */ /* 0x000fea0003800000 */
[----:B------:R0:W-:Y:S01]  /*2420*/  BAR.SYNC.DEFER_BLOCKING R7, 0x100 ;  /* 0x000400070000751d */ /* 0x0001e20000010000 */
[----:B------:R-:W-:-:S13]  /*2430*/  ISETP.NE.AND P0, PT, R0, 0x3, PT ;  /* 0x000000030000780c */ /* 0x000fda0003f05270 */
[----:B0-----:R-:W-:Y:S05]  /*2440*/  @!P0 BRA `(.L_x_2348) ;  /* 0x0000000000048947 */ /* 0x001fea0003800000 */
[----:B------:R-:W-:Y:S01]  /*2450*/  BPT.TRAP 0x1 ;  /* 0x000000040000795c */ /* 0x000fe20000300000 */
.L_x_2348:
[----:B------:R-:W-:Y:S01]  /*2460*/  R2UR UR5, R3 ;  /* 0x00000000030572ca */ /* 0x000fe200000e0000 */
[----:B------:R-:W-:-:S05]  /*2470*/  IMAD.U32 R8, RZ, RZ, UR38 ;  /* 0x00000026ff087e24 */ /* 0x000fca000f8e00ff */
[----:B------:R-:W-:-:S07]  /*2480*/  SHF.L.U32 R8, R8, 0x1f, RZ ;  /* 0x0000001f08087819 */ /* 0x000fce00000006ff */
[----:B------:R-:W-:-:S09]  /*2490*/  ULEA UR5, UR39, UR5, 0x3 ;  /* 0x0000000527057291 */ /* 0x000fd2000f8e183f */
[----:B------:R0:W1:Y:S01]  /*24a0*/  SYNCS.PHASECHK.TRANS64.TRYWAIT P1, [UR5+0x22830], R8 ;  /* 0x02283008ff0075a7 */ /* 0x0000620008020145 */
[----:B------:R-:W-:Y:S05]  /*24b0*/  @!P0 BRA `(.L_x_2349) ;  /* 0x0000000000048947 */ /* 0x000fea0003800000 */
[----:B------:R-:W-:Y:S01]  /*24c0*/  BPT.TRAP 0x1 ;  /* 0x000000040000795c */ /* 0x000fe20000300000 */
.L_x_2349:
[----:B-1----:R-:W-:Y:S05]  /*24d0*/  @P1 BRA `(.L_x_2350) ;  /* 0x0000000000081947 */ /* 0x002fea0003800000 */
[----:B------:R-:W1:Y:S02]  /*24e0*/  SYNCS.PHASECHK.TRANS64.TRYWAIT P1, [UR5+0x22830], R8 ;  /* 0x02283008ff0075a7 */ /* 0x000e640008020145 */
[----:B-1----:R-:W-:Y:S05]  /*24f0*/  @!P1 BRA `(.L_x_2351) ;  /* 0x0000018000e09947 */ /* 0x002fea0003800000 */
.L_x_2350:
[----:B------:R-:W-:Y:S01]  /*2500*/  R2UR UR4, R3 ;  /* 0x00000000030472ca */ /* 0x000fe200000e0000 */
[----:B------:R-:W-:Y:S01]  /*2510*/  ULOP3.LUT UR12, UR45, 0x10000, URZ, 0xfc, !UPT ;  /* 0x000100002d0c7892 */ /* 0x000fe2000f8efc3f */
[----:B------:R-:W-:Y:S01]  /*2520*/  WARPGROUP.ARRIVE ;  /* 0x00000000000079c5 */ /* 0x000fe20000000000 */
[----:B------:R-:W-:Y:S01]  /*2530*/  UMOV UR13, 0x40000040 ;  /* 0x40000040000d7882 */ /* 0x000fe20000000000 */
[----:B------:R-:W-:Y:S01]  /*2540*/  UMOV UR15, 0x40000040 ;  /* 0x40000040000f7882 */ /* 0x000fe20000000000 */
[----:B------:R-:W-:Y:S01]  /*2550*/  UIADD3 UR16, UR12, 0x2, URZ ;  /* 0x000000020c107890 */ /* 0x000fe2000fffe03f */
[----:B-1----:R-:W1:Y:S01]  /*2560*/  LDC R5, c[0x0][0x448] ;  /* 0x00011200ff057b82 */ /* 0x002e620000000800 */
[----:B------:R-:W-:Y:S01]  /*2570*/  UMOV UR17, 0x40000040 ;  /* 0x4000004000117882 */ /* 0x000fe20000000000 */
[----:B------:R-:W-:Y:S01]  /*2580*/  UMOV UR19, 0x40000040 ;  /* 0x4000004000137882 */ /* 0x000fe20000000000 */
[----:B------:R-:W-:Y:S01]  /*2590*/  UIADD3 UR20, UR12, 0x4, URZ ;  /* 0x000000040c147890 */ /* 0x000fe2000fffe03f */
[----:B------:R-:W2:Y:S01]  /*25a0*/  S2R R10, SR_TID.X ;  /* 0x00000000000a7919 */ /* 0x000ea20000002100 */
[----:B------:R-:W-:Y:S01]  /*25b0*/  UMOV UR21, 0x40000040 ;  /* 0x4000004000157882 */ /* 0x000fe20000000000 */
[----:B------:R-:W-:Y:S01]  /*25c0*/  UMOV UR23, 0x40000040 ;  /* 0x4000004000177882 */ /* 0x000fe20000000000 */
[----:B------:R-:W-:Y:S01]  /*25d0*/  UIADD3 UR4, UR4, 0x1c400, URZ ;  /* 0x0001c40004047890 */ /* 0x000fe2000fffe03f */
[----:B------:R-:W-:Y:S01]  /*25e0*/  LOP3.LUT R18, R18, 0xffefffff, RZ, 0xc0, !PT ;  /* 0xffefffff12127812 */ /* 0x000fe200078ec0ff */
[----:B------:R-:W-:-:S02]  /*25f0*/  UIADD3 UR8, UR12, 0x6, URZ ;  /* 0x000000060c087890 */ /* 0x000fc4000fffe03f */
[----:B------:R-:W-:Y:S01]  /*2600*/  USHF.R.U32.HI UR4, URZ, 0x4, UR4 ;  /* 0x000000043f047899 */ /* 0x000fe20008011604 */
[----:B------:R-:W-:Y:S01]  /*2610*/  UMOV UR9, 0x40000040 ;  /* 0x4000004000097882 */ /* 0x000fe20000000000 */
[----:B------:R-:W-:Y:S02]  /*2620*/  UMOV UR11, 0x40000040 ;  /* 0x40000040000b7882 */ /* 0x000fe40000000000 */
[----:B------:R-:W-:Y:S01]  /*2630*/  ULOP3.LUT UR4, UR4, 0x3fff, URZ, 0xc0, !UPT ;  /* 0x00003fff04047892 */ /* 0x000fe2000f8ec03f */
[----:B------:R-:W-:Y:S01]  /*2640*/  ULDC.64 UR6, c[0x0][0x9e0] ;  /* 0x0002780000067ab9 */ /* 0x000fe20000000a00 */
[----:B------:R-:W-:Y:S02]  /*2650*/  ULDC UR26, c[0x0][0x9dc] ;  /* 0x00027700001a7ab9 */ /* 0x000fe40000000800 */
[----:B------:R-:W-:Y:S02]  /*2660*/  ULOP3.LUT UR24, UR4, 0x10000, URZ, 0xfc, !UPT ;  /* 0x0001000004187892 */ /* 0x000fe4000f8efc3f */
[----:B------:R-:W-:-:S02]  /*2670*/  UISETP.GE.AND UP0, UPT, UR7, 0x1, UPT ;  /* 0x000000010700788c */ /* 0x000fc4000bf06270 */
[----:B------:R-:W-:Y:S01]  /*2680*/  UIMAD UR14, UR39, 0x300, UR24 ;  /* 0x00000300270e78a4 */ /* 0x000fe2000f8e0218 */
[----:B-1----:R-:W-:Y:S01]  /*2690*/  ISETP.NE.AND P2, PT, R5, 0x1, PT ;  /* 0x000000010500780c */ /* 0x002fe20003f45270 */
[----:B------:R-:W-:Y:S01]  /*26a0*/  ULDC UR4, c[0x0][0x9d8] ;  /* 0x0002760000047ab9 */ /* 0x000fe20000000800 */
[----:B------:R-:W1:Y:S01]  /*26b0*/  S2R R5, SR_TID.X ;  /* 0x0000000000057919 */ /* 0x000e620000002100 */
[----:B------:R-:W-:Y:S02]  /*26c0*/  UIADD3 UR18, UR14, 0x2, URZ ;  /* 0x000000020e127890 */ /* 0x000fe4000fffe03f */
[----:B------:R-:W-:Y:S02]  /*26d0*/  UIADD3 UR22, UR14, 0x4, URZ ;  /* 0x000000040e167890 */ /* 0x000fe4000fffe03f */
[----:B------:R-:W-:Y:S02]  /*26e0*/  UIADD3 UR10, UR14, 0x6, URZ ;  /* 0x000000060e0a7890 */ /* 0x000fe4000fffe03f */
[----:B------:R-:W-:Y:S01]  /*26f0*/  HGMMA.64x96x16.F32 R24, gdesc[UR12], RZ, !UPT, gsb0 ;  /* 0x016000000c1879f0 */ /* 0x000fe2000c0008ff */
[----:B------:R-:W-:Y:S01]  /*2700*/  ULOP3.LUT UR26, URZ, UR26, URZ, 0x33, !UPT ;  /* 0x0000001a3f1a7292 */ /* 0x000fe2000f8e333f */
[----:B--2---:R-:W-:-:S02]  /*2710*/  SHF.R.U32.HI R10, RZ, 0x7, R10 ;  /* 0x00000007ff0a7819 */ /* 0x004fc4000001160a */
[----:B------:R-:W2:Y:S01]  /*2720*/  @P2 LDC R6, c[0x0][0x44c] ;  /* 0x00011300ff062b82 */ /* 0x000ea20000000800 */
[----:B------:R-:W-:-:S07]  /*2730*/  @P2 LOP3.LUT R18, R18, 0x100000, RZ, 0xfc, !PT ;  /* 0x0010000012122812 */ /* 0x000fce00078efcff */
[----:B------:R-:W3:Y:S01]  /*2740*/  @P2 LDC R9, c[0x0][0x450] ;  /* 0x00011400ff092b82 */ /* 0x000ee20000000800 */
[----:B-1----:R-:W-:-:S04]  /*2750*/  LOP3.LUT R5, R5, 0x7f, RZ, 0xc0, !PT ;  /* 0x0000007f05057812 */ /* 0x002fc800078ec0ff */
[----:B------:R-:W-:Y:S01]  /*2760*/  ISETP.NE.AND P1, PT, R5, RZ, PT ;  /* 0x000000ff0500720c */ /* 0x000fe20003f25270 */
[----:B------:R-:W-:-:S04]  /*2770*/  VIADD R5, R22, UR43 ;  /* 0x0000002b16057c36 */ /* 0x000fc80008000000 */
[----:B--2---:R-:W-:Y:S01]  /*2780*/  @P2 IMAD.HI.U32 R6, R5, R6, RZ ;  /* 0x0000000605062227 */ /* 0x004fe200078e00ff */
        /* <DEDUP_REMOVED lines=12> */
[----:B------:R-:W-:Y:S02]  /*2850*/  IMAD.MOV.U32 R38, RZ, RZ, R5 ;  /* 0x000000ffff267224 */ /* 0x000fe400078e0005 */
[----:B------:R-:W-:Y:S01]  /*2860*/  FMUL.FTZ R32, R32, UR4 ;  /* 0x0000000420207c20 */ /* 0x000fe20008410000 */
[----:B------:R-:W-:-:S02]  /*2870*/  IMAD.U32 R5, RZ, RZ, UR5 ;  /* 0x00000005ff057e24 */ /* 0x000fc4000f8e00ff */
[----:B------:R-:W-:Y:S01]  /*2880*/  FMUL.FTZ R52, R52, UR4 ;  /* 0x0000000434347c20 */ /* 0x000fe20008410000 */
[----:B---3--:R-:W-:Y:S01]  /*2890*/  @P2 SHF.R.U32.HI R38, RZ, R9, R6 ;  /* 0x00000009ff262219 */ /* 0x008fe20000011606 */
[----:B------:R1:W2:Y:S01]  /*28a0*/  MUFU.TANH R14, R32 ;  /* 0x00000020000e7308 */ /* 0x0002a20000002400 */
[----:B------:R-:W-:Y:S01]  /*28b0*/  @!P1 VIADD R5, R5, 0x22840 ;  /* 0x0002284005059836 */ /* 0x000fe20000000000 */
[----:B------:R-:W-:Y:S01]  /*28c0*/  IADD3 R6, -R10, 0xb, RZ ;  /* 0x0000000b0a067810 */ /* 0x000fe20007ffe1ff */
[----:B------:R-:W-:Y:S01]  /*28d0*/  FMUL.FTZ R28, R28, UR4 ;  /* 0x000000041c1c7c20 */ /* 0x000fe20008410000 */
[----:B------:R-:W-:Y:S01]  /*28e0*/  FMUL.FTZ R29, R29, UR4 ;  /* 0x000000041d1d7c20 */ /* 0x000fe20008410000 */
[----:B------:R-:W-:Y:S01]  /*28f0*/  FMUL.FTZ R33, R33, UR4 ;  /* 0x0000000421217c20 */ /* 0x000fe20008410000 */
[----:B------:R-:W-:Y:S01]  /*2900*/  @!P1 PRMT R5, RZ, 0x654, R5 ;  /* 0x00000654ff059816 */ /* 0x000fe20000000005 */
[----:B------:R-:W-:Y:S01]  /*2910*/  FMUL.FTZ R36, R36, UR4 ;  /* 0x0000000424247c20 */ /* 0x000fe20008410000 */
[----:B------:R-:W-:Y:S01]  /*2920*/  FMUL.FTZ R37, R37, UR4 ;  /* 0x0000000425257c20 */ /* 0x000fe20008410000 */
[----:B-1----:R-:W-:Y:S01]  /*2930*/  FMUL.FTZ R32, R50, UR4 ;  /* 0x0000000432207c20 */ /* 0x002fe20008410000 */
[----:B------:R-:W-:Y:S01]  /*2940*/  FMUL.FTZ R40, R40, UR4 ;  /* 0x0000000428287c20 */ /* 0x000fe20008410000 */
[----:B------:R1:W3:Y:S01]  /*2950*/  MUFU.TANH R50, R52 ;  /* 0x0000003400327308 */ /* 0x0002e20000002400 */
[----:B------:R-:W-:Y:S01]  /*2960*/  FMUL.FTZ R44, R44, UR4 ;  /* 0x000000042c2c7c20 */ /* 0x000fe20008410000 */
[----:B------:R4:W-:Y:S06]  /*2970*/  BAR.ARV R6, 0x100 ;  /* 0x000400060000751d */ /* 0x0009ec0000002000 */
[----:B------:R-:W-:Y:S01]  /*2980*/  FMUL.FTZ R4, R24, UR4 ;  /* 0x0000000418047c20 */ /* 0x000fe20008410000 */
[----:B------:R-:W-:Y:S01]  /*2990*/  FMUL.FTZ R2, R25, UR4 ;  /* 0x0000000419027c20 */ /* 0x000fe20008410000 */
[----:B-1----:R-:W1:Y:S01]  /*29a0*/  SHFL.IDX PT, R52, R38, RZ, 0x1c1f ;  /* 0x001c1fff26347589 */ /* 0x002e6200000e0000 */
[----:B------:R-:W-:Y:S01]  /*29b0*/  FMUL.FTZ R15, R27, UR4 ;  /* 0x000000041b0f7c20 */ /* 0x000fe20008410000 */
[----:B------:R5:W0:Y:S01]  /*29c0*/  MUFU.TANH R11, R28 ;  /* 0x0000001c000b7308 */ /* 0x000a220000002400 */
[----:B------:R-:W-:Y:S01]  /*29d0*/  FMUL.FTZ R20, R30, UR4 ;  /* 0x000000041e147c20 */ /* 0x000fe20008410000 */
[----:B------:R2:W-:Y:S01]  /*29e0*/  @!P1 SYNCS.ARRIVE.TRANS64.RED.A1T0 RZ, [R5+URZ], RZ ;  /* 0x000000ff05ff99a7 */ /* 0x0005e2000810043f */
[----:B------:R-:W-:Y:S01]  /*29f0*/  FMUL.FTZ R21, R31, UR4 ;  /* 0x000000041f157c20 */ /* 0x000fe20008410000 */
[----:B------:R-:W-:Y:S01]  /*2a00*/  FMUL.FTZ R24, R34, UR4 ;  /* 0x0000000422187c20 */ /* 0x000fe20008410000 */
[----:B------:R-:W-:Y:S01]  /*2a10*/  FMUL.FTZ R25, R35, UR4 ;  /* 0x0000000423197c20 */ /* 0x000fe20008410000 */
[----:B------:R-:W-:Y:S01]  /*2a20*/  FMUL.FTZ R27, R39, UR4 ;  /* 0x00000004271b7c20 */ /* 0x000fe20008410000 */
[----:B------:R-:W-:Y:S01]  /*2a30*/  FMUL.FTZ R30, R46, UR4 ;  /* 0x000000042e1e7c20 */ /* 0x000fe20008410000 */
[----:B------:R4:W0:Y:S01]  /*2a40*/  MUFU.TANH R12, R29 ;  /* 0x0000001d000c7308 */ /* 0x0008220000002400 */
[----:B-----5:R-:W-:Y:S01]  /*2a50*/  FMUL.FTZ R28, R42, UR4 ;  /* 0x000000042a1c7c20 */ /* 0x020fe20008410000 */
[----:B--2---:R-:W-:-:S02]  /*2a60*/  IMAD R5, R176, -0x60, R19 ;  /* 0xffffffa0b0057824 */ /* 0x004fc400078e0213 */
[----:B------:R-:W-:Y:S01]  /*2a70*/  FMUL.FTZ R31, R47, UR4 ;  /* 0x000000042f1f7c20 */ /* 0x000fe20008410000 */
[----:B------:R-:W-:Y:S01]  /*2a80*/  FMUL.FTZ R48, R48, UR4 ;  /* 0x0000000430307c20 */ /* 0x000fe20008410000 */
[----:B------:R-:W-:Y:S01]  /*2a90*/  FMUL.FTZ R34, R54, UR4 ;  /* 0x0000000436227c20 */ /* 0x000fe20008410000 */
[----:B------:R-:W-:Y:S01]  /*2aa0*/  FMUL.FTZ R35, R55, UR4 ;  /* 0x0000000437237c20 */ /* 0x000fe20008410000 */
[----:B------:R-:W-:Y:S01]  /*2ab0*/  FMUL.FTZ R60, R60, UR4 ;  /* 0x000000043c3c7c20 */ /* 0x000fe20008410000 */
[----:B------:R2:W0:Y:S01]  /*2ac0*/  MUFU.TANH R72, R33 ;  /* 0x0000002100487308 */ /* 0x0004220000002400 */
[----:B----4-:R-:W-:Y:S01]  /*2ad0*/  FMUL.FTZ R29, R43, UR4 ;  /* 0x000000042b1d7c20 */ /* 0x010fe20008410000 */
[----:B------:R-:W-:Y:S01]  /*2ae0*/  FMUL.FTZ R61, R61, UR4 ;  /* 0x000000043d3d7c20 */ /* 0x000fe20008410000 */
[----:B------:R-:W-:Y:S01]  /*2af0*/  FMUL.FTZ R62, R62, UR4 ;  /* 0x000000043e3e7c20 */ /* 0x000fe20008410000 */
[----:B------:R-:W-:Y:S01]  /*2b00*/  FMUL.FTZ R39, R63, UR4 ;  /* 0x000000043f277c20 */ /* 0x000fe20008410000 */
[----:B------:R-:W-:Y:S01]  /*2b10*/  FMUL.FTZ R64, R64, UR4 ;  /* 0x0000000440407c20 */ /* 0x000fe20008410000 */
[----:B------:R-:W-:Y:S01]  /*2b20*/  FMUL.FTZ R65, R65, UR4 ;  /* 0x0000000441417c20 */ /* 0x000fe20008410000 */
[----:B------:R-:W-:Y:S01]  /*2b30*/  FMUL.FTZ R42, R66, UR4 ;  /* 0x00000004422a7c20 */ /* 0x000fe20008410000 */
[----:B------:R4:W0:Y:S01]  /*2b40*/  MUFU.TANH R73, R36 ;  /* 0x0000002400497308 */ /* 0x0008220000002400 */
[----:B--2---:R-:W-:Y:S01]  /*2b50*/  FMUL.FTZ R33, R51, UR4 ;  /* 0x0000000433217c20 */ /* 0x004fe20008410000 */
[----:B------:R-:W-:Y:S01]  /*2b60*/  FMUL.FTZ R68, R68, UR4 ;  /* 0x0000000444447c20 */ /* 0x000fe20008410000 */
        /* <DEDUP_REMOVED lines=9> */
[----:B------:R-:W-:Y:S01]  /*2c00*/  PLOP3.LUT P2, PT, PT, PT, UP0, 0x40, 0x0 ;  /* 0x000000000000781c */ /* 0x000fe20003f4e808 */
[----:B------:R-:W-:Y:S01]  /*2c10*/  IMAD.MOV.U32 R9, RZ, RZ, -0x60 ;  /* 0xffffffa0ff097424 */ /* 0x000fe200078e00ff */
[C-C-:B------:R-:W-:Y:S01]  /*2c20*/  IADD3 R10, -R16.reuse, 0x61, R5.reuse ;  /* 0x00000061100a7810 */ /* 0x140fe20007ffe105 */
[----:B------:R-:W-:Y:S01]  /*2c30*/  FMUL.FTZ R57, R57, UR4 ;  /* 0x0000000439397c20 */ /* 0x000fe20008410000 */
[----:B------:R4:W0:Y:S01]  /*2c40*/  MUFU.TANH R75, R40 ;  /* 0x00000028004b7308 */ /* 0x0008220000002400 */
[----:B--2---:R-:W-:Y:S01]  /*2c50*/  FMUL.FTZ R37, R59, UR4 ;  /* 0x000000043b257c20 */ /* 0x004fe20008410000 */
[----:B------:R-:W-:Y:S01]  /*2c60*/  IADD3 R58, -R16, 0x60, R5 ;  /* 0x00000060103a7810 */ /* 0x000fe20007ffe105 */
[----:B------:R-:W-:-:S04]  /*2c70*/  IMAD.IADD R10, R10, 0x1, -R17 ;  /* 0x000000010a0a7824 */ /* 0x000fc800078e0a11 */
[----:B------:R-:W-:Y:S01]  /*2c80*/  VIADD R63, R10, UR6 ;  /* 0x000000060a3f7c36 */ /* 0x000fe20008000000 */
[----:B------:R2:W0:Y:S01]  /*2c90*/  MUFU.TANH R77, R44 ;  /* 0x0000002c004d7308 */ /* 0x0004220000002400 */
[----:B----4-:R-:W-:Y:S01]  /*2ca0*/  FMUL.FTZ R40, R67, UR4 ;  /* 0x0000000443287c20 */ /* 0x010fe20008410000 */
[----:B------:R-:W-:Y:S02]  /*2cb0*/  IMAD R67, R176, R9, 0x60 ;  /* 0x00000060b0437424 */ /* 0x000fe400078e0209 */
[----:B------:R-:W-:Y:S01]  /*2cc0*/  VIADD R66, R10, UR26 ;  /* 0x0000001a0a427c36 */ /* 0x000fe20008000000 */
[----:B-1----:R-:W-:Y:S01]  /*2cd0*/  VIADDMNMX R13, R52, R63, R58, PT ;  /* 0x0000003f340d7246 */ /* 0x002fe2000380013a */
[----:B------:R-:W-:Y:S02]  /*2ce0*/  IMAD.IADD R70, R67, 0x1, -R16 ;  /* 0x0000000143467824 */ /* 0x000fe400078e0a10 */
[----:B------:R-:W1:Y:S01]  /*2cf0*/  MUFU.TANH R4, R4 ;  /* 0x0000000400047308 */ /* 0x000e620000002400 */
[----:B--2---:R-:W-:-:S07]  /*2d00*/  FMUL.FTZ R44, R71, UR4 ;  /* 0x00000004472c7c20 */ /* 0x004fce0008410000 */
[----:B------:R-:W2:Y:S08]  /*2d10*/  MUFU.TANH R2, R2 ;  /* 0x0000000200027308 */ /* 0x000eb00000002400 */
[----:B------:R-:W4:Y:S08]  /*2d20*/  MUFU.TANH R0, R0 ;  /* 0x0000000000007308 */ /* 0x000f300000002400 */
        /* <DEDUP_REMOVED lines=36> */
[----:B-----5:R-:W-:Y:S01]  /*2f70*/  IMAD.IADD R57, R66, 0x1, R52 ;  /* 0x0000000142397824 */ /* 0x020fe200078e0234 */
[----:B-1234-:R-:W-:Y:S06]  /*2f80*/  @P2 BRA `(.L_x_2352) ;  /* 0x0000000000542947 */ /* 0x01efec0003800000 */
[----:B------:R-:W-:Y:S01]  /*2f90*/  IADD3 R5, -R17, R19, R52 ;  /* 0x0000001311057210 */ /* 0x000fe20007ffe134 */
        /* <DEDUP_REMOVED lines=11> */
.L_x_2354:
[----:B------:R-:W-:-:S06]  /*3050*/  UISETP.NE.AND UP1, UPT, UR7, 0x1, UPT ;  /* 0x000000010700788c */ /* 0x000fcc000bf25270 */
[----:B------:R-:W-:-:S05]  /*3060*/  PLOP3.LUT P2, PT, PT, PT, UP1, 0x80, 0x0 ;  /* 0x000000000000781c */ /* 0x000fca0003f4f018 */
[----:B------:R-:W-:-:S08]  /*3070*/  @UP1 ULDC.64 UR10, c[0x0][0x9e8] ;  /* 0x00027a00000a1ab9 */ /* 0x000fd00000000a00 */
[----:B------:R-:W-:-:S05]  /*3080*/  @P2 IMAD.HI.U32 R9, R5, UR10, RZ ;  /* 0x0000000a05092c27 */ /* 0x000fca000f8e00ff */
[----:B------:R-:W-:-:S07]  /*3090*/  @P2 SHF.R.U32.HI R5, RZ, UR11, R9 ;  /* 0x0000000bff052c19 */ /* 0x000fce0008011609 */
.L_x_2355:
[----:B------:R-:W-:Y:S05]  /*30a0*/  BSYNC B0 ;  /* 0x0000000000007941 */ /* 0x000fea0003800000 */
.L_x_2353:
[----:B------:R-:W-:-:S05]  /*30b0*/  IMAD R10, R5, UR7, R70 ;  /* 0x00000007050a7c24 */ /* 0x000fca000f8e0246 */
[----:B------:R-:W-:Y:S02]  /*30c0*/  VIMNMX R57, R57, R10, !PT ;  /* 0x0000000a39397248 */ /* 0x000fe40007fe0100 */
[----:B------:R-:W-:-:S07]  /*30d0*/  VIADDMNMX R13, R10, UR7, R13, PT ;  /* 0x000000070a0d7c46 */ /* 0x000fce000b80010d */
.L_x_2352:
[C---:B------:R-:W-:Y:S02]  /*30e0*/  ISETP.GE.AND P3, PT, R67.reuse, 0x9, PT ;  /* 0x000000094300780c */ /* 0x040fe40003f66270 */
[----:B------:R-:W-:Y:S02]  /*30f0*/  ISETP.GE.AND P2, PT, R67, 0x2, PT ;  /* 0x000000024300780c */ /* 0x000fe40003f46270 */
[----:B------:R-:W-:Y:S02]  /*3100*/  P2R R83, PR, RZ, 0x8 ;  /* 0x00000008ff537803 */ /* 0x000fe40000000000 */
[C---:B------:R-:W-:Y:S02]  /*3110*/  ISETP.GT.AND P3, PT, R57.reuse, 0x8, !P3 ;  /* 0x000000083900780c */ /* 0x040fe40005f64270 */
[----:B------:R-:W-:Y:S02]  /*3120*/  ISETP.GT.AND P4, PT, R57, 0x1, !P2 ;  /* 0x000000013900780c */ /* 0x000fe40005784270 */
[----:B------:R-:W-:-:S02]  /*3130*/  ISETP.LT.OR P3, PT, R13, 0x9, P3 ;  /* 0x000000090d00780c */ /* 0x000fc40001f61670 */
[----:B------:R-:W-:Y:S02]  /*3140*/  ISETP.GE.AND P5, PT, R67, 0xa, PT ;  /* 0x0000000a4300780c */ /* 0x000fe40003fa6270 */
[----:B0-----:R-:W-:Y:S02]  /*3150*/  FSEL R59, R11, -INF , !P3 ;  /* 0xff8000000b3b7808 */ /* 0x001fe40005800000 */
[----:B------:R-:W-:Y:S02]  /*3160*/  ISETP.LT.OR P4, PT, R13, 0x2, P4 ;  /* 0x000000020d00780c */ /* 0x000fe40002781670 */
[----:B------:R-:W-:Y:S02]  /*3170*/  ISETP.GT.AND P3, PT, R57, 0x9, !P5 ;  /* 0x000000093900780c */ /* 0x000fe40006f64270 */
[----:B------:R-:W-:Y:S02]  /*3180*/  FSEL R71, R2, -INF , !P4 ;  /* 0xff80000002477808 */ /* 0x000fe40006000000 */
        /* <DEDUP_REMOVED lines=123> */
.L_x_2358:
[----:B------:R-:W-:-:S06]  /*3940*/  UISETP.NE.AND UP1, UPT, UR7, 0x1, UPT ;  /* 0x000000010700788c */ /* 0x000fcc000bf25270 */
[----:B------:R-:W-:-:S05]  /*3950*/  PLOP3.LUT P5, PT, PT, PT, UP1, 0x80, 0x0 ;  /* 0x000000000000781c */ /* 0x000fca0003faf018 */
[----:B------:R-:W-:-:S08]  /*3960*/  @UP1 ULDC.64 UR10, c[0x0][0x9e8] ;  /* 0x00027a00000a1ab9 */ /* 0x000fd00000000a00 */
[----:B------:R-:W-:Y:S01]  /*3970*/  @P5 IMAD.HI.U32 R38, R4, UR10, RZ ;  /* 0x0000000a04265c27 */ /* 0x000fe2000f8e00ff */
[----:B------:R-:W-:-:S13]  /*3980*/  PLOP3.LUT P5, PT, PT, PT, UP1, 0x80, 0x0 ;  /* 0x000000000000781c */ /* 0x000fda0003faf018 */
[----:B------:R-:W-:-:S07]  /*3990*/  @P5 SHF.R.U32.HI R4, RZ, UR11, R38 ;  /* 0x0000000bff045c19 */ /* 0x000fce0008011626 */
.L_x_2359:
[----:B------:R-:W-:Y:S05]  /*39a0*/  BSYNC B0 ;  /* 0x0000000000007941 */ /* 0x000fea0003800000 */
.L_x_2357:
[----:B------:R-:W-:-:S05]  /*39b0*/  IMAD R4, R4, UR7, R70 ;  /* 0x0000000704047c24 */ /* 0x000fca000f8e0246 */
[----:B------:R-:W-:Y:S02]  /*39c0*/  VIMNMX R60, R60, R4, !PT ;  /* 0x000000043c3c7248 */ /* 0x000fe40007fe0100 */
[----:B------:R-:W-:-:S07]  /*39d0*/  VIADDMNMX R57, R4, UR7, R57, PT ;  /* 0x0000000704397c46 */ /* 0x000fce000b800139 */
.L_x_2356:
[C---:B------:R-:W-:Y:S01]  /*39e0*/  ISETP.GT.AND P2, PT, R60.reuse, 0x1, !P2 ;  /* 0x000000013c00780c */ /* 0x040fe20005744270 */
[----:B------:R-:W-:Y:S01]  /*39f0*/  ULDC UR4, c[0x0][0x988] ;  /* 0x0002620000047ab9 */ /* 0x000fe20000000800 */
[----:B------:R-:W-:Y:S02]  /*3a00*/  ISETP.NE.AND P5, PT, R73, RZ, PT ;  /* 0x000000ff4900720c */ /* 0x000fe40003fa5270 */
[----:B------:R-:W-:Y:S02]  /*3a10*/  ISETP.LT.OR P2, PT, R57, 0x2, P2 ;  /* 0x000000023900780c */ /* 0x000fe40001741670 */
[----:B------:R-:W-:Y:S02]  /*3a20*/  ISETP.GT.AND P6, PT, R60, RZ, !P6 ;  /* 0x000000ff3c00720c */ /* 0x000fe400077c4270 */
[----:B------:R-:W-:Y:S02]  /*3a30*/  FSEL R15, R15, -INF , !P2 ;  /* 0xff8000000f0f7808 */ /* 0x000fe40005000000 */
[----:B------:R-:W-:-:S02]  /*3a40*/  ISETP.NE.AND P2, PT, R83, RZ, PT ;  /* 0x000000ff5300720c */ /* 0x000fc40003f45270 */
[C---:B------:R-:W-:Y:S02]  /*3a50*/  ISETP.LT.OR P6, PT, R57.reuse, 0x1, P6 ;  /* 0x000000013900780c */ /* 0x040fe400037c1670 */
[----:B------:R-:W-:Y:S02]  /*3a60*/  ISETP.GT.AND P2, PT, R60, 0x8, !P2 ;  /* 0x000000083c00780c */ /* 0x000fe40005744270 */
[----:B------:R-:W-:Y:S02]  /*3a70*/  FSEL R58, R0, -INF , !P6 ;  /* 0xff800000003a7808 */ /* 0x000fe40007000000 */
[----:B------:R-:W-:Y:S02]  /*3a80*/  ISETP.LT.OR P2, PT, R57, 0x9, P2 ;  /* 0x000000093900780c */ /* 0x000fe40001741670 */
[----:B------:R-:W-:Y:S02]  /*3a90*/  FMNMX.FTZ R0, R65, R71, !PT ;  /* 0x0000004741007209 */ /* 0x000fe40007810000 */
[----:B------:R-:W-:-:S02]  /*3aa0*/  FSEL R20, R20, -INF , !P2 ;  /* 0xff80000014147808 */ /* 0x000fc40005000000 */
        /* <DEDUP_REMOVED lines=47> */
[----:B------:R-:W-:-:S02]  /*3da0*/  ISETP.NE.AND P2, PT, R76, RZ, PT ;  /* 0x000000ff4c00720c */ /* 0x000fc40003f45270 */
[----:B------:R-:W-:Y:S02]  /*3db0*/  FMNMX.FTZ R0, R2, R61, !PT ;  /* 0x0000003d02007209 */ /* 0x000fe40007810000 */
[----:B------:R-:W-:Y:S02]  /*3dc0*/  ISETP.GT.AND P2, PT, R60, 0x28, !P2 ;  /* 0x000000283c00780c */ /* 0x000fe40005744270 */
[----:B------:R-:W-:Y:S02]  /*3dd0*/  FMNMX.FTZ R61, R13, R0, !PT ;  /* 0x000000000d3d7209 */ /* 0x000fe40007810000 */
[----:B------:R-:W-:Y:S02]  /*3de0*/  ISETP.LT.OR P2, PT, R57, 0x29, P2 ;  /* 0x000000293900780c */ /* 0x000fe40001741670 */
[----:B------:R-:W-:Y:S01]  /*3df0*/  ISETP.NE.AND P5, PT, R82, RZ, PT ;  /* 0x000000ff5200720c */ /* 0x000fe20003fa5270 */
[----:B------:R-:W0:Y:S01]  /*3e00*/  SHFL.BFLY PT, R0, R61, 0x2, 0x1f ;  /* 0x0c401f003d007f89 */ /* 0x000e2200000e0000 */
[----:B------:R-:W-:-:S02]  /*3e10*/  FSEL R30, R30, -INF , !P2 ;  /* 0xff8000001e1e7808 */ /* 0x000fc40005000000 */
[----:B------:R-:W-:Y:S02]  /*3e20*/  ISETP.NE.AND P2, PT, R77, RZ, PT ;  /* 0x000000ff4d00720c */ /* 0x000fe40003f45270 */
[----:B------:R-:W-:Y:S02]  /*3e30*/  ISETP.NE.AND P6, PT, R90, RZ, PT ;  /* 0x000000ff5a00720c */ /* 0x000fe40003fc5270 */
[C---:B------:R-:W-:Y:S02]  /*3e40*/  ISETP.GT.AND P2, PT, R60.reuse, 0x29, !P2 ;  /* 0x000000293c00780c */ /* 0x040fe40005744270 */
[C---:B------:R-:W-:Y:S02]  /*3e50*/  ISETP.GT.AND P3, PT, R60.reuse, 0x51, !P3 ;  /* 0x000000513c00780c */ /* 0x040fe40005f64270 */
[----:B------:R-:W-:Y:S02]  /*3e60*/  ISETP.LT.OR P2, PT, R57, 0x2a, P2 ;  /* 0x0000002a3900780c */ /* 0x000fe40001741670 */
[----:B------:R-:W-:-:S02]  /*3e70*/  ISETP.GT.AND P4, PT, R60, 0x58, !P4 ;  /* 0x000000583c00780c */ /* 0x000fc40006784270 */
[----:B------:R-:W-:Y:S02]  /*3e80*/  FSEL R31, R31, -INF , !P2 ;  /* 0xff8000001f1f7808 */ /* 0x000fe40005000000 */
[----:B------:R-:W-:Y:S02]  /*3e90*/  ISETP.NE.AND P2, PT, R78, RZ, PT ;  /* 0x000000ff4e00720c */ /* 0x000fe40003f45270 */
[C---:B------:R-:W-:Y:S02]  /*3ea0*/  ISETP.LT.OR P3, PT, R57.reuse, 0x52, P3 ;  /* 0x000000523900780c */ /* 0x040fe40001f61670 */
[----:B------:R-:W-:Y:S02]  /*3eb0*/  ISETP.GT.AND P2, PT, R60, 0x30, !P2 ;  /* 0x000000303c00780c */ /* 0x000fe40005744270 */
[C---:B------:R-:W-:Y:S02]  /*3ec0*/  ISETP.LT.OR P4, PT, R57.reuse, 0x59, P4 ;  /* 0x000000593900780c */ /* 0x040fe40002781670 */
[----:B------:R-:W-:-:S02]  /*3ed0*/  ISETP.LT.OR P2, PT, R57, 0x31, P2 ;  /* 0x000000313900780c */ /* 0x000fc40001741670 */
[----:B------:R-:W-:Y:S02]  /*3ee0*/  FSEL R40, R40, -INF , !P3 ;  /* 0xff80000028287808 */ /* 0x000fe40005800000 */
[----:B------:R-:W-:Y:S02]  /*3ef0*/  FSEL R32, R32, -INF , !P2 ;  /* 0xff80000020207808 */ /* 0x000fe40005000000 */
[----:B------:R-:W-:Y:S02]  /*3f00*/  ISETP.NE.AND P2, PT, R87, RZ, PT ;  /* 0x000000ff5700720c */ /* 0x000fe40003f45270 */
[----:B------:R-:W-:Y:S02]  /*3f10*/  FSEL R46, R46, -INF , !P4 ;  /* 0xff8000002e2e7808 */ /* 0x000fe40006000000 */
        /* <DEDUP_REMOVED lines=23> */
[----:B0-----:R-:W-:-:S05]  /*4090*/  FMNMX.FTZ R62, R61, R0, !PT ;  /* 0x000000003d3e7209 */ /* 0x001fca0007810000 */
[----:B------:R-:W0:Y:S02]  /*40a0*/  SHFL.BFLY PT, R63, R62, 0x1, 0x1f ;  /* 0x0c201f003e3f7f89 */ /* 0x000e2400000e0000 */
[----:B0-----:R-:W-:-:S04]  /*40b0*/  FMNMX.FTZ R4, R62, R63, !PT ;  /* 0x0000003f3e047209 */ /* 0x001fc80007810000 */
[C---:B------:R-:W-:Y:S01]  /*40c0*/  FSETP.NEU.FTZ.AND P2, PT, R4.reuse, -INF , PT ;  /* 0xff8000000400780b */ /* 0x040fe20003f5d000 */
[----:B------:R-:W-:-:S05]  /*40d0*/  FMUL.FTZ R0, R4, UR4 ;  /* 0x0000000404007c20 */ /* 0x000fca0008410000 */
[----:B------:R-:W-:Y:S02]  /*40e0*/  FSEL R64, R0, RZ, P2 ;  /* 0x000000ff00407208 */ /* 0x000fe40001000000 */
[----:B------:R-:W-:Y:S02]  /*40f0*/  ISETP.GT.AND P2, PT, R60, 0x49, !P5 ;  /* 0x000000493c00780c */ /* 0x000fe40006f44270 */
[----:B------:R-:W-:Y:S01]  /*4100*/  ISETP.NE.AND P5, PT, R67, RZ, PT ;  /* 0x000000ff4300720c */ /* 0x000fe20003fa5270 */
[--C-:B------:R-:W-:Y:S01]  /*4110*/  FFMA.FTZ R154, R59, UR4, -R64.reuse ;  /* 0x000000043b9a7c23 */ /* 0x100fe20008010840 */
[----:B------:R-:W-:Y:S01]  /*4120*/  ISETP.LT.OR P2, PT, R57, 0x4a, P2 ;  /* 0x0000004a3900780c */ /* 0x000fe20001741670 */
[--C-:B------:R-:W-:Y:S01]  /*4130*/  FFMA.FTZ R156, R56, UR4, -R64.reuse ;  /* 0x00000004389c7c23 */ /* 0x100fe20008010840 */
[--C-:B------:R-:W-:Y:S01]  /*4140*/  FFMA.FTZ R158, R55, UR4, -R64.reuse ;  /* 0x00000004379e7c23 */ /* 0x100fe20008010840 */
[----:B------:R-:W-:Y:S01]  /*4150*/  ISETP.GT.AND P5, PT, R60, 0x59, !P5 ;  /* 0x000000593c00780c */ /* 0x000fe20006fa4270 */
[--C-:B------:R-:W-:Y:S01]  /*4160*/  FFMA.FTZ R160, R54, UR4, -R64.reuse ;  /* 0x0000000436a07c23 */ /* 0x100fe20008010840 */
[----:B------:R-:W-:Y:S01]  /*4170*/  FSEL R0, R39, -INF , !P2 ;  /* 0xff80000027007808 */ /* 0x000fe20005000000 */
[--C-:B------:R-:W-:Y:S01]  /*4180*/  FFMA.FTZ R162, R53, UR4, -R64.reuse ;  /* 0x0000000435a27c23 */ /* 0x100fe20008010840 */
[----:B------:R-:W-:Y:S01]  /*4190*/  FMNMX.FTZ R39, R58, R15, !PT ;  /* 0x0000000f3a277209 */ /* 0x000fe20007810000 */
[--C-:B------:R-:W-:Y:S01]  /*41a0*/  FFMA.FTZ R48, R48, UR4, -R64.reuse ;  /* 0x0000000430307c23 */ /* 0x100fe20008010840 */
[----:B------:R-:W-:Y:S01]  /*41b0*/  ISETP.GT.AND P2, PT, R60, 0x50, !P6 ;  /* 0x000000503c00780c */ /* 0x000fe20007744270 */
        /* <DEDUP_REMOVED lines=8> */
[----:B------:R-:W-:Y:S01]  /*4240*/  MUFU.EX2 R152, R152 ;  /* 0x0000009800987308 */ /* 0x000fe20000000800 */
[----:B------:R-:W-:Y:S01]  /*4250*/  FMNMX.FTZ R62, R24, R39, !PT ;  /* 0x00000027183e7209 */ /* 0x000fe20007810000 */
[--C-:B------:R-:W-:Y:S01]  /*4260*/  FFMA.FTZ R41, R41, UR4, -R64.reuse ;  /* 0x0000000429297c23 */ /* 0x100fe20008010840 */
[----:B------:R-:W-:Y:S01]  /*4270*/  ISETP.LT.OR P5, PT, R57, 0x5a, P5 ;  /* 0x0000005a3900780c */ /* 0x000fe20002fa1670 */
[--C-:B------:R-:W-:Y:S01]  /*4280*/  FFMA.FTZ R43, R43, UR4, -R64.reuse ;  /* 0x000000042b2b7c23 */ /* 0x100fe20008010840 */
[----:B------:R-:W-:Y:S01]  /*4290*/  FMNMX.FTZ R61, R25, R62, !PT ;  /* 0x0000003e193d7209 */ /* 0x000fe20007810000 */
[--C-:B------:R-:W-:Y:S01]  /*42a0*/  FFMA.FTZ R2, R2, UR4, -R64.reuse ;  /* 0x0000000402027c23 */ /* 0x100fe20008010840 */
[----:B------:R-:W-:Y:S01]  /*42b0*/  FSEL R44, R44, -INF , !P5 ;  /* 0xff8000002c2c7808 */ /* 0x000fe20006800000 */
[----:B------:R0:W-:Y:S01]  /*42c0*/  MUFU.EX2 R57, R48 ;  /* 0x0000003000397308 */ /* 0x0001e20000000800 */
[----:B------:R-:W-:Y:S01]  /*42d0*/  FMNMX.FTZ R62, R26, R61, !PT ;  /* 0x0000003d1a3e7209 */ /* 0x000fe20007810000 */
[--C-:B------:R-:W-:Y:S01]  /*42e0*/  FFMA.FTZ R45, R45, UR4, -R64.reuse ;  /* 0x000000042d2d7c23 */ /* 0x100fe20008010840 */
[--C-:B------:R-:W-:Y:S01]  /*42f0*/  FFMA.FTZ R47, R47, UR4, -R64.reuse ;  /* 0x000000042f2f7c23 */ /* 0x100fe20008010840 */
[--C-:B------:R-:W-:Y:S01]  /*4300*/  FFMA.FTZ R10, R10, UR4, -R64.reuse ;  /* 0x000000040a0a7c23 */ /* 0x100fe20008010840 */
[----:B------:R-:W-:Y:S01]  /*4310*/  FMNMX.FTZ R59, R27, R62, !PT ;  /* 0x0000003e1b3b7209 */ /* 0x000fe20007810000 */
[--C-:B------:R-:W-:Y:S01]  /*4320*/  FFMA.FTZ R49, R49, UR4, -R64.reuse ;  /* 0x0000000431317c23 */ /* 0x100fe20008010840 */
[--C-:B------:R-:W-:Y:S01]  /*4330*/  FFMA.FTZ R164, R52, UR4, -R64.reuse ;  /* 0x0000000434a47c23 */ /* 0x100fe20008010840 */
[----:B------:R-:W1:Y:S01]  /*4340*/  MUFU.EX2 R39, R63 ;  /* 0x0000003f00277308 */ /* 0x000e620000000800 */
[----:B------:R-:W-:Y:S01]  /*4350*/  FMNMX.FTZ R62, R28, R59, !PT ;  /* 0x0000003b1c3e7209 */ /* 0x000fe20007810000 */
[--C-:B0-----:R-:W-:Y:S01]  /*4360*/  FFMA.FTZ R48, R5, UR4, -R64.reuse ;  /* 0x0000000405307c23 */ /* 0x101fe20008010840 */
[--C-:B------:R-:W-:Y:S01]  /*4370*/  FFMA.FTZ R51, R51, UR4, -R64.reuse ;  /* 0x0000000433337c23 */ /* 0x100fe20008010840 */
[--C-:B------:R-:W-:Y:S01]  /*4380*/  FFMA.FTZ R166, R50, UR4, -R64.reuse ;  /* 0x0000000432a67c23 */ /* 0x100fe20008010840 */
[----:B------:R-:W-:Y:S01]  /*4390*/  FMNMX.FTZ R59, R29, R62, !PT ;  /* 0x0000003e1d3b7209 */ /* 0x000fe20007810000 */
[--C-:B------:R-:W-:Y:S01]  /*43a0*/  FFMA.FTZ R14, R14, UR4, -R64.reuse ;  /* 0x000000040e0e7c23 */ /* 0x100fe20008010840 */
[--C-:B------:R-:W-:Y:S01]  /*43b0*/  FFMA.FTZ R9, R9, UR4, -R64.reuse ;  /* 0x0000000409097c23 */ /* 0x100fe20008010840 */
[----:B------:R-:W-:Y:S01]  /*43c0*/  MUFU.EX2 R170, R11 ;  /* 0x0000000b00aa7308 */ /* 0x000fe20000000800 */
[----:B------:R-:W-:Y:S01]  /*43d0*/  FMNMX.FTZ R56, R30, R59, !PT ;  /* 0x0000003b1e387209 */ /* 0x000fe20007810000 */
[----:B------:R-:W-:-:S03]  /*43e0*/  FFMA.FTZ R13, R13, UR4, -R64 ;  /* 0x000000040d0d7c23 */ /* 0x000fc60008010840 */
[----:B------:R-:W-:-:S03]  /*43f0*/  FMNMX.FTZ R59, R31, R56, !PT ;  /* 0x000000381f3b7209 */ /* 0x000fc60007810000 */
[----:B------:R-:W0:Y:S01]  /*4400*/  MUFU.EX2 R154, R154 ;  /* 0x0000009a009a7308 */ /* 0x000e220000000800 */
[----:B------:R-:W-:-:S04]  /*4410*/  FMNMX.FTZ R56, R32, R59, !PT ;  /* 0x0000003b20387209 */ /* 0x000fc80007810000 */
[----:B------:R-:W-:-:S03]  /*4420*/  FMNMX.FTZ R59, R33, R56, !PT ;  /* 0x00000038213b7209 */ /* 0x000fc60007810000 */
[----:B------:R-:W2:Y:S01]  /*4430*/  MUFU.EX2 R41, R41 ;  /* 0x0000002900297308 */ /* 0x000ea20000000800 */
[----:B------:R-:W-:-:S04]  /*4440*/  FMNMX.FTZ R56, R34, R59, !PT ;  /* 0x0000003b22387209 */ /* 0x000fc80007810000 */
[----:B------:R-:W-:-:S03]  /*4450*/  FMNMX.FTZ R55, R35, R56, !PT ;  /* 0x0000003823377209 */ /* 0x000fc60007810000 */
[----:B------:R-:W3:Y:S01]  /*4460*/  MUFU.EX2 R156, R156 ;  /* 0x0000009c009c7308 */ /* 0x000ee20000000800 */
[----:B------:R-:W-:-:S04]  /*4470*/  FMNMX.FTZ R56, R36, R55, !PT ;  /* 0x0000003724387209 */ /* 0x000fc80007810000 */
[----:B------:R-:W-:-:S03]  /*4480*/  FMNMX.FTZ R55, R37, R56, !PT ;  /* 0x0000003825377209 */ /* 0x000fc60007810000 */
[----:B------:R-:W4:Y:S01]  /*4490*/  MUFU.EX2 R43, R43 ;  /* 0x0000002b002b7308 */ /* 0x000f220000000800 */
[----:B------:R-:W-:-:S04]  /*44a0*/  FMNMX.FTZ R55, R38, R55, !PT ;  /* 0x0000003726377209 */ /* 0x000fc80007810000 */
[----:B------:R-:W-:-:S03]  /*44b0*/  FMNMX.FTZ R55, R0, R55, !PT ;  /* 0x0000003700377209 */ /* 0x000fc60007810000 */
[----:B------:R-:W-:Y:S01]  /*44c0*/  MUFU.EX2 R174, R2 ;  /* 0x0000000200ae7308 */ /* 0x000fe20000000800 */
[----:B------:R-:W-:-:S04]  /*44d0*/  FMNMX.FTZ R55, R42, R55, !PT ;  /* 0x000000372a377209 */ /* 0x000fc80007810000 */
[----:B------:R-:W-:-:S03]  /*44e0*/  FMNMX.FTZ R55, R40, R55, !PT ;  /* 0x0000003728377209 */ /* 0x000fc60007810000 */
[----:B------:R-:W5:Y:S01]  /*44f0*/  MUFU.EX2 R158, R158 ;  /* 0x0000009e009e7308 */ /* 0x000f620000000800 */
[----:B------:R-:W-:-:S04]  /*4500*/  FMNMX.FTZ R55, R46, R55, !PT ;  /* 0x000000372e377209 */ /* 0x000fc80007810000 */
[----:B------:R-:W-:-:S03]  /*4510*/  FMNMX.FTZ R55, R44, R55, !PT ;  /* 0x000000372c377209 */ /* 0x000fc60007810000 */
[----:B------:R-:W5:Y:S02]  /*4520*/  MUFU.EX2 R45, R45 ;  /* 0x0000002d002d7308 */ /* 0x000f640000000800 */
[----:B------:R-:W1:Y:S06]  /*4530*/  SHFL.BFLY PT, R54, R55, 0x2, 0x1f ;  /* 0x0c401f0037367f89 */ /* 0x000e6c00000e0000 */
[----:B------:R-:W5:Y:S08]  /*4540*/  MUFU.EX2 R160, R160 ;  /* 0x000000a000a07308 */ /* 0x000f700000000800 */
[----:B------:R-:W5:Y:S08]  /*4550*/  MUFU.EX2 R47, R47 ;  /* 0x0000002f002f7308 */ /* 0x000f700000000800 */
[----:B------:R-:W-:Y:S01]  /*4560*/  MUFU.EX2 R162, R162 ;  /* 0x000000a200a27308 */ /* 0x000fe20000000800 */
[----:B-1----:R-:W-:-:S05]  /*4570*/  FMNMX.FTZ R54, R55, R54, !PT ;  /* 0x0000003637367209 */ /* 0x002fca0007810000 */
[----:B------:R-:W1:Y:S02]  /*4580*/  SHFL.BFLY PT, R53, R54, 0x1, 0x1f ;  /* 0x0c201f0036357f89 */ /* 0x000e6400000e0000 */
[----:B------:R0:W-:Y:S08]  /*4590*/  MUFU.EX2 R55, R12 ;  /* 0x0000000c00377308 */ /* 0x0001f00000000800 */
[----:B------:R5:W-:Y:S08]  /*45a0*/  MUFU.EX2 R59, R10 ;  /* 0x0000000a003b7308 */ /* 0x000bf00000000800 */
[----:B------:R-:W-:Y:S01]  /*45b0*/  MUFU.EX2 R49, R49 ;  /* 0x0000003100317308 */ /* 0x000fe20000000800 */
[----:B-1----:R-:W-:Y:S01]  /*45c0*/  FMNMX.FTZ R5, R54, R53, !PT ;  /* 0x0000003536057209 */ /* 0x002fe20007810000 */
[----:B------:R-:W-:-:S06]  /*45d0*/  FADD.FTZ R53, R152, R39 ;  /* 0x0000002798357221 */ /* 0x000fcc0000010000 */
[----:B------:R-:W-:Y:S01]  /*45e0*/  MUFU.EX2 R164, R164 ;  /* 0x000000a400a47308 */ /* 0x000fe20000000800 */
[----:B------:R-:W-:Y:S01]  /*45f0*/  F2FP.F16.F32.PACK_AB R152, R39, R152 ;  /* 0x000000982798723e */ /* 0x000fe200000000ff */
[C---:B0-----:R-:W-:Y:S01]  /*4600*/  FMUL.FTZ R12, R5.reuse, UR4 ;  /* 0x00000004050c7c20 */ /* 0x041fe20008410000 */
[----:B------:R-:W-:Y:S01]  /*4610*/  FSETP.NEU.FTZ.AND P2, PT, R5, -INF , PT ;  /* 0xff8000000500780b */ /* 0x000fe20003f5d000 */
[----:B------:R-:W-:Y:S01]  /*4620*/  FADD.FTZ R2, R154, R53 ;  /* 0x000000359a027221 */ /* 0x000fe20000010000 */
[C---:B--2---:R-:W-:Y:S02]  /*4630*/  F2FP.F16.F32.PACK_AB R154, R41.reuse, R154 ;  /* 0x0000009a299a723e */ /* 0x044fe400000000ff */
[----:B------:R-:W-:Y:S01]  /*4640*/  FSEL R11, R12, RZ, P2 ;  /* 0x000000ff0c0b7208 */ /* 0x000fe20001000000 */
[----:B------:R-:W-:Y:S01]  /*4650*/  FADD.FTZ R53, R41, R2 ;  /* 0x0000000229357221 */ /* 0x000fe20000010000 */
[----:B------:R-:W-:Y:S03]  /*4660*/  MUFU.EX2 R51, R51 ;  /* 0x0000003300337308 */ /* 0x000fe60000000800 */
[--C-:B------:R-:W-:Y:S01]  /*4670*/  FFMA.FTZ R58, R58, UR4, -R11.reuse ;  /* 0x000000043a3a7c23 */ /* 0x100fe2000801080b */
[--C-:B------:R-:W-:Y:S01]  /*4680*/  FFMA.FTZ R15, R15, UR4, -R11.reuse ;  /* 0x000000040f0f7c23 */ /* 0x100fe2000801080b */
[--C-:B------:R-:W-:Y:S01]  /*4690*/  FFMA.FTZ R20, R20, UR4, -R11.reuse ;  /* 0x0000000414147c23 */ /* 0x100fe2000801080b */
[--C-:B------:R-:W-:Y:S01]  /*46a0*/  FFMA.FTZ R21, R21, UR4, -R11.reuse ;  /* 0x0000000415157c23 */ /* 0x100fe2000801080b */
[--C-:B------:R-:W-:Y:S01]  /*46b0*/  FFMA.FTZ R24, R24, UR4, -R11.reuse ;  /* 0x0000000418187c23 */ /* 0x100fe2000801080b */
[--C-:B------:R-:W-:Y:S01]  /*46c0*/  FFMA.FTZ R25, R25, UR4, -R11.reuse ;  /* 0x0000000419197c23 */ /* 0x100fe2000801080b */
[----:B------:R-:W-:Y:S01]  /*46d0*/  MUFU.EX2 R58, R58 ;  /* 0x0000003a003a7308 */ /* 0x000fe20000000800 */
[----:B------:R-:W-:Y:S01]  /*46e0*/  FFMA.FTZ R26, R26, UR4, -R11 ;  /* 0x000000041a1a7c23 */ /* 0x000fe2000801080b */
[----:B---3--:R-:W-:Y:S01]  /*46f0*/  FADD.FTZ R2, R156, R53 ;  /* 0x000000359c027221 */ /* 0x008fe20000010000 */
[--C-:B------:R-:W-:Y:S01]  /*4700*/  FFMA.FTZ R27, R27, UR4, -R11.reuse ;  /* 0x000000041b1b7c23 */ /* 0x100fe2000801080b */
[--C-:B------:R-:W-:Y:S01]  /*4710*/  FFMA.FTZ R28, R28, UR4, -R11.reuse ;  /* 0x000000041c1c7c23 */ /* 0x100fe2000801080b */
[--C-:B------:R-:W-:Y:S01]  /*4720*/  FFMA.FTZ R29, R29, UR4, -R11.reuse ;  /* 0x000000041d1d7c23 */ /* 0x100fe2000801080b */
[----:B----4-:R-:W-:Y:S01]  /*4730*/  FADD.FTZ R61, R43, R2 ;  /* 0x000000022b3d7221 */ /* 0x010fe20000010000 */
[--C-:B------:R-:W-:Y:S01]  /*4740*/  FFMA.FTZ R30, R30, UR4, -R11.reuse ;  /* 0x000000041e1e7c23 */ /* 0x100fe2000801080b */
[----:B------:R-:W0:Y:S01]  /*4750*/  MUFU.EX2 R15, R15 ;  /* 0x0000000f000f7308 */ /* 0x000e220000000800 */
[----:B------:R-:W-:Y:S01]  /*4760*/  FFMA.FTZ R31, R31, UR4, -R11 ;  /* 0x000000041f1f7c23 */ /* 0x000fe2000801080b */
[----:B-----5:R-:W-:Y:S01]  /*4770*/  FADD.FTZ R10, R158, R61 ;  /* 0x0000003d9e0a7221 */ /* 0x020fe20000010000 */
[--C-:B------:R-:W-:Y:S01]  /*4780*/  FFMA.FTZ R32, R32, UR4, -R11.reuse ;  /* 0x0000000420207c23 */ /* 0x100fe2000801080b */
[--C-:B------:R-:W-:Y:S01]  /*4790*/  FFMA.FTZ R33, R33, UR4, -R11.reuse ;  /* 0x0000000421217c23 */ /* 0x100fe2000801080b */
[--C-:B------:R-:W-:Y:S01]  /*47a0*/  FFMA.FTZ R34, R34, UR4, -R11.reuse ;  /* 0x0000000422227c23 */ /* 0x100fe2000801080b */
[----:B------:R-:W-:Y:S01]  /*47b0*/  FADD.FTZ R61, R45, R10 ;  /* 0x0000000a2d3d7221 */ /* 0x000fe20000010000 */
[--C-:B------:R-:W-:Y:S01]  /*47c0*/  FFMA.FTZ R35, R35, UR4, -R11.reuse ;  /* 0x0000000423237c23 */ /* 0x100fe2000801080b */
[----:B------:R-:W1:Y:S01]  /*47d0*/  MUFU.EX2 R20, R20 ;  /* 0x0000001400147308 */ /* 0x000e620000000800 */
[----:B------:R-:W-:Y:S01]  /*47e0*/  FFMA.FTZ R36, R36, UR4, -R11 ;  /* 0x0000000424247c23 */ /* 0x000fe2000801080b */
[----:B------:R-:W-:Y:S01]  /*47f0*/  FADD.FTZ R10, R160, R61 ;  /* 0x0000003da00a7221 */ /* 0x000fe20000010000 */
[--C-:B------:R-:W-:Y:S01]  /*4800*/  FFMA.FTZ R37, R37, UR4, -R11.reuse ;  /* 0x0000000425257c23 */ /* 0x100fe2000801080b */
[--C-:B------:R-:W-:Y:S01]  /*4810*/  FFMA.FTZ R38, R38, UR4, -R11.reuse ;  /* 0x0000000426267c23 */ /* 0x100fe2000801080b */
[--C-:B------:R-:W-:Y:S01]  /*4820*/  FFMA.FTZ R0, R0, UR4, -R11.reuse ;  /* 0x0000000400007c23 */ /* 0x100fe2000801080b */
[----:B------:R-:W-:Y:S01]  /*4830*/  FADD.FTZ R61, R47, R10 ;  /* 0x0000000a2f3d7221 */ /* 0x000fe20000010000 */
[----:B------:R-:W-:Y:S01]  /*4840*/  FFMA.FTZ R42, R42, UR4, -R11 ;  /* 0x000000042a2a7c23 */ /* 0x000fe2000801080b */
[----:B------:R-:W2:Y:S01]  /*4850*/  MUFU.EX2 R21, R21 ;  /* 0x0000001500157308 */ /* 0x000ea20000000800 */
[----:B0-----:R-:W-:Y:S01]  /*4860*/  FADD.FTZ R53, R58, R15 ;  /* 0x0000000f3a357221 */ /* 0x001fe20000010000 */
[----:B------:R-:W-:Y:S01]  /*4870*/  FADD.FTZ R10, R162, R61 ;  /* 0x0000003da20a7221 */ /* 0x000fe20000010000 */
[--C-:B------:R-:W-:Y:S01]  /*4880*/  FFMA.FTZ R40, R40, UR4, -R11.reuse ;  /* 0x0000000428287c23 */ /* 0x100fe2000801080b */
[--C-:B------:R-:W-:Y:S01]  /*4890*/  FFMA.FTZ R46, R46, UR4, -R11.reuse ;  /* 0x000000042e2e7c23 */ /* 0x100fe2000801080b */
[----:B------:R-:W-:Y:S01]  /*48a0*/  FFMA.FTZ R11, R44, UR4, -R11 ;  /* 0x000000042c0b7c23 */ /* 0x000fe2000801080b */
[----:B------:R-:W-:Y:S01]  /*48b0*/  FADD.FTZ R61, R49, R10 ;  /* 0x0000000a313d7221 */ /* 0x000fe20000010000 */
[----:B------:R-:W-:Y:S01]  /*48c0*/  F2FP.F16.F32.PACK_AB R156, R43, R156 ;  /* 0x0000009c2b9c723e */ /* 0x000fe200000000ff */
[----:B------:R-:W0:Y:S01]  /*48d0*/  MUFU.EX2 R24, R24 ;  /* 0x0000001800187308 */ /* 0x000e220000000800 */
[----:B-1----:R-:W-:Y:S01]  /*48e0*/  FADD.FTZ R2, R20, R53 ;  /* 0x0000003514027221 */ /* 0x002fe20000010000 */
[----:B------:R-:W-:Y:S01]  /*48f0*/  FADD.FTZ R10, R164, R61 ;  /* 0x0000003da40a7221 */ /* 0x000fe20000010000 */
[----:B------:R-:W-:-:S02]  /*4900*/  F2FP.F16.F32.PACK_AB R158, R45, R158 ;  /* 0x0000009e2d9e723e */ /* 0x000fc400000000ff */
[----:B------:R-:W-:Y:S01]  /*4910*/  F2FP.F16.F32.PACK_AB R160, R47, R160 ;  /* 0x000000a02fa0723e */ /* 0x000fe200000000ff */
[----:B------:R-:W-:Y:S01]  /*4920*/  FADD.FTZ R61, R51, R10 ;  /* 0x0000000a333d7221 */ /* 0x000fe20000010000 */
[----:B------:R-:W-:Y:S01]  /*4930*/  F2FP.F16.F32.PACK_AB R162, R49, R162 ;  /* 0x000000a231a2723e */ /* 0x000fe200000000ff */
[----:B------:R-:W1:Y:S01]  /*4940*/  MUFU.EX2 R25, R25 ;  /* 0x0000001900197308 */ /* 0x000e620000000800 */
[----:B--2---:R-:W-:Y:S01]  /*4950*/  FADD.FTZ R53, R21, R2 ;  /* 0x0000000215357221 */ /* 0x004fe20000010000 */
[----:B------:R-:W-:Y:S02]  /*4960*/  F2FP.F16.F32.PACK_AB R164, R51, R164 ;  /* 0x000000a433a4723e */ /* 0x000fe400000000ff */
[----:B------:R-:W-:Y:S02]  /*4970*/  F2FP.F16.F32.PACK_AB R153, R15, R58 ;  /* 0x0000003a0f99723e */ /* 0x000fe400000000ff */
[----:B------:R-:W-:Y:S02]  /*4980*/  F2FP.F16.F32.PACK_AB R155, R21, R20 ;  /* 0x00000014159b723e */ /* 0x000fe400000000ff */
[----:B------:R-:W2:Y:S01]  /*4990*/  MUFU.EX2 R26, R26 ;  /* 0x0000001a001a7308 */ /* 0x000ea20000000800 */
[----:B0-----:R-:W-:-:S07]  /*49a0*/  FADD.FTZ R2, R24, R53 ;  /* 0x0000003518027221 */ /* 0x001fce0000010000 */
[----:B------:R-:W0:Y:S01]  /*49b0*/  MUFU.EX2 R27, R27 ;  /* 0x0000001b001b7308 */ /* 0x000e220000000800 */
[C---:B-1----:R-:W-:Y:S01]  /*49c0*/  FADD.FTZ R53, R25.reuse, R2 ;  /* 0x0000000219357221 */ /* 0x042fe20000010000 */
[----:B------:R-:W-:-:S06]  /*49d0*/  F2FP.F16.F32.PACK_AB R157, R25, R24 ;  /* 0x00000018199d723e */ /* 0x000fcc00000000ff */
[----:B------:R-:W1:Y:S01]  /*49e0*/  MUFU.EX2 R28, R28 ;  /* 0x0000001c001c7308 */ /* 0x000e620000000800 */
[----:B--2---:R-:W-:-:S07]  /*49f0*/  FADD.FTZ R2, R26, R53 ;  /* 0x000000351a027221 */ /* 0x004fce0000010000 */
        /* <DEDUP_REMOVED lines=11> */
[C---:B-1----:R-:W-:Y:S01]  /*4ab0*/  FADD.FTZ R53, R31.reuse, R2 ;  /* 0x000000021f357221 */ /* 0x042fe20000010000 */
[----:B------:R-:W-:-:S06]  /*4ac0*/  F2FP.F16.F32.PACK_AB R163, R31, R30 ;  /* 0x0000001e1fa3723e */ /* 0x000fcc00000000ff */
[----:B------:R-:W1:Y:S01]  /*4ad0*/  MUFU.EX2 R166, R166 ;  /* 0x000000a600a67308 */ /* 0x000e620000000800 */
[----:B--2---:R-:W-:-:S07]  /*4ae0*/  FADD.FTZ R2, R32, R53 ;  /* 0x0000003520027221 */ /* 0x004fce0000010000 */
[----:B------:R-:W-:Y:S01]  /*4af0*/  MUFU.EX2 R34, R34 ;  /* 0x0000002200227308 */ /* 0x000fe20000000800 */
[C---:B0-----:R-:W-:Y:S01]  /*4b00*/  FADD.FTZ R39, R33.reuse, R2 ;  /* 0x0000000221277221 */ /* 0x041fe20000010000 */
[----:B------:R-:W-:-:S06]  /*4b10*/  F2FP.F16.F32.PACK_AB R165, R33, R32 ;  /* 0x0000002021a5723e */ /* 0x000fcc00000000ff */
[----:B------:R-:W0:Y:S01]  /*4b20*/  MUFU.EX2 R35, R35 ;  /* 0x0000002300237308 */ /* 0x000e220000000800 */
[----:B-1----:R-:W-:Y:S01]  /*4b30*/  FADD.FTZ R10, R166, R61 ;  /* 0x0000003da60a7221 */ /* 0x002fe20000010000 */
[----:B------:R-:W-:-:S03]  /*4b40*/  F2FP.F16.F32.PACK_AB R166, R57, R166 ;  /* 0x000000a639a6723e */ /* 0x000fc600000000ff */
[----:B------:R-:W-:-:S03]  /*4b50*/  FADD.FTZ R61, R57, R10 ;  /* 0x0000000a393d7221 */ /* 0x000fc60000010000 */
[----:B------:R-:W1:Y:S08]  /*4b60*/  MUFU.EX2 R14, R14 ;  /* 0x0000000e000e7308 */ /* 0x000e700000000800 */
[----:B------:R-:W-:Y:S01]  /*4b70*/  MUFU.EX2 R36, R36 ;  /* 0x0000002400247308 */ /* 0x000fe20000000800 */
[----:B0-----:R-:W-:-:S07]  /*4b80*/  F2FP.F16.F32.PACK_AB R167, R35, R34 ;  /* 0x0000002223a7723e */ /* 0x001fce00000000ff */
[----:B------:R-:W0:Y:S01]  /*4b90*/  MUFU.EX2 R37, R37 ;  /* 0x0000002500257308 */ /* 0x000e220000000800 */
[----:B-1----:R-:W-:Y:S01]  /*4ba0*/  FADD.FTZ R10, R14, R61 ;  /* 0x0000003d0e0a7221 */ /* 0x002fe20000010000 */
[----:B------:R-:W-:-:S03]  /*4bb0*/  F2FP.F16.F32.PACK_AB R168, R55, R14 ;  /* 0x0000000e37a8723e */ /* 0x000fc600000000ff */
[----:B------:R-:W-:-:S03]  /*4bc0*/  FADD.FTZ R10, R55, R10 ;  /* 0x0000000a370a7221 */ /* 0x000fc60000010000 */
[----:B------:R-:W1:Y:S08]  /*4bd0*/  MUFU.EX2 R9, R9 ;  /* 0x0000000900097308 */ /* 0x000e700000000800 */
[----:B------:R-:W2:Y:S01]  /*4be0*/  MUFU.EX2 R38, R38 ;  /* 0x0000002600267308 */ /* 0x000ea20000000800 */
[----:B0-----:R-:W-:-:S07]  /*4bf0*/  F2FP.F16.F32.PACK_AB R169, R37, R36 ;  /* 0x0000002425a9723e */ /* 0x001fce00000000ff */
[----:B------:R0:W-:Y:S01]  /*4c00*/  MUFU.EX2 R171, R0 ;  /* 0x0000000000ab7308 */ /* 0x0001e20000000800 */
[----:B-1----:R-:W-:-:S04]  /*4c10*/  FADD.FTZ R41, R9, R10 ;  /* 0x0000000a09297221 */ /* 0x002fc80000010000 */
[C---:B------:R-:W-:Y:S01]  /*4c20*/  FADD.FTZ R41, R170.reuse, R41 ;  /* 0x00000029aa297221 */ /* 0x040fe20000010000 */
[----:B------:R-:W-:Y:S02]  /*4c30*/  F2FP.F16.F32.PACK_AB R170, R170, R9 ;  /* 0x00000009aaaa723e */ /* 0x000fe400000000ff */
[----:B------:R-:W1:Y:S01]  /*4c40*/  MUFU.EX2 R48, R48 ;  /* 0x0000003000307308 */ /* 0x000e620000000800 */
[----:B0-----:R-:W-:-:S04]  /*4c50*/  FADD.FTZ R0, R34, R39 ;  /* 0x0000002722007221 */ /* 0x001fc80000010000 */
[----:B------:R-:W-:-:S03]  /*4c60*/  FADD.FTZ R39, R35, R0 ;  /* 0x0000000023277221 */ /* 0x000fc60000010000 */
[----:B------:R-:W0:Y:S01]  /*4c70*/  MUFU.EX2 R42, R42 ;  /* 0x0000002a002a7308 */ /* 0x000e220000000800 */
[----:B------:R-:W-:-:S04]  /*4c80*/  FADD.FTZ R0, R36, R39 ;  /* 0x0000002724007221 */ /* 0x000fc80000010000 */
[----:B------:R-:W-:-:S03]  /*4c90*/  FADD.FTZ R39, R37, R0 ;  /* 0x0000000025277221 */ /* 0x000fc60000010000 */
[----:B------:R-:W3:Y:S01]  /*4ca0*/  MUFU.EX2 R173, R40 ;  /* 0x0000002800ad7308 */ /* 0x000ee20000000800 */
[----:B--2---:R-:W-:Y:S01]  /*4cb0*/  FADD.FTZ R0, R38, R39 ;  /* 0x0000002726007221 */ /* 0x004fe20000010000 */
[----:B-1----:R-:W-:Y:S01]  /*4cc0*/  FADD.FTZ R2, R48, R41 ;  /* 0x0000002930027221 */ /* 0x002fe20000010000 */
[----:B------:R-:W-:Y:S02]  /*4cd0*/  F2FP.F16.F32.PACK_AB R172, R59, R48 ;  /* 0x000000303bac723e */ /* 0x000fe400000000ff */
[----:B------:R-:W-:Y:S01]  /*4ce0*/  FADD.FTZ R9, R171, R0 ;  /* 0x00000000ab097221 */ /* 0x000fe20000010000 */
[----:B------:R-:W-:Y:S01]  /*4cf0*/  FADD.FTZ R41, R59, R2 ;  /* 0x000000023b297221 */ /* 0x000fe20000010000 */
[----:B------:R-:W-:Y:S01]  /*4d00*/  F2FP.F16.F32.PACK_AB R171, R171, R38 ;  /* 0x00000026abab723e */ /* 0x000fe200000000ff */
[----:B------:R-:W1:Y:S01]  /*4d10*/  MUFU.EX2 R46, R46 ;  /* 0x0000002e002e7308 */ /* 0x000e620000000800 */
[----:B0-----:R-:W-:Y:S01]  /*4d20*/  FADD.FTZ R0, R42, R9 ;  /* 0x000000092a007221 */ /* 0x001fe20000010000 */
[----:B------:R-:W-:-:S06]  /*4d30*/  FADD.FTZ R2, R174, R41 ;  /* 0x00000029ae027221 */ /* 0x000fcc0000010000 */
[----:B------:R-:W0:Y:S01]  /*4d40*/  MUFU.EX2 R13, R13 ;  /* 0x0000000d000d7308 */ /* 0x000e220000000800 */
[C---:B---3--:R-:W-:Y:S01]  /*4d50*/  FADD.FTZ R9, R173.reuse, R0 ;  /* 0x00000000ad097221 */ /* 0x048fe20000010000 */
[----:B------:R-:W-:-:S06]  /*4d60*/  F2FP.F16.F32.PACK_AB R173, R173, R42 ;  /* 0x0000002aadad723e */ /* 0x000fcc00000000ff */
[----:B------:R-:W2:Y:S01]  /*4d70*/  MUFU.EX2 R11, R11 ;  /* 0x0000000b000b7308 */ /* 0x000ea20000000800 */
[----:B-1----:R-:W-:Y:S01]  /*4d80*/  FADD.FTZ R0, R46, R9 ;  /* 0x000000092e007221 */ /* 0x002fe20000010000 */
[C---:B0-----:R-:W-:Y:S01]  /*4d90*/  FADD.FTZ R2, R13.reuse, R2 ;  /* 0x000000020d027221 */ /* 0x041fe20000010000 */
[----:B------:R-:W-:Y:S02]  /*4da0*/  F2FP.F16.F32.PACK_AB R174, R13, R174 ;  /* 0x000000ae0dae723e */ /* 0x000fe400000000ff */
[C---:B--2---:R-:W-:Y:S01]  /*4db0*/  FADD.FTZ R0, R11.reuse, R0 ;  /* 0x000000000b007221 */ /* 0x044fe20000010000 */
[----:B------:R-:W-:Y:S01]  /*4dc0*/  F2FP.F16.F32.PACK_AB R175, R11, R46 ;  /* 0x0000002e0baf723e */ /* 0x000fe200000000ff */
[----:B------:R-:W-:Y:S06]  /*4dd0*/  @!P0 BRA `(.L_x_2360) ;  /* 0x0000000000048947 */ /* 0x000fec0003800000 */
[----:B------:R-:W-:Y:S01]  /*4de0*/  BPT.TRAP 0x1 ;  /* 0x000000040000795c */ /* 0x000fe20000300000 */
.L_x_2360:
[----:B------:R0:W1:Y:S01]  /*4df0*/  SYNCS.PHASECHK.TRANS64.TRYWAIT P2, [UR5+0x22850], R8 ;  /* 0x02285008ff0075a7 */ /* 0x0000620008040145 */
[----:B------:R-:W-:Y:S05]  /*4e00*/  @!P0 BRA `(.L_x_2361) ;  /* 0x0000000000048947 */ /* 0x000fea0003800000 */
[----:B------:R-:W-:Y:S01]  /*4e10*/  BPT.TRAP 0x1 ;  /* 0x000000040000795c */ /* 0x000fe20000300000 */
.L_x_2361:
[----:B-1----:R-:W-:Y:S05]  /*4e20*/  @P2 BRA `(.L_x_2362) ;  /* 0x0000000000082947 */ /* 0x002fea0003800000 */
[----:B------:R-:W1:Y:S02]  /*4e30*/  SYNCS.PHASECHK.TRANS64.TRYWAIT P2, [UR5+0x22850], R8 ;  /* 0x02285008ff0075a7 */ /* 0x000e640008040145 */
[----:B-1----:R-:W-:Y:S05]  /*4e40*/  @!P2 BRA `(.L_x_2363) ;  /* 0x0000015800a4a947 */ /* 0x002fea0003800000 */
.L_x_2362:
[----:B------:R-:W-:Y:S01]  /*4e50*/  R2UR UR10, R3 ;  /* 0x00000000030a72ca */ /* 0x000fe200000e0000 */
[----:B------:R2:W-:Y:S01]  /*4e60*/  BAR.SYNC.DEFER_BLOCKING R7, 0x100 ;  /* 0x000400070000751d */ /* 0x0005e20000010000 */
[----:B01----:R-:W-:-:S05]  /*4e70*/  IMAD.U32 R8, RZ, RZ, UR43 ;  /* 0x0000002bff087e24 */ /* 0x003fca000f8e00ff */
[----:B------:R-:W-:Y:S02]  /*4e80*/  UMOV UR11, 0x40000040 ;  /* 0x40000040000b7882 */ /* 0x000fe40000000000 */
[----:B------:R-:W0:Y:S01]  /*4e90*/  LDC R9, c[0x0][0x448] ;  /* 0x00011200ff097b82 */ /* 0x000e220000000800 */
[----:B------:R-:W-:-:S03]  /*4ea0*/  VOTEU.ALL UP1, P1 ;  /* 0x00000000003f7886 */ /* 0x000fc60000820000 */
[----:B------:R-:W-:Y:S02]  /*4eb0*/  UIADD3 UR10, UR10, 0x400, URZ ;  /* 0x000004000a0a7890 */ /* 0x000fe4000fffe03f */
[----:B------:R-:W-:Y:S02]  /*4ec0*/  @!UP1 UIADD3 UR5, UR5, 0x22860, URZ ;  /* 0x0002286005059890 */ /* 0x000fe4000fffe03f */
[----:B------:R-:W-:Y:S02]  /*4ed0*/  USHF.R.U32.HI UR10, URZ, 0x4, UR10 ;  /* 0x000000043f0a7899 */ /* 0x000fe4000801160a */
[----:B------:R-:W-:Y:S02]  /*4ee0*/  @!UP1 UPRMT UR5, URZ, 0x654, UR5 ;  /* 0x000006543f059896 */ /* 0x000fe40008000005 */
[----:B------:R-:W-:-:S04]  /*4ef0*/  ULOP3.LUT UR10, UR10, 0x3fff, URZ, 0xc0, !UPT ;  /* 0x00003fff0a0a7892 */ /* 0x000fc8000f8ec03f */
[----:B------:R-:W-:Y:S01]  /*4f00*/  ULOP3.LUT UR25, UR10, 0x3000000, URZ, 0xfc, !UPT ;  /* 0x030000000a197892 */ /* 0x000fe2000f8efc3f */
[----:B------:R-:W-:-:S03]  /*4f10*/  WARPGROUP.ARRIVE ;  /* 0x00000000000079c5 */ /* 0x000fc60000000000 */
[----:B------:R-:W-:Y:S01]  /*4f20*/  UIMAD UR14, UR39, 0xc00, UR25 ;  /* 0x00000c00270e78a4 */ /* 0x000fe2000f8e0219 */
[----:B0-----:R-:W-:-:S06]  /*4f30*/  ISETP.NE.AND P2, PT, R9, 0x1, PT ;  /* 0x000000010900780c */ /* 0x001fcc0003f45270 */
[----:B------:R-:W-:Y:S02]  /*4f40*/  UMOV UR10, UR14 ;  /* 0x0000000e000a7c82 */ /* 0x000fe40008000000 */
[----:B------:R-:W-:Y:S01]  /*4f50*/  HGMMA.64x256x16.F32 R24, R152, gdesc[UR8].tnspB, RZ, !UPT, gsb0 ;  /* 0x43e0000898187df0 */ /* 0x000fe2000c0008ff */
[----:B------:R-:W-:Y:S01]  /*4f60*/  UIADD3 UR10, UR14, 0x80, URZ ;  /* 0x000000800e0a7890 */ /* 0x000fe2000fffe03f */
[----:B------:R-:W-:-:S03]  /*4f70*/  UMOV UR11, 0x40000040 ;  /* 0x40000040000b7882 */ /* 0x000fc60000000000 */
[----:B------:R-:W0:Y:S08]  /*4f80*/  @P2 LDC R3, c[0x0][0x44c] ;  /* 0x00011300ff032b82 */ /* 0x000e300000000800 */
[----:B------:R-:W1:Y:S01]  /*4f90*/  @P2 LDC R10, c[0x0][0x450] ;  /* 0x00011400ff0a2b82 */ /* 0x000e620000000800 */
[----:B0-----:R-:W-:-:S05]  /*4fa0*/  @P2 IMAD.HI.U32 R3, R3, UR43, RZ ;  /* 0x0000002b03032c27 */ /* 0x001fca000f8e00ff */
[----:B-1----:R-:W-:Y:S01]  /*4fb0*/  @P2 SHF.R.U32.HI R8, RZ, R10, R3 ;  /* 0x0000000aff082219 */ /* 0x002fe20000011603 */
[----:B------:R-:W-:Y:S01]  /*4fc0*/  VIADD R3, R176, 0xfffffffe ;  /* 0xfffffffeb0037836 */ /* 0x000fe20000000000 */
[----:B------:R-:W-:Y:S02]  /*4fd0*/  PLOP3.LUT P2, PT, PT, PT, UP0, 0x40, 0x0 ;  /* 0x000000000000781c */ /* 0x000fe40003f4e808 */
[----:B------:R-:W-:Y:S01]  /*4fe0*/  IADD3 R8, R8, R19, -R17 ;  /* 0x0000001308087210 */ /* 0x000fe20007ffe811 */
[----:B------:R-:W-:Y:S02]  /*4ff0*/  WARPGROUP.DEPBAR.LE gsb0, 0x0 ;  /* 0x00008000000079c5 */ /* 0x000fe40000010000 */
        /* <DEDUP_REMOVED lines=29> */
[----:B------:R-:W-:Y:S01]  /*51d0*/  @!P1 SYNCS.ARRIVE.TRANS64.RED.A1T0 RZ, [UR5], RZ ;  /* 0x000000ffffff99a7 */ /* 0x000fe20008100405 */
[----:B--2---:R-:W-:Y:S08]  /*51e0*/  @P2 BRA `(.L_x_2364) ;  /* 0x0000000000482947 */ /* 0x004ff00003800000 */
        /* <DEDUP_REMOVED lines=11> */
.L_x_2365:
[----:B------:R-:W-:-:S11]  /*52a0*/  UISETP.NE.AND UP1, UPT, UR7, 0x1, UPT ;  /* 0x000000010700788c */ /* 0x000fd6000bf25270 */
[----:B------:R-:W-:Y:S02]  /*52b0*/  @UP1 ULDC.64 UR14, c[0x0][0x9e8] ;  /* 0x00027a00000e1ab9 */ /* 0x000fe40000000a00 */
[----:B------:R-:W-:-:S04]  /*52c0*/  UIMAD.WIDE.U32 UR10, UR5, UR14, URZ ;  /* 0x0000000e050a72a5 */ /* 0x000fc8000f8e003f */
[----:B------:R-:W-:-:S12]  /*52d0*/  @UP1 USHF.R.U32.HI UR5, URZ, UR15, UR11 ;  /* 0x0000000f3f051299 */ /* 0x000fd8000801160b */
.L_x_2366:
[----:B------:R-:W-:-:S04]  /*52e0*/  UIMAD UR5, UR5, UR7, UR7 ;  /* 0x00000007050572a4 */ /* 0x000fc8000f8e0207 */
[----:B------:R-:W-:-:S04]  /*52f0*/  UISETP.LT.AND UP1, UPT, UR6, UR5, UPT ;  /* 0x000000050600728c */ /* 0x000fc8000bf21270 */
[----:B------:R-:W-:-:S12]  /*5300*/  USEL UR6, UR6, UR5, UP1 ;  /* 0x0000000506067287 */ /* 0x000fd80008800000 */
.L_x_2364:
[----:B------:R-:W-:Y:S01]  /*5310*/  UIMAD.WIDE UR6, UR6, 0x2aaaaaab, URZ ;  /* 0x2aaaaaab060678a5 */ /* 0x000fe2000f8e023f */
[----:B------:R-:W-:Y:S01]  /*5320*/  ULDC UR22, c[0x0][0x9e4] ;  /* 0x0002790000167ab9 */ /* 0x000fe20000000800 */
[----:B------:R-:W-:Y:S02]  /*5330*/  ULDC UR19, c[0x0][0x9d8] ;  /* 0x0002760000137ab9 */ /* 0x000fe40000000800 */
[----:B------:R-:W-:Y:S01]  /*5340*/  USHF.R.U32.HI UR5, URZ, 0x1f, UR7 ;  /* 0x0000001f3f057899 */ /* 0x000fe20008011607 */
[----:B------:R-:W-:Y:S01]  /*5350*/  ULDC UR14, c[0x0][0x988] ;  /* 0x00026200000e7ab9 */ /* 0x000fe20000000800 */
[----:B------:R-:W-:Y:S02]  /*5360*/  ULDC UR18, c[0x0][0x9e0] ;  /* 0x0002780000127ab9 */ /* 0x000fe40000000800 */
[----:B------:R-:W-:-:S04]  /*5370*/  ULEA.HI.SX32 UR5, UR7, UR5, 0x1c ;  /* 0x0000000507057291 */ /* 0x000fc8000f8fe23f */
[----:B------:R-:W-:-:S04]  /*5380*/  UISETP.LT.AND UP1, UPT, UR44, UR5, UPT ;  /* 0x000000052c00728c */ /* 0x000fc8000bf21270 */
[----:B------:R-:W-:-:S06]  /*5390*/  USEL UR15, UR44, UR5, !UP1 ;  /* 0x000000052c0f7287 */ /* 0x000fcc000c800000 */
[----:B------:R-:W-:-:S13]  /*53a0*/  ISETP.GE.AND P2, PT, R3, UR15, PT ;  /* 0x0000000f03007c0c */ /* 0x000fda000bf46270 */
[----:B------:R-:W-:Y:S05]  /*53b0*/  @!P2 BRA `(.L_x_2367) ;  /* 0x000000340094a947 */ /* 0x000fea0003800000 */
.L_x_2384:
[----:B------:R-:W-:-:S04]  /*53c0*/  UIADD3 UR39, UR39, 0x1, URZ ;  /* 0x0000000127277890 */ /* 0x000fc8000fffe03f */
[----:B------:R-:W-:-:S04]  /*53d0*/  UISETP.NE.AND UP1, UPT, UR39, 0x2, UPT ;  /* 0x000000022700788c */ /* 0x000fc8000bf25270 */
[----:B------:R-:W-:Y:S02]  /*53e0*/  USEL UR4, URZ, 0x1, UP1 ;  /* 0x000000013f047887 */ /* 0x000fe40008800000 */
[----:B------:R-:W-:Y:S02]  /*53f0*/  USEL UR39, UR39, URZ, UP1 ;  /* 0x0000003f27277287 */ /* 0x000fe40008800000 */
[----:B------:R-:W-:Y:S01]  /*5400*/  ULOP3.LUT UR38, UR38, UR4, URZ, 0x3c, !UPT ;  /* 0x0000000426267292 */ /* 0x000fe2000f8e3c3f */
[----:B01----:R-:W-:Y:S11]  /*5410*/  @!P0 BRA `(.L_x_2368) ;  /* 0x0000000000048947 */ /* 0x003ff60003800000 */
[----:B------:R-:W-:Y:S01]  /*5420*/  BPT.TRAP 0x1 ;  /* 0x000000040000795c */ /* 0x000fe20000300000 */
.L_x_2368:
        /* <DEDUP_REMOVED lines=9> */
.L_x_2369:
[----:B-1----:R-:W-:Y:S05]  /*54c0*/  @P2 BRA `(.L_x_2370) ;  /* 0x0000000000082947 */ /* 0x002fea0003800000 */
[----:B------:R-:W1:Y:S02]  /*54d0*/  SYNCS.PHASECHK.TRANS64.TRYWAIT P2, [UR23+0x22830], R7 ;  /* 0x02283007ff0075a7 */ /* 0x000e640008040157 */
[----:B-1----:R-:W-:Y:S05]  /*54e0*/  @!P2 BRA `(.L_x_2371) ;  /* 0x000001540014a947 */ /* 0x002fea0003800000 */
.L_x_2370:
[----:B------:R-:W-:Y:S01]  /*54f0*/  UIMAD UR10, UR39, 0x300, UR24 ;  /* 0x00000300270a78a4 */ /* 0x000fe2000f8e0218 */
[----:B------:R-:W-:Y:S01]  /*5500*/  WARPGROUP.ARRIVE ;  /* 0x00000000000079c5 */ /* 0x000fe20000000000 */
[----:B------:R-:W-:Y:S01]  /*5510*/  UMOV UR4, UR12 ;  /* 0x0000000c00047c82 */ /* 0x000fe20008000000 */
[----:B------:R-:W-:Y:S01]  /*5520*/  UMOV UR5, UR13 ;  /* 0x0000000d00057c82 */ /* 0x000fe20008000000 */
[----:B------:R-:W-:Y:S01]  /*5530*/  UMOV UR7, 0x40000040 ;  /* 0x4000004000077882 */ /* 0x000fe20000000000 */
[----:B------:R-:W-:Y:S01]  /*5540*/  UMOV UR11, 0x40000040 ;  /* 0x40000040000b7882 */ /* 0x000fe20000000000 */
[----:B-1----:R-:W1:Y:S01]  /*5550*/  LDC R6, c[0x0][0x448] ;  /* 0x00011200ff067b82 */ /* 0x002e620000000800 */
[----:B------:R-:W-:Y:S01]  /*5560*/  UMOV UR6, UR10 ;  /* 0x0000000a00067c82 */ /* 0x000fe20008000000 */
[----:B------:R-:W2:Y:S01]  /*5570*/  S2R R20, SR_TID.X ;  /* 0x0000000000147919 */ /* 0x000ea20000002100 */
[----:B------:R-:W-:Y:S01]  /*5580*/  HGMMA.64x96x16.F32 R152, gdesc[UR4], RZ, !UPT, gsb0 ;  /* 0x01600000049879f0 */ /* 0x000fe2000c0008ff */
[----:B------:R-:W-:Y:S01]  /*5590*/  UIADD3 UR6, UR10, 0x2, URZ ;  /* 0x000000020a067890 */ /* 0x000fe2000fffe03f */
[----:B------:R-:W-:Y:S01]  /*55a0*/  VIADD R8, R22, UR43 ;  /* 0x0000002b16087c36 */ /* 0x000fe20008000000 */
[----:B------:R-:W-:Y:S01]  /*55b0*/  UMOV UR4, UR16 ;  /* 0x0000001000047c82 */ /* 0x000fe20008000000 */
[----:B------:R-:W-:Y:S01]  /*55c0*/  UMOV UR5, UR17 ;  /* 0x0000001100057c82 */ /* 0x000fe20008000000 */
[----:B------:R-:W-:Y:S01]  /*55d0*/  UMOV UR7, 0x40000040 ;  /* 0x4000004000077882 */ /* 0x000fe20000000000 */
[----:B-1----:R-:W-:-:S02]  /*55e0*/  ISETP.NE.AND P2, PT, R6, 0x1, PT ;  /* 0x000000010600780c */ /* 0x002fc40003f45270 */
[----:B--2---:R-:W-:-:S11]  /*55f0*/  SHF.R.U32.HI R20, RZ, 0x7, R20 ;  /* 0x00000007ff147819 */ /* 0x004fd60000011614 */
[----:B------:R-:W1:Y:S08]  /*5600*/  @P2 LDC R9, c[0x0][0x44c] ;  /* 0x00011300ff092b82 */ /* 0x000e700000000800 */
[----:B------:R-:W2:Y:S01]  /*5610*/  @P2 LDC R6, c[0x0][0x450] ;  /* 0x00011400ff062b82 */ /* 0x000ea20000000800 */
[----:B-1----:R-:W-:-:S05]  /*5620*/  @P2 IMAD.HI.U32 R9, R8, R9, RZ ;  /* 0x0000000908092227 */ /* 0x002fca00078e00ff */
[----:B--2---:R-:W-:Y:S02]  /*5630*/  @P2 SHF.R.U32.HI R8, RZ, R6, R9 ;  /* 0x00000006ff082219 */ /* 0x004fe40000011609 */
[----:B------:R-:W-:Y:S02]  /*5640*/  IADD3 R6, -R20, 0xb, RZ ;  /* 0x0000000b14067810 */ /* 0x000fe40007ffe1ff */
[----:B------:R-:W-:Y:S01]  /*5650*/  PLOP3.LUT P2, PT, PT, PT, UP0, 0x40, 0x0 ;  /* 0x000000000000781c */ /* 0x000fe20003f4e808 */
[----:B------:R-:W1:Y:S01]  /*5660*/  SHFL.IDX PT, R20, R8, RZ, 0x1c1f ;  /* 0x001c1fff08147589 */ /* 0x000e6200000e0000 */
[----:B------:R-:W-:Y:S02]  /*5670*/  WARPGROUP.DEPBAR.LE gsb0, 0x0 ;  /* 0x00008000000079c5 */ /* 0x000fe40000010000 */
[----:B------:R-:W-:-:S06]  /*5680*/  WARPGROUP.ARRIVE ;  /* 0x00000000000079c5 */ /* 0x000fcc0000000000 */
[----:B------:R-:W-:Y:S01]  /*5690*/  HGMMA.64x96x16.F32 R152, gdesc[UR4], R152, gsb0 ;  /* 0x01600000049879f0 */ /* 0x000fe20008000898 */
[----:B------:R-:W-:Y:S01]  /*56a0*/  UIADD3 UR6, UR10, 0x4, URZ ;  /* 0x000000040a067890 */ /* 0x000fe2000fffe03f */
[----:B------:R-:W-:Y:S01]  /*56b0*/  UMOV UR4, UR20 ;  /* 0x0000001400047c82 */ /* 0x000fe20008000000 */
[----:B------:R-:W-:Y:S01]  /*56c0*/  UMOV UR5, UR21 ;  /* 0x0000001500057c82 */ /* 0x000fe20008000000 */
[----:B------:R-:W-:Y:S01]  /*56d0*/  UMOV UR7, 0x40000040 ;  /* 0x4000004000077882 */ /* 0x000fe20000000000 */
[----:B------:R-:W-:Y:S01]  /*56e0*/  UIADD3 UR10, UR10, 0x6, URZ ;  /* 0x000000060a0a7890 */ /* 0x000fe2000fffe03f */
        /* <DEDUP_REMOVED lines=49> */
[----:B------:R-:W-:-:S02]  /*5a00*/  IMAD R192, R3, -0x60, RZ ;  /* 0xffffffa003c07824 */ /* 0x000fc400078e02ff */
[----:B------:R-:W-:Y:S01]  /*5a10*/  FMUL.FTZ R171, R176, UR19 ;  /* 0x00000013b0ab7c20 */ /* 0x000fe20008410000 */
[----:B------:R-:W-:Y:S01]  /*5a20*/  FMUL.FTZ R187, R195, UR19 ;  /* 0x00000013c3bb7c20 */ /* 0x000fe20008410000 */
[----:B------:R-:W-:Y:S01]  /*5a30*/  FMUL.FTZ R193, R196, UR19 ;  /* 0x00000013c4c17c20 */ /* 0x000fe20008410000 */
[----:B------:R-:W-:Y:S01]  /*5a40*/  FMUL.FTZ R194, R197, UR19 ;  /* 0x00000013c5c27c20 */ /* 0x000fe20008410000 */
[----:B------:R-:W-:Y:S01]  /*5a50*/  FMUL.FTZ R189, R198, UR19 ;  /* 0x00000013c6bd7c20 */ /* 0x000fe20008410000 */
[----:B------:R-:W-:Y:S01]  /*5a60*/  FMUL.FTZ R191, R199, UR19 ;  /* 0x00000013c7bf7c20 */ /* 0x000fe20008410000 */
[----:B------:R-:W-:Y:S01]  /*5a70*/  IMAD.U32 R176, RZ, RZ, UR23 ;  /* 0x00000017ffb07e24 */ /* 0x000fe2000f8e00ff */
[----:B------:R-:W-:Y:S01]  /*5a80*/  IADD3 R197, -R16, 0x1, R192 ;  /* 0x0000000110c57810 */ /* 0x000fe20007ffe1c0 */
[----:B------:R-:W2:Y:S02]  /*5a90*/  MUFU.TANH R9, R9 ;  /* 0x0000000900097308 */ /* 0x000ea40000002400 */
[----:B------:R-:W-:Y:S01]  /*5aa0*/  @!P1 VIADD R21, R176, 0x22840 ;  /* 0x00022840b0159836 */ /* 0x000fe20000000000 */
[----:B------:R-:W-:-:S04]  /*5ab0*/  IADD3 R197, -R17, R197, R19 ;  /* 0x000000c511c57210 */ /* 0x000fc80007ffe113 */
[----:B------:R-:W-:Y:S01]  /*5ac0*/  @!P1 PRMT R21, RZ, 0x654, R21 ;  /* 0x00000654ff159816 */ /* 0x000fe20000000015 */
[----:B------:R-:W3:Y:S01]  /*5ad0*/  MUFU.TANH R10, R10 ;  /* 0x0000000a000a7308 */ /* 0x000ee20000002400 */
[C---:B------:R-:W-:Y:S01]  /*5ae0*/  VIADD R198, R197.reuse, UR18 ;  /* 0x00000012c5c67c36 */ /* 0x040fe20008000000 */
[----:B------:R4:W-:Y:S06]  /*5af0*/  BAR.ARV R6, 0x100 ;  /* 0x000400060000751d */ /* 0x0009ec0000002000 */
[----:B------:R-:W0:Y:S01]  /*5b00*/  MUFU.TANH R11, R11 ;  /* 0x0000000b000b7308 */ /* 0x000e220000002400 */
[----:B------:R-:W-:Y:S01]  /*5b10*/  VIADD R197, R197, UR26 ;  /* 0x0000001ac5c57c36 */ /* 0x000fe20008000000 */
[----:B------:R4:W-:Y:S01]  /*5b20*/  @!P1 SYNCS.ARRIVE.TRANS64.RED.A1T0 RZ, [R21+URZ], RZ ;  /* 0x000000ff15ff99a7 */ /* 0x0009e2000810043f */
[----:B-1----:R-:W-:-:S02]  /*5b30*/  IMAD.IADD R196, R20, 0x1, R198 ;  /* 0x0000000114c47824 */ /* 0x002fc400078e02c6 */
[----:B------:R-:W-:-:S03]  /*5b40*/  IMAD.IADD R195, R20, 0x1, R197 ;  /* 0x0000000114c37824 */ /* 0x000fc600078e02c5 */
        /* <DEDUP_REMOVED lines=46> */
[----:B------:R-:W-:Y:S01]  /*5e30*/  IADD3 R199, -R17, R19, R20 ;  /* 0x0000001311c77210 */ /* 0x000fe20007ffe114 */
[----:B------:R-:W-:Y:S03]  /*5e40*/  BSSY B0, `(.L_x_2373) ;  /* 0x0000010000007945 */ /* 0x000fe60003800000 */
        /* <DEDUP_REMOVED lines=10> */
.L_x_2374:
[----:B------:R-:W-:-:S05]  /*5ef0*/  IMAD.U32 R234, RZ, RZ, UR22 ;  /* 0x00000016ffea7e24 */ /* 0x000fca000f8e00ff */
[----:B------:R-:W-:-:S13]  /*5f00*/  ISETP.NE.AND P2, PT, R234, 0x1, PT ;  /* 0x00000001ea00780c */ /* 0x000fda0003f45270 */
[----:B------:R-:W1:Y:S02]  /*5f10*/  @P2 LDC.64 R20, c[0x0][0x9e8] ;  /* 0x00027a00ff142b82 */ /* 0x000e640000000a00 */
[----:B-1----:R-:W-:-:S05]  /*5f20*/  @P2 IMAD.HI.U32 R20, R199, R20, RZ ;  /* 0x00000014c7142227 */ /* 0x002fca00078e00ff */
[----:B------:R-:W-:-:S07]  /*5f30*/  @P2 SHF.R.U32.HI R199, RZ, R21, R20 ;  /* 0x00000015ffc72219 */ /* 0x000fce0000011614 */
.L_x_2375:
[----:B------:R-:W-:Y:S05]  /*5f40*/  BSYNC B0 ;  /* 0x0000000000007941 */ /* 0x000fea0003800000 */
.L_x_2373:
[----:B------:R-:W-:-:S04]  /*5f50*/  IMAD.IADD R20, R192, 0x1, -R16 ;  /* 0x00000001c0147824 */ /* 0x000fc800078e0a10 */
[----:B------:R-:W-:-:S05]  /*5f60*/  IMAD R20, R199, R234, R20 ;  /* 0x000000eac7147224 */ /* 0x000fca00078e0214 */
[----:B------:R-:W-:Y:S02]  /*5f70*/  VIMNMX R195, R195, R20, !PT ;  /* 0x00000014c3c37248 */ /* 0x000fe40007fe0100 */
[----:B------:R-:W-:-:S07]  /*5f80*/  VIADDMNMX R196, R20, R234, R196, PT ;  /* 0x000000ea14c47246 */ /* 0x000fce00038001c4 */
.L_x_2372:
[----:B------:R-:W-:Y:S01]  /*5f90*/  ISETP.GE.AND P3, PT, R192, 0x1, PT ;  /* 0x00000001c000780c */ /* 0x000fe20003f66270 */
[----:B------:R-:W1:Y:S01]  /*5fa0*/  SHFL.IDX PT, R8, R8, 0x1, 0x1c1f ;  /* 0x003c1f0008087f89 */ /* 0x000e6200000e0000 */
[----:B------:R-:W-:Y:S02]  /*5fb0*/  LOP3.LUT R18, R18, 0xfff7ffff, RZ, 0xc0, !PT ;  /* 0xfff7ffff12127812 */ /* 0x000fe400078ec0ff */
[C---:B------:R-:W-:Y:S02]  /*5fc0*/  ISETP.GE.AND P2, PT, R192.reuse, 0x2, PT ;  /* 0x00000002c000780c */ /* 0x040fe40003f46270 */
[----:B------:R-:W-:Y:S02]  /*5fd0*/  ISETP.GT.AND P4, PT, R195, RZ, !P3 ;  /* 0x000000ffc300720c */ /* 0x000fe40005f84270 */
[----:B------:R-:W-:Y:S02]  /*5fe0*/  ISETP.GE.AND P5, PT, R192, 0x9, PT ;  /* 0x00000009c000780c */ /* 0x000fe40003fa6270 */
[----:B------:R-:W-:-:S03]  /*5ff0*/  ISETP.LT.OR P4, PT, R196, 0x1, P4 ;  /* 0x00000001c400780c */ /* 0x000fc60002781670 */
[----:B------:R-:W-:Y:S02]  /*6000*/  @P3 LOP3.LUT R18, R18, 0x80000, RZ, 0xfc, !PT ;  /* 0x0008000012123812 */ /* 0x000fe400078efcff */
[----:B------:R-:W-:Y:S02]  /*6010*/  ISETP.GT.AND P3, PT, R195, 0x1, !P2 ;  /* 0x00000001c300780c */ /* 0x000fe40005764270 */
[----:B------:R-:W-:Y:S02]  /*6020*/  FSEL R20, R9, -INF , !P4 ;  /* 0xff80000009147808 */ /* 0x000fe40006000000 */
[----:B------:R-:W-:Y:S02]  /*6030*/  ISETP.LT.OR P3, PT, R196, 0x2, P3 ;  /* 0x00000002c400780c */ /* 0x000fe40001f61670 */
[----:B------:R-:W-:Y:S02]  /*6040*/  ISETP.GE.AND P4, PT, R192, 0xa, PT ;  /* 0x0000000ac000780c */ /* 0x000fe40003f86270 */
[----:B------:R-:W-:-:S02]  /*6050*/  LOP3.LUT R18, R18, 0xfffffffd, RZ, 0xc0, !PT ;  /* 0xfffffffd12127812 */ /* 0x000fc400078ec0ff */
[----:B------:R-:W-:Y:S01]  /*6060*/  FSEL R10, R10, -INF , !P3 ;  /* 0xff8000000a0a7808 */ /* 0x000fe20005800000 */
[--C-:B-1----:R-:W-:Y:S01]  /*6070*/  IMAD.IADD R198, R198, 0x1, R8.reuse ;  /* 0x00000001c6c67824 */ /* 0x102fe200078e0208 */
[----:B------:R-:W-:Y:S01]  /*6080*/  ISETP.GT.AND P3, PT, R195, 0x8, !P5 ;  /* 0x00000008c300780c */ /* 0x000fe20006f64270 */
[----:B------:R-:W-:Y:S01]  /*6090*/  IMAD.IADD R197, R197, 0x1, R8 ;  /* 0x00000001c5c57824 */ /* 0x000fe200078e0208 */
[----:B------:R-:W-:Y:S02]  /*60a0*/  @P5 LOP3.LUT R18, R18, 0x2, RZ, 0xfc, !PT ;  /* 0x0000000212125812 */ /* 0x000fe400078efcff */
[----:B------:R-:W-:Y:S02]  /*60b0*/  ISETP.LT.OR P3, PT, R196, 0x9, P3 ;  /* 0x00000009c400780c */ /* 0x000fe40001f61670 */
[----:B------:R-:W-:Y:S02]  /*60c0*/  LOP3.LUT R18, R18, 0xfffffffb, RZ, 0xc0, !PT ;  /* 0xfffffffb12127812 */ /* 0x000fe400078ec0ff */
[----:B0-----:R-:W-:-:S02]  /*60d0*/  FSEL R13, R13, -INF , !P3 ;  /* 0xff8000000d0d7808 */ /* 0x001fc40005800000 */
[----:B------:R-:W-:Y:S02]  /*60e0*/  @P4 LOP3.LUT R18, R18, 0x4, RZ, 0xfc, !PT ;  /* 0x0000000412124812 */ /* 0x000fe400078efcff */
[----:B------:R-:W-:Y:S02]  /*60f0*/  ISETP.GT.AND P3, PT, R195, 0x9, !P4 ;  /* 0x00000009c300780c */ /* 0x000fe40006764270 */
[----:B------:R-:W-:Y:S02]  /*6100*/  ISETP.GE.AND P4, PT, R192, 0x11, PT ;  /* 0x00000011c000780c */ /* 0x000fe40003f86270 */
[----:B------:R-:W-:Y:S02]  /*6110*/  ISETP.LT.OR P3, PT, R196, 0xa, P3 ;  /* 0x0000000ac400780c */ /* 0x000fe40001f61670 */
[----:B------:R-:W-:Y:S02]  /*6120*/  LOP3.LUT R18, R18, 0xfffffff7, RZ, 0xc0, !PT ;  /* 0xfffffff712127812 */ /* 0x000fe400078ec0ff */
[----:B------:R-:W-:-:S02]  /*6130*/  FSEL R14, R14, -INF , !P3 ;  /* 0xff8000000e0e7808 */ /* 0x000fc40005800000 */
        /* <DEDUP_REMOVED lines=114> */
[----:B------:R-:W-:Y:S01]  /*6860*/  IADD3 R21, -R17, R19, R8 ;  /* 0x0000001311157210 */ /* 0x000fe20007ffe108 */
[----:B------:R-:W-:Y:S03]  /*6870*/  BSSY B0, `(.L_x_2377) ;  /* 0x0000010000007945 */ /* 0x000fe60003800000 */
        /* <DEDUP_REMOVED lines=10> */
.L_x_2378:
[----:B------:R-:W-:-:S05]  /*6920*/  IMAD.U32 R195, RZ, RZ, UR22 ;  /* 0x00000016ffc37e24 */ /* 0x000fca000f8e00ff */
[----:B------:R-:W-:-:S13]  /*6930*/  ISETP.NE.AND P6, PT, R195, 0x1, PT ;  /* 0x00000001c300780c */ /* 0x000fda0003fc5270 */
[----:B------:R-:W0:Y:S02]  /*6940*/  @P6 LDC.64 R8, c[0x0][0x9e8] ;  /* 0x00027a00ff086b82 */ /* 0x000e240000000a00 */
[----:B0-----:R-:W-:-:S05]  /*6950*/  @P6 IMAD.HI.U32 R8, R21, R8, RZ ;  /* 0x0000000815086227 */ /* 0x001fca00078e00ff */
[----:B------:R-:W-:-:S07]  /*6960*/  @P6 SHF.R.U32.HI R21, RZ, R9, R8 ;  /* 0x00000009ff156219 */ /* 0x000fce0000011608 */
.L_x_2379:
[----:B------:R-:W-:Y:S05]  /*6970*/  BSYNC B0 ;  /* 0x0000000000007941 */ /* 0x000fea0003800000 */
.L_x_2377:
[----:B------:R-:W-:-:S04]  /*6980*/  IMAD.IADD R192, R192, 0x1, -R16 ;  /* 0x00000001c0c07824 */ /* 0x000fc800078e0a10 */
[----:B------:R-:W-:-:S05]  /*6990*/  IMAD R192, R21, R195, R192 ;  /* 0x000000c315c07224 */ /* 0x000fca00078e02c0 */
[----:B------:R-:W-:Y:S02]  /*69a0*/  VIMNMX R197, R197, R192, !PT ;  /* 0x000000c0c5c57248 */ /* 0x000fe40007fe0100 */
[----:B------:R-:W-:-:S07]  /*69b0*/  VIADDMNMX R198, R192, R195, R198, PT ;  /* 0x000000c3c0c67246 */ /* 0x000fce00038001c6 */
.L_x_2376:
[----:B------:R-:W-:Y:S01]  /*69c0*/  ISETP.GT.AND P2, PT, R197, 0x1, !P2 ;  /* 0x00000001c500780c */ /* 0x000fe20005744270 */
[----:B------:R-:W-:Y:S01]  /*69d0*/  UMOV UR4, UR14 ;  /* 0x0000000e00047c82 */ /* 0x000fe20008000000 */
[----:B------:R-:W-:Y:S02]  /*69e0*/  FMNMX.FTZ R8, R20, R4, !PT ;  /* 0x0000000414087209 */ /* 0x000fe40007810000 */
[----:B------:R-:W-:Y:S02]  /*69f0*/  ISETP.LT.OR P2, PT, R198, 0x2, P2 ;  /* 0x00000002c600780c */ /* 0x000fe40001741670 */
[----:B------:R-:W-:Y:S02]  /*6a00*/  LOP3.LUT P6, RZ, R18, 0x8000, RZ, 0xc0, !PT ;  /* 0x0000800012ff7812 */ /* 0x000fe400078cc0ff */
        /* <DEDUP_REMOVED lines=59> */
[C---:B------:R-:W-:Y:S02]  /*6dc0*/  ISETP.GT.AND P3, PT, R197.reuse, 0x50, !P3 ;  /* 0x00000050c500780c */ /* 0x040fe40005f64270 */
[----:B------:R-:W-:Y:S02]  /*6dd0*/  ISETP.LT.OR P2, PT, R198, 0x29, P2 ;  /* 0x00000029c600780c */ /* 0x000fe40001741670 */
[----:B------:R-:W-:Y:S02]  /*6de0*/  ISETP.GT.AND P4, PT, R197, 0x51, !P4 ;  /* 0x00000051c500780c */ /* 0x000fe40006784270 */
[----:B------:R-:W-:Y:S02]  /*6df0*/  FSEL R165, R165, -INF , !P2 ;  /* 0xff800000a5a57808 */ /* 0x000fe40005000000 */
[----:B------:R-:W-:-:S02]  /*6e00*/  LOP3.LUT P2, RZ, R18, 0x800, RZ, 0xc0, !PT ;  /* 0x0000080012ff7812 */ /* 0x000fc4000784c0ff */
[C---:B------:R-:W-:Y:S02]  /*6e10*/  ISETP.LT.OR P3, PT, R198.reuse, 0x51, P3 ;  /* 0x00000051c600780c */ /* 0x040fe40001f61670 */
[C---:B------:R-:W-:Y:S02]  /*6e20*/  ISETP.GT.AND P2, PT, R197.reuse, 0x29, !P2 ;  /* 0x00000029c500780c */ /* 0x040fe40005744270 */
[----:B------:R-:W-:Y:S02]  /*6e30*/  ISETP.GT.AND P5, PT, R197, 0x58, !P5 ;  /* 0x00000058c500780c */ /* 0x000fe40006fa4270 */
[C---:B------:R-:W-:Y:S02]  /*6e40*/  ISETP.LT.OR P2, PT, R198.reuse, 0x2a, P2 ;  /* 0x0000002ac600780c */ /* 0x040fe40001741670 */
[----:B------:R-:W-:Y:S02]  /*6e50*/  ISETP.LT.OR P4, PT, R198, 0x52, P4 ;  /* 0x00000052c600780c */ /* 0x000fe40002781670 */
[----:B------:R-:W-:-:S02]  /*6e60*/  FSEL R166, R166, -INF , !P2 ;  /* 0xff800000a6a67808 */ /* 0x000fc40005000000 */
[----:B------:R-:W-:Y:S02]  /*6e70*/  LOP3.LUT P2, RZ, R18, 0x400, RZ, 0xc0, !PT ;  /* 0x0000040012ff7812 */ /* 0x000fe4000784c0ff */
[----:B0-----:R-:W-:Y:S02]  /*6e80*/  FMNMX.FTZ R8, R8, R21, !PT ;  /* 0x0000001508087209 */ /* 0x001fe40007810000 */
[----:B------:R-:W-:Y:S02]  /*6e90*/  ISETP.GT.AND P2, PT, R197, 0x30, !P2 ;  /* 0x00000030c500780c */ /* 0x000fe40005744270 */
[----:B------:R-:W-:Y:S01]  /*6ea0*/  FSEL R185, R185, -INF , !P3 ;  /* 0xff800000b9b97808 */ /* 0x000fe20005800000 */
[----:B------:R-:W0:Y:S01]  /*6eb0*/  SHFL.BFLY PT, R21, R8, 0x1, 0x1f ;  /* 0x0c201f0008157f89 */ /* 0x000e2200000e0000 */
[C---:B------:R-:W-:Y:S02]  /*6ec0*/  ISETP.LT.OR P2, PT, R198.reuse, 0x31, P2 ;  /* 0x00000031c600780c */ /* 0x040fe40001741670 */
[----:B------:R-:W-:-:S02]  /*6ed0*/  ISETP.LT.OR P5, PT, R198, 0x59, P5 ;  /* 0x00000059c600780c */ /* 0x000fc40002fa1670 */
[----:B------:R-:W-:Y:S02]  /*6ee0*/  FSEL R169, R169, -INF , !P2 ;  /* 0xff800000a9a97808 */ /* 0x000fe40005000000 */
[----:B------:R-:W-:Y:S02]  /*6ef0*/  LOP3.LUT P2, RZ, R18, 0x200, RZ, 0xc0, !PT ;  /* 0x0000020012ff7812 */ /* 0x000fe4000784c0ff */
[----:B------:R-:W-:Y:S02]  /*6f00*/  FSEL R187, R187, -INF , !P4 ;  /* 0xff800000bbbb7808 */ /* 0x000fe40006000000 */
[----:B------:R-:W-:Y:S02]  /*6f10*/  ISETP.GT.AND P2, PT, R197, 0x31, !P2 ;  /* 0x00000031c500780c */ /* 0x000fe40005744270 */
[----:B------:R-:W-:Y:S02]  /*6f20*/  FSEL R189, R189, -INF , !P5 ;  /* 0xff800000bdbd7808 */ /* 0x000fe40006800000 */
[----:B------:R-:W-:-:S04]  /*6f30*/  ISETP.LT.OR P2, PT, R198, 0x32, P2 ;  /* 0x00000032c600780c */ /* 0x000fc80001741670 */
[----:B------:R-:W-:Y:S02]  /*6f40*/  FSEL R170, R170, -INF , !P2 ;  /* 0xff800000aaaa7808 */ /* 0x000fe40005000000 */
[----:B------:R-:W-:Y:S02]  /*6f50*/  LOP3.LUT P2, RZ, R18, 0x100, RZ, 0xc0, !PT ;  /* 0x0000010012ff7812 */ /* 0x000fe4000784c0ff */
[----:B0-----:R-:W-:Y:S02]  /*6f60*/  FMNMX.FTZ R8, R8, R21, !PT ;  /* 0x0000001508087209 */ /* 0x001fe40007810000 */
        /* <DEDUP_REMOVED lines=19> */
[----:B------:R-:W-:-:S04]  /*70a0*/  FSETP.NEU.FTZ.AND P2, PT, R8, -INF , PT ;  /* 0xff8000000800780b */ /* 0x000fc80003f5d000 */
[----:B------:R-:W-:-:S05]  /*70b0*/  FSEL R21, R8, RZ, P2 ;  /* 0x000000ff08157208 */ /* 0x000fca0001000000 */
[----:B------:R-:W-:Y:S01]  /*70c0*/  FADD.FTZ R21, -R21, R4 ;  /* 0x0000000415157221 */ /* 0x000fe20000010100 */
[----:B------:R-:W-:-:S05]  /*70d0*/  FMUL.FTZ R4, R8, UR4 ;  /* 0x0000000408047c20 */ /* 0x000fca0008410000 */
[----:B------:R-:W-:Y:S02]  /*70e0*/  FSEL R4, R4, RZ, P2 ;  /* 0x000000ff04047208 */ /* 0x000fe40001000000 */
[----:B------:R-:W-:Y:S02]  /*70f0*/  ISETP.GT.AND P2, PT, R197, 0x49, !P6 ;  /* 0x00000049c500780c */ /* 0x000fe40007744270 */
[----:B------:R-:W-:Y:S01]  /*7100*/  LOP3.LUT P6, RZ, R18, 0x1, RZ, 0xc0, !PT ;  /* 0x0000000112ff7812 */ /* 0x000fe200078cc0ff */
        /* <DEDUP_REMOVED lines=24> */
[----:B------:R-:W-:Y:S01]  /*7290*/  FMUL.FTZ R4, R21, UR4 ;  /* 0x0000000415047c20 */ /* 0x000fe20008410000 */
[----:B------:R-:W-:Y:S01]  /*72a0*/  MUFU.EX2 R20, R20 ;  /* 0x0000001400147308 */ /* 0x000fe20000000800 */
[----:B------:R-:W-:-:S04]  /*72b0*/  ISETP.LT.OR P2, PT, R198, 0x4a, P2 ;  /* 0x0000004ac600780c */ /* 0x000fc80001741670 */
[----:B------:R-:W-:Y:S02]  /*72c0*/  FSEL R183, R183, -INF , !P2 ;  /* 0xff800000b7b77808 */ /* 0x000fe40005000000 */
[----:B------:R-:W-:Y:S01]  /*72d0*/  LOP3.LUT P2, RZ, R18, 0x80000, RZ, 0xc0, !PT ;  /* 0x0008000012ff7812 */ /* 0x000fe2000784c0ff */
[----:B------:R-:W0:Y:S03]  /*72e0*/  MUFU.EX2 R4, R4 ;  /* 0x0000000400047308 */ /* 0x000e260000000800 */
[----:B------:R-:W-:-:S04]  /*72f0*/  ISETP.GT.AND P2, PT, R197, RZ, !P2 ;  /* 0x000000ffc500720c */ /* 0x000fc80005744270 */
[----:B------:R-:W-:Y:S01]  /*7300*/  ISETP.LT.OR P2, PT, R198, 0x1, P2 ;  /* 0x00000001c600780c */ /* 0x000fe20001741670 */
[----:B------:R-:W1:Y:S03]  /*7310*/  MUFU.EX2 R10, R10 ;  /* 0x0000000a000a7308 */ /* 0x000e660000000800 */
[----:B------:R-:W-:Y:S02]  /*7320*/  FSEL R11, R11, -INF , !P2 ;  /* 0xff8000000b0b7808 */ /* 0x000fe40005000000 */
[----:B------:R-:W-:-:S03]  /*7330*/  ISETP.GT.AND P2, PT, R197, 0x59, !P6 ;  /* 0x00000059c500780c */ /* 0x000fc60007744270 */
[----:B------:R-:W2:Y:S01]  /*7340*/  MUFU.EX2 R13, R13 ;  /* 0x0000000d000d7308 */ /* 0x000ea20000000800 */
[----:B0-----:R-:W-:Y:S01]  /*7350*/  FFMA.FTZ R2, R4, R2, R20 ;  /* 0x0000000204027223 */ /* 0x001fe20000010014 */
[----:B------:R-:W-:Y:S01]  /*7360*/  ISETP.LT.OR P2, PT, R198, 0x5a, P2 ;  /* 0x0000005ac600780c */ /* 0x000fe20001741670 */
[-C--:B------:R-:W-:Y:S01]  /*7370*/  FMUL.FTZ R24, R24, R4.reuse ;  /* 0x0000000418187220 */ /* 0x080fe20000410000 */
[-C--:B------:R-:W-:Y:S01]  /*7380*/  FMUL.FTZ R25, R25, R4.reuse ;  /* 0x0000000419197220 */ /* 0x080fe20000410000 */
[-C--:B------:R-:W-:Y:S01]  /*7390*/  FMUL.FTZ R28, R28, R4.reuse ;  /* 0x000000041c1c7220 */ /* 0x080fe20000410000 */
[----:B------:R-:W-:Y:S01]  /*73a0*/  FSEL R191, R191, -INF , !P2 ;  /* 0xff800000bfbf7808 */ /* 0x000fe20005000000 */
[----:B------:R-:W-:Y:S01]  /*73b0*/  FMUL.FTZ R29, R29, R4 ;  /* 0x000000041d1d7220 */ /* 0x000fe20000410000 */
[----:B------:R-:W0:Y:S01]  /*73c0*/  MUFU.EX2 R14, R14 ;  /* 0x0000000e000e7308 */ /* 0x000e220000000800 */
[C---:B-1----:R-:W-:Y:S01]  /*73d0*/  FADD.FTZ R2, R10.reuse, R2 ;  /* 0x000000020a027221 */ /* 0x042fe20000010000 */
[----:B------:R-:W-:Y:S01]  /*73e0*/  F2FP.F16.F32.PACK_AB R152, R10, R20 ;  /* 0x000000140a98723e */ /* 0x000fe200000000ff */
[-C--:B------:R-:W-:Y:S01]  /*73f0*/  FMUL.FTZ R32, R32, R4.reuse ;  /* 0x0000000420207220 */ /* 0x080fe20000410000 */
[----:B------:R-:W-:Y:S01]  /*7400*/  FMNMX.FTZ R10, R11, R5, !PT ;  /* 0x000000050b0a7209 */ /* 0x000fe20007810000 */
[-C--:B------:R-:W-:Y:S01]  /*7410*/  FMUL.FTZ R33, R33, R4.reuse ;  /* 0x0000000421217220 */ /* 0x080fe20000410000 */
[-C--:B------:R-:W-:Y:S01]  /*7420*/  FMUL.FTZ R36, R36, R4.reuse ;  /* 0x0000000424247220 */ /* 0x080fe20000410000 */
[----:B------:R-:W-:Y:S01]  /*7430*/  FMUL.FTZ R37, R37, R4 ;  /* 0x0000000425257220 */ /* 0x000fe20000410000 */
[----:B------:R-:W-:Y:S01]  /*7440*/  FMNMX.FTZ R10, R12, R10, !PT ;  /* 0x0000000a0c0a7209 */ /* 0x000fe20007810000 */
[----:B--2---:R-:W-:Y:S01]  /*7450*/  FADD.FTZ R2, R13, R2 ;  /* 0x000000020d027221 */ /* 0x004fe20000010000 */
[----:B------:R-:W1:Y:S01]  /*7460*/  MUFU.EX2 R153, R153 ;  /* 0x0000009900997308 */ /* 0x000e620000000800 */
[----:B------:R-:W-:Y:S01]  /*7470*/  FMUL.FTZ R40, R40, R4 ;  /* 0x0000000428287220 */ /* 0x000fe20000410000 */
[----:B------:R-:W-:Y:S01]  /*7480*/  FMNMX.FTZ R10, R15, R10, !PT ;  /* 0x0000000a0f0a7209 */ /* 0x000fe20007810000 */
[-C--:B------:R-:W-:Y:S01]  /*7490*/  FMUL.FTZ R41, R41, R4.reuse ;  /* 0x0000000429297220 */ /* 0x080fe20000410000 */
[-C--:B------:R-:W-:Y:S01]  /*74a0*/  FMUL.FTZ R44, R44, R4.reuse ;  /* 0x000000042c2c7220 */ /* 0x080fe20000410000 */
[----:B------:R-:W-:Y:S01]  /*74b0*/  FMUL.FTZ R45, R45, R4 ;  /* 0x000000042d2d7220 */ /* 0x000fe20000410000 */
[----:B------:R-:W-:Y:S01]  /*74c0*/  FMNMX.FTZ R10, R9, R10, !PT ;  /* 0x0000000a090a7209 */ /* 0x000fe20007810000 */
[----:B0-----:R-:W-:Y:S01]  /*74d0*/  FADD.FTZ R2, R14, R2 ;  /* 0x000000020e027221 */ /* 0x001fe20000010000 */
[----:B------:R-:W-:Y:S01]  /*74e0*/  MUFU.EX2 R157, R157 ;  /* 0x0000009d009d7308 */ /* 0x000fe20000000800 */
[----:B------:R-:W-:Y:S01]  /*74f0*/  FMUL.FTZ R48, R48, R4 ;  /* 0x0000000430307220 */ /* 0x000fe20000410000 */
[----:B------:R-:W-:Y:S01]  /*7500*/  FMNMX.FTZ R10, R155, R10, !PT ;  /* 0x0000000a9b0a7209 */ /* 0x000fe20007810000 */
[-C--:B------:R-:W-:Y:S01]  /*7510*/  FMUL.FTZ R49, R49, R4.reuse ;  /* 0x0000000431317220 */ /* 0x080fe20000410000 */
[-C--:B------:R-:W-:Y:S01]  /*7520*/  FMUL.FTZ R52, R52, R4.reuse ;  /* 0x0000000434347220 */ /* 0x080fe20000410000 */
[----:B------:R-:W-:Y:S01]  /*7530*/  FMUL.FTZ R53, R53, R4 ;  /* 0x0000000435357220 */ /* 0x000fe20000410000 */
[----:B------:R-:W-:Y:S01]  /*7540*/  FMNMX.FTZ R10, R156, R10, !PT ;  /* 0x0000000a9c0a7209 */ /* 0x000fe20007810000 */
[----:B------:R-:W-:Y:S01]  /*7550*/  FMUL.FTZ R56, R56, R4 ;  /* 0x0000000438387220 */ /* 0x000fe20000410000 */
[----:B------:R-:W-:Y:S01]  /*7560*/  MUFU.EX2 R158, R158 ;  /* 0x0000009e009e7308 */ /* 0x000fe20000000800 */
[----:B-1----:R-:W-:Y:S01]  /*7570*/  FADD.FTZ R2, R153, R2 ;  /* 0x0000000299027221 */ /* 0x002fe20000010000 */
[----:B------:R-:W-:Y:S01]  /*7580*/  FMNMX.FTZ R10, R159, R10, !PT ;  /* 0x0000000a9f0a7209 */ /* 0x000fe20007810000 */
[-C--:B------:R-:W-:Y:S01]  /*7590*/  FMUL.FTZ R57, R57, R4.reuse ;  /* 0x0000000439397220 */ /* 0x080fe20000410000 */
[-C--:B------:R-:W-:Y:S01]  /*75a0*/  FMUL.FTZ R60, R60, R4.reuse ;  /* 0x000000043c3c7220 */ /* 0x080fe20000410000 */
[----:B------:R-:W-:Y:S01]  /*75b0*/  FMUL.FTZ R61, R61, R4 ;  /* 0x000000043d3d7220 */ /* 0x000fe20000410000 */
[----:B------:R-:W-:Y:S01]  /*75c0*/  FMNMX.FTZ R10, R160, R10, !PT ;  /* 0x0000000aa00a7209 */ /* 0x000fe20007810000 */
[-C--:B------:R-:W-:Y:S01]  /*75d0*/  FMUL.FTZ R64, R64, R4.reuse ;  /* 0x0000000440407220 */ /* 0x080fe20000410000 */
[----:B------:R-:W-:Y:S01]  /*75e0*/  MUFU.EX2 R163, R163 ;  /* 0x000000a300a37308 */ /* 0x000fe20000000800 */
[----:B------:R-:W-:Y:S01]  /*75f0*/  FMUL.FTZ R65, R65, R4 ;  /* 0x0000000441417220 */ /* 0x000fe20000410000 */
        /* <DEDUP_REMOVED lines=63> */
[-C--:B------:R-:W-:Y:S01]  /*79f0*/  FMUL.FTZ R145, R145, R4.reuse ;  /* 0x0000000491917220 */ /* 0x080fe20000410000 */
[-C--:B------:R-:W-:Y:S01]  /*7a00*/  FMUL.FTZ R148, R148, R4.reuse ;  /* 0x0000000494947220 */ /* 0x080fe20000410000 */
[----:B------:R-:W0:Y:S01]  /*7a10*/  SHFL.BFLY PT, R20, R10, 0x2, 0x1f ;  /* 0x0c401f000a147f89 */ /* 0x000e2200000e0000 */
[----:B------:R-:W-:-:S04]  /*7a20*/  FMUL.FTZ R149, R149, R4 ;  /* 0x0000000495957220 */ /* 0x000fc80000410000 */
[----:B------:R-:W-:Y:S08]  /*7a30*/  MUFU.EX2 R181, R181 ;  /* 0x000000b500b57308 */ /* 0x000ff00000000800 */
[----:B------:R-:W-:Y:S08]  /*7a40*/  MUFU.EX2 R184, R184 ;  /* 0x000000b800b87308 */ /* 0x000ff00000000800 */
[----:B------:R-:W-:Y:S01]  /*7a50*/  MUFU.EX2 R186, R186 ;  /* 0x000000ba00ba7308 */ /* 0x000fe20000000800 */
[----:B0-----:R-:W-:-:S05]  /*7a60*/  FMNMX.FTZ R10, R10, R20, !PT ;  /* 0x000000140a0a7209 */ /* 0x001fca0007810000 */
[----:B------:R-:W0:Y:S02]  /*7a70*/  SHFL.BFLY PT, R21, R10, 0x1, 0x1f ;  /* 0x0c201f000a157f89 */ /* 0x000e2400000e0000 */
[----:B------:R1:W2:Y:S08]  /*7a80*/  MUFU.EX2 R20, R154 ;  /* 0x0000009a00147308 */ /* 0x0002b00000000800 */
[----:B------:R-:W-:Y:S01]  /*7a90*/  MUFU.EX2 R188, R188 ;  /* 0x000000bc00bc7308 */ /* 0x000fe20000000800 */
[----:B-1----:R-:W-:-:S07]  /*7aa0*/  F2FP.F16.F32.PACK_AB R154, R14, R13 ;  /* 0x0000000d0e9a723e */ /* 0x002fce00000000ff */
[----:B------:R-:W-:Y:S01]  /*7ab0*/  MUFU.EX2 R190, R190 ;  /* 0x000000be00be7308 */ /* 0x000fe20000000800 */
[----:B--2---:R-:W-:-:S04]  /*7ac0*/  FADD.FTZ R2, R20, R2 ;  /* 0x0000000214027221 */ /* 0x004fc80000010000 */
[----:B------:R-:W-:Y:S01]  /*7ad0*/  FADD.FTZ R2, R157, R2 ;  /* 0x000000029d027221 */ /* 0x000fe20000010000 */
[----:B0-----:R-:W-:Y:S02]  /*7ae0*/  FMNMX.FTZ R10, R10, R21, !PT ;  /* 0x000000150a0a7209 */ /* 0x001fe40007810000 */
[----:B------:R-:W-:Y:S01]  /*7af0*/  MUFU.EX2 R193, R193 ;  /* 0x000000c100c17308 */ /* 0x000fe20000000800 */
[C---:B------:R-:W-:Y:S01]  /*7b00*/  FADD.FTZ R2, R158.reuse, R2 ;  /* 0x000000029e027221 */ /* 0x040fe20000010000 */
[----:B------:R-:W-:Y:S02]  /*7b10*/  F2FP.F16.F32.PACK_AB R158, R158, R157 ;  /* 0x0000009d9e9e723e */ /* 0x000fe400000000ff */
[C---:B------:R-:W-:Y:S01]  /*7b20*/  FSETP.NEU.FTZ.AND P2, PT, R10.reuse, -INF , PT ;  /* 0xff8000000a00780b */ /* 0x040fe20003f5d000 */
[C---:B------:R-:W-:Y:S01]  /*7b30*/  FMUL.FTZ R21, R10.reuse, UR4 ;  /* 0x000000040a157c20 */ /* 0x040fe20008410000 */
[----:B------:R-:W-:Y:S02]  /*7b40*/  FADD.FTZ R2, R163, R2 ;  /* 0x00000002a3027221 */ /* 0x000fe40000010000 */
[----:B------:R-:W-:-:S02]  /*7b50*/  FSEL R14, R10, RZ, P2 ;  /* 0x000000ff0a0e7208 */ /* 0x000fc40001000000 */
[----:B------:R-:W-:Y:S01]  /*7b60*/  FSEL R21, R21, RZ, P2 ;  /* 0x000000ff15157208 */ /* 0x000fe20001000000 */
[----:B------:R-:W-:Y:S02]  /*7b70*/  FADD.FTZ R2, R164, R2 ;  /* 0x00000002a4027221 */ /* 0x000fe40000010000 */
[----:B------:R-:W-:Y:S02]  /*7b80*/  FADD.FTZ R5, -R14, R5 ;  /* 0x000000050e057221 */ /* 0x000fe40000010100 */
[--C-:B------:R-:W-:Y:S01]  /*7b90*/  FFMA.FTZ R197, R11, UR4, -R21.reuse ;  /* 0x000000040bc57c23 */ /* 0x100fe20008010815 */
[--C-:B------:R-:W-:Y:S01]  /*7ba0*/  FFMA.FTZ R12, R12, UR4, -R21.reuse ;  /* 0x000000040c0c7c23 */ /* 0x100fe20008010815 */
[----:B------:R-:W-:Y:S01]  /*7bb0*/  FMUL.FTZ R5, R5, UR4 ;  /* 0x0000000405057c20 */ /* 0x000fe20008410000 */
        /* <DEDUP_REMOVED lines=12> */
[----:B------:R-:W-:Y:S01]  /*7c80*/  F2FP.F16.F32.PACK_AB R160, R164, R163 ;  /* 0x000000a3a4a0723e */ /* 0x000fe200000000ff */
[--C-:B------:R-:W-:Y:S01]  /*7c90*/  FFMA.FTZ R169, R169, UR4, -R21.reuse ;  /* 0x00000004a9a97c23 */ /* 0x100fe20008010815 */
[--C-:B------:R-:W-:Y:S01]  /*7ca0*/  FFMA.FTZ R198, R170, UR4, -R21.reuse ;  /* 0x00000004aac67c23 */ /* 0x100fe20008010815 */
[--C-:B------:R-:W-:Y:S01]  /*7cb0*/  FFMA.FTZ R173, R173, UR4, -R21.reuse ;  /* 0x00000004adad7c23 */ /* 0x100fe20008010815 */
[--C-:B------:R-:W-:Y:S01]  /*7cc0*/  FFMA.FTZ R199, R174, UR4, -R21.reuse ;  /* 0x00000004aec77c23 */ /* 0x100fe20008010815 */
[----:B------:R-:W-:Y:S01]  /*7cd0*/  FADD.FTZ R2, R167, R2 ;  /* 0x00000002a7027221 */ /* 0x000fe20000010000 */
[----:B------:R-:W-:Y:S01]  /*7ce0*/  F2FP.F16.F32.PACK_AB R162, R168, R167 ;  /* 0x000000a7a8a2723e */ /* 0x000fe200000000ff */
[----:B------:R-:W1:Y:S01]  /*7cf0*/  MUFU.EX2 R12, R12 ;  /* 0x0000000c000c7308 */ /* 0x000e620000000800 */
[--C-:B------:R-:W-:Y:S01]  /*7d00*/  FFMA.FTZ R178, R178, UR4, -R21.reuse ;  /* 0x00000004b2b27c23 */ /* 0x100fe20008010815 */
[----:B------:R-:W-:Y:S01]  /*7d10*/  FADD.FTZ R2, R168, R2 ;  /* 0x00000002a8027221 */ /* 0x000fe20000010000 */
[--C-:B------:R-:W-:Y:S01]  /*7d20*/  FFMA.FTZ R179, R179, UR4, -R21.reuse ;  /* 0x00000004b3b37c23 */ /* 0x100fe20008010815 */
[--C-:B------:R-:W-:Y:S01]  /*7d30*/  FFMA.FTZ R182, R182, UR4, -R21.reuse ;  /* 0x00000004b6b67c23 */ /* 0x100fe20008010815 */
[----:B------:R-:W-:Y:S01]  /*7d40*/  FFMA.FTZ R183, R183, UR4, -R21 ;  /* 0x00000004b7b77c23 */ /* 0x000fe20008010815 */
[----:B------:R-:W-:Y:S01]  /*7d50*/  FADD.FTZ R2, R171, R2 ;  /* 0x00000002ab027221 */ /* 0x000fe20000010000 */
[C---:B------:R-:W-:Y:S01]  /*7d60*/  F2FP.F16.F32.PACK_AB R164, R172.reuse, R171 ;  /* 0x000000abaca4723e */ /* 0x040fe200000000ff */
[----:B------:R-:W2:Y:S01]  /*7d70*/  MUFU.EX2 R196, R196 ;  /* 0x000000c400c47308 */ /* 0x000ea20000000800 */
[----:B0-----:R-:W-:Y:S01]  /*7d80*/  FFMA.FTZ R0, R5, R0, R197 ;  /* 0x0000000005007223 */ /* 0x001fe200000100c5 */
[----:B------:R-:W-:Y:S01]  /*7d90*/  FADD.FTZ R2, R172, R2 ;  /* 0x00000002ac027221 */ /* 0x000fe20000010000 */
[--C-:B------:R-:W-:Y:S01]  /*7da0*/  FFMA.FTZ R185, R185, UR4, -R21.reuse ;  /* 0x00000004b9b97c23 */ /* 0x100fe20008010815 */
[--C-:B------:R-:W-:Y:S01]  /*7db0*/  FFMA.FTZ R187, R187, UR4, -R21.reuse ;  /* 0x00000004bbbb7c23 */ /* 0x100fe20008010815 */
[--C-:B------:R-:W-:Y:S01]  /*7dc0*/  FFMA.FTZ R189, R189, UR4, -R21.reuse ;  /* 0x00000004bdbd7c23 */ /* 0x100fe20008010815 */
[----:B------:R-:W-:Y:S01]  /*7dd0*/  FADD.FTZ R2, R175, R2 ;  /* 0x00000002af027221 */ /* 0x000fe20000010000 */
[----:B------:R-:W-:Y:S01]  /*7de0*/  FFMA.FTZ R21, R191, UR4, -R21 ;  /* 0x00000004bf157c23 */ /* 0x000fe20008010815 */
[----:B------:R-:W0:Y:S01]  /*7df0*/  MUFU.EX2 R15, R15 ;  /* 0x0000000f000f7308 */ /* 0x000e220000000800 */
[----:B-1----:R-:W-:Y:S01]  /*7e00*/  FADD.FTZ R0, R12, R0 ;  /* 0x000000000c007221 */ /* 0x002fe20000010000 */
[C---:B------:R-:W-:Y:S01]  /*7e10*/  FADD.FTZ R2, R177.reuse, R2 ;  /* 0x00000002b1027221 */ /* 0x040fe20000010000 */
[----:B------:R-:W-:Y:S01]  /*7e20*/  F2FP.F16.F32.PACK_AB R166, R177, R175 ;  /* 0x000000afb1a6723e */ /* 0x000fe200000000ff */
[----:B------:R-:W-:Y:S01]  /*7e30*/  FMUL.FTZ R26, R26, R5 ;  /* 0x000000051a1a7220 */ /* 0x000fe20000410000 */
[----:B------:R-:W-:Y:S01]  /*7e40*/  F2FP.F16.F32.PACK_AB R156, R20, R153 ;  /* 0x00000099149c723e */ /* 0x000fe200000000ff */
[----:B------:R-:W-:Y:S01]  /*7e50*/  FADD.FTZ R2, R180, R2 ;  /* 0x00000002b4027221 */ /* 0x000fe20000010000 */
[C---:B------:R-:W-:Y:S01]  /*7e60*/  F2FP.F16.F32.PACK_AB R168, R181.reuse, R180 ;  /* 0x000000b4b5a8723e */ /* 0x040fe200000000ff */
[----:B------:R-:W1:Y:S01]  /*7e70*/  MUFU.EX2 R157, R195 ;  /* 0x000000c3009d7308 */ /* 0x000e620000000800 */
[----:B--2---:R-:W-:Y:S01]  /*7e80*/  FADD.FTZ R0, R196, R0 ;  /* 0x00000000c4007221 */ /* 0x004fe20000010000 */
[----:B------:R-:W-:Y:S01]  /*7e90*/  FADD.FTZ R2, R181, R2 ;  /* 0x00000002b5027221 */ /* 0x000fe20000010000 */
[----:B------:R-:W-:Y:S01]  /*7ea0*/  F2FP.F16.F32.PACK_AB R170, R186, R184 ;  /* 0x000000b8baaa723e */ /* 0x000fe200000000ff */
[----:B------:R-:W-:Y:S01]  /*7eb0*/  FMUL.FTZ R27, R27, R5 ;  /* 0x000000051b1b7220 */ /* 0x000fe20000410000 */
[----:B------:R-:W-:Y:S01]  /*7ec0*/  F2FP.F16.F32.PACK_AB R172, R190, R188 ;  /* 0x000000bcbeac723e */ /* 0x000fe200000000ff */
[----:B------:R-:W-:Y:S01]  /*7ed0*/  FADD.FTZ R2, R184, R2 ;  /* 0x00000002b8027221 */ /* 0x000fe20000010000 */
[----:B------:R-:W-:Y:S01]  /*7ee0*/  F2FP.F16.F32.PACK_AB R153, R12, R197 ;  /* 0x000000c50c99723e */ /* 0x000fe200000000ff */
[----:B------:R2:W3:Y:S01]  /*7ef0*/  MUFU.EX2 R13, R155 ;  /* 0x0000009b000d7308 */ /* 0x0004e20000000800 */
[----:B0-----:R-:W-:Y:S01]  /*7f00*/  FADD.FTZ R0, R15, R0 ;  /* 0x000000000f007221 */ /* 0x001fe20000010000 */
[----:B------:R-:W-:Y:S01]  /*7f10*/  FADD.FTZ R2, R186, R2 ;  /* 0x00000002ba027221 */ /* 0x000fe20000010000 */
[-C--:B------:R-:W-:Y:S01]  /*7f20*/  FMUL.FTZ R30, R30, R5.reuse ;  /* 0x000000051e1e7220 */ /* 0x080fe20000410000 */
[-C--:B------:R-:W-:Y:S01]  /*7f30*/  FMUL.FTZ R31, R31, R5.reuse ;  /* 0x000000051f1f7220 */ /* 0x080fe20000410000 */
[-C--:B------:R-:W-:Y:S01]  /*7f40*/  FMUL.FTZ R34, R34, R5.reuse ;  /* 0x0000000522227220 */ /* 0x080fe20000410000 */
[----:B------:R-:W-:Y:S01]  /*7f50*/  FADD.FTZ R2, R188, R2 ;  /* 0x00000002bc027221 */ /* 0x000fe20000010000 */
[-C--:B------:R-:W-:Y:S01]  /*7f60*/  FMUL.FTZ R35, R35, R5.reuse ;  /* 0x0000000523237220 */ /* 0x080fe20000410000 */
[----:B------:R-:W0:Y:S01]  /*7f70*/  MUFU.EX2 R192, R192 ;  /* 0x000000c000c07308 */ /* 0x000e220000000800 */
[----:B-1----:R-:W-:Y:S01]  /*7f80*/  FADD.FTZ R0, R157, R0 ;  /* 0x000000009d007221 */ /* 0x002fe20000010000 */
[----:B------:R-:W-:Y:S01]  /*7f90*/  FADD.FTZ R2, R190, R2 ;  /* 0x00000002be027221 */ /* 0x000fe20000010000 */
[----:B--2---:R-:W-:Y:S01]  /*7fa0*/  F2FP.F16.F32.PACK_AB R155, R15, R196 ;  /* 0x000000c40f9b723e */ /* 0x004fe200000000ff */
[-C--:B------:R-:W-:Y:S01]  /*7fb0*/  FMUL.FTZ R38, R38, R5.reuse ;  /* 0x0000000526267220 */ /* 0x080fe20000410000 */
[-C--:B------:R-:W-:Y:S01]  /*7fc0*/  FMUL.FTZ R39, R39, R5.reuse ;  /* 0x0000000527277220 */ /* 0x080fe20000410000 */
[----:B------:R-:W-:Y:S01]  /*7fd0*/  FADD.FTZ R2, R193, R2 ;  /* 0x00000002c1027221 */ /* 0x000fe20000010000 */
[----:B------:R-:W-:Y:S01]  /*7fe0*/  FMUL.FTZ R42, R42, R5 ;  /* 0x000000052a2a7220 */ /* 0x000fe20000410000 */
        /* <DEDUP_REMOVED lines=17> */
[C---:B-1----:R-:W-:Y:S01]  /*8100*/  FADD.FTZ R0, R159.reuse, R0 ;  /* 0x000000009f007221 */ /* 0x042fe20000010000 */
[----:B------:R-:W-:Y:S01]  /*8110*/  F2FP.F16.F32.PACK_AB R159, R159, R192 ;  /* 0x000000c09f9f723e */ /* 0x000fe200000000ff */
[-C--:B------:R-:W-:Y:S01]  /*8120*/  FMUL.FTZ R66, R66, R5.reuse ;  /* 0x0000000542427220 */ /* 0x080fe20000410000 */
[-C--:B------:R-:W-:Y:S01]  /*8130*/  FMUL.FTZ R67, R67, R5.reuse ;  /* 0x0000000543437220 */ /* 0x080fe20000410000 */
[-C--:B------:R-:W-:Y:S01]  /*8140*/  FMUL.FTZ R70, R70, R5.reuse ;  /* 0x0000000546467220 */ /* 0x080fe20000410000 */
        /* <DEDUP_REMOVED lines=9> */
[----:B------:R-:W-:Y:S01]  /*81e0*/  FMUL.FTZ R86, R86, R5 ;  /* 0x0000000556567220 */ /* 0x000fe20000410000 */
[----:B------:R-:W2:Y:S01]  /*81f0*/  MUFU.EX2 R11, R11 ;  /* 0x0000000b000b7308 */ /* 0x000ea20000000800 */
        /* <DEDUP_REMOVED lines=16> */
[C---:B--2---:R-:W-:Y:S01]  /*8300*/  FADD.FTZ R0, R11.reuse, R0 ;  /* 0x000000000b007221 */ /* 0x044fe20000010000 */
        /* <DEDUP_REMOVED lines=49> */
[----:B-1----:R-:W-:Y:S01]  /*8620*/  FADD.FTZ R0, R175, R0 ;  /* 0x00000000af007221 */ /* 0x002fe20000010000 */
[C---:B--2---:R-:W-:Y:S01]  /*8630*/  FADD.FTZ R2, R174.reuse, R2 ;  /* 0x00000002ae027221 */ /* 0x044fe20000010000 */
[----:B------:R-:W-:Y:S02]  /*8640*/  F2FP.F16.F32.PACK_AB R174, R174, R193 ;  /* 0x000000c1aeae723e */ /* 0x000fe400000000ff */
[C---:B0-----:R-:W-:Y:S01]  /*8650*/  FADD.FTZ R0, R21.reuse, R0 ;  /* 0x0000000015007221 */ /* 0x041fe20000010000 */
[----:B------:R-:W-:Y:S01]  /*8660*/  F2FP.F16.F32.PACK_AB R175, R21, R175 ;  /* 0x000000af15af723e */ /* 0x000fe200000000ff */
[----:B------:R-:W-:Y:S06]  /*8670*/  @!P0 BRA `(.L_x_2380) ;  /* 0x0000000000048947 */ /* 0x000fec0003800000 */
[----:B------:R-:W-:Y:S01]  /*8680*/  BPT.TRAP 0x1 ;  /* 0x000000040000795c */ /* 0x000fe20000300000 */
.L_x_2380:
[----:B------:R0:W1:Y:S01]  /*8690*/  SYNCS.PHASECHK.TRANS64.TRYWAIT P2, [UR23+0x22850], R7 ;  /* 0x02285007ff0075a7 */ /* 0x0000620008040157 */
[----:B------:R-:W-:Y:S05]  /*86a0*/  @!P0 BRA `(.L_x_2381) ;  /* 0x0000000000048947 */ /* 0x000fea0003800000 */
[----:B------:R-:W-:Y:S01]  /*86b0*/  BPT.TRAP 0x1 ;  /* 0x000000040000795c */ /* 0x000fe20000300000 */
.L_x_2381:
[----:B-1----:R-:W-:Y:S05]  /*86c0*/  @P2 BRA `(.L_x_2382) ;  /* 0x0000000000082947 */ /* 0x002fea0003800000 */
[----:B------:R-:W1:Y:S02]  /*86d0*/  SYNCS.PHASECHK.TRANS64.TRYWAIT P2, [UR23+0x22850], R7 ;  /* 0x02285007ff0075a7 */ /* 0x000e640008040157 */
[----:B-1----:R-:W-:Y:S05]  /*86e0*/  @!P2 BRA `(.L_x_2383) ;  /* 0x0000012000aca947 */ /* 0x002fea0003800000 */
.L_x_2382:
[----:B------:R-:W2:Y:S01]  /*86f0*/  S2R R4, SR_TID.X ;  /* 0x0000000000047919 */ /* 0x000ea20000002100 */
[----:B------:R-:W-:Y:S01]  /*8700*/  UIMAD UR5, UR39, 0xc00, UR25 ;  /* 0x00000c00270578a4 */ /* 0x000fe2000f8e0219 */
[C---:B------:R-:W-:Y:S01]  /*8710*/  ISETP.GT.AND P2, PT, R3.reuse, UR15, PT ;  /* 0x0000000f03007c0c */ /* 0x040fe2000bf44270 */
[----:B------:R-:W-:Y:S01]  /*8720*/  UMOV UR7, 0x40000040 ;  /* 0x4000004000077882 */ /* 0x000fe20000000000 */
[----:B-1----:R-:W-:Y:S02]  /*8730*/  @!P1 VIADD R176, R176, 0x22860 ;  /* 0x00022860b0b09836 */ /* 0x002fe40000000000 */
[----:B------:R-:W-:Y:S02]  /*8740*/  VIADD R3, R3, 0xffffffff ;  /* 0xffffffff03037836 */ /* 0x000fe40000000000 */
[----:B------:R-:W-:Y:S01]  /*8750*/  UMOV UR6, UR5 ;  /* 0x0000000500067c82 */ /* 0x000fe20008000000 */
[----:B------:R-:W-:Y:S01]  /*8760*/  @!P1 PRMT R176, RZ, 0x654, R176 ;  /* 0x00000654ffb09816 */ /* 0x000fe200000000b0 */
[----:B------:R-:W-:Y:S01]  /*8770*/  IMAD.MOV.U32 R5, RZ, RZ, R10 ;  /* 0x000000ffff057224 */ /* 0x000fe200078e000a */
[----:B--2---:R-:W-:-:S05]  /*8780*/  SHF.R.U32.HI R4, RZ, 0x7, R4 ;  /* 0x00000007ff047819 */ /* 0x004fca0000011604 */
[----:B------:R-:W-:-:S05]  /*8790*/  VIADD R4, R4, 0x8 ;  /* 0x0000000804047836 */ /* 0x000fca0000000000 */
[----:B------:R1:W-:Y:S02]  /*87a0*/  BAR.SYNC.DEFER_BLOCKING R4, 0x100 ;  /* 0x000400040000751d */ /* 0x0003e40000010000 */
[----:B-1----:R-:W-:-:S04]  /*87b0*/  IMAD.MOV.U32 R4, RZ, RZ, R8 ;  /* 0x000000ffff047224 */ /* 0x002fc800078e0008 */
        /* <DEDUP_REMOVED lines=37> */
.L_x_2367:
[----:B------:R-:W-:Y:S01]  /*8a10*/  ULDC UR5, c[0x0][0x448] ;  /* 0x0001120000057ab9 */ /* 0x000fe20000000800 */
[----:B0-----:R-:W-:Y:S01]  /*8a20*/  IADD3 R7, R19, 0x1, -R17 ;  /* 0x0000000113077810 */ /* 0x001fe20007ffe811 */
[----:B------:R-:W-:Y:S01]  /*8a30*/  UISETP.NE.AND UP0, UPT, UR5, 0x1, UPT ;  /* 0x000000010500788c */ /* 0x000fe2000bf05270 */
[----:B------:R-:W-:Y:S02]  /*8a40*/  ULDC UR11, c[0x0][0x9e4] ;  /* 0x00027900000b7ab9 */ /* 0x000fe40000000800 */
[----:B------:R-:W-:Y:S01]  /*8a50*/  R2UR UR10, R7 ;  /* 0x00000000070a72ca */ /* 0x000fe200000e0000 */
[----:B------:R-:W-:Y:S02]  /*8a60*/  UISETP.GE.AND UP1, UPT, UR11, 0x1, UPT ;  /* 0x000000010b00788c */ /* 0x000fe4000bf26270 */
[----:B------:R-:W-:-:S04]  /*8a70*/  UIADD3 UR5, UR43, 0x7f, URZ ;  /* 0x0000007f2b057890 */ /* 0x000fc8000fffe03f */
[----:B------:R-:W-:Y:S01]  /*8a80*/  PLOP3.LUT P2, PT, PT, PT, UP1, 0x40, 0x0 ;  /* 0x000000000000781c */ /* 0x000fe20003f4e818 */
[----:B------:R-:W-:Y:S01]  /*8a90*/  @UP0 ULDC UR6, c[0x0][0x44c] ;  /* 0x0001130000060ab9 */ /* 0x000fe20000000800 */
[----:B------:R-:W-:Y:S01]  /*8aa0*/  @UP0 ULDC UR14, c[0x0][0x450] ;  /* 0x00011400000e0ab9 */ /* 0x000fe20000000800 */
[----:B------:R-:W-:-:S04]  /*8ab0*/  UIMAD.WIDE.U32 UR6, UR5, UR6, URZ ;  /* 0x00000006050672a5 */ /* 0x000fc8000f8e003f */
[----:B------:R-:W-:-:S04]  /*8ac0*/  @UP0 USHF.R.U32.HI UR5, URZ, UR14, UR7 ;  /* 0x0000000e3f050299 */ /* 0x000fc80008011607 */
[----:B------:R-:W-:-:S03]  /*8ad0*/  UIADD3 UR5, UR10, UR5, URZ ;  /* 0x000000050a057290 */ /* 0x000fc6000fffe03f */
[----:B------:R-:W-:Y:S02]  /*8ae0*/  ULDC UR10, c[0x0][0x9dc] ;  /* 0x00027700000a7ab9 */ /* 0x000fe40000000800 */
        /* <DEDUP_REMOVED lines=12> */
.L_x_2386:
[----:B------:R-:W-:-:S11]  /*8bb0*/  UISETP.NE.AND UP2, UPT, UR11, 0x1, UPT ;  /* 0x000000010b00788c */ /* 0x000fd6000bf45270 */
[----:B------:R-:W-:Y:S02]  /*8bc0*/  @UP2 ULDC.64 UR14, c[0x0][0x9e8] ;  /* 0x00027a00000e2ab9 */ /* 0x000fe40000000a00 */
[----:B------:R-:W-:-:S04]  /*8bd0*/  UIMAD.WIDE.U32 UR6, UR5, UR14, URZ ;  /* 0x0000000e050672a5 */ /* 0x000fc8000f8e003f */
[----:B------:R-:W-:-:S12]  /*8be0*/  @UP2 USHF.R.U32.HI UR5, URZ, UR15, UR7 ;  /* 0x0000000f3f052299 */ /* 0x000fd80008011607 */
.L_x_2387:
[----:B------:R-:W-:-:S04]  /*8bf0*/  UIMAD UR5, UR5, UR11, URZ ;  /* 0x0000000b050572a4 */ /* 0x000fc8000f8e023f */
[----:B------:R-:W-:-:S04]  /*8c00*/  UISETP.LT.AND UP2, UPT, UR10, UR5, UPT ;  /* 0x000000050a00728c */ /* 0x000fc8000bf41270 */
[----:B------:R-:W-:-:S12]  /*8c10*/  USEL UR10, UR10, UR5, !UP2 ;  /* 0x000000050a0a7287 */ /* 0x000fd8000d000000 */
.L_x_2385:
        /* <DEDUP_REMOVED lines=13> */
.L_x_2397:
[----:B------:R-:W-:Y:S01]  /*8cf0*/  UIADD3 UR39, UR39, 0x1, URZ ;  /* 0x0000000127277890 */ /* 0x000fe2000fffe03f */
[C---:B------:R-:W-:Y:S01]  /*8d00*/  ISETP.GT.AND P2, PT, R7.reuse, UR5, PT ;  /* 0x0000000507007c0c */ /* 0x040fe2000bf44270 */
[----:B------:R-:W-:Y:S02]  /*8d10*/  VIADD R7, R7, 0xffffffff ;  /* 0xffffffff07077836 */ /* 0x000fe40000000000 */
[----:B------:R-:W-:-:S04]  /*8d20*/  UISETP.NE.AND UP2, UPT, UR39, 0x2, UPT ;  /* 0x000000022700788c */ /* 0x000fc8000bf45270 */
[----:B------:R-:W-:Y:S02]  /*8d30*/  USEL UR6, URZ, 0x1, UP2 ;  /* 0x000000013f067887 */ /* 0x000fe40009000000 */
[----:B------:R-:W-:Y:S02]  /*8d40*/  USEL UR39, UR39, URZ, UP2 ;  /* 0x0000003f27277287 */ /* 0x000fe40009000000 */
[----:B------:R-:W-:Y:S01]  /*8d50*/  ULOP3.LUT UR38, UR38, UR6, URZ, 0x3c, !UPT ;  /* 0x0000000626267292 */ /* 0x000fe2000f8e3c3f */
[----:B0-----:R-:W-:Y:S11]  /*8d60*/  @!P0 BRA `(.L_x_2389) ;  /* 0x0000000000048947 */ /* 0x001ff60003800000 */
[----:B------:R-:W-:Y:S01]  /*8d70*/  BPT.TRAP 0x1 ;  /* 0x000000040000795c */ /* 0x000fe20000300000 */
.L_x_2389:
[----:B------:R-:W0:Y:S01]  /*8d80*/  S2UR UR7, SR_CgaCtaId ;  /* 0x00000000000779c3 */ /* 0x000e220000008800 */
[----:B------:R-:W-:Y:S01]  /*8d90*/  UMOV UR6, 0x400 ;  /* 0x0000040000067882 */ /* 0x000fe20000000000 */
[----:B------:R-:W-:-:S05]  /*8da0*/  IMAD.U32 R3, RZ, RZ, UR38 ;  /* 0x00000026ff037e24 */ /* 0x000fca000f8e00ff */
[----:B------:R-:W-:Y:S01]  /*8db0*/  SHF.L.U32 R3, R3, 0x1f, RZ ;  /* 0x0000001f03037819 */ /* 0x000fe200000006ff */
[----:B0-----:R-:W-:-:S04]  /*8dc0*/  ULEA UR6, UR7, UR6, 0x18 ;  /* 0x0000000607067291 */ /* 0x001fc8000f8ec03f */
[----:B------:R-:W-:-:S09]  /*8dd0*/  ULEA UR6, UR39, UR6, 0x3 ;  /* 0x0000000627067291 */ /* 0x000fd2000f8e183f */
[----:B------:R0:W2:Y:S01]  /*8de0*/  SYNCS.PHASECHK.TRANS64.TRYWAIT P3, [UR6+0x22830], R3 ;  /* 0x02283003ff0075a7 */ /* 0x0000a20008060146 */
[----:B------:R-:W-:Y:S05]  /*8df0*/  @!P0 BRA `(.L_x_2390) ;  /* 0x0000000000048947 */ /* 0x000fea0003800000 */
[----:B------:R-:W-:Y:S01]  /*8e00*/  BPT.TRAP 0x1 ;  /* 0x000000040000795c */ /* 0x000fe20000300000 */
.L_x_2390:
[----:B--2---:R-:W-:Y:S05]  /*8e10*/  @P3 BRA `(.L_x_2391) ;  /* 0x0000000000083947 */ /* 0x004fea0003800000 */
[----:B------:R-:W2:Y:S02]  /*8e20*/  SYNCS.PHASECHK.TRANS64.TRYWAIT P3, [UR6+0x22830], R3 ;  /* 0x02283003ff0075a7 */ /* 0x000ea40008060146 */
[----:B--2---:R-:W-:Y:S05]  /*8e30*/  @!P3 BRA `(.L_x_2392) ;  /* 0x0000011800ecb947 */ /* 0x004fea0003800000 */
.L_x_2391:
[----:B------:R-:W-:Y:S01]  /*8e40*/  UIMAD UR14, UR39, 0x300, UR24 ;  /* 0x00000300270e78a4 */ /* 0x000fe2000f8e0218 */
[----:B-1----:R-:W-:Y:S01]  /*8e50*/  WARPGROUP.ARRIVE ;  /* 0x00000000000079c5 */ /* 0x002fe20000000000 */
[----:B------:R-:W-:Y:S01]  /*8e60*/  UMOV UR15, 0x40000040 ;  /* 0x40000040000f7882 */ /* 0x000fe20000000000 */
[----:B------:R-:W-:Y:S01]  /*8e70*/  UMOV UR19, 0x40000040 ;  /* 0x4000004000137882 */ /* 0x000fe20000000000 */
[----:B------:R-:W-:-:S03]  /*8e80*/  UIADD3 UR18, UR14, 0x2, URZ ;  /* 0x000000020e127890 */ /* 0x000fc6000fffe03f */
[----:B------:R-:W1:Y:S01]  /*8e90*/  S2R R234, SR_TID.X ;  /* 0x0000000000ea7919 */ /* 0x000e620000002100 */
[----:B------:R-:W-:Y:S01]  /*8ea0*/  UIADD3 UR22, UR14, 0x4, URZ ;  /* 0x000000040e167890 */ /* 0x000fe2000fffe03f */
[----:B------:R-:W-:Y:S01]  /*8eb0*/  UMOV UR23, 0x40000040 ;  /* 0x4000004000177882 */ /* 0x000fe20000000000 */
[----:B------:R-:W-:Y:S01]  /*8ec0*/  HGMMA.64x96x16.F32 R152, gdesc[UR12], RZ, !UPT, gsb0 ;  /* 0x016000000c9879f0 */ /* 0x000fe2000c0008ff */
[----:B------:R-:W-:Y:S01]  /*8ed0*/  UIADD3 UR10, UR14, 0x6, URZ ;  /* 0x000000060e0a7890 */ /* 0x000fe2000fffe03f */
[----:B------:R-:W-:Y:S01]  /*8ee0*/  UMOV UR11, 0x40000040 ;  /* 0x40000040000b7882 */ /* 0x000fe20000000000 */
[----:B-1----:R-:W-:Y:S01]  /*8ef0*/  SHF.R.U32.HI R234, RZ, 0x7, R234 ;  /* 0x00000007ffea7819 */ /* 0x002fe200000116ea */
        /* <DEDUP_REMOVED lines=49> */
[----:B---3--:R-:W-:Y:S01]  /*9210*/  FMNMX.FTZ R4, R10, R4, !PT ;  /* 0x000000040a047209 */ /* 0x008fe20007810000 */
[----:B------:R-:W-:Y:S01]  /*9220*/  FMUL.FTZ R184, R194, UR27 ;  /* 0x0000001bc2b87c20 */ /* 0x000fe20008410000 */
[----:B------:R-:W-:-:S05]  /*9230*/  FMUL.FTZ R185, R195, UR27 ;  /* 0x0000001bc3b97c20 */ /* 0x000fca0008410000 */
[----:B------:R-:W3:Y:S01]  /*9240*/  MUFU.TANH R13, R13 ;  /* 0x0000000d000d7308 */ /* 0x000ee20000002400 */
[----:B--2---:R-:W-:-:S07]  /*9250*/  FMNMX.FTZ R4, R11, R4, !PT ;  /* 0x000000040b047209 */ /* 0x004fce0007810000 */
[----:B------:R-:W2:Y:S01]  /*9260*/  MUFU.TANH R14, R14 ;  /* 0x0000000e000e7308 */ /* 0x000ea20000002400 */
[----:B-1----:R-:W-:-:S07]  /*9270*/  FMNMX.FTZ R4, R12, R4, !PT ;  /* 0x000000040c047209 */ /* 0x002fce0007810000 */
[----:B------:R-:W1:Y:S01]  /*9280*/  MUFU.TANH R15, R15 ;  /* 0x0000000f000f7308 */ /* 0x000e620000002400 */
[----:B---3--:R-:W-:-:S07]  /*9290*/  FMNMX.FTZ R4, R13, R4, !PT ;  /* 0x000000040d047209 */ /* 0x008fce0007810000 */
        /* <DEDUP_REMOVED lines=32> */
[----:B------:R-:W-:Y:S01]  /*94a0*/  MUFU.TANH R176, R176 ;  /* 0x000000b000b07308 */ /* 0x000fe20000002400 */
[----:B-1----:R-:W-:-:S07]  /*94b0*/  FMNMX.FTZ R4, R177, R4, !PT ;  /* 0x00000004b1047209 */ /* 0x002fce0007810000 */
        /* <DEDUP_REMOVED lines=168> */
[----:B------:R-:W-:Y:S01]  /*9f40*/  MUFU.EX2 R13, R13 ;  /* 0x0000000d000d7308 */ /* 0x000fe20000000800 */
[----:B--2---:R-:W-:-:S05]  /*9f50*/  FMNMX.FTZ R5, R187, R5, !PT ;  /* 0x00000005bb057209 */ /* 0x004fca0007810000 */
[----:B------:R-:W1:Y:S02]  /*9f60*/  SHFL.BFLY PT, R188, R5, 0x2, 0x1f ;  /* 0x0c401f0005bc7f89 */ /* 0x000e6400000e0000 */
[----:B------:R-:W-:Y:S08]  /*9f70*/  MUFU.EX2 R14, R14 ;  /* 0x0000000e000e7308 */ /* 0x000ff00000000800 */
[----:B------:R-:W-:Y:S08]  /*9f80*/  MUFU.EX2 R189, R160 ;  /* 0x000000a000bd7308 */ /* 0x000ff00000000800 */
[----:B------:R-:W-:Y:S01]  /*9f90*/  MUFU.EX2 R15, R15 ;  /* 0x0000000f000f7308 */ /* 0x000fe20000000800 */
[----:B-1----:R-:W-:-:S07]  /*9fa0*/  FMNMX.FTZ R5, R5, R188, !PT ;  /* 0x000000bc05057209 */ /* 0x002fce0007810000 */
[----:B------:R1:W-:Y:S01]  /*9fb0*/  MUFU.EX2 R188, R156 ;  /* 0x0000009c00bc7308 */ /* 0x0003e20000000800 */
[----:B------:R-:W2:Y:S07]  /*9fc0*/  SHFL.BFLY PT, R192, R5, 0x1, 0x1f ;  /* 0x0c201f0005c07f89 */ /* 0x000eae00000e0000 */
[----:B------:R-:W-:Y:S08]  /*9fd0*/  MUFU.EX2 R20, R20 ;  /* 0x0000001400147308 */ /* 0x000ff00000000800 */
[----:B------:R-:W-:Y:S08]  /*9fe0*/  MUFU.EX2 R21, R21 ;  /* 0x0000001500157308 */ /* 0x000ff00000000800 */
[----:B------:R-:W-:Y:S01]  /*9ff0*/  MUFU.EX2 R167, R167 ;  /* 0x000000a700a77308 */ /* 0x000fe20000000800 */
[----:B--2---:R-:W-:-:S05]  /*a000*/  FMNMX.FTZ R5, R5, R192, !PT ;  /* 0x000000c005057209 */ /* 0x004fca0007810000 */
[C---:B-1----:R-:W-:Y:S01]  /*a010*/  FADD.FTZ R156, -R5.reuse, R8 ;  /* 0x00000008059c7221 */ /* 0x042fe20000010100 */
        /* <DEDUP_REMOVED lines=8> */
[----:B------:R0:W1:Y:S01]  /*a0a0*/  MUFU.EX2 R9, R156 ;  /* 0x0000009c00097308 */ /* 0x0000620000000800 */
[--C-:B------:R-:W-:Y:S01]  /*a0b0*/  FFMA.FTZ R162, R162, UR4, -R8.reuse ;  /* 0x00000004a2a27c23 */ /* 0x100fe20008010808 */
[--C-:B------:R-:W-:Y:S01]  /*a0c0*/  FFMA.FTZ R163, R163, UR4, -R8.reuse ;  /* 0x00000004a3a37c23 */ /* 0x100fe20008010808 */
[--C-:B------:R-:W-:Y:S01]  /*a0d0*/  FFMA.FTZ R166, R166, UR4, -R8.reuse ;  /* 0x00000004a6a67c23 */ /* 0x100fe20008010808 */
[--C-:B------:R-:W-:Y:S01]  /*a0e0*/  FFMA.FTZ R2, R2, UR4, -R8.reuse ;  /* 0x0000000402027c23 */ /* 0x100fe20008010808 */
[--C-:B------:R-:W-:Y:S01]  /*a0f0*/  FFMA.FTZ R6, R6, UR4, -R8.reuse ;  /* 0x0000000406067c23 */ /* 0x100fe20008010808 */
[--C-:B------:R-:W-:Y:S01]  /*a100*/  FFMA.FTZ R170, R170, UR4, -R8.reuse ;  /* 0x00000004aaaa7c23 */ /* 0x100fe20008010808 */
[--C-:B------:R-:W-:Y:S01]  /*a110*/  FFMA.FTZ R10, R10, UR4, -R8.reuse ;  /* 0x000000040a0a7c23 */ /* 0x100fe20008010808 */
[----:B------:R-:W2:Y:S01]  /*a120*/  MUFU.EX2 R176, R176 ;  /* 0x000000b000b07308 */ /* 0x000ea20000000800 */
        /* <DEDUP_REMOVED lines=8> */
[--C-:B------:R-:W-:Y:S01]  /*a1b0*/  FFMA.FTZ R183, R183, UR4, -R8.reuse ;  /* 0x00000004b7b77c23 */ /* 0x100fe20008010808 */
[--C-:B------:R-:W-:Y:S01]  /*a1c0*/  FFMA.FTZ R184, R184, UR4, -R8.reuse ;  /* 0x00000004b8b87c23 */ /* 0x100fe20008010808 */
[--C-:B------:R-:W-:Y:S01]  /*a1d0*/  FFMA.FTZ R185, R185, UR4, -R8.reuse ;  /* 0x00000004b9b97c23 */ /* 0x100fe20008010808 */
[--C-:B------:R-:W-:Y:S01]  /*a1e0*/  FFMA.FTZ R186, R186, UR4, -R8.reuse ;  /* 0x00000004baba7c23 */ /* 0x100fe20008010808 */
[----:B------:R-:W-:Y:S01]  /*a1f0*/  FFMA.FTZ R8, R187, UR4, -R8 ;  /* 0x00000004bb087c23 */ /* 0x000fe20008010808 */
[----:B0-----:R-:W-:Y:S01]  /*a200*/  FADD.FTZ R156, R12, R171 ;  /* 0x000000ab0c9c7221 */ /* 0x001fe20000010000 */
[-C--:B-1----:R-:W-:Y:S01]  /*a210*/  FMUL.FTZ R26, R26, R9.reuse ;  /* 0x000000091a1a7220 */ /* 0x082fe20000410000 */
[----:B------:R0:W1:Y:S01]  /*a220*/  MUFU.EX2 R187, R158 ;  /* 0x0000009e00bb7308 */ /* 0x0000620000000800 */
[----:B--2---:R-:W-:Y:S01]  /*a230*/  FFMA.FTZ R0, R9, R0, R176 ;  /* 0x0000000009007223 */ /* 0x004fe200000100b0 */
[----:B------:R-:W-:Y:S01]  /*a240*/  FADD.FTZ R156, R13, R156 ;  /* 0x0000009c0d9c7221 */ /* 0x000fe20000010000 */
[-C--:B------:R-:W-:Y:S01]  /*a250*/  FMUL.FTZ R27, R27, R9.reuse ;  /* 0x000000091b1b7220 */ /* 0x080fe20000410000 */
[-C--:B------:R-:W-:Y:S01]  /*a260*/  FMUL.FTZ R30, R30, R9.reuse ;  /* 0x000000091e1e7220 */ /* 0x080fe20000410000 */
[-C--:B------:R-:W-:Y:S01]  /*a270*/  FMUL.FTZ R31, R31, R9.reuse ;  /* 0x000000091f1f7220 */ /* 0x080fe20000410000 */
[-C--:B------:R-:W-:Y:S01]  /*a280*/  FMUL.FTZ R34, R34, R9.reuse ;  /* 0x0000000922227220 */ /* 0x080fe20000410000 */
[-C--:B------:R-:W-:Y:S01]  /*a290*/  FMUL.FTZ R35, R35, R9.reuse ;  /* 0x0000000923237220 */ /* 0x080fe20000410000 */
[----:B------:R-:W2:Y:S01]  /*a2a0*/  MUFU.EX2 R159, R159 ;  /* 0x0000009f009f7308 */ /* 0x000ea20000000800 */
[----:B---3--:R-:W-:Y:S01]  /*a2b0*/  FADD.FTZ R0, R155, R0 ;  /* 0x000000009b007221 */ /* 0x008fe20000010000 */
[----:B0-----:R-:W-:Y:S01]  /*a2c0*/  F2FP.F16.F32.PACK_AB R158, R15, R14 ;  /* 0x0000000e0f9e723e */ /* 0x001fe200000000ff */
[-C--:B------:R-:W-:Y:S01]  /*a2d0*/  FMUL.FTZ R38, R38, R9.reuse ;  /* 0x0000000926267220 */ /* 0x080fe20000410000 */
[-C--:B------:R-:W-:Y:S01]  /*a2e0*/  FMUL.FTZ R39, R39, R9.reuse ;  /* 0x0000000927277220 */ /* 0x080fe20000410000 */
[-C--:B------:R-:W-:Y:S01]  /*a2f0*/  FMUL.FTZ R42, R42, R9.reuse ;  /* 0x000000092a2a7220 */ /* 0x080fe20000410000 */
[-C--:B------:R-:W-:Y:S01]  /*a300*/  FMUL.FTZ R43, R43, R9.reuse ;  /* 0x000000092b2b7220 */ /* 0x080fe20000410000 */
[-C--:B------:R-:W-:Y:S01]  /*a310*/  FMUL.FTZ R46, R46, R9.reuse ;  /* 0x000000092e2e7220 */ /* 0x080fe20000410000 */
[----:B------:R0:W-:Y:S01]  /*a320*/  MUFU.EX2 R171, R2 ;  /* 0x0000000200ab7308 */ /* 0x0001e20000000800 */
[----:B-1----:R-:W-:Y:S01]  /*a330*/  FADD.FTZ R0, R187, R0 ;  /* 0x00000000bb007221 */ /* 0x002fe20000010000 */
[-C--:B------:R-:W-:Y:S01]  /*a340*/  FMUL.FTZ R47, R47, R9.reuse ;  /* 0x000000092f2f7220 */ /* 0x080fe20000410000 */
[-C--:B------:R-:W-:Y:S01]  /*a350*/  FMUL.FTZ R50, R50, R9.reuse ;  /* 0x0000000932327220 */ /* 0x080fe20000410000 */
[-C--:B------:R-:W-:Y:S01]  /*a360*/  FMUL.FTZ R51, R51, R9.reuse ;  /* 0x0000000933337220 */ /* 0x080fe20000410000 */
[-C--:B------:R-:W-:Y:S01]  /*a370*/  FMUL.FTZ R54, R54, R9.reuse ;  /* 0x0000000936367220 */ /* 0x080fe20000410000 */
[-C--:B------:R-:W-:Y:S01]  /*a380*/  FMUL.FTZ R55, R55, R9.reuse ;  /* 0x0000000937377220 */ /* 0x080fe20000410000 */
[----:B------:R-:W-:Y:S01]  /*a390*/  FMUL.FTZ R58, R58, R9 ;  /* 0x000000093a3a7220 */ /* 0x000fe20000410000 */
[----:B------:R1:W3:Y:S01]  /*a3a0*/  MUFU.EX2 R192, R162 ;  /* 0x000000a200c07308 */ /* 0x0002e20000000800 */
[----:B0-----:R-:W-:Y:S01]  /*a3b0*/  FADD.FTZ R2, R14, R156 ;  /* 0x0000009c0e027221 */ /* 0x001fe20000010000 */
[----:B--2---:R-:W-:Y:S01]  /*a3c0*/  FADD.FTZ R0, R159, R0 ;  /* 0x000000009f007221 */ /* 0x004fe20000010000 */
[----:B------:R-:W-:Y:S01]  /*a3d0*/  F2FP.F16.F32.PACK_AB R156, R13, R12 ;  /* 0x0000000c0d9c723e */ /* 0x000fe200000000ff */
[----:B------:R-:W-:-:S02]  /*a3e0*/  IMAD.U32 R12, RZ, RZ, UR6 ;  /* 0x00000006ff0c7e24 */ /* 0x000fc4000f8e00ff */
[----:B------:R-:W-:Y:S01]  /*a3f0*/  FADD.FTZ R2, R15, R2 ;  /* 0x000000020f027221 */ /* 0x000fe20000010000 */
[-C--:B------:R-:W-:Y:S01]  /*a400*/  FMUL.FTZ R59, R59, R9.reuse ;  /* 0x000000093b3b7220 */ /* 0x080fe20000410000 */
[----:B------:R-:W-:Y:S01]  /*a410*/  FMUL.FTZ R62, R62, R9 ;  /* 0x000000093e3e7220 */ /* 0x000fe20000410000 */
[----:B------:R-:W0:Y:S01]  /*a420*/  MUFU.EX2 R163, R163 ;  /* 0x000000a300a37308 */ /* 0x000e220000000800 */
[----:B------:R-:W-:Y:S01]  /*a430*/  FADD.FTZ R2, R20, R2 ;  /* 0x0000000214027221 */ /* 0x000fe20000010000 */
[----:B------:R-:W-:Y:S01]  /*a440*/  @!P1 VIADD R15, R12, 0x22840 ;  /* 0x000228400c0f9836 */ /* 0x000fe20000000000 */
[----:B-1----:R-:W-:Y:S01]  /*a450*/  F2FP.F16.F32.PACK_AB R162, R153, R167 ;  /* 0x000000a799a2723e */ /* 0x002fe200000000ff */
[-C--:B------:R-:W-:Y:S01]  /*a460*/  FMUL.FTZ R63, R63, R9.reuse ;  /* 0x000000093f3f7220 */ /* 0x080fe20000410000 */
[----:B------:R-:W-:Y:S01]  /*a470*/  FADD.FTZ R2, R21, R2 ;  /* 0x0000000215027221 */ /* 0x000fe20000010000 */
[-C--:B------:R-:W-:Y:S01]  /*a480*/  FMUL.FTZ R66, R66, R9.reuse ;  /* 0x0000000942427220 */ /* 0x080fe20000410000 */
[----:B------:R-:W-:Y:S01]  /*a490*/  @!P1 PRMT R15, RZ, 0x654, R15 ;  /* 0x00000654ff0f9816 */ /* 0x000fe2000000000f */
[----:B------:R-:W1:Y:S01]  /*a4a0*/  MUFU.EX2 R193, R166 ;  /* 0x000000a600c17308 */ /* 0x000e620000000800 */
[----:B------:R-:W-:Y:S01]  /*a4b0*/  FADD.FTZ R2, R167, R2 ;  /* 0x00000002a7027221 */ /* 0x000fe20000010000 */
[----:B---3--:R-:W-:Y:S01]  /*a4c0*/  FADD.FTZ R0, R192, R0 ;  /* 0x00000000c0007221 */ /* 0x008fe20000010000 */
[-C--:B------:R-:W-:Y:S01]  /*a4d0*/  FMUL.FTZ R67, R67, R9.reuse ;  /* 0x0000000943437220 */ /* 0x080fe20000410000 */
[-C--:B------:R-:W-:Y:S01]  /*a4e0*/  FMUL.FTZ R70, R70, R9.reuse ;  /* 0x0000000946467220 */ /* 0x080fe20000410000 */
[----:B------:R-:W-:Y:S01]  /*a4f0*/  FADD.FTZ R2, R153, R2 ;  /* 0x0000000299027221 */ /* 0x000fe20000010000 */
[-C--:B------:R-:W-:Y:S01]  /*a500*/  FMUL.FTZ R71, R71, R9.reuse ;  /* 0x0000000947477220 */ /* 0x080fe20000410000 */
[-C--:B------:R-:W-:Y:S01]  /*a510*/  FMUL.FTZ R74, R74, R9.reuse ;  /* 0x000000094a4a7220 */ /* 0x080fe20000410000 */
[----:B------:R-:W2:Y:S01]  /*a520*/  MUFU.EX2 R157, R157 ;  /* 0x0000009d009d7308 */ /* 0x000ea20000000800 */
[----:B0-----:R-:W-:Y:S01]  /*a530*/  FADD.FTZ R0, R163, R0 ;  /* 0x00000000a3007221 */ /* 0x001fe20000010000 */
[----:B------:R-:W-:Y:S01]  /*a540*/  FADD.FTZ R2, R188, R2 ;  /* 0x00000002bc027221 */ /* 0x000fe20000010000 */
        /* <DEDUP_REMOVED lines=18> */
[----:B------:R-:W-:Y:S01]  /*a670*/  FADD.FTZ R2, R189, R2 ;  /* 0x00000002bd027221 */ /* 0x000fe20000010000 */
[-C--:B------:R-:W-:Y:S01]  /*a680*/  FMUL.FTZ R103, R103, R9.reuse ;  /* 0x0000000967677220 */ /* 0x080fe20000410000 */
[-C--:B------:R-:W-:Y:S01]  /*a690*/  FMUL.FTZ R106, R106, R9.reuse ;  /* 0x000000096a6a7220 */ /* 0x080fe20000410000 */
[----:B------:R2:W3:Y:S01]  /*a6a0*/  MUFU.EX2 R13, R6 ;  /* 0x00000006000d7308 */ /* 0x0004e20000000800 */
[----:B0-----:R-:W-:Y:S01]  /*a6b0*/  FADD.FTZ R0, R194, R0 ;  /* 0x00000000c2007221 */ /* 0x001fe20000010000 */
[-C--:B------:R-:W-:Y:S01]  /*a6c0*/  FMUL.FTZ R107, R107, R9.reuse ;  /* 0x000000096b6b7220 */ /* 0x080fe20000410000 */
[-C--:B------:R-:W-:Y:S01]  /*a6d0*/  FMUL.FTZ R110, R110, R9.reuse ;  /* 0x000000096e6e7220 */ /* 0x080fe20000410000 */
[-C--:B------:R-:W-:Y:S01]  /*a6e0*/  FMUL.FTZ R111, R111, R9.reuse ;  /* 0x000000096f6f7220 */ /* 0x080fe20000410000 */
[----:B------:R-:W-:Y:S01]  /*a6f0*/  FADD.FTZ R0, R171, R0 ;  /* 0x00000000ab007221 */ /* 0x000fe20000010000 */
[-C--:B------:R-:W-:Y:S01]  /*a700*/  FMUL.FTZ R114, R114, R9.reuse ;  /* 0x0000000972727220 */ /* 0x080fe20000410000 */
[-C--:B------:R-:W-:Y:S01]  /*a710*/  FMUL.FTZ R115, R115, R9.reuse ;  /* 0x0000000973737220 */ /* 0x080fe20000410000 */
[----:B------:R-:W0:Y:S01]  /*a720*/  MUFU.EX2 R190, R164 ;  /* 0x000000a400be7308 */ /* 0x000e220000000800 */
[----:B--2---:R-:W-:Y:S01]  /*a730*/  IADD3 R6, -R234, 0xb, RZ ;  /* 0x0000000bea067810 */ /* 0x004fe20007ffe1ff */
[----:B-1----:R-:W-:Y:S01]  /*a740*/  FADD.FTZ R2, R161, R2 ;  /* 0x00000002a1027221 */ /* 0x002fe20000010000 */
[-C--:B------:R-:W-:Y:S01]  /*a750*/  FMUL.FTZ R118, R118, R9.reuse ;  /* 0x0000000976767220 */ /* 0x080fe20000410000 */
[-C--:B------:R-:W-:Y:S01]  /*a760*/  FMUL.FTZ R119, R119, R9.reuse ;  /* 0x0000000977777220 */ /* 0x080fe20000410000 */
[-C--:B------:R-:W-:Y:S01]  /*a770*/  FMUL.FTZ R122, R122, R9.reuse ;  /* 0x000000097a7a7220 */ /* 0x080fe20000410000 */
[----:B------:R1:W-:Y:S06]  /*a780*/  BAR.ARV R6, 0x100 ;  /* 0x000400060000751d */ /* 0x0003ec0000002000 */
[----:B------:R-:W2:Y:S01]  /*a790*/  MUFU.EX2 R14, R170 ;  /* 0x000000aa000e7308 */ /* 0x000ea20000000800 */
[----:B------:R4:W-:Y:S01]  /*a7a0*/  @!P1 SYNCS.ARRIVE.TRANS64.RED.A1T0 RZ, [R15+URZ], RZ ;  /* 0x000000ff0fff99a7 */ /* 0x0009e2000810043f */
[----:B---3--:R-:W-:Y:S01]  /*a7b0*/  FADD.FTZ R0, R13, R0 ;  /* 0x000000000d007221 */ /* 0x008fe20000010000 */
[-C--:B------:R-:W-:Y:S01]  /*a7c0*/  FMUL.FTZ R123, R123, R9.reuse ;  /* 0x000000097b7b7220 */ /* 0x080fe20000410000 */
[-C--:B------:R-:W-:Y:S01]  /*a7d0*/  FMUL.FTZ R126, R126, R9.reuse ;  /* 0x000000097e7e7220 */ /* 0x080fe20000410000 */
[----:B0-----:R-:W-:Y:S01]  /*a7e0*/  FADD.FTZ R2, R190, R2 ;  /* 0x00000002be027221 */ /* 0x001fe20000010000 */
        /* <DEDUP_REMOVED lines=11> */
[----:B--2---:R-:W-:Y:S01]  /*a8a0*/  FADD.FTZ R0, R14, R0 ;  /* 0x000000000e007221 */ /* 0x004fe20000010000 */
[-C--:B------:R-:W-:Y:S01]  /*a8b0*/  FMUL.FTZ R146, R146, R9.reuse ;  /* 0x0000000992927220 */ /* 0x080fe20000410000 */
[-C--:B------:R-:W-:Y:S01]  /*a8c0*/  FMUL.FTZ R147, R147, R9.reuse ;  /* 0x0000000993937220 */ /* 0x080fe20000410000 */
[-C--:B------:R-:W-:Y:S01]  /*a8d0*/  FMUL.FTZ R150, R150, R9.reuse ;  /* 0x0000000996967220 */ /* 0x080fe20000410000 */
[----:B------:R-:W-:Y:S01]  /*a8e0*/  FMUL.FTZ R151, R151, R9 ;  /* 0x0000000997977220 */ /* 0x000fe20000410000 */
[----:B------:R-:W-:-:S02]  /*a8f0*/  F2FP.F16.F32.PACK_AB R164, R157, R188 ;  /* 0x000000bc9da4723e */ /* 0x000fc400000000ff */
[----:B------:R2:W5:Y:S01]  /*a900*/  MUFU.EX2 R191, R168 ;  /* 0x000000a800bf7308 */ /* 0x0005620000000800 */
[----:B0-----:R-:W-:Y:S01]  /*a910*/  FADD.FTZ R2, R165, R2 ;  /* 0x00000002a5027221 */ /* 0x001fe20000010000 */
[----:B------:R-:W-:Y:S02]  /*a920*/  F2FP.F16.F32.PACK_AB R166, R161, R189 ;  /* 0x000000bda1a6723e */ /* 0x000fe400000000ff */
[----:B------:R-:W-:Y:S02]  /*a930*/  F2FP.F16.F32.PACK_AB R153, R155, R176 ;  /* 0x000000b09b99723e */ /* 0x000fe400000000ff */
[----:B------:R-:W-:Y:S02]  /*a940*/  F2FP.F16.F32.PACK_AB R155, R159, R187 ;  /* 0x000000bb9f9b723e */ /* 0x000fe400000000ff */
[----:B------:R-:W0:Y:S01]  /*a950*/  MUFU.EX2 R11, R11 ;  /* 0x0000000b000b7308 */ /* 0x000e220000000800 */
[----:B---3--:R-:W-:Y:S01]  /*a960*/  FADD.FTZ R0, R10, R0 ;  /* 0x000000000a007221 */ /* 0x008fe20000010000 */
[----:B--2---:R-:W-:-:S02]  /*a970*/  F2FP.F16.F32.PACK_AB R168, R165, R190 ;  /* 0x000000bea5a8723e */ /* 0x004fc400000000ff */
[----:B------:R-:W-:Y:S02]  /*a980*/  F2FP.F16.F32.PACK_AB R157, R163, R192 ;  /* 0x000000c0a39d723e */ /* 0x000fe400000000ff */
[----:B------:R-:W-:Y:S02]  /*a990*/  F2FP.F16.F32.PACK_AB R161, R13, R171 ;  /* 0x000000ab0da1723e */ /* 0x000fe400000000ff */
[----:B------:R-:W2:Y:S01]  /*a9a0*/  MUFU.EX2 R169, R169 ;  /* 0x000000a900a97308 */ /* 0x000ea20000000800 */
[----:B-----5:R-:W-:Y:S01]  /*a9b0*/  FADD.FTZ R2, R191, R2 ;  /* 0x00000002bf027221 */ /* 0x020fe20000010000 */
[----:B------:R-:W-:Y:S02]  /*a9c0*/  F2FP.F16.F32.PACK_AB R160, R21, R20 ;  /* 0x0000001415a0723e */ /* 0x000fe400000000ff */
[----:B------:R-:W-:Y:S02]  /*a9d0*/  F2FP.F16.F32.PACK_AB R159, R194, R193 ;  /* 0x000000c1c29f723e */ /* 0x000fe400000000ff */
[----:B------:R-:W-:-:S02]  /*a9e0*/  F2FP.F16.F32.PACK_AB R163, R10, R14 ;  /* 0x0000000e0aa3723e */ /* 0x000fc400000000ff */
[----:B----4-:R-:W3:Y:S01]  /*a9f0*/  MUFU.EX2 R15, R174 ;  /* 0x000000ae000f7308 */ /* 0x010ee20000000800 */
        /* <DEDUP_REMOVED lines=10> */
[----:B--2---:R-:W-:-:S07]  /*aaa0*/  FADD.FTZ R2, R172, R2 ;  /* 0x00000002ac027221 */ /* 0x004fce0000010000 */
[----:B------:R-:W2:Y:S01]  /*aab0*/  MUFU.EX2 R179, R179 ;  /* 0x000000b300b37308 */ /* 0x000ea20000000800 */
[C---:B---3--:R-:W-:Y:S01]  /*aac0*/  FADD.FTZ R0, R178.reuse, R0 ;  /* 0x00000000b2007221 */ /* 0x048fe20000010000 */
[----:B------:R-:W-:-:S06]  /*aad0*/  F2FP.F16.F32.PACK_AB R167, R178, R167 ;  /* 0x000000a7b2a7723e */ /* 0x000fcc00000000ff */
        /* <DEDUP_REMOVED lines=21> */
[----:B---3--:R-:W-:Y:S01]  /*ac30*/  FADD.FTZ R9, R175, R0 ;  /* 0x00000000af097221 */ /* 0x008fe20000010000 */
[C---:B0-----:R-:W-:Y:S01]  /*ac40*/  FADD.FTZ R2, R180.reuse, R2 ;  /* 0x00000002b4027221 */ /* 0x041fe20000010000 */
[----:B------:R-:W-:Y:S02]  /*ac50*/  F2FP.F16.F32.PACK_AB R174, R180, R177 ;  /* 0x000000b1b4ae723e */ /* 0x000fe400000000ff */
[C---:B--2---:R-:W-:Y:S01]  /*ac60*/  FADD.FTZ R0, R8.reuse, R9 ;  /* 0x0000000908007221 */ /* 0x044fe20000010000 */
[----:B------:R-:W-:Y:S01]  /*ac70*/  F2FP.F16.F32.PACK_AB R175, R8, R175 ;  /* 0x000000af08af723e */ /* 0x000fe200000000ff */
[----:B-1----:R-:W-:Y:S06]  /*ac80*/  @!P0 BRA `(.L_x_2393) ;  /* 0x0000000000048947 */ /* 0x002fec0003800000 */
[----:B------:R-:W-:Y:S01]  /*ac90*/  BPT.TRAP 0x1 ;  /* 0x000000040000795c */ /* 0x000fe20000300000 */
.L_x_2393:
[----:B------:R0:W1:Y:S01]  /*aca0*/  SYNCS.PHASECHK.TRANS64.TRYWAIT P3, [UR6+0x22850], R3 ;  /* 0x02285003ff0075a7 */ /* 0x0000620008060146 */
[----:B------:R-:W-:Y:S05]  /*acb0*/  @!P0 BRA `(.L_x_2394) ;  /* 0x0000000000048947 */ /* 0x000fea0003800000 */
[----:B------:R-:W-:Y:S01]  /*acc0*/  BPT.TRAP 0x1 ;  /* 0x000000040000795c */ /* 0x000fe20000300000 */
.L_x_2394:
[----:B-1----:R-:W-:Y:S05]  /*acd0*/  @P3 BRA `(.L_x_2395) ;  /* 0x0000000000083947 */ /* 0x002fea0003800000 */
[----:B------:R-:W1:Y:S02]  /*ace0*/  SYNCS.PHASECHK.TRANS64.TRYWAIT P3, [UR6+0x22850], R3 ;  /* 0x02285003ff0075a7 */ /* 0x000e640008060146 */
[----:B-1----:R-:W-:Y:S05]  /*acf0*/  @!P3 BRA `(.L_x_2396) ;  /* 0x000000fc0054b947 */ /* 0x002fea0003800000 */
.L_x_2395:
[----:B------:R-:W2:Y:S01]  /*ad00*/  S2R R8, SR_TID.X ;  /* 0x0000000000087919 */ /* 0x000ea20000002100 */
[----:B------:R-:W-:Y:S01]  /*ad10*/  UIMAD UR10, UR39, 0xc00, UR25 ;  /* 0x00000c00270a78a4 */ /* 0x000fe2000f8e0219 */
[----:B-1----:R-:W-:Y:S01]  /*ad20*/  @!P1 VIADD R12, R12, 0x22860 ;  /* 0x000228600c0c9836 */ /* 0x002fe20000000000 */
[----:B------:R-:W-:Y:S01]  /*ad30*/  UMOV UR7, 0x40000040 ;  /* 0x4000004000077882 */ /* 0x000fe20000000000 */
[----:B------:R-:W-:-:S03]  /*ad40*/  IMAD.MOV.U32 R9, RZ, RZ, R4 ;  /* 0x000000ffff097224 */ /* 0x000fc600078e0004 */
[----:B------:R-:W-:Y:S01]  /*ad50*/  @!P1 PRMT R12, RZ, 0x654, R12 ;  /* 0x00000654ff0c9816 */ /* 0x000fe2000000000c */
[----:B------:R-:W-:Y:S01]  /*ad60*/  UMOV UR6, UR10 ;  /* 0x0000000a00067c82 */ /* 0x000fe20008000000 */
        /* <DEDUP_REMOVED lines=39> */
[----:B0-----:R-:W-:-:S07]  /*afe0*/  IMAD.MOV.U32 R3, RZ, RZ, R7 ;  /* 0x000000ffff037224 */ /* 0x001fce00078e0007 */
.L_x_2388:
[----:B------:R-:W-:-:S13]  /*aff0*/  ISETP.GE.AND P2, PT, R3, UR44, PT ;  /* 0x0000002c03007c0c */ /* 0x000fda000bf46270 */
[----:B------:R-:W-:Y:S05]  /*b000*/  @!P2 BRA `(.L_x_2398) ;  /* 0x000000340084a947 */ /* 0x000fea0003800000 */
[----:B------:R-:W-:Y:S01]  /*b010*/  IMAD.MOV.U32 R8, RZ, RZ, R5 ;  /* 0x000000ffff087224 */ /* 0x000fe200078e0005 */
[----:B------:R-:W-:Y:S01]  /*b020*/  ULDC UR27, c[0x0][0x9e4] ;  /* 0x00027900001b7ab9 */ /* 0x000fe20000000800 */
[----:B------:R-:W-:Y:S01]  /*b030*/  IMAD.MOV.U32 R9, RZ, RZ, R4 ;  /* 0x000000ffff097224 */ /* 0x000fe200078e0004 */
[----:B------:R-:W-:Y:S01]  /*b040*/  ULDC UR28, c[0x0][0x9d8] ;  /* 0x00027600001c7ab9 */ /* 0x000fe20000000800 */
[----:B------:R-:W-:Y:S01]  /*b050*/  ULDC UR4, c[0x0][0x988] ;  /* 0x0002620000047ab9 */ /* 0x000fe20000000800 */
[----:B------:R-:W-:-:S05]  /*b060*/  ULDC UR29, c[0x0][0x9e0] ;  /* 0x00027800001d7ab9 */ /* 0x000fca0000000800 */
.L_x_2415:
[----:B------:R-:W-:-:S04]  /*b070*/  UIADD3 UR39, UR39, 0x1, URZ ;  /* 0x0000000127277890 */ /* 0x000fc8000fffe03f */
[----:B------:R-:W-:-:S04]  /*b080*/  UISETP.NE.AND UP2, UPT, UR39, 0x2, UPT ;  /* 0x000000022700788c */ /* 0x000fc8000bf45270 */
[----:B------:R-:W-:Y:S02]  /*b090*/  USEL UR5, URZ, 0x1, UP2 ;  /* 0x000000013f057887 */ /* 0x000fe40009000000 */
[----:B------:R-:W-:Y:S02]  /*b0a0*/  USEL UR39, UR39, URZ, UP2 ;  /* 0x0000003f27277287 */ /* 0x000fe40009000000 */
[----:B------:R-:W-:Y:S01]  /*b0b0*/  ULOP3.LUT UR38, UR38, UR5, URZ, 0x3c, !UPT ;  /* 0x0000000526267292 */ /* 0x000fe2000f8e3c3f */
[----:B0-----:R-:W-:Y:S11]  /*b0c0*/  @!P0 BRA `(.L_x_2399) ;  /* 0x0000000000048947 */ /* 0x001ff60003800000 */
[----:B------:R-:W-:Y:S01]  /*b0d0*/  BPT.TRAP 0x1 ;  /* 0x000000040000795c */ /* 0x000fe20000300000 */
.L_x_2399:
        /* <DEDUP_REMOVED lines=9> */
.L_x_2400:
[----:B--2---:R-:W-:Y:S05]  /*b170*/  @P2 BRA `(.L_x_2401) ;  /* 0x0000000000082947 */ /* 0x004fea0003800000 */
[----:B------:R-:W2:Y:S02]  /*b180*/  SYNCS.PHASECHK.TRANS64.TRYWAIT P2, [UR5+0x22830], R7 ;  /* 0x02283007ff0075a7 */ /* 0x000ea40008040145 */
[----:B--2---:R-:W-:Y:S05]  /*b190*/  @!P2 BRA `(.L_x_2402) ;  /* 0x000000f80040a947 */ /* 0x004fea0003800000 */
.L_x_2401:
[----:B------:R-:W-:Y:S01]  /*b1a0*/  UIMAD UR14, UR39, 0x300, UR24 ;  /* 0x00000300270e78a4 */ /* 0x000fe2000f8e0218 */
[----:B-1----:R-:W-:Y:S01]  /*b1b0*/  WARPGROUP.ARRIVE ;  /* 0x00000000000079c5 */ /* 0x002fe20000000000 */
[----:B------:R-:W-:Y:S01]  /*b1c0*/  UMOV UR15, 0x40000040 ;  /* 0x40000040000f7882 */ /* 0x000fe20000000000 */
[----:B------:R-:W-:Y:S01]  /*b1d0*/  UMOV UR19, 0x40000040 ;  /* 0x4000004000137882 */ /* 0x000fe20000000000 */
[----:B------:R-:W-:-:S03]  /*b1e0*/  UIADD3 UR18, UR14, 0x2, URZ ;  /* 0x000000020e127890 */ /* 0x000fc6000fffe03f */
[----:B------:R-:W1:Y:S01]  /*b1f0*/  S2R R20, SR_TID.X ;  /* 0x0000000000147919 */ /* 0x000e620000002100 */
[----:B------:R-:W-:Y:S01]  /*b200*/  UIADD3 UR22, UR14, 0x4, URZ ;  /* 0x000000040e167890 */ /* 0x000fe2000fffe03f */
[----:B------:R-:W-:Y:S01]  /*b210*/  PLOP3.LUT P2, PT, PT, PT, UP0, 0x80, 0x0 ;  /* 0x000000000000781c */ /* 0x000fe20003f4f008 */
[----:B------:R-:W-:Y:S01]  /*b220*/  UMOV UR23, 0x40000040 ;  /* 0x4000004000177882 */ /* 0x000fe20000000000 */
[----:B------:R-:W-:Y:S01]  /*b230*/  HGMMA.64x96x16.F32 R152, gdesc[UR12], RZ, !UPT, gsb0 ;  /* 0x016000000c9879f0 */ /* 0x000fe2000c0008ff */
[----:B------:R-:W-:Y:S01]  /*b240*/  UIADD3 UR10, UR14, 0x6, URZ ;  /* 0x000000060e0a7890 */ /* 0x000fe2000fffe03f */
[----:B------:R-:W-:Y:S01]  /*b250*/  PLOP3.LUT P3, PT, PT, PT, UP0, 0x80, 0x0 ;  /* 0x000000000000781c */ /* 0x000fe20003f6f008 */
[----:B------:R-:W-:Y:S01]  /*b260*/  UMOV UR11, 0x40000040 ;  /* 0x40000040000b7882 */ /* 0x000fe20000000000 */
[----:B------:R-:W-:Y:S01]  /*b270*/  @UP0 ULDC UR6, c[0x0][0x44c] ;  /* 0x0001130000060ab9 */ /* 0x000fe20000000800 */
[----:B-1----:R-:W-:Y:S01]  /*b280*/  SHF.R.U32.HI R20, RZ, 0x7, R20 ;  /* 0x00000007ff147819 */ /* 0x002fe20000011614 */
        /* <DEDUP_REMOVED lines=17> */
[----:B------:R-:W-:-:S02]  /*b3a0*/  VIADD R192, R22, UR43 ;  /* 0x0000002b16c07c36 */ /* 0x000fc40008000000 */
[----:B------:R-:W-:Y:S01]  /*b3b0*/  FMUL.FTZ R10, R153, UR28 ;  /* 0x0000001c990a7c20 */ /* 0x000fe20008410000 */
[----:B------:R-:W-:Y:S01]  /*b3c0*/  FMUL.FTZ R12, R156, UR28 ;  /* 0x0000001c9c0c7c20 */ /* 0x000fe20008410000 */
[----:B------:R-:W-:Y:S01]  /*b3d0*/  FMUL.FTZ R13, R157, UR28 ;  /* 0x0000001c9d0d7c20 */ /* 0x000fe20008410000 */
[----:B------:R-:W-:Y:S01]  /*b3e0*/  @P2 IMAD.HI.U32 R6, R192, UR6, RZ ;  /* 0x00000006c0062c27 */ /* 0x000fe2000f8e00ff */
[----:B------:R-:W-:-:S03]  /*b3f0*/  @UP0 ULDC UR6, c[0x0][0x450] ;  /* 0x0001140000060ab9 */ /* 0x000fc60000000800 */
[----:B------:R-:W-:Y:S01]  /*b400*/  FMUL.FTZ R5, R154, UR28 ;  /* 0x0000001c9a057c20 */ /* 0x000fe20008410000 */
[----:B------:R-:W-:Y:S01]  /*b410*/  FMUL.FTZ R14, R158, UR28 ;  /* 0x0000001c9e0e7c20 */ /* 0x000fe20008410000 */
[----:B------:R-:W-:Y:S01]  /*b420*/  FMUL.FTZ R15, R159, UR28 ;  /* 0x0000001c9f0f7c20 */ /* 0x000fe20008410000 */
[----:B------:R-:W-:Y:S01]  /*b430*/  @P3 SHF.R.U32.HI R192, RZ, UR6, R6 ;  /* 0x00000006ffc03c19 */ /* 0x000fe20008011606 */
[----:B------:R-:W-:Y:S01]  /*b440*/  FMUL.FTZ R153, R161, UR28 ;  /* 0x0000001ca1997c20 */ /* 0x000fe20008410000 */
[----:B------:R-:W-:Y:S01]  /*b450*/  IADD3 R6, -R20, 0xb, RZ ;  /* 0x0000000b14067810 */ /* 0x000fe20007ffe1ff */
[----:B------:R-:W-:Y:S01]  /*b460*/  FMUL.FTZ R156, R164, UR28 ;  /* 0x0000001ca49c7c20 */ /* 0x000fe20008410000 */
[----:B------:R-:W-:Y:S01]  /*b470*/  FMUL.FTZ R157, R165, UR28 ;  /* 0x0000001ca59d7c20 */ /* 0x000fe20008410000 */
[----:B------:R-:W1:Y:S01]  /*b480*/  SHFL.IDX PT, R20, R192, RZ, 0x1c1f ;  /* 0x001c1fffc0147589 */ /* 0x000e6200000e0000 */
        /* <DEDUP_REMOVED lines=35> */
[----:B------:R-:W2:Y:S01]  /*b6c0*/  MUFU.TANH R4, R4 ;  /* 0x0000000400047308 */ /* 0x000ea20000002400 */
[----:B------:R-:W-:Y:S01]  /*b6d0*/  IADD3 R197, -R16, 0x1, R191 ;  /* 0x0000000110c57810 */ /* 0x000fe20007ffe1bf */
[----:B------:R-:W-:-:S03]  /*b6e0*/  @!P1 VIADD R21, R176, 0x22840 ;  /* 0x00022840b0159836 */ /* 0x000fc60000000000 */
[----:B------:R-:W-:Y:S02]  /*b6f0*/  IADD3 R197, -R17, R197, R19 ;  /* 0x000000c511c57210 */ /* 0x000fe40007ffe113 */
[----:B------:R-:W-:Y:S01]  /*b700*/  @!P1 PRMT R21, RZ, 0x654, R21 ;  /* 0x00000654ff159816 */ /* 0x000fe20000000015 */
[----:B------:R-:W3:Y:S01]  /*b710*/  MUFU.TANH R10, R10 ;  /* 0x0000000a000a7308 */ /* 0x000ee20000002400 */
[----:B------:R4:W-:Y:S06]  /*b720*/  BAR.ARV R6, 0x100 ;  /* 0x000400060000751d */ /* 0x0009ec0000002000 */
[C---:B------:R-:W-:Y:S01]  /*b730*/  VIADD R198, R197.reuse, UR29 ;  /* 0x0000001dc5c67c36 */ /* 0x040fe20008000000 */
        /* <DEDUP_REMOVED lines=63> */
.L_x_2405:
[----:B------:R-:W-:-:S05]  /*bb30*/  IMAD.U32 R234, RZ, RZ, UR27 ;  /* 0x0000001bffea7e24 */ /* 0x000fca000f8e00ff */
[----:B------:R-:W-:-:S13]  /*bb40*/  ISETP.NE.AND P2, PT, R234, 0x1, PT ;  /* 0x00000001ea00780c */ /* 0x000fda0003f45270 */
[----:B------:R-:W1:Y:S02]  /*bb50*/  @P2 LDC.64 R20, c[0x0][0x9e8] ;  /* 0x00027a00ff142b82 */ /* 0x000e640000000a00 */
[----:B-1----:R-:W-:-:S05]  /*bb60*/  @P2 IMAD.HI.U32 R20, R199, R20, RZ ;  /* 0x00000014c7142227 */ /* 0x002fca00078e00ff */
[----:B------:R-:W-:-:S07]  /*bb70*/  @P2 SHF.R.U32.HI R199, RZ, R21, R20 ;  /* 0x00000015ffc72219 */ /* 0x000fce0000011614 */
.L_x_2406:
[----:B------:R-:W-:Y:S05]  /*bb80*/  BSYNC B0 ;  /* 0x0000000000007941 */ /* 0x000fea0003800000 */
.L_x_2404:
[----:B------:R-:W-:-:S04]  /*bb90*/  IMAD.IADD R20, R191, 0x1, -R16 ;  /* 0x00000001bf147824 */ /* 0x000fc800078e0a10 */
[----:B------:R-:W-:-:S05]  /*bba0*/  IMAD R20, R199, R234, R20 ;  /* 0x000000eac7147224 */ /* 0x000fca00078e0214 */
[----:B------:R-:W-:Y:S02]  /*bbb0*/  VIMNMX R195, R195, R20, !PT ;  /* 0x00000014c3c37248 */ /* 0x000fe40007fe0100 */
[----:B------:R-:W-:-:S07]  /*bbc0*/  VIADDMNMX R196, R20, R234, R196, PT ;  /* 0x000000ea14c47246 */ /* 0x000fce00038001c4 */
.L_x_2403:
[C---:B------:R-:W-:Y:S02]  /*bbd0*/  ISETP.GE.AND P2, PT, R191.reuse, 0x1, PT ;  /* 0x00000001bf00780c */ /* 0x040fe40003f46270 */
        /* <DEDUP_REMOVED lines=8> */
[----:B------:R-:W-:Y:S01]  /*bc60*/  ISETP.GT.AND P4, PT, R195, 0x1, !P2 ;  /* 0x00000001c300780c */ /* 0x000fe20005784270 */
[----:B------:R-:W1:Y:S01]  /*bc70*/  SHFL.IDX PT, R4, R192, 0x1, 0x1c1f ;  /* 0x003c1f00c0047f89 */ /* 0x000e6200000e0000 */
[----:B------:R-:W-:-:S02]  /*bc80*/  @P5 LOP3.LUT R18, R18, 0x2, RZ, 0xfc, !PT ;  /* 0x0000000212125812 */ /* 0x000fc400078efcff */
[----:B------:R-:W-:Y:S02]  /*bc90*/  ISETP.GT.AND P3, PT, R195, 0x8, !P5 ;  /* 0x00000008c300780c */ /* 0x000fe40006f64270 */
[C---:B------:R-:W-:Y:S02]  /*bca0*/  ISETP.GE.AND P5, PT, R191.reuse, 0xa, PT ;  /* 0x0000000abf00780c */ /* 0x040fe40003fa6270 */
        /* <DEDUP_REMOVED lines=8> */
[----:B------:R-:W-:Y:S01]  /*bd30*/  ISETP.LT.OR P3, PT, R196, 0xa, P3 ;  /* 0x0000000ac400780c */ /* 0x000fe20001f61670 */
[--C-:B-1----:R-:W-:Y:S01]  /*bd40*/  IMAD.IADD R198, R198, 0x1, R4.reuse ;  /* 0x00000001c6c67824 */ /* 0x102fe200078e0204 */
[----:B------:R-:W-:Y:S01]  /*bd50*/  LOP3.LUT R18, R18, 0xfffffff7, RZ, 0xc0, !PT ;  /* 0xfffffff712127812 */ /* 0x000fe200078ec0ff */
[----:B------:R-:W-:Y:S01]  /*bd60*/  IMAD.IADD R197, R197, 0x1, R4 ;  /* 0x00000001c5c57824 */ /* 0x000fe200078e0204 */
[----:B------:R-:W-:-:S02]  /*bd70*/  FSEL R199, R13, -INF , !P3 ;  /* 0xff8000000dc77808 */ /* 0x000fc40005800000 */
        /* <DEDUP_REMOVED lines=126> */
.L_x_2409:
[----:B------:R-:W-:-:S05]  /*c560*/  IMAD.U32 R192, RZ, RZ, UR27 ;  /* 0x0000001bffc07e24 */ /* 0x000fca000f8e00ff */
[----:B------:R-:W-:-:S13]  /*c570*/  ISETP.NE.AND P6, PT, R192, 0x1, PT ;  /* 0x00000001c000780c */ /* 0x000fda0003fc5270 */
[----:B------:R-:W0:Y:S02]  /*c580*/  @P6 LDC.64 R12, c[0x0][0x9e8] ;  /* 0x00027a00ff0c6b82 */ /* 0x000e240000000a00 */
[----:B0-----:R-:W-:-:S05]  /*c590*/  @P6 IMAD.HI.U32 R12, R4, R12, RZ ;  /* 0x0000000c040c6227 */ /* 0x001fca00078e00ff */
[----:B------:R-:W-:-:S07]  /*c5a0*/  @P6 SHF.R.U32.HI R4, RZ, R13, R12 ;  /* 0x0000000dff046219 */ /* 0x000fce000001160c */
.L_x_2410:
[----:B------:R-:W-:Y:S05]  /*c5b0*/  BSYNC B0 ;  /* 0x0000000000007941 */ /* 0x000fea0003800000 */
.L_x_2408:
[----:B------:R-:W-:-:S04]  /*c5c0*/  IMAD.IADD R191, R191, 0x1, -R16 ;  /* 0x00000001bfbf7824 */ /* 0x000fc800078e0a10 */
[----:B------:R-:W-:-:S05]  /*c5d0*/  IMAD R191, R4, R192, R191 ;  /* 0x000000c004bf7224 */ /* 0x000fca00078e02bf */
[----:B------:R-:W-:Y:S02]  /*c5e0*/  VIMNMX R197, R197, R191, !PT ;  /* 0x000000bfc5c57248 */ /* 0x000fe40007fe0100 */
[----:B------:R-:W-:-:S07]  /*c5f0*/  VIADDMNMX R198, R191, R192, R198, PT ;  /* 0x000000c0bfc67246 */ /* 0x000fce00038001c6 */
.L_x_2407:
[----:B------:R-:W-:Y:S02]  /*c600*/  ISETP.GT.AND P2, PT, R197, 0x1, !P2 ;  /* 0x00000001c500780c */ /* 0x000fe40005744270 */
[----:B------:R-:W-:Y:S02]  /*c610*/  FMNMX.FTZ R4, R20, R9, !PT ;  /* 0x0000000914047209 */ /* 0x000fe40007810000 */
[----:B------:R-:W-:Y:S02]  /*c620*/  ISETP.LT.OR P2, PT, R198, 0x2, P2 ;  /* 0x00000002c600780c */ /* 0x000fe40001741670 */
[C---:B------:R-:W-:Y:S02]  /*c630*/  LOP3.LUT P6, RZ, R18.reuse, 0x8000, RZ, 0xc0, !PT ;  /* 0x0000800012ff7812 */ /* 0x040fe400078cc0ff */
        /* <DEDUP_REMOVED lines=109> */
[----:B------:R-:W-:Y:S01]  /*cd10*/  ISETP.LT.OR P2, PT, R198, 0x49, P2 ;  /* 0x00000049c600780c */ /* 0x000fe20001741670 */
[--C-:B------:R-:W-:Y:S01]  /*cd20*/  FFMA.FTZ R10, R10, UR4, -R9.reuse ;  /* 0x000000040a0a7c23 */ /* 0x100fe20008010809 */
[--C-:B------:R-:W-:Y:S01]  /*cd30*/  FFMA.FTZ R21, R21, UR4, -R9.reuse ;  /* 0x0000000415157c23 */ /* 0x100fe20008010809 */
[--C-:B------:R-:W-:Y:S01]  /*cd40*/  FFMA.FTZ R199, R199, UR4, -R9.reuse ;  /* 0x00000004c7c77c23 */ /* 0x100fe20008010809 */
[----:B------:R-:W-:Y:S01]  /*cd50*/  FSEL R181, R181, -INF , !P2 ;  /* 0xff800000b5b57808 */ /* 0x000fe20005000000 */
[--C-:B------:R-:W-:Y:S01]  /*cd60*/  FFMA.FTZ R13, R152, UR4, -R9.reuse ;  /* 0x00000004980d7c23 */ /* 0x100fe20008010809 */
[----:B------:R-:W-:Y:S01]  /*cd70*/  LOP3.LUT P2, RZ, R18, 0x80000, RZ, 0xc0, !PT ;  /* 0x0008000012ff7812 */ /* 0x000fe2000784c0ff */
[--C-:B------:R-:W-:Y:S01]  /*cd80*/  FFMA.FTZ R153, R153, UR4, -R9.reuse ;  /* 0x0000000499997c23 */ /* 0x100fe20008010809 */
[--C-:B------:R-:W-:Y:S01]  /*cd90*/  FFMA.FTZ R156, R156, UR4, -R9.reuse ;  /* 0x000000049c9c7c23 */ /* 0x100fe20008010809 */
[--C-:B------:R-:W-:Y:S01]  /*cda0*/  FFMA.FTZ R157, R157, UR4, -R9.reuse ;  /* 0x000000049d9d7c23 */ /* 0x100fe20008010809 */
[----:B------:R-:W-:Y:S01]  /*cdb0*/  ISETP.GT.AND P2, PT, R197, RZ, !P2 ;  /* 0x000000ffc500720c */ /* 0x000fe20005744270 */
[--C-:B------:R-:W-:Y:S01]  /*cdc0*/  FFMA.FTZ R162, R162, UR4, -R9.reuse ;  /* 0x00000004a2a27c23 */ /* 0x100fe20008010809 */
[--C-:B------:R-:W-:Y:S01]  /*cdd0*/  FFMA.FTZ R163, R163, UR4, -R9.reuse ;  /* 0x00000004a3a37c23 */ /* 0x100fe20008010809 */
        /* <DEDUP_REMOVED lines=9> */
[----:B------:R-:W-:Y:S01]  /*ce70*/  FMNMX.FTZ R5, R191, R8, !PT ;  /* 0x00000008bf057209 */ /* 0x000fe20007810000 */
[--C-:B------:R-:W-:Y:S01]  /*ce80*/  FFMA.FTZ R179, R179, UR4, -R9.reuse ;  /* 0x00000004b3b37c23 */ /* 0x100fe20008010809 */
[----:B------:R-:W-:Y:S01]  /*ce90*/  ISETP.GT.AND P2, PT, R197, 0x49, !P2 ;  /* 0x00000049c500780c */ /* 0x000fe20005744270 */
[--C-:B------:R-:W-:Y:S01]  /*cea0*/  FFMA.FTZ R182, R182, UR4, -R9.reuse ;  /* 0x00000004b6b67c23 */ /* 0x100fe20008010809 */
[----:B------:R-:W-:Y:S01]  /*ceb0*/  FMNMX.FTZ R5, R11, R5, !PT ;  /* 0x000000050b057209 */ /* 0x000fe20007810000 */
[--C-:B------:R-:W-:Y:S01]  /*cec0*/  FFMA.FTZ R184, R184, UR4, -R9.reuse ;  /* 0x00000004b8b87c23 */ /* 0x100fe20008010809 */
[--C-:B------:R-:W-:Y:S01]  /*ced0*/  FFMA.FTZ R186, R186, UR4, -R9.reuse ;  /* 0x00000004baba7c23 */ /* 0x100fe20008010809 */
[--C-:B------:R-:W-:Y:S01]  /*cee0*/  FFMA.FTZ R188, R188, UR4, -R9.reuse ;  /* 0x00000004bcbc7c23 */ /* 0x100fe20008010809 */
[----:B------:R-:W-:Y:S01]  /*cef0*/  FMNMX.FTZ R5, R14, R5, !PT ;  /* 0x000000050e057209 */ /* 0x000fe20007810000 */
[--C-:B------:R-:W-:Y:S01]  /*cf00*/  FFMA.FTZ R190, R190, UR4, -R9.reuse ;  /* 0x00000004bebe7c23 */ /* 0x100fe20008010809 */
[--C-:B------:R-:W-:Y:S01]  /*cf10*/  FFMA.FTZ R193, R193, UR4, -R9.reuse ;  /* 0x00000004c1c17c23 */ /* 0x100fe20008010809 */
[----:B------:R-:W-:Y:S01]  /*cf20*/  FFMA.FTZ R194, R194, UR4, -R9 ;  /* 0x00000004c2c27c23 */ /* 0x000fe20008010809 */
[----:B------:R-:W-:Y:S01]  /*cf30*/  FMNMX.FTZ R5, R15, R5, !PT ;  /* 0x000000050f057209 */ /* 0x000fe20007810000 */
[----:B------:R-:W-:Y:S01]  /*cf40*/  FMUL.FTZ R9, R12, UR4 ;  /* 0x000000040c097c20 */ /* 0x000fe20008410000 */
[----:B------:R-:W-:Y:S01]  /*cf50*/  ISETP.LT.OR P2, PT, R198, 0x4a, P2 ;  /* 0x0000004ac600780c */ /* 0x000fe20001741670 */
[----:B------:R-:W-:Y:S01]  /*cf60*/  MUFU.EX2 R20, R20 ;  /* 0x0000001400147308 */ /* 0x000fe20000000800 */
[----:B------:R-:W-:-:S02]  /*cf70*/  FMNMX.FTZ R5, R154, R5, !PT ;  /* 0x000000059a057209 */ /* 0x000fc40007810000 */
[----:B------:R-:W-:Y:S02]  /*cf80*/  FSEL R180, R180, -INF , !P2 ;  /* 0xff800000b4b47808 */ /* 0x000fe40005000000 */
[----:B------:R-:W-:Y:S02]  /*cf90*/  FMNMX.FTZ R5, R155, R5, !PT ;  /* 0x000000059b057209 */ /* 0x000fe40007810000 */
[----:B------:R-:W-:Y:S01]  /*cfa0*/  ISETP.GT.AND P6, PT, R197, 0x59, !P6 ;  /* 0x00000059c500780c */ /* 0x000fe200077c4270 */
[----:B------:R-:W0:Y:S01]  /*cfb0*/  MUFU.EX2 R9, R9 ;  /* 0x0000000900097308 */ /* 0x000e220000000800 */
[----:B------:R-:W-:Y:S02]  /*cfc0*/  FMNMX.FTZ R5, R158, R5, !PT ;  /* 0x000000059e057209 */ /* 0x000fe40007810000 */
[----:B------:R-:W-:Y:S02]  /*cfd0*/  ISETP.LT.OR P6, PT, R198, 0x5a, P6 ;  /* 0x0000005ac600780c */ /* 0x000fe400037c1670 */
[----:B------:R-:W-:-:S02]  /*cfe0*/  FMNMX.FTZ R5, R159, R5, !PT ;  /* 0x000000059f057209 */ /* 0x000fc40007810000 */
[----:B------:R-:W-:Y:S01]  /*cff0*/  FSEL R189, R189, -INF , !P6 ;  /* 0xff800000bdbd7808 */ /* 0x000fe20007000000 */
[----:B------:R-:W1:Y:S01]  /*d000*/  MUFU.EX2 R10, R10 ;  /* 0x0000000a000a7308 */ /* 0x000e620000000800 */
[----:B------:R-:W-:-:S04]  /*d010*/  FMNMX.FTZ R5, R160, R5, !PT ;  /* 0x00000005a0057209 */ /* 0x000fc80007810000 */
[----:B------:R-:W-:-:S03]  /*d020*/  FMNMX.FTZ R5, R161, R5, !PT ;  /* 0x00000005a1057209 */ /* 0x000fc60007810000 */
[----:B------:R-:W2:Y:S01]  /*d030*/  MUFU.EX2 R21, R21 ;  /* 0x0000001500157308 */ /* 0x000ea20000000800 */
[----:B------:R-:W-:Y:S01]  /*d040*/  FMNMX.FTZ R5, R164, R5, !PT ;  /* 0x00000005a4057209 */ /* 0x000fe20007810000 */
[----:B0-----:R-:W-:Y:S01]  /*d050*/  FFMA.FTZ R2, R9, R2, R20 ;  /* 0x0000000209027223 */ /* 0x001fe20000010014 */
[-C--:B------:R-:W-:Y:S01]  /*d060*/  FMUL.FTZ R24, R24, R9.reuse ;  /* 0x0000000918187220 */ /* 0x080fe20000410000 */
[----:B------:R-:W-:Y:S01]  /*d070*/  FMUL.FTZ R25, R25, R9 ;  /* 0x0000000919197220 */ /* 0x000fe20000410000 */
[----:B------:R-:W-:Y:S01]  /*d080*/  FMNMX.FTZ R5, R165, R5, !PT ;  /* 0x00000005a5057209 */ /* 0x000fe20007810000 */
[-C--:B------:R-:W-:Y:S01]  /*d090*/  FMUL.FTZ R28, R28, R9.reuse ;  /* 0x000000091c1c7220 */ /* 0x080fe20000410000 */
[----:B------:R-:W-:Y:S01]  /*d0a0*/  FMUL.FTZ R29, R29, R9 ;  /* 0x000000091d1d7220 */ /* 0x000fe20000410000 */
[----:B------:R-:W0:Y:S01]  /*d0b0*/  MUFU.EX2 R199, R199 ;  /* 0x000000c700c77308 */ /* 0x000e220000000800 */
[----:B------:R-:W-:Y:S01]  /*d0c0*/  FMNMX.FTZ R5, R168, R5, !PT ;  /* 0x00000005a8057209 */ /* 0x000fe20007810000 */
[C---:B-1----:R-:W-:Y:S01]  /*d0d0*/  FADD.FTZ R2, R10.reuse, R2 ;  /* 0x000000020a027221 */ /* 0x042fe20000010000 */
[----:B------:R-:W-:Y:S01]  /*d0e0*/  F2FP.F16.F32.PACK_AB R152, R10, R20 ;  /* 0x000000140a98723e */ /* 0x000fe200000000ff */
[----:B------:R-:W-:Y:S01]  /*d0f0*/  FMUL.FTZ R32, R32, R9 ;  /* 0x0000000920207220 */ /* 0x000fe20000410000 */
[----:B------:R-:W-:Y:S01]  /*d100*/  FMNMX.FTZ R5, R169, R5, !PT ;  /* 0x00000005a9057209 */ /* 0x000fe20007810000 */
[-C--:B------:R-:W-:Y:S01]  /*d110*/  FMUL.FTZ R33, R33, R9.reuse ;  /* 0x0000000921217220 */ /* 0x080fe20000410000 */
[----:B------:R-:W-:Y:S01]  /*d120*/  FMUL.FTZ R36, R36, R9 ;  /* 0x0000000924247220 */ /* 0x000fe20000410000 */
[----:B------:R-:W1:Y:S01]  /*d130*/  MUFU.EX2 R13, R13 ;  /* 0x0000000d000d7308 */ /* 0x000e620000000800 */
[----:B------:R-:W-:Y:S01]  /*d140*/  FMNMX.FTZ R5, R172, R5, !PT ;  /* 0x00000005ac057209 */ /* 0x000fe20007810000 */
[----:B--2---:R-:W-:Y:S01]  /*d150*/  FADD.FTZ R2, R21, R2 ;  /* 0x0000000215027221 */ /* 0x004fe20000010000 */
[-C--:B------:R-:W-:Y:S01]  /*d160*/  FMUL.FTZ R37, R37, R9.reuse ;  /* 0x0000000925257220 */ /* 0x080fe20000410000 */
[----:B------:R-:W-:Y:S01]  /*d170*/  FMUL.FTZ R40, R40, R9 ;  /* 0x0000000928287220 */ /* 0x000fe20000410000 */
[----:B------:R-:W-:Y:S01]  /*d180*/  FMNMX.FTZ R5, R173, R5, !PT ;  /* 0x00000005ad057209 */ /* 0x000fe20007810000 */
[-C--:B------:R-:W-:Y:S01]  /*d190*/  FMUL.FTZ R41, R41, R9.reuse ;  /* 0x0000000929297220 */ /* 0x080fe20000410000 */
[----:B------:R-:W-:Y:S01]  /*d1a0*/  FMUL.FTZ R44, R44, R9 ;  /* 0x000000092c2c7220 */ /* 0x000fe20000410000 */
[----:B------:R-:W2:Y:S01]  /*d1b0*/  MUFU.EX2 R153, R153 ;  /* 0x0000009900997308 */ /* 0x000ea20000000800 */
[----:B------:R-:W-:Y:S01]  /*d1c0*/  FMNMX.FTZ R5, R177, R5, !PT ;  /* 0x00000005b1057209 */ /* 0x000fe20007810000 */
[----:B0-----:R-:W-:Y:S01]  /*d1d0*/  FADD.FTZ R2, R199, R2 ;  /* 0x00000002c7027221 */ /* 0x001fe20000010000 */
[-C--:B------:R-:W-:Y:S01]  /*d1e0*/  FMUL.FTZ R45, R45, R9.reuse ;  /* 0x000000092d2d7220 */ /* 0x080fe20000410000 */
[----:B------:R-:W-:Y:S01]  /*d1f0*/  FMUL.FTZ R48, R48, R9 ;  /* 0x0000000930307220 */ /* 0x000fe20000410000 */
[----:B------:R-:W-:Y:S01]  /*d200*/  FMNMX.FTZ R5, R178, R5, !PT ;  /* 0x00000005b2057209 */ /* 0x000fe20007810000 */
[-C--:B------:R-:W-:Y:S01]  /*d210*/  FMUL.FTZ R49, R49, R9.reuse ;  /* 0x0000000931317220 */ /* 0x080fe20000410000 */
[----:B------:R-:W-:Y:S01]  /*d220*/  FMUL.FTZ R52, R52, R9 ;  /* 0x0000000934347220 */ /* 0x000fe20000410000 */
[----:B------:R-:W-:Y:S01]  /*d230*/  MUFU.EX2 R157, R157 ;  /* 0x0000009d009d7308 */ /* 0x000fe20000000800 */
[----:B------:R-:W-:Y:S01]  /*d240*/  FMNMX.FTZ R5, R181, R5, !PT ;  /* 0x00000005b5057209 */ /* 0x000fe20007810000 */
[----:B-1----:R-:W-:Y:S01]  /*d250*/  FADD.FTZ R2, R13, R2 ;  /* 0x000000020d027221 */ /* 0x002fe20000010000 */
[-C--:B------:R-:W-:Y:S01]  /*d260*/  FMUL.FTZ R53, R53, R9.reuse ;  /* 0x0000000935357220 */ /* 0x080fe20000410000 */
[----:B------:R-:W-:Y:S01]  /*d270*/  FMUL.FTZ R56, R56, R9 ;  /* 0x0000000938387220 */ /* 0x000fe20000410000 */
[----:B------:R-:W-:Y:S01]  /*d280*/  FMNMX.FTZ R5, R180, R5, !PT ;  /* 0x00000005b4057209 */ /* 0x000fe20007810000 */
[-C--:B------:R-:W-:Y:S01]  /*d290*/  FMUL.FTZ R57, R57, R9.reuse ;  /* 0x0000000939397220 */ /* 0x080fe20000410000 */
[----:B------:R-:W-:Y:S01]  /*d2a0*/  FMUL.FTZ R60, R60, R9 ;  /* 0x000000093c3c7220 */ /* 0x000fe20000410000 */
[----:B------:R-:W-:Y:S01]  /*d2b0*/  MUFU.EX2 R162, R162 ;  /* 0x000000a200a27308 */ /* 0x000fe20000000800 */
[----:B------:R-:W-:Y:S01]  /*d2c0*/  FMNMX.FTZ R5, R183, R5, !PT ;  /* 0x00000005b7057209 */ /* 0x000fe20007810000 */
[----:B--2---:R-:W-:Y:S01]  /*d2d0*/  FADD.FTZ R2, R153, R2 ;  /* 0x0000000299027221 */ /* 0x004fe20000010000 */
[-C--:B------:R-:W-:Y:S01]  /*d2e0*/  FMUL.FTZ R61, R61, R9.reuse ;  /* 0x000000093d3d7220 */ /* 0x080fe20000410000 */
[----:B------:R-:W-:Y:S01]  /*d2f0*/  FMUL.FTZ R64, R64, R9 ;  /* 0x0000000940407220 */ /* 0x000fe20000410000 */
[----:B------:R-:W-:Y:S01]  /*d300*/  FMNMX.FTZ R5, R185, R5, !PT ;  /* 0x00000005b9057209 */ /* 0x000fe20007810000 */
[-C--:B------:R-:W-:Y:S01]  /*d310*/  FMUL.FTZ R65, R65, R9.reuse ;  /* 0x0000000941417220 */ /* 0x080fe20000410000 */
[----:B------:R-:W-:Y:S01]  /*d320*/  FMUL.FTZ R68, R68, R9 ;  /* 0x0000000944447220 */ /* 0x000fe20000410000 */
[----:B------:R-:W-:Y:S01]  /*d330*/  MUFU.EX2 R163, R163 ;  /* 0x000000a300a37308 */ /* 0x000fe20000000800 */
[----:B------:R-:W-:Y:S01]  /*d340*/  FMNMX.FTZ R5, R187, R5, !PT ;  /* 0x00000005bb057209 */ /* 0x000fe20007810000 */
[-C--:B------:R-:W-:Y:S01]  /*d350*/  FMUL.FTZ R69, R69, R9.reuse ;  /* 0x0000000945457220 */ /* 0x080fe20000410000 */
[-C--:B------:R-:W-:Y:S01]  /*d360*/  FMUL.FTZ R72, R72, R9.reuse ;  /* 0x0000000948487220 */ /* 0x080fe20000410000 */
[----:B------:R-:W-:Y:S01]  /*d370*/  FMUL.FTZ R73, R73, R9 ;  /* 0x0000000949497220 */ /* 0x000fe20000410000 */
[----:B------:R-:W-:Y:S01]  /*d380*/  FMNMX.FTZ R5, R189, R5, !PT ;  /* 0x00000005bd057209 */ /* 0x000fe20007810000 */
[-C--:B------:R-:W-:Y:S01]  /*d390*/  FMUL.FTZ R76, R76, R9.reuse ;  /* 0x000000094c4c7220 */ /* 0x080fe20000410000 */
[-C--:B------:R-:W-:Y:S01]  /*d3a0*/  FMUL.FTZ R77, R77, R9.reuse ;  /* 0x000000094d4d7220 */ /* 0x080fe20000410000 */
[----:B------:R-:W-:Y:S01]  /*d3b0*/  MUFU.EX2 R166, R166 ;  /* 0x000000a600a67308 */ /* 0x000fe20000000800 */
[-C--:B------:R-:W-:Y:S01]  /*d3c0*/  FMUL.FTZ R80, R80, R9.reuse ;  /* 0x0000000950507220 */ /* 0x080fe20000410000 */
[----:B------:R-:W0:Y:S01]  /*d3d0*/  SHFL.BFLY PT, R10, R5, 0x2, 0x1f ;  /* 0x0c401f00050a7f89 */ /* 0x000e2200000e0000 */
        /* <DEDUP_REMOVED lines=23> */
[----:B0-----:R-:W-:Y:S01]  /*d550*/  FMNMX.FTZ R5, R5, R10, !PT ;  /* 0x0000000a05057209 */ /* 0x001fe20007810000 */
[-C--:B------:R-:W-:Y:S01]  /*d560*/  FMUL.FTZ R121, R121, R9.reuse ;  /* 0x0000000979797220 */ /* 0x080fe20000410000 */
[-C--:B------:R-:W-:Y:S01]  /*d570*/  FMUL.FTZ R124, R124, R9.reuse ;  /* 0x000000097c7c7220 */ /* 0x080fe20000410000 */
[-C--:B------:R-:W-:Y:S01]  /*d580*/  FMUL.FTZ R125, R125, R9.reuse ;  /* 0x000000097d7d7220 */ /* 0x080fe20000410000 */
[-C--:B------:R-:W-:Y:S01]  /*d590*/  FMUL.FTZ R128, R128, R9.reuse ;  /* 0x0000000980807220 */ /* 0x080fe20000410000 */
[----:B------:R-:W0:Y:S01]  /*d5a0*/  SHFL.BFLY PT, R12, R5, 0x1, 0x1f ;  /* 0x0c201f00050c7f89 */ /* 0x000e2200000e0000 */
        /* <DEDUP_REMOVED lines=12> */
[----:B------:R-:W-:-:S04]  /*d670*/  FMUL.FTZ R149, R149, R9 ;  /* 0x0000000995957220 */ /* 0x000fc80000410000 */
[----:B------:R-:W3:Y:S01]  /*d680*/  MUFU.EX2 R175, R175 ;  /* 0x000000af00af7308 */ /* 0x000ee20000000800 */
[----:B-1----:R-:W-:-:S04]  /*d690*/  FADD.FTZ R2, R10, R2 ;  /* 0x000000020a027221 */ /* 0x002fc80000010000 */
[----:B------:R-:W-:Y:S01]  /*d6a0*/  FADD.FTZ R2, R157, R2 ;  /* 0x000000029d027221 */ /* 0x000fe20000010000 */
[----:B0-----:R-:W-:Y:S02]  /*d6b0*/  FMNMX.FTZ R5, R5, R12, !PT ;  /* 0x0000000c05057209 */ /* 0x001fe40007810000 */
[----:B------:R-:W-:Y:S01]  /*d6c0*/  MUFU.EX2 R179, R179 ;  /* 0x000000b300b37308 */ /* 0x000fe20000000800 */
[----:B------:R-:W-:Y:S01]  /*d6d0*/  FADD.FTZ R2, R162, R2 ;  /* 0x00000002a2027221 */ /* 0x000fe20000010000 */
[C---:B------:R-:W-:Y:S01]  /*d6e0*/  FSETP.NEU.FTZ.AND P2, PT, R5.reuse, -INF , PT ;  /* 0xff8000000500780b */ /* 0x040fe20003f5d000 */
[----:B------:R-:W-:Y:S02]  /*d6f0*/  FMUL.FTZ R12, R5, UR4 ;  /* 0x00000004050c7c20 */ /* 0x000fe40008410000 */
[----:B------:R-:W-:-:S03]  /*d700*/  FADD.FTZ R2, R163, R2 ;  /* 0x00000002a3027221 */ /* 0x000fc60000010000 */
[----:B------:R-:W0:Y:S01]  /*d710*/  MUFU.EX2 R182, R182 ;  /* 0x000000b600b67308 */ /* 0x000e220000000800 */
[----:B------:R-:W-:Y:S01]  /*d720*/  FSEL R12, R12, RZ, P2 ;  /* 0x000000ff0c0c7208 */ /* 0x000fe20001000000 */
[----:B------:R-:W-:-:S04]  /*d730*/  FADD.FTZ R2, R166, R2 ;  /* 0x00000002a6027221 */ /* 0x000fc80000010000 */
[--C-:B------:R-:W-:Y:S01]  /*d740*/  FFMA.FTZ R156, R191, UR4, -R12.reuse ;  /* 0x00000004bf9c7c23 */ /* 0x100fe2000801080c */
[--C-:B------:R-:W-:Y:S01]  /*d750*/  FFMA.FTZ R192, R154, UR4, -R12.reuse ;  /* 0x000000049ac07c23 */ /* 0x100fe2000801080c */
[----:B------:R-:W-:Y:S01]  /*d760*/  F2FP.F16.F32.PACK_AB R154, R199, R21 ;  /* 0x00000015c79a723e */ /* 0x000fe200000000ff */
[--C-:B------:R-:W-:Y:S01]  /*d770*/  FFMA.FTZ R20, R11, UR4, -R12.reuse ;  /* 0x000000040b147c23 */ /* 0x100fe2000801080c */
[----:B------:R1:W-:Y:S01]  /*d780*/  MUFU.EX2 R21, R156 ;  /* 0x0000009c00157308 */ /* 0x0003e20000000800 */
[--C-:B------:R-:W-:Y:S01]  /*d790*/  FFMA.FTZ R195, R14, UR4, -R12.reuse ;  /* 0x000000040ec37c23 */ /* 0x100fe2000801080c */
[--C-:B------:R-:W-:Y:S01]  /*d7a0*/  FFMA.FTZ R15, R15, UR4, -R12.reuse ;  /* 0x000000040f0f7c23 */ /* 0x100fe2000801080c */
[--C-:B------:R-:W-:Y:S01]  /*d7b0*/  FFMA.FTZ R191, R158, UR4, -R12.reuse ;  /* 0x000000049ebf7c23 */ /* 0x100fe2000801080c */
[----:B------:R-:W-:Y:S01]  /*d7c0*/  F2FP.F16.F32.PACK_AB R158, R157, R10 ;  /* 0x0000000a9d9e723e */ /* 0x000fe200000000ff */
[--C-:B------:R-:W-:Y:S01]  /*d7d0*/  FFMA.FTZ R155, R155, UR4, -R12.reuse ;  /* 0x000000049b9b7c23 */ /* 0x100fe2000801080c */
[--C-:B------:R-:W-:Y:S01]  /*d7e0*/  FFMA.FTZ R159, R159, UR4, -R12.reuse ;  /* 0x000000049f9f7c23 */ /* 0x100fe2000801080c */
[--C-:B------:R-:W-:Y:S01]  /*d7f0*/  FFMA.FTZ R14, R160, UR4, -R12.reuse ;  /* 0x00000004a00e7c23 */ /* 0x100fe2000801080c */
[----:B------:R-:W4:Y:S01]  /*d800*/  MUFU.EX2 R20, R20 ;  /* 0x0000001400147308 */ /* 0x000f220000000800 */
[----:B-1----:R-:W-:Y:S01]  /*d810*/  F2FP.F16.F32.PACK_AB R156, R153, R13 ;  /* 0x0000000d999c723e */ /* 0x002fe200000000ff */
[--C-:B------:R-:W-:Y:S01]  /*d820*/  FFMA.FTZ R161, R161, UR4, -R12.reuse ;  /* 0x00000004a1a17c23 */ /* 0x100fe2000801080c */
[----:B------:R-:W-:Y:S01]  /*d830*/  FSEL R13, R5, RZ, P2 ;  /* 0x000000ff050d7208 */ /* 0x000fe20001000000 */
[--C-:B------:R-:W-:Y:S01]  /*d840*/  FFMA.FTZ R11, R164, UR4, -R12.reuse ;  /* 0x00000004a40b7c23 */ /* 0x100fe2000801080c */
[--C-:B------:R-:W-:Y:S01]  /*d850*/  FFMA.FTZ R165, R165, UR4, -R12.reuse ;  /* 0x00000004a5a57c23 */ /* 0x100fe2000801080c */
[----:B------:R-:W-:Y:S01]  /*d860*/  F2FP.F16.F32.PACK_AB R160, R163, R162 ;  /* 0x000000a2a3a0723e */ /* 0x000fe200000000ff */
[----:B------:R-:W-:Y:S01]  /*d870*/  FFMA.FTZ R196, R168, UR4, -R12 ;  /* 0x00000004a8c47c23 */ /* 0x000fe2000801080c */
[----:B------:R-:W-:Y:S01]  /*d880*/  FADD.FTZ R8, -R13, R8 ;  /* 0x000000080d087221 */ /* 0x000fe20000010100 */
[----:B------:R-:W-:Y:S01]  /*d890*/  MUFU.EX2 R195, R195 ;  /* 0x000000c300c37308 */ /* 0x000fe20000000800 */
[--C-:B------:R-:W-:Y:S01]  /*d8a0*/  FFMA.FTZ R169, R169, UR4, -R12.reuse ;  /* 0x00000004a9a97c23 */ /* 0x100fe2000801080c */
[--C-:B------:R-:W-:Y:S01]  /*d8b0*/  FFMA.FTZ R197, R172, UR4, -R12.reuse ;  /* 0x00000004acc57c23 */ /* 0x100fe2000801080c */
[----:B------:R-:W-:Y:S01]  /*d8c0*/  FMUL.FTZ R8, R8, UR4 ;  /* 0x0000000408087c20 */ /* 0x000fe20008410000 */
[----:B------:R-:W-:Y:S01]  /*d8d0*/  FFMA.FTZ R173, R173, UR4, -R12 ;  /* 0x00000004adad7c23 */ /* 0x000fe2000801080c */
[C---:B------:R-:W-:Y:S01]  /*d8e0*/  FADD.FTZ R2, R167.reuse, R2 ;  /* 0x00000002a7027221 */ /* 0x040fe20000010000 */
[----:B------:R-:W-:Y:S01]  /*d8f0*/  F2FP.F16.F32.PACK_AB R162, R167, R166 ;  /* 0x000000a6a7a2723e */ /* 0x000fe200000000ff */
[--C-:B------:R-:W-:Y:S01]  /*d900*/  FFMA.FTZ R177, R177, UR4, -R12.reuse ;  /* 0x00000004b1b17c23 */ /* 0x100fe2000801080c */
[----:B------:R-:W-:Y:S01]  /*d910*/  MUFU.EX2 R15, R15 ;  /* 0x0000000f000f7308 */ /* 0x000fe20000000800 */
[----:B------:R-:W-:Y:S01]  /*d920*/  FFMA.FTZ R178, R178, UR4, -R12 ;  /* 0x00000004b2b27c23 */ /* 0x000fe2000801080c */
[----:B------:R-:W-:Y:S01]  /*d930*/  FADD.FTZ R2, R170, R2 ;  /* 0x00000002aa027221 */ /* 0x000fe20000010000 */
[--C-:B------:R-:W-:Y:S01]  /*d940*/  FFMA.FTZ R181, R181, UR4, -R12.reuse ;  /* 0x00000004b5b57c23 */ /* 0x100fe2000801080c */
[----:B------:R-:W-:Y:S01]  /*d950*/  FFMA.FTZ R180, R180, UR4, -R12 ;  /* 0x00000004b4b47c23 */ /* 0x000fe2000801080c */
[C---:B------:R-:W-:Y:S01]  /*d960*/  F2FP.F16.F32.PACK_AB R164, R171.reuse, R170 ;  /* 0x000000aaaba4723e */ /* 0x040fe200000000ff */
[----:B------:R-:W-:Y:S01]  /*d970*/  FADD.FTZ R2, R171, R2 ;  /* 0x00000002ab027221 */ /* 0x000fe20000010000 */
[--C-:B------:R-:W-:Y:S01]  /*d980*/  FFMA.FTZ R183, R183, UR4, -R12.reuse ;  /* 0x00000004b7b77c23 */ /* 0x100fe2000801080c */
[----:B------:R-:W1:Y:S01]  /*d990*/  MUFU.EX2 R8, R8 ;  /* 0x0000000800087308 */ /* 0x000e620000000800 */
[----:B------:R-:W-:Y:S01]  /*d9a0*/  FFMA.FTZ R185, R185, UR4, -R12 ;  /* 0x00000004b9b97c23 */ /* 0x000fe2000801080c */
[----:B--2---:R-:W-:Y:S01]  /*d9b0*/  FADD.FTZ R2, R174, R2 ;  /* 0x00000002ae027221 */ /* 0x004fe20000010000 */
[--C-:B------:R-:W-:Y:S01]  /*d9c0*/  FFMA.FTZ R187, R187, UR4, -R12.reuse ;  /* 0x00000004bbbb7c23 */ /* 0x100fe2000801080c */
[----:B------:R-:W-:Y:S01]  /*d9d0*/  FFMA.FTZ R12, R189, UR4, -R12 ;  /* 0x00000004bd0c7c23 */ /* 0x000fe2000801080c */
[C---:B---3--:R-:W-:Y:S01]  /*d9e0*/  F2FP.F16.F32.PACK_AB R166, R175.reuse, R174 ;  /* 0x000000aeafa6723e */ /* 0x048fe200000000ff */
[----:B------:R-:W-:Y:S01]  /*d9f0*/  FADD.FTZ R2, R175, R2 ;  /* 0x00000002af027221 */ /* 0x000fe20000010000 */
[----:B0-----:R-:W-:Y:S01]  /*da00*/  F2FP.F16.F32.PACK_AB R168, R182, R179 ;  /* 0x000000b3b6a8723e */ /* 0x001fe200000000ff */
[----:B------:R-:W0:Y:S01]  /*da10*/  MUFU.EX2 R157, R192 ;  /* 0x000000c0009d7308 */ /* 0x000e220000000800 */
[----:B----4-:R-:W-:Y:S01]  /*da20*/  F2FP.F16.F32.PACK_AB R153, R20, R21 ;  /* 0x000000151499723e */ /* 0x010fe200000000ff */
[----:B------:R-:W-:-:S04]  /*da30*/  FADD.FTZ R2, R179, R2 ;  /* 0x00000002b3027221 */ /* 0x000fc80000010000 */
[----:B------:R-:W-:Y:S02]  /*da40*/  FADD.FTZ R2, R182, R2 ;  /* 0x00000002b6027221 */ /* 0x000fe40000010000 */
[----:B------:R2:W3:Y:S01]  /*da50*/  MUFU.EX2 R10, R155 ;  /* 0x0000009b000a7308 */ /* 0x0004e20000000800 */
[----:B-1----:R-:W-:Y:S01]  /*da60*/  FFMA.FTZ R0, R8, R0, R21 ;  /* 0x0000000008007223 */ /* 0x002fe20000010015 */
        /* <DEDUP_REMOVED lines=14> */
[----:B------:R-:W2:Y:S01]  /*db50*/  MUFU.EX2 R159, R159 ;  /* 0x0000009f009f7308 */ /* 0x000ea20000000800 */
[----:B0-----:R-:W-:Y:S01]  /*db60*/  FADD.FTZ R0, R157, R0 ;  /* 0x000000009d007221 */ /* 0x001fe20000010000 */
[----:B---3--:R-:W-:Y:S01]  /*db70*/  F2FP.F16.F32.PACK_AB R157, R10, R157 ;  /* 0x0000009d0a9d723e */ /* 0x008fe200000000ff */
[-C--:B------:R-:W-:Y:S01]  /*db80*/  FMUL.FTZ R43, R43, R8.reuse ;  /* 0x000000082b2b7220 */ /* 0x080fe20000410000 */
[-C--:B------:R-:W-:Y:S01]  /*db90*/  FMUL.FTZ R46, R46, R8.reuse ;  /* 0x000000082e2e7220 */ /* 0x080fe20000410000 */
[----:B------:R-:W-:Y:S01]  /*dba0*/  FADD.FTZ R0, R10, R0 ;  /* 0x000000000a007221 */ /* 0x000fe20000010000 */
        /* <DEDUP_REMOVED lines=77> */
[----:B------:R-:W-:-:S05]  /*e080*/  FMUL.FTZ R151, R151, R8 ;  /* 0x0000000897977220 */ /* 0x000fca0000410000 */
        /* <DEDUP_REMOVED lines=35> */
.L_x_2411:
[----:B------:R0:W1:Y:S01]  /*e2c0*/  SYNCS.PHASECHK.TRANS64.TRYWAIT P2, [UR5+0x22850], R7 ;  /* 0x02285007ff0075a7 */ /* 0x0000620008040145 */
[----:B------:R-:W-:Y:S05]  /*e2d0*/  @!P0 BRA `(.L_x_2412) ;  /* 0x0000000000048947 */ /* 0x000fea0003800000 */
[----:B------:R-:W-:Y:S01]  /*e2e0*/  BPT.TRAP 0x1 ;  /* 0x000000040000795c */ /* 0x000fe20000300000 */
.L_x_2412:
[----:B-1----:R-:W-:Y:S05]  /*e2f0*/  @P2 BRA `(.L_x_2413) ;  /* 0x0000000000082947 */ /* 0x002fea0003800000 */
[----:B------:R-:W1:Y:S02]  /*e300*/  SYNCS.PHASECHK.TRANS64.TRYWAIT P2, [UR5+0x22850], R7 ;  /* 0x02285007ff0075a7 */ /* 0x000e640008040145 */
[----:B-1----:R-:W-:Y:S05]  /*e310*/  @!P2 BRA `(.L_x_2414) ;  /* 0x000000c400f8a947 */ /* 0x002fea0003800000 */
.L_x_2413:
        /* <DEDUP_REMOVED lines=48> */
.L_x_2398:
[----:B------:R-:W2:Y:S01]  /*e620*/  SHFL.BFLY PT, R3, R2, 0x2, 0x1f ;  /* 0x0c401f0002037f89 */ /* 0x000ea200000e0000 */
[----:B------:R-:W-:Y:S01]  /*e630*/  UIADD3 UR39, UR39, 0x1, URZ ;  /* 0x0000000127277890 */ /* 0x000fe2000fffe03f */
[----:B------:R3:W-:Y:S06]  /*e640*/  BAR.ARV R6, 0x100 ;  /* 0x000400060000751d */ /* 0x0007ec0000002000 */
[----:B------:R-:W-:Y:S02]  /*e650*/  UISETP.NE.AND UP0, UPT, UR39, 0x2, UPT ;  /* 0x000000022700788c */ /* 0x000fe4000bf05270 */
[----:B------:R-:W-:Y:S06]  /*e660*/  BAR.ARV 0x8, 0x180 ;  /* 0x0206000000007b1d */ /* 0x000fec0000002000 */
[----:B---3--:R-:W-:Y:S01]  /*e670*/  IMAD.U32 R6, RZ, RZ, UR4 ;  /* 0x00000004ff067e24 */ /* 0x008fe2000f8e00ff */
[----:B------:R-:W-:Y:S01]  /*e680*/  PLOP3.LUT P0, PT, PT, PT, PT, 0x8, 0x0 ;  /* 0x000000000000781c */ /* 0x000fe20003f0e170 */
[----:B0-----:R-:W0:Y:S01]  /*e690*/  SHFL.BFLY PT, R7, R0, 0x2, 0x1f ;  /* 0x0c401f0000077f89 */ /* 0x001e2200000e0000 */
[----:B------:R-:W-:-:S02]  /*e6a0*/  UIADD3 UR37, UR37, 0x1, URZ ;  /* 0x0000000125257890 */ /* 0x000fc4000fffe03f */
[----:B------:R-:W-:Y:S01]  /*e6b0*/  USEL UR39, UR39, URZ, UP0 ;  /* 0x0000003f27277287 */ /* 0x000fe20008000000 */
[----:B--2---:R-:W-:-:S05]  /*e6c0*/  FADD.FTZ R8, R3, R2 ;  /* 0x0000000203087221 */ /* 0x004fca0000010000 */
[----:B------:R-:W2:Y:S01]  /*e6d0*/  SHFL.BFLY PT, R3, R8, 0x1, 0x1f ;  /* 0x0c201f0008037f89 */ /* 0x000ea200000e0000 */
[----:B0-----:R-:W-:Y:S01]  /*e6e0*/  FADD.FTZ R9, R7, R0 ;  /* 0x0000000007097221 */ /* 0x001fe20000010000 */
[----:B------:R-:W-:-:S04]  /*e6f0*/  IMAD.MOV.U32 R0, RZ, RZ, RZ ;  /* 0x000000ffff007224 */ /* 0x000fc800078e00ff */
[----:B------:R-:W0:Y:S01]  /*e700*/  SHFL.BFLY PT, R10, R9, 0x1, 0x1f ;  /* 0x0c201f00090a7f89 */ /* 0x000e2200000e0000 */
[----:B--2---:R-:W-:Y:S01]  /*e710*/  FADD.FTZ R11, R8, R3 ;  /* 0x00000003080b7221 */ /* 0x004fe20000010000 */
[----:B------:R-:W-:Y:S02]  /*e720*/  IMAD.MOV.U32 R3, RZ, RZ, RZ ;  /* 0x000000ffff037224 */ /* 0x000fe400078e00ff */
[----:B------:R-:W-:Y:S01]  /*e730*/  IMAD.U32 R8, RZ, RZ, UR4 ;  /* 0x00000004ff087e24 */ /* 0x000fe2000f8e00ff */
[----:B------:R-:W-:Y:S01]  /*e740*/  USEL UR4, URZ, 0x1, UP0 ;  /* 0x000000013f047887 */ /* 0x000fe20008000000 */
[----:B------:R-:W-:-:S03]  /*e750*/  FSETP.NE.FTZ.AND P1, PT, R11, RZ, PT ;  /* 0x000000ff0b00720b */ /* 0x000fc60003f35000 */
[----:B------:R-:W-:-:S10]  /*e760*/  ULOP3.LUT UR38, UR38, UR4, URZ, 0x3c, !UPT ;  /* 0x0000000426267292 */ /* 0x000fd4000f8e3c3f */
[----:B------:R-:W2:Y:S01]  /*e770*/  @P1 MUFU.LG2 R7, R11 ;  /* 0x0000000b00071308 */ /* 0x000ea20000000c00 */
[----:B------:R-:W-:Y:S01]  /*e780*/  @P1 FMUL.FTZ R8, R8, 0.69314718246459960938 ;  /* 0x3f31721808081820 */ /* 0x000fe20000410000 */
[----:B0-----:R-:W-:-:S05]  /*e790*/  FADD.FTZ R2, R9, R10 ;  /* 0x0000000a09027221 */ /* 0x001fca0000010000 */
[----:B------:R-:W-:Y:S01]  /*e7a0*/  FSETP.NE.FTZ.AND P2, PT, R2, RZ, PT ;  /* 0x000000ff0200720b */ /* 0x000fe20003f55000 */
[----:B------:R-:W0:Y:S01]  /*e7b0*/  @P1 MUFU.RCP R3, R11 ;  /* 0x0000000b00031308 */ /* 0x000e220000001000 */
[----:B--2---:R-:W-:-:S11]  /*e7c0*/  @P1 FMUL.FTZ R7, R7, 0.69314718246459960938 ;  /* 0x3f31721807071820 */ /* 0x004fd60000410000 */
[----:B------:R-:W2:Y:S01]  /*e7d0*/  @P2 MUFU.LG2 R9, R2 ;  /* 0x0000000200092308 */ /* 0x000ea20000000c00 */
[----:B------:R-:W-:Y:S01]  /*e7e0*/  @P2 FMUL.FTZ R6, R6, 0.69314718246459960938 ;  /* 0x3f31721806062820 */ /* 0x000fe20000410000 */
[-C--:B0-----:R-:W-:Y:S01]  /*e7f0*/  FMUL.FTZ R24, R24, R3.reuse ;  /* 0x0000000318187220 */ /* 0x081fe20000410000 */
[-C--:B------:R-:W-:Y:S01]  /*e800*/  FMUL.FTZ R25, R25, R3.reuse ;  /* 0x0000000319197220 */ /* 0x080fe20000410000 */
[----:B------:R-:W-:-:S04]  /*e810*/  FMUL.FTZ R28, R28, R3 ;  /* 0x000000031c1c7220 */ /* 0x000fc80000410000 */
        /* <DEDUP_REMOVED lines=9> */
[----:B--2---:R-:W-:Y:S01]  /*e8b0*/  @P2 FMUL.FTZ R9, R9, 0.69314718246459960938 ;  /* 0x3f31721809092820 */ /* 0x004fe20000410000 */
        /* <DEDUP_REMOVED lines=54> */
[-C--:B---3--:R-:W-:Y:S01]  /*ec20*/  FMUL.FTZ R26, R26, R0.reuse ;  /* 0x000000001a1a7220 */ /* 0x088fe20000410000 */
        /* <DEDUP_REMOVED lines=66> */
.L_x_2345:
[----:B------:R-:W0:Y:S08]  /*f050*/  S2UR UR5, SR_CgaCtaId ;  /* 0x00000000000579c3 */ /* 0x000e300000008800 */
[----:B------:R-:W-:Y:S06]  /*f060*/  BAR.SYNC.DEFER_BLOCKING 0x5, 0x180 ;  /* 0x0146000000007b1d */ /* 0x000fec0000010000 */
[----:B------:R-:W-:Y:S01]  /*f070*/  UMOV UR4, 0x400 ;  /* 0x0000040000047882 */ /* 0x000fe20000000000 */
[----:B------:R-:W-:Y:S01]  /*f080*/  BSSY B0, `(.L_x_2416) ;  /* 0x0000457000007945 */ /* 0x000fe20003800000 */
[----:B0-----:R-:W-:-:S09]  /*f090*/  ULEA UR9, UR5, UR4, 0x18 ;  /* 0x0000000405097291 */ /* 0x001fd2000f8ec03f */
[----:B------:R-:W0:Y:S02]  /*f0a0*/  LDS.128 R4, [UR9+0x228d0] ;  /* 0x0228d009ff047984 */ /* 0x000e240008000c00 */
[----:B0-----:R-:W-:Y:S02]  /*f0b0*/  R2UR UR4, R5 ;  /* 0x00000000050472ca */ /* 0x001fe400000e0000 */
[----:B------:R-:W-:Y:S01]  /*f0c0*/  R2UR UR5, R7 ;  /* 0x00000000070572ca */ /* 0x000fe200000e0000 */
[----:B------:R-:W-:Y:S06]  /*f0d0*/  BAR.ARV 0x4, 0x180 ;  /* 0x0106000000007b1d */ /* 0x000fec0000002000 */
[----:B------:R-:W-:Y:S08]  /*f0e0*/  @P0 BRA `(.L_x_2417) ;  /* 0x0000003400a40947 */ /* 0x000ff00003800000 */
[----:B------:R-:W2:Y:S01]  /*f0f0*/  LDL R0, [R1+0x60] ;  /* 0x0000600001007983 */ /* 0x000ea20000100800 */
[----:B------:R-:W0:Y:S01]  /*f100*/  S2UR UR8, SR_SWINHI ;  /* 0x00000000000879c3 */ /* 0x000e220000002f00 */
[----:B------:R-:W-:Y:S01]  /*f110*/  IMAD.MOV.U32 R156, RZ, RZ, 0x2 ;  /* 0x00000002ff9c7424 */ /* 0x000fe200078e00ff */
[----:B------:R-:W-:Y:S01]  /*f120*/  F2FP.F16.F32.PACK_AB R152, R25, R24 ;  /* 0x000000181998723e */ /* 0x000fe200000000ff */
[----:B------:R-:W-:Y:S01]  /*f130*/  ULDC UR11, c[0x0][0xbe8] ;  /* 0x0002fa00000b7ab9 */ /* 0x000fe20000000800 */
[----:B------:R-:W-:Y:S02]  /*f140*/  F2FP.F16.F32.PACK_AB R153, R27, R26 ;  /* 0x0000001a1b99723e */ /* 0x000fe400000000ff */
[----:B------:R-:W-:Y:S02]  /*f150*/  F2FP.F16.F32.PACK_AB R154, R29, R28 ;  /* 0x0000001c1d9a723e */ /* 0x000fe400000000ff */
[----:B------:R-:W-:Y:S02]  /*f160*/  F2FP.F16.F32.PACK_AB R155, R31, R30 ;  /* 0x0000001e1f9b723e */ /* 0x000fe400000000ff */
[----:B------:R-:W-:-:S02]  /*f170*/  F2FP.F16.F32.PACK_AB R12, R41, R40 ;  /* 0x00000028290c723e */ /* 0x000fc400000000ff */
[----:B------:R-:W-:Y:S02]  /*f180*/  F2FP.F16.F32.PACK_AB R13, R43, R42 ;  /* 0x0000002a2b0d723e */ /* 0x000fe400000000ff */
[----:B------:R-:W-:Y:S02]  /*f190*/  F2FP.F16.F32.PACK_AB R14, R45, R44 ;  /* 0x0000002c2d0e723e */ /* 0x000fe400000000ff */
[----:B------:R-:W-:Y:S01]  /*f1a0*/  F2FP.F16.F32.PACK_AB R15, R47, R46 ;  /* 0x0000002e2f0f723e */ /* 0x000fe200000000ff */
[----:B------:R-:W-:Y:S01]  /*f1b0*/  UMOV UR6, UR9 ;  /* 0x0000000900067c82 */ /* 0x000fe20008000000 */
[----:B0-----:R-:W-:Y:S01]  /*f1c0*/  UMOV UR7, UR8 ;  /* 0x0000000800077c82 */ /* 0x001fe20008000000 */
[----:B------:R-:W-:Y:S01]  /*f1d0*/  BAR.SYNC.DEFER_BLOCKING 0x1, 0x100 ;  /* 0x0044000000007b1d */ /* 0x000fe20000010000 */
[----:B--2---:R-:W-:-:S03]  /*f1e0*/  IMAD.WIDE R156, R0, R156, UR6 ;  /* 0x00000006009c7e25 */ /* 0x004fc6000f8e029c */
[C---:B------:R-:W-:Y:S02]  /*f1f0*/  IADD3 R5, P0, R156.reuse, 0xc020, RZ ;  /* 0x0000c0209c057810 */ /* 0x040fe40007f1e0ff */
[C---:B------:R-:W-:Y:S02]  /*f200*/  LOP3.LUT R11, R156.reuse, 0x380, RZ, 0xc0, !PT ;  /* 0x000003809c0b7812 */ /* 0x040fe400078ec0ff */
[----:B------:R-:W-:Y:S02]  /*f210*/  LOP3.LUT R4, R5, 0x380, RZ, 0xc0, !PT ;  /* 0x0000038005047812 */ /* 0x000fe400078ec0ff */
[----:B------:R-:W-:Y:S02]  /*f220*/  SHF.R.U64 R11, R11, 0x3, RZ ;  /* 0x000000030b0b7819 */ /* 0x000fe400000012ff */
[----:B------:R-:W-:Y:S02]  /*f230*/  IADD3 R9, P2, R156, 0x20, RZ ;  /* 0x000000209c097810 */ /* 0x000fe40007f5e0ff */
[----:B------:R-:W-:-:S02]  /*f240*/  SHF.R.U64 R4, R4, 0x3, RZ ;  /* 0x0000000304047819 */ /* 0x000fc400000012ff */
[C---:B------:R-:W-:Y:S02]  /*f250*/  IADD3 R7, P1, R156.reuse, 0x40, RZ ;  /* 0x000000409c077810 */ /* 0x040fe40007f3e0ff */
[----:B------:R-:W-:Y:S01]  /*f260*/  LOP3.LUT R10, R11, R156, RZ, 0x3c, !PT ;  /* 0x0000009c0b0a7212 */ /* 0x000fe200078e3cff */
[----:B------:R-:W-:Y:S01]  /*f270*/  IMAD.MOV.U32 R11, RZ, RZ, R157 ;  /* 0x000000ffff0b7224 */ /* 0x000fe200078e009d */
[----:B------:R-:W-:Y:S02]  /*f280*/  LOP3.LUT R8, R9, 0x380, RZ, 0xc0, !PT ;  /* 0x0000038009087812 */ /* 0x000fe400078ec0ff */
[----:B------:R-:W-:Y:S02]  /*f290*/  IADD3 R159, P5, R156, 0xc040, RZ ;  /* 0x0000c0409c9f7810 */ /* 0x000fe40007fbe0ff */
[----:B------:R-:W-:Y:S02]  /*f2a0*/  LOP3.LUT R4, R4, R5, RZ, 0x3c, !PT ;  /* 0x0000000504047212 */ /* 0x000fe400078e3cff */
[----:B------:R-:W-:-:S02]  /*f2b0*/  LOP3.LUT R5, R7, 0x380, RZ, 0xc0, !PT ;  /* 0x0000038007057812 */ /* 0x000fc400078ec0ff */
[----:B------:R-:W-:Y:S02]  /*f2c0*/  SHF.R.U64 R8, R8, 0x3, RZ ;  /* 0x0000000308087819 */ /* 0x000fe400000012ff */
[----:B------:R-:W-:Y:S02]  /*f2d0*/  LOP3.LUT R158, R159, 0x380, RZ, 0xc0, !PT ;  /* 0x000003809f9e7812 */ /* 0x000fe400078ec0ff */
[----:B------:R-:W-:Y:S01]  /*f2e0*/  MOV R0, R10 ;  /* 0x0000000a00007202 */ /* 0x000fe20000000f00 */
[--C-:B------:R-:W-:Y:S01]  /*f2f0*/  IMAD.X R11, RZ, RZ, R157.reuse, P1 ;  /* 0x000000ffff0b7224 */ /* 0x100fe200008e069d */
[----:B------:R-:W-:Y:S02]  /*f300*/  SHF.R.U64 R10, R5, 0x3, RZ ;  /* 0x00000003050a7819 */ /* 0x000fe400000012ff */
[----:B------:R-:W-:Y:S01]  /*f310*/  LOP3.LUT R8, R8, R9, RZ, 0x3c, !PT ;  /* 0x0000000908087212 */ /* 0x000fe200078e3cff */
[----:B------:R-:W-:Y:S01]  /*f320*/  IMAD.X R9, RZ, RZ, R157, P2 ;  /* 0x000000ffff097224 */ /* 0x000fe200010e069d */
[----:B------:R-:W-:Y:S01]  /*f330*/  SHF.R.U64 R158, R158, 0x3, RZ ;  /* 0x000000039e9e7819 */ /* 0x000fe200000012ff */
[----:B------:R0:W-:Y:S01]  /*f340*/  STSM.16.M88.4 [R0], R152 ;  /* 0x0000009800007844 */ /* 0x0001e20000000200 */
[----:B------:R-:W-:-:S02]  /*f350*/  LOP3.LUT R10, R10, R7, RZ, 0x3c, !PT ;  /* 0x000000070a0a7212 */ /* 0x000fc400078e3cff */
[----:B------:R-:W-:Y:S01]  /*f360*/  LOP3.LUT R158, R158, R159, RZ, 0x3c, !PT ;  /* 0x0000009f9e9e7212 */ /* 0x000fe200078e3cff */
[----:B------:R-:W-:Y:S01]  /*f370*/  IMAD.X R159, RZ, RZ, R157, P5 ;  /* 0x000000ffff9f7224 */ /* 0x000fe200028e069d */
[----:B------:R-:W-:Y:S02]  /*f380*/  MOV R7, R8 ;  /* 0x0000000800077202 */ /* 0x000fe40000000f00 */
[----:B------:R-:W-:Y:S02]  /*f390*/  MOV R19, R10 ;  /* 0x0000000a00137202 */ /* 0x000fe40000000f00 */
[----:B------:R-:W-:Y:S02]  /*f3a0*/  F2FP.F16.F32.PACK_AB R8, R33, R32 ;  /* 0x000000202108723e */ /* 0x000fe400000000ff */
[----:B------:R-:W-:Y:S02]  /*f3b0*/  F2FP.F16.F32.PACK_AB R9, R35, R34 ;  /* 0x000000222309723e */ /* 0x000fe400000000ff */
[----:B------:R-:W-:-:S02]  /*f3c0*/  F2FP.F16.F32.PACK_AB R10, R37, R36 ;  /* 0x00000024250a723e */ /* 0x000fc400000000ff */
[----:B------:R-:W-:Y:S02]  /*f3d0*/  F2FP.F16.F32.PACK_AB R11, R39, R38 ;  /* 0x00000026270b723e */ /* 0x000fe400000000ff */
[C---:B0-----:R-:W-:Y:S02]  /*f3e0*/  IADD3 R0, P5, R156.reuse, 0x4020, RZ ;  /* 0x000040209c007810 */ /* 0x041fe40007fbe0ff */
[C---:B------:R-:W-:Y:S01]  /*f3f0*/  IADD3 R17, P6, R156.reuse, 0x4040, RZ ;  /* 0x000040409c117810 */ /* 0x040fe20007fde0ff */
[----:B------:R0:W-:Y:S01]  /*f400*/  STSM.16.M88.4 [R7], R8 ;  /* 0x0000000807007844 */ /* 0x0001e20000000200 */
[C---:B------:R-:W-:Y:S01]  /*f410*/  IADD3 R171, P4, R156.reuse, 0xc060, RZ ;  /* 0x0000c0609cab7810 */ /* 0x040fe20007f9e0ff */
[--C-:B------:R-:W-:Y:S01]  /*f420*/  IMAD.X R155, RZ, RZ, R157.reuse, P5 ;  /* 0x000000ffff9b7224 */ /* 0x100fe200028e069d */
[C---:B------:R-:W-:Y:S01]  /*f430*/  IADD3 R21, P3, R156.reuse, 0xc000, RZ ;  /* 0x0000c0009c157810 */ /* 0x040fe20007f7e0ff */
[----:B------:R-:W-:Y:S01]  /*f440*/  IMAD.X R153, RZ, RZ, R157, P6 ;  /* 0x000000ffff997224 */ /* 0x000fe200030e069d */
[----:B------:R-:W-:Y:S01]  /*f450*/  LOP3.LUT R170, R171, 0x380, RZ, 0xc0, !PT ;  /* 0x00000380abaa7812 */ /* 0x000fe200078ec0ff */
[----:B------:R2:W-:Y:S01]  /*f460*/  STSM.16.M88.4 [R19], R12 ;  /* 0x0000000c13007844 */ /* 0x0005e20000000200 */
[----:B------:R-:W-:-:S02]  /*f470*/  IADD3 R5, P6, R156, 0x4000, RZ ;  /* 0x000040009c057810 */ /* 0x000fc40007fde0ff */
[----:B------:R-:W-:Y:S02]  /*f480*/  SHF.R.U64 R170, R170, 0x3, RZ ;  /* 0x00000003aaaa7819 */ /* 0x000fe400000012ff */
[----:B------:R-:W-:Y:S02]  /*f490*/  IADD3 R161, P2, R156, 0x8060, RZ ;  /* 0x000080609ca17810 */ /* 0x000fe40007f5e0ff */
[----:B------:R-:W-:Y:S01]  /*f4a0*/  LOP3.LUT R170, R170, R171, RZ, 0x3c, !PT ;  /* 0x000000abaaaa7212 */ /* 0x000fe200078e3cff */
[----:B------:R-:W-:Y:S01]  /*f4b0*/  IMAD.X R171, RZ, RZ, R157, P4 ;  /* 0x000000ffffab7224 */ /* 0x000fe200020e069d */
[C---:B------:R-:W-:Y:S02]  /*f4c0*/  IADD3 R163, P1, R156.reuse, 0x8040, RZ ;  /* 0x000080409ca37810 */ /* 0x040fe40007f3e0ff */
[----:B0-----:R-:W-:Y:S02]  /*f4d0*/  IADD3 R7, P5, R156, 0x60, RZ ;  /* 0x000000609c077810 */ /* 0x001fe40007fbe0ff */
[----:B------:R-:W-:-:S02]  /*f4e0*/  LOP3.LUT R10, R17, 0x380, RZ, 0xc0, !PT ;  /* 0x00000380110a7812 */ /* 0x000fc400078ec0ff */
[----:B------:R-:W-:Y:S01]  /*f4f0*/  LOP3.LUT R8, R7, 0x380, RZ, 0xc0, !PT ;  /* 0x0000038007087812 */ /* 0x000fe200078ec0ff */
[--C-:B------:R-:W-:Y:S01]  /*f500*/  IMAD.X R9, RZ, RZ, R157.reuse, P5 ;  /* 0x000000ffff097224 */ /* 0x100fe200028e069d */
[----:B------:R-:W-:Y:S01]  /*f510*/  SHF.R.U64 R10, R10, 0x3, RZ ;  /* 0x000000030a0a7819 */ /* 0x000fe200000012ff */
[----:B--2---:R-:W-:Y:S01]  /*f520*/  IMAD.X R13, RZ, RZ, R157, P6 ;  /* 0x000000ffff0d7224 */ /* 0x004fe200030e069d */
[----:B------:R-:W-:Y:S02]  /*f530*/  SHF.R.U64 R8, R8, 0x3, RZ ;  /* 0x0000000308087819 */ /* 0x000fe400000012ff */
[----:B------:R-:W-:Y:S02]  /*f540*/  LOP3.LUT R152, R10, R17, RZ, 0x3c, !PT ;  /* 0x000000110a987212 */ /* 0x000fe400078e3cff */
[----:B------:R-:W-:Y:S02]  /*f550*/  LOP3.LUT R10, R5, 0x380, RZ, 0xc0, !PT ;  /* 0x00000380050a7812 */ /* 0x000fe400078ec0ff */
[----:B------:R-:W-:-:S02]  /*f560*/  IADD3 R169, P5, R156, 0x4060, RZ ;  /* 0x000040609ca97810 */ /* 0x000fc40007fbe0ff */
[----:B------:R-:W-:Y:S02]  /*f570*/  LOP3.LUT R8, R8, R7, RZ, 0x3c, !PT ;  /* 0x0000000708087212 */ /* 0x000fe400078e3cff */
[----:B------:R-:W-:Y:S02]  /*f580*/  LOP3.LUT R7, R0, 0x380, RZ, 0xc0, !PT ;  /* 0x0000038000077812 */ /* 0x000fe400078ec0ff */
[C---:B------:R-:W-:Y:S02]  /*f590*/  IADD3 R165, P4, R156.reuse, 0x8020, RZ ;  /* 0x000080209ca57810 */ /* 0x040fe40007f9e0ff */
[----:B------:R-:W-:Y:S02]  /*f5a0*/  IADD3 R167, P6, R156, 0x8000, RZ ;  /* 0x000080009ca77810 */ /* 0x000fe40007fde0ff */
[----:B------:R-:W-:Y:S02]  /*f5b0*/  SHF.R.U64 R10, R10, 0x3, RZ ;  /* 0x000000030a0a7819 */ /* 0x000fe400000012ff */
[----:B------:R-:W-:-:S02]  /*f5c0*/  LOP3.LUT R168, R169, 0x380, RZ, 0xc0, !PT ;  /* 0x00000380a9a87812 */ /* 0x000fc400078ec0ff */
[----:B------:R-:W-:Y:S02]  /*f5d0*/  SHF.R.U64 R7, R7, 0x3, RZ ;  /* 0x0000000307077819 */ /* 0x000fe400000012ff */
[----:B------:R-:W-:Y:S02]  /*f5e0*/  LOP3.LUT R20, R21, 0x380, RZ, 0xc0, !PT ;  /* 0x0000038015147812 */ /* 0x000fe400078ec0ff */
[----:B------:R-:W-:Y:S02]  /*f5f0*/  LOP3.LUT R160, R161, 0x380, RZ, 0xc0, !PT ;  /* 0x00000380a1a07812 */ /* 0x000fe400078ec0ff */
[----:B------:R-:W-:Y:S02]  /*f600*/  LOP3.LUT R162, R163, 0x380, RZ, 0xc0, !PT ;  /* 0x00000380a3a27812 */ /* 0x000fe400078ec0ff */
[----:B------:R-:W-:Y:S02]  /*f610*/  LOP3.LUT R164, R165, 0x380, RZ, 0xc0, !PT ;  /* 0x00000380a5a47812 */ /* 0x000fe400078ec0ff */
[----:B------:R-:W-:-:S02]  /*f620*/  LOP3.LUT R166, R167, 0x380, RZ, 0xc0, !PT ;  /* 0x00000380a7a67812 */ /* 0x000fc400078ec0ff */
[----:B------:R-:W-:Y:S02]  /*f630*/  LOP3.LUT R12, R10, R5, RZ, 0x3c, !PT ;  /* 0x000000050a0c7212 */ /* 0x000fe400078e3cff */
[----:B------:R-:W-:Y:S02]  /*f640*/  SHF.R.U64 R168, R168, 0x3, RZ ;  /* 0x00000003a8a87819 */ /* 0x000fe400000012ff */
[----:B------:R-:W-:Y:S02]  /*f650*/  MOV R5, R8 ;  /* 0x0000000800057202 */ /* 0x000fe40000000f00 */
[----:B------:R-:W-:Y:S02]  /*f660*/  LOP3.LUT R154, R7, R0, RZ, 0x3c, !PT ;  /* 0x00000000079a7212 */ /* 0x000fe400078e3cff */
[----:B------:R-:W-:Y:S02]  /*f670*/  F2FP.F16.F32.PACK_AB R8, R49, R48 ;  /* 0x000000303108723e */ /* 0x000fe400000000ff */
[----:B------:R-:W-:-:S02]  /*f680*/  F2FP.F16.F32.PACK_AB R9, R51, R50 ;  /* 0x000000323309723e */ /* 0x000fc400000000ff */
[----:B------:R-:W-:Y:S02]  /*f690*/  F2FP.F16.F32.PACK_AB R10, R53, R52 ;  /* 0x00000034350a723e */ /* 0x000fe400000000ff */
[----:B------:R-:W-:Y:S02]  /*f6a0*/  F2FP.F16.F32.PACK_AB R11, R55, R54 ;  /* 0x00000036370b723e */ /* 0x000fe400000000ff */
[----:B------:R-:W-:Y:S02]  /*f6b0*/  SHF.R.U64 R20, R20, 0x3, RZ ;  /* 0x0000000314147819 */ /* 0x000fe400000012ff */
[----:B------:R-:W-:Y:S01]  /*f6c0*/  SHF.R.U64 R160, R160, 0x3, RZ ;  /* 0x00000003a0a07819 */ /* 0x000fe200000012ff */
[----:B------:R0:W-:Y:S01]  /*f6d0*/  STSM.16.M88.4 [R5], R8 ;  /* 0x0000000805007844 */ /* 0x0001e20000000200 */
[----:B------:R-:W-:Y:S02]  /*f6e0*/  SHF.R.U64 R162, R162, 0x3, RZ ;  /* 0x00000003a2a27819 */ /* 0x000fe400000012ff */
[----:B------:R-:W-:-:S02]  /*f6f0*/  SHF.R.U64 R164, R164, 0x3, RZ ;  /* 0x00000003a4a47819 */ /* 0x000fc400000012ff */
[----:B------:R-:W-:Y:S02]  /*f700*/  SHF.R.U64 R166, R166, 0x3, RZ ;  /* 0x00000003a6a67819 */ /* 0x000fe400000012ff */
[----:B------:R-:W-:Y:S02]  /*f710*/  MOV R7, R12 ;  /* 0x0000000c00077202 */ /* 0x000fe40000000f00 */
[----:B------:R-:W-:Y:S01]  /*f720*/  LOP3.LUT R168, R168, R169, RZ, 0x3c, !PT ;  /* 0x000000a9a8a87212 */ /* 0x000fe200078e3cff */
[--C-:B------:R-:W-:Y:S01]  /*f730*/  IMAD.X R169, RZ, RZ, R157.reuse, P5 ;  /* 0x000000ffffa97224 */ /* 0x100fe200028e069d */
[----:B------:R-:W-:Y:S02]  /*f740*/  F2FP.F16.F32.PACK_AB R12, R57, R56 ;  /* 0x00000038390c723e */ /* 0x000fe400000000ff */
[----:B------:R-:W-:Y:S02]  /*f750*/  F2FP.F16.F32.PACK_AB R13, R59, R58 ;  /* 0x0000003a3b0d723e */ /* 0x000fe400000000ff */
[----:B------:R-:W-:Y:S01]  /*f760*/  F2FP.F16.F32.PACK_AB R14, R61, R60 ;  /* 0x0000003c3d0e723e */ /* 0x000fe200000000ff */
[----:B0-----:R-:W-:Y:S01]  /*f770*/  IMAD.X R5, RZ, RZ, R157, P0 ;  /* 0x000000ffff057224 */ /* 0x001fe200000e069d */
[----:B------:R-:W-:-:S02]  /*f780*/  F2FP.F16.F32.PACK_AB R15, R63, R62 ;  /* 0x0000003e3f0f723e */ /* 0x000fc400000000ff */
[----:B------:R-:W-:Y:S02]  /*f790*/  MOV R170, R170 ;  /* 0x000000aa00aa7202 */ /* 0x000fe40000000f00 */
        /* <DEDUP_REMOVED lines=10> */
[----:B------:R-:W-:Y:S01]  /*f840*/  MOV R171, R152 ;  /* 0x0000009800ab7202 */ /* 0x000fe20000000f00 */
[----:B------:R0:W-:Y:S01]  /*f850*/  STSM.16.M88.4 [R7], R12 ;  /* 0x0000000c07007844 */ /* 0x0001e20000000200 */
[----:B------:R-:W-:-:S02]  /*f860*/  MOV R17, R154 ;  /* 0x0000009a00117202 */ /* 0x000fc40000000f00 */
[----:B------:R-:W-:Y:S02]  /*f870*/  MOV R0, R158 ;  /* 0x0000009e00007202 */ /* 0x000fe40000000f00 */
[----:B------:R-:W-:Y:S02]  /*f880*/  F2FP.F16.F32.PACK_AB R152, R65, R64 ;  /* 0x000000404198723e */ /* 0x000fe400000000ff */
[----:B------:R-:W-:Y:S02]  /*f890*/  F2FP.F16.F32.PACK_AB R153, R67, R66 ;  /* 0x000000424399723e */ /* 0x000fe400000000ff */
[----:B------:R-:W-:Y:S02]  /*f8a0*/  F2FP.F16.F32.PACK_AB R154, R69, R68 ;  /* 0x00000044459a723e */ /* 0x000fe400000000ff */
[----:B------:R-:W-:Y:S02]  /*f8b0*/  F2FP.F16.F32.PACK_AB R155, R71, R70 ;  /* 0x00000046479b723e */ /* 0x000fe400000000ff */
[----:B------:R-:W-:-:S02]  /*f8c0*/  F2FP.F16.F32.PACK_AB R156, R73, R72 ;  /* 0x00000048499c723e */ /* 0x000fc400000000ff */
[----:B------:R-:W-:Y:S01]  /*f8d0*/  F2FP.F16.F32.PACK_AB R157, R75, R74 ;  /* 0x0000004a4b9d723e */ /* 0x000fe200000000ff */
[----:B------:R2:W-:Y:S01]  /*f8e0*/  STSM.16.M88.4 [R17], R152 ;  /* 0x0000009811007844 */ /* 0x0005e20000000200 */
[----:B------:R-:W-:Y:S02]  /*f8f0*/  F2FP.F16.F32.PACK_AB R158, R77, R76 ;  /* 0x0000004c4d9e723e */ /* 0x000fe400000000ff */
[----:B------:R-:W-:Y:S02]  /*f900*/  F2FP.F16.F32.PACK_AB R159, R79, R78 ;  /* 0x0000004e4f9f723e */ /* 0x000fe400000000ff */
[----:B0-----:R-:W-:Y:S02]  /*f910*/  MOV R7, R168 ;  /* 0x000000a800077202 */ /* 0x001fe40000000f00 */
[----:B------:R-:W-:Y:S01]  /*f920*/  F2FP.F16.F32.PACK_AB R8, R81, R80 ;  /* 0x000000505108723e */ /* 0x000fe200000000ff */
[----:B------:R-:W-:Y:S01]  /*f930*/  STSM.16.M88.4 [R171], R156 ;  /* 0x0000009cab007844 */ /* 0x000fe20000000200 */
[----:B------:R-:W-:Y:S01]  /*f940*/  F2FP.F16.F32.PACK_AB R9, R83, R82 ;  /* 0x000000525309723e */ /* 0x000fe200000000ff */
[----:B------:R-:W0:Y:S01]  /*f950*/  LDC.64 R168, c[0x0][0xc00] ;  /* 0x00030000ffa87b82 */ /* 0x000e220000000a00 */
[----:B------:R-:W-:-:S02]  /*f960*/  F2FP.F16.F32.PACK_AB R10, R85, R84 ;  /* 0x00000054550a723e */ /* 0x000fc400000000ff */
[----:B------:R-:W-:Y:S02]  /*f970*/  F2FP.F16.F32.PACK_AB R11, R87, R86 ;  /* 0x00000056570b723e */ /* 0x000fe400000000ff */
[----:B------:R-:W-:Y:S02]  /*f980*/  MOV R166, R166 ;  /* 0x000000a600a67202 */ /* 0x000fe40000000f00 */
[----:B------:R-:W-:Y:S01]  /*f990*/  F2FP.F16.F32.PACK_AB R12, R89, R88 ;  /* 0x00000058590c723e */ /* 0x000fe200000000ff */
[----:B------:R3:W-:Y:S01]  /*f9a0*/  STSM.16.M88.4 [R7], R8 ;  /* 0x0000000807007844 */ /* 0x0007e20000000200 */
[----:B------:R-:W-:Y:S02]  /*f9b0*/  F2FP.F16.F32.PACK_AB R13, R91, R90 ;  /* 0x0000005a5b0d723e */ /* 0x000fe400000000ff */
[----:B------:R-:W-:Y:S02]  /*f9c0*/  F2FP.F16.F32.PACK_AB R14, R93, R92 ;  /* 0x0000005c5d0e723e */ /* 0x000fe400000000ff */
[----:B------:R-:W-:-:S02]  /*f9d0*/  F2FP.F16.F32.PACK_AB R15, R95, R94 ;  /* 0x0000005e5f0f723e */ /* 0x000fc400000000ff */
[----:B------:R-:W-:Y:S02]  /*f9e0*/  MOV R19, R164 ;  /* 0x000000a400137202 */ /* 0x000fe40000000f00 */
[----:B--2---:R-:W-:Y:S01]  /*f9f0*/  F2FP.F16.F32.PACK_AB R152, R97, R96 ;  /* 0x000000606198723e */ /* 0x004fe200000000ff */
[----:B------:R2:W-:Y:S01]  /*fa00*/  STSM.16.M88.4 [R166], R12 ;  /* 0x0000000ca6007844 */ /* 0x0005e20000000200 */
[----:B------:R-:W-:Y:S02]  /*fa10*/  F2FP.F16.F32.PACK_AB R153, R99, R98 ;  /* 0x000000626399723e */ /* 0x000fe400000000ff */
[----:B------:R-:W-:Y:S02]  /*fa20*/  F2FP.F16.F32.PACK_AB R154, R101, R100 ;  /* 0x00000064659a723e */ /* 0x000fe400000000ff */
[----:B------:R-:W-:Y:S01]  /*fa30*/  F2FP.F16.F32.PACK_AB R155, R103, R102 ;  /* 0x00000066679b723e */ /* 0x000fe200000000ff */
[----:B---3--:R-:W3:Y:S01]  /*fa40*/  LDC.64 R8, c[0x0][0xc08] ;  /* 0x00030200ff087b82 */ /* 0x008ee20000000a00 */
[----:B------:R-:W-:-:S02]  /*fa50*/  MOV R17, R162 ;  /* 0x000000a200117202 */ /* 0x000fc40000000f00 */
[----:B------:R-:W-:Y:S01]  /*fa60*/  F2FP.F16.F32.PACK_AB R156, R105, R104 ;  /* 0x00000068699c723e */ /* 0x000fe200000000ff */
[----:B------:R-:W-:Y:S01]  /*fa70*/  STSM.16.M88.4 [R19], R152 ;  /* 0x0000009813007844 */ /* 0x000fe20000000200 */
[----:B------:R-:W-:Y:S02]  /*fa80*/  F2FP.F16.F32.PACK_AB R157, R107, R106 ;  /* 0x0000006a6b9d723e */ /* 0x000fe400000000ff */
[----:B------:R-:W-:Y:S02]  /*fa90*/  F2FP.F16.F32.PACK_AB R158, R109, R108 ;  /* 0x0000006c6d9e723e */ /* 0x000fe400000000ff */
[----:B------:R-:W-:Y:S02]  /*faa0*/  F2FP.F16.F32.PACK_AB R159, R111, R110 ;  /* 0x0000006e6f9f723e */ /* 0x000fe400000000ff */
[----:B--2---:R-:W-:Y:S02]  /*fab0*/  MOV R14, R160 ;  /* 0x000000a0000e7202 */ /* 0x004fe40000000f00 */
[----:B------:R-:W-:Y:S01]  /*fac0*/  F2FP.F16.F32.PACK_AB R160, R113, R112 ;  /* 0x0000007071a0723e */ /* 0x000fe200000000ff */
[----:B------:R2:W-:Y:S01]  /*fad0*/  STSM.16.M88.4 [R17], R156 ;  /* 0x0000009c11007844 */ /* 0x0005e20000000200 */
[----:B------:R-:W-:-:S02]  /*fae0*/  F2FP.F16.F32.PACK_AB R161, R115, R114 ;  /* 0x0000007273a1723e */ /* 0x000fc400000000ff */
[----:B------:R-:W-:Y:S02]  /*faf0*/  F2FP.F16.F32.PACK_AB R162, R117, R116 ;  /* 0x0000007475a2723e */ /* 0x000fe400000000ff */
[----:B------:R-:W-:Y:S02]  /*fb00*/  F2FP.F16.F32.PACK_AB R163, R119, R118 ;  /* 0x0000007677a3723e */ /* 0x000fe400000000ff */
[----:B------:R-:W-:Y:S02]  /*fb10*/  MOV R7, R20 ;  /* 0x0000001400077202 */ /* 0x000fe40000000f00 */
[----:B------:R-:W-:Y:S01]  /*fb20*/  F2FP.F16.F32.PACK_AB R164, R121, R120 ;  /* 0x0000007879a4723e */ /* 0x000fe200000000ff */
[----:B------:R4:W-:Y:S01]  /*fb30*/  STSM.16.M88.4 [R14], R160 ;  /* 0x000000a00e007844 */ /* 0x0009e20000000200 */
[----:B---3--:R-:W-:Y:S01]  /*fb40*/  ISETP.NE.U32.AND P0, PT, R8, RZ, PT ;  /* 0x000000ff0800720c */ /* 0x008fe20003f05070 */
[----:B------:R-:W3:Y:S01]  /*fb50*/  LDC.64 R20, c[0x0][0xc00] ;  /* 0x00030000ff147b82 */ /* 0x000ee20000000a00 */
[----:B------:R-:W-:-:S02]  /*fb60*/  F2FP.F16.F32.PACK_AB R165, R123, R122 ;  /* 0x0000007a7ba5723e */ /* 0x000fc400000000ff */
[----:B------:R-:W-:Y:S02]  /*fb70*/  F2FP.F16.F32.PACK_AB R166, R125, R124 ;  /* 0x0000007c7da6723e */ /* 0x000fe400000000ff */
[----:B------:R-:W-:Y:S02]  /*fb80*/  F2FP.F16.F32.PACK_AB R167, R127, R126 ;  /* 0x0000007e7fa7723e */ /* 0x000fe400000000ff */
[----:B------:R-:W-:Y:S02]  /*fb90*/  ISETP.NE.AND.EX P0, PT, R9, RZ, PT, P0 ;  /* 0x000000ff0900720c */ /* 0x000fe40003f05300 */
[----:B--2---:R-:W-:Y:S01]  /*fba0*/  MOV R17, R4 ;  /* 0x0000000400117202 */ /* 0x004fe20000000f00 */
[----:B------:R2:W-:Y:S01]  /*fbb0*/  STSM.16.M88.4 [R7], R164 ;  /* 0x000000a407007844 */ /* 0x0005e20000000200 */
[----:B------:R-:W-:Y:S02]  /*fbc0*/  F2FP.F16.F32.PACK_AB R8, R129, R128 ;  /* 0x000000808108723e */ /* 0x000fe400000000ff */
[----:B------:R-:W-:-:S02]  /*fbd0*/  F2FP.F16.F32.PACK_AB R9, R131, R130 ;  /* 0x000000828309723e */ /* 0x000fc400000000ff */
[----:B------:R-:W-:Y:S02]  /*fbe0*/  F2FP.F16.F32.PACK_AB R10, R133, R132 ;  /* 0x00000084850a723e */ /* 0x000fe400000000ff */
[----:B------:R-:W-:Y:S02]  /*fbf0*/  F2FP.F16.F32.PACK_AB R11, R135, R134 ;  /* 0x00000086870b723e */ /* 0x000fe400000000ff */
[----:B------:R-:W-:Y:S02]  /*fc00*/  F2FP.F16.F32.PACK_AB R12, R137, R136 ;  /* 0x00000088890c723e */ /* 0x000fe400000000ff */
[----:B------:R-:W-:Y:S01]  /*fc10*/  F2FP.F16.F32.PACK_AB R13, R139, R138 ;  /* 0x0000008a8b0d723e */ /* 0x000fe200000000ff */
[----:B------:R5:W-:Y:S01]  /*fc20*/  STSM.16.M88.4 [R17], R8 ;  /* 0x0000000811007844 */ /* 0x000be20000000200 */
[----:B----4-:R-:W-:Y:S01]  /*fc30*/  F2FP.F16.F32.PACK_AB R14, R141, R140 ;  /* 0x0000008c8d0e723e */ /* 0x010fe200000000ff */
[----:B---3--:R-:W-:Y:S01]  /*fc40*/  IMAD.WIDE R4, R201, 0x4, R20 ;  /* 0x00000004c9047825 */ /* 0x008fe200078e0214 */
[----:B------:R-:W-:Y:S01]  /*fc50*/  F2FP.F16.F32.PACK_AB R15, R143, R142 ;  /* 0x0000008e8f0f723e */ /* 0x000fe200000000ff */
[----:B------:R-:W3:Y:S01]  /*fc60*/  LDC R21, c[0x0][0xad4] ;  /* 0x0002b500ff157b82 */ /* 0x000ee20000000800 */
[----:B------:R-:W-:Y:S01]  /*fc70*/  F2FP.F16.F32.PACK_AB R152, R145, R144 ;  /* 0x000000909198723e */ /* 0x000fe200000000ff */
[----:B--2---:R-:W-:Y:S01]  /*fc80*/  IMAD.MOV.U32 R7, RZ, RZ, RZ ;  /* 0x000000ffff077224 */ /* 0x004fe200078e00ff */
[----:B------:R-:W-:Y:S01]  /*fc90*/  F2FP.F16.F32.PACK_AB R153, R147, R146 ;  /* 0x000000929399723e */ /* 0x000fe200000000ff */
[----:B------:R2:W-:Y:S01]  /*fca0*/  STSM.16.M88.4 [R0], R12 ;  /* 0x0000000c00007844 */ /* 0x0005e20000000200 */
[----:B------:R-:W-:-:S02]  /*fcb0*/  F2FP.F16.F32.PACK_AB R154, R149, R148 ;  /* 0x00000094959a723e */ /* 0x000fc400000000ff */
[----:B------:R-:W-:Y:S02]  /*fcc0*/  F2FP.F16.F32.PACK_AB R155, R151, R150 ;  /* 0x00000096979b723e */ /* 0x000fe400000000ff */
[----:B0-----:R-:W-:-:S03]  /*fcd0*/  ISETP.NE.U32.AND P1, PT, R168, RZ, PT ;  /* 0x000000ffa800720c */ /* 0x001fc60003f25070 */
[----:B------:R0:W-:Y:S01]  /*fce0*/  STSM.16.M88.4 [R170], R152 ;  /* 0x00000098aa007844 */ /* 0x0001e20000000200 */
[----:B------:R-:W-:Y:S01]  /*fcf0*/  BAR.SYNC.DEFER_BLOCKING 0x1, 0x100 ;  /* 0x0044000000007b1d */ /* 0x000fe20000010000 */
[----:B------:R-:W-:-:S07]  /*fd00*/  ISETP.NE.AND.EX P1, PT, R169, RZ, PT, P1 ;  /* 0x000000ffa900720c */ /* 0x000fce0003f25310 */
[----:B-----5:R-:W4:Y:S01]  /*fd10*/  @P0 LDC.64 R8, c[0x0][0xc08] ;  /* 0x00030200ff080b82 */ /* 0x020f220000000a00 */
[----:B------:R-:W-:Y:S01]  /*fd20*/  ISETP.NE.AND P2, PT, R200, RZ, PT ;  /* 0x000000ffc800720c */ /* 0x000fe20003f45270 */
[----:B------:R-:W-:-:S06]  /*fd30*/  UISETP.NE.AND UP0, UPT, UR11, 0x1, UPT ;  /* 0x000000010b00788c */ /* 0x000fcc000bf05270 */
[----:B--2---:R-:W2:Y:S01]  /*fd40*/  LDC.64 R14, c[0x0][0xba8] ;  /* 0x0002ea00ff0e7b82 */ /* 0x004ea20000000a00 */
[----:B------:R-:W5:Y:S01]  /*fd50*/  @P1 LDG.E R7, desc[UR40][R4.64] ;  /* 0x0000002804071981 */ /* 0x000f62000c1e1900 */
[----:B----4-:R-:W-:Y:S01]  /*fd60*/  @P0 IMAD.WIDE R8, R201, 0x4, R8 ;  /* 0x00000004c9080825 */ /* 0x010fe200078e0208 */
[----:B---3--:R-:W-:Y:S02]  /*fd70*/  SEL R21, R200, R21, P2 ;  /* 0x00000015c8157207 */ /* 0x008fe40001000000 */
[----:B------:R-:W-:Y:S01]  /*fd80*/  @UP0 ULDC UR8, c[0x0][0xbec] ;  /* 0x0002fb0000080ab9 */ /* 0x000fe20000000800 */
[----:B------:R-:W-:Y:S01]  /*fd90*/  @UP0 ULDC UR10, c[0x0][0xbf0] ;  /* 0x0002fc00000a0ab9 */ /* 0x000fe20000000800 */
[----:B------:R3:W4:Y:S01]  /*fda0*/  @P0 LDG.E R19, desc[UR40][R8.64] ;  /* 0x0000002808130981 */ /* 0x000722000c1e1900 */
[----:B------:R-:W-:Y:S01]  /*fdb0*/  IMAD.MOV.U32 R0, RZ, RZ, 0x9b8 ;  /* 0x000009b8ff007424 */ /* 0x000fe200078e00ff */
[----:B------:R-:W-:Y:S01]  /*fdc0*/  ISETP.GT.AND P3, PT, R21, 0x1, PT ;  /* 0x000000011500780c */ /* 0x000fe20003f64270 */
[----:B------:R-:W-:Y:S01]  /*fdd0*/  VIADD R17, R22, UR43 ;  /* 0x0000002b16117c36 */ /* 0x000fe20008000000 */
[----:B------:R-:W-:-:S02]  /*fde0*/  ISETP.NE.U32.AND P2, PT, R168, RZ, PT ;  /* 0x000000ffa800720c */ /* 0x000fc40003f45070 */
[----:B0-----:R-:W-:Y:S01]  /*fdf0*/  SEL R152, R0, 0x978, P3 ;  /* 0x0000097800987807 */ /* 0x001fe20001800000 */
[----:B------:R-:W-:Y:S01]  /*fe00*/  IMAD.MOV.U32 R155, RZ, RZ, R17 ;  /* 0x000000ffff9b7224 */ /* 0x000fe200078e0011 */
[----:B------:R-:W-:Y:S02]  /*fe10*/  ISETP.NE.AND.EX P2, PT, R169, RZ, PT, P2 ;  /* 0x000000ffa900720c */ /* 0x000fe40003f45320 */
[----:B------:R-:W0:Y:S01]  /*fe20*/  LDC.64 R10, c[0x0][R152+0x220] ;  /* 0x00008800980a7b82 */ /* 0x000e220000000a00 */
[----:B------:R-:W-:Y:S02]  /*fe30*/  SHF.R.S32.HI R0, RZ, 0x1f, R201 ;  /* 0x0000001fff007819 */ /* 0x000fe400000114c9 */
[----:B------:R-:W-:Y:S02]  /*fe40*/  SEL R201, R201, RZ, !P2 ;  /* 0x000000ffc9c97207 */ /* 0x000fe40005000000 */
[----:B------:R-:W-:Y:S02]  /*fe50*/  PLOP3.LUT P4, PT, PT, PT, UP0, 0x80, 0x0 ;  /* 0x000000000000781c */ /* 0x000fe40003f8f008 */
[----:B------:R-:W-:Y:S01]  /*fe60*/  SEL R21, R0, RZ, !P2 ;  /* 0x000000ff00157207 */ /* 0x000fe20005000000 */
[----:B---3--:R-:W3:Y:S01]  /*fe70*/  LDC.64 R8, c[0x0][R152+0x218] ;  /* 0x0000860098087b82 */ /* 0x008ee20000000a00 */
[----:B------:R-:W-:-:S07]  /*fe80*/  SEL R153, R230, RZ, P3 ;  /* 0x000000ffe6997207 */ /* 0x000fce0001800000 */
[----:B------:R-:W1:Y:S01]  /*fe90*/  LDC.64 R12, c[0x0][R152+0x228] ;  /* 0x00008a00980c7b82 */ /* 0x000e620000000a00 */
[----:B0-----:R-:W-:-:S07]  /*fea0*/  IMAD R0, R11, R201, RZ ;  /* 0x000000c90b007224 */ /* 0x001fce00078e02ff */
[----:B--2---:R-:W0:Y:S01]  /*feb0*/  @!P3 LDC R14, c[0x0][0xb50] ;  /* 0x0002d400ff0ebb82 */ /* 0x004e220000000800 */
[----:B------:R-:W-:Y:S02]  /*fec0*/  IMAD R159, R10, R21, R0 ;  /* 0x000000150a9f7224 */ /* 0x000fe400078e0200 */
[----:B------:R-:W-:Y:S01]  /*fed0*/  @P4 IMAD.HI.U32 R0, R17, UR8, RZ ;  /* 0x0000000811004c27 */ /* 0x000fe2000f8e00ff */
[----:B------:R-:W-:-:S04]  /*fee0*/  ULDC UR8, c[0x0][0xa88] ;  /* 0x0002a20000087ab9 */ /* 0x000fc80000000800 */
[----:B------:R-:W2:Y:S01]  /*fef0*/  LDC.64 R20, c[0x0][R152+0x210] ;  /* 0x0000840098147b82 */ /* 0x000ea20000000a00 */
[-C--:B---3--:R-:W-:Y:S01]  /*ff00*/  IMAD R157, R9, R23.reuse, RZ ;  /* 0x00000017099d7224 */ /* 0x088fe200078e02ff */
[----:B------:R-:W-:Y:S01]  /*ff10*/  @P4 SHF.R.U32.HI R155, RZ, UR10, R0 ;  /* 0x0000000aff9b4c19 */ /* 0x000fe20008011600 */
[----:B------:R-:W-:-:S04]  /*ff20*/  IMAD.WIDE.U32 R8, R8, R23, RZ ;  /* 0x0000001708087225 */ /* 0x000fc800078e00ff */
[----:B------:R-:W-:Y:S01]  /*ff30*/  IMAD.WIDE.U32 R10, R10, R201, RZ ;  /* 0x000000c90a0a7225 */ /* 0x000fe200078e00ff */
[----:B------:R-:W3:Y:S03]  /*ff40*/  @!P3 LDC R15, c[0x0][0xb54] ;  /* 0x0002d500ff0fbb82 */ /* 0x000ee60000000800 */
[----:B------:R-:W-:Y:S02]  /*ff50*/  IMAD.IADD R157, R9, 0x1, R157 ;  /* 0x00000001099d7824 */ /* 0x000fe400078e029d */
[----:B------:R-:W-:Y:S02]  /*ff60*/  IMAD.IADD R11, R11, 0x1, R159 ;  /* 0x000000010b0b7824 */ /* 0x000fe400078e029f */
[-C--:B-1----:R-:W-:Y:S02]  /*ff70*/  IMAD R9, R13, R153.reuse, RZ ;  /* 0x000000990d097224 */ /* 0x082fe400078e02ff */
[----:B------:R-:W-:-:S04]  /*ff80*/  IMAD.WIDE.U32 R12, R12, R153, RZ ;  /* 0x000000990c0c7225 */ /* 0x000fc800078e00ff */
[----:B------:R-:W-:Y:S01]  /*ff90*/  IMAD.IADD R13, R13, 0x1, R9 ;  /* 0x000000010d0d7824 */ /* 0x000fe200078e0209 */
[----:B-----5:R-:W-:Y:S01]  /*ffa0*/  IADD3 R8, P2, P5, R10, R8, R7 ;  /* 0x000000080a087210 */ /* 0x020fe20007d5e007 */
[----:B------:R-:W-:Y:S01]  /*ffb0*/  IMAD.MOV R10, RZ, RZ, -R155 ;  /* 0x000000ffff0a7224 */ /* 0x000fe200078e0a9b */
[----:B------:R-:W-:-:S03]  /*ffc0*/  SHF.R.S32.HI R0, RZ, 0x1f, R7 ;  /* 0x0000001fff007819 */ /* 0x000fc60000011407 */
[----:B------:R-:W-:Y:S01]  /*ffd0*/  IMAD R9, R10, UR11, R17 ;  /* 0x0000000b0a097c24 */ /* 0x000fe2000f8e0211 */
[----:B------:R-:W-:Y:S02]  /*ffe0*/  IADD3.X R11, R11, R157, R0, P2, P5 ;  /* 0x0000009d0b0b7210 */ /* 0x000fe400017ea400 */
[----:B------:R-:W-:Y:S02]  /*fff0*/  IADD3 R12, P2, P5, R155, R8, R12 ;  /* 0x000000089b0c7210 */ /* 0x000fe40007d5e00c */
[----:B------:R-:W-:Y:S02]  /*10000*/  SHF.R.S32.HI R8, RZ, 0x1f, R155 ;  /* 0x0000001fff087819 */ /* 0x000fe4000001149b */
[----:B----4-:R-:W-:Y:S02]  /*10010*/  @P0 R2UR UR8, R19 ;  /* 0x00000000130802ca */ /* 0x010fe400000e0000 */
[----:B------:R-:W-:Y:S01]  /*10020*/  IADD3.X R13, R8, R11, R13, P2, P5 ;  /* 0x0000000b080d7210 */ /* 0x000fe200017ea40d */
[-C--:B--2---:R-:W-:Y:S01]  /*10030*/  IMAD R8, R21, R9.reuse, RZ ;  /* 0x0000000915087224 */ /* 0x084fe200078e02ff */
[----:B------:R-:W-:Y:S01]  /*10040*/  SHF.R.S32.HI R11, RZ, 0x1f, R9 ;  /* 0x0000001fff0b7819 */ /* 0x000fe20000011409 */
[----:B------:R-:W-:-:S04]  /*10050*/  IMAD.WIDE.U32 R12, R20, R9, R12 ;  /* 0x00000009140c7225 */ /* 0x000fc800078e000c */
[----:B------:R-:W-:Y:S01]  /*10060*/  IMAD R11, R20, R11, R8 ;  /* 0x0000000b140b7224 */ /* 0x000fe200078e0208 */
[----:B0-----:R-:W-:-:S03]  /*10070*/  LEA R14, P2, R12, R14, 0x2 ;  /* 0x0000000e0c0e7211 */ /* 0x001fc600078410ff */
[----:B------:R-:W-:-:S05]  /*10080*/  IMAD.IADD R8, R13, 0x1, R11 ;  /* 0x000000010d087824 */ /* 0x000fca00078e020b */
[----:B---3--:R-:W-:Y:S01]  /*10090*/  LEA.HI.X R15, R12, R15, R8, 0x2, P2 ;  /* 0x0000000f0c0f7211 */ /* 0x008fe200010f1408 */
[----:B------:R-:W-:Y:S06]  /*100a0*/  @P0 BRA `(.L_x_2418) ;  /* 0x0000000000180947 */ /* 0x000fec0003800000 */
[----:B------:R-:W-:Y:S05]  /*100b0*/  @!P1 BRA `(.L_x_2418) ;  /* 0x0000000000149947 */ /* 0x000fea0003800000 */
[----:B------:R-:W2:Y:S04]  /*100c0*/  LDG.E R9, desc[UR40][R4.64] ;  /* 0x0000002804097981 */ /* 0x000ea8000c1e1900 */
[----:B------:R-:W3:Y:S01]  /*100d0*/  LDG.E R8, desc[UR40][R4.64+0x4] ;  /* 0x0000042804087981 */ /* 0x000ee2000c1e1900 */
[----:B--2---:R-:W-:Y:S02]  /*100e0*/  R2UR UR10, R9 ;  /* 0x00000000090a72ca */ /* 0x004fe400000e0000 */
[----:B---3--:R-:W-:-:S13]  /*100f0*/  R2UR UR8, R8 ;  /* 0x00000000080872ca */ /* 0x008fda00000e0000 */
[----:B------:R-:W-:-:S12]  /*10100*/  UIADD3 UR8, -UR10, UR8, URZ ;  /* 0x000000080a087290 */ /* 0x000fd8000fffe13f */
.L_x_2418:
[----:B------:R-:W2:Y:S01]  /*10110*/  LDL R10, [R1+0x5c] ;  /* 0x00005c00010a7983 */ /* 0x000ea20000100800 */
[----:B------:R-:W-:Y:S01]  /*10120*/  UIMAD UR8, UR8, UR11, URZ ;  /* 0x0000000b080872a4 */ /* 0x000fe2000f8e023f */
[----:B------:R-:W-:Y:S02]  /*10130*/  LOP3.LUT P0, RZ, R231, 0x3, RZ, 0xc0, !PT ;  /* 0x00000003e7ff7812 */ /* 0x000fe4000780c0ff */
[----:B------:R-:W-:Y:S04]  /*10140*/  SHFL.IDX PT, R4, R14, RZ, 0x1c1f ;  /* 0x001c1fff0e047589 */ /* 0x000fe800000e0000 */
[----:B------:R-:W0:Y:S04]  /*10150*/  SHFL.IDX PT, R5, R15, RZ, 0x1c1f ;  /* 0x001c1fff0f057589 */ /* 0x000e2800000e0000 */
[----:B------:R-:W-:Y:S04]  /*10160*/  SHFL.IDX PT, R8, R14, 0x1, 0x1c1f ;  /* 0x003c1f000e087f89 */ /* 0x000fe800000e0000 */
[----:B------:R-:W1:Y:S01]  /*10170*/  SHFL.IDX PT, R9, R15, 0x1, 0x1c1f ;  /* 0x003c1f000f097f89 */ /* 0x000e6200000e0000 */
[----:B--2---:R-:W-:-:S04]  /*10180*/  VIADD R10, R10, UR43 ;  /* 0x0000002b0a0a7c36 */ /* 0x004fc80008000000 */
[C---:B------:R-:W-:Y:S01]  /*10190*/  VIADD R12, R10.reuse, 0x8 ;  /* 0x000000080a0c7836 */ /* 0x040fe20000000000 */
[----:B------:R-:W-:-:S04]  /*101a0*/  ISETP.GE.OR P1, PT, R10, UR8, P0 ;  /* 0x000000080a007c0c */ /* 0x000fc80008726670 */
[----:B------:R-:W-:-:S09]  /*101b0*/  ISETP.GE.OR P0, PT, R12, UR8, P0 ;  /* 0x000000080c007c0c */ /* 0x000fd20008706670 */
[----:B0-----:R0:W-:Y:S04]  /*101c0*/  @!P1 ST.E desc[UR40][R4.64], R2 ;  /* 0x0000000204009985 */ /* 0x0011e8000c101928 */
[----:B-1----:R0:W-:Y:S01]  /*101d0*/  @!P0 ST.E desc[UR40][R8.64], R3 ;  /* 0x0000000308008985 */ /* 0x0021e2000c101928 */
[----:B------:R-:W-:Y:S05]  /*101e0*/  @P3 BRA `(.L_x_2419) ;  /* 0x0000000c00fc3947 */ /* 0x000fea0003800000 */
[----:B0-----:R-:W0:Y:S01]  /*101f0*/  S2R R2, SR_TID.X ;  /* 0x0000000000027919 */ /* 0x001e220000002100 */
[----:B------:R-:W-:Y:S01]  /*10200*/  @UP0 ULDC UR10, c[0x0][0xbec] ;  /* 0x0002fb00000a0ab9 */ /* 0x000fe20000000800 */
        /* <DEDUP_REMOVED lines=9> */
[----:B------:R-:W-:Y:S01]  /*102a0*/  IMAD.WIDE R4, R4, R5, UR6 ;  /* 0x0000000604047e25 */ /* 0x000fe2000f8e0205 */
[----:B------:R-:W-:Y:S02]  /*102b0*/  ULDC.64 UR6, c[0x0][0xaa0] ;  /* 0x0002a80000067ab9 */ /* 0x000fe40000000a00 */
[C---:B------:R-:W-:Y:S02]  /*102c0*/  IADD3 R29, P1, R4.reuse, 0x3000, RZ ;  /* 0x00003000041d7810 */ /* 0x040fe40007f3e0ff */
[C---:B------:R-:W-:Y:S02]  /*102d0*/  IADD3 R13, P3, R4.reuse, 0x1000, RZ ;  /* 0x00001000040d7810 */ /* 0x040fe40007f7e0ff */
[----:B------:R-:W-:Y:S02]  /*102e0*/  IADD3 R25, P2, R4, 0x2000, RZ ;  /* 0x0000200004197810 */ /* 0x000fe40007f5e0ff */
[----:B------:R-:W-:Y:S02]  /*102f0*/  LOP3.LUT R28, R29, 0x380, RZ, 0xc0, !PT ;  /* 0x000003801d1c7812 */ /* 0x000fe400078ec0ff */
[----:B------:R-:W-:-:S02]  /*10300*/  LOP3.LUT R12, R13, 0x380, RZ, 0xc0, !PT ;  /* 0x000003800d0c7812 */ /* 0x000fc400078ec0ff */
[----:B------:R-:W-:Y:S02]  /*10310*/  LOP3.LUT R24, R25, 0x380, RZ, 0xc0, !PT ;  /* 0x0000038019187812 */ /* 0x000fe400078ec0ff */
[----:B------:R-:W-:Y:S02]  /*10320*/  SHF.R.U64 R28, R28, 0x3, RZ ;  /* 0x000000031c1c7819 */ /* 0x000fe400000012ff */
[----:B------:R-:W-:Y:S02]  /*10330*/  SHF.R.U64 R12, R12, 0x3, RZ ;  /* 0x000000030c0c7819 */ /* 0x000fe400000012ff */
[----:B------:R-:W-:Y:S02]  /*10340*/  SHF.R.U64 R24, R24, 0x3, RZ ;  /* 0x0000000318187819 */ /* 0x000fe400000012ff */
[----:B------:R-:W-:Y:S01]  /*10350*/  LOP3.LUT R28, R28, R29, RZ, 0x3c, !PT ;  /* 0x0000001d1c1c7212 */ /* 0x000fe200078e3cff */
[--C-:B------:R-:W-:Y:S01]  /*10360*/  IMAD.X R29, RZ, RZ, R5.reuse, P1 ;  /* 0x000000ffff1d7224 */ /* 0x100fe200008e0605 */
[----:B------:R-:W-:Y:S01]  /*10370*/  LOP3.LUT R12, R12, R13, RZ, 0x3c, !PT ;  /* 0x0000000d0c0c7212 */ /* 0x000fe200078e3cff */
[--C-:B------:R-:W-:Y:S01]  /*10380*/  IMAD.X R13, RZ, RZ, R5.reuse, P3 ;  /* 0x000000ffff0d7224 */ /* 0x100fe200018e0605 */
[----:B------:R-:W-:Y:S01]  /*10390*/  LOP3.LUT R24, R24, R25, RZ, 0x3c, !PT ;  /* 0x0000001918187212 */ /* 0x000fe200078e3cff */
[----:B------:R-:W-:Y:S01]  /*103a0*/  IMAD.X R25, RZ, RZ, R5, P2 ;  /* 0x000000ffff197224 */ /* 0x000fe200010e0605 */
[----:B------:R-:W-:-:S02]  /*103b0*/  IADD3 R53, P1, R4, 0x9000, RZ ;  /* 0x0000900004357810 */ /* 0x000fc40007f3e0ff */
[C---:B------:R-:W-:Y:S02]  /*103c0*/  IADD3 R33, P0, R4.reuse, 0x4000, RZ ;  /* 0x0000400004217810 */ /* 0x040fe40007f1e0ff */
[C---:B------:R-:W-:Y:S02]  /*103d0*/  IADD3 R37, P6, R4.reuse, 0x5000, RZ ;  /* 0x0000500004257810 */ /* 0x040fe40007fde0ff */
[C---:B------:R-:W-:Y:S02]  /*103e0*/  IADD3 R41, P5, R4.reuse, 0x6000, RZ ;  /* 0x0000600004297810 */ /* 0x040fe40007fbe0ff */
[----:B------:R-:W-:Y:S01]  /*103f0*/  LOP3.LUT R11, R4, 0x380, RZ, 0xc0, !PT ;  /* 0x00000380040b7812 */ /* 0x000fe200078ec0ff */
[----:B------:R-:W-:Y:S01]  /*10400*/  IMAD R0, R0, UR6, RZ ;  /* 0x0000000600007c24 */ /* 0x000fe2000f8e02ff */
[C---:B------:R-:W-:Y:S01]  /*10410*/  IADD3 R45, P3, R4.reuse, 0x7000, RZ ;  /* 0x00007000042d7810 */ /* 0x040fe20007f7e0ff */
[----:B------:R-:W5:Y:S01]  /*10420*/  LD.E.128 R12, desc[UR40][R12.64] ;  /* 0x000000280c0c7980 */ /* 0x000f62000c101d00 */
[----:B------:R-:W-:-:S02]  /*10430*/  IADD3 R49, P2, R4, 0x8000, RZ ;  /* 0x0000800004317810 */ /* 0x000fc40007f5e0ff */
[----:B------:R-:W-:Y:S01]  /*10440*/  LOP3.LUT R52, R53, 0x380, RZ, 0xc0, !PT ;  /* 0x0000038035347812 */ /* 0x000fe200078ec0ff */
[----:B------:R-:W5:Y:S01]  /*10450*/  LD.E.128 R24, desc[UR40][R24.64] ;  /* 0x0000002818187980 */ /* 0x000f62000c101d00 */
[----:B------:R-:W-:Y:S02]  /*10460*/  LOP3.LUT R32, R33, 0x380, RZ, 0xc0, !PT ;  /* 0x0000038021207812 */ /* 0x000fe400078ec0ff */
[----:B------:R-:W-:Y:S01]  /*10470*/  LOP3.LUT R36, R37, 0x380, RZ, 0xc0, !PT ;  /* 0x0000038025247812 */ /* 0x000fe200078ec0ff */
[----:B------:R-:W5:Y:S01]  /*10480*/  LD.E.128 R28, desc[UR40][R28.64] ;  /* 0x000000281c1c7980 */ /* 0x000f62000c101d00 */
[----:B------:R-:W-:Y:S02]  /*10490*/  LOP3.LUT R40, R41, 0x380, RZ, 0xc0, !PT ;  /* 0x0000038029287812 */ /* 0x000fe400078ec0ff */
[----:B------:R-:W-:Y:S02]  /*104a0*/  LOP3.LUT R44, R45, 0x380, RZ, 0xc0, !PT ;  /* 0x000003802d2c7812 */ /* 0x000fe400078ec0ff */
[----:B------:R-:W-:-:S02]  /*104b0*/  LOP3.LUT R48, R49, 0x380, RZ, 0xc0, !PT ;  /* 0x0000038031307812 */ /* 0x000fc400078ec0ff */
[----:B------:R-:W-:Y:S02]  /*104c0*/  SHF.R.U64 R52, R52, 0x3, RZ ;  /* 0x0000000334347819 */ /* 0x000fe400000012ff */
[----:B------:R-:W-:Y:S02]  /*104d0*/  SHF.R.U64 R32, R32, 0x3, RZ ;  /* 0x0000000320207819 */ /* 0x000fe400000012ff */
[----:B------:R-:W-:Y:S02]  /*104e0*/  SHF.R.U64 R36, R36, 0x3, RZ ;  /* 0x0000000324247819 */ /* 0x000fe400000012ff */
[----:B------:R-:W-:Y:S02]  /*104f0*/  SHF.R.U64 R40, R40, 0x3, RZ ;  /* 0x0000000328287819 */ /* 0x000fe400000012ff */
[----:B------:R-:W-:Y:S02]  /*10500*/  SHF.R.U64 R44, R44, 0x3, RZ ;  /* 0x000000032c2c7819 */ /* 0x000fe400000012ff */
[----:B------:R-:W-:-:S02]  /*10510*/  SHF.R.U64 R48, R48, 0x3, RZ ;  /* 0x0000000330307819 */ /* 0x000fc400000012ff */
        /* <DEDUP_REMOVED lines=12> */
[----:B------:R-:W-:-:S02]  /*105e0*/  IADD3 R9, P1, R4, 0xf000, RZ ;  /* 0x0000f00004097810 */ /* 0x000fc40007f3e0ff */
[----:B------:R-:W-:Y:S01]  /*105f0*/  SHF.R.U64 R11, R11, 0x3, RZ ;  /* 0x000000030b0b7819 */ /* 0x000fe200000012ff */
[----:B------:R-:W-:Y:S01]  /*10600*/  IMAD R17, R7, UR7, R0 ;  /* 0x0000000707117c24 */ /* 0x000fe2000f8e0200 */
[C---:B------:R-:W-:Y:S01]  /*10610*/  IADD3 R57, P0, R4.reuse, 0xa000, RZ ;  /* 0x0000a00004397810 */ /* 0x040fe20007f1e0ff */
[----:B------:R-:W-:Y:S01]  /*10620*/  IMAD.X R77, RZ, RZ, R5, P1 ;  /* 0x000000ffff4d7224 */ /* 0x000fe200008e0605 */
[C---:B------:R-:W-:Y:S01]  /*10630*/  IADD3 R61, P6, R4.reuse, 0xb000, RZ ;  /* 0x0000b000043d7810 */ /* 0x040fe20007fde0ff */
[----:B------:R-:W5:Y:S01]  /*10640*/  LD.E.128 R32, desc[UR40][R32.64] ;  /* 0x0000002820207980 */ /* 0x000f62000c101d00 */
[C---:B------:R-:W-:Y:S02]  /*10650*/  IADD3 R65, P5, R4.reuse, 0xc000, RZ ;  /* 0x0000c00004417810 */ /* 0x040fe40007fbe0ff */
        /* <DEDUP_REMOVED lines=14> */
[----:B------:R-:W-:Y:S02]  /*10740*/  SHF.R.U64 R56, R56, 0x3, RZ ;  /* 0x0000000338387819 */ /* 0x000fe400000012ff */
[----:B------:R-:W-:Y:S02]  /*10750*/  SHF.R.U64 R60, R60, 0x3, RZ ;  /* 0x000000033c3c7819 */ /* 0x000fe400000012ff */
[----:B------:R-:W-:Y:S02]  /*10760*/  SHF.R.U64 R64, R64, 0x3, RZ ;  /* 0x0000000340407819 */ /* 0x000fe400000012ff */
[----:B------:R-:W-:Y:S02]  /*10770*/  SHF.R.U64 R68, R68, 0x3, RZ ;  /* 0x0000000344447819 */ /* 0x000fe400000012ff */
[----:B------:R-:W-:-:S02]  /*10780*/  SHF.R.U64 R72, R72, 0x3, RZ ;  /* 0x0000000348487819 */ /* 0x000fc400000012ff */
[----:B------:R-:W-:Y:S02]  /*10790*/  LOP3.LUT R4, R11, R4, RZ, 0x3c, !PT ;  /* 0x000000040b047212 */ /* 0x000fe400078e3cff */
        /* <DEDUP_REMOVED lines=10> */
[----:B------:R-:W-:Y:S01]  /*10840*/  LOP3.LUT R76, R8, R9, RZ, 0x3c, !PT ;  /* 0x00000009084c7212 */ /* 0x000fe200078e3cff */
[----:B------:R-:W-:Y:S01]  /*10850*/  IMAD R0, R20, 0x20, R3 ;  /* 0x0000002014007824 */ /* 0x000fe200078e0203 */
[----:B------:R0:W5:Y:S04]  /*10860*/  LD.E.128 R8, desc[UR40][R4.64] ;  /* 0x0000002804087980 */ /* 0x000168000c101d00 */
[----:B------:R-:W5:Y:S04]  /*10870*/  LD.E.128 R56, desc[UR40][R56.64] ;  /* 0x0000002838387980 */ /* 0x000f68000c101d00 */
[----:B------:R-:W5:Y:S01]  /*10880*/  LD.E.128 R60, desc[UR40][R60.64] ;  /* 0x000000283c3c7980 */ /* 0x000f62000c101d00 */
[----:B0-----:R-:W-:Y:S01]  /*10890*/  IMAD.WIDE.U32 R4, R7, UR6, RZ ;  /* 0x0000000607047c25 */ /* 0x001fe2000f8e00ff */
[----:B------:R-:W-:-:S02]  /*108a0*/  ULDC.64 UR6, c[0x0][0xae8] ;  /* 0x0002ba0000067ab9 */ /* 0x000fc40000000a00 */
[----:B------:R-:W5:Y:S01]  /*108b0*/  LD.E.128 R64, desc[UR40][R64.64] ;  /* 0x0000002840407980 */ /* 0x000f62000c101d00 */
[----:B------:R-:W-:Y:S01]  /*108c0*/  IMAD.IADD R5, R5, 0x1, R17 ;  /* 0x0000000105057824 */ /* 0x000fe200078e0211 */
[----:B------:R-:W-:Y:S01]  /*108d0*/  SHF.R.S32.HI R7, RZ, 0x1f, R201 ;  /* 0x0000001fff077819 */ /* 0x000fe200000114c9 */
[----:B------:R-:W-:Y:S01]  /*108e0*/  VIADD R20, R0, UR43 ;  /* 0x0000002b00147c36 */ /* 0x000fe20008000000 */
[----:B------:R-:W5:Y:S01]  /*108f0*/  LD.E.128 R68, desc[UR40][R68.64] ;  /* 0x0000002844447980 */ /* 0x000f62000c101d00 */
[----:B------:R-:W-:-:S03]  /*10900*/  IMAD.WIDE.U32 R4, R23, UR6, R4 ;  /* 0x0000000617047c25 */ /* 0x000fc6000f8e0004 */
[----:B------:R-:W5:Y:S01]  /*10910*/  LD.E.128 R72, desc[UR40][R72.64] ;  /* 0x0000002848487980 */ /* 0x000f62000c101d00 */
[----:B------:R-:W-:Y:S01]  /*10920*/  IMAD R5, R23, UR7, R5 ;  /* 0x0000000717057c24 */ /* 0x000fe2000f8e0205 */
[----:B------:R-:W-:Y:S01]  /*10930*/  ULDC.64 UR6, c[0x0][0xaf0] ;  /* 0x0002bc0000067ab9 */ /* 0x000fe20000000a00 */
[----:B------:R-:W-:Y:S01]  /*10940*/  @P4 IMAD.HI.U32 R19, R20, UR10, RZ ;  /* 0x0000000a14134c27 */ /* 0x000fe2000f8e00ff */
[----:B------:R-:W-:Y:S01]  /*10950*/  @UP0 ULDC UR10, c[0x0][0xbf0] ;  /* 0x0002fc00000a0ab9 */ /* 0x000fe20000000800 */
[----:B------:R-:W5:Y:S02]  /*10960*/  LD.E.128 R76, desc[UR40][R76.64] ;  /* 0x000000284c4c7980 */ /* 0x000f64000c101d00 */
[----:B------:R-:W-:Y:S02]  /*10970*/  IMAD R0, R7, UR6, RZ ;  /* 0x0000000607007c24 */ /* 0x000fe4000f8e02ff */
[----:B------:R-:W-:Y:S01]  /*10980*/  IMAD.MOV.U32 R7, RZ, RZ, R20 ;  /* 0x000000ffff077224 */ /* 0x000fe200078e0014 */
[----:B------:R-:W-:Y:S01]  /*10990*/  @P4 SHF.R.U32.HI R7, RZ, UR10, R19 ;  /* 0x0000000aff074c19 */ /* 0x000fe20008011613 */
[C---:B------:R-:W-:Y:S01]  /*109a0*/  IMAD R17, R201.reuse, UR7, R0 ;  /* 0x00000007c9117c24 */ /* 0x040fe2000f8e0200 */
[----:B------:R-:W-:Y:S01]  /*109b0*/  @!PT LDS RZ, [RZ] ;  /* 0x00000000fffff984 */ /* 0x000fe20000000800 */
[----:B------:R-:W-:Y:S01]  /*109c0*/  @!PT LDS RZ, [RZ] ;  /* 0x00000000fffff984 */ /* 0x000fe20000000800 */
[----:B------:R-:W-:Y:S01]  /*109d0*/  @!PT LDS RZ, [RZ] ;  /* 0x00000000fffff984 */ /* 0x000fe20000000800 */
[----:B------:R-:W-:Y:S01]  /*109e0*/  @!PT LDS RZ, [RZ] ;  /* 0x00000000fffff984 */ /* 0x000fe20000000800 */
[----:B------:R0:W-:Y:S06]  /*109f0*/  MEMBAR.ALL.CTA ;  /* 0x0000000000007992 */ /* 0x0001ec0000008000 */
[----:B0-----:R-:W0:Y:S01]  /*10a00*/  FENCE.VIEW.ASYNC.S ;  /* 0x00000000000073c6 */ /* 0x001e220000000000 */
[----:B------:R-:W-:Y:S01]  /*10a10*/  IMAD.WIDE.U32 R4, R201, UR6, R4 ;  /* 0x00000006c9047c25 */ /* 0x000fe2000f8e0004 */
[----:B------:R-:W-:Y:S01]  /*10a20*/  SHF.R.S32.HI R0, RZ, 0x1f, R7 ;  /* 0x0000001fff007819 */ /* 0x000fe20000011407 */
[----:B------:R-:W-:-:S02]  /*10a30*/  ULDC.64 UR6, c[0x0][0xae0] ;  /* 0x0002b80000067ab9 */ /* 0x000fc40000000a00 */
[----:B------:R-:W-:Y:S02]  /*10a40*/  IMAD.IADD R5, R5, 0x1, R17 ;  /* 0x0000000105057824 */ /* 0x000fe400078e0211 */
[----:B------:R-:W-:Y:S02]  /*10a50*/  IMAD.MOV R17, RZ, RZ, -R7 ;  /* 0x000000ffff117224 */ /* 0x000fe400078e0a07 */
[----:B------:R-:W-:Y:S02]  /*10a60*/  IMAD R0, R0, UR6, RZ ;  /* 0x0000000600007c24 */ /* 0x000fe4000f8e02ff */
[----:B------:R-:W-:Y:S02]  /*10a70*/  IMAD R17, R17, UR11, R20 ;  /* 0x0000000b11117c24 */ /* 0x000fe4000f8e0214 */
[----:B------:R-:W-:-:S04]  /*10a80*/  IMAD.WIDE.U32 R4, R7, UR6, R4 ;  /* 0x0000000607047c25 */ /* 0x000fc8000f8e0004 */
[----:B------:R-:W-:Y:S01]  /*10a90*/  IMAD R7, R7, UR7, R0 ;  /* 0x0000000707077c24 */ /* 0x000fe2000f8e0200 */
[----:B------:R-:W-:Y:S01]  /*10aa0*/  SHF.R.S32.HI R0, RZ, 0x1f, R17 ;  /* 0x0000001fff007819 */ /* 0x000fe20000011411 */
[----:B------:R-:W-:Y:S02]  /*10ab0*/  ULDC.64 UR6, c[0x0][0xad8] ;  /* 0x0002b60000067ab9 */ /* 0x000fe40000000a00 */
[----:B------:R-:W-:Y:S02]  /*10ac0*/  IMAD.IADD R5, R5, 0x1, R7 ;  /* 0x0000000105057824 */ /* 0x000fe400078e0207 */
[----:B------:R-:W-:Y:S02]  /*10ad0*/  IMAD R0, R0, UR6, RZ ;  /* 0x0000000600007c24 */ /* 0x000fe4000f8e02ff */
[----:B------:R-:W-:Y:S02]  /*10ae0*/  VIADD R19, R3, UR43 ;  /* 0x0000002b03137c36 */ /* 0x000fe40008000000 */
[----:B------:R-:W-:-:S02]  /*10af0*/  IMAD R3, R17, UR7, R0 ;  /* 0x0000000711037c24 */ /* 0x000fc4000f8e0200 */
[----:B------:R-:W-:Y:S01]  /*10b00*/  IMAD.WIDE.U32 R4, R17, UR6, R4 ;  /* 0x0000000611047c25 */ /* 0x000fe2000f8e0004 */
[----:B------:R-:W-:-:S03]  /*10b10*/  ULDC.64 UR6, c[0x0][0xa80] ;  /* 0x0002a00000067ab9 */ /* 0x000fc60000000a00 */
[----:B------:R-:W-:Y:S01]  /*10b20*/  IMAD.IADD R3, R5, 0x1, R3 ;  /* 0x0000000105037824 */ /* 0x000fe200078e0203 */
[----:B------:R-:W-:Y:S01]  /*10b30*/  LEA R7, P2, R4, UR6, 0x1 ;  /* 0x0000000604077c11 */ /* 0x000fe2000f8408ff */
[----:B------:R-:W-:-:S03]  /*10b40*/  UIADD3 UR6, UR9, 0x22820, URZ ;  /* 0x0002282009067890 */ /* 0x000fc6000fffe03f */
[----:B------:R-:W-:Y:S02]  /*10b50*/  LEA.HI.X R3, R4, UR7, R3, 0x1, P2 ;  /* 0x0000000704037c11 */ /* 0x000fe400090f0c03 */
[C---:B------:R-:W-:Y:S01]  /*10b60*/  ISETP.GE.AND P2, PT, R19.reuse, UR8, PT ;  /* 0x0000000813007c0c */ /* 0x040fe2000bf46270 */
[----:B------:R-:W-:Y:S01]  /*10b70*/  UPRMT UR6, URZ, 0x654, UR6 ;  /* 0x000006543f067896 */ /* 0x000fe20008000006 */
[C---:B------:R-:W-:Y:S02]  /*10b80*/  VIADD R17, R19.reuse, 0x40 ;  /* 0x0000004013117836 */ /* 0x040fe40000000000 */
[----:B------:R-:W-:Y:S02]  /*10b90*/  VIADD R0, R19, 0x20 ;  /* 0x0000002013007836 */ /* 0x000fe40000000000 */
[C---:B------:R-:W-:Y:S01]  /*10ba0*/  VIADD R86, R2.reuse, 0x80 ;  /* 0x0000008002567836 */ /* 0x040fe20000000000 */
[----:B------:R-:W-:Y:S01]  /*10bb0*/  ISETP.GE.AND P0, PT, R17, UR8, PT ;  /* 0x0000000811007c0c */ /* 0x000fe2000bf06270 */
[----:B------:R-:W-:-:S02]  /*10bc0*/  VIADD R88, R2, 0xc0 ;  /* 0x000000c002587836 */ /* 0x000fc40000000000 */
[----:B------:R-:W-:Y:S01]  /*10bd0*/  VIADD R84, R2, 0x40 ;  /* 0x0000004002547836 */ /* 0x000fe20000000000 */
[----:B0-----:R-:W-:Y:S01]  /*10be0*/  SYNCS.ARRIVE.TRANS64.RED.A1T0 RZ, [UR6], RZ ;  /* 0x000000ffffff79a7 */ /* 0x001fe20008100406 */
[----:B------:R0:W1:Y:S01]  /*10bf0*/  SHFL.IDX PT, R83, R7, RZ, 0x181f ;  /* 0x00181fff07537589 */ /* 0x00006200000e0000 */
[----:B------:R-:W-:Y:S03]  /*10c00*/  BSSY B1, `(.L_x_2420) ;  /* 0x0000019000017945 */ /* 0x000fe60003800000 */
[----:B------:R0:W2:Y:S01]  /*10c10*/  SHFL.IDX PT, R17, R3, RZ, 0x181f ;  /* 0x00181fff03117589 */ /* 0x0000a200000e0000 */
[----:B------:R-:W-:Y:S02]  /*10c20*/  ISETP.GE.AND P1, PT, R0, UR8, PT ;  /* 0x0000000800007c0c */ /* 0x000fe4000bf26270 */
[----:B------:R-:W-:Y:S02]  /*10c30*/  SHF.R.S32.HI R89, RZ, 0x1f, R2 ;  /* 0x0000001fff597819 */ /* 0x000fe40000011402 */
[----:B------:R-:W-:-:S02]  /*10c40*/  SHF.R.S32.HI R23, RZ, 0x1f, R86 ;  /* 0x0000001fff177819 */ /* 0x000fc40000011456 */
        /* <DEDUP_REMOVED lines=20> */
.L_x_2421:
[----:B------:R-:W-:Y:S05]  /*10d90*/  BSYNC B1 ;  /* 0x0000000000017941 */ /* 0x000fea0003800000 */
.L_x_2420:
[----:B--2---:R2:W3:Y:S01]  /*10da0*/  SHFL.IDX PT, R17, R3, 0x1, 0x181f ;  /* 0x00381f0003117f89 */ /* 0x0044e200000e0000 */
        /* <DEDUP_REMOVED lines=20> */
.L_x_2423:
[----:B------:R-:W-:Y:S05]  /*10ef0*/  BSYNC B1 ;  /* 0x0000000000017941 */ /* 0x000fea0003800000 */
.L_x_2422:
[----:B----45:R4:W0:Y:S01]  /*10f00*/  SHFL.IDX PT, R13, R3, 0x2, 0x181f ;  /* 0x00581f00030d7f89 */ /* 0x03082200000e0000 */
[----:B------:R-:W-:Y:S03]  /*10f10*/  BSSY B1, `(.L_x_2424) ;  /* 0x0000014000017945 */ /* 0x000fe60003800000 */
[----:B------:R4:W0:Y:S01]  /*10f20*/  SHFL.IDX PT, R9, R7, 0x2, 0x181f ;  /* 0x00581f0007097f89 */ /* 0x00082200000e0000 */
[----:B------:R-:W-:Y:S05]  /*10f30*/  @P0 BRA `(.L_x_2425) ;  /* 0x0000000000440947 */ /* 0x000fea0003800000 */
[----:B------:R-:W-:Y:S02]  /*10f40*/  ULDC UR6, c[0x0][0xac8] ;  /* 0x0002b20000067ab9 */ /* 0x000fe40000000800 */
[----:B------:R-:W-:Y:S02]  /*10f50*/  ISETP.GE.AND P3, PT, R2, UR6, PT ;  /* 0x0000000602007c0c */ /* 0x000fe4000bf66270 */
[----:B------:R-:W-:Y:S02]  /*10f60*/  ISETP.GE.AND P2, PT, R84, UR6, PT ;  /* 0x0000000654007c0c */ /* 0x000fe4000bf46270 */
[----:B------:R-:W-:Y:S02]  /*10f70*/  ISETP.GE.AND P1, PT, R86, UR6, PT ;  /* 0x0000000656007c0c */ /* 0x000fe4000bf26270 */
[----:B------:R-:W-:-:S07]  /*10f80*/  ISETP.GE.AND P0, PT, R88, UR6, PT ;  /* 0x0000000658007c0c */ /* 0x000fce000bf06270 */
[-C--:B0-----:R-:W-:Y:S02]  /*10f90*/  @!P3 LEA R4, P6, R2, R9.reuse, 0x1 ;  /* 0x000000090204b211 */ /* 0x081fe400078c08ff */
[-C--:B------:R-:W-:Y:S02]  /*10fa0*/  @!P2 LEA R8, P5, R84, R9.reuse, 0x1 ;  /* 0x000000095408a211 */ /* 0x080fe400078a08ff */
[----:B------:R-:W-:Y:S02]  /*10fb0*/  @!P1 LEA R10, P4, R86, R9, 0x1 ;  /* 0x00000009560a9211 */ /* 0x000fe400078808ff */
[----:B------:R-:W-:Y:S02]  /*10fc0*/  @!P3 LEA.HI.X R5, R2, R13, R89, 0x1, P6 ;  /* 0x0000000d0205b211 */ /* 0x000fe400030f0c59 */
        /* <DEDUP_REMOVED lines=8> */
.L_x_2425:
[----:B------:R-:W-:Y:S05]  /*11050*/  BSYNC B1 ;  /* 0x0000000000017941 */ /* 0x000fea0003800000 */
.L_x_2424:
[----:B------:R-:W-:Y:S01]  /*11060*/  VIADD R0, R19, 0x60 ;  /* 0x0000006013007836 */ /* 0x000fe20000000000 */
[----:B--2-4-:R-:W2:Y:S04]  /*11070*/  SHFL.IDX PT, R3, R3, 0x3, 0x181f ;  /* 0x00781f0003037f89 */ /* 0x014ea800000e0000 */
[----:B------:R-:W-:Y:S01]  /*11080*/  ISETP.GE.AND P0, PT, R0, UR8, PT ;  /* 0x0000000800007c0c */ /* 0x000fe2000bf06270 */
[----:B------:R-:W4:-:S12]  /*11090*/  SHFL.IDX PT, R7, R7, 0x3, 0x181f ;  /* 0x00781f0007077f89 */ /* 0x000f1800000e0000 */
[----:B------:R-:W-:Y:S05]  /*110a0*/  @P0 BRA `(.L_x_2426) ;  /* 0x0000002400500947 */ /* 0x000fea0003800000 */
[----:B------:R-:W-:Y:S02]  /*110b0*/  ULDC UR6, c[0x0][0xac8] ;  /* 0x0002b20000067ab9 */ /* 0x000fe40000000800 */
[----:B------:R-:W-:Y:S02]  /*110c0*/  ISETP.GE.AND P3, PT, R2, UR6, PT ;  /* 0x0000000602007c0c */ /* 0x000fe4000bf66270 */
[----:B------:R-:W-:Y:S02]  /*110d0*/  ISETP.GE.AND P4, PT, R84, UR6, PT ;  /* 0x0000000654007c0c */ /* 0x000fe4000bf86270 */
[----:B------:R-:W-:-:S09]  /*110e0*/  ISETP.GE.AND P5, PT, R86, UR6, PT ;  /* 0x0000000656007c0c */ /* 0x000fd2000bfa6270 */
[-C--:B0---4-:R-:W-:Y:S02]  /*110f0*/  @!P3 LEA R4, P0, R2, R7.reuse, 0x1 ;  /* 0x000000070204b211 */ /* 0x091fe400078008ff */
[-C--:B------:R-:W-:Y:S02]  /*11100*/  @!P4 LEA R8, P1, R84, R7.reuse, 0x1 ;  /* 0x000000075408c211 */ /* 0x080fe400078208ff */
[----:B------:R-:W-:Y:S02]  /*11110*/  @!P5 LEA R10, P2, R86, R7, 0x1 ;  /* 0x00000007560ad211 */ /* 0x000fe400078408ff */
[-C--:B--2---:R-:W-:Y:S02]  /*11120*/  @!P3 LEA.HI.X R5, R2, R3.reuse, R89, 0x1, P0 ;  /* 0x000000030205b211 */ /* 0x084fe400000f0c59 */
        /* <DEDUP_REMOVED lines=11> */
.L_x_2419:
[----:B------:R-:W-:Y:S01]  /*111e0*/  ULDC.64 UR6, c[0x0][0xb08] ;  /* 0x0002c20000067ab9 */ /* 0x000fe20000000a00 */
[----:B------:R-:W-:Y:S01]  /*111f0*/  ULDC.64 UR12, c[0x0][0xb40] ;  /* 0x0002d000000c7ab9 */ /* 0x000fe20000000a00 */
[----:B------:R-:W-:Y:S01]  /*11200*/  IMAD R0, R0, UR6, RZ ;  /* 0x0000000600007c24 */ /* 0x000fe2000f8e02ff */
[----:B------:R-:W-:Y:S01]  /*11210*/  UIADD3 UR9, UR9, 0x22820, URZ ;  /* 0x0002282009097890 */ /* 0x000fe2000fffe03f */
[C---:B0-----:R-:W-:Y:S01]  /*11220*/  IMAD.WIDE.U32 R2, R7.reuse, UR6, RZ ;  /* 0x0000000607027c25 */ /* 0x041fe2000f8e00ff */
[----:B------:R-:W-:Y:S01]  /*11230*/  ISETP.GE.AND P0, PT, R10, UR8, PT ;  /* 0x000000080a007c0c */ /* 0x000fe2000bf06270 */
[----:B------:R-:W-:Y:S01]  /*11240*/  BSSY B1, `(.L_x_2427) ;  /* 0x00000c6000017945 */ /* 0x000fe20003800000 */
[----:B------:R-:W-:Y:S01]  /*11250*/  UPRMT UR9, URZ, 0x654, UR9 ;  /* 0x000006543f097896 */ /* 0x000fe20008000009 */
[----:B------:R-:W-:Y:S01]  /*11260*/  IMAD R7, R7, UR7, R0 ;  /* 0x0000000707077c24 */ /* 0x000fe2000f8e0200 */
[----:B------:R-:W-:Y:S01]  /*11270*/  ULDC.64 UR6, c[0x0][0xb38] ;  /* 0x0002ce0000067ab9 */ /* 0x000fe20000000a00 */
[----:B------:R-:W-:Y:S01]  /*11280*/  SHF.R.S32.HI R0, RZ, 0x1f, R201 ;  /* 0x0000001fff007819 */ /* 0x000fe200000114c9 */
[----:B------:R-:W-:Y:S01]  /*11290*/  IMAD.MOV.U32 R5, RZ, RZ, R17 ;  /* 0x000000ffff057224 */ /* 0x000fe200078e0011 */
[----:B------:R-:W-:Y:S01]  /*112a0*/  SHF.R.S32.HI R152, RZ, 0x1f, R208 ;  /* 0x0000001fff987819 */ /* 0x000fe200000114d0 */
[----:B------:R-:W-:Y:S01]  /*112b0*/  IMAD.IADD R3, R3, 0x1, R7 ;  /* 0x0000000103037824 */ /* 0x000fe200078e0207 */
[----:B------:R-:W-:Y:S01]  /*112c0*/  SHF.R.S32.HI R153, RZ, 0x1f, R209 ;  /* 0x0000001fff997819 */ /* 0x000fe200000114d1 */
[----:B------:R-:W-:Y:S01]  /*112d0*/  IMAD R0, R0, UR12, RZ ;  /* 0x0000000c00007c24 */ /* 0x000fe2000f8e02ff */
[----:B------:R-:W-:Y:S01]  /*112e0*/  SYNCS.ARRIVE.TRANS64.RED.A1T0 RZ, [UR9], RZ ;  /* 0x000000ffffff79a7 */ /* 0x000fe20008100409 */
[----:B------:R-:W-:Y:S01]  /*112f0*/  IMAD.WIDE.U32 R2, R23, UR6, R2 ;  /* 0x0000000617027c25 */ /* 0x000fe2000f8e0002 */
[----:B------:R-:W-:Y:S01]  /*11300*/  @UP0 ULDC UR6, c[0x0][0xbec] ;  /* 0x0002fb0000060ab9 */ /* 0x000fe20000000800 */
[----:B------:R-:W-:-:S02]  /*11310*/  SHF.R.S32.HI R154, RZ, 0x1f, R210 ;  /* 0x0000001fff9a7819 */ /* 0x000fc400000114d2 */
[----:B------:R-:W-:Y:S01]  /*11320*/  IMAD R3, R23, UR7, R3 ;  /* 0x0000000717037c24 */ /* 0x000fe2000f8e0203 */
[----:B------:R-:W-:Y:S01]  /*11330*/  SHF.R.S32.HI R155, RZ, 0x1f, R211 ;  /* 0x0000001fff9b7819 */ /* 0x000fe200000114d3 */
[----:B------:R-:W-:Y:S01]  /*11340*/  @P4 IMAD.HI.U32 R4, R17, UR6, RZ ;  /* 0x0000000611044c27 */ /* 0x000fe2000f8e00ff */
[----:B------:R-:W-:Y:S01]  /*11350*/  @UP0 ULDC UR6, c[0x0][0xbf0] ;  /* 0x0002fc0000060ab9 */ /* 0x000fe20000000800 */
[----:B------:R-:W-:Y:S02]  /*11360*/  SHF.R.S32.HI R156, RZ, 0x1f, R212 ;  /* 0x0000001fff9c7819 */ /* 0x000fe400000114d4 */
[C---:B------:R-:W-:Y:S01]  /*11370*/  IMAD R7, R201.reuse, UR13, R0 ;  /* 0x0000000dc9077c24 */ /* 0x040fe2000f8e0200 */
[----:B------:R-:W-:Y:S01]  /*11380*/  @P4 SHF.R.U32.HI R5, RZ, UR6, R4 ;  /* 0x00000006ff054c19 */ /* 0x000fe20008011604 */
[----:B------:R-:W-:Y:S01]  /*11390*/  IMAD.WIDE.U32 R2, R201, UR12, R2 ;  /* 0x0000000cc9027c25 */ /* 0x000fe2000f8e0002 */
[----:B------:R-:W-:Y:S01]  /*113a0*/  ULDC.64 UR6, c[0x0][0xb48] ;  /* 0x0002d20000067ab9 */ /* 0x000fe20000000a00 */
[----:B------:R-:W-:Y:S01]  /*113b0*/  ULDC.64 UR12, c[0x0][0xb30] ;  /* 0x0002cc00000c7ab9 */ /* 0x000fe20000000a00 */
[----:B------:R-:W-:Y:S01]  /*113c0*/  SHF.R.S32.HI R0, RZ, 0x1f, R5 ;  /* 0x0000001fff007819 */ /* 0x000fe20000011405 */
[----:B------:R-:W-:Y:S01]  /*113d0*/  IMAD.IADD R3, R3, 0x1, R7 ;  /* 0x0000000103037824 */ /* 0x000fe200078e0207 */
[----:B------:R-:W-:Y:S01]  /*113e0*/  SHF.R.S32.HI R157, RZ, 0x1f, R213 ;  /* 0x0000001fff9d7819 */ /* 0x000fe200000114d5 */
[----:B------:R-:W-:Y:S01]  /*113f0*/  IMAD.MOV R4, RZ, RZ, -R5 ;  /* 0x000000ffff047224 */ /* 0x000fe200078e0a05 */
[----:B------:R-:W-:Y:S01]  /*11400*/  SHF.R.S32.HI R158, RZ, 0x1f, R214 ;  /* 0x0000001fff9e7819 */ /* 0x000fe200000114d6 */
[----:B------:R-:W-:Y:S01]  /*11410*/  IMAD.WIDE.U32 R2, R230, UR6, R2 ;  /* 0x00000006e6027c25 */ /* 0x000fe2000f8e0002 */
[----:B------:R-:W-:-:S02]  /*11420*/  SHF.R.S32.HI R159, RZ, 0x1f, R215 ;  /* 0x0000001fff9f7819 */ /* 0x000fc400000114d7 */
[----:B------:R-:W-:Y:S01]  /*11430*/  SHF.R.S32.HI R160, RZ, 0x1f, R216 ;  /* 0x0000001fffa07819 */ /* 0x000fe200000114d8 */
[----:B------:R-:W-:Y:S01]  /*11440*/  IMAD R7, R4, UR11, R17 ;  /* 0x0000000b04077c24 */ /* 0x000fe2000f8e0211 */
        /* <DEDUP_REMOVED lines=19> */
[----:B------:R-:W-:Y:S01]  /*11580*/  IMAD.IADD R7, R3, 0x1, R5 ;  /* 0x0000000103077824 */ /* 0x000fe200078e0205 */
[----:B------:R-:W-:-:S02]  /*11590*/  LEA R0, P1, R2, UR6, 0x2 ;  /* 0x0000000602007c11 */ /* 0x000fc4000f8210ff */
[----:B------:R-:W-:Y:S02]  /*115a0*/  SHF.R.S32.HI R169, RZ, 0x1f, R225 ;  /* 0x0000001fffa97819 */ /* 0x000fe400000114e1 */
[----:B------:R-:W-:Y:S02]  /*115b0*/  LEA.HI.X R7, R2, UR7, R7, 0x2, P1 ;  /* 0x0000000702077c11 */ /* 0x000fe400088f1407 */
[----:B------:R0:W1:Y:S01]  /*115c0*/  SHFL.IDX PT, R2, R0, RZ, 0x1c1f ;  /* 0x001c1fff00027589 */ /* 0x00006200000e0000 */
[----:B------:R-:W-:Y:S02]  /*115d0*/  SHF.R.S32.HI R170, RZ, 0x1f, R226 ;  /* 0x0000001fffaa7819 */ /* 0x000fe400000114e2 */
[----:B------:R-:W-:Y:S01]  /*115e0*/  SHF.R.S32.HI R171, RZ, 0x1f, R227 ;  /* 0x0000001fffab7819 */ /* 0x000fe200000114e3 */
[----:B------:R0:W2:Y:S01]  /*115f0*/  SHFL.IDX PT, R3, R7, RZ, 0x1c1f ;  /* 0x001c1fff07037589 */ /* 0x0000a200000e0000 */
[----:B------:R-:W-:Y:S02]  /*11600*/  SHF.R.S32.HI R172, RZ, 0x1f, R228 ;  /* 0x0000001fffac7819 */ /* 0x000fe400000114e4 */
[----:B------:R-:W-:Y:S01]  /*11610*/  SHF.R.S32.HI R173, RZ, 0x1f, R229 ;  /* 0x0000001fffad7819 */ /* 0x000fe200000114e5 */
[----:B------:R-:W-:Y:S06]  /*11620*/  @P0 BRA `(.L_x_2428) ;  /* 0x00000008001c0947 */ /* 0x000fec0003800000 */
[----:B------:R-:W-:Y:S01]  /*11630*/  ULDC UR6, c[0x0][0xac8] ;  /* 0x0002b20000067ab9 */ /* 0x000fe20000000800 */
[C---:B------:R-:W-:Y:S01]  /*11640*/  VIADD R13, R16.reuse, 0xe8 ;  /* 0x000000e8100d7836 */ /* 0x040fe20000000000 */
[----:B------:R-:W-:Y:S01]  /*11650*/  ISETP.GE.AND P4, PT, R229, UR6, PT ;  /* 0x00000006e5007c0c */ /* 0x000fe2000bf86270 */
[----:B------:R-:W-:Y:S01]  /*11660*/  VIADD R19, R16, 0xf0 ;  /* 0x000000f010137836 */ /* 0x000fe20000000000 */
[----:B------:R-:W-:Y:S01]  /*11670*/  ISETP.GE.AND P3, PT, R228, UR6, PT ;  /* 0x00000006e4007c0c */ /* 0x000fe2000bf66270 */
[C---:B------:R-:W-:Y:S01]  /*11680*/  VIADD R17, R16.reuse, 0xf8 ;  /* 0x000000f810117836 */ /* 0x040fe20000000000 */
        /* <DEDUP_REMOVED lines=14> */
[CC--:B-1----:R-:W-:Y:S02]  /*11770*/  @!P0 LEA R4, P6, R227.reuse, R2.reuse, 0x2 ;  /* 0x00000002e3048211 */ /* 0x0c2fe400078c10ff */
        /* <DEDUP_REMOVED lines=67> */
[----:B------:R-:W-:Y:S01]  /*11bb0*/  @!P4 ST.E.64 desc[UR40][R8.64], R100 ;  /* 0x000000640800c985 */ /* 0x000fe2000c101b28 */
        /* <DEDUP_REMOVED lines=8> */
[----:B------:R1:W-:Y:S01]  /*11c40*/  @!P2 ST.E.64 desc[UR40][R14.64], R108 ;  /* 0x0000006c0e00a985 */ /* 0x0003e2000c101b28 */
[-C--:B------:R-:W-:Y:S02]  /*11c50*/  @!P4 LEA R32, P5, R205, R2.reuse, 0x2 ;  /* 0x00000002cd20c211 */ /* 0x080fe400078a10ff */
[----:B------:R-:W-:Y:S01]  /*11c60*/  @!P0 LEA.HI.X R25, R207, R3, R237, 0x2, P6 ;  /* 0x00000003cf198211 */ /* 0x000fe200030f14ed */
[----:B------:R2:W-:Y:S01]  /*11c70*/  @!P1 ST.E.64 desc[UR40][R20.64], R112 ;  /* 0x0000007014009985 */ /* 0x0005e2000c101b28 */
        /* <DEDUP_REMOVED lines=11> */
[CC--:B---3--:R-:W-:Y:S02]  /*11d30*/  @!P2 LEA R10, P5, R204.reuse, R2.reuse, 0x2 ;  /* 0x00000002cc0aa211 */ /* 0x0c8fe400078a10ff */
        /* <DEDUP_REMOVED lines=9> */
[----:B-1----:R-:W-:Y:S02]  /*11dd0*/  SHF.R.S32.HI R15, RZ, 0x1f, R13 ;  /* 0x0000001fff0f7819 */ /* 0x002fe4000001140d */
[C---:B------:R-:W-:Y:S01]  /*11de0*/  @!P4 LEA R14, P5, R13.reuse, R2, 0x2 ;  /* 0x000000020d0ec211 */ /* 0x040fe200078a10ff */
[----:B------:R4:W-:Y:S03]  /*11df0*/  @!P0 ST.E.64 desc[UR40][R4.64], R136 ;  /* 0x0000008804008985 */ /* 0x0009e6000c101b28 */
[----:B------:R-:W-:Y:S02]  /*11e00*/  @!P4 LEA.HI.X R15, R13, R3, R15, 0x2, P5 ;  /* 0x000000030d0fc211 */ /* 0x000fe400028f140f */
[----:B------:R-:W-:-:S02]  /*11e10*/  SHF.R.S32.HI R13, RZ, 0x1f, R19 ;  /* 0x0000001fff0d7819 */ /* 0x000fc40000011413 */
[CC--:B--2---:R-:W-:Y:S01]  /*11e20*/  @!P3 LEA R20, P5, R19.reuse, R2.reuse, 0x2 ;  /* 0x000000021314b211 */ /* 0x0c4fe200078a10ff */
[----:B------:R4:W-:Y:S03]  /*11e30*/  @!P4 ST.E.64 desc[UR40][R14.64], R140 ;  /* 0x0000008c0e00c985 */ /* 0x0009e6000c101b28 */
[-C--:B------:R-:W-:Y:S02]  /*11e40*/  @!P3 LEA.HI.X R21, R19, R3.reuse, R13, 0x2, P5 ;  /* 0x000000031315b211 */ /* 0x080fe400028f140d */
[----:B------:R-:W-:Y:S02]  /*11e50*/  SHF.R.S32.HI R13, RZ, 0x1f, R17 ;  /* 0x0000001fff0d7819 */ /* 0x000fe40000011411 */
[C---:B------:R-:W-:Y:S01]  /*11e60*/  @!P6 LEA R2, P5, R17.reuse, R2, 0x2 ;  /* 0x000000021102e211 */ /* 0x040fe200078a10ff */
[----:B------:R4:W-:Y:S03]  /*11e70*/  @!P3 ST.E.64 desc[UR40][R20.64], R144 ;  /* 0x000000901400b985 */ /* 0x0009e6000c101b28 */
[----:B------:R-:W-:-:S05]  /*11e80*/  @!P6 LEA.HI.X R3, R17, R3, R13, 0x2, P5 ;  /* 0x000000031103e211 */ /* 0x000fca00028f140d */
[----:B------:R4:W-:Y:S04]  /*11e90*/  @!P6 ST.E.64 desc[UR40][R2.64], R148 ;  /* 0x000000940200e985 */ /* 0x0009e8000c101b28 */
.L_x_2428:
[----:B------:R-:W-:Y:S05]  /*11ea0*/  BSYNC B1 ;  /* 0x0000000000017941 */ /* 0x000fea0003800000 */
.L_x_2427:
[----:B------:R-:W-:Y:S01]  /*11eb0*/  ISETP.GE.AND P0, PT, R12, UR8, PT ;  /* 0x000000080c007c0c */ /* 0x000fe2000bf06270 */
[----:B--2-4-:R2:W3:Y:S04]  /*11ec0*/  SHFL.IDX PT, R3, R7, 0x1, 0x1c1f ;  /* 0x003c1f0007037f89 */ /* 0x0144e800000e0000 */
        /* <DEDUP_REMOVED lines=139> */
.L_x_2417:
[----:B------:R-:W0:Y:S01]  /*12780*/  LDC.64 R8, c[0x0][0xc08] ;  /* 0x00030200ff087b82 */ /* 0x000e220000000a00 */
[----:B------:R-:W-:-:S07]  /*12790*/  IMAD.MOV.U32 R7, RZ, RZ, RZ ;  /* 0x000000ffff077224 */ /* 0x000fce00078e00ff */
[----:B------:R-:W2:Y:S08]  /*127a0*/  LDC.64 R4, c[0x0][0xc00] ;  /* 0x00030000ff047b82 */ /* 0x000eb00000000a00 */
[----:B------:R-:W3:Y:S01]  /*127b0*/  LDC.64 R2, c[0x0][0xc00] ;  /* 0x00030000ff027b82 */ /* 0x000ee20000000a00 */
[----:B0-----:R-:W-:-:S04]  /*127c0*/  ISETP.NE.U32.AND P0, PT, R8, RZ, PT ;  /* 0x000000ff0800720c */ /* 0x001fc80003f05070 */
[----:B------:R-:W-:Y:S02]  /*127d0*/  ISETP.NE.AND.EX P1, PT, R9, RZ, PT, P0 ;  /* 0x000000ff0900720c */ /* 0x000fe40003f25300 */
[----:B--2---:R-:W-:-:S04]  /*127e0*/  ISETP.NE.U32.AND P0, PT, R4, RZ, PT ;  /* 0x000000ff0400720c */ /* 0x004fc80003f05070 */
[----:B------:R-:W-:Y:S01]  /*127f0*/  ISETP.NE.AND.EX P0, PT, R5, RZ, PT, P0 ;  /* 0x000000ff0500720c */ /* 0x000fe20003f05300 */
[----:B------:R-:W-:Y:S01]  /*12800*/  ULDC UR6, c[0x0][0xa88] ;  /* 0x0002a20000067ab9 */ /* 0x000fe20000000800 */
[----:B---3--:R-:W-:-:S05]  /*12810*/  IMAD.WIDE R2, R201, 0x4, R2 ;  /* 0x00000004c9027825 */ /* 0x008fca00078e0202 */
[----:B------:R-:W0:Y:S01]  /*12820*/  @P1 LDC.64 R4, c[0x0][0xc08] ;  /* 0x00030200ff041b82 */ /* 0x000e220000000a00 */
[----:B------:R-:W-:-:S05]  /*12830*/  IMAD.U32 R0, RZ, RZ, UR6 ;  /* 0x00000006ff007e24 */ /* 0x000fca000f8e00ff */
[----:B------:R2:W5:Y:S01]  /*12840*/  @P0 LDG.E R7, desc[UR40][R2.64] ;  /* 0x0000002802070981 */ /* 0x000562000c1e1900 */
[----:B0-----:R-:W-:-:S05]  /*12850*/  @P1 IMAD.WIDE R4, R201, 0x4, R4 ;  /* 0x00000004c9041825 */ /* 0x001fca00078e0204 */
[----:B------:R2:W5:Y:S01]  /*12860*/  @P1 LDG.E R0, desc[UR40][R4.64] ;  /* 0x0000002804001981 */ /* 0x000562000c1e1900 */
[----:B------:R-:W-:Y:S02]  /*12870*/  ISETP.NE.AND P2, PT, R200, RZ, PT ;  /* 0x000000ffc800720c */ /* 0x000fe40003f45270 */
[----:B------:R-:W-:Y:S01]  /*12880*/  SHF.R.S32.HI R24, RZ, 0x1f, R201 ;  /* 0x0000001fff187819 */ /* 0x000fe200000114c9 */
[----:B------:R-:W0:Y:S10]  /*12890*/  S2R R8, SR_TID.X ;  /* 0x0000000000087919 */ /* 0x000e340000002100 */
[----:B------:R-:W3:Y:S01]  /*128a0*/  @!P2 LDC R200, c[0x0][0xad4] ;  /* 0x0002b500ffc8ab82 */ /* 0x000ee20000000800 */
[----:B0-----:R-:W-:Y:S01]  /*128b0*/  VIADD R28, R8, 0xffffff80 ;  /* 0xffffff80081c7836 */ /* 0x001fe20000000000 */
[----:B---3--:R-:W-:-:S04]  /*128c0*/  ISETP.GT.AND P2, PT, R200, 0x1, PT ;  /* 0x00000001c800780c */ /* 0x008fc80003f44270 */
[----:B------:R-:W-:Y:S01]  /*128d0*/  ISETP.GT.AND P3, PT, R28, 0x7f, PT ;  /* 0x0000007f1c00780c */ /* 0x000fe20003f64270 */
[----:B--2---:R-:W-:-:S12]  /*128e0*/  @P1 BRA `(.L_x_2429) ;  /* 0x0000000000101947 */ /* 0x004fd80003800000 */
[----:B------:R-:W-:Y:S05]  /*128f0*/  @!P0 BRA `(.L_x_2429) ;  /* 0x00000000000c8947 */ /* 0x000fea0003800000 */
[----:B------:R-:W2:Y:S04]  /*12900*/  LDG.E R5, desc[UR40][R2.64] ;  /* 0x0000002802057981 */ /* 0x000ea8000c1e1900 */
[----:B-----5:R-:W2:Y:S02]  /*12910*/  LDG.E R0, desc[UR40][R2.64+0x4] ;  /* 0x0000042802007981 */ /* 0x020ea4000c1e1900 */
[----:B--2---:R-:W-:-:S07]  /*12920*/  IMAD.IADD R0, R0, 0x1, -R5 ;  /* 0x0000000100007824 */ /* 0x004fce00078e0a05 */
.L_x_2429:
[----:B------:R-:W-:Y:S01]  /*12930*/  BSSY B1, `(.L_x_2430) ;  /* 0x0000037000017945 */ /* 0x000fe20003800000 */
[----:B------:R-:W-:Y:S02]  /*12940*/  SEL R201, R201, RZ, !P0 ;  /* 0x000000ffc9c97207 */ /* 0x000fe40004000000 */
[----:B------:R-:W-:Y:S02]  /*12950*/  SEL R24, R24, RZ, !P0 ;  /* 0x000000ff18187207 */ /* 0x000fe40004000000 */
[----:B-----5:R-:W-:Y:S01]  /*12960*/  SHF.R.S32.HI R20, RZ, 0x1f, R7 ;  /* 0x0000001fff147819 */ /* 0x020fe20000011407 */
[----:B------:R-:W-:Y:S06]  /*12970*/  @P3 BRA `(.L_x_2431) ;  /* 0x0000000000c83947 */ /* 0x000fec0003800000 */
[----:B------:R-:W0:Y:S01]  /*12980*/  S2R R25, SR_TID.X ;  /* 0x0000000000197919 */ /* 0x000e220000002100 */
[----:B------:R-:W2:Y:S01]  /*12990*/  LDC R29, c[0x0][0xbe8] ;  /* 0x0002fa00ff1d7b82 */ /* 0x000ea20000000800 */
[----:B------:R-:W-:Y:S02]  /*129a0*/  IMAD.U32 R4, RZ, RZ, UR43 ;  /* 0x0000002bff047e24 */ /* 0x000fe4000f8e00ff */
[----:B--2---:R-:W-:-:S03]  /*129b0*/  IMAD R2, R0, R29, RZ ;  /* 0x0000001d00027224 */ /* 0x004fc600078e02ff */
[----:B0-----:R-:W-:-:S04]  /*129c0*/  IADD3 R25, R4, -0x80, R25 ;  /* 0xffffff8004197810 */ /* 0x001fc80007ffe019 */
[----:B------:R-:W-:-:S13]  /*129d0*/  ISETP.GE.AND P0, PT, R25, R2, PT ;  /* 0x000000021900720c */ /* 0x000fda0003f06270 */
[----:B------:R-:W-:Y:S05]  /*129e0*/  @P0 BRA `(.L_x_2431) ;  /* 0x0000000000ac0947 */ /* 0x000fea0003800000 */
[----:B------:R-:W-:Y:S01]  /*129f0*/  ISETP.NE.AND P1, PT, R29, 0x1, PT ;  /* 0x000000011d00780c */ /* 0x000fe20003f25270 */
[----:B------:R-:W-:Y:S01]  /*12a00*/  IMAD.MOV.U32 R17, RZ, RZ, 0x9b8 ;  /* 0x000009b8ff117424 */ /* 0x000fe200078e00ff */
[----:B------:R-:W-:Y:S01]  /*12a10*/  ISETP.GT.AND P0, PT, R200, 0x1, PT ;  /* 0x00000001c800780c */ /* 0x000fe20003f04270 */
[----:B------:R-:W0:Y:S01]  /*12a20*/  LDC.64 R26, c[0x0][0xba8] ;  /* 0x0002ea00ff1a7b82 */ /* 0x000e220000000a00 */
[----:B------:R-:W-:Y:S02]  /*12a30*/  IMAD.MOV.U32 R15, RZ, RZ, R25 ;  /* 0x000000ffff0f7224 */ /* 0x000fe400078e0019 */
[----:B------:R-:W-:-:S05]  /*12a40*/  SEL R17, R17, 0x978, P0 ;  /* 0x0000097811117807 */ /* 0x000fca0000000000 */
[----:B------:R-:W2:Y:S08]  /*12a50*/  LDC.64 R4, c[0x0][R17+0x220] ;  /* 0x0000880011047b82 */ /* 0x000eb00000000a00 */
[----:B------:R-:W3:Y:S08]  /*12a60*/  @P1 LDC R14, c[0x0][0xbec] ;  /* 0x0002fb00ff0e1b82 */ /* 0x000ef00000000800 */
[----:B------:R-:W4:Y:S08]  /*12a70*/  LDC.64 R2, c[0x0][R17+0x218] ;  /* 0x0000860011027b82 */ /* 0x000f300000000a00 */
[----:B------:R-:W5:Y:S01]  /*12a80*/  @P1 LDC R21, c[0x0][0xbf0] ;  /* 0x0002fc00ff151b82 */ /* 0x000f620000000800 */
[----:B--2---:R-:W-:-:S02]  /*12a90*/  IMAD R5, R5, R201, RZ ;  /* 0x000000c905057224 */ /* 0x004fc400078e02ff */
[----:B------:R-:W-:-:S05]  /*12aa0*/  IMAD.WIDE.U32 R12, R4, R201, RZ ;  /* 0x000000c9040c7225 */ /* 0x000fca00078e00ff */
[----:B------:R-:W2:Y:S01]  /*12ab0*/  LDC.64 R8, c[0x0][R17+0x228] ;  /* 0x00008a0011087b82 */ /* 0x000ea20000000a00 */
[----:B---3--:R-:W-:-:S07]  /*12ac0*/  @P1 IMAD.HI.U32 R14, R25, R14, RZ ;  /* 0x0000000e190e1227 */ /* 0x008fce00078e00ff */
[----:B------:R-:W3:Y:S01]  /*12ad0*/  LDC.64 R10, c[0x0][R17+0x210] ;  /* 0x00008400110a7b82 */ /* 0x000ee20000000a00 */
[-C--:B----4-:R-:W-:Y:S02]  /*12ae0*/  IMAD R19, R3, R23.reuse, RZ ;  /* 0x0000001703137224 */ /* 0x090fe400078e02ff */
[----:B------:R-:W-:-:S04]  /*12af0*/  IMAD.WIDE.U32 R2, R2, R23, RZ ;  /* 0x0000001702027225 */ /* 0x000fc800078e00ff */
[----:B------:R-:W-:Y:S01]  /*12b00*/  IMAD.IADD R19, R3, 0x1, R19 ;  /* 0x0000000103137824 */ /* 0x000fe200078e0213 */
[----:B-----5:R-:W-:Y:S01]  /*12b10*/  @P1 SHF.R.U32.HI R15, RZ, R21, R14 ;  /* 0x00000015ff0f1219 */ /* 0x020fe2000001160e */
[----:B------:R-:W-:Y:S01]  /*12b20*/  IMAD R21, R4, R24, R5 ;  /* 0x0000001804157224 */ /* 0x000fe200078e0205 */
[----:B------:R-:W-:Y:S01]  /*12b30*/  SEL R5, R230, RZ, P0 ;  /* 0x000000ffe6057207 */ /* 0x000fe20000000000 */
[----:B0-----:R-:W0:Y:S01]  /*12b40*/  @!P0 LDC R26, c[0x0][0xb50] ;  /* 0x0002d400ff1a8b82 */ /* 0x001e220000000800 */
[----:B------:R-:W-:Y:S01]  /*12b50*/  IADD3 R4, P1, P3, R12, R2, R7 ;  /* 0x000000020c047210 */ /* 0x000fe20007b3e007 */
[----:B------:R-:W-:Y:S02]  /*12b60*/  IMAD.IADD R21, R13, 0x1, R21 ;  /* 0x000000010d157824 */ /* 0x000fe400078e0215 */
[----:B------:R-:W-:Y:S02]  /*12b70*/  IMAD.MOV R12, RZ, RZ, -R15 ;  /* 0x000000ffff0c7224 */ /* 0x000fe400078e0a0f */
[----:B--2---:R-:W-:Y:S01]  /*12b80*/  IMAD.WIDE.U32 R2, R8, R5, RZ ;  /* 0x0000000508027225 */ /* 0x004fe200078e00ff */
[----:B------:R-:W-:Y:S01]  /*12b90*/  IADD3.X R8, R21, R19, R20, P1, P3 ;  /* 0x0000001315087210 */ /* 0x000fe20000fe6414 */
[----:B------:R-:W2:Y:S02]  /*12ba0*/  @!P0 LDC R27, c[0x0][0xb54] ;  /* 0x0002d500ff1b8b82 */ /* 0x000ea40000000800 */
[----:B------:R-:W-:Y:S01]  /*12bb0*/  IMAD R9, R9, R5, RZ ;  /* 0x0000000509097224 */ /* 0x000fe200078e02ff */
[----:B------:R-:W-:Y:S01]  /*12bc0*/  IADD3 R2, P0, P1, R15, R4, R2 ;  /* 0x000000040f027210 */ /* 0x000fe2000791e002 */
[----:B------:R-:W-:Y:S01]  /*12bd0*/  IMAD R5, R29, R12, R25 ;  /* 0x0000000c1d057224 */ /* 0x000fe200078e0219 */
[----:B------:R-:W-:Y:S01]  /*12be0*/  SHF.R.S32.HI R15, RZ, 0x1f, R15 ;  /* 0x0000001fff0f7819 */ /* 0x000fe2000001140f */
[----:B------:R-:W-:-:S02]  /*12bf0*/  IMAD.IADD R9, R3, 0x1, R9 ;  /* 0x0000000103097824 */ /* 0x000fc400078e0209 */
[----:B---3--:R-:W-:-:S03]  /*12c00*/  IMAD R4, R11, R5, RZ ;  /* 0x000000050b047224 */ /* 0x008fc600078e02ff */
[----:B------:R-:W-:Y:S02]  /*12c10*/  IADD3.X R3, R15, R8, R9, P0, P1 ;  /* 0x000000080f037210 */ /* 0x000fe400007e2409 */
[----:B------:R-:W-:Y:S01]  /*12c20*/  SHF.R.S32.HI R9, RZ, 0x1f, R5 ;  /* 0x0000001fff097819 */ /* 0x000fe20000011405 */
[----:B------:R-:W-:-:S04]  /*12c30*/  IMAD.WIDE.U32 R2, R10, R5, R2 ;  /* 0x000000050a027225 */ /* 0x000fc800078e0002 */
[----:B------:R-:W-:Y:S01]  /*12c40*/  IMAD R9, R10, R9, R4 ;  /* 0x000000090a097224 */ /* 0x000fe200078e0204 */
[----:B0-----:R-:W-:-:S03]  /*12c50*/  LEA R4, P0, R2, R26, 0x2 ;  /* 0x0000001a02047211 */ /* 0x001fc600078010ff */
[----:B------:R-:W-:-:S05]  /*12c60*/  IMAD.IADD R3, R3, 0x1, R9 ;  /* 0x0000000103037824 */ /* 0x000fca00078e0209 */
[----:B--2---:R-:W-:Y:S01]  /*12c70*/  LEA.HI.X R5, R2, R27, R3, 0x2, P0 ;  /* 0x0000001b02057211 */ /* 0x004fe200000f1403 */
[----:B------:R-:W-:-:S05]  /*12c80*/  IMAD.MOV.U32 R3, RZ, RZ, -0x800000 ;  /* 0xff800000ff037424 */ /* 0x000fca00078e00ff */
[----:B------:R0:W-:Y:S02]  /*12c90*/  STG.E desc[UR40][R4.64], R3 ;  /* 0x0000000304007986 */ /* 0x0001e4000c101928 */
.L_x_2431:
[----:B------:R-:W-:Y:S05]  /*12ca0*/  BSYNC B1 ;  /* 0x0000000000017941 */ /* 0x000fea0003800000 */
.L_x_2430:
        /* <DEDUP_REMOVED lines=17> */
[----:B------:R-:W-:Y:S02]  /*12dc0*/  VIADD R9, R4, UR43 ;  /* 0x0000002b04097c36 */ /* 0x000fe40008000000 */
[----:B------:R-:W-:Y:S01]  /*12dd0*/  IMAD R3, R23, UR7, R3 ;  /* 0x0000000717037c24 */ /* 0x000fe2000f8e0203 */
[----:B------:R-:W-:Y:S01]  /*12de0*/  ULDC.64 UR6, c[0x0][0xaf0] ;  /* 0x0002bc0000067ab9 */ /* 0x000fe20000000a00 */
[----:B------:R-:W-:Y:S02]  /*12df0*/  IMAD.MOV.U32 R5, RZ, RZ, R9 ;  /* 0x000000ffff057224 */ /* 0x000fe400078e0009 */
[----:B------:R-:W-:Y:S02]  /*12e00*/  IMAD R7, R24, UR6, RZ ;  /* 0x0000000618077c24 */ /* 0x000fe4000f8e02ff */
[C---:B------:R-:W-:Y:S02]  /*12e10*/  IMAD.WIDE.U32 R2, R201.reuse, UR6, R2 ;  /* 0x00000006c9027c25 */ /* 0x040fe4000f8e0002 */
[----:B------:R-:W0:Y:S02]  /*12e20*/  @P0 LDC R8, c[0x0][0xbec] ;  /* 0x0002fb00ff080b82 */ /* 0x000e240000000800 */
[----:B------:R-:W-:Y:S01]  /*12e30*/  IMAD R7, R201, UR7, R7 ;  /* 0x00000007c9077c24 */ /* 0x000fe2000f8e0207 */
[----:B------:R-:W-:-:S03]  /*12e40*/  ULDC.64 UR6, c[0x0][0xae0] ;  /* 0x0002b80000067ab9 */ /* 0x000fc60000000a00 */
[----:B------:R-:W-:Y:S02]  /*12e50*/  IMAD.IADD R3, R3, 0x1, R7 ;  /* 0x0000000103037824 */ /* 0x000fe400078e0207 */
[----:B------:R-:W2:Y:S01]  /*12e60*/  @P0 LDC R13, c[0x0][0xbf0] ;  /* 0x0002fc00ff0d0b82 */ /* 0x000ea20000000800 */
[----:B0-----:R-:W-:-:S05]  /*12e70*/  @P0 IMAD.HI.U32 R4, R9, R8, RZ ;  /* 0x0000000809040227 */ /* 0x001fca00078e00ff */
[----:B--2---:R-:W-:-:S04]  /*12e80*/  @P0 SHF.R.U32.HI R5, RZ, R13, R4 ;  /* 0x0000000dff050219 */ /* 0x004fc80000011604 */
[--C-:B------:R-:W-:Y:S01]  /*12e90*/  SHF.R.S32.HI R4, RZ, 0x1f, R5.reuse ;  /* 0x0000001fff047819 */ /* 0x100fe20000011405 */
[----:B------:R-:W-:Y:S02]  /*12ea0*/  IMAD.MOV R8, RZ, RZ, -R5 ;  /* 0x000000ffff087224 */ /* 0x000fe400078e0a05 */
[----:B------:R-:W-:-:S04]  /*12eb0*/  IMAD.WIDE.U32 R2, R5, UR6, R2 ;  /* 0x0000000605027c25 */ /* 0x000fc8000f8e0002 */
[----:B------:R-:W-:Y:S02]  /*12ec0*/  IMAD R7, R11, R8, R9 ;  /* 0x000000080b077224 */ /* 0x000fe400078e0209 */
[----:B------:R-:W-:Y:S02]  /*12ed0*/  IMAD R4, R4, UR6, RZ ;  /* 0x0000000604047c24 */ /* 0x000fe4000f8e02ff */
[----:B------:R-:W-:Y:S02]  /*12ee0*/  VIADD R8, R15, UR43 ;  /* 0x0000002b0f087c36 */ /* 0x000fe40008000000 */
[----:B------:R-:W-:Y:S01]  /*12ef0*/  IMAD R9, R5, UR7, R4 ;  /* 0x0000000705097c24 */ /* 0x000fe2000f8e0204 */
[----:B------:R-:W-:Y:S01]  /*12f00*/  SHF.R.S32.HI R4, RZ, 0x1f, R7 ;  /* 0x0000001fff047819 */ /* 0x000fe20000011407 */
[----:B------:R-:W-:Y:S01]  /*12f10*/  ULDC.64 UR6, c[0x0][0xad8] ;  /* 0x0002b60000067ab9 */ /* 0x000fe20000000a00 */
[----:B------:R-:W-:Y:S02]  /*12f20*/  IMAD R11, R0, R11, RZ ;  /* 0x0000000b000b7224 */ /* 0x000fe400078e02ff */
[----:B------:R-:W-:-:S02]  /*12f30*/  IMAD.IADD R3, R3, 0x1, R9 ;  /* 0x0000000103037824 */ /* 0x000fc400078e0209 */
[----:B------:R-:W-:Y:S02]  /*12f40*/  IMAD R4, R4, UR6, RZ ;  /* 0x0000000604047c24 */ /* 0x000fe4000f8e02ff */
[----:B------:R-:W-:-:S04]  /*12f50*/  IMAD.WIDE.U32 R2, R7, UR6, R2 ;  /* 0x0000000607027c25 */ /* 0x000fc8000f8e0002 */
[----:B------:R-:W-:Y:S01]  /*12f60*/  IMAD R5, R7, UR7, R4 ;  /* 0x0000000707057c24 */ /* 0x000fe2000f8e0204 */
[----:B------:R-:W-:Y:S01]  /*12f70*/  ULDC.64 UR6, c[0x0][0xa80] ;  /* 0x0002a00000067ab9 */ /* 0x000fe20000000a00 */
[----:B------:R-:W-:Y:S02]  /*12f80*/  VIADD R4, R8, 0x40 ;  /* 0x0000004008047836 */ /* 0x000fe40000000000 */
[----:B------:R-:W-:Y:S01]  /*12f90*/  IMAD.IADD R3, R3, 0x1, R5 ;  /* 0x0000000103037824 */ /* 0x000fe200078e0205 */
[----:B------:R-:W-:Y:S01]  /*12fa0*/  LEA R5, P2, R2, UR6, 0x1 ;  /* 0x0000000602057c11 */ /* 0x000fe2000f8408ff */
        /* <DEDUP_REMOVED lines=33> */
.L_x_2433:
[----:B------:R-:W-:Y:S05]  /*131c0*/  BSYNC B1 ;  /* 0x0000000000017941 */ /* 0x000fea0003800000 */
.L_x_2432:
        /* <DEDUP_REMOVED lines=21> */
.L_x_2435:
[----:B------:R-:W-:Y:S05]  /*13320*/  BSYNC B1 ;  /* 0x0000000000017941 */ /* 0x000fea0003800000 */
.L_x_2434:
        /* <DEDUP_REMOVED lines=21> */
.L_x_2437:
[----:B------:R-:W-:Y:S05]  /*13480*/  BSYNC B1 ;  /* 0x0000000000017941 */ /* 0x000fea0003800000 */
.L_x_2436:
[----:B0-----:R-:W-:Y:S01]  /*13490*/  VIADD R0, R8, 0x60 ;  /* 0x0000006008007836 */ /* 0x001fe20000000000 */
[----:B---3--:R-:W3:Y:S04]  /*134a0*/  SHFL.IDX PT, R4, R4, 0x3, 0x181f ;  /* 0x00781f0004047f89 */ /* 0x008ee800000e0000 */
[----:B------:R-:W-:Y:S01]  /*134b0*/  ISETP.GE.AND P0, PT, R0, R11, PT ;  /* 0x0000000b0000720c */ /* 0x000fe20003f06270 */
[----:B----4-:R4:W0:-:S12]  /*134c0*/  SHFL.IDX PT, R2, R5, 0x3, 0x181f ;  /* 0x00781f0005027f89 */ /* 0x01081800000e0000 */
[----:B----4-:R-:W-:Y:S05]  /*134d0*/  @P0 BRA `(.L_x_2426) ;  /* 0x0000000000440947 */ /* 0x010fea0003800000 */
[----:B------:R-:W-:Y:S02]  /*134e0*/  ULDC UR6, c[0x0][0xac8] ;  /* 0x0002b20000067ab9 */ /* 0x000fe40000000800 */
[----:B------:R-:W-:Y:S02]  /*134f0*/  ISETP.GE.AND P3, PT, R7, UR6, PT ;  /* 0x0000000607007c0c */ /* 0x000fe4000bf66270 */
[----:B------:R-:W-:Y:S02]  /*13500*/  ISETP.GE.AND P2, PT, R9, UR6, PT ;  /* 0x0000000609007c0c */ /* 0x000fe4000bf46270 */
[----:B------:R-:W-:Y:S02]  /*13510*/  ISETP.GE.AND P1, PT, R15, UR6, PT ;  /* 0x000000060f007c0c */ /* 0x000fe4000bf26270 */
[----:B------:R-:W-:-:S07]  /*13520*/  ISETP.GE.AND P0, PT, R13, UR6, PT ;  /* 0x000000060d007c0c */ /* 0x000fce000bf06270 */
[----:B0-----:R-:W-:-:S04]  /*13530*/  @!P3 LEA R20, P4, R7, R2, 0x1 ;  /* 0x000000020714b211 */ /* 0x001fc800078808ff */
[----:B---3--:R-:W-:Y:S02]  /*13540*/  @!P3 LEA.HI.X R21, R7, R4, R17, 0x1, P4 ;  /* 0x000000040715b211 */ /* 0x008fe400020f0c11 */
        /* <DEDUP_REMOVED lines=10> */
.L_x_2426:
[----:B------:R-:W-:Y:S05]  /*135f0*/  BSYNC B0 ;  /* 0x0000000000007941 */ /* 0x000fea0003800000 */
.L_x_2416:
[----:B------:R-:W-:Y:S02]  /*13600*/  ULDC UR6, c[0x0][0xc3c] ;  /* 0x00030f0000067ab9 */ /* 0x000fe40000000800 */
[----:B------:R-:W-:-:S06]  /*13610*/  UISETP.GE.AND UP0, UPT, UR5, UR6, UPT ;  /* 0x000000060500728c */ /* 0x000fcc000bf06270 */
[----:B------:R-:W-:-:S13]  /*13620*/  PLOP3.LUT P0, PT, PT, PT, UP0, 0x80, 0x0 ;  /* 0x000000000000781c */ /* 0x000fda0003f0f008 */
[----:B------:R-:W-:Y:S05]  /*13630*/  @!P0 BRA `(.L_x_2438) ;  /* 0xfffffed800b88947 */ /* 0x000fea000383ffff */
[----:B------:R-:W-:Y:S05]  /*13640*/  EXIT ;  /* 0x000000000000794d */ /* 0x000fea0003800000 */
.L_x_2333:
[----:B------:R-:W-:-:S08]  /*13650*/  NOP ;  /* 0x0000000000007918 */ /* 0x000fd00000000000 */
[----:B------:R-:W0:-:S00]  /*13660*/  USETMAXREG.DEALLOC.CTAPOOL 0x18 ;  /* 0x00000018000079c8 */ /* 0x000e0000080e0500 */
[----:B0-----:R-:W-:Y:S01]  /*13670*/  LOP3.LUT R0, R0, 0x3, RZ, 0xc0, !PT ;  /* 0x0000000300007812 */ /* 0x001fe200078ec0ff */
[----:B------:R-:W-:Y:S01]  /*13680*/  IMAD.MOV.U32 R7, RZ, RZ, RZ ;  /* 0x000000ffff077224 */ /* 0x000fe200078e00ff */
[----:B------:R-:W-:-:S04]  /*13690*/  LOP3.LUT R18, R18, 0xfffffffd, RZ, 0xc0, !PT ;  /* 0xfffffffd12127812 */ /* 0x000fc800078ec0ff */
[----:B------:R-:W0:Y:S02]  /*136a0*/  SHFL.IDX PT, R0, R0, RZ, 0x1f ;  /* 0x00001fff00007589 */ /* 0x000e2400000e0000 */
[----:B0-----:R-:W-:-:S13]  /*136b0*/  ISETP.NE.AND P0, PT, R0, RZ, PT ;  /* 0x000000ff0000720c */ /* 0x001fda0003f05270 */
[----:B------:R-:W-:Y:S01]  /*136c0*/  @P0 LOP3.LUT R18, R18, 0x2, RZ, 0xfc, !PT ;  /* 0x0000000212120812 */ /* 0x000fe200078efcff */
[----:B------:R-:W-:Y:S06]  /*136d0*/  @!P0 BRA `(.L_x_2439) ;  /* 0x0000000000248947 */ /* 0x000fec0003800000 */
[----:B------:R-:W0:Y:S08]  /*136e0*/  S2UR UR5, SR_CgaCtaId ;  /* 0x00000000000579c3 */ /* 0x000e300000008800 */
[----:B------:R-:W-:Y:S06]  /*136f0*/  BAR.SYNC.DEFER_BLOCKING 0x5, 0x180 ;  /* 0x0146000000007b1d */ /* 0x000fec0000010000 */
[----:B------:R-:W-:-:S02]  /*13700*/  UMOV UR4, 0x400 ;  /* 0x0000040000047882 */ /* 0x000fc40000000000 */
[----:B0-----:R-:W-:-:S09]  /*13710*/  ULEA UR4, UR5, UR4, 0x18 ;  /* 0x0000000405047291 */ /* 0x001fd2000f8ec03f */
[----:B------:R-:W0:Y:S04]  /*13720*/  LDS.128 R8, [UR4+0x228d0] ;  /* 0x0228d004ff087984 */ /* 0x000e280008000c00 */
[----:B0-----:R3:W-:Y:S04]  /*13730*/  STL.64 [R1], R8 ;  /* 0x0000000801007387 */ /* 0x0017e80000100a00 */
[----:B------:R3:W-:Y:S01]  /*13740*/  STL.64 [R1+0x8], R10 ;  /* 0x0000080a01007387 */ /* 0x0007e20000100a00 */
[----:B------:R-:W-:Y:S06]  /*13750*/  BAR.ARV 0x4, 0x180 ;  /* 0x0106000000007b1d */ /* 0x000fec0000002000 */
[----:B------:R-:W-:Y:S05]  /*13760*/  BRA `(.L_x_2440) ;  /* 0x0000000c00b07947 */ /* 0x000fea0003800000 */
.L_x_2439:
[----:B------:R-:W-:Y:S01]  /*13770*/  LOP3.LUT R0, R6, 0x1f, RZ, 0xc0, !PT ;  /* 0x0000001f06007812 */ /* 0x000fe200078ec0ff */
        /* <DEDUP_REMOVED lines=42> */
.L_x_2443:
        /* <DEDUP_REMOVED lines=38> */
[----:B------:R-:W-:-:S07]  /*13c80*/  IMAD.MOV.U32 R5, RZ, RZ, R2 ;  /* 0x000000ffff057224 */ /* 0x000fce00078e0002 */
.L_x_2441:
[----:B------:R-:W-:Y:S02]  /*13c90*/  IMAD.IADD R10, R9, 0x1, -R4 ;  /* 0x00000001090a7824 */ /* 0x000fe400078e0a04 */
[----:B------:R-:W-:Y:S02]  /*13ca0*/  IMAD.MOV.U32 R3, RZ, RZ, RZ ;  /* 0x000000ffff037224 */ /* 0x000fe400078e00ff */
[----:B------:R-:W-:-:S05]  /*13cb0*/  IMAD R2, R5, UR5, R10 ;  /* 0x0000000505027c24 */ /* 0x000fca000f8e020a */
[----:B------:R-:W-:-:S13]  /*13cc0*/  ISETP.GT.AND P0, PT, R2, UR6, PT ;  /* 0x0000000602007c0c */ /* 0x000fda000bf04270 */
[----:B------:R-:W-:-:S04]  /*13cd0*/  VOTE.ANY R2, PT, !P0 ;  /* 0x0000000000027806 */ /* 0x000fc800040e0100 */
[----:B------:R-:W0:Y:S01]  /*13ce0*/  POPC R9, R2 ;  /* 0x0000000200097309 */ /* 0x000e220000000000 */
[----:B------:R-:W-:Y:S01]  /*13cf0*/  ISETP.NE.AND P0, PT, R2, RZ, PT ;  /* 0x000000ff0200720c */ /* 0x000fe20003f05270 */
[----:B0-----:R0:W1:Y:S04]  /*13d00*/  SHFL.IDX PT, R8, R8, R9, 0x1f ;  /* 0x00001f0908087589 */ /* 0x00106800000e0000 */
[----:B------:R0:W2:Y:S08]  /*13d10*/  SHFL.IDX PT, R4, R7, R9, 0x1f ;  /* 0x00001f0907047589 */ /* 0x0000b000000e0000 */
[----:B------:R-:W-:Y:S05]  /*13d20*/  @!P0 BRA `(.L_x_2444) ;  /* 0x0000000000088947 */ /* 0x000fea0003800000 */
[----:B------:R-:W-:-:S05]  /*13d30*/  VIADD R2, R9, 0xffffffff ;  /* 0xffffffff09027836 */ /* 0x000fca0000000000 */
[----:B------:R3:W4:Y:S02]  /*13d40*/  SHFL.IDX PT, R3, R5, R2, 0x1f ;  /* 0x00001f0205037589 */ /* 0x00072400000e0000 */
.L_x_2444:
[----:B---34-:R-:W-:Y:S01]  /*13d50*/  IMAD R2, R3, UR5, R10 ;  /* 0x0000000503027c24 */ /* 0x018fe2000f8e020a */
[----:B-1----:R-:W-:Y:S01]  /*13d60*/  ISETP.NE.AND P0, PT, R8, 0x1, PT ;  /* 0x000000010800780c */ /* 0x002fe20003f05270 */
[----:B------:R-:W-:-:S03]  /*13d70*/  VIADD R14, R9, UR4 ;  /* 0x00000004090e7c36 */ /* 0x000fc60008000000 */
[----:B------:R1:W-:Y:S01]  /*13d80*/  STL [R1], R2 ;  /* 0x0000000201007387 */ /* 0x0003e20000100800 */
[----:B------:R-:W-:-:S03]  /*13d90*/  IADD3 R5, -R2, UR6, RZ ;  /* 0x0000000602057c10 */ /* 0x000fc6000fffe1ff */
[----:B------:R1:W-:Y:S05]  /*13da0*/  STL [R1+0xc], R14 ;  /* 0x00000c0e01007387 */ /* 0x0003ea0000100800 */
[----:B------:R-:W-:Y:S05]  /*13db0*/  @!P0 BRA `(.L_x_2445) ;  /* 0x0000000000e08947 */ /* 0x000fea0003800000 */
[----:B0-2---:R-:W-:Y:S02]  /*13dc0*/  IABS R7, R4 ;  /* 0x0000000400077213 */ /* 0x005fe40000000000 */
[----:B------:R-:W-:Y:S02]  /*13dd0*/  IABS R9, R8 ;  /* 0x0000000800097213 */ /* 0x000fe40000000000 */
[----:B------:R-:W0:Y:S08]  /*13de0*/  I2F.RP R10, R7 ;  /* 0x00000007000a7306 */ /* 0x000e300000209400 */
[----:B------:R-:W2:Y:S08]  /*13df0*/  I2F.RP R11, R9 ;  /* 0x00000009000b7306 */ /* 0x000eb00000209400 */
[----:B0-----:R-:W1:Y:S08]  /*13e00*/  MUFU.RCP R10, R10 ;  /* 0x0000000a000a7308 */ /* 0x001e700000001000 */
[----:B--2---:R-:W-:Y:S01]  /*13e10*/  MUFU.RCP R11, R11 ;  /* 0x0000000b000b7308 */ /* 0x004fe20000001000 */
[----:B-1----:R-:W-:Y:S01]  /*13e20*/  VIADD R2, R10, 0xffffffe ;  /* 0x0ffffffe0a027836 */ /* 0x002fe20000000000 */
[----:B------:R-:W-:-:S06]  /*13e30*/  IABS R10, R4 ;  /* 0x00000004000a7213 */ /* 0x000fcc0000000000 */
[----:B------:R0:W1:Y:S02]  /*13e40*/  F2I.FTZ.U32.TRUNC.NTZ R3, R2 ;  /* 0x0000000200037305 */ /* 0x000064000021f000 */
[----:B0-----:R-:W-:Y:S02]  /*13e50*/  IMAD.MOV.U32 R2, RZ, RZ, RZ ;  /* 0x000000ffff027224 */ /* 0x001fe400078e00ff */
[----:B-1----:R-:W-:-:S04]  /*13e60*/  IMAD.MOV R12, RZ, RZ, -R3 ;  /* 0x000000ffff0c7224 */ /* 0x002fc800078e0a03 */
[----:B------:R-:W-:-:S04]  /*13e70*/  IMAD R13, R12, R7, RZ ;  /* 0x000000070c0d7224 */ /* 0x000fc800078e02ff */
[----:B------:R-:W-:Y:S01]  /*13e80*/  IMAD.HI.U32 R3, R3, R13, R2 ;  /* 0x0000000d03037227 */ /* 0x000fe200078e0002 */
[----:B------:R-:W-:-:S03]  /*13e90*/  IABS R2, R5 ;  /* 0x0000000500027213 */ /* 0x000fc60000000000 */
[----:B------:R-:W-:Y:S02]  /*13ea0*/  IMAD.MOV R13, RZ, RZ, -R10 ;  /* 0x000000ffff0d7224 */ /* 0x000fe400078e0a0a */
[----:B------:R-:W-:-:S04]  /*13eb0*/  IMAD.HI.U32 R10, R3, R2, RZ ;  /* 0x00000002030a7227 */ /* 0x000fc800078e00ff */
[----:B------:R-:W-:Y:S02]  /*13ec0*/  IMAD R2, R10, R13, R2 ;  /* 0x0000000d0a027224 */ /* 0x000fe400078e0202 */
[----:B------:R-:W-:-:S03]  /*13ed0*/  VIADD R3, R11, 0xffffffe ;  /* 0x0ffffffe0b037836 */ /* 0x000fc60000000000 */
[----:B------:R-:W-:-:S03]  /*13ee0*/  ISETP.GT.U32.AND P1, PT, R7, R2, PT ;  /* 0x000000020700720c */ /* 0x000fc60003f24070 */
[----:B------:R-:W0:Y:S10]  /*13ef0*/  F2I.FTZ.U32.TRUNC.NTZ R3, R3 ;  /* 0x0000000300037305 */ /* 0x000e34000021f000 */
[----:B------:R-:W-:-:S02]  /*13f00*/  @!P1 IMAD.IADD R2, R2, 0x1, -R7 ;  /* 0x0000000102029824 */ /* 0x000fc400078e0a07 */
[----:B------:R-:W-:Y:S01]  /*13f10*/  @!P1 VIADD R10, R10, 0x1 ;  /* 0x000000010a0a9836 */ /* 0x000fe20000000000 */
[----:B------:R-:W-:Y:S02]  /*13f20*/  ISETP.NE.AND P1, PT, R4, RZ, PT ;  /* 0x000000ff0400720c */ /* 0x000fe40003f25270 */
[----:B------:R-:W-:Y:S01]  /*13f30*/  ISETP.GE.U32.AND P0, PT, R2, R7, PT ;  /* 0x000000070200720c */ /* 0x000fe20003f06070 */
[----:B0-----:R-:W-:-:S04]  /*13f40*/  IMAD.MOV R2, RZ, RZ, -R3 ;  /* 0x000000ffff027224 */ /* 0x001fc800078e0a03 */
[----:B------:R-:W-:Y:S02]  /*13f50*/  IMAD R7, R2, R9, RZ ;  /* 0x0000000902077224 */ /* 0x000fe400078e02ff */
[----:B------:R-:W-:-:S04]  /*13f60*/  IMAD.MOV.U32 R2, RZ, RZ, RZ ;  /* 0x000000ffff027224 */ /* 0x000fc800078e00ff */
        /* <DEDUP_REMOVED lines=17> */
[----:B------:R-:W-:Y:S01]  /*14080*/  ISETP.GE.AND P2, PT, R2, RZ, PT ;  /* 0x000000ff0200720c */ /* 0x000fe20003f46270 */
[----:B------:R-:W-:-:S04]  /*14090*/  IMAD.MOV R2, RZ, RZ, -R10 ;  /* 0x000000ffff027224 */ /* 0x000fc800078e0a0a */
[----:B------:R-:W-:Y:S02]  /*140a0*/  IMAD R2, R4, R2, R5 ;  /* 0x0000000204027224 */ /* 0x000fe400078e0205 */
[----:B------:R-:W-:-:S06]  /*140b0*/  @P0 VIADD R7, R7, 0x1 ;  /* 0x0000000107070836 */ /* 0x000fcc0000000000 */
[----:B------:R-:W-:Y:S01]  /*140c0*/  @!P2 IMAD.MOV R7, RZ, RZ, -R7 ;  /* 0x000000ffff07a224 */ /* 0x000fe200078e0a07 */
[----:B------:R-:W-:-:S05]  /*140d0*/  @!P1 LOP3.LUT R7, RZ, R8, RZ, 0x33, !PT ;  /* 0x00000008ff079212 */ /* 0x000fca00078e33ff */
[--C-:B------:R-:W-:Y:S02]  /*140e0*/  IMAD.MOV R3, RZ, RZ, -R7.reuse ;  /* 0x000000ffff037224 */ /* 0x100fe400078e0a07 */
[C---:B------:R-:W-:Y:S02]  /*140f0*/  IMAD R7, R8.reuse, 0x1000000, R7 ;  /* 0x0100000008077824 */ /* 0x040fe400078e0207 */
[----:B------:R-:W-:-:S04]  /*14100*/  IMAD R8, R8, R3, R10 ;  /* 0x0000000308087224 */ /* 0x000fc800078e020a */
[----:B------:R-:W-:-:S05]  /*14110*/  IMAD R3, R8, 0x10000, R7 ;  /* 0x0001000008037824 */ /* 0x000fca00078e0207 */
[----:B------:R0:W-:Y:S01]  /*14120*/  STL [R1+0x8], R3 ;  /* 0x0000080301007387 */ /* 0x0001e20000100800 */
[----:B------:R-:W-:Y:S05]  /*14130*/  BRA `(.L_x_2446) ;  /* 0x0000000000f47947 */ /* 0x000fea0003800000 */
.L_x_2445:
[----:B-1----:R-:W1:Y:S02]  /*14140*/  LDC.64 R2, c[0x0][0xc90] ;  /* 0x00032400ff027b82 */ /* 0x002e640000000a00 */
[----:B-1----:R-:W-:-:S05]  /*14150*/  IMAD.WIDE R2, R14, 0x4, R2 ;  /* 0x000000040e027825 */ /* 0x002fca00078e0202 */
[----:B0-----:R0:W2:Y:S02]  /*14160*/  LDG.E R7, desc[UR40][R2.64] ;  /* 0x0000002802077981 */ /* 0x0010a4000c1e1900 */
[----:B0-----:R-:W-:Y:S02]  /*14170*/  IMAD.MOV.U32 R2, RZ, RZ, RZ ;  /* 0x000000ffff027224 */ /* 0x001fe400078e00ff */
[----:B--2---:R-:W-:-:S05]  /*14180*/  IMAD R8, R4, R7, RZ ;  /* 0x0000000704087224 */ /* 0x004fca00078e02ff */
[----:B------:R-:W-:-:S04]  /*14190*/  IABS R9, R8 ;  /* 0x0000000800097213 */ /* 0x000fc80000000000 */
[----:B------:R-:W0:Y:S08]  /*141a0*/  I2F.RP R10, R9 ;  /* 0x00000009000a7306 */ /* 0x000e300000209400 */
[----:B0-----:R-:W0:Y:S02]  /*141b0*/  MUFU.RCP R10, R10 ;  /* 0x0000000a000a7308 */ /* 0x001e240000001000 */
[----:B0-----:R-:W-:-:S06]  /*141c0*/  VIADD R11, R10, 0xffffffe ;  /* 0x0ffffffe0a0b7836 */ /* 0x001fcc0000000000 */
[----:B------:R-:W0:Y:S02]  /*141d0*/  F2I.FTZ.U32.TRUNC.NTZ R3, R11 ;  /* 0x0000000b00037305 */ /* 0x000e24000021f000 */
[----:B0-----:R-:W-:-:S04]  /*141e0*/  IMAD.MOV R12, RZ, RZ, -R3 ;  /* 0x000000ffff0c7224 */ /* 0x001fc800078e0a03 */
[----:B------:R-:W-:-:S04]  /*141f0*/  IMAD R13, R12, R9, RZ ;  /* 0x000000090c0d7224 */ /* 0x000fc800078e02ff */
[----:B------:R-:W-:Y:S01]  /*14200*/  IMAD.HI.U32 R2, R3, R13, R2 ;  /* 0x0000000d03027227 */ /* 0x000fe200078e0002 */
[----:B------:R-:W-:Y:S02]  /*14210*/  IABS R13, R5 ;  /* 0x00000005000d7213 */ /* 0x000fe40000000000 */
[----:B------:R-:W-:-:S03]  /*14220*/  IABS R3, R8 ;  /* 0x0000000800037213 */ /* 0x000fc60000000000 */
[----:B------:R-:W-:-:S04]  /*14230*/  IMAD.HI.U32 R2, R2, R13, RZ ;  /* 0x0000000d02027227 */ /* 0x000fc800078e00ff */
[----:B------:R-:W-:-:S04]  /*14240*/  IMAD.MOV R3, RZ, RZ, -R3 ;  /* 0x000000ffff037224 */ /* 0x000fc800078e0a03 */
        /* <DEDUP_REMOVED lines=11> */
[----:B------:R-:W-:Y:S02]  /*14300*/  IMAD R9, R7, R2, RZ ;  /* 0x0000000207097224 */ /* 0x000fe400078e02ff */
[----:B------:R-:W-:Y:S02]  /*14310*/  IMAD.MOV R2, RZ, RZ, -R2 ;  /* 0x000000ffff027224 */ /* 0x000fe400078e0a02 */
[----:B------:R-:W-:Y:S02]  /*14320*/  IMAD.MOV R10, RZ, RZ, -R9 ;  /* 0x000000ffff0a7224 */ /* 0x000fe400078e0a09 */
[----:B------:R-:W-:Y:S02]  /*14330*/  IMAD R8, R8, R2, R5 ;  /* 0x0000000208087224 */ /* 0x000fe400078e0205 */
[----:B------:R-:W-:Y:S01]  /*14340*/  IMAD.MOV.U32 R2, RZ, RZ, RZ ;  /* 0x000000ffff027224 */ /* 0x000fe200078e00ff */
[----:B------:R-:W-:Y:S02]  /*14350*/  VIADDMNMX R7, R10, UR5, R7, PT ;  /* 0x000000050a077c46 */ /* 0x000fe4000b800107 */
[----:B------:R-:W-:-:S02]  /*14360*/  IADD3 R9, R9, 0x1000000, R8 ;  /* 0x0100000009097810 */ /* 0x000fc40007ffe008 */
[----:B------:R-:W-:-:S04]  /*14370*/  IABS R10, R7 ;  /* 0x00000007000a7213 */ /* 0x000fc80000000000 */
[----:B------:R-:W0:Y:S08]  /*14380*/  I2F.RP R11, R10 ;  /* 0x0000000a000b7306 */ /* 0x000e300000209400 */
[----:B0-----:R-:W0:Y:S02]  /*14390*/  MUFU.RCP R11, R11 ;  /* 0x0000000b000b7308 */ /* 0x001e240000001000 */
[----:B0-----:R-:W-:Y:S01]  /*143a0*/  VIADD R3, R11, 0xffffffe ;  /* 0x0ffffffe0b037836 */ /* 0x001fe20000000000 */
[----:B------:R-:W-:-:S05]  /*143b0*/  IABS R11, R7 ;  /* 0x00000007000b7213 */ /* 0x000fca0000000000 */
[----:B------:R-:W0:Y:S02]  /*143c0*/  F2I.FTZ.U32.TRUNC.NTZ R3, R3 ;  /* 0x0000000300037305 */ /* 0x000e24000021f000 */
[----:B0-----:R-:W-:-:S04]  /*143d0*/  IMAD.MOV R5, RZ, RZ, -R3 ;  /* 0x000000ffff057224 */ /* 0x001fc800078e0a03 */
[----:B------:R-:W-:-:S04]  /*143e0*/  IMAD R5, R5, R10, RZ ;  /* 0x0000000a05057224 */ /* 0x000fc800078e02ff */
[----:B------:R-:W-:Y:S01]  /*143f0*/  IMAD.HI.U32 R2, R3, R5, R2 ;  /* 0x0000000503027227 */ /* 0x000fe200078e0002 */
[----:B------:R-:W-:-:S03]  /*14400*/  IABS R5, R8 ;  /* 0x0000000800057213 */ /* 0x000fc60000000000 */
[----:B------:R-:W-:Y:S02]  /*14410*/  IMAD.MOV R3, RZ, RZ, -R11 ;  /* 0x000000ffff037224 */ /* 0x000fe400078e0a0b */
        /* <DEDUP_REMOVED lines=11> */
[----:B------:R-:W-:Y:S01]  /*144d0*/  @!P1 LOP3.LUT R2, RZ, R7, RZ, 0x33, !PT ;  /* 0x00000007ff029212 */ /* 0x000fe200078e33ff */
[----:B------:R-:W-:-:S04]  /*144e0*/  IMAD.MOV R7, RZ, RZ, -R7 ;  /* 0x000000ffff077224 */ /* 0x000fc800078e0a07 */
[----:B------:R-:W-:-:S05]  /*144f0*/  IMAD R3, R2, R7, R9 ;  /* 0x0000000702037224 */ /* 0x000fca00078e0209 */
[----:B------:R1:W-:Y:S02]  /*14500*/  STL [R1+0x8], R3 ;  /* 0x0000080301007387 */ /* 0x0003e40000100800 */
.L_x_2446:
[----:B01----:R-:W-:-:S05]  /*14510*/  LOP3.LUT R3, RZ, R2, RZ, 0x33, !PT ;  /* 0x00000002ff037212 */ /* 0x003fca00078e33ff */
[----:B------:R-:W-:-:S05]  /*14520*/  IMAD.IADD R2, R4, 0x1, R3 ;  /* 0x0000000104027824 */ /* 0x000fca00078e0203 */
[----:B------:R1:W-:Y:S01]  /*14530*/  STL [R1+0x4], R2 ;  /* 0x0000040201007387 */ /* 0x0003e20000100800 */
[----:B------:R-:W-:Y:S05]  /*14540*/  BRA `(.L_x_2447) ;  /* 0x0000000000107947 */ /* 0x000fea0003800000 */
.L_x_2442:
[----:B------:R-:W-:Y:S01]  /*14550*/  IMAD.U32 R2, RZ, RZ, UR6 ;  /* 0x00000006ff027e24 */ /* 0x000fe2000f8e00ff */
[----:B------:R0:W-:Y:S04]  /*14560*/  STL [R1+0x4], RZ ;  /* 0x000004ff01007387 */ /* 0x0001e80000100800 */
[----:B------:R0:W-:Y:S04]  /*14570*/  STL [R1+0x8], RZ ;  /* 0x000008ff01007387 */ /* 0x0001e80000100800 */
[----:B------:R0:W-:Y:S02]  /*14580*/  STL [R1], R2 ;  /* 0x0000000201007387 */ /* 0x0001e40000100800 */
.L_x_2447:
[----:B------:R-:W2:Y:S04]  /*14590*/  LDL R8, [R1] ;  /* 0x0000000001087983 */ /* 0x000ea80000100800 */
[----:B------:R-:W2:Y:S04]  /*145a0*/  LDL R9, [R1+0x4] ;  /* 0x0000040001097983 */ /* 0x000ea80000100800 */
[----:B------:R-:W2:Y:S04]  /*145b0*/  LDL R10, [R1+0x8] ;  /* 0x00000800010a7983 */ /* 0x000ea80000100800 */
[----:B------:R-:W2:Y:S01]  /*145c0*/  LDL R11, [R1+0xc] ;  /* 0x00000c00010b7983 */ /* 0x000ea20000100800 */
[----:B------:R-:W-:-:S13]  /*145d0*/  ISETP.NE.AND P0, PT, R0, RZ, PT ;  /* 0x000000ff0000720c */ /* 0x000fda0003f05270 */
[----:B------:R-:W3:Y:S01]  /*145e0*/  @!P0 S2R R3, SR_CgaCtaId ;  /* 0x0000000000038919 */ /* 0x000ee20000008800 */
[----:B------:R-:W-:-:S04]  /*145f0*/  @!P0 MOV R0, 0x400 ;  /* 0x0000040000008802 */ /* 0x000fc80000000f00 */
[----:B---3--:R-:W-:-:S05]  /*14600*/  @!P0 LEA R0, R3, R0, 0x18 ;  /* 0x0000000003008211 */ /* 0x008fca00078ec0ff */
[----:B--2---:R2:W-:Y:S01]  /*14610*/  @!P0 STS.128 [R0+0x228d0], R8 ;  /* 0x0228d00800008388 */ /* 0x0045e20000000c00 */
[----:B------:R-:W-:Y:S06]  /*14620*/  BAR.ARV 0x5, 0x180 ;  /* 0x0146000000007b1d */ /* 0x000fec0000002000 */
.L_x_2440:
[----:B--2---:R-:W2:Y:S01]  /*14630*/  LDL R0, [R1+0xc] ;  /* 0x00000c0001007983 */ /* 0x004ea20000100800 */
[----:B------:R-:W-:-:S03]  /*14640*/  ULDC UR4, c[0x0][0xc3c] ;  /* 0x00030f0000047ab9 */ /* 0x000fc60000000800 */
[----:B------:R4:W-:Y:S01]  /*14650*/  STL [R1+0x10], RZ ;  /* 0x000010ff01007387 */ /* 0x0009e20000100800 */
[----:B--2---:R-:W-:Y:S01]  /*14660*/  ISETP.GE.AND P0, PT, R0, UR4, PT ;  /* 0x0000000400007c0c */ /* 0x004fe2000bf06270 */
[----:B------:R-:W-:-:S05]  /*14670*/  IMAD.MOV.U32 R0, RZ, RZ, 0x1 ;  /* 0x00000001ff007424 */ /* 0x000fca00078e00ff */
[----:B------:R4:W-:Y:S04]  /*14680*/  STL [R1+0x14], R0 ;  /* 0x0000140001007387 */ /* 0x0009e80000100800 */
[----:B------:R4:W-:Y:S03]  /*14690*/  STL [R1+0x48], RZ ;  /* 0x000048ff01007387 */ /* 0x0009e60000100800 */
[----:B------:R-:W-:Y:S05]  /*146a0*/  @P0 BRA `(.L_x_2448) ;  /* 0x0000005c006c0947 */ /* 0x000fea0003800000 */
[----:B------:R-:W2:Y:S01]  /*146b0*/  S2UR UR5, SR_CgaCtaId ;  /* 0x00000000000579c3 */ /* 0x000ea20000008800 */
[C---:B----4-:R-:W-:Y:S01]  /*146c0*/  IMAD.SHL.U32 R0, R6.reuse, 0x8, RZ ;  /* 0x0000000806007824 */ /* 0x050fe200078e00ff */
[----:B------:R-:W-:Y:S01]  /*146d0*/  LOP3.LUT R4, R6, 0x7f, RZ, 0xc0, !PT ;  /* 0x0000007f06047812 */ /* 0x000fe200078ec0ff */
[----:B------:R-:W-:Y:S01]  /*146e0*/  UMOV UR4, 0x400 ;  /* 0x0000040000047882 */ /* 0x000fe20000000000 */
[----:B------:R-:W-:Y:S01]  /*146f0*/  BSSY B8, `(.L_x_2448) ;  /* 0x00005d6000087945 */ /* 0x000fe20003800000 */
[----:B------:R-:W-:Y:S01]  /*14700*/  ULDC UR37, c[0x0][0xc] ;  /* 0x0000030000257ab9 */ /* 0x000fe20000000800 */
[----:B------:R-:W-:Y:S01]  /*14710*/  LOP3.LUT R3, R0, 0x1f8, RZ, 0xc0, !PT ;  /* 0x000001f800037812 */ /* 0x000fe200078ec0ff */
[----:B01----:R-:W-:Y:S01]  /*14720*/  IMAD.SHL.U32 R2, R4, 0x8, RZ ;  /* 0x0000000804027824 */ /* 0x003fe200078e00ff */
[----:B------:R-:W-:Y:S01]  /*14730*/  ULDC.64 UR38, c[0x0][0x198] ;  /* 0x0000660000267ab9 */ /* 0x000fe20000000a00 */
[----:B------:R-:W-:Y:S01]  /*14740*/  IMAD.MOV.U32 R0, RZ, RZ, 0x1 ;  /* 0x00000001ff007424 */ /* 0x000fe200078e00ff */
[----:B------:R-:W-:Y:S01]  /*14750*/  LOP3.LUT R3, R3, 0x38, R6, 0x78, !PT ;  /* 0x0000003803037812 */ /* 0x000fe200078e7806 */
[----:B------:R-:W-:-:S03]  /*14760*/  IMAD.SHL.U32 R6, R6, 0x10, RZ ;  /* 0x0000001006067824 */ /* 0x000fc600078e00ff */
[----:B------:R-:W-:Y:S02]  /*14770*/  LOP3.LUT R2, R3, 0x200, R2, 0xf8, !PT ;  /* 0x0000020003027812 */ /* 0x000fe400078ef802 */
[----:B------:R-:W-:-:S04]  /*14780*/  SHF.R.U32.HI R3, RZ, 0x3, R4 ;  /* 0x00000003ff037819 */ /* 0x000fc80000011604 */
[----:B------:R-:W-:Y:S01]  /*14790*/  LOP3.LUT R3, R3, 0x70, R6, 0xf8, !PT ;  /* 0x0000007003037812 */ /* 0x000fe200078ef806 */
[----:B--2---:R-:W-:-:S06]  /*147a0*/  ULEA UR4, UR5, UR4, 0x18 ;  /* 0x0000000405047291 */ /* 0x004fcc000f8ec03f */
[----:B------:R-:W-:-:S04]  /*147b0*/  IMAD.U32 R19, RZ, RZ, UR4 ;  /* 0x00000004ff137e24 */ /* 0x000fc8000f8e00ff */
[----:B------:R-:W-:-:S05]  /*147c0*/  IMAD R2, R2, 0x2, R19 ;  /* 0x0000000202027824 */ /* 0x000fca00078e0213 */
[----:B------:R0:W-:Y:S04]  /*147d0*/  STL [R1+0x24], R2 ;  /* 0x0000240201007387 */ /* 0x0001e80000100800 */
[----:B------:R0:W-:Y:S04]  /*147e0*/  STL [R1+0x48], RZ ;  /* 0x000048ff01007387 */ /* 0x0001e80000100800 */
[----:B------:R0:W-:Y:S04]  /*147f0*/  STL [R1+0x14], R0 ;  /* 0x0000140001007387 */ /* 0x0001e80000100800 */
[----:B------:R0:W-:Y:S02]  /*14800*/  STL [R1+0x10], RZ ;  /* 0x000010ff01007387 */ /* 0x0001e40000100800 */
.L_x_2560:
[----:B--23--:R-:W2:Y:S01]  /*14810*/  LDL R9, [R1+0xc] ;  /* 0x00000c0001097983 */ /* 0x00cea20000100800 */
[----:B------:R-:W-:Y:S05]  /*14820*/  YIELD ;  /* 0x0000000000007946 */ /* 0x000fea0003800000 */
[----:B------:R-:W-:Y:S01]  /*14830*/  ULDC.64 UR4, c[0x0][0xa28] ;  /* 0x00028a0000047ab9 */ /* 0x000fe20000000a00 */
[----:B0-----:R-:W-:Y:S01]  /*14840*/  IMAD.MOV.U32 R0, RZ, RZ, RZ ;  /* 0x000000ffff007224 */ /* 0x001fe200078e00ff */
[----:B------:R-:W-:Y:S01]  /*14850*/  ISETP.NE.U32.AND P0, PT, RZ, UR4, PT ;  /* 0x00000004ff007c0c */ /* 0x000fe2000bf05070 */
[----:B-1----:R-:W0:Y:S01]  /*14860*/  LDC.64 R4, c[0x0][0xa00] ;  /* 0x00028000ff047b82 */ /* 0x002e220000000a00 */
[----:B------:R-:W-:Y:S01]  /*14870*/  IMAD.MOV.U32 R10, RZ, RZ, RZ ;  /* 0x000000ffff0a7224 */ /* 0x000fe200078e00ff */
[----:B------:R-:W-:Y:S01]  /*14880*/  ULDC.64 UR6, c[0x0][0xa08] ;  /* 0x0002820000067ab9 */ /* 0x000fe20000000a00 */
[----:B------:R-:W-:Y:S01]  /*14890*/  ISETP.NE.AND.EX P0, PT, RZ, UR5, PT, P0 ;  /* 0x00000005ff007c0c */ /* 0x000fe2000bf05300 */
[----:B------:R-:W-:-:S12]  /*148a0*/  ULDC.64 UR4, c[0x0][0xa18] ;  /* 0x0002860000047ab9 */ /* 0x000fd80000000a00 */
[----:B------:R-:W2:Y:S02]  /*148b0*/  @P0 LDC.64 R2, c[0x0][0xa28] ;  /* 0x00028a00ff020b82 */ /* 0x000ea40000000a00 */
[----:B--2---:R-:W-:-:S05]  /*148c0*/  @P0 IMAD.WIDE R2, R9, 0x4, R2 ;  /* 0x0000000409020825 */ /* 0x004fca00078e0202 */
[----:B------:R1:W5:Y:S01]  /*148d0*/  @P0 LDG.E R0, desc[UR40][R2.64] ;  /* 0x0000002802000981 */ /* 0x000362000c1e1900 */
[----:B------:R-:W-:Y:S01]  /*148e0*/  ISETP.NE.U32.AND P0, PT, RZ, UR4, PT ;  /* 0x00000004ff007c0c */ /* 0x000fe2000bf05070 */
[----:B0-----:R-:W-:Y:S01]  /*148f0*/  IMAD.WIDE R4, R9, 0x4, R4 ;  /* 0x0000000409047825 */ /* 0x001fe200078e0204 */
[----:B------:R-:W-:Y:S02]  /*14900*/  ISETP.NE.U32.AND P1, PT, RZ, UR6, PT ;  /* 0x00000006ff007c0c */ /* 0x000fe4000bf25070 */
[----:B------:R-:W-:Y:S01]  /*14910*/  ISETP.NE.AND.EX P2, PT, RZ, UR5, PT, P0 ;  /* 0x00000005ff007c0c */ /* 0x000fe2000bf45300 */
[----:B------:R-:W-:Y:S01]  /*14920*/  ULDC.64 UR4, c[0x0][0xa00] ;  /* 0x0002800000047ab9 */ /* 0x000fe20000000a00 */
[----:B------:R-:W-:Y:S01]  /*14930*/  ISETP.NE.AND.EX P1, PT, RZ, UR7, PT, P1 ;  /* 0x00000007ff007c0c */ /* 0x000fe2000bf25310 */
[----:B------:R-:W-:Y:S01]  /*14940*/  IMAD.MOV.U32 R8, RZ, RZ, RZ ;  /* 0x000000ffff087224 */ /* 0x000fe200078e00ff */
[----:B------:R-:W-:Y:S01]  /*14950*/  ISETP.NE.U32.AND P0, PT, RZ, UR4, PT ;  /* 0x00000004ff007c0c */ /* 0x000fe2000bf05070 */
[----:B-1----:R-:W0:Y:S03]  /*14960*/  LDC.64 R2, c[0x0][0xa08] ;  /* 0x00028200ff027b82 */ /* 0x002e260000000a00 */
[----:B------:R-:W-:-:S05]  /*14970*/  ISETP.NE.AND.EX P0, PT, RZ, UR5, PT, P0 ;  /* 0x00000005ff007c0c */ /* 0x000fca000bf05300 */
[----:B------:R-:W1:Y:S08]  /*14980*/  @P2 LDC.64 R6, c[0x0][0xa18] ;  /* 0x00028600ff062b82 */ /* 0x000e700000000a00 */
[----:B------:R-:W2:Y:S01]  /*14990*/  @P0 LDG.E R10, desc[UR40][R4.64] ;  /* 0x00000028040a0981 */ /* 0x000ea2000c1e1900 */
[----:B------:R-:W-:Y:S01]  /*149a0*/  ULDC UR4, c[0x0][0x288] ;  /* 0x0000a20000047ab9 */ /* 0x000fe20000000800 */
[----:B0-----:R-:W-:-:S05]  /*149b0*/  IMAD.WIDE R2, R9, 0x4, R2 ;  /* 0x0000000409027825 */ /* 0x001fca00078e0202 */
[----:B------:R-:W5:Y:S01]  /*149c0*/  @P1 LDG.E R8, desc[UR40][R2.64] ;  /* 0x0000002802081981 */ /* 0x000f62000c1e1900 */
[----:B-1----:R-:W-:-:S03]  /*149d0*/  @P2 IMAD.WIDE R6, R9, 0x4, R6 ;  /* 0x0000000409062825 */ /* 0x002fc600078e0206 */
        /* <DEDUP_REMOVED lines=14> */
[----:B------:R-:W0:Y:S04]  /*14ac0*/  LDG.E R7, desc[UR40][R4.64] ;  /* 0x0000002804077981 */ /* 0x000e28000c1e1900 */
[----:B------:R-:W0:Y:S02]  /*14ad0*/  LDG.E R4, desc[UR40][R4.64+0x4] ;  /* 0x0000042804047981 */ /* 0x000e24000c1e1900 */
[----:B0-----:R-:W-:-:S05]  /*14ae0*/  IMAD.IADD R10, R4, 0x1, -R7 ;  /* 0x00000001040a7824 */ /* 0x001fca00078e0a07 */
[----:B------:R1:W-:Y:S02]  /*14af0*/  STL [R1+0x2c], R10 ;  /* 0x00002c0a01007387 */ /* 0x0003e40000100800 */
.L_x_2449:
[----:B------:R-:W2:Y:S01]  /*14b00*/  LDL.LU R5, [R1+0x8] ;  /* 0x0000080001057983 */ /* 0x000ea20000300800 */
[----:B------:R-:W-:Y:S02]  /*14b10*/  ULDC.64 UR4, c[0x0][0xa20] ;  /* 0x0002880000047ab9 */ /* 0x000fe40000000a00 */
[----:B------:R-:W-:-:S04]  /*14b20*/  ISETP.NE.U32.AND P0, PT, RZ, UR4, PT ;  /* 0x00000004ff007c0c */ /* 0x000fc8000bf05070 */
[----:B------:R-:W-:Y:S02]  /*14b30*/  ISETP.NE.AND.EX P0, PT, RZ, UR5, PT, P0 ;  /* 0x00000005ff007c0c */ /* 0x000fe4000bf05300 */
[C---:B--2---:R-:W-:Y:S02]  /*14b40*/  LOP3.LUT R7, R5.reuse, 0xff000000, RZ, 0xc0, !PT ;  /* 0xff00000005077812 */ /* 0x044fe400078ec0ff */
[C---:B------:R-:W-:Y:S02]  /*14b50*/  LOP3.LUT R4, R5.reuse, 0xff0000, RZ, 0xc0, !PT ;  /* 0x00ff000005047812 */ /* 0x040fe400078ec0ff */
[----:B------:R-:W-:Y:S02]  /*14b60*/  SHF.R.U32.HI R7, RZ, 0x8, R7 ;  /* 0x00000008ff077819 */ /* 0x000fe40000011607 */
[----:B------:R-:W-:Y:S02]  /*14b70*/  LOP3.LUT R17, R5, 0xffff, RZ, 0xc0, !PT ;  /* 0x0000ffff05117812 */ /* 0x000fe400078ec0ff */
[----:B------:R-:W-:Y:S01]  /*14b80*/  LEA.HI R7, R4, R7, RZ, 0x10 ;  /* 0x0000000704077211 */ /* 0x000fe200078f80ff */
[----:B-----5:R-:W-:-:S05]  /*14b90*/  IMAD.IADD R4, R8, 0x1, R0 ;  /* 0x0000000108047824 */ /* 0x020fca00078e0200 */
[----:B------:R2:W-:Y:S01]  /*14ba0*/  STL [R1+0x18], R4 ;  /* 0x0000180401007387 */ /* 0x0005e20000100800 */
[----:B------:R-:W-:Y:S05]  /*14bb0*/  @!P0 BRA `(.L_x_2450) ;  /* 0x0000000000108947 */ /* 0x000fea0003800000 */
[----:B------:R-:W3:Y:S02]  /*14bc0*/  LDC.64 R2, c[0x0][0xa20] ;  /* 0x00028800ff027b82 */ /* 0x000ee40000000a00 */
[----:B---3--:R-:W-:-:S05]  /*14bd0*/  IMAD.WIDE R2, R9, 0x4, R2 ;  /* 0x0000000409027825 */ /* 0x008fca00078e0202 */
[----:B------:R3:W5:Y:S01]  /*14be0*/  LDG.E R6, desc[UR40][R2.64] ;  /* 0x0000002802067981 */ /* 0x000762000c1e1900 */
[----:B------:R-:W-:Y:S05]  /*14bf0*/  BRA `(.L_x_2451) ;  /* 0x0000000000107947 */ /* 0x000fea0003800000 */
.L_x_2450:
[----:B------:R-:W-:Y:S05]  /*14c00*/  @!P1 BRA `(.L_x_2451) ;  /* 0x00000000000c9947 */ /* 0x000fea0003800000 */
[----:B------:R-:W3:Y:S04]  /*14c10*/  LDG.E R6, desc[UR40][R2.64] ;  /* 0x0000002802067981 */ /* 0x000ee8000c1e1900 */
[----:B------:R-:W3:Y:S02]  /*14c20*/  LDG.E R2, desc[UR40][R2.64+0x4] ;  /* 0x0000042802027981 */ /* 0x000ee4000c1e1900 */
[----:B---3--:R-:W-:-:S07]  /*14c30*/  IMAD.IADD R6, R2, 0x1, -R6 ;  /* 0x0000000102067824 */ /* 0x008fce00078e0a06 */
.L_x_2451:
[----:B--2---:R-:W2:Y:S01]  /*14c40*/  LDL.LU R4, [R1+0x4] ;  /* 0x0000040001047983 */ /* 0x004ea20000300800 */
[----:B---3--:R-:W3:Y:S01]  /*14c50*/  LDC R2, c[0x0][0x448] ;  /* 0x00011200ff027b82 */ /* 0x008ee20000000800 */
[----:B-----5:R-:W-:Y:S01]  /*14c60*/  IMAD.IADD R0, R6, 0x1, -R0 ;  /* 0x0000000106007824 */ /* 0x020fe200078e0a00 */
[----:B---3--:R-:W-:-:S13]  /*14c70*/  ISETP.NE.AND P1, PT, R2, 0x1, PT ;  /* 0x000000010200780c */ /* 0x008fda0003f25270 */
[----:B------:R-:W3:Y:S08]  /*14c80*/  @P1 LDC R3, c[0x0][0x44c] ;  /* 0x00011300ff031b82 */ /* 0x000ef00000000800 */
[----:B------:R-:W4:Y:S01]  /*14c90*/  @P1 LDC R2, c[0x0][0x450] ;  /* 0x00011400ff021b82 */ /* 0x000f220000000800 */
[----:B--2---:R-:W-:-:S04]  /*14ca0*/  IMAD.SHL.U32 R11, R4, 0x80, RZ ;  /* 0x00000080040b7824 */ /* 0x004fc800078e00ff */
[----:B------:R-:W-:Y:S01]  /*14cb0*/  VIADD R4, R11, 0x7f ;  /* 0x0000007f0b047836 */ /* 0x000fe20000000000 */
[----:B------:R2:W-:Y:S03]  /*14cc0*/  STL [R1+0x28], R11 ;  /* 0x0000280b01007387 */ /* 0x0005e60000100800 */
[----:B---3--:R-:W-:-:S04]  /*14cd0*/  @P1 IMAD.HI.U32 R3, R4, R3, RZ ;  /* 0x0000000304031227 */ /* 0x008fc800078e00ff */
[----:B------:R-:W-:Y:S01]  /*14ce0*/  IMAD.MOV.U32 R6, RZ, RZ, R4 ;  /* 0x000000ffff067224 */ /* 0x000fe200078e0004 */
[----:B----4-:R-:W-:Y:S01]  /*14cf0*/  @P1 SHF.R.U32.HI R6, RZ, R2, R3 ;  /* 0x00000002ff061219 */ /* 0x010fe20000011603 */
[----:B------:R-:W-:-:S04]  /*14d00*/  VIADD R2, R0, 0x5f ;  /* 0x0000005f00027836 */ /* 0x000fc80000000000 */
[----:B------:R-:W-:-:S05]  /*14d10*/  IMAD.HI R2, R2, 0x2aaaaaab, RZ ;  /* 0x2aaaaaab02027827 */ /* 0x000fca00078e02ff */
[----:B------:R-:W-:-:S04]  /*14d20*/  SHF.R.U32.HI R3, RZ, 0x1f, R2 ;  /* 0x0000001fff037819 */ /* 0x000fc80000011602 */
[----:B------:R-:W-:Y:S02]  /*14d30*/  LEA.HI.SX32 R9, R2, R3, 0x1c ;  /* 0x0000000302097211 */ /* 0x000fe400078fe2ff */
[----:B------:R-:W-:-:S03]  /*14d40*/  IADD3 R2, R0, 0x1, -R10 ;  /* 0x0000000100027810 */ /* 0x000fc60007ffe80a */
[----:B------:R2:W-:Y:S02]  /*14d50*/  STL [R1+0x58], R9 ;  /* 0x0000580901007387 */ /* 0x0005e40000100800 */
[----:B------:R-:W-:Y:S02]  /*14d60*/  IMAD.IADD R6, R2, 0x1, R6 ;  /* 0x0000000102067824 */ /* 0x000fe400078e0206 */
[----:B------:R-:W3:Y:S02]  /*14d70*/  LDC.64 R2, c[0x0][0x9e0] ;  /* 0x00027800ff027b82 */ /* 0x000ee40000000a00 */
[----:B---3--:R-:W-:Y:S01]  /*14d80*/  ISETP.GE.AND P2, PT, R3, 0x1, PT ;  /* 0x000000010300780c */ /* 0x008fe20003f46270 */
[----:B------:R-:W-:-:S12]  /*14d90*/  IMAD.IADD R2, R6, 0x1, R2 ;  /* 0x0000000106027824 */ /* 0x000fd800078e0202 */
[----:B--2---:R-:W-:Y:S05]  /*14da0*/  @!P2 BRA `(.L_x_2452) ;  /* 0x000000000048a947 */ /* 0x004fea0003800000 */
[C---:B------:R-:W-:Y:S01]  /*14db0*/  ISETP.GT.AND P0, PT, R6.reuse, RZ, PT ;  /* 0x000000ff0600720c */ /* 0x040fe20003f04270 */
[----:B------:R-:W-:Y:S01]  /*14dc0*/  BSSY B0, `(.L_x_2453) ;  /* 0x000000e000007945 */ /* 0x000fe20003800000 */
[----:B------:R-:W-:-:S11]  /*14dd0*/  VIADD R8, R6, 0xffffffff ;  /* 0xffffffff06087836 */ /* 0x000fd60000000000 */
[----:B------:R-:W-:Y:S05]  /*14de0*/  @P0 BRA `(.L_x_2454) ;  /* 0x00000000001c0947 */ /* 0x000fea0003800000 */
[----:B------:R-:W-:Y:S01]  /*14df0*/  ISETP.NE.AND P0, PT, R3, 0x1, PT ;  /* 0x000000010300780c */ /* 0x000fe20003f05270 */
[----:B------:R-:W-:-:S12]  /*14e00*/  IMAD.MOV R6, RZ, RZ, -R6 ;  /* 0x000000ffff067224 */ /* 0x000fd800078e0a06 */
[----:B------:R-:W2:Y:S02]  /*14e10*/  @P0 LDC.64 R4, c[0x0][0x9e8] ;  /* 0x00027a00ff040b82 */ /* 0x000ea40000000a00 */
[----:B--2---:R-:W-:-:S05]  /*14e20*/  @P0 IMAD.HI.U32 R4, R6, R4, RZ ;  /* 0x0000000406040227 */ /* 0x004fca00078e00ff */
[----:B------:R-:W-:-:S04]  /*14e30*/  @P0 SHF.R.U32.HI R6, RZ, R5, R4 ;  /* 0x00000005ff060219 */ /* 0x000fc80000011604 */
[----:B------:R-:W-:Y:S01]  /*14e40*/  LOP3.LUT R8, RZ, R6, RZ, 0x33, !PT ;  /* 0x00000006ff087212 */ /* 0x000fe200078e33ff */
[----:B------:R-:W-:Y:S06]  /*14e50*/  BRA `(.L_x_2455) ;  /* 0x0000000000107947 */ /* 0x000fec0003800000 */
.L_x_2454:
[----:B------:R-:W-:-:S13]  /*14e60*/  ISETP.NE.AND P0, PT, R3, 0x1, PT ;  /* 0x000000010300780c */ /* 0x000fda0003f05270 */
[----:B------:R-:W2:Y:S02]  /*14e70*/  @P0 LDC.64 R4, c[0x0][0x9e8] ;  /* 0x00027a00ff040b82 */ /* 0x000ea40000000a00 */
[----:B--2---:R-:W-:-:S05]  /*14e80*/  @P0 IMAD.HI.U32 R4, R8, R4, RZ ;  /* 0x0000000408040227 */ /* 0x004fca00078e00ff */
[----:B------:R-:W-:-:S07]  /*14e90*/  @P0 SHF.R.U32.HI R8, RZ, R5, R4 ;  /* 0x00000005ff080219 */ /* 0x000fce0000011604 */
.L_x_2455:
[----:B------:R-:W-:Y:S05]  /*14ea0*/  BSYNC B0 ;  /* 0x0000000000007941 */ /* 0x000fea0003800000 */
.L_x_2453:
[----:B------:R-:W-:-:S05]  /*14eb0*/  IMAD R8, R8, R3, R3 ;  /* 0x0000000308087224 */ /* 0x000fca00078e0203 */
[----:B------:R-:W-:-:S07]  /*14ec0*/  VIMNMX R2, R2, R8, PT ;  /* 0x0000000802027248 */ /* 0x000fce0003fe0100 */
.L_x_2452:
[----:B------:R-:W2:Y:S01]  /*14ed0*/  @P1 LDC R4, c[0x0][0x44c] ;  /* 0x00011300ff041b82 */ /* 0x000ea20000000800 */
[----:B------:R-:W-:Y:S01]  /*14ee0*/  VIADD R2, R2, 0x5f ;  /* 0x0000005f02027836 */ /* 0x000fe20000000000 */
[----:B------:R-:W-:Y:S01]  /*14ef0*/  ULDC UR4, c[0x0][0x9dc] ;  /* 0x0002770000047ab9 */ /* 0x000fe20000000800 */
[----:B------:R-:W-:Y:S02]  /*14f00*/  IMAD.MOV.U32 R5, RZ, RZ, R11 ;  /* 0x000000ffff057224 */ /* 0x000fe400078e000b */
[----:B------:R-:W-:-:S03]  /*14f10*/  IMAD.HI R2, R2, 0x2aaaaaab, RZ ;  /* 0x2aaaaaab02027827 */ /* 0x000fc600078e02ff */
[----:B------:R-:W3:Y:S01]  /*14f20*/  @P1 LDC R6, c[0x0][0x450] ;  /* 0x00011400ff061b82 */ /* 0x000ee20000000800 */
[----:B--2---:R-:W-:-:S05]  /*14f30*/  @P1 IMAD.HI.U32 R4, R11, R4, RZ ;  /* 0x000000040b041227 */ /* 0x004fca00078e00ff */
[----:B---3--:R-:W-:-:S04]  /*14f40*/  @P1 SHF.R.U32.HI R5, RZ, R6, R4 ;  /* 0x00000006ff051219 */ /* 0x008fc80000011604 */
[----:B------:R-:W-:Y:S02]  /*14f50*/  IADD3 R6, R5, R0, -R10 ;  /* 0x0000000005067210 */ /* 0x000fe40007ffe80a */
[----:B------:R-:W-:-:S04]  /*14f60*/  SHF.R.U32.HI R0, RZ, 0x1f, R2 ;  /* 0x0000001fff007819 */ /* 0x000fc80000011602 */
[----:B------:R-:W-:Y:S01]  /*14f70*/  LEA.HI.SX32 R4, R2, R0, 0x1c ;  /* 0x0000000002047211 */ /* 0x000fe200078fe2ff */
[----:B------:R-:W-:-:S03]  /*14f80*/  VIADD R2, R6, -UR4 ;  /* 0x8000000406027c36 */ /* 0x000fc60008000000 */
[----:B------:R-:W-:Y:S01]  /*14f90*/  VIMNMX R0, R9, R4, PT ;  /* 0x0000000409007248 */ /* 0x000fe20003fe0100 */
[----:B------:R2:W-:Y:S01]  /*14fa0*/  STL [R1+0x54], R4 ;  /* 0x0000540401007387 */ /* 0x0005e20000100800 */
[----:B------:R-:W-:Y:S05]  /*14fb0*/  @!P2 BRA `(.L_x_2456) ;  /* 0x000000000044a947 */ /* 0x000fea0003800000 */
[----:B------:R-:W-:Y:S01]  /*14fc0*/  ISETP.GT.AND P0, PT, R6, -0x1, PT ;  /* 0xffffffff0600780c */ /* 0x000fe20003f04270 */
[----:B------:R-:W-:-:S12]  /*14fd0*/  BSSY B0, `(.L_x_2457) ;  /* 0x000000d000007945 */ /* 0x000fd80003800000 */
[----:B------:R-:W-:Y:S05]  /*14fe0*/  @P0 BRA `(.L_x_2458) ;  /* 0x00000000001c0947 */ /* 0x000fea0003800000 */
[----:B------:R-:W-:Y:S02]  /*14ff0*/  ISETP.NE.AND P0, PT, R3, 0x1, PT ;  /* 0x000000010300780c */ /* 0x000fe40003f05270 */
[----:B------:R-:W-:-:S11]  /*15000*/  LOP3.LUT R6, RZ, R6, RZ, 0x33, !PT ;  /* 0x00000006ff067212 */ /* 0x000fd600078e33ff */
[----:B--2---:R-:W2:Y:S02]  /*15010*/  @P0 LDC.64 R4, c[0x0][0x9e8] ;  /* 0x00027a00ff040b82 */ /* 0x004ea40000000a00 */
[----:B--2---:R-:W-:-:S05]  /*15020*/  @P0 IMAD.HI.U32 R4, R6, R4, RZ ;  /* 0x0000000406040227 */ /* 0x004fca00078e00ff */
[----:B------:R-:W-:-:S04]  /*15030*/  @P0 SHF.R.U32.HI R6, RZ, R5, R4 ;  /* 0x00000005ff060219 */ /* 0x000fc80000011604 */
[----:B------:R-:W-:Y:S01]  /*15040*/  LOP3.LUT R6, RZ, R6, RZ, 0x33, !PT ;  /* 0x00000006ff067212 */ /* 0x000fe200078e33ff */
[----:B------:R-:W-:Y:S06]  /*15050*/  BRA `(.L_x_2459) ;  /* 0x0000000000107947 */ /* 0x000fec0003800000 */
.L_x_2458:
[----:B------:R-:W-:-:S13]  /*15060*/  ISETP.NE.AND P0, PT, R3, 0x1, PT ;  /* 0x000000010300780c */ /* 0x000fda0003f05270 */
[----:B--2---:R-:W2:Y:S02]  /*15070*/  @P0 LDC.64 R4, c[0x0][0x9e8] ;  /* 0x00027a00ff040b82 */ /* 0x004ea40000000a00 */
[----:B--2---:R-:W-:-:S05]  /*15080*/  @P0 IMAD.HI.U32 R4, R6, R4, RZ ;  /* 0x0000000406040227 */ /* 0x004fca00078e00ff */
[----:B------:R-:W-:-:S07]  /*15090*/  @P0 SHF.R.U32.HI R6, RZ, R5, R4 ;  /* 0x00000005ff060219 */ /* 0x000fce0000011604 */
.L_x_2459:
[----:B------:R-:W-:Y:S05]  /*150a0*/  BSYNC B0 ;  /* 0x0000000000007941 */ /* 0x000fea0003800000 */
.L_x_2457:
[----:B------:R-:W-:-:S05]  /*150b0*/  IMAD R3, R6, R3, RZ ;  /* 0x0000000306037224 */ /* 0x000fca00078e02ff */
[----:B------:R-:W-:-:S07]  /*150c0*/  VIMNMX R2, R2, R3, !PT ;  /* 0x0000000302027248 */ /* 0x000fce0007fe0100 */
.L_x_2456:
[----:B------:R-:W-:Y:S01]  /*150d0*/  IMAD.HI R2, R2, 0x2aaaaaab, RZ ;  /* 0x2aaaaaab02027827 */ /* 0x000fe200078e02ff */
[----:B--2---:R-:W-:Y:S01]  /*150e0*/  SHF.R.U32.HI R4, RZ, 0x10, R7 ;  /* 0x00000010ff047819 */ /* 0x004fe20000011607 */
[----:B------:R-:W-:Y:S01]  /*150f0*/  BSSY B0, `(.L_x_2460) ;  /* 0x000002a000007945 */ /* 0x000fe20003800000 */
[----:B------:R-:W-:Y:S01]  /*15100*/  LOP3.LUT R8, R7, 0xff, RZ, 0xc0, !PT ;  /* 0x000000ff07087812 */ /* 0x000fe200078ec0ff */
[----:B------:R-:W-:Y:S01]  /*15110*/  IMAD.MOV.U32 R5, RZ, RZ, RZ ;  /* 0x000000ffff057224 */ /* 0x000fe200078e00ff */
[----:B------:R-:W-:Y:S02]  /*15120*/  SHF.R.U32.HI R3, RZ, 0x1f, R2 ;  /* 0x0000001fff037819 */ /* 0x000fe40000011602 */
[----:B------:R-:W-:Y:S01]  /*15130*/  ISETP.NE.AND P0, PT, R4, RZ, PT ;  /* 0x000000ff0400720c */ /* 0x000fe20003f05270 */
[----:B01----:R-:W-:Y:S01]  /*15140*/  IMAD.MOV.U32 R10, RZ, RZ, R5 ;  /* 0x000000ffff0a7224 */ /* 0x003fe200078e0005 */
[----:B------:R-:W-:-:S04]  /*15150*/  LEA.HI.SX32 R3, R2, R3, 0x1c ;  /* 0x0000000302037211 */ /* 0x000fc800078fe2ff */
[----:B------:R-:W-:-:S04]  /*15160*/  VIMNMX R9, RZ, R3, !PT ;  /* 0x00000003ff097248 */ /* 0x000fc80007fe0100 */
[----:B------:R-:W-:Y:S01]  /*15170*/  ISETP.GT.AND P1, PT, R0, R9, PT ;  /* 0x000000090000720c */ /* 0x000fe20003f24270 */
[----:B------:R0:W-:Y:S02]  /*15180*/  STL [R1+0x34], R9 ;  /* 0x0000340901007387 */ /* 0x0001e40000100800 */
[----:B------:R-:W1:Y:S02]  /*15190*/  @!P0 LDC R4, c[0x0][0x9f0] ;  /* 0x00027c00ff048b82 */ /* 0x000e640000000800 */
[----:B------:R0:W-:Y:S04]  /*151a0*/  STL [R1+0x38], R5 ;  /* 0x0000380501007387 */ /* 0x0001e80000100800 */
[----:B------:R0:W-:Y:S04]  /*151b0*/  STL [R1+0x50], R8 ;  /* 0x0000500801007387 */ /* 0x0001e80000100800 */
[----:B------:R-:W-:Y:S05]  /*151c0*/  @!P1 BRA `(.L_x_2461) ;  /* 0x0000000000709947 */ /* 0x000fea0003800000 */
[-C--:B01----:R-:W-:Y:S02]  /*151d0*/  IABS R5, R4.reuse ;  /* 0x0000000400057213 */ /* 0x083fe40000000000 */
[----:B------:R-:W-:Y:S02]  /*151e0*/  IABS R7, R4 ;  /* 0x0000000400077213 */ /* 0x000fe40000000000 */
[----:B------:R-:W0:Y:S03]  /*151f0*/  I2F.RP R2, R5 ;  /* 0x0000000500027306 */ /* 0x000e260000209400 */
[----:B------:R-:W-:-:S05]  /*15200*/  IMAD.MOV R7, RZ, RZ, -R7 ;  /* 0x000000ffff077224 */ /* 0x000fca00078e0a07 */
[----:B0-----:R-:W0:Y:S02]  /*15210*/  MUFU.RCP R2, R2 ;  /* 0x0000000200027308 */ /* 0x001e240000001000 */
[----:B0-----:R-:W-:-:S06]  /*15220*/  VIADD R2, R2, 0xffffffe ;  /* 0x0ffffffe02027836 */ /* 0x001fcc0000000000 */
[----:B------:R-:W0:Y:S02]  /*15230*/  F2I.FTZ.U32.TRUNC.NTZ R3, R2 ;  /* 0x0000000200037305 */ /* 0x000e24000021f000 */
[----:B0-----:R-:W-:-:S04]  /*15240*/  IMAD.MOV R2, RZ, RZ, -R3 ;  /* 0x000000ffff027224 */ /* 0x001fc800078e0a03 */
[----:B------:R-:W-:Y:S02]  /*15250*/  IMAD R6, R2, R5, RZ ;  /* 0x0000000502067224 */ /* 0x000fe400078e02ff */
[----:B------:R-:W-:-:S04]  /*15260*/  IMAD.MOV.U32 R2, RZ, RZ, RZ ;  /* 0x000000ffff027224 */ /* 0x000fc800078e00ff */
[----:B------:R-:W-:Y:S01]  /*15270*/  IMAD.HI.U32 R6, R3, R6, R2 ;  /* 0x0000000603067227 */ /* 0x000fe200078e0002 */
[----:B------:R-:W-:-:S05]  /*15280*/  IADD3 R3, R4, -0x1, R0 ;  /* 0xffffffff04037810 */ /* 0x000fca0007ffe000 */
[----:B------:R-:W-:-:S05]  /*15290*/  IMAD.IADD R3, R3, 0x1, -R9 ;  /* 0x0000000103037824 */ /* 0x000fca00078e0a09 */
[----:B------:R-:W-:Y:S02]  /*152a0*/  IABS R2, R3 ;  /* 0x0000000300027213 */ /* 0x000fe40000000000 */
[----:B------:R-:W-:-:S03]  /*152b0*/  LOP3.LUT R3, R3, R4, RZ, 0x3c, !PT ;  /* 0x0000000403037212 */ /* 0x000fc600078e3cff */
        /* <DEDUP_REMOVED lines=13> */
.L_x_2461:
[----:B------:R-:W-:Y:S05]  /*15390*/  BSYNC B0 ;  /* 0x0000000000007941 */ /* 0x000fea0003800000 */
.L_x_2460:
[----:B------:R-:W-:Y:S01]  /*153a0*/  IMAD.MOV.U32 R3, RZ, RZ, R10 ;  /* 0x000000ffff037224 */ /* 0x000fe200078e000a */
[----:B------:R-:W-:Y:S03]  /*153b0*/  BSSY B7, `(.L_x_2462) ;  /* 0x00003ec000077945 */ /* 0x000fe60003800000 */
[----:B------:R-:W-:-:S05]  /*153c0*/  IMAD R2, R8, R3, R9 ;  /* 0x0000000308027224 */ /* 0x000fca00078e0209 */
        /* <DEDUP_REMOVED lines=9> */
[----:B0-----:R-:W0:Y:S01]  /*15460*/  S2R R5, SR_LANEID ;  /* 0x0000000000057919 */ /* 0x001e220000000000 */
[----:B------:R-:W-:Y:S01]  /*15470*/  VOTEU.ANY UR4, UPT, PT ;  /* 0x0000000000047886 */ /* 0x000fe200038e0100 */
[----:B------:R-:W3:Y:S01]  /*15480*/  LDC.64 R2, c[0x0][0xc60] ;  /* 0x00031800ff027b82 */ /* 0x000ee20000000a00 */
[----:B------:R-:W0:Y:S02]  /*15490*/  FLO.U32 R0, UR4 ;  /* 0x0000000400007d00 */ /* 0x000e2400080e0000 */
[----:B0-----:R-:W-:-:S06]  /*154a0*/  ISETP.EQ.U32.AND P0, PT, R0, R5, PT ;  /* 0x000000050000720c */ /* 0x001fcc0003f02070 */
[----:B------:R-:W3:Y:S07]  /*154b0*/  POPC R5, UR4 ;  /* 0x0000000400057d09 */ /* 0x000eee0008000000 */
[----:B---3--:R-:W3:Y:S01]  /*154c0*/  @P0 ATOMG.E.ADD.STRONG.GPU PT, R3, desc[UR40][R2.64], R5 ;  /* 0x00000005020309a8 */ /* 0x008ee200081ee1e8 */
[----:B-1----:R-:W0:Y:S02]  /*154d0*/  S2R R4, SR_LTMASK ;  /* 0x0000000000047919 */ /* 0x002e240000003900 */
[----:B0-----:R-:W-:-:S04]  /*154e0*/  LOP3.LUT R4, R4, UR4, RZ, 0xc0, !PT ;  /* 0x0000000404047c12 */ /* 0x001fc8000f8ec0ff */
[----:B------:R-:W0:Y:S01]  /*154f0*/  POPC R7, R4 ;  /* 0x0000000400077309 */ /* 0x000e220000000000 */
[----:B---3--:R-:W0:Y:S02]  /*15500*/  SHFL.IDX PT, R0, R3, R0, 0x1f ;  /* 0x00001f0003007589 */ /* 0x008e2400000e0000 */
[----:B0-----:R-:W-:-:S05]  /*15510*/  IADD3 R0, R0, UR37, R7 ;  /* 0x0000002500007c10 */ /* 0x001fca000fffe007 */
[----:B------:R4:W-:Y:S01]  /*15520*/  STL [R1], R0 ;  /* 0x0000000001007387 */ /* 0x0009e20000100800 */
[----:B------:R-:W-:Y:S05]  /*15530*/  BRA `(.L_x_2464) ;  /* 0x0000003c004c7947 */ /* 0x000fea0003800000 */
.L_x_2463:
        /* <DEDUP_REMOVED lines=13> */
[----:B--2---:R-:W-:Y:S02]  /*15610*/  IMAD.U32 R10, RZ, RZ, UR4 ;  /* 0x00000004ff0a7e24 */ /* 0x004fe4000f8e00ff */
[----:B------:R-:W-:Y:S02]  /*15620*/  IMAD.U32 R11, RZ, RZ, UR5 ;  /* 0x00000005ff0b7e24 */ /* 0x000fe4000f8e00ff */
[----:B------:R-:W-:Y:S02]  /*15630*/  IMAD.MOV.U32 R8, RZ, RZ, 0x70 ;  /* 0x00000070ff087424 */ /* 0x000fe400078e00ff */
[----:B------:R-:W-:Y:S02]  /*15640*/  IMAD.MOV.U32 R12, RZ, RZ, 0x1 ;  /* 0x00000001ff0c7424 */ /* 0x000fe400078e00ff */
[----:B------:R-:W-:-:S07]  /*15650*/  IMAD.MOV.U32 R13, RZ, RZ, RZ ;  /* 0x000000ffff0d7224 */ /* 0x000fce00078e00ff */
[----:B------:R-:W-:-:S07]  /*15660*/  LEPC R20, `(.L_x_2466) ;  /* 0x000000001014794e */ /* 0x000fce0000000000 */
[----:B-1----:R-:W-:Y:S05]  /*15670*/  CALL.ABS.NOINC R2 ;  /* 0x0000000002007343 */ /* 0x002fea0003c00000 */
.L_x_2466:
[----:B------:R-:W-:Y:S05]  /*15680*/  BSYNC B6 ;  /* 0x0000000000067941 */ /* 0x000fea0003800000 */
.L_x_2465:
        /* <DEDUP_REMOVED lines=9> */
[----:B-1----:R-:W-:Y:S02]  /*15720*/  IMAD.U32 R4, RZ, RZ, UR6 ;  /* 0x00000006ff047e24 */ /* 0x002fe4000f8e00ff */
[----:B0-----:R-:W-:Y:S02]  /*15730*/  IMAD.U32 R5, RZ, RZ, UR7 ;  /* 0x00000007ff057e24 */ /* 0x001fe4000f8e00ff */
[----:B------:R-:W-:Y:S02]  /*15740*/  IMAD.U32 R6, RZ, RZ, UR8 ;  /* 0x00000008ff067e24 */ /* 0x000fe4000f8e00ff */
[----:B------:R-:W-:-:S02]  /*15750*/  IMAD.U32 R7, RZ, RZ, UR9 ;  /* 0x00000009ff077e24 */ /* 0x000fc4000f8e00ff */
[----:B--2---:R-:W-:Y:S02]  /*15760*/  IMAD.U32 R10, RZ, RZ, UR4 ;  /* 0x00000004ff0a7e24 */ /* 0x004fe4000f8e00ff */
[----:B------:R-:W-:Y:S02]  /*15770*/  IMAD.U32 R11, RZ, RZ, UR5 ;  /* 0x00000005ff0b7e24 */ /* 0x000fe4000f8e00ff */
[----:B------:R-:W-:Y:S02]  /*15780*/  IMAD.MOV.U32 R8, RZ, RZ, 0x70 ;  /* 0x00000070ff087424 */ /* 0x000fe400078e00ff */
[----:B------:R-:W-:Y:S02]  /*15790*/  IMAD.MOV.U32 R12, RZ, RZ, 0x1 ;  /* 0x00000001ff0c7424 */ /* 0x000fe400078e00ff */
[----:B---3--:R-:W-:-:S07]  /*157a0*/  IMAD.MOV.U32 R13, RZ, RZ, RZ ;  /* 0x000000ffff0d7224 */ /* 0x008fce00078e00ff */
[----:B------:R-:W-:-:S07]  /*157b0*/  LEPC R20, `(.L_x_2469) ;  /* 0x000000001014794e */ /* 0x000fce0000000000 */
[----:B----4-:R-:W-:Y:S05]  /*157c0*/  CALL.ABS.NOINC R2 ;  /* 0x0000000002007343 */ /* 0x010fea0003c00000 */
.L_x_2469:
        /* <DEDUP_REMOVED lines=15> */
.L_x_2468:
[----:B------:R-:W-:Y:S05]  /*158c0*/  BSYNC B6 ;  /* 0x0000000000067941 */ /* 0x000fea0003800000 */
.L_x_2467:
[----:B------:R-:W3:Y:S01]  /*158d0*/  LDL R0, [R1+0xc] ;  /* 0x00000c0001007983 */ /* 0x000ee20000100800 */
[----:B------:R-:W-:Y:S02]  /*158e0*/  ULDC.64 UR4, c[0x0][0x9f8] ;  /* 0x00027e0000047ab9 */ /* 0x000fe40000000a00 */
[----:B------:R-:W-:Y:S01]  /*158f0*/  ISETP.NE.U32.AND P0, PT, RZ, UR4, PT ;  /* 0x00000004ff007c0c */ /* 0x000fe2000bf05070 */
[----:B------:R-:W4:Y:S03]  /*15900*/  LDL R16, [R1+0x30] ;  /* 0x0000300001107983 */ /* 0x000f260000100800 */
[----:B------:R-:W-:Y:S01]  /*15910*/  ISETP.NE.AND.EX P0, PT, RZ, UR5, PT, P0 ;  /* 0x00000005ff007c0c */ /* 0x000fe2000bf05300 */
[----:B------:R-:W-:-:S12]  /*15920*/  ULDC.64 UR4, c[0x0][0xa08] ;  /* 0x0002820000047ab9 */ /* 0x000fd80000000a00 */
[----:B------:R-:W5:Y:S01]  /*15930*/  @P0 LDC.64 R2, c[0x0][0x9f8] ;  /* 0x00027e00ff020b82 */ /* 0x000f620000000a00 */
[----:B---3--:R-:W-:Y:S02]  /*15940*/  IMAD.MOV.U32 R7, RZ, RZ, R0 ;  /* 0x000000ffff077224 */ /* 0x008fe400078e0000 */
[----:B-----5:R-:W-:-:S05]  /*15950*/  @P0 IMAD.WIDE R2, R0, 0x4, R2 ;  /* 0x0000000400020825 */ /* 0x020fca00078e0202 */
[----:B------:R3:W0:Y:S01]  /*15960*/  @P0 LDG.E R7, desc[UR40][R2.64] ;  /* 0x0000002802070981 */ /* 0x000622000c1e1900 */
[----:B----4-:R-:W-:Y:S01]  /*15970*/  VIADD R0, R16, 0xffffffff ;  /* 0xffffffff10007836 */ /* 0x010fe20000000000 */
[----:B---3--:R-:W3:Y:S02]  /*15980*/  LDC.64 R2, c[0x0][0x418] ;  /* 0x00010600ff027b82 */ /* 0x008ee40000000a00 */
[----:B---3--:R-:W-:Y:S01]  /*15990*/  LOP3.LUT P0, RZ, R2, UR4, RZ, 0xfc, !PT ;  /* 0x0000000402ff7c12 */ /* 0x008fe2000f80fcff */
[----:B------:R-:W-:-:S03]  /*159a0*/  UMOV UR4, 0xffffffff ;  /* 0xffffffff00047882 */ /* 0x000fc60000000000 */
[----:B------:R-:W-:Y:S02]  /*159b0*/  LOP3.LUT P0, RZ, R3, UR5, RZ, 0xfc, P0 ;  /* 0x0000000503ff7c12 */ /* 0x000fe4000800fcff */
[----:B0-----:R-:W-:Y:S01]  /*159c0*/  SHF.R.S32.HI R8, RZ, 0x1f, R7 ;  /* 0x0000001fff087819 */ /* 0x001fe20000011407 */
[----:B------:R0:W-:Y:S01]  /*159d0*/  STL [R1+0x4], R7 ;  /* 0x0000040701007387 */ /* 0x0001e20000100800 */
[----:B------:R-:W-:-:S03]  /*159e0*/  SEL R16, R7, RZ, !P0 ;  /* 0x000000ff07107207 */ /* 0x000fc60004000000 */
[----:B------:R0:W-:Y:S01]  /*159f0*/  STL [R1+0x8], R8 ;  /* 0x0000080801007387 */ /* 0x0001e20000100800 */
[----:B------:R-:W-:Y:S05]  /*15a00*/  BRA.DIV UR4, `(.L_x_2470) ;  /* 0x0000005204507947 */ /* 0x000fea000b800000 */
[----:B-1----:R-:W1:Y:S02]  /*15a10*/  S2R R4, SR_TID.X ;  /* 0x0000000000047919 */ /* 0x002e640000002100 */
[----:B-1----:R-:W-:-:S04]  /*15a20*/  SHF.R.U32.HI R4, RZ, 0x5, R4 ;  /* 0x00000005ff047819 */ /* 0x002fc80000011604 */
[----:B------:R-:W-:-:S05]  /*15a30*/  LOP3.LUT R4, R4, 0x3, RZ, 0xc0, !PT ;  /* 0x0000000304047812 */ /* 0x000fca00078ec0ff */
[----:B------:R1:W3:Y:S02]  /*15a40*/  SHFL.IDX PT, R14, R4, RZ, 0x1f ;  /* 0x00001fff040e7589 */ /* 0x0002e400000e0000 */
.L_x_2576:
[----:B------:R4:W-:Y:S01]  /*15a50*/  STL [R1+0x20], R0 ;  /* 0x0000200001007387 */ /* 0x0009e20000100800 */
[----:B---3--:R-:W-:Y:S02]  /*15a60*/  ISETP.NE.AND P0, PT, R14, RZ, PT ;  /* 0x000000ff0e00720c */ /* 0x008fe40003f05270 */
[----:B------:R-:W-:Y:S02]  /*15a70*/  PLOP3.LUT P1, PT, PT, PT, PT, 0x8, 0x0 ;  /* 0x000000000000781c */ /* 0x000fe40003f2e170 */
[----:B------:R-:W-:-:S11]  /*15a80*/  LOP3.LUT R18, R18, 0xfffffffe, RZ, 0xc0, !PT ;  /* 0xfffffffe12127812 */ /* 0x000fd600078ec0ff */
[----:B------:R-:W-:Y:S01]  /*15a90*/  @P1 LOP3.LUT R18, R18, 0x1, RZ, 0xfc, !PT ;  /* 0x0000000112121812 */ /* 0x000fe200078efcff */
[----:B----4-:R-:W-:Y:S06]  /*15aa0*/  @P0 BRA `(.L_x_2471) ;  /* 0x00000004000c0947 */ /* 0x010fec0003800000 */
[----:B------:R-:W-:-:S03]  /*15ab0*/  UMOV UR4, 0xffffffff ;  /* 0xffffffff00047882 */ /* 0x000fc60000000000 */
[----:B------:R-:W-:Y:S05]  /*15ac0*/  BRA.DIV UR4, `(.L_x_2472) ;  /* 0x0000005204547947 */ /* 0x000fea000b800000 */
[----:B------:R-:W-:-:S13]  /*15ad0*/  ELECT P6, URZ, PT ;  /* 0x00000000003f782f */ /* 0x000fda00038c0000 */
.L_x_2579:
[----:B------:R-:W-:Y:S05]  /*15ae0*/  @!P6 BRA `(.L_x_2471) ;  /* 0x0000000000fce947 */ /* 0x000fea0003800000 */
[----:B------:R-:W-:-:S04]  /*15af0*/  ISETP.NE.U32.AND P0, PT, R2, RZ, PT ;  /* 0x000000ff0200720c */ /* 0x000fc80003f05070 */
[----:B------:R-:W-:-:S13]  /*15b00*/  ISETP.NE.AND.EX P0, PT, R3, RZ, PT, P0 ;  /* 0x000000ff0300720c */ /* 0x000fda0003f05300 */
[----:B------:R-:W-:Y:S05]  /*15b10*/  @!P0 BRA `(.L_x_2473) ;  /* 0x0000000000508947 */ /* 0x000fea0003800000 */
[----:B------:R-:W3:Y:S01]  /*15b20*/  LDC R6, c[0x0][0x43c] ;  /* 0x00010f00ff067b82 */ /* 0x000ee20000000800 */
[----:B------:R-:W-:Y:S01]  /*15b30*/  IMAD.MOV.U32 R9, RZ, RZ, R0 ;  /* 0x000000ffff097224 */ /* 0x000fe200078e0000 */
[----:B------:R-:W-:-:S03]  /*15b40*/  ULDC.64 UR4, c[0x0][0x428] ;  /* 0x00010a0000047ab9 */ /* 0x000fc60000000a00 */
[----:B------:R-:W-:Y:S01]  /*15b50*/  IMAD.MOV.U32 R0, RZ, RZ, R9 ;  /* 0x000000ffff007224 */ /* 0x000fe200078e0009 */
[----:B---3--:R-:W-:-:S13]  /*15b60*/  ISETP.NE.AND P0, PT, R6, 0x1, PT ;  /* 0x000000010600780c */ /* 0x008fda0003f05270 */
[----:B-1----:R-:W1:Y:S02]  /*15b70*/  @P0 LDC.64 R4, c[0x0][0x440] ;  /* 0x00011000ff040b82 */ /* 0x002e640000000a00 */
[----:B-1----:R-:W-:-:S05]  /*15b80*/  @P0 IMAD.HI.U32 R4, R9, R4, RZ ;  /* 0x0000000409040227 */ /* 0x002fca00078e00ff */
        /* <DEDUP_REMOVED lines=13> */
.L_x_2473:
[----:B------:R-:W4:Y:S04]  /*15c60*/  LDL R0, [R1+0x10] ;  /* 0x0000100001007983 */ /* 0x000f280000100800 */
[----:B---3--:R-:W3:Y:S01]  /*15c70*/  LDL R2, [R1+0x14] ;  /* 0x0000140001027983 */ /* 0x008ee20000100800 */
[----:B----4-:R-:W-:Y:S01]  /*15c80*/  IMAD R0, R0, 0x8, R19 ;  /* 0x0000000800007824 */ /* 0x010fe200078e0213 */
[----:B---3--:R-:W-:-:S04]  /*15c90*/  SHF.L.U32 R2, R2, 0x1f, RZ ;  /* 0x0000001f02027819 */ /* 0x008fc800000006ff */
[----:B------:R-:W3:Y:S02]  /*15ca0*/  SYNCS.PHASECHK.TRANS64.TRYWAIT P0, [R0+URZ+0x22840], R2 ;  /* 0x02284002000075a7 */ /* 0x000ee4000800017f */
[----:B---3--:R-:W-:Y:S05]  /*15cb0*/  @!P0 BRA `(.L_x_2474) ;  /* 0x0000004c00f88947 */ /* 0x008fea0003800000 */
.L_x_2580:
[----:B------:R-:W4:Y:S02]  /*15cc0*/  S2R R3, SR_TID.X ;  /* 0x0000000000037919 */ /* 0x000f240000002100 */
[----:B----4-:R-:W-:-:S04]  /*15cd0*/  LOP3.LUT R3, R3, 0x7f, RZ, 0xc0, !PT ;  /* 0x0000007f03037812 */ /* 0x010fc800078ec0ff */
[----:B------:R-:W-:-:S13]  /*15ce0*/  ISETP.NE.AND P0, PT, R3, RZ, PT ;  /* 0x000000ff0300720c */ /* 0x000fda0003f05270 */
[----:B------:R-:W-:Y:S05]  /*15cf0*/  @P0 BRA `(.L_x_2475) ;  /* 0x00000000001c0947 */ /* 0x000fea0003800000 */
[----:B------:R-:W4:Y:S01]  /*15d00*/  S2R R3, SR_TID.X ;  /* 0x0000000000037919 */ /* 0x000f220000002100 */
[----:B---3--:R-:W-:-:S04]  /*15d10*/  IMAD.MOV.U32 R2, RZ, RZ, 0x3000 ;  /* 0x00003000ff027424 */ /* 0x008fc800078e00ff */
[----:B------:R3:W-:Y:S01]  /*15d20*/  SYNCS.ARRIVE.TRANS64 RZ, [R0+URZ+0x22830], R2 ;  /* 0x0228300200ff79a7 */ /* 0x0007e2000800003f */
[----:B----4-:R-:W-:-:S04]  /*15d30*/  LOP3.LUT R3, R3, 0x1f, RZ, 0xc0, !PT ;  /* 0x0000001f03037812 */ /* 0x010fc800078ec0ff */
[----:B------:R-:W-:-:S13]  /*15d40*/  ISETP.NE.AND P0, PT, R3, RZ, PT ;  /* 0x000000ff0300720c */ /* 0x000fda0003f05270 */
[----:B---3--:R-:W-:Y:S05]  /*15d50*/  @!P0 BRA `(.L_x_2475) ;  /* 0x0000000000048947 */ /* 0x008fea0003800000 */
[----:B------:R-:W-:Y:S01]  /*15d60*/  BPT.TRAP 0x1 ;  /* 0x000000040000795c */ /* 0x000fe20000300000 */
.L_x_2475:
[----:B-1----:R-:W4:Y:S04]  /*15d70*/  LDL R4, [R1+0x10] ;  /* 0x0000100001047983 */ /* 0x002f280000100800 */
[----:B------:R-:W2:Y:S04]  /*15d80*/  LDL R3, [R1+0x20] ;  /* 0x0000200001037983 */ /* 0x000ea80000100800 */
[----:B---3--:R-:W3:Y:S01]  /*15d90*/  LDL R2, [R1+0x18] ;  /* 0x0000180001027983 */ /* 0x008ee20000100800 */
[----:B------:R-:W-:Y:S01]  /*15da0*/  R2UR UR9, R0 ;  /* 0x00000000000972ca */ /* 0x000fe200000e0000 */
[----:B------:R-:W-:Y:S01]  /*15db0*/  UIADD3 UR6, UP0, UR38, 0x370, URZ ;  /* 0x0000037026067890 */ /* 0x000fe2000ff1e03f */
[----:B------:R-:W-:Y:S01]  /*15dc0*/  R2UR UR12, R17 ;  /* 0x00000000110c72ca */ /* 0x000fe200000e0000 */
[----:B------:R-:W-:Y:S01]  /*15dd0*/  UMOV UR5, 0x14f00000 ;  /* 0x14f0000000057882 */ /* 0x000fe20000000000 */
[----:B-----5:R-:W-:Y:S01]  /*15de0*/  R2UR UR13, R16 ;  /* 0x00000000100d72ca */ /* 0x020fe200000e0000 */
[----:B------:R-:W-:Y:S01]  /*15df0*/  UIADD3.X UR7, URZ, UR39, URZ, UP0, !UPT ;  /* 0x000000273f077290 */ /* 0x000fe200087fe43f */
[----:B------:R-:W-:Y:S01]  /*15e00*/  PLOP3.LUT P0, PT, PT, PT, PT, 0x80, 0x0 ;  /* 0x000000000000781c */ /* 0x000fe20003f0f070 */
[----:B------:R-:W-:Y:S01]  /*15e10*/  UMOV UR10, URZ ;  /* 0x0000003f000a7c82 */ /* 0x000fe20008000000 */
[----:B------:R-:W-:-:S05]  /*15e20*/  LOP3.LUT R18, R18, 0xfffffffe, RZ, 0xc0, !PT ;  /* 0xfffffffe12127812 */ /* 0x000fca00078ec0ff */
[----:B------:R-:W-:-:S06]  /*15e30*/  UIADD3 UR9, UR9, 0x22830, URZ ;  /* 0x0002283009097890 */ /* 0x000fcc000fffe03f */
[----:B------:R-:W-:Y:S01]  /*15e40*/  @P0 LOP3.LUT R18, R18, 0x1, RZ, 0xfc, !PT ;  /* 0x0000000112120812 */ /* 0x000fe200078efcff */
[----:B----4-:R-:W-:Y:S01]  /*15e50*/  IMAD R0, R4, 0x3000, R19 ;  /* 0x0000300004007824 */ /* 0x010fe200078e0213 */
[----:B--2---:R-:W-:-:S04]  /*15e60*/  R2UR UR11, R3 ;  /* 0x00000000030b72ca */ /* 0x004fc800000e0000 */
[----:B------:R-:W-:Y:S02]  /*15e70*/  R2UR UR8, R0 ;  /* 0x00000000000872ca */ /* 0x000fe400000e0000 */
[----:B---3--:R-:W-:-:S11]  /*15e80*/  R2UR UR4, R2 ;  /* 0x00000000020472ca */ /* 0x008fd600000e0000 */
[----:B------:R-:W-:Y:S02]  /*15e90*/  UIADD3 UR8, UR8, 0x1c400, URZ ;  /* 0x0001c40008087890 */ /* 0x000fe4000fffe03f */
[----:B------:R-:W-:-:S03]  /*15ea0*/  UIMAD UR11, UR11, 0x60, UR4 ;  /* 0x000000600b0b78a4 */ /* 0x000fc6000f8e0204 */
[----:B------:R-:W-:-:S06]  /*15eb0*/  UMOV UR4, 0x0 ;  /* 0x0000000000047882 */ /* 0x000fcc0000000000 */
[----:B------:R3:W-:Y:S02]  /*15ec0*/  UTMALDG.4D [UR8], [UR6], desc[UR4] ;  /* 0x00000408060075b4 */ /* 0x0007e40008019000 */
[----:B---3--:R-:W-:Y:S01]  /*15ed0*/  NOP ;  /* 0x0000000000007918 */ /* 0x008fe20000000000 */
.L_x_2471:
[----:B------:R-:W3:Y:S01]  /*15ee0*/  LDL.LU R3, [R1+0x40] ;  /* 0x0000400001037983 */ /* 0x000ee20000300800 */
[----:B------:R-:W-:Y:S05]  /*15ef0*/  WARPSYNC.ALL ;  /* 0x0000000000007948 */ /* 0x000fea0003800000 */
[----:B------:R-:W-:Y:S01]  /*15f00*/  ULDC.64 UR4, c[0x0][0x298] ;  /* 0x0000a60000047ab9 */ /* 0x000fe20000000a00 */
[----:B------:R-:W-:Y:S01]  /*15f10*/  BSSY B6, `(.L_x_2476) ;  /* 0x000001c000067945 */ /* 0x000fe20003800000 */
[----:B------:R-:W-:Y:S01]  /*15f20*/  BAR.SYNC.DEFER_BLOCKING 0x8, 0x180 ;  /* 0x0206000000007b1d */ /* 0x000fe20000010000 */
[----:B---3--:R-:W-:Y:S01]  /*15f30*/  SHF.R.S32.HI R0, RZ, 0x1f, R3 ;  /* 0x0000001fff007819 */ /* 0x008fe20000011403 */
[----:B-1----:R-:W-:-:S04]  /*15f40*/  IMAD.WIDE.U32 R4, R3, UR4, RZ ;  /* 0x0000000403047c25 */ /* 0x002fc8000f8e00ff */
[----:B------:R-:W-:Y:S01]  /*15f50*/  IMAD R2, R0, UR4, RZ ;  /* 0x0000000400027c24 */ /* 0x000fe2000f8e02ff */
[----:B------:R1:W-:Y:S01]  /*15f60*/  STL.64 [R1+0x40], R4 ;  /* 0x0000400401007387 */ /* 0x0003e20000100a00 */
[----:B------:R-:W-:Y:S02]  /*15f70*/  VIADD R0, R19, 0x18400 ;  /* 0x0001840013007836 */ /* 0x000fe40000000000 */
[----:B------:R-:W-:-:S03]  /*15f80*/  IMAD R2, R3, UR5, R2 ;  /* 0x0000000503027c24 */ /* 0x000fc6000f8e0202 */
[----:B------:R-:W-:Y:S01]  /*15f90*/  LOP3.LUT P0, RZ, R0, 0x3ff, RZ, 0xc0, !PT ;  /* 0x000003ff00ff7812 */ /* 0x000fe2000780c0ff */
[----:B------:R-:W-:-:S05]  /*15fa0*/  IMAD.IADD R0, R5, 0x1, R2 ;  /* 0x0000000105007824 */ /* 0x000fca00078e0202 */
[----:B------:R1:W-:Y:S07]  /*15fb0*/  STL [R1+0x4c], R0 ;  /* 0x00004c0001007387 */ /* 0x0003ee0000100800 */
[----:B------:R-:W-:Y:S05]  /*15fc0*/  @!P0 BRA `(.L_x_2477) ;  /* 0x0000000000408947 */ /* 0x000fea0003800000 */
[----:B------:R-:W-:Y:S01]  /*15fd0*/  MOV R2, 0x0 ;  /* 0x0000000000027802 */ /* 0x000fe20000000f00 */
[----:B------:R-:W-:Y:S01]  /*15fe0*/  ULDC.64 UR6, c[0x4][0x98] ;  /* 0x0100260000067ab9 */ /* 0x000fe20000000a00 */
[----:B------:R-:W-:Y:S01]  /*15ff0*/  ULDC.64 UR8, c[0x4][0xa0] ;  /* 0x0100280000087ab9 */ /* 0x000fe20000000a00 */
[----:B------:R-:W-:Y:S01]  /*16000*/  ULDC.64 UR4, c[0x4][0x20] ;  /* 0x0100080000047ab9 */ /* 0x000fe20000000a00 */
[----:B-1----:R-:W-:Y:S02]  /*16010*/  IMAD.U32 R4, RZ, RZ, UR6 ;  /* 0x00000006ff047e24 */ /* 0x002fe4000f8e00ff */
[----:B------:R-:W1:Y:S01]  /*16020*/  LDC.64 R2, c[0x4][R2] ;  /* 0x0100000002027b82 */ /* 0x000e620000000a00 */
[----:B------:R-:W-:Y:S02]  /*16030*/  IMAD.U32 R5, RZ, RZ, UR7 ;  /* 0x00000007ff057e24 */ /* 0x000fe4000f8e00ff */
[----:B------:R-:W-:Y:S02]  /*16040*/  IMAD.U32 R6, RZ, RZ, UR8 ;  /* 0x00000008ff067e24 */ /* 0x000fe4000f8e00ff */
[----:B0-----:R-:W-:-:S02]  /*16050*/  IMAD.U32 R7, RZ, RZ, UR9 ;  /* 0x00000009ff077e24 */ /* 0x001fc4000f8e00ff */
[----:B--2---:R-:W-:Y:S02]  /*16060*/  IMAD.U32 R10, RZ, RZ, UR4 ;  /* 0x00000004ff0a7e24 */ /* 0x004fe4000f8e00ff */
[----:B------:R-:W-:Y:S02]  /*16070*/  IMAD.U32 R11, RZ, RZ, UR5 ;  /* 0x00000005ff0b7e24 */ /* 0x000fe4000f8e00ff */
[----:B------:R-:W-:Y:S02]  /*16080*/  IMAD.MOV.U32 R8, RZ, RZ, 0x70 ;  /* 0x00000070ff087424 */ /* 0x000fe400078e00ff */
[----:B------:R-:W-:Y:S02]  /*16090*/  IMAD.MOV.U32 R12, RZ, RZ, 0x1 ;  /* 0x00000001ff0c7424 */ /* 0x000fe400078e00ff */
[----:B------:R-:W-:-:S07]  /*160a0*/  IMAD.MOV.U32 R13, RZ, RZ, RZ ;  /* 0x000000ffff0d7224 */ /* 0x000fce00078e00ff */
[----:B------:R-:W-:-:S07]  /*160b0*/  LEPC R20, `(.L_x_2477) ;  /* 0x000000001014794e */ /* 0x000fce0000000000 */
[----:B-1----:R-:W-:Y:S05]  /*160c0*/  CALL.ABS.NOINC R2 ;  /* 0x0000000002007343 */ /* 0x002fea0003c00000 */
.L_x_2477:
[----:B------:R-:W-:Y:S05]  /*160d0*/  BSYNC B6 ;  /* 0x0000000000067941 */ /* 0x000fea0003800000 */
.L_x_2476:
[----:B-1----:R-:W3:Y:S01]  /*160e0*/  LDL.LU R0, [R1+0x4c] ;  /* 0x00004c0001007983 */ /* 0x002ee20000300800 */
[----:B------:R-:W-:Y:S01]  /*160f0*/  ULDC.64 UR6, c[0x0][0xa00] ;  /* 0x0002800000067ab9 */ /* 0x000fe20000000a00 */
[----:B------:R-:W-:Y:S01]  /*16100*/  ULDC.64 UR4, c[0x0][0x2d8] ;  /* 0x0000b60000047ab9 */ /* 0x000fe20000000a00 */
[----:B0-----:R-:W0:Y:S01]  /*16110*/  LDC R7, c[0x0][0x448] ;  /* 0x00011200ff077b82 */ /* 0x001e220000000800 */
[----:B------:R-:W3:Y:S04]  /*16120*/  LDL.LU.64 R2, [R1+0x40] ;  /* 0x0000400001027983 */ /* 0x000ee80000300a00 */
[----:B------:R-:W4:Y:S04]  /*16130*/  LDL R5, [R1+0xc] ;  /* 0x00000c0001057983 */ /* 0x000f280000100800 */
[----:B------:R-:W2:Y:S01]  /*16140*/  LDL R12, [R1+0x28] ;  /* 0x00002800010c7983 */ /* 0x000ea20000100800 */
[----:B------:R-:W-:Y:S01]  /*16150*/  ISETP.NE.U32.AND P0, PT, RZ, UR6, PT ;  /* 0x00000006ff007c0c */ /* 0x000fe2000bf05070 */
[----:B------:R-:W-:-:S03]  /*16160*/  ULDC UR6, c[0x0][0x2b8] ;  /* 0x0000ae0000067ab9 */ /* 0x000fc60000000800 */
[----:B------:R-:W-:Y:S01]  /*16170*/  ISETP.NE.AND.EX P0, PT, RZ, UR7, PT, P0 ;  /* 0x00000007ff007c0c */ /* 0x000fe2000bf05300 */
[----:B------:R-:W1:Y:S02]  /*16180*/  S2R R8, SR_TID.X ;  /* 0x0000000000087919 */ /* 0x000e640000002100 */
[----:B-1----:R-:W-:Y:S02]  /*16190*/  IMAD.SHL.U32 R8, R8, 0x10, RZ ;  /* 0x0000001008087824 */ /* 0x002fe400078e00ff */
[----:B---3--:R-:W-:Y:S01]  /*161a0*/  IMAD.MOV.U32 R3, RZ, RZ, R0 ;  /* 0x000000ffff037224 */ /* 0x008fe200078e0000 */
[----:B----4-:R-:W-:-:S04]  /*161b0*/  SHF.R.S32.HI R0, RZ, 0x1f, R5 ;  /* 0x0000001fff007819 */ /* 0x010fc80000011405 */
[----:B------:R-:W-:Y:S02]  /*161c0*/  SEL R4, R0, RZ, !P0 ;  /* 0x000000ff00047207 */ /* 0x000fe40004000000 */
[----:B------:R-:W-:Y:S02]  /*161d0*/  SEL R0, R5, RZ, !P0 ;  /* 0x000000ff05007207 */ /* 0x000fe40004000000 */
[----:B------:R-:W1:Y:S01]  /*161e0*/  S2R R5, SR_TID.X ;  /* 0x0000000000057919 */ /* 0x000e620000002100 */
[----:B------:R-:W-:-:S04]  /*161f0*/  IMAD.WIDE.U32 R2, R17, UR4, R2 ;  /* 0x0000000411027c25 */ /* 0x000fc8000f8e0002 */
[----:B------:R-:W-:Y:S01]  /*16200*/  IMAD R3, R17, UR5, R3 ;  /* 0x0000000511037c24 */ /* 0x000fe2000f8e0203 */
[----:B------:R-:W-:Y:S02]  /*16210*/  ULDC.64 UR4, c[0x0][0x2e0] ;  /* 0x0000b80000047ab9 */ /* 0x000fe40000000a00 */
[----:B------:R-:W-:Y:S02]  /*16220*/  IMAD R4, R4, UR4, RZ ;  /* 0x0000000404047c24 */ /* 0x000fe4000f8e02ff */
[----:B------:R-:W-:-:S04]  /*16230*/  IMAD.WIDE.U32 R2, R0, UR4, R2 ;  /* 0x0000000400027c25 */ /* 0x000fc8000f8e0002 */
[----:B------:R-:W-:Y:S01]  /*16240*/  IMAD R0, R0, UR5, R4 ;  /* 0x0000000500007c24 */ /* 0x000fe2000f8e0204 */
[----:B0-----:R-:W-:Y:S01]  /*16250*/  ISETP.NE.AND P0, PT, R7, 0x1, PT ;  /* 0x000000010700780c */ /* 0x001fe20003f05270 */
[----:B------:R-:W0:Y:S01]  /*16260*/  S2R R9, SR_TID.X ;  /* 0x0000000000097919 */ /* 0x000e220000002100 */
[----:B------:R-:W-:-:S11]  /*16270*/  ULDC.64 UR4, c[0x0][0x2d0] ;  /* 0x0000b40000047ab9 */ /* 0x000fd60000000a00 */
[----:B------:R-:W3:Y:S01]  /*16280*/  @P0 LDC R6, c[0x0][0x450] ;  /* 0x00011400ff060b82 */ /* 0x000ee20000000800 */
[----:B-1----:R-:W-:-:S04]  /*16290*/  LOP3.LUT R5, R5, 0x7f, RZ, 0xc0, !PT ;  /* 0x0000007f05057812 */ /* 0x002fc800078ec0ff */
[----:B------:R-:W-:-:S04]  /*162a0*/  SHF.R.U32.HI R5, RZ, 0x3, R5 ;  /* 0x00000003ff057819 */ /* 0x000fc80000011605 */
[----:B------:R-:W-:Y:S02]  /*162b0*/  LOP3.LUT R8, R5, 0x70, R8, 0xf8, !PT ;  /* 0x0000007005087812 */ /* 0x000fe400078ef808 */
[----:B------:R-:W1:Y:S03]  /*162c0*/  @P0 LDC R5, c[0x0][0x44c] ;  /* 0x00011300ff050b82 */ /* 0x000e660000000800 */
[----:B--2---:R-:W-:Y:S02]  /*162d0*/  IMAD.IADD R4, R8, 0x1, R12 ;  /* 0x0000000108047824 */ /* 0x004fe400078e020c */
[----:B------:R2:W5:Y:S01]  /*162e0*/  LDL R8, [R1+0x24] ;  /* 0x0000240001087983 */ /* 0x0005620000100800 */
[----:B------:R-:W-:Y:S02]  /*162f0*/  IMAD.IADD R3, R3, 0x1, R0 ;  /* 0x0000000103037824 */ /* 0x000fe400078e0200 */
[----:B------:R-:W-:Y:S01]  /*16300*/  IMAD.MOV.U32 R0, RZ, RZ, R4 ;  /* 0x000000ffff007224 */ /* 0x000fe200078e0004 */
[----:B------:R-:W4:Y:S01]  /*16310*/  S2R R10, SR_TID.X ;  /* 0x00000000000a7919 */ /* 0x000f220000002100 */
[----:B-1----:R-:W-:-:S05]  /*16320*/  @P0 IMAD.HI.U32 R5, R4, R5, RZ ;  /* 0x0000000504050227 */ /* 0x002fca00078e00ff */
        /* <DEDUP_REMOVED lines=9> */
[----:B------:R-:W-:Y:S01]  /*163c0*/  SHF.R.S32.HI R0, RZ, 0x1f, R4 ;  /* 0x0000001fff007819 */ /* 0x000fe20000011404 */
[----:B0-----:R-:W-:-:S04]  /*163d0*/  IMAD.SHL.U32 R9, R9, 0x8, RZ ;  /* 0x0000000809097824 */ /* 0x001fc800078e00ff */
[----:B------:R-:W-:Y:S02]  /*163e0*/  IMAD R0, R0, UR4, RZ ;  /* 0x0000000400007c24 */ /* 0x000fe4000f8e02ff */
[----:B------:R-:W-:-:S04]  /*163f0*/  IMAD.WIDE.U32 R2, R4, UR4, R2 ;  /* 0x0000000404027c25 */ /* 0x000fc8000f8e0002 */
[----:B------:R-:W-:Y:S01]  /*16400*/  IMAD R4, R4, UR5, R0 ;  /* 0x0000000504047c24 */ /* 0x000fe2000f8e0200 */
[----:B------:R-:W-:Y:S01]  /*16410*/  ULDC.64 UR4, c[0x0][0x280] ;  /* 0x0000a00000047ab9 */ /* 0x000fe20000000a00 */
[----:B------:R-:W-:Y:S02]  /*16420*/  LOP3.LUT R9, R9, 0x38, RZ, 0xc0, !PT ;  /* 0x0000003809097812 */ /* 0x000fe400078ec0ff */
[----:B------:R-:W-:Y:S01]  /*16430*/  IMAD.IADD R4, R3, 0x1, R4 ;  /* 0x0000000103047824 */ /* 0x000fe200078e0204 */
[----:B------:R-:W-:Y:S01]  /*16440*/  LEA R0, P1, R2, UR4, 0x1 ;  /* 0x0000000402007c11 */ /* 0x000fe2000f8208ff */
[----:B------:R-:W-:Y:S01]  /*16450*/  UMOV UR4, 0xffffffff ;  /* 0xffffffff00047882 */ /* 0x000fe20000000000 */
[----:B----4-:R-:W-:Y:S02]  /*16460*/  LOP3.LUT R10, R10, 0x7f, RZ, 0xc0, !PT ;  /* 0x0000007f0a0a7812 */ /* 0x010fe400078ec0ff */
[----:B------:R-:W-:Y:S02]  /*16470*/  ISETP.GE.AND P0, PT, R9, UR6, PT ;  /* 0x0000000609007c0c */ /* 0x000fe4000bf06270 */
[----:B------:R-:W-:-:S02]  /*16480*/  LEA.HI.X R2, R2, UR5, R4, 0x1, P1 ;  /* 0x0000000502027c11 */ /* 0x000fc400088f0c04 */
[----:B------:R-:W-:Y:S01]  /*16490*/  SHF.R.U32.HI R10, RZ, 0x3, R10 ;  /* 0x00000003ff0a7819 */ /* 0x000fe2000001160a */
[----:B--2---:R-:W-:Y:S08]  /*164a0*/  BRA.DIV UR4, `(.L_x_2478) ;  /* 0x0000004a04107947 */ /* 0x004ff0000b800000 */
[----:B------:R-:W2:Y:S04]  /*164b0*/  LDL.LU R6, [R1+0x2c] ;  /* 0x00002c0001067983 */ /* 0x000ea80000300800 */
[----:B------:R-:W3:Y:S01]  /*164c0*/  LDL.LU R11, [R1+0x28] ;  /* 0x00002800010b7983 */ /* 0x000ee20000300800 */
[----:B--2---:R-:W-:-:S03]  /*164d0*/  IMAD R4, R6, R7, RZ ;  /* 0x0000000706047224 */ /* 0x004fc600078e02ff */
[----:B------:R-:W0:Y:S01]  /*164e0*/  SHFL.IDX PT, R7, R0, RZ, 0x181f ;  /* 0x00181fff00077589 */ /* 0x000e2200000e0000 */
[----:B---3--:R-:W-:-:S03]  /*164f0*/  IMAD.IADD R3, R10, 0x1, R11 ;  /* 0x000000010a037824 */ /* 0x008fc600078e020b */
[----:B------:R-:W1:Y:S01]  /*16500*/  SHFL.IDX PT, R6, R2, RZ, 0x181f ;  /* 0x00181fff02067589 */ /* 0x000e6200000e0000 */
[C---:B------:R-:W-:Y:S01]  /*16510*/  VIADD R5, R3.reuse, 0x10 ;  /* 0x0000001003057836 */ /* 0x040fe20000000000 */
        /* <DEDUP_REMOVED lines=55> */
[----:B------:R-:W-:Y:S04]  /*16890*/  SHFL.IDX PT, R0, R0, 0x7, 0x181f ;  /* 0x00f81f0000007f89 */ /* 0x000fe800000e0000 */
[----:B0-----:R-:W0:Y:S03]  /*168a0*/  SHFL.IDX PT, R6, R2, 0x6, 0x181f ;  /* 0x00d81f0002067f89 */ /* 0x001e2600000e0000 */
[----:B-1----:R-:W-:-:S05]  /*168b0*/  @!P1 LEA R5, P2, R9, R5, 0x1 ;  /* 0x0000000509059211 */ /* 0x002fca00078408ff */
[----:B0-----:R-:W-:-:S04]  /*168c0*/  @!P1 IMAD.X R6, RZ, RZ, R6, P2 ;  /* 0x000000ffff069224 */ /* 0x001fc800010e0606 */
[----:B------:R-:W-:Y:S02]  /*168d0*/  @!P1 IMAD.MOV.U32 R7, RZ, RZ, R6 ;  /* 0x000000ffff079224 */ /* 0x000fe400078e0006 */
[----:B------:R-:W-:Y:S02]  /*168e0*/  @!P1 IMAD.MOV.U32 R6, RZ, RZ, R5 ;  /* 0x000000ffff069224 */ /* 0x000fe400078e0005 */
[----:B------:R0:W1:Y:S04]  /*168f0*/  SHFL.IDX PT, R5, R2, 0x7, 0x181f ;  /* 0x00f81f0002057f89 */ /* 0x00006800000e0000 */
[----:B------:R0:W-:Y:S02]  /*16900*/  @!P1 LDGSTS.E.BYPASS.LTC128B.128 [R8+0x1b400], desc[UR40][R6.64], !P0 ;  /* 0x1b40000006089fae */ /* 0x0001e4000c101d68 */
.L_x_2597:
[----:B------:R-:W-:-:S05]  /*16910*/  VIADD R3, R3, 0x70 ;  /* 0x0000007003037836 */ /* 0x000fca0000000000 */
[----:B------:R-:W-:-:S13]  /*16920*/  ISETP.GE.AND P1, PT, R3, R4, PT ;  /* 0x000000040300720c */ /* 0x000fda0003f26270 */
[----:B0-----:R-:W-:-:S05]  /*16930*/  @!P1 LEA R2, P2, R9, R0, 0x1 ;  /* 0x0000000009029211 */ /* 0x001fca00078408ff */
[----:B-1----:R-:W-:-:S05]  /*16940*/  @!P1 IMAD.X R3, RZ, RZ, R5, P2 ;  /* 0x000000ffff039224 */ /* 0x002fca00010e0605 */
[----:B------:R-:W-:Y:S01]  /*16950*/  @!PT LDS RZ, [RZ] ;  /* 0x00000000fffff984 */ /* 0x000fe20000000800 */
[----:B------:R-:W-:Y:S01]  /*16960*/  @!PT LDS RZ, [RZ] ;  /* 0x00000000fffff984 */ /* 0x000fe20000000800 */
[----:B------:R-:W-:Y:S01]  /*16970*/  @!PT LDS RZ, [RZ] ;  /* 0x00000000fffff984 */ /* 0x000fe20000000800 */
[----:B------:R0:W-:Y:S01]  /*16980*/  @!P1 LDGSTS.E.BYPASS.LTC128B.128 [R8+0x1bc00], desc[UR40][R2.64], !P0 ;  /* 0x1bc0000002089fae */ /* 0x0001e2000c101d68 */
[----:B------:R-:W-:Y:S01]  /*16990*/  PLOP3.LUT P0, PT, PT, PT, PT, 0x80, 0x0 ;  /* 0x000000000000781c */ /* 0x000fe20003f0f070 */
[----:B------:R-:W-:-:S12]  /*169a0*/  NOP ;  /* 0x0000000000007918 */ /* 0x000fd80000000000 */
.L_x_2479:
        /* <DEDUP_REMOVED lines=18> */
.L_x_2598:
[----:B------:R-:W-:Y:S05]  /*16ad0*/  BSYNC B0 ;  /* 0x0000000000007941 */ /* 0x000fea0003800000 */
.L_x_2480:
[----:B------:R-:W-:Y:S01]  /*16ae0*/  LOP3.LUT P0, RZ, R18, 0x1, RZ, 0xc0, !PT ;  /* 0x0000000112ff7812 */ /* 0x000fe2000780c0ff */
[----:B------:R-:W-:-:S12]  /*16af0*/  BSSY B0, `(.L_x_2482) ;  /* 0x000005b000007945 */ /* 0x000fd80003800000 */
[----:B------:R-:W-:Y:S05]  /*16b00*/  @!P0 BRA `(.L_x_2483) ;  /* 0x0000000400648947 */ /* 0x000fea0003800000 */
[----:B------:R-:W2:Y:S04]  /*16b10*/  LDL R2, [R1+0x10] ;  /* 0x0000100001027983 */ /* 0x000ea80000100800 */
[----:B------:R-:W0:Y:S01]  /*16b20*/  LDL R4, [R1+0x14] ;  /* 0x0000140001047983 */ /* 0x000e220000100800 */
[----:B------:R-:W-:Y:S01]  /*16b30*/  BSSY B1, `(.L_x_2484) ;  /* 0x0000008000017945 */ /* 0x000fe20003800000 */
[----:B------:R-:W1:Y:S02]  /*16b40*/  S2R R3, SR_TID.X ;  /* 0x0000000000037919 */ /* 0x000e640000002100 */
[----:B-1----:R-:W-:-:S04]  /*16b50*/  LOP3.LUT R3, R3, 0x7f, RZ, 0xc0, !PT ;  /* 0x0000007f03037812 */ /* 0x002fc800078ec0ff */
[----:B------:R-:W-:Y:S01]  /*16b60*/  ISETP.NE.AND P1, PT, R3, RZ, PT ;  /* 0x000000ff0300720c */ /* 0x000fe20003f25270 */
[----:B--2---:R-:W-:Y:S01]  /*16b70*/  IMAD R2, R2, 0x8, R19 ;  /* 0x0000000802027824 */ /* 0x004fe200078e0213 */
[----:B0-----:R-:W-:-:S04]  /*16b80*/  SHF.L.U32 R0, R4, 0x1f, RZ ;  /* 0x0000001f04007819 */ /* 0x001fc800000006ff */
[----:B------:R-:W0:Y:S02]  /*16b90*/  SYNCS.PHASECHK.TRANS64.TRYWAIT P0, [R2+URZ+0x22860], R0 ;  /* 0x02286000020075a7 */ /* 0x000e24000800017f */
[----:B0-----:R-:W-:Y:S05]  /*16ba0*/  @!P0 BRA `(.L_x_2485) ;  /* 0x0000004800f88947 */ /* 0x001fea0003800000 */
.L_x_2599:
[----:B------:R-:W-:Y:S05]  /*16bb0*/  BSYNC B1 ;  /* 0x0000000000017941 */ /* 0x000fea0003800000 */
.L_x_2484:
        /* <DEDUP_REMOVED lines=9> */
.L_x_2487:
[----:B------:R-:W-:Y:S05]  /*16c50*/  BSYNC B1 ;  /* 0x0000000000017941 */ /* 0x000fea0003800000 */
.L_x_2486:
[----:B0-----:R-:W2:Y:S04]  /*16c60*/  LDL R0, [R1+0x10] ;  /* 0x0000100001007983 */ /* 0x001ea80000100800 */
[----:B------:R-:W3:Y:S04]  /*16c70*/  LDL R4, [R1+0x18] ;  /* 0x0000180001047983 */ /* 0x000ee80000100800 */
[----:B------:R-:W3:Y:S01]  /*16c80*/  LDL.LU R3, [R1+0x20] ;  /* 0x0000200001037983 */ /* 0x000ee20000300800 */
        /* <DEDUP_REMOVED lines=8> */
[----:B---3--:R-:W-:Y:S02]  /*16d10*/  IMAD R3, R3, 0x60, R4 ;  /* 0x0000006003037824 */ /* 0x008fe400078e0204 */
[----:B------:R-:W-:-:S07]  /*16d20*/  VIADD R4, R0, 0x400 ;  /* 0x0000040000047836 */ /* 0x000fce0000000000 */
.L_x_2488:
        /* <DEDUP_REMOVED lines=15> */
.L_x_2489:
        /* <DEDUP_REMOVED lines=15> */
.L_x_2490:
        /* <DEDUP_REMOVED lines=15> */
.L_x_2491:
        /* <DEDUP_REMOVED lines=10> */
.L_x_2483:
[----:B------:R-:W-:Y:S05]  /*170a0*/  BSYNC B0 ;  /* 0x0000000000007941 */ /* 0x000fea0003800000 */
.L_x_2482:
        /* <DEDUP_REMOVED lines=8> */
[----:B------:R-:W4:Y:S04]  /*17130*/  LDL.LU R7, [R1+0x54] ;  /* 0x0000540001077983 */ /* 0x000f280000300800 */
[----:B------:R-:W5:Y:S04]  /*17140*/  LDL.LU R6, [R1+0x34] ;  /* 0x0000340001067983 */ /* 0x000f680000300800 */
[----:B------:R-:W5:Y:S01]  /*17150*/  LDL.LU R4, [R1+0x58] ;  /* 0x0000580001047983 */ /* 0x000f620000300800 */
[----:B------:R-:W-:Y:S01]  /*17160*/  BSSY B2, `(.L_x_2494) ;  /* 0x00000b0000027945 */ /* 0x000fe20003800000 */
[----:B--2---:R-:W-:-:S04]  /*17170*/  VIADD R2, R9, 0x1 ;  /* 0x0000000109027836 */ /* 0x004fc80000000000 */
[----:B---3--:R-:W-:Y:S01]  /*17180*/  IMAD R2, R2, R8, RZ ;  /* 0x0000000802027224 */ /* 0x008fe200078e02ff */
[----:B------:R-:W-:Y:S02]  /*17190*/  LOP3.LUT R8, RZ, R5, RZ, 0x33, !PT ;  /* 0x00000005ff087212 */ /* 0x000fe400078e33ff */
[----:B----4-:R-:W-:Y:S02]  /*171a0*/  LOP3.LUT R3, RZ, R7, RZ, 0x33, !PT ;  /* 0x00000007ff037212 */ /* 0x010fe400078e33ff */
[----:B------:R-:W-:-:S04]  /*171b0*/  LOP3.LUT R2, RZ, R2, RZ, 0x33, !PT ;  /* 0x00000002ff027212 */ /* 0x000fc800078e33ff */
[----:B-----5:R-:W-:Y:S02]  /*171c0*/  VIADDMNMX R2, R2, -R6, R3, !PT ;  /* 0x8000000602027246 */ /* 0x020fe40007800103 */
[----:B------:R-:W-:-:S04]  /*171d0*/  LOP3.LUT R4, RZ, R4, RZ, 0x33, !PT ;  /* 0x00000004ff047212 */ /* 0x000fc800078e33ff */
[----:B------:R-:W-:-:S04]  /*171e0*/  VIMNMX R4, R2, R4, !PT ;  /* 0x0000000402047248 */ /* 0x000fc80007fe0100 */
[----:B------:R-:W-:Y:S02]  /*171f0*/  VIADDMNMX R8, R4, 0x2, R8, !PT ;  /* 0x0000000204087846 */ /* 0x000fe40007800108 */
[----:B------:R-:W-:-:S05]  /*17200*/  LOP3.LUT R2, RZ, R4, RZ, 0x33, !PT ;  /* 0x00000004ff027212 */ /* 0x000fca00078e33ff */
[----:B------:R-:W-:-:S05]  /*17210*/  IMAD.IADD R2, R8, 0x1, R2 ;  /* 0x0000000108027824 */ /* 0x000fca00078e0202 */
[----:B------:R-:W-:-:S04]  /*17220*/  LOP3.LUT R2, R2, 0x1, RZ, 0xc0, !PT ;  /* 0x0000000102027812 */ /* 0x000fc800078ec0ff */
[----:B------:R-:W-:-:S13]  /*17230*/  ISETP.NE.U32.AND P0, PT, R2, 0x1, PT ;  /* 0x000000010200780c */ /* 0x000fda0003f05070 */
[----:B------:R-:W-:Y:S05]  /*17240*/  @P0 BRA `(.L_x_2495) ;  /* 0x0000000800840947 */ /* 0x000fea0003800000 */
[----:B------:R-:W2:Y:S04]  /*17250*/  LDL.LU R5, [R1+0x10] ;  /* 0x0000100001057983 */ /* 0x000ea80000300800 */
[----:B------:R-:W3:Y:S01]  /*17260*/  LDL.LU R9, [R1+0x14] ;  /* 0x0000140001097983 */ /* 0x000ee20000300800 */
[----:B------:R-:W-:Y:S01]  /*17270*/  LOP3.LUT P2, RZ, R18, 0x1, RZ, 0xc0, !PT ;  /* 0x0000000112ff7812 */ /* 0x000fe2000784c0ff */
[----:B------:R-:W-:Y:S01]  /*17280*/  BSSY B1, `(.L_x_2496) ;  /* 0x000009b000017945 */ /* 0x000fe20003800000 */
[----:B--2---:R-:W-:-:S05]  /*17290*/  VIADD R2, R5, 0x1 ;  /* 0x0000000105027836 */ /* 0x004fca0000000000 */
[----:B------:R-:W-:-:S04]  /*172a0*/  ISETP.NE.AND P0, PT, R2, 0x2, PT ;  /* 0x000000020200780c */ /* 0x000fc80003f05270 */
[----:B------:R-:W-:Y:S02]  /*172b0*/  SEL R3, RZ, 0x1, P0 ;  /* 0x00000001ff037807 */ /* 0x000fe40000000000 */
[----:B------:R-:W-:Y:S02]  /*172c0*/  SEL R10, R2, RZ, P0 ;  /* 0x000000ff020a7207 */ /* 0x000fe40000000000 */
[----:B---3--:R-:W-:-:S05]  /*172d0*/  LOP3.LUT R9, R9, R3, RZ, 0x3c, !PT ;  /* 0x0000000309097212 */ /* 0x008fca00078e3cff */
[----:B------:R0:W-:Y:S04]  /*172e0*/  STL [R1+0x14], R9 ;  /* 0x0000140901007387 */ /* 0x0001e80000100800 */
[----:B------:R0:W-:Y:S01]  /*172f0*/  STL [R1+0x10], R10 ;  /* 0x0000100a01007387 */ /* 0x0001e20000100800 */
        /* <DEDUP_REMOVED lines=24> */
.L_x_2498:
        /* <DEDUP_REMOVED lines=8> */
.L_x_2600:
[----:B------:R-:W-:Y:S05]  /*17500*/  BSYNC B3 ;  /* 0x0000000000037941 */ /* 0x000fea0003800000 */
.L_x_2499:
        /* <DEDUP_REMOVED lines=9> */
.L_x_2502:
[----:B------:R-:W-:Y:S05]  /*175a0*/  BSYNC B3 ;  /* 0x0000000000037941 */ /* 0x000fea0003800000 */
.L_x_2501:
[----:B------:R-:W3:Y:S04]  /*175b0*/  LDL R5, [R1+0x10] ;  /* 0x0000100001057983 */ /* 0x000ee80000100800 */
[----:B-1----:R-:W4:Y:S01]  /*175c0*/  LDL R6, [R1+0x18] ;  /* 0x0000180001067983 */ /* 0x002f220000100800 */
[----:B0-----:R-:W-:Y:S01]  /*175d0*/  IMAD.MOV.U32 R9, RZ, RZ, RZ ;  /* 0x000000ffff097224 */ /* 0x001fe200078e00ff */
[----:B------:R-:W-:Y:S01]  /*175e0*/  UIADD3 UR4, UP0, UR38, 0x370, URZ ;  /* 0x0000037026047890 */ /* 0x000fe2000ff1e03f */
[----:B------:R-:W-:Y:S01]  /*175f0*/  PLOP3.LUT P0, PT, PT, PT, PT, 0x80, 0x0 ;  /* 0x000000000000781c */ /* 0x000fe20003f0f070 */
[----:B------:R-:W-:Y:S01]  /*17600*/  UMOV UR6, 0x0 ;  /* 0x0000000000067882 */ /* 0x000fe20000000000 */
[----:B------:R-:W-:Y:S01]  /*17610*/  UMOV UR7, 0x14f00000 ;  /* 0x14f0000000077882 */ /* 0x000fe20000000000 */
[----:B------:R-:W-:Y:S01]  /*17620*/  R2UR UR10, R9 ;  /* 0x00000000090a72ca */ /* 0x000fe200000e0000 */
[----:B------:R-:W-:Y:S01]  /*17630*/  UIADD3.X UR5, URZ, UR39, URZ, UP0, !UPT ;  /* 0x000000273f057290 */ /* 0x000fe200087fe43f */
[----:B---3--:R-:W-:-:S02]  /*17640*/  IMAD R5, R5, 0x3000, R19 ;  /* 0x0000300005057824 */ /* 0x008fc400078e0213 */
[----:B----4-:R-:W-:Y:S02]  /*17650*/  IMAD R0, R0, 0x60, R6 ;  /* 0x0000006000007824 */ /* 0x010fe400078e0206 */
[----:B------:R-:W-:Y:S02]  /*17660*/  VIADD R5, R5, 0x1c400 ;  /* 0x0001c40005057836 */ /* 0x000fe40000000000 */
[----:B------:R-:W-:-:S07]  /*17670*/  VIADD R6, R3, 0x22830 ;  /* 0x0002283003067836 */ /* 0x000fce0000000000 */
.L_x_2503:
        /* <DEDUP_REMOVED lines=13> */
.L_x_2601:
[----:B------:R-:W-:Y:S05]  /*17750*/  BSYNC B3 ;  /* 0x0000000000037941 */ /* 0x000fea0003800000 */
.L_x_2504:
        /* <DEDUP_REMOVED lines=11> */
.L_x_2507:
[----:B------:R-:W-:Y:S05]  /*17810*/  BSYNC B3 ;  /* 0x0000000000037941 */ /* 0x000fea0003800000 */
.L_x_2506:
[----:B0-2---:R-:W2:Y:S01]  /*17820*/  LDL R2, [R1+0x10] ;  /* 0x0000100001027983 */ /* 0x005ea20000100800 */
        /* <DEDUP_REMOVED lines=9> */
.L_x_2508:
        /* <DEDUP_REMOVED lines=15> */
.L_x_2509:
        /* <DEDUP_REMOVED lines=15> */
.L_x_2510:
        /* <DEDUP_REMOVED lines=15> */
.L_x_2511:
        /* <DEDUP_REMOVED lines=10> */
.L_x_2497:
[----:B------:R-:W-:Y:S05]  /*17c30*/  BSYNC B1 ;  /* 0x0000000000017941 */ /* 0x000fea0003800000 */
.L_x_2496:
[----:B------:R-:W2:Y:S02]  /*17c40*/  LDL.LU R5, [R1+0x30] ;  /* 0x0000300001057983 */ /* 0x000ea40000300800 */
[----:B--2---:R-:W-:-:S07]  /*17c50*/  VIADD R0, R5, 0xfffffffd ;  /* 0xfffffffd05007836 */ /* 0x004fce0000000000 */
.L_x_2495:
[----:B------:R-:W-:Y:S05]  /*17c60*/  BSYNC B2 ;  /* 0x0000000000027941 */ /* 0x000fea0003800000 */
.L_x_2494:
[----:B------:R-:W-:-:S05]  /*17c70*/  VIADD R8, R8, 0xfffffffe ;  /* 0xfffffffe08087836 */ /* 0x000fca0000000000 */
[----:B------:R-:W-:-:S13]  /*17c80*/  ISETP.NE.AND P0, PT, R8, R4, PT ;  /* 0x000000040800720c */ /* 0x000fda0003f05270 */
[----:B------:R-:W-:Y:S05]  /*17c90*/  @!P0 BRA `(.L_x_2493) ;  /* 0x0000001400008947 */ /* 0x000fea0003800000 */
.L_x_2544:
[----:B------:R-:W2:Y:S04]  /*17ca0*/  LDL.LU R3, [R1+0x10] ;  /* 0x0000100001037983 */ /* 0x000ea80000300800 */
[----:B------:R-:W3:Y:S01]  /*17cb0*/  LDL.LU R2, [R1+0x14] ;  /* 0x0000140001027983 */ /* 0x000ee20000300800 */
[----:B------:R-:W-:Y:S01]  /*17cc0*/  LOP3.LUT P1, RZ, R18, 0x1, RZ, 0xc0, !PT ;  /* 0x0000000112ff7812 */ /* 0x000fe2000782c0ff */
[----:B------:R-:W-:Y:S05]  /*17cd0*/  YIELD ;  /* 0x0000000000007946 */ /* 0x000fea0003800000 */
[----:B------:R-:W-:Y:S01]  /*17ce0*/  BSSY B1, `(.L_x_2512) ;  /* 0x0000098000017945 */ /* 0x000fe20003800000 */
[----:B--2---:R-:W-:-:S05]  /*17cf0*/  VIADD R7, R3, 0x1 ;  /* 0x0000000103077836 */ /* 0x004fca0000000000 */
[----:B------:R-:W-:-:S04]  /*17d00*/  ISETP.NE.AND P0, PT, R7, 0x2, PT ;  /* 0x000000020700780c */ /* 0x000fc80003f05270 */
[----:B------:R-:W-:Y:S02]  /*17d10*/  SEL R6, RZ, 0x1, P0 ;  /* 0x00000001ff067807 */ /* 0x000fe40000000000 */
[----:B------:R-:W-:Y:S02]  /*17d20*/  SEL R7, R7, RZ, P0 ;  /* 0x000000ff07077207 */ /* 0x000fe40000000000 */
[----:B---3--:R-:W-:Y:S01]  /*17d30*/  LOP3.LUT R6, R2, R6, RZ, 0x3c, !PT ;  /* 0x0000000602067212 */ /* 0x008fe200078e3cff */
[----:B0-----:R-:W-:Y:S06]  /*17d40*/  @!P1 BRA `(.L_x_2513) ;  /* 0x0000000800449947 */ /* 0x001fec0003800000 */
        /* <DEDUP_REMOVED lines=24> */
.L_x_2514:
        /* <DEDUP_REMOVED lines=8> */
.L_x_2602:
[----:B------:R-:W-:Y:S05]  /*17f50*/  BSYNC B2 ;  /* 0x0000000000027941 */ /* 0x000fea0003800000 */
.L_x_2515:
        /* <DEDUP_REMOVED lines=9> */
.L_x_2518:
[----:B------:R-:W-:Y:S05]  /*17ff0*/  BSYNC B2 ;  /* 0x0000000000027941 */ /* 0x000fea0003800000 */
.L_x_2517:
        /* <DEDUP_REMOVED lines=12> */
.L_x_2519:
        /* <DEDUP_REMOVED lines=13> */
.L_x_2603:
[----:B------:R-:W-:Y:S05]  /*18190*/  BSYNC B2 ;  /* 0x0000000000027941 */ /* 0x000fea0003800000 */
.L_x_2520:
        /* <DEDUP_REMOVED lines=11> */
.L_x_2523:
[----:B------:R-:W-:Y:S05]  /*18250*/  BSYNC B2 ;  /* 0x0000000000027941 */ /* 0x000fea0003800000 */
.L_x_2522:
        /* <DEDUP_REMOVED lines=9> */
.L_x_2524:
        /* <DEDUP_REMOVED lines=15> */
.L_x_2525:
        /* <DEDUP_REMOVED lines=15> */
.L_x_2526:
        /* <DEDUP_REMOVED lines=15> */
.L_x_2527:
        /* <DEDUP_REMOVED lines=10> */
.L_x_2513:
[----:B------:R-:W-:Y:S05]  /*18660*/  BSYNC B1 ;  /* 0x0000000000017941 */ /* 0x000fea0003800000 */
.L_x_2512:
[----:B------:R-:W-:Y:S01]  /*18670*/  VIADD R7, R7, 0x1 ;  /* 0x0000000107077836 */ /* 0x000fe20000000000 */
[----:B------:R-:W-:Y:S01]  /*18680*/  LOP3.LUT P2, RZ, R18, 0x1, RZ, 0xc0, !PT ;  /* 0x0000000112ff7812 */ /* 0x000fe2000784c0ff */
[----:B------:R-:W-:Y:S03]  /*18690*/  BSSY B1, `(.L_x_2528) ;  /* 0x000009c000017945 */ /* 0x000fe60003800000 */
[----:B------:R-:W-:-:S04]  /*186a0*/  ISETP.NE.AND P0, PT, R7, 0x2, PT ;  /* 0x000000020700780c */ /* 0x000fc80003f05270 */
[----:B------:R-:W-:Y:S02]  /*186b0*/  SEL R2, RZ, 0x1, P0 ;  /* 0x00000001ff027807 */ /* 0x000fe40000000000 */
[----:B0-----:R-:W-:Y:S02]  /*186c0*/  SEL R9, R7, RZ, P0 ;  /* 0x000000ff07097207 */ /* 0x001fe40000000000 */
[----:B------:R-:W-:Y:S01]  /*186d0*/  LOP3.LUT R8, R6, R2, RZ, 0x3c, !PT ;  /* 0x0000000206087212 */ /* 0x000fe200078e3cff */
[----:B------:R-:W-:-:S04]  /*186e0*/  VIADD R6, R0, 0xffffffff ;  /* 0xffffffff00067836 */ /* 0x000fc80000000000 */
[----:B------:R0:W-:Y:S04]  /*186f0*/  STL [R1+0x14], R8 ;  /* 0x0000140801007387 */ /* 0x0001e80000100800 */
[----:B------:R0:W-:Y:S01]  /*18700*/  STL [R1+0x10], R9 ;  /* 0x0000100901007387 */ /* 0x0001e20000100800 */
[----:B------:R-:W-:Y:S05]  /*18710*/  @!P2 BRA `(.L_x_2529) ;  /* 0x00000008004ca947 */ /* 0x000fea0003800000 */
        /* <DEDUP_REMOVED lines=24> */
.L_x_2530:
        /* <DEDUP_REMOVED lines=8> */
.L_x_2604:
[----:B------:R-:W-:Y:S05]  /*18920*/  BSYNC B2 ;  /* 0x0000000000027941 */ /* 0x000fea0003800000 */
.L_x_2531:
        /* <DEDUP_REMOVED lines=9> */
.L_x_2534:
[----:B------:R-:W-:Y:S05]  /*189c0*/  BSYNC B2 ;  /* 0x0000000000027941 */ /* 0x000fea0003800000 */
.L_x_2533:
[----:B------:R-:W2:Y:S04]  /*189d0*/  LDL R5, [R1+0x10] ;  /* 0x0000100001057983 */ /* 0x000ea80000100800 */
[----:B------:R-:W3:Y:S01]  /*189e0*/  LDL R4, [R1+0x18] ;  /* 0x0000180001047983 */ /* 0x000ee20000100800 */
[----:B------:R-:W-:Y:S01]  /*189f0*/  IMAD.MOV.U32 R10, RZ, RZ, RZ ;  /* 0x000000ffff0a7224 */ /* 0x000fe200078e00ff */
[----:B------:R-:W-:Y:S01]  /*18a00*/  UIADD3 UR4, UP0, UR38, 0x370, URZ ;  /* 0x0000037026047890 */ /* 0x000fe2000ff1e03f */
[----:B------:R-:W-:Y:S01]  /*18a10*/  PLOP3.LUT P0, PT, PT, PT, PT, 0x80, 0x0 ;  /* 0x000000000000781c */ /* 0x000fe20003f0f070 */
[----:B------:R-:W-:Y:S01]  /*18a20*/  UMOV UR6, 0x0 ;  /* 0x0000000000067882 */ /* 0x000fe20000000000 */
[----:B------:R-:W-:Y:S01]  /*18a30*/  UMOV UR7, 0x14f00000 ;  /* 0x14f0000000077882 */ /* 0x000fe20000000000 */
[----:B------:R-:W-:Y:S01]  /*18a40*/  R2UR UR10, R10 ;  /* 0x000000000a0a72ca */ /* 0x000fe200000e0000 */
[----:B------:R-:W-:Y:S01]  /*18a50*/  UIADD3.X UR5, URZ, UR39, URZ, UP0, !UPT ;  /* 0x000000273f057290 */ /* 0x000fe200087fe43f */
[----:B--2---:R-:W-:-:S02]  /*18a60*/  IMAD R5, R5, 0x3000, R19 ;  /* 0x0000300005057824 */ /* 0x004fc400078e0213 */
[----:B---3--:R-:W-:Y:S02]  /*18a70*/  IMAD R4, R7, 0x60, R4 ;  /* 0x0000006007047824 */ /* 0x008fe400078e0204 */
[----:B------:R-:W-:Y:S02]  /*18a80*/  VIADD R5, R5, 0x1c400 ;  /* 0x0001c40005057836 */ /* 0x000fe40000000000 */
[----:B------:R-:W-:-:S07]  /*18a90*/  VIADD R7, R2, 0x22830 ;  /* 0x0002283002077836 */ /* 0x000fce0000000000 */
.L_x_2535:
        /* <DEDUP_REMOVED lines=13> */
.L_x_2605:
[----:B------:R-:W-:Y:S05]  /*18b70*/  BSYNC B2 ;  /* 0x0000000000027941 */ /* 0x000fea0003800000 */
.L_x_2536:
[----:B------:R-:W-:Y:S01]  /*18b80*/  BSSY B2, `(.L_x_2538) ;  /* 0x000000b000027945 */ /* 0x000fe20003800000 */
[----:B0-----:R-:W-:Y:S02]  /*18b90*/  IMAD.MOV.U32 R8, RZ, RZ, 0x0 ;  /* 0x00000000ff087424 */ /* 0x001fe400078e00ff */
[----:B------:R-:W-:Y:S01]  /*18ba0*/  IMAD.MOV.U32 R9, RZ, RZ, 0x14f00000 ;  /* 0x14f00000ff097424 */ /* 0x000fe200078e00ff */
        /* <DEDUP_REMOVED lines=8> */
.L_x_2539:
[----:B------:R-:W-:Y:S05]  /*18c30*/  BSYNC B2 ;  /* 0x0000000000027941 */ /* 0x000fea0003800000 */
.L_x_2538:
[----:B-12---:R-:W2:Y:S01]  /*18c40*/  LDL R3, [R1+0x10] ;  /* 0x0000100001037983 */ /* 0x006ea20000100800 */
        /* <DEDUP_REMOVED lines=9> */
.L_x_2540:
        /* <DEDUP_REMOVED lines=15> */
.L_x_2541:
        /* <DEDUP_REMOVED lines=15> */
.L_x_2542:
        /* <DEDUP_REMOVED lines=15> */
.L_x_2543:
        /* <DEDUP_REMOVED lines=10> */
.L_x_2529:
[----:B------:R-:W-:Y:S05]  /*19050*/  BSYNC B1 ;  /* 0x0000000000017941 */ /* 0x000fea0003800000 */
.L_x_2528:
[----:B------:R-:W2:Y:S01]  /*19060*/  LDL R5, [R1+0x1c] ;  /* 0x00001c0001057983 */ /* 0x000ea20000100800 */
[----:B------:R-:W-:Y:S01]  /*19070*/  VIADD R0, R0, 0xfffffffe ;  /* 0xfffffffe00007836 */ /* 0x000fe20000000000 */
[----:B--2---:R-:W-:-:S13]  /*19080*/  ISETP.GT.AND P0, PT, R6, R5, PT ;  /* 0x000000050600720c */ /* 0x004fda0003f04270 */
[----:B------:R-:W-:Y:S05]  /*19090*/  @P0 BRA `(.L_x_2544) ;  /* 0xffffffec00000947 */ /* 0x000fea000383ffff */
.L_x_2493:
[----:B------:R-:W-:Y:S05]  /*190a0*/  BSYNC B0 ;  /* 0x0000000000007941 */ /* 0x000fea0003800000 */
.L_x_2492:
[----:B------:R-:W2:Y:S04]  /*190b0*/  LDL.LU R4, [R1+0x10] ;  /* 0x0000100001047983 */ /* 0x000ea80000300800 */
[----:B------:R-:W3:Y:S01]  /*190c0*/  LDL.LU R3, [R1+0x14] ;  /* 0x0000140001037983 */ /* 0x000ee20000300800 */
[----:B------:R-:W1:Y:S01]  /*190d0*/  S2R R2, SR_TID.X ;  /* 0x0000000000027919 */ /* 0x000e620000002100 */
[----:B------:R-:W-:Y:S01]  /*190e0*/  BSSY B0, `(.L_x_2545) ;  /* 0x0000016000007945 */ /* 0x000fe20003800000 */
[----:B-1----:R-:W-:-:S04]  /*190f0*/  LOP3.LUT R2, R2, 0x7f, RZ, 0xc0, !PT ;  /* 0x0000007f02027812 */ /* 0x002fc800078ec0ff */
[----:B------:R-:W-:Y:S01]  /*19100*/  ISETP.NE.AND P1, PT, R2, RZ, PT ;  /* 0x000000ff0200720c */ /* 0x000fe20003f25270 */
[----:B--2---:R-:W-:-:S05]  /*19110*/  VIADD R0, R4, 0x1 ;  /* 0x0000000104007836 */ /* 0x004fca0000000000 */
[----:B------:R-:W-:-:S04]  /*19120*/  ISETP.NE.AND P0, PT, R0, 0x2, PT ;  /* 0x000000020000780c */ /* 0x000fc80003f05270 */
[----:B------:R-:W-:-:S04]  /*19130*/  SEL R2, RZ, 0x1, P0 ;  /* 0x00000001ff027807 */ /* 0x000fc80000000000 */
[----:B---3--:R-:W-:-:S05]  /*19140*/  LOP3.LUT R3, R3, R2, RZ, 0x3c, !PT ;  /* 0x0000000203037212 */ /* 0x008fca00078e3cff */
[----:B------:R1:W-:Y:S01]  /*19150*/  STL [R1+0x14], R3 ;  /* 0x0000140301007387 */ /* 0x0003e20000100800 */
        /* <DEDUP_REMOVED lines=14> */
.L_x_2546:
[----:B------:R-:W-:Y:S05]  /*19240*/  BSYNC B0 ;  /* 0x0000000000007941 */ /* 0x000fea0003800000 */
.L_x_2545:
[----:B------:R-:W-:-:S05]  /*19250*/  SEL R0, R0, RZ, P0 ;  /* 0x000000ff00007207 */ /* 0x000fca0000000000 */
[----:B------:R3:W-:Y:S02]  /*19260*/  STL [R1+0x10], R0 ;  /* 0x0000100001007387 */ /* 0x0007e40000100800 */
.L_x_2464:
[----:B------:R-:W-:Y:S05]  /*19270*/  BSYNC B7 ;  /* 0x0000000000077941 */ /* 0x000fea0003800000 */
.L_x_2462:
[----:B------:R-:W-:-:S13]  /*19280*/  LOP3.LUT P0, RZ, R18, 0x2, RZ, 0xc0, !PT ;  /* 0x0000000212ff7812 */ /* 0x000fda000780c0ff */
[----:B------:R-:W-:Y:S05]  /*19290*/  @!P0 BRA `(.L_x_2547) ;  /* 0x00000000002c8947 */ /* 0x000fea0003800000 */
[----:B------:R-:W-:Y:S05]  /*192a0*/  WARPSYNC.ALL ;  /* 0x0000000000007948 */ /* 0x000fea0003800000 */
[----:B------:R-:W5:Y:S08]  /*192b0*/  S2UR UR5, SR_CgaCtaId ;  /* 0x00000000000579c3 */ /* 0x000f700000008800 */
[----:B------:R-:W-:Y:S06]  /*192c0*/  BAR.SYNC.DEFER_BLOCKING 0x5, 0x180 ;  /* 0x0146000000007b1d */ /* 0x000fec0000010000 */
[----:B------:R-:W-:-:S02]  /*192d0*/  UMOV UR4, 0x400 ;  /* 0x0000040000047882 */ /* 0x000fc40000000000 */
[----:B-----5:R-:W-:-:S06]  /*192e0*/  ULEA UR4, UR5, UR4, 0x18 ;  /* 0x0000000405047291 */ /* 0x020fcc000f8ec03f */
[----:B------:R-:W-:-:S05]  /*192f0*/  IMAD.U32 R19, RZ, RZ, UR4 ;  /* 0x00000004ff137e24 */ /* 0x000fca000f8e00ff */
[----:B01----:R-:W0:Y:S04]  /*19300*/  LDS.128 R4, [R19+0x228d0] ;  /* 0x0228d00013047984 */ /* 0x003e280000000c00 */
[----:B0-----:R0:W-:Y:S04]  /*19310*/  STL.64 [R1], R4 ;  /* 0x0000000401007387 */ /* 0x0011e80000100a00 */
[----:B------:R0:W-:Y:S01]  /*19320*/  STL.64 [R1+0x8], R6 ;  /* 0x0000080601007387 */ /* 0x0001e20000100a00 */
[----:B------:R-:W-:Y:S06]  /*19330*/  BAR.ARV 0x4, 0x180 ;  /* 0x0106000000007b1d */ /* 0x000fec0000002000 */
[----:B------:R-:W-:Y:S05]  /*19340*/  BRA `(.L_x_2548) ;  /* 0x0000001000307947 */ /* 0x000fea0003800000 */
.L_x_2547:
[----:B------:R-:W5:Y:S01]  /*19350*/  S2R R16, SR_TID.X ;  /* 0x0000000000107919 */ /* 0x000f620000002100 */
[----:B------:R-:W-:Y:S01]  /*19360*/  UMOV UR4, 0xffffffff ;  /* 0xffffffff00047882 */ /* 0x000fe20000000000 */
[----:B-----5:R-:W-:-:S04]  /*19370*/  LOP3.LUT R16, R16, 0x1f, RZ, 0xc0, !PT ;  /* 0x0000001f10107812 */ /* 0x020fc800078ec0ff */
[----:B------:R-:W-:Y:S01]  /*19380*/  ISETP.NE.AND P0, PT, R16, 0x1f, PT ;  /* 0x0000001f1000780c */ /* 0x000fe20003f05270 */
[----:B------:R-:W-:-:S12]  /*19390*/  BRA.DIV UR4, `(.L_x_2549) ;  /* 0x0000002604887947 */ /* 0x000fd8000b800000 */
[----:B-1----:R-:W0:Y:S01]  /*193a0*/  LDL.LU R3, [R1] ;  /* 0x0000000001037983 */ /* 0x002e220000300800 */
[----:B------:R-:W-:-:S03]  /*193b0*/  ULDC UR4, c[0x0][0xc3c] ;  /* 0x00030f0000047ab9 */ /* 0x000fc60000000800 */
[----:B------:R-:W3:Y:S01]  /*193c0*/  LDL R4, [R1+0xc] ;  /* 0x00000c0001047983 */ /* 0x000ee20000100800 */
[----:B0-2---:R-:W-:Y:S02]  /*193d0*/  IMAD.MOV.U32 R10, RZ, RZ, R3 ;  /* 0x000000ffff0a7224 */ /* 0x005fe400078e0003 */
[----:B---34-:R-:W-:-:S05]  /*193e0*/  IMAD.IADD R0, R4, 0x1, R16 ;  /* 0x0000000104007824 */ /* 0x018fca00078e0210 */
        /* <DEDUP_REMOVED lines=36> */
.L_x_2615:
[----:B------:R-:W-:Y:S02]  /*19630*/  ULDC UR4, c[0x0][0xc38] ;  /* 0x00030e0000047ab9 */ /* 0x000fe40000000800 */
[----:B------:R-:W-:-:S04]  /*19640*/  IMAD.U32 R7, RZ, RZ, UR4 ;  /* 0x00000004ff077e24 */ /* 0x000fc8000f8e00ff */
[----:B-1----:R-:W-:-:S04]  /*19650*/  IMAD R10, R14, R7, RZ ;  /* 0x000000070e0a7224 */ /* 0x002fc800078e02ff */
[----:B------:R-:W-:-:S05]  /*19660*/  IMAD.IADD R4, R9, 0x1, R10 ;  /* 0x0000000109047824 */ /* 0x000fca00078e020a */
[----:B------:R-:W-:-:S13]  /*19670*/  ISETP.GT.AND P6, PT, R4, R0, PT ;  /* 0x000000000400720c */ /* 0x000fda0003fc4270 */
[----:B------:R-:W-:Y:S05]  /*19680*/  @P6 BRA `(.L_x_2550) ;  /* 0x0000000000ac6947 */ /* 0x000fea0003800000 */
.L_x_2553:
        /* <DEDUP_REMOVED lines=37> */
.L_x_2623:
[----:B------:R-:W-:Y:S02]  /*198e0*/  ULDC UR4, c[0x0][0xc38] ;  /* 0x00030e0000047ab9 */ /* 0x000fe40000000800 */
[----:B------:R-:W-:-:S04]  /*198f0*/  IMAD.U32 R7, RZ, RZ, UR4 ;  /* 0x00000004ff077e24 */ /* 0x000fc8000f8e00ff */
[----:B-1----:R-:W-:-:S04]  /*19900*/  IMAD R10, R14, R7, RZ ;  /* 0x000000070e0a7224 */ /* 0x002fc800078e02ff */
[----:B------:R-:W-:-:S05]  /*19910*/  IMAD.IADD R4, R10, 0x1, R4 ;  /* 0x000000010a047824 */ /* 0x000fca00078e0204 */
[----:B------:R-:W-:-:S13]  /*19920*/  ISETP.GT.AND P6, PT, R4, R0, PT ;  /* 0x000000000400720c */ /* 0x000fda0003fc4270 */
[----:B------:R-:W-:Y:S05]  /*19930*/  @!P6 BRA `(.L_x_2553) ;  /* 0xfffffffc0054e947 */ /* 0x000fea000383ffff */
.L_x_2550:
[----:B------:R-:W-:Y:S01]  /*19940*/  IMAD.IADD R10, R4, 0x1, -R10 ;  /* 0x00000001040a7824 */ /* 0x000fe200078e0a0a */
[----:B------:R-:W-:-:S03]  /*19950*/  UMOV UR4, 0xffffffff ;  /* 0xffffffff00047882 */ /* 0x000fc60000000000 */
[----:B------:R-:W-:-:S05]  /*19960*/  IMAD R3, R2, R7, R10 ;  /* 0x0000000702037224 */ /* 0x000fca00078e020a */
[----:B------:R-:W-:Y:S01]  /*19970*/  ISETP.GT.AND P6, PT, R3, R0, PT ;  /* 0x000000000300720c */ /* 0x000fe20003fc4270 */
[----:B------:R-:W-:-:S12]  /*19980*/  BRA.DIV UR4, `(.L_x_2554) ;  /* 0x0000002a04147947 */ /* 0x000fd8000b800000 */
[----:B------:R-:W2:Y:S01]  /*19990*/  LDL.LU R11, [R1+0xc] ;  /* 0x00000c00010b7983 */ /* 0x000ea20000300800 */
[----:B------:R-:W-:-:S04]  /*199a0*/  VOTE.ANY R3, PT, !P6 ;  /* 0x0000000000037806 */ /* 0x000fc800070e0100 */
[----:B------:R-:W1:Y:S02]  /*199b0*/  POPC R9, R3 ;  /* 0x0000000300097309 */ /* 0x000e640000000000 */
[----:B-1----:R2:W1:Y:S04]  /*199c0*/  SHFL.IDX PT, R4, R5, R9, 0x1f ;  /* 0x00001f0905047589 */ /* 0x00246800000e0000 */
[----:B------:R3:W4:Y:S01]  /*199d0*/  SHFL.IDX PT, R6, R6, R9, 0x1f ;  /* 0x00001f0906067589 */ /* 0x00072200000e0000 */
[----:B--2---:R-:W-:-:S05]  /*199e0*/  IMAD.IADD R5, R9, 0x1, R11 ;  /* 0x0000000109057824 */ /* 0x004fca00078e020b */
[----:B-1--4-:R3:W-:Y:S02]  /*199f0*/  STL [R1+0xc], R5 ;  /* 0x00000c0501007387 */ /* 0x0127e40000100800 */
.L_x_2628:
[----:B------:R-:W-:-:S13]  /*19a00*/  ISETP.NE.AND P0, PT, R3, RZ, PT ;  /* 0x000000ff0300720c */ /* 0x000fda0003f05270 */
[----:B------:R-:W-:Y:S05]  /*19a10*/  @!P0 BRA `(.L_x_2555) ;  /* 0x0000000000108947 */ /* 0x000fea0003800000 */
[----:B------:R-:W-:Y:S01]  /*19a20*/  UMOV UR4, 0xffffffff ;  /* 0xffffffff00047882 */ /* 0x000fe20000000000 */
[----:B------:R-:W-:Y:S02]  /*19a30*/  VIADD R12, R9, 0xffffffff ;  /* 0xffffffff090c7836 */ /* 0x000fe40000000000 */
[----:B------:R-:W-:Y:S05]  /*19a40*/  BRA.DIV UR4, `(.L_x_2556) ;  /* 0x0000002a044c7947 */ /* 0x000fea000b800000 */
[----:B------:R1:W2:Y:S02]  /*19a50*/  SHFL.IDX PT, R8, R2, R12, 0x1f ;  /* 0x00001f0c02087589 */ /* 0x0002a400000e0000 */
.L_x_2555:
[----:B--2---:R-:W-:Y:S01]  /*19a60*/  IMAD R3, R8, R7, R10 ;  /* 0x0000000708037224 */ /* 0x004fe200078e020a */
[----:B------:R-:W-:-:S03]  /*19a70*/  ISETP.NE.AND P0, PT, R6, 0x1, PT ;  /* 0x000000010600780c */ /* 0x000fc60003f05270 */
[----:B------:R-:W-:Y:S01]  /*19a80*/  IMAD.IADD R0, R0, 0x1, -R3 ;  /* 0x0000000100007824 */ /* 0x000fe200078e0a03 */
[----:B------:R2:W-:Y:S09]  /*19a90*/  STL [R1], R3 ;  /* 0x0000000301007387 */ /* 0x0005f20000100800 */
[----:B------:R-:W-:Y:S05]  /*19aa0*/  @!P0 BRA `(.L_x_2557) ;  /* 0x0000000000e48947 */ /* 0x000fea0003800000 */
[----:B0--3--:R-:W-:-:S04]  /*19ab0*/  IABS R5, R4 ;  /* 0x0000000400057213 */ /* 0x009fc80000000000 */
[----:B------:R-:W0:Y:S08]  /*19ac0*/  I2F.RP R7, R5 ;  /* 0x0000000500077306 */ /* 0x000e300000209400 */
[----:B0-----:R-:W0:Y:S02]  /*19ad0*/  MUFU.RCP R7, R7 ;  /* 0x0000000700077308 */ /* 0x001e240000001000 */
[----:B0-----:R-:W-:-:S06]  /*19ae0*/  VIADD R9, R7, 0xffffffe ;  /* 0x0ffffffe07097836 */ /* 0x001fcc0000000000 */
[----:B--2---:R-:W1:Y:S02]  /*19af0*/  F2I.FTZ.U32.TRUNC.NTZ R3, R9 ;  /* 0x0000000900037305 */ /* 0x004e64000021f000 */
[----:B-1----:R-:W-:-:S04]  /*19b00*/  IMAD.MOV R2, RZ, RZ, -R3 ;  /* 0x000000ffff027224 */ /* 0x002fc800078e0a03 */
[----:B------:R-:W-:Y:S02]  /*19b10*/  IMAD R11, R2, R5, RZ ;  /* 0x00000005020b7224 */ /* 0x000fe400078e02ff */
[----:B------:R-:W-:-:S04]  /*19b20*/  IMAD.MOV.U32 R2, RZ, RZ, RZ ;  /* 0x000000ffff027224 */ /* 0x000fc800078e00ff */
[----:B------:R-:W-:Y:S01]  /*19b30*/  IMAD.HI.U32 R8, R3, R11, R2 ;  /* 0x0000000b03087227 */ /* 0x000fe200078e0002 */
[----:B------:R-:W-:Y:S02]  /*19b40*/  IABS R3, R0 ;  /* 0x0000000000037213 */ /* 0x000fe40000000000 */
[----:B------:R-:W-:-:S03]  /*19b50*/  IABS R2, R4 ;  /* 0x0000000400027213 */ /* 0x000fc60000000000 */
[----:B------:R-:W-:-:S04]  /*19b60*/  IMAD.HI.U32 R8, R8, R3, RZ ;  /* 0x0000000308087227 */ /* 0x000fc800078e00ff */
[----:B------:R-:W-:-:S04]  /*19b70*/  IMAD.MOV R2, RZ, RZ, -R2 ;  /* 0x000000ffff027224 */ /* 0x000fc800078e0a02 */
[----:B------:R-:W-:-:S05]  /*19b80*/  IMAD R2, R8, R2, R3 ;  /* 0x0000000208027224 */ /* 0x000fca00078e0203 */
[----:B------:R-:W-:-:S13]  /*19b90*/  ISETP.GT.U32.AND P1, PT, R5, R2, PT ;  /* 0x000000020500720c */ /* 0x000fda0003f24070 */
[----:B------:R-:W-:Y:S02]  /*19ba0*/  @!P1 IMAD.IADD R2, R2, 0x1, -R5 ;  /* 0x0000000102029824 */ /* 0x000fe400078e0a05 */
[----:B------:R-:W-:Y:S01]  /*19bb0*/  @!P1 VIADD R8, R8, 0x1 ;  /* 0x0000000108089836 */ /* 0x000fe20000000000 */
[----:B------:R-:W-:Y:S02]  /*19bc0*/  ISETP.NE.AND P1, PT, R4, RZ, PT ;  /* 0x000000ff0400720c */ /* 0x000fe40003f25270 */
[----:B------:R-:W-:Y:S02]  /*19bd0*/  ISETP.GE.U32.AND P0, PT, R2, R5, PT ;  /* 0x000000050200720c */ /* 0x000fe40003f06070 */
[----:B------:R-:W-:-:S04]  /*19be0*/  IABS R5, R6 ;  /* 0x0000000600057213 */ /* 0x000fc80000000000 */
        /* <DEDUP_REMOVED lines=9> */
[----:B------:R-:W-:-:S03]  /*19c80*/  LOP3.LUT R2, R0, R4, RZ, 0x3c, !PT ;  /* 0x0000000400027212 */ /* 0x000fc600078e3cff */
[----:B------:R-:W-:Y:S01]  /*19c90*/  IMAD.MOV.U32 R3, RZ, RZ, R8 ;  /* 0x000000ffff037224 */ /* 0x000fe200078e0008 */
[----:B------:R-:W-:Y:S02]  /*19ca0*/  ISETP.GE.AND P2, PT, R2, RZ, PT ;  /* 0x000000ff0200720c */ /* 0x000fe40003f46270 */
[----:B------:R-:W-:-:S05]  /*19cb0*/  IABS R8, R6 ;  /* 0x0000000600087213 */ /* 0x000fca0000000000 */
[----:B------:R-:W-:-:S06]  /*19cc0*/  IMAD.MOV R8, RZ, RZ, -R8 ;  /* 0x000000ffff087224 */ /* 0x000fcc00078e0a08 */
        /* <DEDUP_REMOVED lines=9> */
[----:B------:R-:W-:Y:S01]  /*19d60*/  ISETP.GE.U32.AND P0, PT, R2, R5, PT ;  /* 0x000000050200720c */ /* 0x000fe20003f06070 */
[----:B------:R-:W-:Y:S01]  /*19d70*/  IMAD.MOV R5, RZ, RZ, -R3 ;  /* 0x000000ffff057224 */ /* 0x000fe200078e0a03 */
[----:B------:R-:W-:-:S03]  /*19d80*/  LOP3.LUT R2, R3, R6, RZ, 0x3c, !PT ;  /* 0x0000000603027212 */ /* 0x000fc600078e3cff */
[----:B------:R-:W-:Y:S01]  /*19d90*/  IMAD R0, R4, R5, R0 ;  /* 0x0000000504007224 */ /* 0x000fe200078e0200 */
[----:B------:R-:W-:-:S07]  /*19da0*/  ISETP.GE.AND P2, PT, R2, RZ, PT ;  /* 0x000000ff0200720c */ /* 0x000fce0003f46270 */
[----:B------:R-:W-:-:S06]  /*19db0*/  @P0 VIADD R7, R7, 0x1 ;  /* 0x0000000107070836 */ /* 0x000fcc0000000000 */
[----:B------:R-:W-:Y:S01]  /*19dc0*/  @!P2 IMAD.MOV R7, RZ, RZ, -R7 ;  /* 0x000000ffff07a224 */ /* 0x000fe200078e0a07 */
[----:B------:R-:W-:-:S05]  /*19dd0*/  @!P1 LOP3.LUT R7, RZ, R6, RZ, 0x33, !PT ;  /* 0x00000006ff079212 */ /* 0x000fca00078e33ff */
[----:B------:R-:W-:-:S04]  /*19de0*/  IMAD.MOV R2, RZ, RZ, -R7 ;  /* 0x000000ffff027224 */ /* 0x000fc800078e0a07 */
[C---:B------:R-:W-:Y:S02]  /*19df0*/  IMAD R3, R6.reuse, R2, R3 ;  /* 0x0000000206037224 */ /* 0x040fe400078e0203 */
[----:B------:R-:W-:-:S04]  /*19e00*/  IMAD R6, R6, 0x1000000, R7 ;  /* 0x0100000006067824 */ /* 0x000fc800078e0207 */
[----:B------:R-:W-:-:S05]  /*19e10*/  IMAD R2, R3, 0x10000, R6 ;  /* 0x0001000003027824 */ /* 0x000fca00078e0206 */
[----:B------:R1:W-:Y:S01]  /*19e20*/  STL [R1+0x8], R2 ;  /* 0x0000080201007387 */ /* 0x0003e20000100800 */
[----:B------:R-:W-:Y:S05]  /*19e30*/  BRA `(.L_x_2558) ;  /* 0x0000000000fc7947 */ /* 0x000fea0003800000 */
.L_x_2557:
[----:B0--3--:R-:W3:Y:S01]  /*19e40*/  LDL R5, [R1+0xc] ;  /* 0x00000c0001057983 */ /* 0x009ee20000100800 */
[----:B-12---:R-:W3:Y:S02]  /*19e50*/  LDC.64 R2, c[0x0][0xc90] ;  /* 0x00032400ff027b82 */ /* 0x006ee40000000a00 */
[----:B---3--:R-:W-:-:S05]  /*19e60*/  IMAD.WIDE R2, R5, 0x4, R2 ;  /* 0x0000000405027825 */ /* 0x008fca00078e0202 */
[----:B------:R-:W2:Y:S02]  /*19e70*/  LDG.E R6, desc[UR40][R2.64] ;  /* 0x0000002802067981 */ /* 0x000ea4000c1e1900 */
[----:B--2---:R-:W-:-:S05]  /*19e80*/  IMAD R5, R4, R6, RZ ;  /* 0x0000000604057224 */ /* 0x004fca00078e02ff */
[----:B------:R-:W-:-:S04]  /*19e90*/  IABS R8, R5 ;  /* 0x0000000500087213 */ /* 0x000fc80000000000 */
[----:B------:R-:W0:Y:S08]  /*19ea0*/  I2F.RP R10, R8 ;  /* 0x00000008000a7306 */ /* 0x000e300000209400 */
[----:B0-----:R-:W0:Y:S02]  /*19eb0*/  MUFU.RCP R10, R10 ;  /* 0x0000000a000a7308 */ /* 0x001e240000001000 */
[----:B0-----:R-:W-:-:S06]  /*19ec0*/  VIADD R11, R10, 0xffffffe ;  /* 0x0ffffffe0a0b7836 */ /* 0x001fcc0000000000 */
[----:B------:R-:W0:Y:S02]  /*19ed0*/  F2I.FTZ.U32.TRUNC.NTZ R3, R11 ;  /* 0x0000000b00037305 */ /* 0x000e24000021f000 */
[----:B0-----:R-:W-:-:S04]  /*19ee0*/  IMAD.MOV R2, RZ, RZ, -R3 ;  /* 0x000000ffff027224 */ /* 0x001fc800078e0a03 */
        /* <DEDUP_REMOVED lines=18> */
[----:B------:R-:W-:Y:S02]  /*1a010*/  IMAD R8, R6, R2, RZ ;  /* 0x0000000206087224 */ /* 0x000fe400078e02ff */
[----:B------:R-:W-:Y:S02]  /*1a020*/  IMAD.MOV R2, RZ, RZ, -R2 ;  /* 0x000000ffff027224 */ /* 0x000fe400078e0a02 */
[----:B------:R-:W-:Y:S02]  /*1a030*/  IMAD.MOV R3, RZ, RZ, -R8 ;  /* 0x000000ffff037224 */ /* 0x000fe400078e0a08 */
[----:B------:R-:W-:-:S03]  /*1a040*/  IMAD R0, R5, R2, R0 ;  /* 0x0000000205007224 */ /* 0x000fc600078e0200 */
[----:B------:R-:W-:-:S04]  /*1a050*/  VIADDMNMX R6, R3, R7, R6, PT ;  /* 0x0000000703067246 */ /* 0x000fc80003800106 */
        /* <DEDUP_REMOVED lines=16> */
[----:B------:R-:W-:Y:S02]  /*1a160*/  ISETP.GE.AND P2, PT, R3, RZ, PT ;  /* 0x000000ff0300720c */ /* 0x000fe40003f46270 */
[----:B------:R-:W-:-:S09]  /*1a170*/  IADD3 R3, R8, 0x1000000, R0 ;  /* 0x0100000008037810 */ /* 0x000fd20007ffe000 */
[----:B------:R-:W-:Y:S02]  /*1a180*/  @!P1 IMAD.IADD R10, R10, 0x1, -R7 ;  /* 0x000000010a0a9824 */ /* 0x000fe400078e0a07 */
[----:B------:R-:W-:Y:S01]  /*1a190*/  @!P1 VIADD R2, R2, 0x1 ;  /* 0x0000000102029836 */ /* 0x000fe20000000000 */
[----:B------:R-:W-:Y:S02]  /*1a1a0*/  ISETP.NE.AND P1, PT, R6, RZ, PT ;  /* 0x000000ff0600720c */ /* 0x000fe40003f25270 */
[----:B------:R-:W-:-:S13]  /*1a1b0*/  ISETP.GE.U32.AND P0, PT, R10, R7, PT ;  /* 0x000000070a00720c */ /* 0x000fda0003f06070 */
[----:B------:R-:W-:-:S04]  /*1a1c0*/  @P0 VIADD R2, R2, 0x1 ;  /* 0x0000000102020836 */ /* 0x000fc80000000000 */
[----:B------:R-:W-:Y:S01]  /*1a1d0*/  @!P2 IMAD.MOV R2, RZ, RZ, -R2 ;  /* 0x000000ffff02a224 */ /* 0x000fe200078e0a02 */
[----:B------:R-:W-:Y:S01]  /*1a1e0*/  @!P1 LOP3.LUT R2, RZ, R6, RZ, 0x33, !PT ;  /* 0x00000006ff029212 */ /* 0x000fe200078e33ff */
[----:B------:R-:W-:-:S04]  /*1a1f0*/  IMAD.MOV R6, RZ, RZ, -R6 ;  /* 0x000000ffff067224 */ /* 0x000fc800078e0a06 */
[----:B------:R-:W-:Y:S02]  /*1a200*/  IMAD R3, R2, R6, R3 ;  /* 0x0000000602037224 */ /* 0x000fe400078e0203 */
[----:B------:R-:W-:-:S03]  /*1a210*/  IMAD.MOV.U32 R0, RZ, RZ, R2 ;  /* 0x000000ffff007224 */ /* 0x000fc600078e0002 */
[----:B------:R0:W-:Y:S04]  /*1a220*/  STL [R1+0x8], R3 ;  /* 0x0000080301007387 */ /* 0x0001e80000100800 */
.L_x_2558:
[----:B0-----:R-:W-:-:S05]  /*1a230*/  LOP3.LUT R3, RZ, R0, RZ, 0x33, !PT ;  /* 0x00000000ff037212 */ /* 0x001fca00078e33ff */
[----:B------:R-:W-:-:S05]  /*1a240*/  IMAD.IADD R0, R4, 0x1, R3 ;  /* 0x0000000104007824 */ /* 0x000fca00078e0203 */
[----:B------:R0:W-:Y:S01]  /*1a250*/  STL [R1+0x4], R0 ;  /* 0x0000040001007387 */ /* 0x0001e20000100800 */
[----:B------:R-:W-:Y:S05]  /*1a260*/  BRA `(.L_x_2559) ;  /* 0x0000000000287947 */ /* 0x000fea0003800000 */
.L_x_2551:
        /* <DEDUP_REMOVED lines=10> */
.L_x_2559:
[----:B--2---:R-:W2:Y:S04]  /*1a310*/  LDL R3, [R1+0x8] ;  /* 0x0000080001037983 */ /* 0x004ea80000100800 */
[----:B-1----:R-:W3:Y:S04]  /*1a320*/  LDL R2, [R1+0xc] ;  /* 0x00000c0001027983 */ /* 0x002ee80000100800 */
[----:B------:R-:W4:Y:S04]  /*1a330*/  LDL R5, [R1+0x4] ;  /* 0x0000040001057983 */ /* 0x000f280000100800 */
[----:B------:R-:W4:Y:S01]  /*1a340*/  LDL R4, [R1] ;  /* 0x0000000001047983 */ /* 0x000f220000100800 */
[----:B0-----:R-:W0:Y:S01]  /*1a350*/  S2R R0, SR_TID.X ;  /* 0x0000000000007919 */ /* 0x001e220000002100 */
        /* <DEDUP_REMOVED lines=11> */
.L_x_2548:
[----:B---34-:R-:W3:Y:S01]  /*1a410*/  LDL R0, [R1+0xc] ;  /* 0x00000c0001007983 */ /* 0x018ee20000100800 */
[----:B------:R-:W-:Y:S02]  /*1a420*/  ULDC UR4, c[0x0][0xc3c] ;  /* 0x00030f0000047ab9 */ /* 0x000fe40000000800 */
[----:B---3--:R-:W-:-:S13]  /*1a430*/  ISETP.GE.AND P0, PT, R0, UR4, PT ;  /* 0x0000000400007c0c */ /* 0x008fda000bf06270 */
[----:B------:R-:W-:Y:S05]  /*1a440*/  @!P0 BRA `(.L_x_2560) ;  /* 0xffffffa000f08947 */ /* 0x000fea000383ffff */
[----:B------:R-:W-:Y:S05]  /*1a450*/  BSYNC B8 ;  /* 0x0000000000087941 */ /* 0x000fea0003800000 */
.L_x_2448:
[----:B----4-:R-:W4:Y:S01]  /*1a460*/  LDL.LU R0, [R1+0x48] ;  /* 0x0000480001007983 */ /* 0x010f220000300800 */
[----:B------:R-:W-:Y:S01]  /*1a470*/  BSSY B0, `(.L_x_2561) ;  /* 0x000000b000007945 */ /* 0x000fe20003800000 */
[----:B01----:R-:W0:Y:S01]  /*1a480*/  S2R R5, SR_CgaCtaId ;  /* 0x0000000000057919 */ /* 0x003e220000008800 */
[----:B----4-:R-:W-:-:S05]  /*1a490*/  VIADD R0, R0, 0x1 ;  /* 0x0000000100007836 */ /* 0x010fca0000000000 */
[----:B--2---:R-:W-:-:S04]  /*1a4a0*/  LEA.HI R2, R0, R0, RZ, 0x1 ;  /* 0x0000000000027211 */ /* 0x004fc800078f08ff */
[----:B------:R-:W-:-:S05]  /*1a4b0*/  LOP3.LUT R3, R2, 0xfffffffe, RZ, 0xc0, !PT ;  /* 0xfffffffe02037812 */ /* 0x000fca00078ec0ff */
[----:B------:R-:W-:Y:S01]  /*1a4c0*/  IMAD.IADD R3, R0, 0x1, -R3 ;  /* 0x0000000100037824 */ /* 0x000fe200078e0a03 */
[----:B------:R-:W-:-:S04]  /*1a4d0*/  MOV R0, 0x400 ;  /* 0x0000040000007802 */ /* 0x000fc80000000f00 */
[----:B0-----:R-:W-:Y:S02]  /*1a4e0*/  LEA R0, R5, R0, 0x18 ;  /* 0x0000000005007211 */ /* 0x001fe400078ec0ff */
[----:B------:R-:W-:-:S04]  /*1a4f0*/  SHF.L.U32 R3, R3, 0x1f, RZ ;  /* 0x0000001f03037819 */ /* 0x000fc800000006ff */
[----:B------:R-:W0:Y:S02]  /*1a500*/  SYNCS.PHASECHK.TRANS64.TRYWAIT P0, [R0+URZ+0x22820], R3 ;  /* 0x02282003000075a7 */ /* 0x000e24000800017f */
[----:B0-----:R-:W-:Y:S05]  /*1a510*/  @!P0 BRA `(.L_x_2562) ;  /* 0x0000001c00c08947 */ /* 0x001fea0003800000 */
.L_x_2631:
[----:B------:R-:W-:Y:S05]  /*1a520*/  BSYNC B0 ;  /* 0x0000000000007941 */ /* 0x000fea0003800000 */
.L_x_2561:
[----:B------:R-:W-:-:S03]  /*1a530*/  UMOV UR4, 0xffffffff ;  /* 0xffffffff00047882 */ /* 0x000fc60000000000 */
[----:B------:R-:W-:Y:S05]  /*1a540*/  BRA.DIV UR4, `(.L_x_2563) ;  /* 0x0000001e04c87947 */ /* 0x000fea000b800000 */
[----:B------:R-:W1:Y:S02]  /*1a550*/  S2R R2, SR_TID.X ;  /* 0x0000000000027919 */ /* 0x000e640000002100 */
[----:B-1----:R-:W-:-:S04]  /*1a560*/  SHF.R.U32.HI R2, RZ, 0x5, R2 ;  /* 0x00000005ff027819 */ /* 0x002fc80000011602 */
[----:B------:R-:W-:-:S05]  /*1a570*/  LOP3.LUT R2, R2, 0x3, RZ, 0xc0, !PT ;  /* 0x0000000302027812 */ /* 0x000fca00078ec0ff */
[----:B------:R1:W2:Y:S02]  /*1a580*/  SHFL.IDX PT, R14, R2, RZ, 0x1f ;  /* 0x00001fff020e7589 */ /* 0x0002a400000e0000 */
.L_x_2634:
[----:B--2---:R-:W-:Y:S01]  /*1a590*/  ISETP.NE.AND P0, PT, R14, RZ, PT ;  /* 0x000000ff0e00720c */ /* 0x004fe20003f05270 */
[----:B------:R-:W-:-:S12]  /*1a5a0*/  BSSY B0, `(.L_x_2564) ;  /* 0x0000027000007945 */ /* 0x000fd80003800000 */
[----:B------:R-:W-:Y:S05]  /*1a5b0*/  @P0 BRA `(.L_x_2565) ;  /* 0x0000000000940947 */ /* 0x000fea0003800000 */
[----:B------:R-:W-:-:S03]  /*1a5c0*/  UMOV UR4, 0xffffffff ;  /* 0xffffffff00047882 */ /* 0x000fc60000000000 */
[----:B------:R-:W-:Y:S05]  /*1a5d0*/  BRA.DIV UR4, `(.L_x_2566) ;  /* 0x0000001e04d87947 */ /* 0x000fea000b800000 */
[----:B------:R-:W-:-:S13]  /*1a5e0*/  ELECT P6, URZ, PT ;  /* 0x00000000003f782f */ /* 0x000fda00038c0000 */
.L_x_2637:
[----:B------:R-:W-:Y:S05]  /*1a5f0*/  @!P6 BRA `(.L_x_2565) ;  /* 0x000000000084e947 */ /* 0x000fea0003800000 */
[----:B------:R-:W-:-:S06]  /*1a600*/  ULOP3.LUT UR4, UR36, 0x2, URZ, 0xfc, !UPT ;  /* 0x0000000224047892 */ /* 0x000fcc000f8efc3f */
[----:B-1----:R-:W-:-:S05]  /*1a610*/  IMAD.U32 R2, RZ, RZ, UR4 ;  /* 0x00000004ff027e24 */ /* 0x002fca000f8e00ff */
[----:B------:R-:W-:-:S13]  /*1a620*/  ISETP.NE.AND P2, PT, R2, 0x3, PT ;  /* 0x000000030200780c */ /* 0x000fda0003f45270 */
[----:B------:R-:W-:Y:S05]  /*1a630*/  @!P2 BRA `(.L_x_2567) ;  /* 0x000000000004a947 */ /* 0x000fea0003800000 */
[----:B------:R-:W-:Y:S01]  /*1a640*/  BPT.TRAP 0x1 ;  /* 0x000000040000795c */ /* 0x000fe20000300000 */
.L_x_2567:
[----:B0-----:R-:W2:Y:S04]  /*1a650*/  LDL R3, [R1+0x10] ;  /* 0x0000100001037983 */ /* 0x001ea80000100800 */
[----:B------:R-:W4:Y:S01]  /*1a660*/  LDL.LU R7, [R1+0x14] ;  /* 0x0000140001077983 */ /* 0x000f220000300800 */
[----:B------:R-:W-:-:S04]  /*1a670*/  VIADD R2, R0, 0x22840 ;  /* 0x0002284000027836 */ /* 0x000fc80000000000 */
[C---:B--2---:R-:W-:Y:S02]  /*1a680*/  IMAD R6, R3.reuse, 0x8, R2 ;  /* 0x0000000803067824 */ /* 0x044fe400078e0202 */
[----:B------:R-:W-:Y:S01]  /*1a690*/  VIADD R3, R3, 0x1 ;  /* 0x0000000103037836 */ /* 0x000fe20000000000 */
[----:B----4-:R-:W-:-:S04]  /*1a6a0*/  SHF.L.U32 R5, R7, 0x1f, RZ ;  /* 0x0000001f07057819 */ /* 0x010fc800000006ff */
        /* <DEDUP_REMOVED lines=8> */
.L_x_2638:
[----:B------:R-:W1:Y:S02]  /*1a730*/  SYNCS.PHASECHK.TRANS64.TRYWAIT P0, [R7+URZ], R2 ;  /* 0x00000002070075a7 */ /* 0x000e64000800017f */
[----:B-1----:R-:W-:Y:S05]  /*1a740*/  @!P0 BRA `(.L_x_2569) ;  /* 0x0000001c00b08947 */ /* 0x002fea0003800000 */
.L_x_2639:
[----:B------:R-:W-:Y:S05]  /*1a750*/  @!P2 BRA `(.L_x_2570) ;  /* 0x000000000004a947 */ /* 0x000fea0003800000 */
[----:B------:R-:W-:Y:S01]  /*1a760*/  BPT.TRAP 0x1 ;  /* 0x000000040000795c */ /* 0x000fe20000300000 */
.L_x_2570:
[----:B------:R-:W2:Y:S01]  /*1a770*/  LDL.LU R4, [R1+0x10] ;  /* 0x0000100001047983 */ /* 0x000ea20000300800 */
[----:B------:R-:W-:-:S04]  /*1a780*/  VIADD R0, R0, 0x22860 ;  /* 0x0002286000007836 */ /* 0x000fc80000000000 */
[----:B--2---:R-:W-:-:S04]  /*1a790*/  IMAD R4, R4, 0x8, R0 ;  /* 0x0000000804047824 */ /* 0x004fc800078e0200 */
[----:B------:R-:W2:Y:S02]  /*1a7a0*/  SYNCS.PHASECHK.TRANS64.TRYWAIT P0, [R4+URZ], R5 ;  /* 0x00000005040075a7 */ /* 0x000ea4000800017f */
[----:B--2---:R-:W-:Y:S05]  /*1a7b0*/  @!P0 BRA `(.L_x_2571) ;  /* 0x0000001c00a88947 */ /* 0x004fea0003800000 */
.L_x_2640:
[----:B------:R-:W-:-:S07]  /*1a7c0*/  IMAD R3, R3, 0x8, R0 ;  /* 0x0000000803037824 */ /* 0x000fce00078e0200 */
.L_x_2572:
[----:B----4-:R4:W0:Y:S02]  /*1a7d0*/  SYNCS.PHASECHK.TRANS64.TRYWAIT P0, [R3+URZ], R2 ;  /* 0x00000002030075a7 */ /* 0x010824000800017f */
[----:B0-----:R-:W-:Y:S05]  /*1a7e0*/  @!P0 NANOSLEEP.SYNCS 0x989680 ;  /* 0x009896800000895d */ /* 0x001fea0003900000 */
[----:B------:R-:W0:Y:S02]  /*1a7f0*/  @!P0 SYNCS.PHASECHK.TRANS64 P0, [R3+URZ], R2 ;  /* 0x00000002030085a7 */ /* 0x000e24000800007f */
[----:B0-----:R-:W-:Y:S05]  /*1a800*/  @!P0 BRA `(.L_x_2572) ;  /* 0xfffffffc00f08947 */ /* 0x001fea000383ffff */
.L_x_2565:
[----:B------:R-:W-:Y:S05]  /*1a810*/  BSYNC B0 ;  /* 0x0000000000007941 */ /* 0x000fea0003800000 */
.L_x_2564:
[----:B------:R-:W-:Y:S05]  /*1a820*/  EXIT ;  /* 0x000000000000794d */ /* 0x000fea0003800000 */
.L_x_2347:
[----:B0-----:R0:W1:Y:S02]  /*1a830*/  SYNCS.PHASECHK.TRANS64.TRYWAIT P0, [R3+URZ+0x22800], R0 ;  /* 0x02280000030075a7 */ /* 0x001064000800017f */
[----:B-1----:R-:W-:Y:S05]  /*1a840*/  @!P0 NANOSLEEP.SYNCS 0x989680 ;  /* 0x009896800000895d */ /* 0x002fea0003900000 */
[----:B------:R-:W1:Y:S02]  /*1a850*/  @!P0 SYNCS.PHASECHK.TRANS64 P0, [R3+URZ+0x22800], R0 ;  /* 0x02280000030085a7 */ /* 0x000e64000800007f */
[----:B-1----:R-:W-:Y:S05]  /*1a860*/  @!P0 BRA `(.L_x_2347) ;  /* 0xfffffffc00f08947 */ /* 0x002fea000383ffff */
[----:B------:R-:W-:Y:S05]  /*1a870*/  BRA `(.L_x_2573) ;  /* 0xfffffe7800e07947 */ /* 0x000fea000383ffff */
.L_x_2351:
[----:B-1----:R-:W-:-:S04]  /*1a880*/  IMAD.U32 R5, RZ, RZ, UR5 ;  /* 0x00000005ff057e24 */ /* 0x002fc8000f8e00ff */
[----:B------:R1:W2:Y:S03]  /*1a890*/  SYNCS.PHASECHK.TRANS64.TRYWAIT P1, [R5+URZ+0x22830], R8 ;  /* 0x02283008050075a7 */ /* 0x0002a6000802017f */
[----:B--2---:R-:W-:Y:S05]  /*1a8a0*/  @!P1 NANOSLEEP.SYNCS 0x989680 ;  /* 0x009896800000995d */ /* 0x004fea0003900000 */
[----:B------:R-:W2:Y:S02]  /*1a8b0*/  @!P1 SYNCS.PHASECHK.TRANS64 P1, [R5+URZ+0x22830], R8 ;  /* 0x02283008050095a7 */ /* 0x000ea4000802007f */
[----:B--2---:R-:W-:Y:S05]  /*1a8c0*/  @!P1 BRA `(.L_x_2351) ;  /* 0xfffffffc00ec9947 */ /* 0x004fea000383ffff */
[----:B------:R-:W-:Y:S05]  /*1a8d0*/  BRA `(.L_x_2350) ;  /* 0xfffffe7c00087947 */ /* 0x000fea000383ffff */
.L_x_2363:
[----:B-1----:R-:W-:-:S04]  /*1a8e0*/  IMAD.U32 R9, RZ, RZ, UR5 ;  /* 0x00000005ff097e24 */ /* 0x002fc8000f8e00ff */
[----:B------:R1:W2:Y:S03]  /*1a8f0*/  SYNCS.PHASECHK.TRANS64.TRYWAIT P2, [R9+URZ+0x22850], R8 ;  /* 0x02285008090075a7 */ /* 0x0002a6000804017f */
[----:B--2---:R-:W-:Y:S05]  /*1a900*/  @!P2 NANOSLEEP.SYNCS 0x989680 ;  /* 0x009896800000a95d */ /* 0x004fea0003900000 */
[----:B------:R-:W2:Y:S02]  /*1a910*/  @!P2 SYNCS.PHASECHK.TRANS64 P2, [R9+URZ+0x22850], R8 ;  /* 0x022850080900a5a7 */ /* 0x000ea4000804007f */
[----:B--2---:R-:W-:Y:S05]  /*1a920*/  @!P2 BRA `(.L_x_2363) ;  /* 0xfffffffc00eca947 */ /* 0x004fea000383ffff */
[----:B------:R-:W-:Y:S05]  /*1a930*/  BRA `(.L_x_2362) ;  /* 0xfffffea400447947 */ /* 0x000fea000383ffff */
.L_x_2371:
[----:B-1----:R-:W-:-:S04]  /*1a940*/  IMAD.U32 R6, RZ, RZ, UR23 ;  /* 0x00000017ff067e24 */ /* 0x002fc8000f8e00ff */
[----:B------:R1:W2:Y:S03]  /*1a950*/  SYNCS.PHASECHK.TRANS64.TRYWAIT P2, [R6+URZ+0x22830], R7 ;  /* 0x02283007060075a7 */ /* 0x0002a6000804017f */
[----:B--2---:R-:W-:Y:S05]  /*1a960*/  @!P2 NANOSLEEP.SYNCS 0x989680 ;  /* 0x009896800000a95d */ /* 0x004fea0003900000 */
[----:B------:R-:W2:Y:S02]  /*1a970*/  @!P2 SYNCS.PHASECHK.TRANS64 P2, [R6+URZ+0x22830], R7 ;  /* 0x022830070600a5a7 */ /* 0x000ea4000804007f */
[----:B--2---:R-:W-:Y:S05]  /*1a980*/  @!P2 BRA `(.L_x_2371) ;  /* 0xfffffffc00eca947 */ /* 0x004fea000383ffff */
[----:B------:R-:W-:Y:S05]  /*1a990*/  BRA `(.L_x_2370) ;  /* 0xfffffea800d47947 */ /* 0x000fea000383ffff */
.L_x_2383:
[----:B-1----:R1:W2:Y:S02]  /*1a9a0*/  SYNCS.PHASECHK.TRANS64.TRYWAIT P2, [R176+URZ+0x22850], R7 ;  /* 0x02285007b00075a7 */ /* 0x0022a4000804017f */
[----:B--2---:R-:W-:Y:S05]  /*1a9b0*/  @!P2 NANOSLEEP.SYNCS 0x989680 ;  /* 0x009896800000a95d */ /* 0x004fea0003900000 */
[----:B------:R-:W2:Y:S02]  /*1a9c0*/  @!P2 SYNCS.PHASECHK.TRANS64 P2, [R176+URZ+0x22850], R7 ;  /* 0x02285007b000a5a7 */ /* 0x000ea4000804007f */
[----:B--2---:R-:W-:Y:S05]  /*1a9d0*/  @!P2 BRA `(.L_x_2383) ;  /* 0xfffffffc00f0a947 */ /* 0x004fea000383ffff */
[----:B------:R-:W-:Y:S05]  /*1a9e0*/  BRA `(.L_x_2382) ;  /* 0xfffffedc00407947 */ /* 0x000fea000383ffff */
.L_x_2392:
[----:B--2---:R-:W-:-:S04]  /*1a9f0*/  IMAD.U32 R4, RZ, RZ, UR6 ;  /* 0x00000006ff047e24 */ /* 0x004fc8000f8e00ff */
[----:B------:R2:W3:Y:S03]  /*1aa00*/  SYNCS.PHASECHK.TRANS64.TRYWAIT P3, [R4+URZ+0x22830], R3 ;  /* 0x02283003040075a7 */ /* 0x0004e6000806017f */
[----:B---3--:R-:W-:Y:S05]  /*1aa10*/  @!P3 NANOSLEEP.SYNCS 0x989680 ;  /* 0x009896800000b95d */ /* 0x008fea0003900000 */
[----:B------:R-:W3:Y:S02]  /*1aa20*/  @!P3 SYNCS.PHASECHK.TRANS64 P3, [R4+URZ+0x22830], R3 ;  /* 0x022830030400b5a7 */ /* 0x000ee4000806007f */
[----:B---3--:R-:W-:Y:S05]  /*1aa30*/  @!P3 BRA `(.L_x_2392) ;  /* 0xfffffffc00ecb947 */ /* 0x008fea000383ffff */
[----:B------:R-:W-:Y:S05]  /*1aa40*/  BRA `(.L_x_2391) ;  /* 0xfffffee000fc7947 */ /* 0x000fea000383ffff */
.L_x_2396:
[----:B-1----:R1:W2:Y:S02]  /*1aa50*/  SYNCS.PHASECHK.TRANS64.TRYWAIT P3, [R12+URZ+0x22850], R3 ;  /* 0x022850030c0075a7 */ /* 0x0022a4000806017f */
[----:B--2---:R-:W-:Y:S05]  /*1aa60*/  @!P3 NANOSLEEP.SYNCS 0x989680 ;  /* 0x009896800000b95d */ /* 0x004fea0003900000 */
[----:B------:R-:W2:Y:S02]  /*1aa70*/  @!P3 SYNCS.PHASECHK.TRANS64 P3, [R12+URZ+0x22850], R3 ;  /* 0x022850030c00b5a7 */ /* 0x000ea4000806007f */
[----:B--2---:R-:W-:Y:S05]  /*1aa80*/  @!P3 BRA `(.L_x_2396) ;  /* 0xfffffffc00f0b947 */ /* 0x004fea000383ffff */
[----:B------:R-:W-:Y:S05]  /*1aa90*/  BRA `(.L_x_2395) ;  /* 0xffffff0000987947 */ /* 0x000fea000383ffff */
.L_x_2402:
[----:B--2---:R-:W-:-:S04]  /*1aaa0*/  IMAD.U32 R4, RZ, RZ, UR5 ;  /* 0x00000005ff047e24 */ /* 0x004fc8000f8e00ff */
[----:B------:R2:W3:Y:S03]  /*1aab0*/  SYNCS.PHASECHK.TRANS64.TRYWAIT P2, [R4+URZ+0x22830], R7 ;  /* 0x02283007040075a7 */ /* 0x0004e6000804017f */
[----:B---3--:R-:W-:Y:S05]  /*1aac0*/  @!P2 NANOSLEEP.SYNCS 0x989680 ;  /* 0x009896800000a95d */ /* 0x008fea0003900000 */
[----:B------:R-:W3:Y:S02]  /*1aad0*/  @!P2 SYNCS.PHASECHK.TRANS64 P2, [R4+URZ+0x22830], R7 ;  /* 0x022830070400a5a7 */ /* 0x000ee4000804007f */
[----:B---3--:R-:W-:Y:S05]  /*1aae0*/  @!P2 BRA `(.L_x_2402) ;  /* 0xfffffffc00eca947 */ /* 0x008fea000383ffff */
[----:B------:R-:W-:Y:S05]  /*1aaf0*/  BRA `(.L_x_2401) ;  /* 0xffffff0400a87947 */ /* 0x000fea000383ffff */
.L_x_2414:
[----:B-1----:R1:W2:Y:S02]  /*1ab00*/  SYNCS.PHASECHK.TRANS64.TRYWAIT P2, [R176+URZ+0x22850], R7 ;  /* 0x02285007b00075a7 */ /* 0x0022a4000804017f */
[----:B--2---:R-:W-:Y:S05]  /*1ab10*/  @!P2 NANOSLEEP.SYNCS 0x989680 ;  /* 0x009896800000a95d */ /* 0x004fea0003900000 */
[----:B------:R-:W2:Y:S02]  /*1ab20*/  @!P2 SYNCS.PHASECHK.TRANS64 P2, [R176+URZ+0x22850], R7 ;  /* 0x02285007b000a5a7 */ /* 0x000ea4000804007f */
[----:B--2---:R-:W-:Y:S05]  /*1ab30*/  @!P2 BRA `(.L_x_2414) ;  /* 0xfffffffc00f0a947 */ /* 0x004fea000383ffff */
[----:B------:R-:W-:Y:S05]  /*1ab40*/  BRA `(.L_x_2413) ;  /* 0xffffff3400f47947 */ /* 0x000fea000383ffff */
.L_x_2470:
[----:B-1----:R-:W1:Y:S01]  /*1ab50*/  S2R R4, SR_TID.X ;  /* 0x0000000000047919 */ /* 0x002e620000002100 */
        /* <DEDUP_REMOVED lines=8> */
[----:B------:R1:W3:Y:S02]  /*1abe0*/  SHFL.IDX P6, R14, R13, R12, R11 ;  /* 0x0000000c0d0e7389 */ /* 0x0002e400000c000b */
[----:B0123--:R-:W-:Y:S01]  /*1abf0*/  ENDCOLLECTIVE ;  /* 0x000000000000791b */ /* 0x00ffe20003800000 */
.L_x_2575:
[----:B------:R-:W-:Y:S05]  /*1ac00*/  BSYNC B0 ;  /* 0x0000000000007941 */ /* 0x000fea0003800000 */
.L_x_2574:
[----:B------:R-:W-:Y:S05]  /*1ac10*/  BRA `(.L_x_2576) ;  /* 0xffffffac008c7947 */ /* 0x000fea000383ffff */
.L_x_2472:
[----:B------:R-:W-:Y:S01]  /*1ac20*/  BSSY B0, `(.L_x_2577) ;  /* 0x0000006000007945 */ /* 0x000fe20003800000 */
[----:B------:R-:W-:-:S07]  /*1ac30*/  IMAD.MOV.U32 R15, RZ, RZ, -0x1 ;  /* 0xffffffffff0f7424 */ /* 0x000fce00078e00ff */
[----:B012---:R-:W-:Y:S05]  /*1ac40*/  WARPSYNC.COLLECTIVE R15, `(.L_x_2578) ;  /* 0x000000000f0c7348 */ /* 0x007fea0003c00000 */
[----:B------:R-:W-:Y:S02]  /*1ac50*/  ELECT P6, UR62, PT ;  /* 0x00000000003e782f */ /* 0x000fe400038c0000 */
[----:B------:R-:W-:Y:S01]  /*1ac60*/  MOV R14, UR62 ;  /* 0x0000003e000e7c02 */ /* 0x000fe20008000f00 */
[----:B012---:R-:W-:Y:S10]  /*1ac70*/  ENDCOLLECTIVE ;  /* 0x000000000000791b */ /* 0x007ff40003800000 */
.L_x_2578:
[----:B------:R-:W-:Y:S05]  /*1ac80*/  BSYNC B0 ;  /* 0x0000000000007941 */ /* 0x000fea0003800000 */
.L_x_2577:
[----:B------:R-:W-:Y:S05]  /*1ac90*/  BRA `(.L_x_2579) ;  /* 0xffffffac00907947 */ /* 0x000fea000383ffff */
.L_x_2474:
[----:B---3--:R3:W4:Y:S02]  /*1aca0*/  SYNCS.PHASECHK.TRANS64.TRYWAIT P0, [R0+URZ+0x22840], R2 ;  /* 0x02284002000075a7 */ /* 0x008724000800017f */
[----:B----4-:R-:W-:Y:S05]  /*1acb0*/  @!P0 NANOSLEEP.SYNCS 0x989680 ;  /* 0x009896800000895d */ /* 0x010fea0003900000 */
[----:B------:R-:W4:Y:S02]  /*1acc0*/  @!P0 SYNCS.PHASECHK.TRANS64 P0, [R0+URZ+0x22840], R2 ;  /* 0x02284002000085a7 */ /* 0x000f24000800007f */
[----:B----4-:R-:W-:Y:S05]  /*1acd0*/  @!P0 BRA `(.L_x_2474) ;  /* 0xfffffffc00f08947 */ /* 0x010fea000383ffff */
[----:B------:R-:W-:Y:S05]  /*1ace0*/  BRA `(.L_x_2580) ;  /* 0xffffffac00f47947 */ /* 0x000fea000383ffff */
.L_x_2478:
[----:B------:R-:W2:Y:S01]  /*1acf0*/  LDL.LU R11, [R1+0x2c] ;  /* 0x00002c00010b7983 */ /* 0x000ea20000300800 */
[----:B------:R-:W-:Y:S02]  /*1ad00*/  IMAD.MOV.U32 R5, RZ, RZ, R12 ;  /* 0x000000ffff057224 */ /* 0x000fe400078e000c */
[----:B------:R-:W-:Y:S02]  /*1ad10*/  IMAD.MOV.U32 R13, RZ, RZ, R2 ;  /* 0x000000ffff0d7224 */ /* 0x000fe400078e0002 */
[----:B------:R-:W-:Y:S02]  /*1ad20*/  IMAD.MOV.U32 R12, RZ, RZ, RZ ;  /* 0x000000ffff0c7224 */ /* 0x000fe400078e00ff */
[----:B------:R-:W-:Y:S02]  /*1ad30*/  IMAD.MOV.U32 R15, RZ, RZ, -0x1 ;  /* 0xffffffffff0f7424 */ /* 0x000fe400078e00ff */
        /* <DEDUP_REMOVED lines=8> */
.L_x_2581:
[----:B------:R-:W-:Y:S02]  /*1adc0*/  IMAD.MOV.U32 R13, RZ, RZ, R0 ;  /* 0x000000ffff0d7224 */ /* 0x000fe400078e0000 */
[----:B------:R-:W-:-:S07]  /*1add0*/  IMAD.MOV.U32 R6, RZ, RZ, R14 ;  /* 0x000000ffff067224 */ /* 0x000fce00078e000e */
[----:B------:R-:W-:Y:S05]  /*1ade0*/  WARPSYNC.COLLECTIVE R15, `(.L_x_2582) ;  /* 0x000000000f087348 */ /* 0x000fea0003c00000 */
[----:B------:R0:W1:Y:S02]  /*1adf0*/  SHFL.IDX P6, R14, R13, R12, R11 ;  /* 0x0000000c0d0e7389 */ /* 0x00006400000c000b */
[----:B01----:R-:W-:Y:S01]  /*1ae00*/  ENDCOLLECTIVE ;  /* 0x000000000000791b */ /* 0x003fe20003800000 */
.L_x_2582:
[----:B------:R-:W-:Y:S02]  /*1ae10*/  IMAD.MOV.U32 R13, RZ, RZ, R2 ;  /* 0x000000ffff0d7224 */ /* 0x000fe400078e0002 */
[----:B------:R-:W-:Y:S02]  /*1ae20*/  IMAD.MOV.U32 R12, RZ, RZ, 0x1 ;  /* 0x00000001ff0c7424 */ /* 0x000fe400078e00ff */
[----:B------:R-:W-:-:S07]  /*1ae30*/  IMAD.MOV.U32 R7, RZ, RZ, R14 ;  /* 0x000000ffff077224 */ /* 0x000fce00078e000e */
[----:B------:R-:W-:Y:S05]  /*1ae40*/  WARPSYNC.COLLECTIVE R15, `(.L_x_2583) ;  /* 0x000000000f087348 */ /* 0x000fea0003c00000 */
[----:B------:R0:W1:Y:S02]  /*1ae50*/  SHFL.IDX P6, R14, R13, R12, R11 ;  /* 0x0000000c0d0e7389 */ /* 0x00006400000c000b */
[----:B01----:R-:W-:Y:S01]  /*1ae60*/  ENDCOLLECTIVE ;  /* 0x000000000000791b */ /* 0x003fe20003800000 */
.L_x_2583:
        /* <DEDUP_REMOVED lines=15> */
.L_x_2584:
[----:B------:R-:W-:Y:S02]  /*1af60*/  IMAD.MOV.U32 R13, RZ, RZ, R2 ;  /* 0x000000ffff0d7224 */ /* 0x000fe400078e0002 */
[----:B------:R-:W-:Y:S02]  /*1af70*/  IMAD.MOV.U32 R12, RZ, RZ, 0x2 ;  /* 0x00000002ff0c7424 */ /* 0x000fe400078e00ff */
[----:B------:R-:W-:-:S07]  /*1af80*/  IMAD.MOV.U32 R5, RZ, RZ, R14 ;  /* 0x000000ffff057224 */ /* 0x000fce00078e000e */
[----:B------:R-:W-:Y:S05]  /*1af90*/  WARPSYNC.COLLECTIVE R15, `(.L_x_2585) ;  /* 0x000000000f087348 */ /* 0x000fea0003c00000 */
[----:B------:R0:W1:Y:S02]  /*1afa0*/  SHFL.IDX P6, R14, R13, R12, R11 ;  /* 0x0000000c0d0e7389 */ /* 0x00006400000c000b */
[----:B01----:R-:W-:Y:S01]  /*1afb0*/  ENDCOLLECTIVE ;  /* 0x000000000000791b */ /* 0x003fe20003800000 */
.L_x_2585:
        /* <DEDUP_REMOVED lines=15> */
.L_x_2586:
[----:B------:R-:W-:Y:S02]  /*1b0b0*/  IMAD.MOV.U32 R13, RZ, RZ, R2 ;  /* 0x000000ffff0d7224 */ /* 0x000fe400078e0002 */
[----:B------:R-:W-:Y:S02]  /*1b0c0*/  IMAD.MOV.U32 R12, RZ, RZ, 0x3 ;  /* 0x00000003ff0c7424 */ /* 0x000fe400078e00ff */
[----:B------:R-:W-:-:S07]  /*1b0d0*/  IMAD.MOV.U32 R5, RZ, RZ, R14 ;  /* 0x000000ffff057224 */ /* 0x000fce00078e000e */
[----:B------:R-:W-:Y:S05]  /*1b0e0*/  WARPSYNC.COLLECTIVE R15, `(.L_x_2587) ;  /* 0x000000000f087348 */ /* 0x000fea0003c00000 */
[----:B------:R0:W1:Y:S02]  /*1b0f0*/  SHFL.IDX P6, R14, R13, R12, R11 ;  /* 0x0000000c0d0e7389 */ /* 0x00006400000c000b */
[----:B01----:R-:W-:Y:S01]  /*1b100*/  ENDCOLLECTIVE ;  /* 0x000000000000791b */ /* 0x003fe20003800000 */
.L_x_2587:
        /* <DEDUP_REMOVED lines=15> */
.L_x_2588:
[----:B------:R-:W-:Y:S02]  /*1b200*/  IMAD.MOV.U32 R13, RZ, RZ, R2 ;  /* 0x000000ffff0d7224 */ /* 0x000fe400078e0002 */
[----:B------:R-:W-:Y:S02]  /*1b210*/  IMAD.MOV.U32 R12, RZ, RZ, 0x4 ;  /* 0x00000004ff0c7424 */ /* 0x000fe400078e00ff */
[----:B------:R-:W-:-:S07]  /*1b220*/  IMAD.MOV.U32 R5, RZ, RZ, R14 ;  /* 0x000000ffff057224 */ /* 0x000fce00078e000e */
[----:B------:R-:W-:Y:S05]  /*1b230*/  WARPSYNC.COLLECTIVE R15, `(.L_x_2589) ;  /* 0x000000000f087348 */ /* 0x000fea0003c00000 */
[----:B------:R0:W1:Y:S02]  /*1b240*/  SHFL.IDX P6, R14, R13, R12, R11 ;  /* 0x0000000c0d0e7389 */ /* 0x00006400000c000b */
[----:B01----:R-:W-:Y:S01]  /*1b250*/  ENDCOLLECTIVE ;  /* 0x000000000000791b */ /* 0x003fe20003800000 */
.L_x_2589:
        /* <DEDUP_REMOVED lines=15> */
.L_x_2590:
[----:B------:R-:W-:Y:S02]  /*1b350*/  IMAD.MOV.U32 R13, RZ, RZ, R2 ;  /* 0x000000ffff0d7224 */ /* 0x000fe400078e0002 */
[----:B------:R-:W-:Y:S02]  /*1b360*/  IMAD.MOV.U32 R12, RZ, RZ, 0x5 ;  /* 0x00000005ff0c7424 */ /* 0x000fe400078e00ff */
[----:B------:R-:W-:-:S07]  /*1b370*/  IMAD.MOV.U32 R5, RZ, RZ, R14 ;  /* 0x000000ffff057224 */ /* 0x000fce00078e000e */
[----:B------:R-:W-:Y:S05]  /*1b380*/  WARPSYNC.COLLECTIVE R15, `(.L_x_2591) ;  /* 0x000000000f087348 */ /* 0x000fea0003c00000 */
[----:B------:R0:W1:Y:S02]  /*1b390*/  SHFL.IDX P6, R14, R13, R12, R11 ;  /* 0x0000000c0d0e7389 */ /* 0x00006400000c000b */
[----:B01----:R-:W-:Y:S01]  /*1b3a0*/  ENDCOLLECTIVE ;  /* 0x000000000000791b */ /* 0x003fe20003800000 */
.L_x_2591:
        /* <DEDUP_REMOVED lines=15> */
.L_x_2592:
[----:B------:R-:W-:Y:S02]  /*1b4a0*/  IMAD.MOV.U32 R13, RZ, RZ, R2 ;  /* 0x000000ffff0d7224 */ /* 0x000fe400078e0002 */
[----:B------:R-:W-:Y:S02]  /*1b4b0*/  IMAD.MOV.U32 R12, RZ, RZ, 0x6 ;  /* 0x00000006ff0c7424 */ /* 0x000fe400078e00ff */
[----:B------:R-:W-:-:S07]  /*1b4c0*/  IMAD.MOV.U32 R5, RZ, RZ, R14 ;  /* 0x000000ffff057224 */ /* 0x000fce00078e000e */
[----:B------:R-:W-:Y:S05]  /*1b4d0*/  WARPSYNC.COLLECTIVE R15, `(.L_x_2593) ;  /* 0x000000000f087348 */ /* 0x000fea0003c00000 */
[----:B------:R0:W1:Y:S02]  /*1b4e0*/  SHFL.IDX P6, R14, R13, R12, R11 ;  /* 0x0000000c0d0e7389 */ /* 0x00006400000c000b */
[----:B01----:R-:W-:Y:S01]  /*1b4f0*/  ENDCOLLECTIVE ;  /* 0x000000000000791b */ /* 0x003fe20003800000 */
.L_x_2593:
        /* <DEDUP_REMOVED lines=13> */
.L_x_2594:
        /* <DEDUP_REMOVED lines=8> */
.L_x_2595:
        /* <DEDUP_REMOVED lines=13> */
.L_x_2596:
[----:B------:R-:W-:Y:S01]  /*1b720*/  IMAD.MOV.U32 R0, RZ, RZ, R14 ;  /* 0x000000ffff007224 */ /* 0x000fe200078e000e */
[----:B------:R-:W-:Y:S06]  /*1b730*/  BRA `(.L_x_2597) ;  /* 0xffffffb000747947 */ /* 0x000fec000383ffff */
.L_x_2481:
[----:B0-----:R0:W1:Y:S02]  /*1b740*/  SYNCS.PHASECHK.TRANS64.TRYWAIT P0, [R19+URZ+0x22820], R0 ;  /* 0x02282000130075a7 */ /* 0x001064000800017f */
[----:B-1----:R-:W-:Y:S05]  /*1b750*/  @!P0 NANOSLEEP.SYNCS 0x989680 ;  /* 0x009896800000895d */ /* 0x002fea0003900000 */
[----:B------:R-:W1:Y:S02]  /*1b760*/  @!P0 SYNCS.PHASECHK.TRANS64 P0, [R19+URZ+0x22820], R0 ;  /* 0x02282000130085a7 */ /* 0x000e64000800007f */
[----:B-1----:R-:W-:Y:S05]  /*1b770*/  @!P0 BRA `(.L_x_2481) ;  /* 0xfffffffc00f08947 */ /* 0x002fea000383ffff */
[----:B------:R-:W-:Y:S05]  /*1b780*/  BRA `(.L_x_2598) ;  /* 0xffffffb000d07947 */ /* 0x000fea000383ffff */
.L_x_2485:
[----:B0-----:R0:W1:Y:S02]  /*1b790*/  SYNCS.PHASECHK.TRANS64.TRYWAIT P0, [R2+URZ+0x22860], R0 ;  /* 0x02286000020075a7 */ /* 0x001064000800017f */
[----:B-1----:R-:W-:Y:S05]  /*1b7a0*/  @!P0 NANOSLEEP.SYNCS 0x989680 ;  /* 0x009896800000895d */ /* 0x002fea0003900000 */
[----:B------:R-:W1:Y:S02]  /*1b7b0*/  @!P0 SYNCS.PHASECHK.TRANS64 P0, [R2+URZ+0x22860], R0 ;  /* 0x02286000020085a7 */ /* 0x000e64000800007f */
[----:B-1----:R-:W-:Y:S05]  /*1b7c0*/  @!P0 BRA `(.L_x_2485) ;  /* 0xfffffffc00f08947 */ /* 0x002fea000383ffff */
[----:B------:R-:W-:Y:S05]  /*1b7d0*/  BRA `(.L_x_2599) ;  /* 0xffffffb000f47947 */ /* 0x000fea000383ffff */
.L_x_2500:
[----:B--2---:R2:W3:Y:S02]  /*1b7e0*/  SYNCS.PHASECHK.TRANS64.TRYWAIT P0, [R3+URZ+0x22840], R2 ;  /* 0x02284002030075a7 */ /* 0x0044e4000800017f */
[----:B---3--:R-:W-:Y:S05]  /*1b7f0*/  @!P0 NANOSLEEP.SYNCS 0x989680 ;  /* 0x009896800000895d */ /* 0x008fea0003900000 */
[----:B------:R-:W3:Y:S02]  /*1b800*/  @!P0 SYNCS.PHASECHK.TRANS64 P0, [R3+URZ+0x22840], R2 ;  /* 0x02284002030085a7 */ /* 0x000ee4000800007f */
[----:B---3--:R-:W-:Y:S05]  /*1b810*/  @!P0 BRA `(.L_x_2500) ;  /* 0xfffffffc00f08947 */ /* 0x008fea000383ffff */
[----:B------:R-:W-:Y:S05]  /*1b820*/  BRA `(.L_x_2600) ;  /* 0xffffffbc00347947 */ /* 0x000fea000383ffff */
.L_x_2505:
[----:B0-----:R0:W1:Y:S02]  /*1b830*/  SYNCS.PHASECHK.TRANS64.TRYWAIT P0, [R3+URZ+0x22860], R2 ;  /* 0x02286002030075a7 */ /* 0x001064000800017f */
[----:B-1----:R-:W-:Y:S05]  /*1b840*/  @!P0 NANOSLEEP.SYNCS 0x989680 ;  /* 0x009896800000895d */ /* 0x002fea0003900000 */
[----:B------:R-:W1:Y:S02]  /*1b850*/  @!P0 SYNCS.PHASECHK.TRANS64 P0, [R3+URZ+0x22860], R2 ;  /* 0x02286002030085a7 */ /* 0x000e64000800007f */
[----:B-1----:R-:W-:Y:S05]  /*1b860*/  @!P0 BRA `(.L_x_2505) ;  /* 0xfffffffc00f08947 */ /* 0x002fea000383ffff */
[----:B------:R-:W-:Y:S05]  /*1b870*/  BRA `(.L_x_2601) ;  /* 0xffffffbc00b47947 */ /* 0x000fea000383ffff */
.L_x_2516:
[----:B-1----:R1:W2:Y:S02]  /*1b880*/  SYNCS.PHASECHK.TRANS64.TRYWAIT P0, [R4+URZ+0x22840], R2 ;  /* 0x02284002040075a7 */ /* 0x0022a4000800017f */
[----:B--2---:R-:W-:Y:S05]  /*1b890*/  @!P0 NANOSLEEP.SYNCS 0x989680 ;  /* 0x009896800000895d */ /* 0x004fea0003900000 */
[----:B------:R-:W2:Y:S02]  /*1b8a0*/  @!P0 SYNCS.PHASECHK.TRANS64 P0, [R4+URZ+0x22840], R2 ;  /* 0x02284002040085a7 */ /* 0x000ea4000800007f */
[----:B--2---:R-:W-:Y:S05]  /*1b8b0*/  @!P0 BRA `(.L_x_2516) ;  /* 0xfffffffc00f08947 */ /* 0x004fea000383ffff */
[----:B------:R-:W-:Y:S05]  /*1b8c0*/  BRA `(.L_x_2602) ;  /* 0xffffffc400a07947 */ /* 0x000fea000383ffff */
.L_x_2521:
[----:B0-----:R0:W2:Y:S02]  /*1b8d0*/  SYNCS.PHASECHK.TRANS64.TRYWAIT P0, [R4+URZ+0x22860], R2 ;  /* 0x02286002040075a7 */ /* 0x0010a4000800017f */
[----:B--2---:R-:W-:Y:S05]  /*1b8e0*/  @!P0 NANOSLEEP.SYNCS 0x989680 ;  /* 0x009896800000895d */ /* 0x004fea0003900000 */
[----:B------:R-:W2:Y:S02]  /*1b8f0*/  @!P0 SYNCS.PHASECHK.TRANS64 P0, [R4+URZ+0x22860], R2 ;  /* 0x02286002040085a7 */ /* 0x000ea4000800007f */
[----:B--2---:R-:W-:Y:S05]  /*1b900*/  @!P0 BRA `(.L_x_2521) ;  /* 0xfffffffc00f08947 */ /* 0x004fea000383ffff */
[----:B------:R-:W-:Y:S05]  /*1b910*/  BRA `(.L_x_2603) ;  /* 0xffffffc8001c7947 */ /* 0x000fea000383ffff */
.L_x_2532:
[----:B-1----:R1:W2:Y:S02]  /*1b920*/  SYNCS.PHASECHK.TRANS64.TRYWAIT P0, [R2+URZ+0x22840], R3 ;  /* 0x02284003020075a7 */ /* 0x0022a4000800017f */
[----:B--2---:R-:W-:Y:S05]  /*1b930*/  @!P0 NANOSLEEP.SYNCS 0x989680 ;  /* 0x009896800000895d */ /* 0x004fea0003900000 */
[----:B------:R-:W2:Y:S02]  /*1b940*/  @!P0 SYNCS.PHASECHK.TRANS64 P0, [R2+URZ+0x22840], R3 ;  /* 0x02284003020085a7 */ /* 0x000ea4000800007f */
[----:B--2---:R-:W-:Y:S05]  /*1b950*/  @!P0 BRA `(.L_x_2532) ;  /* 0xfffffffc00f08947 */ /* 0x004fea000383ffff */
[----:B------:R-:W-:Y:S05]  /*1b960*/  BRA `(.L_x_2604) ;  /* 0xffffffcc00ec7947 */ /* 0x000fea000383ffff */
.L_x_2537:
[----:B--2---:R2:W3:Y:S02]  /*1b970*/  SYNCS.PHASECHK.TRANS64.TRYWAIT P0, [R2+URZ+0x22860], R3 ;  /* 0x02286003020075a7 */ /* 0x0044e4000800017f */
[----:B---3--:R-:W-:Y:S05]  /*1b980*/  @!P0 NANOSLEEP.SYNCS 0x989680 ;  /* 0x009896800000895d */ /* 0x008fea0003900000 */
[----:B------:R-:W3:Y:S02]  /*1b990*/  @!P0 SYNCS.PHASECHK.TRANS64 P0, [R2+URZ+0x22860], R3 ;  /* 0x02286003020085a7 */ /* 0x000ee4000800007f */
[----:B---3--:R-:W-:Y:S05]  /*1b9a0*/  @!P0 BRA `(.L_x_2537) ;  /* 0xfffffffc00f08947 */ /* 0x008fea000383ffff */
[----:B------:R-:W-:Y:S05]  /*1b9b0*/  BRA `(.L_x_2605) ;  /* 0xffffffd0006c7947 */ /* 0x000fea000383ffff */
.L_x_2549:
[----:B-1----:R-:W5:Y:S01]  /*1b9c0*/  LDL R3, [R1] ;  /* 0x0000000001037983 */ /* 0x002f620000100800 */
[----:B------:R-:W-:Y:S01]  /*1b9d0*/  BSSY B0, `(.L_x_2606) ;  /* 0x0000008000007945 */ /* 0x000fe20003800000 */
[----:B------:R-:W-:Y:S02]  /*1b9e0*/  IMAD.MOV.U32 R12, RZ, RZ, RZ ;  /* 0x000000ffff0c7224 */ /* 0x000fe400078e00ff */
[----:B------:R-:W-:Y:S02]  /*1b9f0*/  IMAD.MOV.U32 R11, RZ, RZ, 0x1f ;  /* 0x0000001fff0b7424 */ /* 0x000fe400078e00ff */
[----:B------:R-:W-:Y:S02]  /*1ba00*/  IMAD.MOV.U32 R15, RZ, RZ, -0x1 ;  /* 0xffffffffff0f7424 */ /* 0x000fe400078e00ff */
[----:B-----5:R-:W-:-:S07]  /*1ba10*/  IMAD.MOV.U32 R13, RZ, RZ, R3 ;  /* 0x000000ffff0d7224 */ /* 0x020fce00078e0003 */
[----:B0-234-:R-:W-:Y:S05]  /*1ba20*/  WARPSYNC.COLLECTIVE R15, `(.L_x_2607) ;  /* 0x000000000f087348 */ /* 0x01dfea0003c00000 */
[----:B------:R1:W0:Y:S02]  /*1ba30*/  SHFL.IDX P6, R14, R13, R12, R11 ;  /* 0x0000000c0d0e7389 */ /* 0x00022400000c000b */
[----:B01234-:R-:W-:Y:S01]  /*1ba40*/  ENDCOLLECTIVE ;  /* 0x000000000000791b */ /* 0x01ffe20003800000 */
.L_x_2607:
[----:B------:R-:W-:Y:S05]  /*1ba50*/  BSYNC B0 ;  /* 0x0000000000007941 */ /* 0x000fea0003800000 */
.L_x_2606:
        /* <DEDUP_REMOVED lines=9> */
.L_x_2608:
        /* <DEDUP_REMOVED lines=26> */
.L_x_2609:
[----:B------:R-:W-:Y:S01]  /*1bc90*/  IMAD.MOV.U32 R12, RZ, RZ, 0x2 ;  /* 0x00000002ff0c7424 */ /* 0x000fe200078e00ff */
[----:B------:R-:W-:-:S05]  /*1bca0*/  SEL R3, R14, RZ, P1 ;  /* 0x000000ff0e037207 */ /* 0x000fca0000800000 */
[----:B------:R-:W-:-:S04]  /*1bcb0*/  IMAD.IADD R2, R2, 0x1, R3 ;  /* 0x0000000102027824 */ /* 0x000fc800078e0203 */
[----:B------:R-:W-:-:S07]  /*1bcc0*/  IMAD.MOV.U32 R13, RZ, RZ, R2 ;  /* 0x000000ffff0d7224 */ /* 0x000fce00078e0002 */
[----:B------:R-:W-:Y:S05]  /*1bcd0*/  WARPSYNC.COLLECTIVE R15, `(.L_x_2610) ;  /* 0x000000000f087348 */ /* 0x000fea0003c00000 */
[----:B------:R0:W1:Y:S02]  /*1bce0*/  SHFL.UP P6, R14, R13, R12, R11 ;  /* 0x0400000c0d0e7389 */ /* 0x00006400000c000b */
[----:B01----:R-:W-:Y:S01]  /*1bcf0*/  ENDCOLLECTIVE ;  /* 0x000000000000791b */ /* 0x003fe20003800000 */
.L_x_2610:
[----:B------:R-:W-:Y:S01]  /*1bd00*/  IMAD.MOV.U32 R12, RZ, RZ, 0x4 ;  /* 0x00000004ff0c7424 */ /* 0x000fe200078e00ff */
[----:B------:R-:W-:-:S05]  /*1bd10*/  SEL R3, R14, RZ, P2 ;  /* 0x000000ff0e037207 */ /* 0x000fca0001000000 */
[----:B------:R-:W-:-:S04]  /*1bd20*/  IMAD.IADD R2, R2, 0x1, R3 ;  /* 0x0000000102027824 */ /* 0x000fc800078e0203 */
[----:B------:R-:W-:-:S07]  /*1bd30*/  IMAD.MOV.U32 R13, RZ, RZ, R2 ;  /* 0x000000ffff0d7224 */ /* 0x000fce00078e0002 */
[----:B------:R-:W-:Y:S05]  /*1bd40*/  WARPSYNC.COLLECTIVE R15, `(.L_x_2611) ;  /* 0x000000000f087348 */ /* 0x000fea0003c00000 */
[----:B------:R0:W1:Y:S02]  /*1bd50*/  SHFL.UP P6, R14, R13, R12, R11 ;  /* 0x0400000c0d0e7389 */ /* 0x00006400000c000b */
[----:B01----:R-:W-:Y:S01]  /*1bd60*/  ENDCOLLECTIVE ;  /* 0x000000000000791b */ /* 0x003fe20003800000 */
.L_x_2611:
[----:B------:R-:W-:Y:S01]  /*1bd70*/  IMAD.MOV.U32 R12, RZ, RZ, 0x8 ;  /* 0x00000008ff0c7424 */ /* 0x000fe200078e00ff */
[----:B------:R-:W-:-:S05]  /*1bd80*/  SEL R3, R14, RZ, P3 ;  /* 0x000000ff0e037207 */ /* 0x000fca0001800000 */
[----:B------:R-:W-:-:S04]  /*1bd90*/  IMAD.IADD R2, R2, 0x1, R3 ;  /* 0x0000000102027824 */ /* 0x000fc800078e0203 */
[----:B------:R-:W-:-:S07]  /*1bda0*/  IMAD.MOV.U32 R13, RZ, RZ, R2 ;  /* 0x000000ffff0d7224 */ /* 0x000fce00078e0002 */
[----:B------:R-:W-:Y:S05]  /*1bdb0*/  WARPSYNC.COLLECTIVE R15, `(.L_x_2612) ;  /* 0x000000000f087348 */ /* 0x000fea0003c00000 */
[----:B------:R0:W1:Y:S02]  /*1bdc0*/  SHFL.UP P6, R14, R13, R12, R11 ;  /* 0x0400000c0d0e7389 */ /* 0x00006400000c000b */
[----:B01----:R-:W-:Y:S01]  /*1bdd0*/  ENDCOLLECTIVE ;  /* 0x000000000000791b */ /* 0x003fe20003800000 */
.L_x_2612:
[----:B------:R-:W-:Y:S01]  /*1bde0*/  IMAD.MOV.U32 R12, RZ, RZ, 0x10 ;  /* 0x00000010ff0c7424 */ /* 0x000fe200078e00ff */
[----:B------:R-:W-:-:S05]  /*1bdf0*/  SEL R3, R14, RZ, P4 ;  /* 0x000000ff0e037207 */ /* 0x000fca0002000000 */
[----:B------:R-:W-:-:S04]  /*1be00*/  IMAD.IADD R2, R2, 0x1, R3 ;  /* 0x0000000102027824 */ /* 0x000fc800078e0203 */
[----:B------:R-:W-:-:S07]  /*1be10*/  IMAD.MOV.U32 R13, RZ, RZ, R2 ;  /* 0x000000ffff0d7224 */ /* 0x000fce00078e0002 */
[----:B------:R-:W-:Y:S05]  /*1be20*/  WARPSYNC.COLLECTIVE R15, `(.L_x_2613) ;  /* 0x000000000f087348 */ /* 0x000fea0003c00000 */
[----:B------:R0:W1:Y:S02]  /*1be30*/  SHFL.UP P6, R14, R13, R12, R11 ;  /* 0x0400000c0d0e7389 */ /* 0x00006400000c000b */
[----:B01----:R-:W-:Y:S01]  /*1be40*/  ENDCOLLECTIVE ;  /* 0x000000000000791b */ /* 0x003fe20003800000 */
.L_x_2613:
        /* <DEDUP_REMOVED lines=8> */
.L_x_2614:
[----:B------:R-:W-:Y:S05]  /*1bed0*/  BRA `(.L_x_2615) ;  /* 0xffffffd400d47947 */ /* 0x000fea000383ffff */
.L_x_2552:
        /* <DEDUP_REMOVED lines=8> */
.L_x_2617:
[----:B------:R-:W-:Y:S05]  /*1bf60*/  BSYNC B0 ;  /* 0x0000000000007941 */ /* 0x000fea0003800000 */
.L_x_2616:
        /* <DEDUP_REMOVED lines=9> */
.L_x_2618:
[----:B------:R-:W-:Y:S01]  /*1c000*/  IMAD.MOV.U32 R12, RZ, RZ, 0x4 ;  /* 0x00000004ff0c7424 */ /* 0x000fe200078e00ff */
[----:B------:R-:W-:-:S05]  /*1c010*/  SEL R3, R14, RZ, P2 ;  /* 0x000000ff0e037207 */ /* 0x000fca0001000000 */
[----:B------:R-:W-:-:S04]  /*1c020*/  IMAD.IADD R2, R2, 0x1, R3 ;  /* 0x0000000102027824 */ /* 0x000fc800078e0203 */
[----:B------:R-:W-:-:S07]  /*1c030*/  IMAD.MOV.U32 R13, RZ, RZ, R2 ;  /* 0x000000ffff0d7224 */ /* 0x000fce00078e0002 */
[----:B------:R-:W-:Y:S05]  /*1c040*/  WARPSYNC.COLLECTIVE R15, `(.L_x_2619) ;  /* 0x000000000f087348 */ /* 0x000fea0003c00000 */
[----:B------:R0:W1:Y:S02]  /*1c050*/  SHFL.UP P6, R14, R13, R12, R11 ;  /* 0x0400000c0d0e7389 */ /* 0x00006400000c000b */
[----:B01----:R-:W-:Y:S01]  /*1c060*/  ENDCOLLECTIVE ;  /* 0x000000000000791b */ /* 0x003fe20003800000 */
.L_x_2619:
[----:B------:R-:W-:Y:S01]  /*1c070*/  IMAD.MOV.U32 R12, RZ, RZ, 0x8 ;  /* 0x00000008ff0c7424 */ /* 0x000fe200078e00ff */
[----:B------:R-:W-:-:S05]  /*1c080*/  SEL R3, R14, RZ, P3 ;  /* 0x000000ff0e037207 */ /* 0x000fca0001800000 */
[----:B------:R-:W-:-:S04]  /*1c090*/  IMAD.IADD R2, R2, 0x1, R3 ;  /* 0x0000000102027824 */ /* 0x000fc800078e0203 */
[----:B------:R-:W-:-:S07]  /*1c0a0*/  IMAD.MOV.U32 R13, RZ, RZ, R2 ;  /* 0x000000ffff0d7224 */ /* 0x000fce00078e0002 */
[----:B------:R-:W-:Y:S05]  /*1c0b0*/  WARPSYNC.COLLECTIVE R15, `(.L_x_2620) ;  /* 0x000000000f087348 */ /* 0x000fea0003c00000 */
[----:B------:R0:W1:Y:S02]  /*1c0c0*/  SHFL.UP P6, R14, R13, R12, R11 ;  /* 0x0400000c0d0e7389 */ /* 0x00006400000c000b */
[----:B01----:R-:W-:Y:S01]  /*1c0d0*/  ENDCOLLECTIVE ;  /* 0x000000000000791b */ /* 0x003fe20003800000 */
.L_x_2620:
[----:B------:R-:W-:Y:S01]  /*1c0e0*/  IMAD.MOV.U32 R12, RZ, RZ, 0x10 ;  /* 0x00000010ff0c7424 */ /* 0x000fe200078e00ff */
[----:B------:R-:W-:-:S05]  /*1c0f0*/  SEL R3, R14, RZ, P4 ;  /* 0x000000ff0e037207 */ /* 0x000fca0002000000 */
[----:B------:R-:W-:-:S04]  /*1c100*/  IMAD.IADD R2, R2, 0x1, R3 ;  /* 0x0000000102027824 */ /* 0x000fc800078e0203 */
[----:B------:R-:W-:-:S07]  /*1c110*/  IMAD.MOV.U32 R13, RZ, RZ, R2 ;  /* 0x000000ffff0d7224 */ /* 0x000fce00078e0002 */
[----:B------:R-:W-:Y:S05]  /*1c120*/  WARPSYNC.COLLECTIVE R15, `(.L_x_2621) ;  /* 0x000000000f087348 */ /* 0x000fea0003c00000 */
[----:B------:R0:W1:Y:S02]  /*1c130*/  SHFL.UP P6, R14, R13, R12, R11 ;  /* 0x0400000c0d0e7389 */ /* 0x00006400000c000b */
[----:B01----:R-:W-:Y:S01]  /*1c140*/  ENDCOLLECTIVE ;  /* 0x000000000000791b */ /* 0x003fe20003800000 */
.L_x_2621:
        /* <DEDUP_REMOVED lines=8> */
.L_x_2622:
[----:B------:R-:W-:Y:S05]  /*1c1d0*/  BRA `(.L_x_2623) ;  /* 0xffffffd400c07947 */ /* 0x000fea000383ffff */
.L_x_2554:
[----:B------:R-:W-:Y:S01]  /*1c1e0*/  BSSY B0, `(.L_x_2624) ;  /* 0x0000006000007945 */ /* 0x000fe20003800000 */
[----:B------:R-:W-:Y:S01]  /*1c1f0*/  PLOP3.LUT P6, PT, P6, PT, PT, 0x8, 0x0 ;  /* 0x000000000000781c */ /* 0x000fe200037ce170 */
[----:B------:R-:W-:-:S12]  /*1c200*/  IMAD.MOV.U32 R15, RZ, RZ, -0x1 ;  /* 0xffffffffff0f7424 */ /* 0x000fd800078e00ff */
[----:B0-----:R-:W-:Y:S05]  /*1c210*/  WARPSYNC.COLLECTIVE R15, `(.L_x_2625) ;  /* 0x000000000f087348 */ /* 0x001fea0003c00000 */
[----:B------:R-:W-:Y:S01]  /*1c220*/  VOTE.ANY R14, PT, P6 ;  /* 0x00000000000e7806 */ /* 0x000fe200030e0100 */
[----:B0-----:R-:W-:Y:S06]  /*1c230*/  ENDCOLLECTIVE ;  /* 0x000000000000791b */ /* 0x001fec0003800000 */
.L_x_2625:
[----:B------:R-:W-:Y:S05]  /*1c240*/  BSYNC B0 ;  /* 0x0000000000007941 */ /* 0x000fea0003800000 */
.L_x_2624:
[----:B------:R0:W5:Y:S01]  /*1c250*/  LDL.LU R16, [R1+0xc] ;  /* 0x00000c0001107983 */ /* 0x0001620000300800 */
[----:B------:R-:W-:Y:S02]  /*1c260*/  IMAD.MOV.U32 R3, RZ, RZ, R14 ;  /* 0x000000ffff037224 */ /* 0x000fe400078e000e */
[----:B------:R-:W-:Y:S02]  /*1c270*/  IMAD.MOV.U32 R13, RZ, RZ, R5 ;  /* 0x000000ffff0d7224 */ /* 0x000fe400078e0005 */
[----:B------:R-:W1:Y:S01]  /*1c280*/  POPC R9, R3 ;  /* 0x0000000300097309 */ /* 0x000e620000000000 */
[----:B------:R-:W-:Y:S02]  /*1c290*/  IMAD.MOV.U32 R11, RZ, RZ, 0x1f ;  /* 0x0000001fff0b7424 */ /* 0x000fe400078e00ff */
[----:B------:R-:W-:Y:S02]  /*1c2a0*/  IMAD.MOV.U32 R15, RZ, RZ, -0x1 ;  /* 0xffffffffff0f7424 */ /* 0x000fe400078e00ff */
[----:B01----:R-:W-:-:S07]  /*1c2b0*/  IMAD.MOV.U32 R12, RZ, RZ, R9 ;  /* 0x000000ffff0c7224 */ /* 0x003fce00078e0009 */
[----:B-----5:R-:W-:Y:S05]  /*1c2c0*/  WARPSYNC.COLLECTIVE R15, `(.L_x_2626) ;  /* 0x000000000f087348 */ /* 0x020fea0003c00000 */
[----:B------:R0:W1:Y:S02]  /*1c2d0*/  SHFL.IDX P6, R14, R13, R12, R11 ;  /* 0x0000000c0d0e7389 */ /* 0x00006400000c000b */
[----:B01---5:R-:W-:Y:S01]  /*1c2e0*/  ENDCOLLECTIVE ;  /* 0x000000000000791b */ /* 0x023fe20003800000 */
.L_x_2626:
[----:B------:R-:W-:Y:S02]  /*1c2f0*/  IMAD.MOV.U32 R13, RZ, RZ, R6 ;  /* 0x000000ffff0d7224 */ /* 0x000fe400078e0006 */
[----:B------:R-:W-:-:S07]  /*1c300*/  IMAD.MOV.U32 R4, RZ, RZ, R14 ;  /* 0x000000ffff047224 */ /* 0x000fce00078e000e */
[----:B------:R-:W-:Y:S05]  /*1c310*/  WARPSYNC.COLLECTIVE R15, `(.L_x_2627) ;  /* 0x000000000f087348 */ /* 0x000fea0003c00000 */
[----:B------:R0:W1:Y:S02]  /*1c320*/  SHFL.IDX P6, R14, R13, R12, R11 ;  /* 0x0000000c0d0e7389 */ /* 0x00006400000c000b */
[----:B01----:R-:W-:Y:S01]  /*1c330*/  ENDCOLLECTIVE ;  /* 0x000000000000791b */ /* 0x003fe20003800000 */
.L_x_2627:
[----:B------:R-:W-:Y:S02]  /*1c340*/  IMAD.MOV.U32 R6, RZ, RZ, R14 ;  /* 0x000000ffff067224 */ /* 0x000fe400078e000e */
[----:B------:R-:W-:-:S05]  /*1c350*/  IMAD.IADD R5, R9, 0x1, R16 ;  /* 0x0000000109057824 */ /* 0x000fca00078e0210 */
[----:B------:R0:W-:Y:S01]  /*1c360*/  STL [R1+0xc], R5 ;  /* 0x00000c0501007387 */ /* 0x0001e20000100800 */
[----:B------:R-:W-:Y:S05]  /*1c370*/  BRA `(.L_x_2628) ;  /* 0xffffffd400a07947 */ /* 0x000fea000383ffff */
.L_x_2556:
[----:B------:R-:W-:Y:S01]  /*1c380*/  BSSY B0, `(.L_x_2629) ;  /* 0x0000007000007945 */ /* 0x000fe20003800000 */
[----:B------:R-:W-:Y:S02]  /*1c390*/  IMAD.MOV.U32 R13, RZ, RZ, R2 ;  /* 0x000000ffff0d7224 */ /* 0x000fe400078e0002 */
[----:B------:R-:W-:Y:S02]  /*1c3a0*/  IMAD.MOV.U32 R11, RZ, RZ, 0x1f ;  /* 0x0000001fff0b7424 */ /* 0x000fe400078e00ff */
[----:B------:R-:W-:-:S07]  /*1c3b0*/  IMAD.MOV.U32 R15, RZ, RZ, -0x1 ;  /* 0xffffffffff0f7424 */ /* 0x000fce00078e00ff */
[----:B0--3--:R-:W-:Y:S05]  /*1c3c0*/  WARPSYNC.COLLECTIVE R15, `(.L_x_2630) ;  /* 0x000000000f087348 */ /* 0x009fea0003c00000 */
[----:B------:R1:W2:Y:S02]  /*1c3d0*/  SHFL.IDX P6, R14, R13, R12, R11 ;  /* 0x0000000c0d0e7389 */ /* 0x0002a400000c000b */
[----:B0123--:R-:W-:Y:S01]  /*1c3e0*/  ENDCOLLECTIVE ;  /* 0x000000000000791b */ /* 0x00ffe20003800000 */
.L_x_2630:
[----:B------:R-:W-:Y:S05]  /*1c3f0*/  BSYNC B0 ;  /* 0x0000000000007941 */ /* 0x000fea0003800000 */
.L_x_2629:
[----:B------:R-:W-:Y:S01]  /*1c400*/  IMAD.MOV.U32 R8, RZ, RZ, R14 ;  /* 0x000000ffff087224 */ /* 0x000fe200078e000e */
[----:B------:R-:W-:Y:S06]  /*1c410*/  BRA `(.L_x_2555) ;  /* 0xffffffd400907947 */ /* 0x000fec000383ffff */
.L_x_2562:
[----:B0-----:R0:W1:Y:S02]  /*1c420*/  SYNCS.PHASECHK.TRANS64.TRYWAIT P0, [R0+URZ+0x22820], R3 ;  /* 0x02282003000075a7 */ /* 0x001064000800017f */
[----:B-1----:R-:W-:Y:S05]  /*1c430*/  @!P0 NANOSLEEP.SYNCS 0x989680 ;  /* 0x009896800000895d */ /* 0x002fea0003900000 */
[----:B------:R-:W1:Y:S02]  /*1c440*/  @!P0 SYNCS.PHASECHK.TRANS64 P0, [R0+URZ+0x22820], R3 ;  /* 0x02282003000085a7 */ /* 0x000e64000800007f */
[----:B-1----:R-:W-:Y:S05]  /*1c450*/  @!P0 BRA `(.L_x_2562) ;  /* 0xfffffffc00f08947 */ /* 0x002fea000383ffff */
[----:B------:R-:W-:Y:S05]  /*1c460*/  BRA `(.L_x_2631) ;  /* 0xffffffe0002c7947 */ /* 0x000fea000383ffff */
.L_x_2563:
[----:B------:R-:W1:Y:S01]  /*1c470*/  S2R R2, SR_TID.X ;  /* 0x0000000000027919 */ /* 0x000e620000002100 */
[----:B------:R-:W-:Y:S01]  /*1c480*/  BSSY B0, `(.L_x_2632) ;  /* 0x000000a000007945 */ /* 0x000fe20003800000 */
[----:B------:R-:W-:Y:S02]  /*1c490*/  IMAD.MOV.U32 R12, RZ, RZ, RZ ;  /* 0x000000ffff0c7224 */ /* 0x000fe400078e00ff */
[----:B---3--:R-:W-:Y:S02]  /*1c4a0*/  IMAD.MOV.U32 R11, RZ, RZ, 0x1f ;  /* 0x0000001fff0b7424 */ /* 0x008fe400078e00ff */
[----:B------:R-:W-:Y:S01]  /*1c4b0*/  IMAD.MOV.U32 R15, RZ, RZ, -0x1 ;  /* 0xffffffffff0f7424 */ /* 0x000fe200078e00ff */
[----:B-1----:R-:W-:-:S04]  /*1c4c0*/  SHF.R.U32.HI R2, RZ, 0x5, R2 ;  /* 0x00000005ff027819 */ /* 0x002fc80000011602 */
[----:B------:R-:W-:-:S05]  /*1c4d0*/  LOP3.LUT R2, R2, 0x3, RZ, 0xc0, !PT ;  /* 0x0000000302027812 */ /* 0x000fca00078ec0ff */
[----:B------:R-:W-:-:S07]  /*1c4e0*/  IMAD.MOV.U32 R13, RZ, RZ, R2 ;  /* 0x000000ffff0d7224 */ /* 0x000fce00078e0002 */
[----:B0-----:R-:W-:Y:S05]  /*1c4f0*/  WARPSYNC.COLLECTIVE R15, `(.L_x_2633) ;  /* 0x000000000f087348 */ /* 0x001fea0003c00000 */
[----:B------:R1:W2:Y:S02]  /*1c500*/  SHFL.IDX P6, R14, R13, R12, R11 ;  /* 0x0000000c0d0e7389 */ /* 0x0002a400000c000b */
[----:B012---:R-:W-:Y:S01]  /*1c510*/  ENDCOLLECTIVE ;  /* 0x000000000000791b */ /* 0x007fe20003800000 */
.L_x_2633:
[----:B------:R-:W-:Y:S05]  /*1c520*/  BSYNC B0 ;  /* 0x0000000000007941 */ /* 0x000fea0003800000 */
.L_x_2632:
[----:B------:R-:W-:Y:S05]  /*1c530*/  BRA `(.L_x_2634) ;  /* 0xffffffe000147947 */ /* 0x000fea000383ffff */
.L_x_2566:
[----:B------:R-:W-:Y:S01]  /*1c540*/  BSSY B1, `(.L_x_2635) ;  /* 0x0000006000017945 */ /* 0x000fe20003800000 */
[----:B------:R-:W-:-:S07]  /*1c550*/  IMAD.MOV.U32 R15, RZ, RZ, -0x1 ;  /* 0xffffffffff0f7424 */ /* 0x000fce00078e00ff */
[----:B01-3--:R-:W-:Y:S05]  /*1c560*/  WARPSYNC.COLLECTIVE R15, `(.L_x_2636) ;  /* 0x000000000f0c7348 */ /* 0x00bfea0003c00000 */
[----:B------:R-:W-:Y:S02]  /*1c570*/  ELECT P6, UR62, PT ;  /* 0x00000000003e782f */ /* 0x000fe400038c0000 */
[----:B------:R-:W-:Y:S01]  /*1c580*/  MOV R14, UR62 ;  /* 0x0000003e000e7c02 */ /* 0x000fe20008000f00 */
[----:B01-3--:R-:W-:Y:S10]  /*1c590*/  ENDCOLLECTIVE ;  /* 0x000000000000791b */ /* 0x00bff40003800000 */
.L_x_2636:
[----:B------:R-:W-:Y:S05]  /*1c5a0*/  BSYNC B1 ;  /* 0x0000000000017941 */ /* 0x000fea0003800000 */
.L_x_2635:
[----:B------:R-:W-:Y:S05]  /*1c5b0*/  BRA `(.L_x_2637) ;  /* 0xffffffe0000c7947 */ /* 0x000fea000383ffff */
.L_x_2568:
[----:B0-----:R0:W1:Y:S02]  /*1c5c0*/  SYNCS.PHASECHK.TRANS64.TRYWAIT P0, [R6+URZ], R5 ;  /* 0x00000005060075a7 */ /* 0x001064000800017f */
[----:B-1----:R-:W-:Y:S05]  /*1c5d0*/  @!P0 NANOSLEEP.SYNCS 0x989680 ;  /* 0x009896800000895d */ /* 0x002fea0003900000 */
[----:B------:R-:W1:Y:S02]  /*1c5e0*/  @!P0 SYNCS.PHASECHK.TRANS64 P0, [R6+URZ], R5 ;  /* 0x00000005060085a7 */ /* 0x000e64000800007f */
[----:B-1----:R-:W-:Y:S05]  /*1c5f0*/  @!P0 BRA `(.L_x_2568) ;  /* 0xfffffffc00f08947 */ /* 0x002fea000383ffff */
[----:B------:R-:W-:Y:S05]  /*1c600*/  BRA `(.L_x_2638) ;  /* 0xffffffe000487947 */ /* 0x000fea000383ffff */
.L_x_2569:
[----:B-1----:R1:W2:Y:S02]  /*1c610*/  SYNCS.PHASECHK.TRANS64.TRYWAIT P0, [R7+URZ], R2 ;  /* 0x00000002070075a7 */ /* 0x0022a4000800017f */
[----:B--2---:R-:W-:Y:S05]  /*1c620*/  @!P0 NANOSLEEP.SYNCS 0x989680 ;  /* 0x009896800000895d */ /* 0x004fea0003900000 */
[----:B------:R-:W2:Y:S02]  /*1c630*/  @!P0 SYNCS.PHASECHK.TRANS64 P0, [R7+URZ], R2 ;  /* 0x00000002070085a7 */ /* 0x000ea4000800007f */
[----:B--2---:R-:W-:Y:S05]  /*1c640*/  @!P0 BRA `(.L_x_2569) ;  /* 0xfffffffc00f08947 */ /* 0x004fea000383ffff */
[----:B------:R-:W-:Y:S05]  /*1c650*/  BRA `(.L_x_2639) ;  /* 0xffffffe0003c7947 */ /* 0x000fea000383ffff */
.L_x_2571:
[----:B--2---:R2:W4:Y:S02]  /*1c660*/  SYNCS.PHASECHK.TRANS64.TRYWAIT P0, [R4+URZ], R5 ;  /* 0x00000005040075a7 */ /* 0x004524000800017f */
[----:B----4-:R-:W-:Y:S05]  /*1c670*/  @!P0 NANOSLEEP.SYNCS 0x989680 ;  /* 0x009896800000895d */ /* 0x010fea0003900000 */
[----:B------:R-:W4:Y:S02]  /*1c680*/  @!P0 SYNCS.PHASECHK.TRANS64 P0, [R4+URZ], R5 ;  /* 0x00000005040085a7 */ /* 0x000f24000800007f */
[----:B----4-:R-:W-:Y:S05]  /*1c690*/  @!P0 BRA `(.L_x_2571) ;  /* 0xfffffffc00f08947 */ /* 0x010fea000383ffff */
[----:B------:R-:W-:Y:S05]  /*1c6a0*/  BRA `(.L_x_2640) ;  /* 0xffffffe000447947 */ /* 0x000fea000383ffff */
.L_x_2641:
        /* <DEDUP_REMOVED lines=13> */
.L_x_6137:


//--------------------- .text._ZN7cutlass13device_kernelIN5flash11enable_sm90INS1_16FlashAttnFwdSm90INS1_25CollectiveMainloopFwdSm90ILi2EN4cute5tupleIJNS5_1CILi1EEES8_S8_EEENS6_IJNS7_ILi128EEENS7_ILi96EEENS7_ILi64EEEEEELi256ENS_6half_tEfNS_4arch4Sm90ELb0ELb1ELb1ELb1ELb0ELb1ELb0ELb1ELb0ELb1ELb1ELb0EEENS1_21CollectiveEpilogueFwdINS6_IJSA_NS7_ILi256EEESB_EEES9_SE_SG_Li256ELb1ELb1ELb1ELb0EEENS1_36VarlenDynamicPersistentTileSchedulerILi128ELi96ELi256ELi128ELb1ELb1ELb1ELb1ELb0ELb1EEEEEEEEEvNT_6ParamsE --------------------------
	.section	.text._ZN7cutlass13device_kernelIN5flash11enable_sm90INS1_16FlashAttnFwdSm90INS1_25CollectiveMainloopFwdSm90ILi2EN4cute5tupleIJNS5_1CILi1EEES8_S8_EEENS6_IJNS7_ILi128EEENS7_ILi96EEENS7_ILi64EEEEEELi256ENS_6half_tEfNS_4arch4Sm90ELb0ELb1ELb1ELb1ELb0ELb1ELb0ELb1ELb0ELb1ELb1ELb0EEENS1_21CollectiveEpilogueFwdINS6_IJSA_NS7_ILi256EEESB_EEES9_SE_SG_Li256ELb1ELb1ELb1ELb0EEENS1_36VarlenDynamicPersistentTileSchedulerILi128ELi96ELi256ELi128ELb1ELb1ELb1ELb1ELb0ELb1EEEEEEEEEvNT_6ParamsE,"ax",@progbits
	.align	128
.text._ZN7cutlass13device_kernelIN5flash11enable_sm90INS1_16FlashAttnFwdSm90INS1_25CollectiveMainloopFwdSm90ILi2EN4cute5tupleIJNS5_1CILi1EEES8_S8_EEENS6_IJNS7_ILi128EEENS7_ILi96EEENS7_ILi64EEEEEELi256ENS_6half_tEfNS_4arch4Sm90ELb0ELb1ELb1ELb1ELb0ELb1ELb0ELb1ELb0ELb1ELb1ELb0EEENS1_21CollectiveEpilogueFwdINS6_IJSA_NS7_ILi256EEESB_EEES9_SE_SG_Li256ELb1ELb1ELb1ELb0EEENS1_36VarlenDynamicPersistentTileSchedulerILi128ELi96ELi256ELi128ELb1ELb1ELb1ELb1ELb0ELb1EEEEEEEEEvNT_6ParamsE:
        .type           _ZN7cutlass13device_kernelIN5flash11enable_sm90INS1_16FlashAttnFwdSm90INS1_25CollectiveMainloopFwdSm90ILi2EN4cute5tupleIJNS5_1CILi1EEES8_S8_EEENS6_IJNS7_ILi128EEENS7_ILi96EEENS7_ILi64EEEEEELi256ENS_6half_tEfNS_4arch4Sm90ELb0ELb1ELb1ELb1ELb0ELb1ELb0ELb1ELb0ELb1ELb1ELb0EEENS1_21CollectiveEpilogueFwdINS6_IJSA_NS7_ILi256EEESB_EEES9_SE_SG_Li256ELb1ELb1ELb1ELb0EEENS1_36VarlenDynamicPersistentTileSchedulerILi128ELi96ELi256ELi128ELb1ELb1ELb1ELb1ELb0ELb1EEEEEEEEEvNT_6ParamsE,@function
        .size           _ZN7cutlass13device_kernelIN5flash11enable_sm90INS1_16FlashAttnFwdSm90INS1_25CollectiveMainloopFwdSm90ILi2EN4cute5tupleIJNS5_1CILi1EEES8_S8_EEENS6_IJNS7_ILi128EEENS7_ILi96EEENS7_ILi64EEEEEELi256ENS_6half_tEfNS_4arch4Sm90ELb0ELb1ELb1ELb1ELb0ELb1ELb0ELb1ELb0ELb1ELb1ELb0EEENS1_21CollectiveEpilogueFwdINS6_IJSA_NS7_ILi256EEESB_EEES9_SE_SG_Li256ELb1ELb1ELb1ELb0EEENS1_36VarlenDynamicPersistentTileSchedulerILi128ELi96ELi256ELi128ELb1ELb1ELb1ELb1ELb0ELb1EEEEEEEEEvNT_6ParamsE,(.L_x_6138 - _ZN7cutlass13device_kernelIN5flash11enable_sm90INS1_16FlashAttnFwdSm90INS1_25CollectiveMainloopFwdSm90ILi2EN4cute5tupleIJNS5_1CILi1EEES8_S8_EEENS6_IJNS7_ILi128EEENS7_ILi96EEENS7_ILi64EEEEEELi256ENS_6half_tEfNS_4arch4Sm90ELb0ELb1ELb1ELb1ELb0ELb1ELb0ELb1ELb0ELb1ELb1ELb0EEENS1_21CollectiveEpilogueFwdINS6_IJSA_NS7_ILi256EEESB_EEES9_SE_SG_Li256ELb1ELb1ELb1ELb0EEENS1_36VarlenDynamicPersistentTileSchedulerILi128ELi96ELi256ELi128ELb1ELb1ELb1ELb1ELb0ELb1EEEEEEEEEvNT_6ParamsE)
        .other          _ZN7cutlass13device_kernelIN5flash11enable_sm90INS1_16FlashAttnFwdSm90INS1_25CollectiveMainloopFwdSm90ILi2EN4cute5tupleIJNS5_1CILi1EEES8_S8_EEENS6_IJNS7_ILi128EEENS7_ILi96EEENS7_ILi64EEEEEELi256ENS_6half_tEfNS_4arch4Sm90ELb0ELb1ELb1ELb1ELb0ELb1ELb0ELb1ELb0ELb1ELb1ELb0EEENS1_21CollectiveEpilogueFwdINS6_IJSA_NS7_ILi256EEESB_EEES9_SE_SG_Li256ELb1ELb1ELb1ELb0EEENS1_36VarlenDynamicPersistentTileSchedulerILi128ELi96ELi256ELi128ELb1ELb1ELb1ELb1ELb0ELb1EEEEEEEEEvNT_6ParamsE,@"STO_CUDA_ENTRY STV_DEFAULT"
_ZN7cutlass13device_kernelIN5flash11enable_sm90INS1_16FlashAttnFwdSm90INS1_25CollectiveMainloopFwdSm90ILi2EN4cute5tupleIJNS5_1CILi1EEES8_S8_EEENS6_IJNS7_ILi128EEENS7_ILi96EEENS7_ILi64EEEEEELi256ENS_6half_tEfNS_4arch4Sm90ELb0ELb1ELb1ELb1ELb0ELb1ELb0ELb1ELb0ELb1ELb1ELb0EEENS1_21CollectiveEpilogueFwdINS6_IJSA_NS7_ILi256EEESB_EEES9_SE_SG_Li256ELb1ELb1ELb1ELb0EEENS1_36VarlenDynamicPersistentTileSchedulerILi128ELi96ELi256ELi128ELb1ELb1ELb1ELb1ELb0ELb1EEEEEEEEEvNT_6ParamsE:
        /* <DEDUP_REMOVED lines=24> */
.L_x_2643:
[----:B------:R-:W-:Y:S05]  /*0180*/  BSYNC B0 ;  /* 0x0000000000007941 */ /* 0x000fea0003800000 */
.L_x_2642:
        /* <DEDUP_REMOVED lines=41> */
.L_x_2644:
        /* <DEDUP_REMOVED lines=22> */
.L_x_2645:
        /* <DEDUP_REMOVED lines=18> */
.L_x_2646:
        /* <DEDUP_REMOVED lines=22> */
.L_x_2647:
        /* <DEDUP_REMOVED lines=22> */
.L_x_2648:
        /* <DEDUP_REMOVED lines=8> */
.L_x_2651:
        /* <DEDUP_REMOVED lines=8> */
[----:B------:R-:W-:Y:S01]  /*0a60*/  UMOV UR4, 0x400 ;  /* 0x0000040000047882 */ /* 0x000fe20000000000 */
[----:B------:R-:W-:-:S11]  /*0a70*/  LOP3.LUT R18, R18, 0xffbfffff, RZ, 0xc0, !PT ;  /* 0xffbfffff12127812 */ /* 0x000fd600078ec0ff */
[----:B------:R-:W-:Y:S06]  /*0a80*/  @!P0 BAR.ARV 0x9, 0x100 ;  /* 0x0244000000008b1d */ /* 0x000fec0000002000 */
[----:B0-----:R-:W-:Y:S01]  /*0a90*/  ULEA UR4, UR5, UR4, 0x18 ;  /* 0x0000000405047291 */ /* 0x001fe2000f8ec03f */
[----:B------:R-:W-:Y:S01]  /*0aa0*/  @P0 LOP3.LUT R18, R18, 0x400000, RZ, 0xfc, !PT ;  /* 0x0040000012120812 */ /* 0x000fe200078efcff */
        /* <DEDUP_REMOVED lines=8> */
[----:B------:R-:W-:Y:S01]  /*0b30*/  ULOP3.LUT UR37, UR36, 0x1, URZ, 0xfc, !UPT ;  /* 0x0000000124257892 */ /* 0x000fe2000f8efc3f */
[----:B------:R-:W-:Y:S02]  /*0b40*/  IMAD.MOV.U32 R232, RZ, RZ, RZ ;  /* 0x000000ffffe87224 */ /* 0x000fe400078e00ff */
[----:B------:R-:W-:Y:S01]  /*0b50*/  IMAD.MOV.U32 R22, RZ, RZ, RZ ;  /* 0x000000ffff167224 */ /* 0x000fe200078e00ff */
[----:B------:R-:W-:Y:S01]  /*0b60*/  SHF.R.S32.HI R3, RZ, 0x1f, R6 ;  /* 0x0000001fff037819 */ /* 0x000fe20000011406 */
[----:B------:R-:W-:Y:S02]  /*0b70*/  IMAD.MOV.U32 R206, RZ, RZ, RZ ;  /* 0x000000ffffce7224 */ /* 0x000fe400078e00ff */
[----:B------:R-:W-:Y:S01]  /*0b80*/  IMAD.MOV.U32 R202, RZ, RZ, RZ ;  /* 0x000000ffffca7224 */ /* 0x000fe200078e00ff */
[CC--:B------:R-:W-:Y:S02]  /*0b90*/  LEA.HI R0, R3.reuse, R6.reuse, RZ, 0x7 ;  /* 0x0000000603007211 */ /* 0x0c0fe400078f38ff */
[----:B------:R-:W-:-:S02]  /*0ba0*/  LEA.HI R2, R3, R6, RZ, 0x4 ;  /* 0x0000000603027211 */ /* 0x000fc400078f20ff */
[----:B------:R-:W-:Y:S02]  /*0bb0*/  LOP3.LUT R5, R0, 0xffffff80, RZ, 0xc0, !PT ;  /* 0xffffff8000057812 */ /* 0x000fe400078ec0ff */
[----:B------:R-:W-:Y:S02]  /*0bc0*/  SHF.R.S32.HI R7, RZ, 0x4, R2 ;  /* 0x00000004ff077819 */ /* 0x000fe40000011402 */
[----:B------:R-:W-:Y:S01]  /*0bd0*/  LEA.HI R220, R3, R6, RZ, 0x5 ;  /* 0x0000000603dc7211 */ /* 0x000fe200078f28ff */
[----:B------:R-:W-:Y:S01]  /*0be0*/  IMAD.IADD R13, R6, 0x1, -R5 ;  /* 0x00000001060d7824 */ /* 0x000fe200078e0a05 */
[----:B------:R-:W-:Y:S02]  /*0bf0*/  SHF.R.S32.HI R5, RZ, 0x7, R0 ;  /* 0x00000007ff057819 */ /* 0x000fe40000011400 */
[----:B------:R-:W-:Y:S02]  /*0c00*/  LEA.HI R4, R2, R7, RZ, 0x1 ;  /* 0x0000000702047211 */ /* 0x000fe400078f08ff */
[----:B------:R-:W-:Y:S01]  /*0c10*/  SHF.R.S32.HI R8, RZ, 0x1f, R13 ;  /* 0x0000001fff087819 */ /* 0x000fe2000001140d */
[----:B------:R-:W-:Y:S01]  /*0c20*/  STL [R1+0x64], R13 ;  /* 0x0000640d01007387 */ /* 0x000fe20000100800 */
[----:B------:R-:W-:-:S02]  /*0c30*/  LEA.HI R0, R0, R5, RZ, 0x1 ;  /* 0x0000000500007211 */ /* 0x000fc400078f08ff */
[----:B------:R-:W-:Y:S02]  /*0c40*/  LEA.HI R9, R8, R13, RZ, 0x2 ;  /* 0x0000000d08097211 */ /* 0x000fe400078f10ff */
[----:B------:R-:W-:Y:S02]  /*0c50*/  LOP3.LUT R0, R0, 0x3fffffe, RZ, 0xc0, !PT ;  /* 0x03fffffe00007812 */ /* 0x000fe400078ec0ff */
[--C-:B------:R-:W-:Y:S02]  /*0c60*/  SHF.R.S32.HI R10, RZ, 0x2, R9.reuse ;  /* 0x00000002ff0a7819 */ /* 0x100fe40000011409 */
[----:B------:R-:W-:Y:S01]  /*0c70*/  SHF.R.S32.HI R11, RZ, 0x1f, R9 ;  /* 0x0000001fff0b7819 */ /* 0x000fe20000011409 */
[----:B------:R-:W-:Y:S01]  /*0c80*/  IMAD.IADD R0, R5, 0x1, -R0 ;  /* 0x0000000105007824 */ /* 0x000fe200078e0a00 */
[----:B------:R-:W-:Y:S02]  /*0c90*/  LOP3.LUT R4, R4, 0x1ffffffe, RZ, 0xc0, !PT ;  /* 0x1ffffffe04047812 */ /* 0x000fe400078ec0ff */
[----:B------:R-:W-:-:S02]  /*0ca0*/  LEA.HI R23, R3, R6, RZ, 0x2 ;  /* 0x0000000603177211 */ /* 0x000fc400078f10ff */
[----:B------:R-:W-:Y:S01]  /*0cb0*/  LEA.HI R3, R3, R6, RZ, 0x3 ;  /* 0x0000000603037211 */ /* 0x000fe200078f18ff */
[----:B------:R-:W-:Y:S01]  /*0cc0*/  IMAD.IADD R4, R7, 0x1, -R4 ;  /* 0x0000000107047824 */ /* 0x000fe200078e0a04 */
[----:B------:R-:W-:Y:S02]  /*0cd0*/  LEA.HI R11, R11, R10, RZ, 0x3 ;  /* 0x0000000a0b0b7211 */ /* 0x000fe400078f18ff */
[----:B------:R-:W-:Y:S01]  /*0ce0*/  LOP3.LUT R5, R2, 0x3fffff0, RZ, 0xc0, !PT ;  /* 0x03fffff002057812 */ /* 0x000fe200078ec0ff */
[----:B------:R-:W-:Y:S01]  /*0cf0*/  IMAD.MOV.U32 R2, RZ, RZ, RZ ;  /* 0x000000ffff027224 */ /* 0x000fe200078e00ff */
[----:B------:R-:W-:Y:S02]  /*0d00*/  LOP3.LUT R7, R3, 0xfffffff8, RZ, 0xc0, !PT ;  /* 0xfffffff803077812 */ /* 0x000fe400078ec0ff */
        /* <DEDUP_REMOVED lines=12> */
[----:B------:R-:W-:Y:S01]  /*0dd0*/  LOP3.LUT R9, R9, 0x7ffffffc, RZ, 0xc0, !PT ;  /* 0x7ffffffc09097812 */ /* 0x000fe200078ec0ff */
[----:B------:R-:W-:Y:S01]  /*0de0*/  VIADD R231, R23, 0x40 ;  /* 0x0000004017e77836 */ /* 0x000fe20000000000 */
[----:B------:R-:W-:Y:S01]  /*0df0*/  SHF.R.S32.HI R234, RZ, 0x1f, R23 ;  /* 0x0000001fffea7819 */ /* 0x000fe20000011417 */
[----:B------:R-:W-:-:S02]  /*0e00*/  IMAD R11, R8, 0x10, R11 ;  /* 0x00000010080b7824 */ /* 0x000fc400078e020b */
[----:B------:R-:W-:Y:S01]  /*0e10*/  IMAD R5, R5, 0x8, R4 ;  /* 0x0000000805057824 */ /* 0x000fe200078e0204 */
[----:B------:R-:W-:Y:S01]  /*0e20*/  SHF.R.S32.HI R4, RZ, 0x1f, R231 ;  /* 0x0000001fff047819 */ /* 0x000fe200000114e7 */
[----:B------:R-:W-:Y:S01]  /*0e30*/  IMAD R12, R0, 0x40, R11 ;  /* 0x00000040000c7824 */ /* 0x000fe200078e020b */
[----:B------:R-:W-:Y:S01]  /*0e40*/  LEA.HI R0, R3, R3, RZ, 0x1 ;  /* 0x0000000303007211 */ /* 0x000fe200078f08ff */
[----:B------:R-:W-:Y:S01]  /*0e50*/  IMAD.SHL.U32 R218, R231, 0x40, RZ ;  /* 0x00000040e7da7824 */ /* 0x000fe200078e00ff */
[----:B------:R-:W-:Y:S01]  /*0e60*/  LEA.HI R4, R4, R231, RZ, 0x3 ;  /* 0x000000e704047211 */ /* 0x000fe200078f18ff */
[----:B------:R-:W-:Y:S01]  /*0e70*/  IMAD.SHL.U32 R16, R3, 0x8, RZ ;  /* 0x0000000803107824 */ /* 0x000fe200078e00ff */
[----:B------:R-:W-:Y:S01]  /*0e80*/  LOP3.LUT R0, R0, 0x1ffffffe, RZ, 0xc0, !PT ;  /* 0x1ffffffe00007812 */ /* 0x000fe200078ec0ff */
[----:B------:R-:W-:Y:S01]  /*0e90*/  IMAD.IADD R9, R13, 0x1, -R9 ;  /* 0x000000010d097824 */ /* 0x000fe200078e0a09 */
[----:B------:R-:W-:Y:S01]  /*0ea0*/  LOP3.LUT R218, R218, 0x1c0, RZ, 0xc0, !PT ;  /* 0x000001c0dada7812 */ /* 0x000fe200078ec0ff */
[----:B------:R-:W-:Y:S01]  /*0eb0*/  IMAD.SHL.U32 R4, R4, 0x40, RZ ;  /* 0x0000004004047824 */ /* 0x000fe200078e00ff */
[----:B------:R-:W-:Y:S01]  /*0ec0*/  STL [R1+0x6c], R12 ;  /* 0x00006c0c01007387 */ /* 0x000fe20000100800 */
[C---:B------:R-:W-:Y:S01]  /*0ed0*/  IMAD.SHL.U32 R200, R3.reuse, 0x4, RZ ;  /* 0x0000000403c87824 */ /* 0x040fe200078e00ff */
[----:B------:R-:W-:Y:S01]  /*0ee0*/  LOP3.LUT R6, R218, 0x38, R16, 0xf8, !PT ;  /* 0x00000038da067812 */ /* 0x000fe200078ef810 */
[----:B------:R-:W-:Y:S01]  /*0ef0*/  IMAD.IADD R0, R3, 0x1, -R0 ;  /* 0x0000000103007824 */ /* 0x000fe200078e0a00 */
[----:B------:R-:W-:Y:S01]  /*0f00*/  SHF.R.S32.HI R3, RZ, 0x1f, R208 ;  /* 0x0000001fff037819 */ /* 0x000fe200000114d0 */
[----:B------:R-:W-:Y:S01]  /*0f10*/  IMAD.SHL.U32 R205, R9, 0x2, RZ ;  /* 0x0000000209cd7824 */ /* 0x000fe200078e00ff */
[----:B------:R-:W-:Y:S01]  /*0f20*/  SHF.R.U32.HI R3, RZ, 0x3, R218 ;  /* 0x00000003ff037819 */ /* 0x000fe200000116da */
[----:B------:R-:W-:Y:S01]  /*0f30*/  VIADD R223, R208, 0x40 ;  /* 0x00000040d0df7836 */ /* 0x000fe20000000000 */
[----:B------:R-:W-:Y:S01]  /*0f40*/  LOP3.LUT R221, R4, 0xfffffe00, RZ, 0xc0, !PT ;  /* 0xfffffe0004dd7812 */ /* 0x000fe200078ec0ff */
[----:B------:R-:W-:-:S02]  /*0f50*/  VIADD R39, R205, 0x8 ;  /* 0x00000008cd277836 */ /* 0x000fc40000000000 */
[----:B------:R-:W-:Y:S01]  /*0f60*/  VIADD R36, R205, 0x20 ;  /* 0x00000020cd247836 */ /* 0x000fe20000000000 */
[----:B------:R-:W-:Y:S01]  /*0f70*/  LOP3.LUT R6, R221, R6, R3, 0xf6, !PT ;  /* 0x00000006dd067212 */ /* 0x000fe200078ef603 */
[C---:B------:R-:W-:Y:S01]  /*0f80*/  VIADD R33, R205.reuse, 0x38 ;  /* 0x00000038cd217836 */ /* 0x040fe20000000000 */
[----:B------:R-:W-:Y:S01]  /*0f90*/  SHF.R.S32.HI R4, RZ, 0x1f, R223 ;  /* 0x0000001fff047819 */ /* 0x000fe200000114df */
[----:B------:R-:W-:Y:S02]  /*0fa0*/  VIADD R222, R208, 0x80 ;  /* 0x00000080d0de7836 */ /* 0x000fe40000000000 */
[----:B------:R-:W-:Y:S02]  /*0fb0*/  VIADD R30, R205, 0x50 ;  /* 0x00000050cd1e7836 */ /* 0x000fe40000000000 */
[----:B------:R-:W-:Y:S01]  /*0fc0*/  IMAD.SHL.U32 R4, R5, 0x8, RZ ;  /* 0x0000000805047824 */ /* 0x000fe200078e00ff */
[----:B------:R-:W-:Y:S01]  /*0fd0*/  SHF.R.S32.HI R7, RZ, 0x1f, R222 ;  /* 0x0000001fff077819 */ /* 0x000fe200000114de */
[----:B------:R-:W-:Y:S01]  /*0fe0*/  IMAD R3, R6, 0x2, R19 ;  /* 0x0000000206037824 */ /* 0x000fe200078e0213 */
        /* <DEDUP_REMOVED lines=19> */
[C---:B0-----:R-:W-:Y:S01]  /*1120*/  VIADD R4, R205.reuse, 0xe0 ;  /* 0x000000e0cd047836 */ /* 0x041fe20000000000 */
[----:B------:R-:W-:Y:S01]  /*1130*/  SHF.R.S32.HI R6, RZ, 0x1f, R8 ;  /* 0x0000001fff067819 */ /* 0x000fe20000011408 */
[C---:B------:R-:W-:Y:S01]  /*1140*/  VIADD R35, R205.reuse, 0x28 ;  /* 0x00000028cd237836 */ /* 0x040fe20000000000 */
[----:B------:R-:W-:Y:S01]  /*1150*/  SHF.R.S32.HI R8, RZ, 0x1f, R7 ;  /* 0x0000001fff087819 */ /* 0x000fe20000011407 */
[C---:B-1----:R-:W-:Y:S01]  /*1160*/  VIADD R3, R205.reuse, 0xe8 ;  /* 0x000000e8cd037836 */ /* 0x042fe20000000000 */
        /* <DEDUP_REMOVED lines=32> */
[----:B------:R-:W-:Y:S01]  /*1370*/  SHF.R.S32.HI R13, RZ, 0x1f, R13 ;  /* 0x0000001fff0d7819 */ /* 0x000fe2000001140d */
[----:B------:R-:W-:Y:S01]  /*1380*/  IMAD R210, R0, 0x8, R12 ;  /* 0x0000000800d27824 */ /* 0x000fe200078e020c */
[----:B------:R-:W-:-:S02]  /*1390*/  SHF.R.S32.HI R10, RZ, 0x1f, R10 ;  /* 0x0000001fff0a7819 */ /* 0x000fc4000001140a */
[----:B------:R-:W-:Y:S02]  /*13a0*/  SHF.R.S32.HI R9, RZ, 0x1f, R9 ;  /* 0x0000001fff097819 */ /* 0x000fe40000011409 */
[----:B------:R-:W-:Y:S02]  /*13b0*/  SHF.R.S32.HI R4, RZ, 0x1f, R237 ;  /* 0x0000001fff047819 */ /* 0x000fe400000114ed */
[----:B------:R-:W-:-:S07]  /*13c0*/  SHF.R.S32.HI R3, RZ, 0x1f, R236 ;  /* 0x0000001fff037819 */ /* 0x000fce00000114ec */
.L_x_2871:
[----:B------:R-:W-:Y:S05]  /*13d0*/  YIELD ;  /* 0x0000000000007946 */ /* 0x000fea0003800000 */
[----:B------:R-:W-:Y:S01]  /*13e0*/  ULDC.64 UR4, c[0x0][0xa28] ;  /* 0x00028a0000047ab9 */ /* 0x000fe20000000a00 */
[----:B01----:R-:W0:Y:S01]  /*13f0*/  LDC.64 R6, c[0x0][0xa08] ;  /* 0x00028200ff067b82 */ /* 0x003e220000000a00 */
[----:B------:R-:W-:Y:S01]  /*1400*/  ISETP.NE.U32.AND P1, PT, RZ, UR4, PT ;  /* 0x00000004ff007c0c */ /* 0x000fe2000bf25070 */
[----:B------:R-:W-:Y:S02]  /*1410*/  IMAD.MOV.U32 R12, RZ, RZ, RZ ;  /* 0x000000ffff0c7224 */ /* 0x000fe400078e00ff */
[----:B------:R-:W-:Y:S01]  /*1420*/  IMAD.MOV.U32 R30, RZ, RZ, RZ ;  /* 0x000000ffff1e7224 */ /* 0x000fe200078e00ff */
[----:B------:R-:W-:Y:S01]  /*1430*/  ISETP.NE.AND.EX P1, PT, RZ, UR5, PT, P1 ;  /* 0x00000005ff007c0c */ /* 0x000fe2000bf25310 */
[----:B------:R-:W-:-:S02]  /*1440*/  ULDC.64 UR4, c[0x0][0xa18] ;  /* 0x0002860000047ab9 */ /* 0x000fc40000000a00 */
[----:B------:R-:W-:-:S04]  /*1450*/  ISETP.NE.U32.AND P2, PT, RZ, UR4, PT ;  /* 0x00000004ff007c0c */ /* 0x000fc8000bf45070 */
[----:B------:R-:W-:Y:S01]  /*1460*/  ISETP.NE.AND.EX P2, PT, RZ, UR5, PT, P2 ;  /* 0x00000005ff007c0c */ /* 0x000fe2000bf45320 */
[----:B------:R-:W-:Y:S02]  /*1470*/  ULDC.64 UR4, c[0x0][0xa08] ;  /* 0x0002820000047ab9 */ /* 0x000fe40000000a00 */
[----:B------:R-:W-:-:S03]  /*1480*/  ISETP.NE.U32.AND P0, PT, RZ, UR4, PT ;  /* 0x00000004ff007c0c */ /* 0x000fc6000bf05070 */
[----:B------:R-:W1:Y:S01]  /*1490*/  @P1 LDC.64 R4, c[0x0][0xa28] ;  /* 0x00028a00ff041b82 */ /* 0x000e620000000a00 */
[----:B------:R-:W-:Y:S01]  /*14a0*/  ISETP.NE.AND.EX P0, PT, RZ, UR5, PT, P0 ;  /* 0x00000005ff007c0c */ /* 0x000fe2000bf05300 */
[----:B0-2-4-:R-:W-:-:S06]  /*14b0*/  IMAD.WIDE R10, R155, 0x4, R6 ;  /* 0x000000049b0a7825 */ /* 0x015fcc00078e0206 */
[----:B------:R-:W0:Y:S01]  /*14c0*/  @P2 LDC.64 R8, c[0x0][0xa18] ;  /* 0x00028600ff082b82 */ /* 0x000e220000000a00 */
[----:B------:R-:W-:Y:S02]  /*14d0*/  ULDC UR4, c[0x0][0x288] ;  /* 0x0000a20000047ab9 */ /* 0x000fe40000000800 */
[----:B------:R-:W-:Y:S01]  /*14e0*/  IMAD.U32 R203, RZ, RZ, UR4 ;  /* 0x00000004ffcb7e24 */ /* 0x000fe2000f8e00ff */
[----:B------:R-:W-:Y:S02]  /*14f0*/  ULDC.64 UR4, c[0x0][0x418] ;  /* 0x0001060000047ab9 */ /* 0x000fe40000000a00 */
[----:B------:R2:W5:Y:S01]  /*1500*/  @P0 LDG.E R30, desc[UR38][R10.64] ;  /* 0x000000260a1e0981 */ /* 0x000562000c1e1900 */
[----:B-1----:R-:W-:-:S05]  /*1510*/  @P1 IMAD.WIDE R4, R155, 0x4, R4 ;  /* 0x000000049b041825 */ /* 0x002fca00078e0204 */
[----:B------:R2:W5:Y:S01]  /*1520*/  @P1 LDG.E R12, desc[UR38][R4.64] ;  /* 0x00000026040c1981 */ /* 0x000562000c1e1900 */
[----:B0-----:R-:W-:-:S05]  /*1530*/  @P2 IMAD.WIDE R6, R155, 0x4, R8 ;  /* 0x000000049b062825 */ /* 0x001fca00078e0208 */
        /* <DEDUP_REMOVED lines=10> */
[----:B--2---:R-:W-:Y:S06]  /*15e0*/  @P2 BRA `(.L_x_2653) ;  /* 0x0000000000242947 */ /* 0x004fec0003800000 */
        /* <DEDUP_REMOVED lines=9> */
.L_x_2653:
        /* <DEDUP_REMOVED lines=10> */
[----:B------:R-:W0:Y:S02]  /*1720*/  LDC.64 R4, c[0x0][0xa20] ;  /* 0x00028800ff047b82 */ /* 0x000e240000000a00 */
[----:B0-----:R-:W-:-:S05]  /*1730*/  IMAD.WIDE R4, R155, 0x4, R4 ;  /* 0x000000049b047825 */ /* 0x001fca00078e0204 */
[----:B------:R0:W5:Y:S01]  /*1740*/  LDG.E R31, desc[UR38][R4.64] ;  /* 0x00000026041f7981 */ /* 0x000162000c1e1900 */
[----:B------:R-:W-:Y:S05]  /*1750*/  BRA `(.L_x_2655) ;  /* 0x0000000000107947 */ /* 0x000fea0003800000 */
.L_x_2654:
[----:B------:R-:W-:Y:S05]  /*1760*/  @!P0 BRA `(.L_x_2655) ;  /* 0x00000000000c8947 */ /* 0x000fea0003800000 */
[----:B------:R-:W2:Y:S04]  /*1770*/  LDG.E R0, desc[UR38][R10.64] ;  /* 0x000000260a007981 */ /* 0x000ea8000c1e1900 */
[----:B------:R-:W2:Y:S02]  /*1780*/  LDG.E R31, desc[UR38][R10.64+0x4] ;  /* 0x000004260a1f7981 */ /* 0x000ea4000c1e1900 */
[----:B--2---:R-:W-:-:S07]  /*1790*/  IMAD.IADD R31, R31, 0x1, -R0 ;  /* 0x000000011f1f7824 */ /* 0x004fce00078e0a00 */
.L_x_2655:
[----:B------:R-:W-:Y:S01]  /*17a0*/  ULDC.64 UR4, c[0x0][0xa10] ;  /* 0x0002840000047ab9 */ /* 0x000fe20000000a00 */
[----:B0-----:R-:W0:Y:S01]  /*17b0*/  LDC R4, c[0x0][0x448] ;  /* 0x00011200ff047b82 */ /* 0x001e220000000800 */
[----:B------:R-:W-:-:S04]  /*17c0*/  ISETP.NE.U32.AND P0, PT, RZ, UR4, PT ;  /* 0x00000004ff007c0c */ /* 0x000fc8000bf05070 */
[----:B------:R-:W-:Y:S01]  /*17d0*/  ISETP.NE.AND.EX P0, PT, RZ, UR5, PT, P0 ;  /* 0x00000005ff007c0c */ /* 0x000fe2000bf05300 */
[----:B------:R-:W-:Y:S02]  /*17e0*/  ULDC.64 UR4, c[0x0][0xa30] ;  /* 0x00028c0000047ab9 */ /* 0x000fe40000000a00 */
[----:B------:R-:W-:-:S04]  /*17f0*/  ISETP.NE.U32.AND P1, PT, RZ, UR4, PT ;  /* 0x00000004ff007c0c */ /* 0x000fc8000bf25070 */
[----:B------:R-:W-:-:S06]  /*1800*/  ISETP.NE.AND.EX P1, PT, RZ, UR5, PT, P1 ;  /* 0x00000005ff007c0c */ /* 0x000fcc000bf25310 */
[----:B------:R-:W1:Y:S08]  /*1810*/  @P0 LDC.64 R6, c[0x0][0xa10] ;  /* 0x00028400ff060b82 */ /* 0x000e700000000a00 */
[----:B------:R-:W2:Y:S01]  /*1820*/  @P1 LDC.64 R8, c[0x0][0xa30] ;  /* 0x00028c00ff081b82 */ /* 0x000ea20000000a00 */
[----:B-1----:R-:W-:-:S05]  /*1830*/  @P0 IMAD.WIDE R6, R155, 0x4, R6 ;  /* 0x000000049b060825 */ /* 0x002fca00078e0206 */
[----:B------:R-:W3:Y:S04]  /*1840*/  @P0 LDG.E R0, desc[UR38][R6.64] ;  /* 0x0000002606000981 */ /* 0x000ee8000c1e1900 */
[----:B------:R-:W3:Y:S01]  /*1850*/  @P0 LDG.E R3, desc[UR38][R6.64+0x4] ;  /* 0x0000042606030981 */ /* 0x000ee2000c1e1900 */
[----:B-----5:R-:W-:Y:S02]  /*1860*/  IMAD.MOV.U32 R152, RZ, RZ, R31 ;  /* 0x000000ffff987224 */ /* 0x020fe400078e001f */
[----:B--2---:R-:W-:-:S05]  /*1870*/  @P1 IMAD.WIDE R8, R155, 0x4, R8 ;  /* 0x000000049b081825 */ /* 0x004fca00078e0208 */
[----:B------:R1:W5:Y:S01]  /*1880*/  @P1 LDG.E R152, desc[UR38][R8.64] ;  /* 0x0000002608981981 */ /* 0x000362000c1e1900 */
[----:B0-----:R-:W-:Y:S01]  /*1890*/  ISETP.NE.AND P1, PT, R4, 0x1, PT ;  /* 0x000000010400780c */ /* 0x001fe20003f25270 */
[----:B------:R-:W-:Y:S01]  /*18a0*/  IMAD.SHL.U32 R209, R153, 0x80, RZ ;  /* 0x0000008099d17824 */ /* 0x000fe200078e00ff */
[----:B------:R-:W0:Y:S01]  /*18b0*/  LDC.64 R4, c[0x0][0x9e0] ;  /* 0x00027800ff047b82 */ /* 0x000e220000000a00 */
[----:B------:R-:W-:-:S10]  /*18c0*/  IMAD.IADD R13, R31, 0x1, -R12 ;  /* 0x000000011f0d7824 */ /* 0x000fd400078e0a0c */
[----:B------:R-:W2:Y:S08]  /*18d0*/  @P1 LDC R10, c[0x0][0x44c] ;  /* 0x00011300ff0a1b82 */ /* 0x000eb00000000800 */
[----:B------:R-:W4:Y:S01]  /*18e0*/  @P1 LDC R11, c[0x0][0x450] ;  /* 0x00011400ff0b1b82 */ /* 0x000f220000000800 */
[----:B0-----:R-:W-:Y:S01]  /*18f0*/  ISETP.GE.AND P2, PT, R5, 0x1, PT ;  /* 0x000000010500780c */ /* 0x001fe20003f46270 */
[----:B---3--:R-:W-:-:S02]  /*1900*/  @P0 IMAD.IADD R24, R3, 0x1, -R0 ;  /* 0x0000000103180824 */ /* 0x008fc400078e0a00 */
[----:B------:R-:W-:Y:S02]  /*1910*/  VIADD R3, R209, 0x7f ;  /* 0x0000007fd1037836 */ /* 0x000fe40000000000 */
[----:B------:R-:W-:Y:S02]  /*1920*/  IMAD.IADD R204, R13, 0x1, R24 ;  /* 0x000000010dcc7824 */ /* 0x000fe400078e0218 */
[----:B--2---:R-:W-:-:S04]  /*1930*/  @P1 IMAD.HI.U32 R6, R3, R10, RZ ;  /* 0x0000000a03061227 */ /* 0x004fc800078e00ff */
[C---:B------:R-:W-:Y:S01]  /*1940*/  VIADD R0, R204.reuse, 0x5f ;  /* 0x0000005fcc007836 */ /* 0x040fe20000000000 */
[----:B----4-:R-:W-:Y:S02]  /*1950*/  @P1 SHF.R.U32.HI R3, RZ, R11, R6 ;  /* 0x0000000bff031219 */ /* 0x010fe40000011606 */
[----:B------:R-:W-:Y:S01]  /*1960*/  IADD3 R6, R204, 0x1, -R203 ;  /* 0x00000001cc067810 */ /* 0x000fe20007ffe8cb */
[----:B------:R-:W-:-:S04]  /*1970*/  IMAD.HI R0, R0, 0x2aaaaaab, RZ ;  /* 0x2aaaaaab00007827 */ /* 0x000fc800078e02ff */
[----:B------:R-:W-:Y:S01]  /*1980*/  IMAD.IADD R3, R6, 0x1, R3 ;  /* 0x0000000106037824 */ /* 0x000fe200078e0203 */
[----:B------:R-:W-:-:S03]  /*1990*/  SHF.R.U32.HI R29, RZ, 0x1f, R0 ;  /* 0x0000001fff1d7819 */ /* 0x000fc60000011600 */
[----:B------:R-:W-:Y:S01]  /*19a0*/  IMAD.IADD R4, R3, 0x1, R4 ;  /* 0x0000000103047824 */ /* 0x000fe200078e0204 */
[----:B------:R-:W-:Y:S01]  /*19b0*/  LEA.HI.SX32 R29, R0, R29, 0x1c ;  /* 0x0000001d001d7211 */ /* 0x000fe200078fe2ff */
[----:B-1----:R-:W-:Y:S06]  /*19c0*/  @!P2 BRA `(.L_x_2656) ;  /* 0x000000000048a947 */ /* 0x002fec0003800000 */
[C---:B------:R-:W-:Y:S01]  /*19d0*/  ISETP.GT.AND P0, PT, R3.reuse, RZ, PT ;  /* 0x000000ff0300720c */ /* 0x040fe20003f04270 */
[----:B------:R-:W-:Y:S01]  /*19e0*/  BSSY B0, `(.L_x_2657) ;  /* 0x000000e000007945 */ /* 0x000fe20003800000 */
[----:B------:R-:W-:-:S11]  /*19f0*/  VIADD R0, R3, 0xffffffff ;  /* 0xffffffff03007836 */ /* 0x000fd60000000000 */
        /* <DEDUP_REMOVED lines=8> */
.L_x_2658:
[----:B------:R-:W-:-:S13]  /*1a80*/  ISETP.NE.AND P0, PT, R5, 0x1, PT ;  /* 0x000000010500780c */ /* 0x000fda0003f05270 */
[----:B------:R-:W0:Y:S02]  /*1a90*/  @P0 LDC.64 R6, c[0x0][0x9e8] ;  /* 0x00027a00ff060b82 */ /* 0x000e240000000a00 */
[----:B0-----:R-:W-:-:S05]  /*1aa0*/  @P0 IMAD.HI.U32 R6, R0, R6, RZ ;  /* 0x0000000600060227 */ /* 0x001fca00078e00ff */
[----:B------:R-:W-:-:S07]  /*1ab0*/  @P0 SHF.R.U32.HI R0, RZ, R7, R6 ;  /* 0x00000007ff000219 */ /* 0x000fce0000011606 */
.L_x_2659:
[----:B------:R-:W-:Y:S05]  /*1ac0*/  BSYNC B0 ;  /* 0x0000000000007941 */ /* 0x000fea0003800000 */
.L_x_2657:
[----:B------:R-:W-:-:S05]  /*1ad0*/  IMAD R3, R0, R5, R5 ;  /* 0x0000000500037224 */ /* 0x000fca00078e0205 */
[----:B------:R-:W-:-:S07]  /*1ae0*/  VIMNMX R4, R4, R3, PT ;  /* 0x0000000304047248 */ /* 0x000fce0003fe0100 */
.L_x_2656:
[----:B------:R-:W0:Y:S01]  /*1af0*/  @P1 LDC R6, c[0x0][0x44c] ;  /* 0x00011300ff061b82 */ /* 0x000e220000000800 */
[----:B------:R-:W-:Y:S01]  /*1b00*/  VIADD R4, R4, 0x5f ;  /* 0x0000005f04047836 */ /* 0x000fe20000000000 */
[----:B------:R-:W-:Y:S01]  /*1b10*/  ULDC UR4, c[0x0][0x9dc] ;  /* 0x0002770000047ab9 */ /* 0x000fe20000000800 */
[----:B------:R-:W-:Y:S02]  /*1b20*/  IMAD.MOV.U32 R0, RZ, RZ, R209 ;  /* 0x000000ffff007224 */ /* 0x000fe400078e00d1 */
[----:B------:R-:W-:-:S03]  /*1b30*/  IMAD.HI R4, R4, 0x2aaaaaab, RZ ;  /* 0x2aaaaaab04047827 */ /* 0x000fc600078e02ff */
[----:B------:R-:W1:Y:S02]  /*1b40*/  @P1 LDC R7, c[0x0][0x450] ;  /* 0x00011400ff071b82 */ /* 0x000e640000000800 */
[----:B------:R-:W-:-:S04]  /*1b50*/  SHF.R.U32.HI R3, RZ, 0x1f, R4 ;  /* 0x0000001fff037819 */ /* 0x000fc80000011604 */
[----:B------:R-:W-:-:S04]  /*1b60*/  LEA.HI.SX32 R4, R4, R3, 0x1c ;  /* 0x0000000304047211 */ /* 0x000fc800078fe2ff */
[----:B------:R-:W-:Y:S01]  /*1b70*/  VIMNMX R8, R29, R4, PT ;  /* 0x000000041d087248 */ /* 0x000fe20003fe0100 */
[----:B0-----:R-:W-:-:S05]  /*1b80*/  @P1 IMAD.HI.U32 R6, R209, R6, RZ ;  /* 0x00000006d1061227 */ /* 0x001fca00078e00ff */
[----:B-1----:R-:W-:-:S04]  /*1b90*/  @P1 SHF.R.U32.HI R0, RZ, R7, R6 ;  /* 0x00000007ff001219 */ /* 0x002fc80000011606 */
[----:B------:R-:W-:-:S05]  /*1ba0*/  IADD3 R0, R0, R204, -R203 ;  /* 0x000000cc00007210 */ /* 0x000fca0007ffe8cb */
[----:B------:R-:W-:Y:S01]  /*1bb0*/  VIADD R3, R0, -UR4 ;  /* 0x8000000400037c36 */ /* 0x000fe20008000000 */
[----:B------:R-:W-:Y:S06]  /*1bc0*/  @!P2 BRA `(.L_x_2660) ;  /* 0x000000000044a947 */ /* 0x000fec0003800000 */
        /* <DEDUP_REMOVED lines=10> */
.L_x_2662:
[----:B------:R-:W-:-:S13]  /*1c70*/  ISETP.NE.AND P0, PT, R5, 0x1, PT ;  /* 0x000000010500780c */ /* 0x000fda0003f05270 */
[----:B------:R-:W0:Y:S02]  /*1c80*/  @P0 LDC.64 R6, c[0x0][0x9e8] ;  /* 0x00027a00ff060b82 */ /* 0x000e240000000a00 */
[----:B0-----:R-:W-:-:S05]  /*1c90*/  @P0 IMAD.HI.U32 R4, R0, R6, RZ ;  /* 0x0000000600040227 */ /* 0x001fca00078e00ff */
[----:B------:R-:W-:-:S07]  /*1ca0*/  @P0 SHF.R.U32.HI R0, RZ, R7, R4 ;  /* 0x00000007ff000219 */ /* 0x000fce0000011604 */
.L_x_2663:
[----:B------:R-:W-:Y:S05]  /*1cb0*/  BSYNC B0 ;  /* 0x0000000000007941 */ /* 0x000fea0003800000 */
.L_x_2661:
[----:B------:R-:W-:-:S05]  /*1cc0*/  IMAD R0, R0, R5, RZ ;  /* 0x0000000500007224 */ /* 0x000fca00078e02ff */
[----:B------:R-:W-:-:S07]  /*1cd0*/  VIMNMX R3, R3, R0, !PT ;  /* 0x0000000003037248 */ /* 0x000fce0007fe0100 */
.L_x_2660:
[----:B------:R-:W-:Y:S01]  /*1ce0*/  IMAD.HI R3, R3, 0x2aaaaaab, RZ ;  /* 0x2aaaaaab03037827 */ /* 0x000fe200078e02ff */
[----:B------:R-:W-:Y:S01]  /*1cf0*/  BSSY B0, `(.L_x_2664) ;  /* 0x0000028000007945 */ /* 0x000fe20003800000 */
[----:B------:R-:W-:Y:S02]  /*1d00*/  LOP3.LUT R233, R225, 0xff, RZ, 0xc0, !PT ;  /* 0x000000ffe1e97812 */ /* 0x000fe400078ec0ff */
[----:B------:R-:W-:Y:S02]  /*1d10*/  SHF.R.U32.HI R225, RZ, 0x10, R225 ;  /* 0x00000010ffe17819 */ /* 0x000fe400000116e1 */
[----:B------:R-:W-:-:S04]  /*1d20*/  SHF.R.U32.HI R0, RZ, 0x1f, R3 ;  /* 0x0000001fff007819 */ /* 0x000fc80000011603 */
[----:B------:R-:W-:-:S04]  /*1d30*/  LEA.HI.SX32 R0, R3, R0, 0x1c ;  /* 0x0000000003007211 */ /* 0x000fc800078fe2ff */
[----:B------:R-:W-:Y:S01]  /*1d40*/  VIMNMX R9, RZ, R0, !PT ;  /* 0x00000000ff097248 */ /* 0x000fe20007fe0100 */
[----:B------:R-:W-:-:S03]  /*1d50*/  IMAD.MOV.U32 R0, RZ, RZ, RZ ;  /* 0x000000ffff007224 */ /* 0x000fc600078e00ff */
[----:B------:R-:W-:-:S13]  /*1d60*/  ISETP.GT.AND P0, PT, R8, R9, PT ;  /* 0x000000090800720c */ /* 0x000fda0003f04270 */
[----:B------:R-:W-:Y:S05]  /*1d70*/  @!P0 BRA `(.L_x_2665) ;  /* 0x00000000007c8947 */ /* 0x000fea0003800000 */
[----:B------:R-:W-:Y:S01]  /*1d80*/  ISETP.NE.AND P0, PT, R225, RZ, PT ;  /* 0x000000ffe100720c */ /* 0x000fe20003f05270 */
[----:B------:R-:W-:-:S03]  /*1d90*/  ULDC UR4, c[0x0][0x9f0] ;  /* 0x00027c0000047ab9 */ /* 0x000fc60000000800 */
[----:B------:R-:W-:-:S04]  /*1da0*/  SEL R11, R225, UR4, P0 ;  /* 0x00000004e10b7c07 */ /* 0x000fc80008000000 */
[-C--:B------:R-:W-:Y:S02]  /*1db0*/  IABS R6, R11.reuse ;  /* 0x0000000b00067213 */ /* 0x080fe40000000000 */
[----:B------:R-:W-:Y:S02]  /*1dc0*/  IADD3 R0, R11, -0x1, R8 ;  /* 0xffffffff0b007810 */ /* 0x000fe40007ffe008 */
[----:B------:R-:W0:Y:S01]  /*1dd0*/  I2F.RP R3, R6 ;  /* 0x0000000600037306 */ /* 0x000e220000209400 */
[----:B------:R-:W-:Y:S02]  /*1de0*/  IABS R12, R11 ;  /* 0x0000000b000c7213 */ /* 0x000fe40000000000 */
[----:B------:R-:W-:-:S05]  /*1df0*/  IMAD.IADD R0, R0, 0x1, -R9 ;  /* 0x0000000100007824 */ /* 0x000fca00078e0a09 */
        /* <DEDUP_REMOVED lines=23> */
.L_x_2665:
[----:B------:R-:W-:Y:S05]  /*1f70*/  BSYNC B0 ;  /* 0x0000000000007941 */ /* 0x000fea0003800000 */
.L_x_2664:
[----:B------:R-:W-:-:S05]  /*1f80*/  IMAD R3, R233, R0, R9 ;  /* 0x00000000e9037224 */ /* 0x000fca00078e0209 */
        /* <DEDUP_REMOVED lines=36> */
.L_x_2668:
[----:B------:R-:W-:Y:S05]  /*21d0*/  BSYNC B6 ;  /* 0x0000000000067941 */ /* 0x000fea0003800000 */
.L_x_2667:
        /* <DEDUP_REMOVED lines=20> */
.L_x_2670:
[----:B------:R-:W-:Y:S05]  /*2320*/  BSYNC B6 ;  /* 0x0000000000067941 */ /* 0x000fea0003800000 */
.L_x_2669:
[----:B------:R-:W-:Y:S01]  /*2330*/  ULDC.64 UR4, c[0x0][0x9f8] ;  /* 0x00027e0000047ab9 */ /* 0x000fe20000000a00 */
[----:B------:R-:W0:Y:S01]  /*2340*/  LDC.64 R8, c[0x0][0x300] ;  /* 0x0000c000ff087b82 */ /* 0x000e220000000a00 */
[----:B------:R-:W-:-:S04]  /*2350*/  ISETP.NE.U32.AND P0, PT, RZ, UR4, PT ;  /* 0x00000004ff007c0c */ /* 0x000fc8000bf05070 */
[----:B------:R-:W-:Y:S01]  /*2360*/  ISETP.NE.AND.EX P0, PT, RZ, UR5, PT, P0 ;  /* 0x00000005ff007c0c */ /* 0x000fe2000bf05300 */
[----:B------:R-:W1:Y:S01]  /*2370*/  S2R R36, SR_TID.X ;  /* 0x0000000000247919 */ /* 0x000e620000002100 */
[----:B------:R-:W2:Y:S01]  /*2380*/  S2R R10, SR_TID.X ;  /* 0x00000000000a7919 */ /* 0x000ea20000002100 */
[----:B------:R-:W-:Y:S01]  /*2390*/  IMAD.IADD R58, R30, 0x1, R31 ;  /* 0x000000011e3a7824 */ /* 0x000fe200078e021f */
[----:B------:R-:W-:Y:S01]  /*23a0*/  ULDC.64 UR4, c[0x0][0xa08] ;  /* 0x0002820000047ab9 */ /* 0x000fe20000000a00 */
[----:B------:R-:W-:Y:S01]  /*23b0*/  SHF.R.S32.HI R17, RZ, 0x1f, R16 ;  /* 0x0000001fff117819 */ /* 0x000fe20000011410 */
[C---:B------:R-:W-:Y:S01]  /*23c0*/  VIADD R14, R16.reuse, 0xe0 ;  /* 0x000000e0100e7836 */ /* 0x040fe20000000000 */
[----:B------:R-:W3:Y:S08]  /*23d0*/  LDC R41, c[0x0][0x3f4] ;  /* 0x0000fd00ff297b82 */ /* 0x000ef00000000800 */
[----:B------:R-:W4:Y:S01]  /*23e0*/  @P0 LDC.64 R4, c[0x0][0x9f8] ;  /* 0x00027e00ff040b82 */ /* 0x000f220000000a00 */
[----:B------:R-:W-:-:S02]  /*23f0*/  VIADD R62, R16, 0x40 ;  /* 0x00000040103e7836 */ /* 0x000fc40000000000 */
[C---:B------:R-:W-:Y:S02]  /*2400*/  VIADD R63, R16.reuse, 0x60 ;  /* 0x00000060103f7836 */ /* 0x040fe40000000000 */
[C---:B------:R-:W-:Y:S02]  /*2410*/  VIADD R12, R16.reuse, 0xc0 ;  /* 0x000000c0100c7836 */ /* 0x040fe40000000000 */
[----:B------:R-:W-:Y:S01]  /*2420*/  VIADD R64, R16, 0x80 ;  /* 0x0000008010407836 */ /* 0x000fe20000000000 */
[----:B------:R-:W3:Y:S01]  /*2430*/  LDC.64 R56, c[0x0][0x408] ;  /* 0x00010200ff387b82 */ /* 0x000ee20000000a00 */
[----:B----4-:R-:W-:-:S05]  /*2440*/  @P0 IMAD.WIDE R4, R155, 0x4, R4 ;  /* 0x000000049b040825 */ /* 0x010fca00078e0204 */
[----:B------:R4:W3:Y:S01]  /*2450*/  @P0 LDG.E R155, desc[UR38][R4.64] ;  /* 0x00000026049b0981 */ /* 0x0008e2000c1e1900 */
[----:B------:R-:W-:Y:S01]  /*2460*/  SHF.R.S32.HI R43, RZ, 0x1f, R58 ;  /* 0x0000001fff2b7819 */ /* 0x000fe2000001143a */
[-C--:B0-----:R-:W-:Y:S01]  /*2470*/  IMAD.WIDE.U32 R6, R58, R8.reuse, RZ ;  /* 0x000000083a067225 */ /* 0x081fe200078e00ff */
[----:B------:R-:W-:Y:S02]  /*2480*/  ISETP.NE.U32.AND P0, PT, RZ, UR4, PT ;  /* 0x00000004ff007c0c */ /* 0x000fe4000bf05070 */
[----:B-1----:R-:W-:Y:S01]  /*2490*/  SHF.R.U32.HI R36, RZ, 0x7, R36 ;  /* 0x00000007ff247819 */ /* 0x002fe20000011624 */
[----:B------:R-:W-:Y:S01]  /*24a0*/  IMAD R0, R43, R8, RZ ;  /* 0x000000082b007224 */ /* 0x000fe200078e02ff */
[----:B------:R-:W-:Y:S01]  /*24b0*/  ISETP.NE.AND.EX P0, PT, RZ, UR5, PT, P0 ;  /* 0x00000005ff007c0c */ /* 0x000fe2000bf05300 */
[----:B------:R-:W-:Y:S01]  /*24c0*/  ULDC.64 UR4, c[0x0][0x308] ;  /* 0x0000c20000047ab9 */ /* 0x000fe20000000a00 */
[----:B--2---:R-:W-:Y:S01]  /*24d0*/  VIADD R10, R10, 0xffffff80 ;  /* 0xffffff800a0a7836 */ /* 0x004fe20000000000 */
[----:B------:R-:W-:Y:S01]  /*24e0*/  ISETP.NE.AND P6, PT, R36, 0x1, PT ;  /* 0x000000012400780c */ /* 0x000fe20003fc5270 */
[----:B------:R-:W-:Y:S01]  /*24f0*/  IMAD R3, R58, R9, R0 ;  /* 0x000000093a037224 */ /* 0x000fe200078e0200 */
[----:B------:R-:W-:Y:S01]  /*2500*/  SHF.R.S32.HI R201, RZ, 0x1f, R200 ;  /* 0x0000001fffc97819 */ /* 0x000fe200000114c8 */
[----:B------:R-:W-:Y:S01]  /*2510*/  VIADD R65, R16, 0xa0 ;  /* 0x000000a010417836 */ /* 0x000fe20000000000 */
[----:B------:R-:W-:Y:S01]  /*2520*/  SHF.L.U64.HI R66, R8, 0x6, R9 ;  /* 0x0000000608427819 */ /* 0x000fe20000010209 */
[----:B------:R-:W-:Y:S01]  /*2530*/  IMAD.IADD R7, R7, 0x1, R3 ;  /* 0x0000000107077824 */ /* 0x000fe200078e0203 */
[----:B------:R-:W-:Y:S01]  /*2540*/  SHF.R.S32.HI R3, RZ, 0x1f, R10 ;  /* 0x0000001fff037819 */ /* 0x000fe2000001140a */
[----:B------:R-:W-:Y:S01]  /*2550*/  VIADD R73, R36, 0x8 ;  /* 0x0000000824497836 */ /* 0x000fe20000000000 */
[----:B------:R-:W-:Y:S01]  /*2560*/  SHF.R.U32.HI R36, RZ, 0x3, R218 ;  /* 0x00000003ff247819 */ /* 0x000fe200000116da */
[----:B----4-:R-:W-:Y:S01]  /*2570*/  IMAD.WIDE.U32 R4, R224, UR4, R6 ;  /* 0x00000004e0047c25 */ /* 0x010fe2000f8e0006 */
[----:B------:R-:W-:-:S02]  /*2580*/  LEA.HI R34, R3, R10, RZ, 0x2 ;  /* 0x0000000a03227211 */ /* 0x000fc400078f10ff */
[----:B---3--:R-:W-:Y:S01]  /*2590*/  SHF.L.U64.HI R70, R56, 0x6, R57 ;  /* 0x0000000638467819 */ /* 0x008fe20000010239 */
[----:B------:R-:W-:Y:S01]  /*25a0*/  IMAD R5, R224, UR5, R5 ;  /* 0x00000005e0057c24 */ /* 0x000fe2000f8e0205 */
[----:B------:R-:W-:Y:S01]  /*25b0*/  ULDC.64 UR4, c[0x0][0x310] ;  /* 0x0000c40000047ab9 */ /* 0x000fe20000000a00 */
[-C--:B------:R-:W-:Y:S01]  /*25c0*/  IMAD R10, R234, R8.reuse, RZ ;  /* 0x00000008ea0a7224 */ /* 0x080fe200078e02ff */
[----:B------:R-:W-:Y:S01]  /*25d0*/  SHF.R.S32.HI R34, RZ, 0x1f, R34 ;  /* 0x0000001fff227819 */ /* 0x000fe20000011422 */
[C---:B------:R-:W-:Y:S01]  /*25e0*/  IMAD.WIDE.U32 R6, R23.reuse, R8, R16 ;  /* 0x0000000817067225 */ /* 0x040fe200078e0010 */
[----:B------:R-:W-:Y:S02]  /*25f0*/  SHF.R.S32.HI R72, RZ, 0x1f, R231 ;  /* 0x0000001fff487819 */ /* 0x000fe400000114e7 */
[----:B------:R-:W-:Y:S01]  /*2600*/  LEA.HI R34, R34, R23, RZ, 0x3 ;  /* 0x0000001722227211 */ /* 0x000fe200078f18ff */
[C---:B------:R-:W-:Y:S02]  /*2610*/  IMAD R61, R23.reuse, R9, R10 ;  /* 0x00000009173d7224 */ /* 0x040fe400078e020a */
[-C--:B------:R-:W-:Y:S01]  /*2620*/  IMAD R30, R234, R56.reuse, RZ ;  /* 0x00000038ea1e7224 */ /* 0x080fe200078e02ff */
[----:B------:R-:W-:Y:S01]  /*2630*/  LOP3.LUT R34, R34, 0xfffffff8, RZ, 0xc0, !PT ;  /* 0xfffffff822227812 */ /* 0x000fe200078ec0ff */
[----:B------:R-:W-:-:S04]  /*2640*/  IMAD.WIDE.U32 R20, R23, R56, R200 ;  /* 0x0000003817147225 */ /* 0x000fc800078e00c8 */
[C---:B------:R-:W-:Y:S02]  /*2650*/  IMAD.IADD R34, R23.reuse, 0x1, -R34 ;  /* 0x0000000117227824 */ /* 0x040fe400078e0a22 */
[C---:B------:R-:W-:Y:S02]  /*2660*/  IMAD R37, R23.reuse, R57, R30 ;  /* 0x0000003917257224 */ /* 0x040fe400078e021e */
[----:B------:R-:W-:Y:S02]  /*2670*/  IMAD.SHL.U32 R82, R34, 0x40, RZ ;  /* 0x0000004022527824 */ /* 0x000fe400078e00ff */
[----:B------:R-:W-:-:S03]  /*2680*/  IMAD.WIDE.U32 R30, R23, R56, R16 ;  /* 0x00000038171e7225 */ /* 0x000fc600078e0010 */
[----:B------:R-:W-:Y:S01]  /*2690*/  LOP3.LUT R82, R82, 0x1c0, RZ, 0xc0, !PT ;  /* 0x000001c052527812 */ /* 0x000fe200078ec0ff */
[----:B------:R-:W-:Y:S02]  /*26a0*/  IMAD.MOV.U32 R88, RZ, RZ, 0x20 ;  /* 0x00000020ff587424 */ /* 0x000fe400078e00ff */
[----:B------:R-:W-:Y:S01]  /*26b0*/  IMAD.IADD R21, R21, 0x1, R37 ;  /* 0x0000000115157824 */ /* 0x000fe200078e0225 */
[----:B------:R-:W-:Y:S01]  /*26c0*/  SHF.R.U32.HI R85, RZ, 0x3, R82 ;  /* 0x00000003ff557819 */ /* 0x000fe20000011652 */
[----:B------:R-:W-:Y:S02]  /*26d0*/  IMAD.IADD R31, R37, 0x1, R31 ;  /* 0x00000001251f7824 */ /* 0x000fe400078e021f */
[----:B------:R-:W-:Y:S02]  /*26e0*/  IMAD R75, R9, 0x60, RZ ;  /* 0x00000060094b7824 */ /* 0x000fe400078e02ff */
[----:B------:R-:W-:Y:S02]  /*26f0*/  IMAD.SHL.U32 R67, R8, 0x40, RZ ;  /* 0x0000004008437824 */ /* 0x000fe400078e00ff */
[----:B------:R-:W-:-:S02]  /*2700*/  IMAD R77, R57, 0x60, RZ ;  /* 0x00000060394d7824 */ /* 0x000fc400078e02ff */
[----:B------:R-:W-:Y:S02]  /*2710*/  IMAD.SHL.U32 R71, R56, 0x40, RZ ;  /* 0x0000004038477824 */ /* 0x000fe400078e00ff */
[----:B-----5:R-:W-:-:S04]  /*2720*/  IMAD.WIDE.U32 R20, R152, R56, R20 ;  /* 0x0000003898147225 */ /* 0x020fc800078e0014 */
[----:B------:R-:W-:-:S04]  /*2730*/  IMAD.WIDE.U32 R30, R152, R56, R30 ;  /* 0x00000038981e7225 */ /* 0x000fc800078e001e */
[----:B------:R-:W-:-:S04]  /*2740*/  IMAD.WIDE.U32 R8, R8, 0x60, RZ ;  /* 0x0000006008087825 */ /* 0x000fc800078e00ff */
[----:B------:R-:W-:Y:S02]  /*2750*/  IMAD.SHL.U32 R74, R41, 0x2, RZ ;  /* 0x00000002294a7824 */ /* 0x000fe400078e00ff */
[----:B------:R-:W-:Y:S01]  /*2760*/  IMAD.IADD R75, R9, 0x1, R75 ;  /* 0x00000001094b7824 */ /* 0x000fe200078e024b */
[----:B------:R-:W-:Y:S02]  /*2770*/  SHF.R.S32.HI R0, RZ, 0x1f, R155 ;  /* 0x0000001fff007819 */ /* 0x000fe4000001149b */
[----:B------:R-:W-:Y:S02]  /*2780*/  SEL R155, R155, RZ, !P0 ;  /* 0x000000ff9b9b7207 */ /* 0x000fe40004000000 */
[----:B------:R-:W-:-:S03]  /*2790*/  SEL R13, R0, RZ, !P0 ;  /* 0x000000ff000d7207 */ /* 0x000fc60004000000 */
[----:B------:R-:W-:-:S04]  /*27a0*/  IMAD.WIDE.U32 R4, R155, UR4, R4 ;  /* 0x000000049b047c25 */ /* 0x000fc8000f8e0004 */
[----:B------:R-:W-:-:S04]  /*27b0*/  IMAD R0, R13, UR4, RZ ;  /* 0x000000040d007c24 */ /* 0x000fc8000f8e02ff */
[----:B------:R-:W-:Y:S01]  /*27c0*/  IMAD R3, R155, UR5, R0 ;  /* 0x000000059b037c24 */ /* 0x000fe2000f8e0200 */
[----:B------:R-:W-:Y:S05]  /*27d0*/  @!P6 WARPSYNC.ALL ;  /* 0x000000000000e948 */ /* 0x000fea0003800000 */
[----:B------:R-:W-:Y:S01]  /*27e0*/  VIADD R0, R16, 0x20 ;  /* 0x0000002010007836 */ /* 0x000fe20000000000 */
[----:B------:R-:W-:Y:S01]  /*27f0*/  ULDC UR4, c[0x0][0x320] ;  /* 0x0000c80000047ab9 */ /* 0x000fe20000000800 */
[----:B------:R-:W-:Y:S01]  /*2800*/  IMAD.IADD R3, R5, 0x1, R3 ;  /* 0x0000000105037824 */ /* 0x000fe200078e0203 */
[----:B------:R-:W-:Y:S01]  /*2810*/  @!P6 BAR.SYNC.DEFER_BLOCKING 0x9, 0x100 ;  /* 0x024400000000eb1d */ /* 0x000fe20000010000 */
[----:B------:R-:W-:-:S02]  /*2820*/  ISETP.GE.AND P3, PT, R14, UR4, PT ;  /* 0x000000040e007c0c */ /* 0x000fc4000bf66270 */
[----:B------:R-:W-:Y:S02]  /*2830*/  ISETP.GE.AND P1, PT, R0, UR4, PT ;  /* 0x0000000400007c0c */ /* 0x000fe4000bf26270 */
[----:B------:R-:W-:-:S03]  /*2840*/  ISETP.GE.AND P0, PT, R16, UR4, PT ;  /* 0x0000000410007c0c */ /* 0x000fc6000bf06270 */
[----:B------:R-:W0:Y:S01]  /*2850*/  LDC.64 R14, c[0x0][0x3f8] ;  /* 0x0000fe00ff0e7b82 */ /* 0x000e220000000a00 */
[----:B------:R-:W-:Y:S01]  /*2860*/  SEL R10, RZ, 0xffffffff, P1 ;  /* 0xffffffffff0a7807 */ /* 0x000fe20000800000 */
[----:B------:R-:W-:Y:S01]  /*2870*/  ULDC.64 UR6, c[0x0][0x330] ;  /* 0x0000cc0000067ab9 */ /* 0x000fe20000000a00 */
[----:B------:R-:W-:Y:S02]  /*2880*/  IADD3 R60, P1, R4, R6, RZ ;  /* 0x00000006043c7210 */ /* 0x000fe40007f3e0ff */
[----:B------:R-:W-:Y:S01]  /*2890*/  SEL R6, RZ, 0x1, P0 ;  /* 0x00000001ff067807 */ /* 0x000fe20000000000 */
[----:B------:R-:W-:Y:S01]  /*28a0*/  IMAD.SHL.U32 R11, R10, 0x2, RZ ;  /* 0x000000020a0b7824 */ /* 0x000fe200078e00ff */
[----:B------:R-:W-:Y:S02]  /*28b0*/  IADD3.X R61, R3, R7, R61, P1, !PT ;  /* 0x00000007033d7210 */ /* 0x000fe40000ffe43d */
[----:B------:R-:W-:Y:S02]  /*28c0*/  ISETP.GE.AND P0, PT, R62, UR4, PT ;  /* 0x000000043e007c0c */ /* 0x000fe4000bf06270 */
[----:B------:R-:W-:-:S02]  /*28d0*/  ISETP.GE.AND P1, PT, R63, UR4, PT ;  /* 0x000000043f007c0c */ /* 0x000fc4000bf26270 */
[----:B------:R-:W-:Y:S02]  /*28e0*/  ISETP.GE.AND P2, PT, R12, UR4, PT ;  /* 0x000000040c007c0c */ /* 0x000fe4000bf46270 */
[----:B------:R-:W-:Y:S01]  /*28f0*/  LOP3.LUT R10, R11, 0x2, R6, 0xe2, !PT ;  /* 0x000000020b0a7812 */ /* 0x000fe200078ee206 */
[C---:B------:R-:W-:Y:S01]  /*2900*/  IMAD.WIDE.U32 R6, R224.reuse, UR6, R16 ;  /* 0x00000006e0067c25 */ /* 0x040fe2000f8e0010 */
[----:B------:R-:W-:Y:S02]  /*2910*/  SEL R11, RZ, 0x4, P0 ;  /* 0x00000004ff0b7807 */ /* 0x000fe40000000000 */
        /* <DEDUP_REMOVED lines=8> */
[----:B0-----:R-:W-:Y:S01]  /*29a0*/  IMAD R37, R15, 0x60, RZ ;  /* 0x000000600f257824 */ /* 0x001fe200078e02ff */
[----:B------:R-:W-:Y:S01]  /*29b0*/  SEL R12, RZ, 0x20, P1 ;  /* 0x00000020ff0c7807 */ /* 0x000fe20000800000 */
[----:B------:R-:W-:Y:S01]  /*29c0*/  IMAD R39, R155, UR5, R13 ;  /* 0x000000059b277c24 */ /* 0x000fe2000f8e020d */
[----:B------:R-:W-:Y:S01]  /*29d0*/  ISETP.GE.AND P0, PT, R16, R41, PT ;  /* 0x000000291000720c */ /* 0x000fe20003f06270 */
[----:B------:R-:W-:Y:S01]  /*29e0*/  IMAD.SHL.U32 R69, R14, 0x40, RZ ;  /* 0x000000400e457824 */ /* 0x000fe200078e00ff */
[----:B------:R-:W-:Y:S01]  /*29f0*/  LOP3.LUT R11, R12, R10, R11, 0xfe, !PT ;  /* 0x0000000a0c0b7212 */ /* 0x000fe200078efe0b */
[----:B------:R-:W-:Y:S01]  /*2a00*/  IMAD.WIDE.U32 R12, R23, R14, R16 ;  /* 0x0000000e170c7225 */ /* 0x000fe200078e0010 */
[----:B------:R-:W-:-:S02]  /*2a10*/  SEL R10, RZ, 0x40, P2 ;  /* 0x00000040ff0a7807 */ /* 0x000fc40001000000 */
[----:B------:R-:W-:Y:S01]  /*2a20*/  SEL R33, R41, RZ, P0 ;  /* 0x000000ff29217207 */ /* 0x000fe20000000000 */
[----:B------:R-:W-:Y:S01]  /*2a30*/  IMAD.WIDE.U32 R6, R155, UR4, R6 ;  /* 0x000000049b067c25 */ /* 0x000fe2000f8e0006 */
[----:B------:R-:W-:Y:S01]  /*2a40*/  LOP3.LUT R94, R11, R10, RZ, 0xfc, !PT ;  /* 0x0000000a0b5e7212 */ /* 0x000fe200078efcff */
[----:B------:R-:W-:Y:S01]  /*2a50*/  ULDC UR4, c[0x0][0x2f4] ;  /* 0x0000bd0000047ab9 */ /* 0x000fe20000000800 */
[C---:B------:R-:W-:Y:S01]  /*2a60*/  IADD3 R58, P1, R23.reuse, R58, RZ ;  /* 0x0000003a173a7210 */ /* 0x040fe20007f3e0ff */
[-C--:B------:R-:W-:Y:S01]  /*2a70*/  IMAD R10, R234, R14.reuse, RZ ;  /* 0x0000000eea0a7224 */ /* 0x080fe200078e02ff */
[----:B------:R-:W-:Y:S01]  /*2a80*/  SHF.L.U64.HI R68, R14, 0x6, R15 ;  /* 0x000000060e447819 */ /* 0x000fe2000001020f */
[----:B------:R-:W-:Y:S01]  /*2a90*/  IMAD.IADD R33, R16, 0x1, R33 ;  /* 0x0000000110217824 */ /* 0x000fe200078e0221 */
[----:B------:R-:W-:Y:S01]  /*2aa0*/  SEL R93, RZ, 0xffffff80, P3 ;  /* 0xffffff80ff5d7807 */ /* 0x000fe20001800000 */
[C---:B------:R-:W-:Y:S01]  /*2ab0*/  IMAD R35, R23.reuse, R15, R10 ;  /* 0x0000000f17237224 */ /* 0x040fe200078e020a */
[----:B------:R-:W-:Y:S01]  /*2ac0*/  ISETP.GE.AND P2, PT, R0, UR4, PT ;  /* 0x0000000400007c0c */ /* 0x000fe2000bf46270 */
[----:B------:R-:W-:Y:S01]  /*2ad0*/  IMAD.WIDE.U32 R10, R23, R14, R200 ;  /* 0x0000000e170a7225 */ /* 0x000fe200078e00c8 */
[----:B------:R-:W-:-:S02]  /*2ae0*/  SHF.R.S32.HI R32, RZ, 0x1f, R33 ;  /* 0x0000001fff207819 */ /* 0x000fc40000011421 */
[----:B------:R-:W-:Y:S01]  /*2af0*/  LOP3.LUT R93, R94, 0x80, R93, 0xc8, !PT ;  /* 0x000000805e5d7812 */ /* 0x000fe200078ec85d */
[----:B------:R-:W-:Y:S01]  /*2b00*/  IMAD.IADD R11, R11, 0x1, R35 ;  /* 0x000000010b0b7824 */ /* 0x000fe200078e0223 */
[----:B------:R-:W-:Y:S01]  /*2b10*/  LEA.HI R33, R32, R33, RZ, 0x3 ;  /* 0x0000002120217211 */ /* 0x000fe200078f18ff */
[----:B------:R-:W-:Y:S01]  /*2b20*/  IMAD.IADD R13, R35, 0x1, R13 ;  /* 0x00000001230d7824 */ /* 0x000fe200078e020d */
[----:B------:R-:W-:Y:S01]  /*2b30*/  SHF.R.S32.HI R35, RZ, 0x1f, R152 ;  /* 0x0000001fff237819 */ /* 0x000fe20000011498 */
[----:B------:R-:W-:Y:S01]  /*2b40*/  IMAD.X R59, R234, 0x1, R43, P1 ;  /* 0x00000001ea3b7824 */ /* 0x000fe200008e062b */
[----:B------:R-:W-:Y:S01]  /*2b50*/  LOP3.LUT P1, RZ, R34, 0x4, RZ, 0xc0, !PT ;  /* 0x0000000422ff7812 */ /* 0x000fe2000782c0ff */
[-C--:B------:R-:W-:Y:S01]  /*2b60*/  IMAD.WIDE.U32 R10, R152, R14.reuse, R10 ;  /* 0x0000000e980a7225 */ /* 0x080fe200078e000a */
[----:B------:R-:W-:Y:S02]  /*2b70*/  LOP3.LUT R34, R82, 0x18, R16, 0xf8, !PT ;  /* 0x0000001852227812 */ /* 0x000fe400078ef810 */
[--C-:B------:R-:W-:Y:S01]  /*2b80*/  SHF.R.S32.HI R83, RZ, 0x3, R33.reuse ;  /* 0x00000003ff537819 */ /* 0x100fe20000011421 */
[C---:B------:R-:W-:Y:S01]  /*2b90*/  IMAD R32, R35.reuse, R14, RZ ;  /* 0x0000000e23207224 */ /* 0x040fe200078e02ff */
[----:B------:R-:W-:Y:S01]  /*2ba0*/  LOP3.LUT R89, R34, R85, RZ, 0x3c, !PT ;  /* 0x0000005522597212 */ /* 0x000fe200078e3cff */
[----:B------:R-:W-:Y:S01]  /*2bb0*/  IMAD R35, R35, R56, RZ ;  /* 0x0000003823237224 */ /* 0x000fe200078e02ff */
[----:B------:R-:W-:Y:S01]  /*2bc0*/  LOP3.LUT R84, R33, 0xfffffff8, RZ, 0xc0, !PT ;  /* 0xfffffff821547812 */ /* 0x000fe200078ec0ff */
[----:B------:R-:W-:Y:S01]  /*2bd0*/  IMAD R79, R152, R15, R32 ;  /* 0x0000000f984f7224 */ /* 0x000fe200078e0220 */
[----:B------:R-:W-:Y:S01]  /*2be0*/  LOP3.LUT R32, R218, 0x38, R33, 0xf8, !PT ;  /* 0x00000038da207812 */ /* 0x000fe200078ef821 */
[----:B------:R-:W-:Y:S01]  /*2bf0*/  IMAD.WIDE.U32 R12, R152, R14, R12 ;  /* 0x0000000e980c7225 */ /* 0x000fe200078e000c */
[----:B------:R-:W-:-:S02]  /*2c00*/  SEL R88, R88, 0xffffffe0, !P1 ;  /* 0xffffffe058587807 */ /* 0x000fc40004800000 */
[----:B------:R-:W-:Y:S01]  /*2c10*/  LOP3.LUT R32, R32, R36, RZ, 0x3c, !PT ;  /* 0x0000002420207212 */ /* 0x000fe200078e3cff */
[----:B------:R-:W-:Y:S01]  /*2c20*/  IMAD R35, R152, R57, R35 ;  /* 0x0000003998237224 */ /* 0x000fe200078e0223 */
[----:B------:R-:W-:Y:S01]  /*2c30*/  SHF.R.S32.HI R86, RZ, 0x1f, R84 ;  /* 0x0000001fff567819 */ /* 0x000fe20000011454 */
[----:B------:R-:W-:Y:S01]  /*2c40*/  IMAD.WIDE.U32 R14, R14, 0x60, RZ ;  /* 0x000000600e0e7825 */ /* 0x000fe200078e00ff */
[----:B------:R-:W-:Y:S02]  /*2c50*/  ISETP.GE.AND P1, PT, R16, UR4, PT ;  /* 0x0000000410007c0c */ /* 0x000fe4000bf26270 */
[----:B------:R-:W-:Y:S01]  /*2c60*/  LOP3.LUT R94, R94, 0x40, RZ, 0xc0, !PT ;  /* 0x000000405e5e7812 */ /* 0x000fe200078ec0ff */
[----:B------:R-:W-:Y:S01]  /*2c70*/  IMAD.IADD R87, R221, 0x1, R32 ;  /* 0x00000001dd577824 */ /* 0x000fe200078e0220 */
[----:B------:R-:W-:Y:S01]  /*2c80*/  LOP3.LUT R32, R82, 0x38, R33, 0xf8, !PT ;  /* 0x0000003852207812 */ /* 0x000fe200078ef821 */
[----:B------:R-:W-:-:S03]  /*2c90*/  IMAD.WIDE.U32 R56, R56, 0x60, RZ ;  /* 0x0000006038387825 */ /* 0x000fc600078e00ff */
[----:B------:R-:W-:Y:S01]  /*2ca0*/  LOP3.LUT R33, R32, R85, RZ, 0x3c, !PT ;  /* 0x0000005520217212 */ /* 0x000fe200078e3cff */
[----:B------:R-:W-:Y:S02]  /*2cb0*/  IMAD R89, R220, 0x200, R89 ;  /* 0x00000200dc597824 */ /* 0x000fe400078e0259 */
[----:B------:R-:W-:Y:S02]  /*2cc0*/  IMAD.IADD R78, R11, 0x1, R79 ;  /* 0x000000010b4e7824 */ /* 0x000fe400078e024f */
[----:B------:R-:W-:Y:S02]  /*2cd0*/  IMAD.IADD R76, R15, 0x1, R37 ;  /* 0x000000010f4c7824 */ /* 0x000fe400078e0225 */
[----:B------:R-:W-:Y:S02]  /*2ce0*/  IMAD.IADD R77, R57, 0x1, R77 ;  /* 0x00000001394d7824 */ /* 0x000fe400078e024d */
[----:B------:R-:W-:Y:S02]  /*2cf0*/  IMAD.IADD R79, R79, 0x1, R13 ;  /* 0x000000014f4f7824 */ /* 0x000fe400078e020d */
[----:B------:R-:W-:-:S02]  /*2d00*/  IMAD.IADD R80, R21, 0x1, R35 ;  /* 0x0000000115507824 */ /* 0x000fc400078e0223 */
[----:B------:R-:W-:Y:S02]  /*2d10*/  IMAD.IADD R81, R35, 0x1, R31 ;  /* 0x0000000123517824 */ /* 0x000fe400078e021f */
[----:B------:R-:W-:Y:S02]  /*2d20*/  IMAD R90, R220, 0x200, R33 ;  /* 0x00000200dc5a7824 */ /* 0x000fe400078e0221 */
[----:B------:R-:W-:Y:S02]  /*2d30*/  IMAD.IADD R91, R88, 0x1, R89 ;  /* 0x00000001585b7824 */ /* 0x000fe400078e0259 */
[----:B------:R-:W-:-:S07]  /*2d40*/  IMAD.IADD R92, R7, 0x1, R39 ;  /* 0x00000001075c7824 */ /* 0x000fce00078e0227 */
.L_x_2718:
[----:B------:R-:W0:Y:S01]  /*2d50*/  LDC.64 R98, c[0x0][0x2e8] ;  /* 0x0000ba00ff627b82 */ /* 0x000e220000000a00 */
[----:B------:R-:W-:Y:S01]  /*2d60*/  VIADD R45, R27, 0xffffffff ;  /* 0xffffffff1b2d7836 */ /* 0x000fe20000000000 */
[----:B------:R-:W-:Y:S05]  /*2d70*/  YIELD ;  /* 0x0000000000007946 */ /* 0x000fea0003800000 */
[----:B------:R-:W-:Y:S01]  /*2d80*/  SHF.R.S32.HI R39, RZ, 0x1f, R45 ;  /* 0x0000001fff277819 */ /* 0x000fe2000001142d */
[----:B-1----:R-:W1:Y:S01]  /*2d90*/  LDC R102, c[0x0][0x3f4] ;  /* 0x0000fd00ff667b82 */ /* 0x002e620000000800 */
[-C--:B------:R-:W-:Y:S01]  /*2da0*/  IMAD R27, R75, R45.reuse, RZ ;  /* 0x0000002d4b1b7224 */ /* 0x080fe200078e02ff */
[----:B------:R-:W-:Y:S01]  /*2db0*/  BSSY B0, `(.L_x_2671) ;  /* 0x00002a7000007945 */ /* 0x000fe20003800000 */
[----:B------:R-:W-:-:S04]  /*2dc0*/  IMAD.WIDE.U32 R100, R8, R45, RZ ;  /* 0x0000002d08647225 */ /* 0x000fc800078e00ff */
[----:B------:R-:W-:Y:S01]  /*2dd0*/  IMAD R27, R39, R8, R27 ;  /* 0x00000008271b7224 */ /* 0x000fe200078e021b */
[-C--:B------:R-:W-:Y:S01]  /*2de0*/  IADD3 R33, P5, R60, R100.reuse, RZ ;  /* 0x000000643c217210 */ /* 0x080fe20007fbe0ff */
[----:B------:R-:W-:Y:S02]  /*2df0*/  IMAD R103, R22, 0x1800, R91 ;  /* 0x0000180016677824 */ /* 0x000fe400078e025b */
[----:B------:R-:W-:Y:S01]  /*2e00*/  IMAD.IADD R50, R101, 0x1, R27 ;  /* 0x0000000165327824 */ /* 0x000fe200078e021b */
[----:B------:R-:W-:Y:S01]  /*2e10*/  IADD3 R27, P3, P4, R60, R100, R67 ;  /* 0x000000643c1b7210 */ /* 0x000fe20007c7e043 */
[----:B------:R-:W-:Y:S02]  /*2e20*/  IMAD R103, R103, 0x2, R26 ;  /* 0x0000000267677824 */ /* 0x000fe400078e021a */
[----:B------:R-:W-:Y:S01]  /*2e30*/  IMAD.X R34, R50, 0x1, R61, P5 ;  /* 0x0000000132227824 */ /* 0x000fe200028e063d */
[----:B------:R-:W-:Y:S02]  /*2e40*/  IADD3.X R32, R61, R50, R66, P3, P4 ;  /* 0x000000323d207210 */ /* 0x000fe40001fe8442 */
[----:B0-----:R-:W-:-:S02]  /*2e50*/  LEA R40, P3, R27, R98, 0x1 ;  /* 0x000000621b287211 */ /* 0x001fc400078608ff */
[----:B------:R-:W-:Y:S02]  /*2e60*/  LEA R42, P5, R33, R98, 0x1 ;  /* 0x00000062212a7211 */ /* 0x000fe400078a08ff */
[-C--:B------:R-:W-:Y:S01]  /*2e70*/  LEA.HI.X R41, R27, R99.reuse, R32, 0x1, P3 ;  /* 0x000000631b297211 */ /* 0x080fe200018f0c20 */
[----:B------:R-:W-:Y:S01]  /*2e80*/  IMAD R27, R22, 0x1800, R89 ;  /* 0x00001800161b7824 */ /* 0x000fe200078e0259 */
[----:B-1----:R-:W-:Y:S02]  /*2e90*/  ISETP.GE.AND P3, PT, R102, 0x1, PT ;  /* 0x000000016600780c */ /* 0x002fe40003f66270 */
[----:B------:R-:W-:Y:S01]  /*2ea0*/  ISETP.GT.AND P4, PT, R45, R28, PT ;  /* 0x0000001c2d00720c */ /* 0x000fe20003f84270 */
[----:B------:R-:W-:Y:S01]  /*2eb0*/  IMAD R104, R27, 0x2, R26 ;  /* 0x000000021b687824 */ /* 0x000fe200078e021a */
[----:B------:R-:W-:Y:S01]  /*2ec0*/  LEA.HI.X R43, R33, R99, R34, 0x1, P5 ;  /* 0x00000063212b7211 */ /* 0x000fe200028f0c22 */
[----:B------:R-:W-:Y:S01]  /*2ed0*/  IMAD.MOV.U32 R27, RZ, RZ, R45 ;  /* 0x000000ffff1b7224 */ /* 0x000fe200078e002d */
[----:B------:R-:W-:-:S07]  /*2ee0*/  P2R R96, PR, RZ, 0x10 ;  /* 0x00000010ff607803 */ /* 0x000fce0000000000 */
        /* <DEDUP_REMOVED lines=20> */
[----:B------:R-:W-:-:S03]  /*3030*/  CS2R R54, SRZ ;  /* 0x0000000000367805 */ /* 0x000fc6000001ff00 */
[----:B------:R-:W-:Y:S05]  /*3040*/  @P4 BRA `(.L_x_2675) ;  /* 0x0000000000504947 */ /* 0x000fea0003800000 */
[----:B------:R-:W-:Y:S01]  /*3050*/  IADD3 R37, P3, R10, R32, RZ ;  /* 0x000000200a257210 */ /* 0x000fe20007f7e0ff */
[----:B------:R-:W-:Y:S01]  /*3060*/  ULDC.64 UR4, c[0x0][0x3e8] ;  /* 0x0000fa0000047ab9 */ /* 0x000fe20000000a00 */
[----:B------:R-:W-:Y:S02]  /*3070*/  CS2R R52, SRZ ;  /* 0x0000000000347805 */ /* 0x000fe4000001ff00 */
[----:B------:R-:W-:Y:S01]  /*3080*/  CS2R R54, SRZ ;  /* 0x0000000000367805 */ /* 0x000fe2000001ff00 */
[----:B------:R-:W-:Y:S01]  /*3090*/  IMAD.X R44, R95, 0x1, R78, P3 ;  /* 0x000000015f2c7824 */ /* 0x000fe200018e064e */
[----:B------:R-:W-:-:S04]  /*30a0*/  LEA R36, P3, R37, UR4, 0x1 ;  /* 0x0000000425247c11 */ /* 0x000fc8000f8608ff */
[----:B------:R-:W-:Y:S01]  /*30b0*/  LEA.HI.X R37, R37, UR5, R44, 0x1, P3 ;  /* 0x0000000525257c11 */ /* 0x000fe200098f0c2c */
[----:B------:R-:W-:Y:S01]  /*30c0*/  ULDC.64 UR4, c[0x0][0x400] ;  /* 0x0001000000047ab9 */ /* 0x000fe20000000a00 */
[----:B------:R-:W-:-:S05]  /*30d0*/  IADD3 R45, P3, R20, R34, RZ ;  /* 0x00000022142d7210 */ /* 0x000fca0007f7e0ff */
[----:B------:R-:W-:Y:S01]  /*30e0*/  IMAD.X R46, R105, 0x1, R80, P3 ;  /* 0x00000001692e7824 */ /* 0x000fe200018e0650 */
        /* <DEDUP_REMOVED lines=10> */
.L_x_2675:
[----:B------:R-:W-:Y:S05]  /*3190*/  BSYNC B1 ;  /* 0x0000000000017941 */ /* 0x000fea0003800000 */
.L_x_2674:
[----:B------:R-:W-:Y:S01]  /*31a0*/  ISETP.GE.AND P5, PT, R231, R97, PT ;  /* 0x00000061e700720c */ /* 0x000fe20003fa6270 */
[----:B------:R-:W-:Y:S01]  /*31b0*/  BSSY B1, `(.L_x_2676) ;  /* 0x000001b000017945 */ /* 0x000fe20003800000 */
[----:B0-----:R-:W-:Y:S02]  /*31c0*/  CS2R R44, SRZ ;  /* 0x00000000002c7805 */ /* 0x001fe4000001ff00 */
[----:B------:R-:W-:Y:S01]  /*31d0*/  CS2R R36, SRZ ;  /* 0x0000000000247805 */ /* 0x000fe2000001ff00 */
[----:B-----5:R-:W-:Y:S01]  /*31e0*/  IMAD.MOV.U32 R98, RZ, RZ, R50 ;  /* 0x000000ffff627224 */ /* 0x020fe200078e0032 */
[----:B------:R-:W-:Y:S01]  /*31f0*/  CS2R R46, SRZ ;  /* 0x00000000002e7805 */ /* 0x000fe2000001ff00 */
[----:B------:R-:W-:-:S06]  /*3200*/  IMAD.MOV.U32 R99, RZ, RZ, R51 ;  /* 0x000000ffff637224 */ /* 0x000fcc00078e0033 */
        /* <DEDUP_REMOVED lines=21> */
.L_x_2677:
[----:B------:R-:W-:Y:S05]  /*3360*/  BSYNC B1 ;  /* 0x0000000000017941 */ /* 0x000fea0003800000 */
.L_x_2676:
        /* <DEDUP_REMOVED lines=11> */
[----:B-----5:R-:W-:-:S02]  /*3420*/  IMAD.MOV.U32 R34, RZ, RZ, R44 ;  /* 0x000000ffff227224 */ /* 0x020fc400078e002c */
[----:B------:R-:W-:Y:S01]  /*3430*/  IMAD.MOV.U32 R35, RZ, RZ, R45 ;  /* 0x000000ffff237224 */ /* 0x000fe200078e002d */
[----:B------:R-:W-:Y:S01]  /*3440*/  PRMT R115, R32, 0x5410, R33 ;  /* 0x0000541020737816 */ /* 0x000fe20000000021 */
[----:B------:R-:W-:Y:S01]  /*3450*/  IMAD.MOV.U32 R32, RZ, RZ, R38 ;  /* 0x000000ffff207224 */ /* 0x000fe200078e0026 */
[----:B------:R-:W-:Y:S01]  /*3460*/  PRMT R101, R101, 0x5410, R34 ;  /* 0x0000541065657816 */ /* 0x000fe20000000022 */
[----:B------:R-:W-:Y:S01]  /*3470*/  IMAD.MOV.U32 R33, RZ, RZ, R39 ;  /* 0x000000ffff217224 */ /* 0x000fe200078e0027 */
[----:B------:R-:W-:Y:S01]  /*3480*/  PRMT R100, R35, 0x7610, R100 ;  /* 0x0000761023647816 */ /* 0x000fe20000000064 */
[----:B------:R-:W-:Y:S02]  /*3490*/  IMAD.MOV.U32 R34, RZ, RZ, R46 ;  /* 0x000000ffff227224 */ /* 0x000fe400078e002e */
[----:B------:R-:W-:Y:S01]  /*34a0*/  IMAD.MOV.U32 R35, RZ, RZ, R47 ;  /* 0x000000ffff237224 */ /* 0x000fe200078e002f */
[----:B------:R-:W-:Y:S01]  /*34b0*/  PRMT R98, R32, 0x5410, R33 ;  /* 0x0000541020627816 */ /* 0x000fe20000000021 */
[----:B------:R-:W-:Y:S01]  /*34c0*/  IMAD.MOV.U32 R32, RZ, RZ, R36 ;  /* 0x000000ffff207224 */ /* 0x000fe200078e0024 */
[----:B------:R-:W-:Y:S01]  /*34d0*/  PRMT R101, R34, 0x7610, R101 ;  /* 0x0000761022657816 */ /* 0x000fe20000000065 */
[----:B------:R-:W-:Y:S01]  /*34e0*/  IMAD.MOV.U32 R33, RZ, RZ, R37 ;  /* 0x000000ffff217224 */ /* 0x000fe200078e0025 */
[----:B------:R-:W-:-:S04]  /*34f0*/  PRMT R100, R100, 0x5410, R35 ;  /* 0x0000541064647816 */ /* 0x000fc80000000023 */
[----:B------:R-:W-:Y:S01]  /*3500*/  PRMT R99, R32, 0x5410, R33 ;  /* 0x0000541020637816 */ /* 0x000fe20000000021 */
[----:B------:R-:W-:Y:S06]  /*3510*/  @!P3 BRA `(.L_x_2678) ;  /* 0x000000000004b947 */ /* 0x000fec0003800000 */
[----:B------:R-:W-:Y:S01]  /*3520*/  BPT.TRAP 0x1 ;  /* 0x000000040000795c */ /* 0x000fe20000300000 */
.L_x_2678:
[----:B------:R-:W-:Y:S01]  /*3530*/  IMAD R95, R22, 0x8, R19 ;  /* 0x00000008165f7824 */ /* 0x000fe200078e0213 */
[----:B------:R-:W-:Y:S01]  /*3540*/  SHF.L.U32 R106, R206, 0x1f, RZ ;  /* 0x0000001fce6a7819 */ /* 0x000fe200000006ff */
[----:B------:R-:W-:Y:S03]  /*3550*/  BSSY B1, `(.L_x_2679) ;  /* 0x0000003000017945 */ /* 0x000fe60003800000 */
[----:B------:R-:W0:Y:S02]  /*3560*/  SYNCS.PHASECHK.TRANS64.TRYWAIT P6, [R95+URZ+0x22890], R106 ;  /* 0x0228906a5f0075a7 */ /* 0x000e2400080c017f */
[----:B0-----:R-:W-:Y:S05]  /*3570*/  @!P6 BRA `(.L_x_2680) ;  /* 0x0000021400c4e947 */ /* 0x001fea0003800000 */
.L_x_3052:
[----:B------:R-:W-:Y:S05]  /*3580*/  BSYNC B1 ;  /* 0x0000000000017941 */ /* 0x000fea0003800000 */
.L_x_2679:
        /* <DEDUP_REMOVED lines=20> */
[----:B------:R-:W-:Y:S02]  /*36d0*/  HADD2.F32 R35, -RZ, R35.H0_H0 ;  /* 0x20000023ff237230 */ /* 0x000fe40000004100 */
[----:B------:R-:W-:Y:S01]  /*36e0*/  FMUL.FTZ R55, R33, R55 ;  /* 0x0000003721377220 */ /* 0x000fe20000410000 */
[----:B------:R-:W-:Y:S02]  /*36f0*/  HADD2.F32 R108, -RZ, R108.H0_H0 ;  /* 0x2000006cff6c7230 */ /* 0x000fe40000004100 */
[----:B------:R-:W-:Y:S01]  /*3700*/  FMUL.FTZ R114, R53, R110 ;  /* 0x0000006e35727220 */ /* 0x000fe20000410000 */
[----:B------:R-:W-:Y:S01]  /*3710*/  FFMA.FTZ R112, R33, R54, -R112 ;  /* 0x0000003621707223 */ /* 0x000fe20000010870 */
[----:B------:R-:W-:Y:S01]  /*3720*/  FMUL.FTZ R110, R35, R110 ;  /* 0x0000006e236e7220 */ /* 0x000fe20000410000 */
[----:B------:R-:W-:Y:S01]  /*3730*/  FFMA.FTZ R107, R34, R54, R55 ;  /* 0x00000036226b7223 */ /* 0x000fe20000010037 */
[----:B------:R-:W-:-:S02]  /*3740*/  HADD2.F32 R54, -RZ, R116.H0_H0 ;  /* 0x20000074ff367230 */ /* 0x000fc40000004100 */
[-C--:B------:R-:W-:Y:S01]  /*3750*/  FFMA.FTZ R114, R35, R108.reuse, -R114 ;  /* 0x0000006c23727223 */ /* 0x080fe20000010872 */
[----:B------:R-:W-:Y:S02]  /*3760*/  HADD2.F32 R55, -RZ, R116.H1_H1 ;  /* 0x30000074ff377230 */ /* 0x000fe40000004100 */
[----:B------:R-:W-:Y:S01]  /*3770*/  FFMA.FTZ R111, R53, R108, R110 ;  /* 0x0000006c356f7223 */ /* 0x000fe2000001006e */
        /* <DEDUP_REMOVED lines=18> */
.L_x_2686:
[----:B------:R-:W-:Y:S05]  /*38a0*/  BSYNC B3 ;  /* 0x0000000000037941 */ /* 0x000fea0003800000 */
.L_x_2685:
[----:B--2---:R1:W-:Y:S02]  /*38b0*/  STG.E.128 desc[UR38][R42.64], R32 ;  /* 0x000000202a007986 */ /* 0x0043e4000c101d26 */
.L_x_2684:
[----:B------:R-:W-:Y:S05]  /*38c0*/  BSYNC B2 ;  /* 0x0000000000027941 */ /* 0x000fea0003800000 */
.L_x_2683:
        /* <DEDUP_REMOVED lines=46> */
.L_x_2688:
[----:B------:R-:W-:Y:S05]  /*3bb0*/  BSYNC B2 ;  /* 0x0000000000027941 */ /* 0x000fea0003800000 */
.L_x_2687:
[----:B--2---:R2:W-:Y:S02]  /*3bc0*/  STG.E.128 desc[UR38][R42.64+0x40], R32 ;  /* 0x000040202a007986 */ /* 0x0045e4000c101d26 */
.L_x_2682:
[----:B------:R-:W-:Y:S05]  /*3bd0*/  BSYNC B1 ;  /* 0x0000000000017941 */ /* 0x000fea0003800000 */
.L_x_2681:
        /* <DEDUP_REMOVED lines=14> */
[----:B------:R-:W-:Y:S02]  /*3cc0*/  HADD2.F32 R43, -RZ, R35.H1_H1 ;  /* 0x30000023ff2b7230 */ /* 0x000fe40000004100 */
[----:B------:R-:W-:Y:S02]  /*3cd0*/  HADD2.F32 R45, -RZ, R45.H0_H0 ;  /* 0x2000002dff2d7230 */ /* 0x000fe40000004100 */
[----:B------:R-:W-:-:S02]  /*3ce0*/  HADD2.F32 R48, -RZ, R48.H0_H0 ;  /* 0x20000030ff307230 */ /* 0x000fc40000004100 */
[----:B------:R-:W-:Y:S02]  /*3cf0*/  HADD2.F32 R44, -RZ, R44.H0_H0 ;  /* 0x2000002cff2c7230 */ /* 0x000fe40000004100 */
[CC--:B------:R-:W-:Y:S01]  /*3d00*/  FMUL.FTZ R50, R34.reuse, R45.reuse ;  /* 0x0000002d22327220 */ /* 0x0c0fe20000410000 */
[----:B------:R-:W-:Y:S02]  /*3d10*/  HADD2.F32 R35, -RZ, R35.H0_H0 ;  /* 0x20000023ff237230 */ /* 0x000fe40000004100 */
[----:B------:R-:W-:Y:S01]  /*3d20*/  FMUL.FTZ R45, R33, R45 ;  /* 0x0000002d212d7220 */ /* 0x000fe20000410000 */
[----:B------:R-:W-:Y:S02]  /*3d30*/  HADD2.F32 R46, -RZ, R49.H0_H0 ;  /* 0x20000031ff2e7230 */ /* 0x000fe40000004100 */
[----:B------:R-:W-:Y:S01]  /*3d40*/  FMUL.FTZ R52, R43, R48 ;  /* 0x000000302b347220 */ /* 0x000fe20000410000 */
[----:B------:R-:W-:Y:S01]  /*3d50*/  FFMA.FTZ R50, R33, R44, -R50 ;  /* 0x0000002c21327223 */ /* 0x000fe20000010832 */
[C---:B------:R-:W-:Y:S01]  /*3d60*/  FMUL.FTZ R48, R35.reuse, R48 ;  /* 0x0000003023307220 */ /* 0x040fe20000410000 */
[----:B------:R-:W-:Y:S01]  /*3d70*/  FFMA.FTZ R49, R34, R44, R45 ;  /* 0x0000002c22317223 */ /* 0x000fe2000001002d */
[----:B------:R-:W-:Y:S01]  /*3d80*/  FFMA.FTZ R52, R35, R46, -R52 ;  /* 0x0000002e23347223 */ /* 0x000fe20000010834 */
[----:B------:R-:W-:-:S02]  /*3d90*/  HADD2.F32 R35, -RZ, R101.H1_H1 ;  /* 0x30000065ff237230 */ /* 0x000fc40000004100 */
[----:B------:R-:W-:Y:S01]  /*3da0*/  FFMA.FTZ R53, R43, R46, R48 ;  /* 0x0000002e2b357223 */ /* 0x000fe20000010030 */
[----:B------:R-:W-:Y:S02]  /*3db0*/  HADD2.F32 R45, -RZ, R100.H1_H1 ;  /* 0x30000064ff2d7230 */ /* 0x000fe40000004100 */
[----:B------:R-:W-:Y:S02]  /*3dc0*/  HADD2.F32 R33, -RZ, R32.H1_H1 ;  /* 0x30000020ff217230 */ /* 0x000fe40000004100 */
[----:B------:R-:W-:Y:S02]  /*3dd0*/  HADD2.F32 R34, -RZ, R42.H1_H1 ;  /* 0x3000002aff227230 */ /* 0x000fe40000004100 */
[----:B------:R-:W-:Y:S02]  /*3de0*/  HADD2.F32 R101, -RZ, R101.H0_H0 ;  /* 0x20000065ff657230 */ /* 0x000fe40000004100 */
[----:B------:R-:W-:Y:S02]  /*3df0*/  HADD2.F32 R32, -RZ, R32.H0_H0 ;  /* 0x20000020ff207230 */ /* 0x000fe40000004100 */
[----:B------:R-:W-:Y:S01]  /*3e00*/  FMUL.FTZ R51, R34, R45 ;  /* 0x0000002d22337220 */ /* 0x000fe20000410000 */
[----:B------:R-:W-:-:S02]  /*3e10*/  HADD2.F32 R42, -RZ, R42.H0_H0 ;  /* 0x2000002aff2a7230 */ /* 0x000fc40000004100 */
[CC--:B------:R-:W-:Y:S01]  /*3e20*/  FMUL.FTZ R47, R33.reuse, R101.reuse ;  /* 0x00000065212f7220 */ /* 0x0c0fe20000410000 */
[----:B------:R-:W-:Y:S02]  /*3e30*/  HADD2.F32 R43, -RZ, R100.H0_H0 ;  /* 0x20000064ff2b7230 */ /* 0x000fe40000004100 */
[----:B------:R-:W-:Y:S01]  /*3e40*/  FMUL.FTZ R44, R32, R101 ;  /* 0x00000065202c7220 */ /* 0x000fe20000410000 */
[----:B------:R-:W-:Y:S01]  /*3e50*/  FMUL.FTZ R45, R42, R45 ;  /* 0x0000002d2a2d7220 */ /* 0x000fe20000410000 */
[-C--:B------:R-:W-:Y:S02]  /*3e60*/  FFMA.FTZ R47, R32, R35.reuse, -R47 ;  /* 0x00000023202f7223 */ /* 0x080fe4000001082f */
[----:B------:R-:W-:Y:S01]  /*3e70*/  FFMA.FTZ R44, R33, R35, R44 ;  /* 0x00000023212c7223 */ /* 0x000fe2000001002c */
[-C--:B------:R-:W-:Y:S01]  /*3e80*/  FFMA.FTZ R51, R42, R43.reuse, -R51 ;  /* 0x0000002b2a337223 */ /* 0x080fe20000010833 */
[----:B------:R-:W-:Y:S01]  /*3e90*/  FFMA.FTZ R34, R34, R43, R45 ;  /* 0x0000002b22227223 */ /* 0x000fe2000001002d */
[----:B------:R-:W-:-:S02]  /*3ea0*/  F2FP.F16.F32.PACK_AB R33, R49, R50 ;  /* 0x000000323121723e */ /* 0x000fc400000000ff */
[----:B------:R-:W-:Y:S02]  /*3eb0*/  F2FP.F16.F32.PACK_AB R35, R53, R52 ;  /* 0x000000343523723e */ /* 0x000fe400000000ff */
[----:B------:R-:W-:Y:S02]  /*3ec0*/  F2FP.F16.F32.PACK_AB R32, R44, R47 ;  /* 0x0000002f2c20723e */ /* 0x000fe400000000ff */
[----:B------:R-:W-:-:S07]  /*3ed0*/  F2FP.F16.F32.PACK_AB R34, R34, R51 ;  /* 0x000000332222723e */ /* 0x000fce00000000ff */
.L_x_2693:
[----:B------:R-:W-:Y:S05]  /*3ee0*/  BSYNC B2 ;  /* 0x0000000000027941 */ /* 0x000fea0003800000 */
.L_x_2692:
[----:B--2---:R3:W-:Y:S02]  /*3ef0*/  STG.E.128 desc[UR38][R40.64], R32 ;  /* 0x0000002028007986 */ /* 0x0047e4000c101d26 */
.L_x_2691:
[----:B------:R-:W-:Y:S05]  /*3f00*/  BSYNC B1 ;  /* 0x0000000000017941 */ /* 0x000fea0003800000 */
.L_x_2690:
        /* <DEDUP_REMOVED lines=46> */
.L_x_2695:
[----:B------:R-:W-:Y:S05]  /*41f0*/  BSYNC B1 ;  /* 0x0000000000017941 */ /* 0x000fea0003800000 */
.L_x_2694:
[----:B--2---:R1:W-:Y:S01]  /*4200*/  STG.E.128 desc[UR38][R40.64+0x40], R32 ;  /* 0x0000402028007986 */ /* 0x0043e2000c101d26 */
[----:B------:R-:W-:Y:S05]  /*4210*/  BRA `(.L_x_2689) ;  /* 0x0000001400807947 */ /* 0x000fea0003800000 */
.L_x_2673:
[----:B------:R-:W-:-:S04]  /*4220*/  ISETP.GE.AND P3, PT, R231, R97, PT ;  /* 0x00000061e700720c */ /* 0x000fc80003f66270 */
        /* <DEDUP_REMOVED lines=20> */
[----:B------:R-:W-:Y:S02]  /*4370*/  CS2R R32, SRZ ;  /* 0x0000000000207805 */ /* 0x000fe4000001ff00 */
[----:B------:R-:W-:-:S04]  /*4380*/  CS2R R38, SRZ ;  /* 0x0000000000267805 */ /* 0x000fc8000001ff00 */
[----:B------:R2:W3:Y:S02]  /*4390*/  @!P4 LDG.E.128 R32, desc[UR38][R36.64] ;  /* 0x000000262420c981 */ /* 0x0004e4000c1e1d00 */
[----:B--2---:R-:W-:-:S06]  /*43a0*/  CS2R R36, SRZ ;  /* 0x0000000000247805 */ /* 0x004fcc000001ff00 */
[----:B------:R2:W4:Y:S01]  /*43b0*/  @!P4 LDG.E.128 R36, desc[UR38][R40.64] ;  /* 0x000000262824c981 */ /* 0x000522000c1e1d00 */
[----:B0-----:R-:W-:-:S04]  /*43c0*/  @!P3 LEA R44, P4, R42, R44, 0x1 ;  /* 0x0000002c2a2cb211 */ /* 0x001fc800078808ff */
[----:B------:R-:W-:Y:S02]  /*43d0*/  @!P3 LEA.HI.X R45, R42, R45, R43, 0x1, P4 ;  /* 0x0000002d2a2db211 */ /* 0x000fe400020f0c2b */
[----:B------:R-:W-:Y:S02]  /*43e0*/  CS2R R42, SRZ ;  /* 0x00000000002a7805 */ /* 0x000fe4000001ff00 */
[C---:B-1----:R-:W-:Y:S02]  /*43f0*/  @!P3 LEA R48, P4, R46.reuse, R48, 0x1 ;  /* 0x000000302e30b211 */ /* 0x042fe400078808ff */
[----:B--2---:R-:W-:Y:S02]  /*4400*/  CS2R R40, SRZ ;  /* 0x0000000000287805 */ /* 0x004fe4000001ff00 */
[----:B------:R-:W-:Y:S02]  /*4410*/  @!P3 LEA.HI.X R49, R46, R49, R47, 0x1, P4 ;  /* 0x000000312e31b211 */ /* 0x000fe400020f0c2f */
[----:B------:R-:W-:-:S02]  /*4420*/  CS2R R46, SRZ ;  /* 0x00000000002e7805 */ /* 0x000fc4000001ff00 */
[----:B------:R0:W2:Y:S02]  /*4430*/  @!P3 LDG.E.128 R40, desc[UR38][R44.64] ;  /* 0x000000262c28b981 */ /* 0x0000a4000c1e1d00 */
[----:B0-----:R-:W-:-:S06]  /*4440*/  CS2R R44, SRZ ;  /* 0x00000000002c7805 */ /* 0x001fcc000001ff00 */
[----:B------:R0:W5:Y:S01]  /*4450*/  @!P3 LDG.E.128 R44, desc[UR38][R48.64] ;  /* 0x00000026302cb981 */ /* 0x000162000c1e1d00 */
[----:B------:R-:W-:Y:S01]  /*4460*/  UISETP.NE.AND UP0, UPT, UR37, 0x3, UPT ;  /* 0x000000032500788c */ /* 0x000fe2000bf05270 */
[----:B------:R-:W-:-:S05]  /*4470*/  ISETP.GE.AND P4, PT, R16, R102, PT ;  /* 0x000000661000720c */ /* 0x000fca0003f86270 */
[----:B------:R-:W-:Y:S01]  /*4480*/  PLOP3.LUT P3, PT, PT, PT, UP0, 0x80, 0x0 ;  /* 0x000000000000781c */ /* 0x000fe20003f6f008 */
[----:B---3--:R-:W-:Y:S02]  /*4490*/  IMAD.MOV.U32 R51, RZ, RZ, R34 ;  /* 0x000000ffff337224 */ /* 0x008fe400078e0022 */
[----:B------:R-:W-:Y:S02]  /*44a0*/  IMAD.MOV.U32 R52, RZ, RZ, R35 ;  /* 0x000000ffff347224 */ /* 0x000fe400078e0023 */
[----:B------:R-:W-:Y:S01]  /*44b0*/  IMAD.MOV.U32 R53, RZ, RZ, R32 ;  /* 0x000000ffff357224 */ /* 0x000fe200078e0020 */
[----:B------:R-:W-:Y:S01]  /*44c0*/  PRMT R121, R51, 0x7610, R121 ;  /* 0x0000761033797816 */ /* 0x000fe20000000079 */
[----:B------:R-:W-:-:S03]  /*44d0*/  IMAD.MOV.U32 R54, RZ, RZ, R33 ;  /* 0x000000ffff367224 */ /* 0x000fc600078e0021 */
[----:B------:R-:W-:Y:S02]  /*44e0*/  PRMT R123, R52, 0x5410, R53 ;  /* 0x00005410347b7816 */ /* 0x000fe40000000035 */
[----:B------:R-:W-:Y:S01]  /*44f0*/  PRMT R118, R54, 0x7610, R118 ;  /* 0x0000761036767816 */ /* 0x000fe20000000076 */
[----:B----4-:R-:W-:Y:S02]  /*4500*/  IMAD.MOV.U32 R51, RZ, RZ, R38 ;  /* 0x000000ffff337224 */ /* 0x010fe400078e0026 */
[----:B0-----:R-:W-:Y:S02]  /*4510*/  IMAD.MOV.U32 R48, RZ, RZ, R39 ;  /* 0x000000ffff307224 */ /* 0x001fe400078e0027 */
[----:B------:R-:W-:Y:S01]  /*4520*/  IMAD.MOV.U32 R49, RZ, RZ, R36 ;  /* 0x000000ffff317224 */ /* 0x000fe200078e0024 */
[----:B------:R-:W-:Y:S01]  /*4530*/  PRMT R121, R121, 0x5410, R51 ;  /* 0x0000541079797816 */ /* 0x000fe20000000033 */
[----:B------:R-:W-:-:S03]  /*4540*/  IMAD.MOV.U32 R52, RZ, RZ, R37 ;  /* 0x000000ffff347224 */ /* 0x000fc600078e0025 */
[----:B------:R-:W-:Y:S02]  /*4550*/  PRMT R125, R48, 0x5410, R49 ;  /* 0x00005410307d7816 */ /* 0x000fe40000000031 */
[----:B------:R-:W-:Y:S01]  /*4560*/  PRMT R122, R52, 0x7610, R122 ;  /* 0x00007610347a7816 */ /* 0x000fe2000000007a */
[----:B--2---:R-:W-:Y:S02]  /*4570*/  IMAD.MOV.U32 R48, RZ, RZ, R42 ;  /* 0x000000ffff307224 */ /* 0x004fe400078e002a */
[----:B------:R-:W-:Y:S02]  /*4580*/  IMAD.MOV.U32 R49, RZ, RZ, R43 ;  /* 0x000000ffff317224 */ /* 0x000fe400078e002b */
[----:B------:R-:W-:Y:S02]  /*4590*/  IMAD.MOV.U32 R51, RZ, RZ, R40 ;  /* 0x000000ffff337224 */ /* 0x000fe400078e0028 */
[----:B------:R-:W-:Y:S01]  /*45a0*/  IMAD.MOV.U32 R52, RZ, RZ, R41 ;  /* 0x000000ffff347224 */ /* 0x000fe200078e0029 */
[----:B------:R-:W-:-:S02]  /*45b0*/  PRMT R117, R49, 0x7610, R117 ;  /* 0x0000761031757816 */ /* 0x000fc40000000075 */
[----:B------:R-:W-:Y:S02]  /*45c0*/  PRMT R115, R48, 0x5410, R51 ;  /* 0x0000541030737816 */ /* 0x000fe40000000033 */
[----:B------:R-:W-:Y:S01]  /*45d0*/  PRMT R119, R52, 0x7610, R119 ;  /* 0x0000761034777816 */ /* 0x000fe20000000077 */
[----:B-----5:R-:W-:Y:S02]  /*45e0*/  IMAD.MOV.U32 R48, RZ, RZ, R46 ;  /* 0x000000ffff307224 */ /* 0x020fe400078e002e */
[----:B------:R-:W-:Y:S02]  /*45f0*/  IMAD.MOV.U32 R49, RZ, RZ, R47 ;  /* 0x000000ffff317224 */ /* 0x000fe400078e002f */
[----:B------:R-:W-:Y:S02]  /*4600*/  IMAD.MOV.U32 R51, RZ, RZ, R44 ;  /* 0x000000ffff337224 */ /* 0x000fe400078e002c */
[----:B------:R-:W-:Y:S01]  /*4610*/  IMAD.MOV.U32 R52, RZ, RZ, R45 ;  /* 0x000000ffff347224 */ /* 0x000fe200078e002d */
[----:B------:R-:W-:-:S02]  /*4620*/  PRMT R117, R117, 0x5410, R49 ;  /* 0x0000541075757816 */ /* 0x000fc40000000031 */
[----:B------:R-:W-:Y:S02]  /*4630*/  PRMT R116, R48, 0x5410, R51 ;  /* 0x0000541030747816 */ /* 0x000fe40000000033 */
[----:B------:R-:W-:Y:S01]  /*4640*/  PRMT R119, R119, 0x5410, R52 ;  /* 0x0000541077777816 */ /* 0x000fe20000000034 */
[----:B------:R-:W-:Y:S06]  /*4650*/  @!P3 BRA `(.L_x_2696) ;  /* 0x000000000004b947 */ /* 0x000fec0003800000 */
[----:B------:R-:W-:Y:S01]  /*4660*/  BPT.TRAP 0x1 ;  /* 0x000000040000795c */ /* 0x000fe20000300000 */
.L_x_2696:
        /* <DEDUP_REMOVED lines=9> */
.L_x_3053:
[----:B------:R-:W-:Y:S05]  /*4700*/  BSYNC B1 ;  /* 0x0000000000017941 */ /* 0x000fea0003800000 */
.L_x_2697:
        /* <DEDUP_REMOVED lines=29> */
[--C-:B------:R-:W-:Y:S02]  /*48e0*/  SHF.R.U64 R32, R32, 0x10, R33.reuse ;  /* 0x0000001020207819 */ /* 0x100fe40000001221 */
[----:B------:R-:W-:Y:S01]  /*48f0*/  SHF.R.U32.HI R114, RZ, 0x10, R33 ;  /* 0x00000010ff727819 */ /* 0x000fe20000011621 */
[----:B------:R-:W-:Y:S01]  /*4900*/  HADD2.F32 R124, -RZ, R37.H0_H0 ;  /* 0x20000025ff7c7230 */ /* 0x000fe20000004100 */
[----:B------:R-:W-:Y:S02]  /*4910*/  SHF.R.U64 R33, R34, 0x10, R35 ;  /* 0x0000001022217819 */ /* 0x000fe40000001223 */
[--C-:B------:R-:W-:Y:S01]  /*4920*/  SHF.R.U64 R34, R38, 0x10, R39.reuse ;  /* 0x0000001026227819 */ /* 0x100fe20000001227 */
[----:B-1----:R-:W-:Y:S01]  /*4930*/  HADD2.F32 R38, -RZ, R49.H0_H0 ;  /* 0x20000031ff267230 */ /* 0x002fe20000004100 */
[----:B------:R-:W-:Y:S01]  /*4940*/  SHF.R.U32.HI R113, RZ, 0x10, R39 ;  /* 0x00000010ff717819 */ /* 0x000fe20000011627 */
[--C-:B--2---:R-:W-:Y:S01]  /*4950*/  HADD2.F32 R39, -RZ, R53.reuse.H0_H0 ;  /* 0x20000035ff277230 */ /* 0x104fe20000004100 */
[----:B------:R-:W-:Y:S01]  /*4960*/  SHF.R.U32.HI R35, RZ, 0x10, R35 ;  /* 0x00000010ff237819 */ /* 0x000fe20000011623 */
[----:B------:R-:W-:-:S02]  /*4970*/  HADD2.F32 R53, -RZ, R53.H1_H1 ;  /* 0x30000035ff357230 */ /* 0x000fc40000004100 */
[----:B------:R-:W-:Y:S02]  /*4980*/  HADD2.F32 R49, -RZ, R49.H1_H1 ;  /* 0x30000031ff317230 */ /* 0x000fe40000004100 */
[-C--:B------:R-:W-:Y:S01]  /*4990*/  FMUL.FTZ R37, R39, R122.reuse ;  /* 0x0000007a27257220 */ /* 0x080fe20000410000 */
[----:B------:R-:W-:Y:S02]  /*49a0*/  HADD2.F32 R120, -RZ, R114.H0_H0 ;  /* 0x20000072ff787230 */ /* 0x000fe40000004100 */
[C---:B------:R-:W-:Y:S01]  /*49b0*/  FMUL.FTZ R122, R38.reuse, R122 ;  /* 0x0000007a267a7220 */ /* 0x040fe20000410000 */
[-C--:B------:R-:W-:Y:S01]  /*49c0*/  FMUL.FTZ R114, R53, R124.reuse ;  /* 0x0000007c35727220 */ /* 0x080fe20000410000 */
[----:B------:R-:W-:Y:S01]  /*49d0*/  FMUL.FTZ R124, R49, R124 ;  /* 0x0000007c317c7220 */ /* 0x000fe20000410000 */
[-C--:B------:R-:W-:Y:S01]  /*49e0*/  FFMA.FTZ R37, R38, R118.reuse, -R37 ;  /* 0x0000007626257223 */ /* 0x080fe20000010825 */
[----:B------:R-:W-:Y:S01]  /*49f0*/  FFMA.FTZ R38, R39, R118, R122 ;  /* 0x0000007627267223 */ /* 0x000fe2000001007a */
[-C--:B------:R-:W-:Y:S01]  /*4a00*/  FFMA.FTZ R114, R49, R120.reuse, -R114 ;  /* 0x0000007831727223 */ /* 0x080fe20000010872 */
[----:B------:R-:W-:Y:S01]  /*4a10*/  FFMA.FTZ R39, R53, R120, R124 ;  /* 0x0000007835277223 */ /* 0x000fe2000001007c */
[----:B------:R-:W-:-:S02]  /*4a20*/  HADD2.F32 R122, -RZ, R125.H0_H0 ;  /* 0x2000007dff7a7230 */ /* 0x000fc40000004100 */
[----:B------:R-:W-:Y:S01]  /*4a30*/  HADD2.F32 R53, -RZ, R55.H0_H0 ;  /* 0x20000037ff357230 */ /* 0x000fe20000004100 */
[----:B------:R-:W-:Y:S01]  /*4a40*/  F2FP.F16.F32.PACK_AB R37, R114, R37 ;  /* 0x000000257225723e */ /* 0x000fe200000000ff */
[----:B------:R-:W-:Y:S01]  /*4a50*/  HADD2.F32 R49, -RZ, R51.H0_H0 ;  /* 0x20000033ff317230 */ /* 0x000fe20000004100 */
[----:B------:R-:W-:Y:S01]  /*4a60*/  F2FP.F16.F32.PACK_AB R38, R39, R38 ;  /* 0x000000262726723e */ /* 0x000fe200000000ff */
[----:B------:R-:W-:Y:S02]  /*4a70*/  HADD2.F32 R55, -RZ, R55.H1_H1 ;  /* 0x30000037ff377230 */ /* 0x000fe40000004100 */
[-C--:B------:R-:W-:Y:S01]  /*4a80*/  FMUL.FTZ R126, R53, R122.reuse ;  /* 0x0000007a357e7220 */ /* 0x080fe20000410000 */
[----:B------:R-:W-:Y:S02]  /*4a90*/  HADD2.F32 R124, -RZ, R113.H0_H0 ;  /* 0x20000071ff7c7230 */ /* 0x000fe40000004100 */
[----:B------:R-:W-:Y:S01]  /*4aa0*/  FMUL.FTZ R122, R49, R122 ;  /* 0x0000007a317a7220 */ /* 0x000fe20000410000 */
[----:B------:R-:W-:-:S02]  /*4ab0*/  HADD2.F32 R118, -RZ, R123.H0_H0 ;  /* 0x2000007bff767230 */ /* 0x000fc40000004100 */
[----:B------:R-:W-:Y:S02]  /*4ac0*/  HADD2.F32 R51, -RZ, R51.H1_H1 ;  /* 0x30000033ff337230 */ /* 0x000fe40000004100 */
[----:B------:R-:W-:Y:S01]  /*4ad0*/  FMUL.FTZ R128, R55, R124 ;  /* 0x0000007c37807220 */ /* 0x000fe20000410000 */
[----:B------:R-:W-:Y:S02]  /*4ae0*/  HADD2.F32 R120, -RZ, R35.H0_H0 ;  /* 0x20000023ff787230 */ /* 0x000fe40000004100 */
[-C--:B------:R-:W-:Y:S01]  /*4af0*/  FFMA.FTZ R35, R49, R118.reuse, -R126 ;  /* 0x0000007631237223 */ /* 0x080fe2000001087e */
[----:B------:R-:W-:Y:S01]  /*4b00*/  FFMA.FTZ R49, R53, R118, R122 ;  /* 0x0000007635317223 */ /* 0x000fe2000001007a */
[----:B------:R-:W-:Y:S02]  /*4b10*/  HADD2.F32 R53, -RZ, R123.H1_H1 ;  /* 0x3000007bff357230 */ /* 0x000fe40000004100 */
[C---:B------:R-:W-:Y:S01]  /*4b20*/  FMUL.FTZ R124, R51.reuse, R124 ;  /* 0x0000007c337c7220 */ /* 0x040fe20000410000 */
[----:B------:R-:W-:Y:S01]  /*4b30*/  FFMA.FTZ R118, R51, R120, -R128 ;  /* 0x0000007833767223 */ /* 0x000fe20000010880 */
[----:B------:R-:W-:-:S02]  /*4b40*/  HADD2.F32 R123, -RZ, R36.H0_H0 ;  /* 0x20000024ff7b7230 */ /* 0x000fc40000004100 */
[----:B------:R-:W-:Y:S02]  /*4b50*/  HADD2.F32 R113, -RZ, R125.H1_H1 ;  /* 0x3000007dff717230 */ /* 0x000fe40000004100 */
[----:B------:R-:W-:Y:S01]  /*4b60*/  FFMA.FTZ R120, R55, R120, R124 ;  /* 0x0000007837787223 */ /* 0x000fe2000001007c */
[----:B------:R-:W-:Y:S01]  /*4b70*/  HADD2.F32 R51, -RZ, R52.H0_H0 ;  /* 0x20000034ff337230 */ /* 0x000fe20000004100 */
[----:B------:R-:W-:Y:S01]  /*4b80*/  F2FP.F16.F32.PACK_AB R35, R118, R35 ;  /* 0x000000237623723e */ /* 0x000fe200000000ff */
[----:B------:R-:W-:Y:S02]  /*4b90*/  HADD2.F32 R36, -RZ, R48.H0_H0 ;  /* 0x20000030ff247230 */ /* 0x000fe40000004100 */
[----:B------:R-:W-:Y:S02]  /*4ba0*/  HADD2.F32 R52, -RZ, R52.H1_H1 ;  /* 0x30000034ff347230 */ /* 0x000fe40000004100 */
[----:B------:R-:W-:Y:S01]  /*4bb0*/  FMUL.FTZ R125, R51, R113 ;  /* 0x00000071337d7220 */ /* 0x000fe20000410000 */
[----:B------:R-:W-:-:S02]  /*4bc0*/  HADD2.F32 R48, -RZ, R48.H1_H1 ;  /* 0x30000030ff307230 */ /* 0x000fc40000004100 */
[----:B------:R-:W-:Y:S01]  /*4bd0*/  FMUL.FTZ R122, R36, R113 ;  /* 0x00000071247a7220 */ /* 0x000fe20000410000 */
[----:B------:R-:W-:Y:S02]  /*4be0*/  HADD2.F32 R55, -RZ, R32.H0_H0 ;  /* 0x20000020ff377230 */ /* 0x000fe40000004100 */
[----:B------:R-:W-:Y:S01]  /*4bf0*/  FMUL.FTZ R113, R52, R123 ;  /* 0x0000007b34717220 */ /* 0x000fe20000410000 */
[----:B------:R-:W-:Y:S01]  /*4c00*/  FFMA.FTZ R32, R36, R53, -R125 ;  /* 0x0000003524207223 */ /* 0x000fe2000001087d */
[C---:B------:R-:W-:Y:S01]  /*4c10*/  FMUL.FTZ R123, R48.reuse, R123 ;  /* 0x0000007b307b7220 */ /* 0x040fe20000410000 */
[----:B------:R-:W-:Y:S01]  /*4c20*/  FFMA.FTZ R36, R51, R53, R122 ;  /* 0x0000003533247223 */ /* 0x000fe2000001007a */
[-C--:B------:R-:W-:Y:S01]  /*4c30*/  FFMA.FTZ R51, R48, R55.reuse, -R113 ;  /* 0x0000003730337223 */ /* 0x080fe20000010871 */
[----:B------:R-:W-:Y:S02]  /*4c40*/  HADD2.F32 R113, -RZ, R34.H0_H0 ;  /* 0x20000022ff717230 */ /* 0x000fe40000004100 */
[----:B------:R-:W-:Y:S01]  /*4c50*/  FFMA.FTZ R53, R52, R55, R123 ;  /* 0x0000003734357223 */ /* 0x000fe2000001007b */
[----:B------:R-:W-:-:S02]  /*4c60*/  HADD2.F32 R55, -RZ, R121.H0_H0 ;  /* 0x20000079ff377230 */ /* 0x000fc40000004100 */
[----:B------:R-:W-:Y:S02]  /*4c70*/  HADD2.F32 R48, -RZ, R54.H0_H0 ;  /* 0x20000036ff307230 */ /* 0x000fe40000004100 */
[----:B------:R-:W-:Y:S01]  /*4c80*/  HADD2.F32 R121, -RZ, R121.H1_H1 ;  /* 0x30000079ff797230 */ /* 0x000fe20000004100 */
[----:B------:R-:W-:Y:S01]  /*4c90*/  F2FP.F16.F32.PACK_AB R52, R53, R36 ;  /* 0x000000243534723e */ /* 0x000fe200000000ff */
[----:B------:R-:W-:Y:S02]  /*4ca0*/  HADD2.F32 R34, -RZ, R50.H0_H0 ;  /* 0x20000032ff227230 */ /* 0x000fe40000004100 */
[----:B------:R-:W-:Y:S02]  /*4cb0*/  HADD2.F32 R54, -RZ, R54.H1_H1 ;  /* 0x30000036ff367230 */ /* 0x000fe40000004100 */
[-C--:B------:R-:W-:Y:S01]  /*4cc0*/  FMUL.FTZ R123, R48, R121.reuse ;  /* 0x00000079307b7220 */ /* 0x080fe20000410000 */
[----:B------:R-:W-:Y:S02]  /*4cd0*/  HADD2.F32 R50, -RZ, R50.H1_H1 ;  /* 0x30000032ff327230 */ /* 0x000fe40000004100 */
[----:B------:R-:W-:Y:S01]  /*4ce0*/  FMUL.FTZ R121, R34, R121 ;  /* 0x0000007922797220 */ /* 0x000fe20000410000 */
[----:B------:R-:W-:-:S02]  /*4cf0*/  HADD2.F32 R33, -RZ, R33.H0_H0 ;  /* 0x20000021ff217230 */ /* 0x000fc40000004100 */
[----:B------:R-:W-:Y:S01]  /*4d00*/  FMUL.FTZ R125, R54, R113 ;  /* 0x00000071367d7220 */ /* 0x000fe20000410000 */
[----:B------:R-:W-:Y:S01]  /*4d10*/  FFMA.FTZ R123, R34, R55, -R123 ;  /* 0x00000037227b7223 */ /* 0x000fe2000001087b */
[----:B------:R-:W-:Y:S01]  /*4d20*/  FMUL.FTZ R113, R50, R113 ;  /* 0x0000007132717220 */ /* 0x000fe20000410000 */
[----:B------:R-:W-:Y:S01]  /*4d30*/  FFMA.FTZ R121, R48, R55, R121 ;  /* 0x0000003730797223 */ /* 0x000fe20000010079 */
[----:B------:R-:W-:Y:S01]  /*4d40*/  FFMA.FTZ R50, R50, R33, -R125 ;  /* 0x0000002132327223 */ /* 0x000fe2000001087d */
[----:B------:R-:W-:Y:S01]  /*4d50*/  F2FP.F16.F32.PACK_AB R55, R120, R49 ;  /* 0x000000317837723e */ /* 0x000fe200000000ff */
[----:B------:R-:W-:Y:S01]  /*4d60*/  FFMA.FTZ R54, R54, R33, R113 ;  /* 0x0000002136367223 */ /* 0x000fe20000010071 */
[----:B------:R-:W-:Y:S01]  /*4d70*/  F2FP.F16.F32.PACK_AB R48, R51, R32 ;  /* 0x000000203330723e */ /* 0x000fe200000000ff */
[----:B------:R-:W-:Y:S01]  /*4d80*/  IMAD.MOV.U32 R49, RZ, RZ, R37 ;  /* 0x000000ffff317224 */ /* 0x000fe200078e0025 */
[----:B------:R-:W-:Y:S01]  /*4d90*/  F2FP.F16.F32.PACK_AB R50, R50, R123 ;  /* 0x0000007b3232723e */ /* 0x000fe200000000ff */
[----:B------:R-:W-:Y:S01]  /*4da0*/  IMAD.MOV.U32 R53, RZ, RZ, R38 ;  /* 0x000000ffff357224 */ /* 0x000fe200078e0026 */
[----:B------:R-:W-:Y:S01]  /*4db0*/  F2FP.F16.F32.PACK_AB R54, R54, R121 ;  /* 0x000000793636723e */ /* 0x000fe200000000ff */
[----:B------:R-:W-:-:S07]  /*4dc0*/  IMAD.MOV.U32 R51, RZ, RZ, R35 ;  /* 0x000000ffff337224 */ /* 0x000fce00078e0023 */
.L_x_2702:
[----:B------:R-:W-:Y:S05]  /*4dd0*/  BSYNC B2 ;  /* 0x0000000000027941 */ /* 0x000fea0003800000 */
.L_x_2701:
        /* <DEDUP_REMOVED lines=12> */
.L_x_2700:
[----:B------:R-:W-:Y:S05]  /*4ea0*/  BSYNC B1 ;  /* 0x0000000000017941 */ /* 0x000fea0003800000 */
.L_x_2699:
        /* <DEDUP_REMOVED lines=18> */
[----:B------:R-:W-:-:S05]  /*4fd0*/  LOP3.LUT R32, R32, R34, RZ, 0x3c, !PT ;  /* 0x0000002220207212 */ /* 0x000fca00078e3cff */
[----:B------:R-:W-:Y:S02]  /*4fe0*/  IMAD.IADD R33, R221, 0x1, R32 ;  /* 0x00000001dd217824 */ /* 0x000fe400078e0220 */
[C---:B------:R-:W-:Y:S02]  /*4ff0*/  IMAD R32, R22.reuse, 0x1800, R87 ;  /* 0x0000180016207824 */ /* 0x040fe400078e0257 */
[----:B------:R-:W-:Y:S02]  /*5000*/  IMAD R34, R22, 0x1800, R33 ;  /* 0x0000180016227824 */ /* 0x000fe400078e0221 */
[--C-:B------:R-:W-:Y:S02]  /*5010*/  IMAD R32, R32, 0x2, R19.reuse ;  /* 0x0000000220207824 */ /* 0x100fe400078e0213 */
[----:B------:R-:W-:-:S04]  /*5020*/  IMAD R36, R34, 0x2, R19 ;  /* 0x0000000222247824 */ /* 0x000fc800078e0213 */
[----:B------:R-:W1:Y:S04]  /*5030*/  LDS.128 R32, [R32+0x1c400] ;  /* 0x01c4000020207984 */ /* 0x000e680000000c00 */
[----:B------:R-:W2:Y:S01]  /*5040*/  LDS.128 R36, [R36+0x1c400] ;  /* 0x01c4000024247984 */ /* 0x000ea20000000c00 */
[----:B------:R-:W-:Y:S05]  /*5050*/  @P4 BRA `(.L_x_2704) ;  /* 0x00000004005c4947 */ /* 0x000fea0003800000 */
[----:B------:R-:W-:Y:S02]  /*5060*/  SHF.R.U64 R52, R40, 0x10, R41 ;  /* 0x0000001028347819 */ /* 0x000fe40000001229 */
[----:B------:R-:W-:Y:S01]  /*5070*/  SHF.R.U64 R40, R42, 0x10, R43 ;  /* 0x000000102a287819 */ /* 0x000fe2000000122b */
[----:B-1----:R-:W-:Y:S01]  /*5080*/  IMAD.MOV.U32 R42, RZ, RZ, R32 ;  /* 0x000000ffff2a7224 */ /* 0x002fe200078e0020 */
[----:B------:R-:W-:Y:S01]  /*5090*/  SHF.R.U32.HI R54, RZ, 0x10, R45 ;  /* 0x00000010ff367819 */ /* 0x000fe2000001162d */
[----:B--2---:R-:W-:Y:S01]  /*50a0*/  IMAD.MOV.U32 R32, RZ, RZ, R37 ;  /* 0x000000ffff207224 */ /* 0x004fe200078e0025 */
[----:B------:R-:W-:Y:S01]  /*50b0*/  SHF.R.U32.HI R53, RZ, 0x10, R41 ;  /* 0x00000010ff357819 */ /* 0x000fe20000011629 */
[----:B------:R-:W-:Y:S01]  /*50c0*/  IMAD.MOV.U32 R37, RZ, RZ, R35 ;  /* 0x000000ffff257224 */ /* 0x000fe200078e0023 */
[----:B------:R-:W-:Y:S01]  /*50d0*/  SHF.R.U64 R44, R44, 0x10, R45 ;  /* 0x000000102c2c7819 */ /* 0x000fe2000000122d */
[----:B------:R-:W-:Y:S01]  /*50e0*/  IMAD.MOV.U32 R45, RZ, RZ, R39 ;  /* 0x000000ffff2d7224 */ /* 0x000fe200078e0027 */
[----:B------:R-:W-:Y:S01]  /*50f0*/  SHF.R.U32.HI R103, RZ, 0x10, R43 ;  /* 0x00000010ff677819 */ /* 0x000fe2000001162b */
[----:B------:R-:W-:Y:S01]  /*5100*/  IMAD.MOV.U32 R43, RZ, RZ, R36 ;  /* 0x000000ffff2b7224 */ /* 0x000fe200078e0024 */
[--C-:B------:R-:W-:Y:S01]  /*5110*/  SHF.R.U64 R41, R46, 0x10, R47.reuse ;  /* 0x000000102e297819 */ /* 0x100fe2000000122f */
[----:B------:R-:W-:Y:S01]  /*5120*/  HADD2.F32 R36, -RZ, R32.H0_H0 ;  /* 0x20000020ff247230 */ /* 0x000fe20000004100 */
[----:B------:R-:W-:Y:S01]  /*5130*/  SHF.R.U32.HI R55, RZ, 0x10, R47 ;  /* 0x00000010ff377819 */ /* 0x000fe2000001162f */
[----:B------:R-:W-:-:S02]  /*5140*/  HADD2.F32 R47, -RZ, R119.H0_H0 ;  /* 0x20000077ff2f7230 */ /* 0x000fc40000004100 */
[----:B------:R-:W-:Y:S02]  /*5150*/  HADD2.F32 R119, -RZ, R119.H1_H1 ;  /* 0x30000077ff777230 */ /* 0x000fe40000004100 */
[----:B------:R-:W-:Y:S02]  /*5160*/  HADD2.F32 R39, -RZ, R32.H1_H1 ;  /* 0x30000020ff277230 */ /* 0x000fe40000004100 */
[--C-:B------:R-:W-:Y:S02]  /*5170*/  HADD2.F32 R32, -RZ, R33.reuse.H0_H0 ;  /* 0x20000021ff207230 */ /* 0x100fe40000004100 */
[----:B------:R-:W-:Y:S02]  /*5180*/  HADD2.F32 R54, -RZ, R54.H0_H0 ;  /* 0x20000036ff367230 */ /* 0x000fe40000004100 */
[----:B------:R-:W-:Y:S02]  /*5190*/  HADD2.F32 R35, -RZ, R33.H1_H1 ;  /* 0x30000021ff237230 */ /* 0x000fe40000004100 */
[----:B------:R-:W-:Y:S01]  /*51a0*/  FMUL.FTZ R33, R36, R119 ;  /* 0x0000007724217220 */ /* 0x000fe20000410000 */
[----:B------:R-:W-:-:S02]  /*51b0*/  HADD2.F32 R46, -RZ, R53.H0_H0 ;  /* 0x20000035ff2e7230 */ /* 0x000fc40000004100 */
[C---:B------:R-:W-:Y:S01]  /*51c0*/  FMUL.FTZ R119, R32.reuse, R119 ;  /* 0x0000007720777220 */ /* 0x040fe20000410000 */
[-C--:B------:R-:W-:Y:S01]  /*51d0*/  FMUL.FTZ R102, R39, R54.reuse ;  /* 0x0000003627667220 */ /* 0x080fe20000410000 */
[C---:B------:R-:W-:Y:S01]  /*51e0*/  FMUL.FTZ R54, R35.reuse, R54 ;  /* 0x0000003623367220 */ /* 0x040fe20000410000 */
[-C--:B------:R-:W-:Y:S01]  /*51f0*/  FFMA.FTZ R32, R32, R47.reuse, -R33 ;  /* 0x0000002f20207223 */ /* 0x080fe20000010821 */
[----:B------:R-:W-:Y:S01]  /*5200*/  FFMA.FTZ R33, R36, R47, R119 ;  /* 0x0000002f24217223 */ /* 0x000fe20000010077 */
[-C--:B------:R-:W-:Y:S01]  /*5210*/  FFMA.FTZ R35, R35, R46.reuse, -R102 ;  /* 0x0000002e23237223 */ /* 0x080fe20000010866 */
[----:B------:R-:W-:Y:S01]  /*5220*/  FFMA.FTZ R36, R39, R46, R54 ;  /* 0x0000002e27247223 */ /* 0x000fe20000010036 */
[--C-:B------:R-:W-:Y:S02]  /*5230*/  HADD2.F32 R53, -RZ, R117.reuse.H0_H0 ;  /* 0x20000075ff357230 */ /* 0x100fe40000004100 */
[----:B------:R-:W-:Y:S01]  /*5240*/  HADD2.F32 R117, -RZ, R117.H1_H1 ;  /* 0x30000075ff757230 */ /* 0x000fe20000004100 */
[----:B------:R-:W-:Y:S01]  /*5250*/  F2FP.F16.F32.PACK_AB R35, R35, R32 ;  /* 0x000000202323723e */ /* 0x000fe200000000ff */
[----:B------:R-:W-:-:S02]  /*5260*/  HADD2.F32 R46, -RZ, R45.H0_H0 ;  /* 0x2000002dff2e7230 */ /* 0x000fc40000004100 */
[----:B------:R-:W-:Y:S02]  /*5270*/  HADD2.F32 R47, -RZ, R45.H1_H1 ;  /* 0x3000002dff2f7230 */ /* 0x000fe40000004100 */
[----:B------:R-:W-:Y:S02]  /*5280*/  HADD2.F32 R39, -RZ, R37.H0_H0 ;  /* 0x20000025ff277230 */ /* 0x000fe40000004100 */
[-C--:B------:R-:W-:Y:S01]  /*5290*/  FMUL.FTZ R104, R46, R117.reuse ;  /* 0x000000752e687220 */ /* 0x080fe20000410000 */
[----:B------:R-:W-:Y:S02]  /*52a0*/  HADD2.F32 R102, -RZ, R55.H0_H0 ;  /* 0x20000037ff667230 */ /* 0x000fe40000004100 */
[----:B------:R-:W-:Y:S02]  /*52b0*/  HADD2.F32 R45, -RZ, R37.H1_H1 ;  /* 0x30000025ff2d7230 */ /* 0x000fe40000004100 */
[----:B------:R-:W-:Y:S01]  /*52c0*/  FMUL.FTZ R117, R39, R117 ;  /* 0x0000007527757220 */ /* 0x000fe20000410000 */
[----:B------:R-:W-:-:S02]  /*52d0*/  HADD2.F32 R54, -RZ, R103.H0_H0 ;  /* 0x20000067ff367230 */ /* 0x000fc40000004100 */
[-C--:B------:R-:W-:Y:S01]  /*52e0*/  FMUL.FTZ R108, R47, R102.reuse ;  /* 0x000000662f6c7220 */ /* 0x080fe20000410000 */
[-C--:B------:R-:W-:Y:S01]  /*52f0*/  FFMA.FTZ R37, R39, R53.reuse, -R104 ;  /* 0x0000003527257223 */ /* 0x080fe20000010868 */
[C---:B------:R-:W-:Y:S01]  /*5300*/  FMUL.FTZ R102, R45.reuse, R102 ;  /* 0x000000662d667220 */ /* 0x040fe20000410000 */
[----:B------:R-:W-:Y:S01]  /*5310*/  FFMA.FTZ R39, R46, R53, R117 ;  /* 0x000000352e277223 */ /* 0x000fe20000010075 */
[-C--:B------:R-:W-:Y:S01]  /*5320*/  FFMA.FTZ R108, R45, R54.reuse, -R108 ;  /* 0x000000362d6c7223 */ /* 0x080fe2000001086c */
[----:B------:R-:W-:Y:S02]  /*5330*/  HADD2.F32 R53, -RZ, R44.H0_H0 ;  /* 0x2000002cff357230 */ /* 0x000fe40000004100 */
[----:B------:R-:W-:Y:S01]  /*5340*/  FFMA.FTZ R104, R47, R54, R102 ;  /* 0x000000362f687223 */ /* 0x000fe20000010066 */
[----:B------:R-:W-:Y:S02]  /*5350*/  HADD2.F32 R47, -RZ, R116.H1_H1 ;  /* 0x30000074ff2f7230 */ /* 0x000fe40000004100 */
[--C-:B------:R-:W-:Y:S01]  /*5360*/  HADD2.F32 R45, -RZ, R43.reuse.H0_H0 ;  /* 0x2000002bff2d7230 */ /* 0x100fe20000004100 */
[----:B------:R-:W-:Y:S01]  /*5370*/  F2FP.F16.F32.PACK_AB R108, R108, R37 ;  /* 0x000000256c6c723e */ /* 0x000fe200000000ff */
[----:B------:R-:W-:Y:S01]  /*5380*/  HADD2.F32 R44, -RZ, R42.H0_H0 ;  /* 0x2000002aff2c7230 */ /* 0x000fe20000004100 */
[----:B------:R-:W-:Y:S01]  /*5390*/  F2FP.F16.F32.PACK_AB R37, R36, R33 ;  /* 0x000000212425723e */ /* 0x000fe200000000ff */
[----:B------:R-:W-:-:S02]  /*53a0*/  HADD2.F32 R43, -RZ, R43.H1_H1 ;  /* 0x3000002bff2b7230 */ /* 0x000fc40000004100 */
[-C--:B------:R-:W-:Y:S01]  /*53b0*/  FMUL.FTZ R55, R45, R47.reuse ;  /* 0x0000002f2d377220 */ /* 0x080fe20000410000 */
[----:B------:R-:W-:Y:S02]  /*53c0*/  HADD2.F32 R46, -RZ, R115.H1_H1 ;  /* 0x30000073ff2e7230 */ /* 0x000fe40000004100 */
[C---:B------:R-:W-:Y:S01]  /*53d0*/  FMUL.FTZ R54, R44.reuse, R47 ;  /* 0x0000002f2c367220 */ /* 0x040fe20000410000 */
[----:B------:R-:W-:Y:S02]  /*53e0*/  HADD2.F32 R42, -RZ, R42.H1_H1 ;  /* 0x3000002aff2a7230 */ /* 0x000fe40000004100 */
[-C--:B------:R-:W-:Y:S01]  /*53f0*/  FMUL.FTZ R47, R43, R53.reuse ;  /* 0x000000352b2f7220 */ /* 0x080fe20000410000 */
[----:B------:R-:W-:Y:S02]  /*5400*/  HADD2.F32 R52, -RZ, R52.H0_H0 ;  /* 0x20000034ff347230 */ /* 0x000fe40000004100 */
[-C--:B------:R-:W-:Y:S01]  /*5410*/  FFMA.FTZ R55, R44, R46.reuse, -R55 ;  /* 0x0000002e2c377223 */ /* 0x080fe20000010837 */
[----:B------:R-:W-:Y:S01]  /*5420*/  FFMA.FTZ R54, R45, R46, R54 ;  /* 0x0000002e2d367223 */ /* 0x000fe20000010036 */
[----:B------:R-:W-:Y:S01]  /*5430*/  FMUL.FTZ R102, R42, R53 ;  /* 0x000000352a667220 */ /* 0x000fe20000410000 */
[----:B------:R-:W-:-:S02]  /*5440*/  HADD2.F32 R45, -RZ, R41.H0_H0 ;  /* 0x20000029ff2d7230 */ /* 0x000fc40000004100 */
[-C--:B------:R-:W-:Y:S01]  /*5450*/  FFMA.FTZ R44, R42, R52.reuse, -R47 ;  /* 0x000000342a2c7223 */ /* 0x080fe2000001082f */
[----:B------:R-:W-:Y:S02]  /*5460*/  HADD2.F32 R42, -RZ, R38.H0_H0 ;  /* 0x20000026ff2a7230 */ /* 0x000fe40000004100 */
[----:B------:R-:W-:Y:S01]  /*5470*/  FFMA.FTZ R47, R43, R52, R102 ;  /* 0x000000342b2f7223 */ /* 0x000fe20000010066 */
[----:B------:R-:W-:Y:S01]  /*5480*/  HADD2.F32 R41, -RZ, R34.H0_H0 ;  /* 0x20000022ff297230 */ /* 0x000fe20000004100 */
[----:B------:R-:W-:Y:S01]  /*5490*/  F2FP.F16.F32.PACK_AB R39, R104, R39 ;  /* 0x000000276827723e */ /* 0x000fe200000000ff */
[----:B------:R-:W-:Y:S01]  /*54a0*/  HADD2.F32 R38, -RZ, R38.H1_H1 ;  /* 0x30000026ff267230 */ /* 0x000fe20000004100 */
[----:B------:R-:W-:Y:S01]  /*54b0*/  F2FP.F16.F32.PACK_AB R32, R44, R55 ;  /* 0x000000372c20723e */ /* 0x000fe200000000ff */
[----:B------:R-:W-:Y:S01]  /*54c0*/  HADD2.F32 R116, -RZ, R116.H0_H0 ;  /* 0x20000074ff747230 */ /* 0x000fe20000004100 */
[----:B------:R-:W-:Y:S01]  /*54d0*/  F2FP.F16.F32.PACK_AB R36, R47, R54 ;  /* 0x000000362f24723e */ /* 0x000fe200000000ff */
[----:B------:R-:W-:-:S02]  /*54e0*/  HADD2.F32 R34, -RZ, R34.H1_H1 ;  /* 0x30000022ff227230 */ /* 0x000fc40000004100 */
[-C--:B------:R-:W-:Y:S01]  /*54f0*/  FMUL.FTZ R103, R38, R45.reuse ;  /* 0x0000002d26677220 */ /* 0x080fe20000410000 */
[----:B------:R-:W-:Y:S02]  /*5500*/  HADD2.F32 R115, -RZ, R115.H0_H0 ;  /* 0x20000073ff737230 */ /* 0x000fe40000004100 */
[CC--:B------:R-:W-:Y:S01]  /*5510*/  FMUL.FTZ R53, R41.reuse, R116.reuse ;  /* 0x0000007429357220 */ /* 0x0c0fe20000410000 */
[----:B------:R-:W-:Y:S02]  /*5520*/  HADD2.F32 R43, -RZ, R40.H0_H0 ;  /* 0x20000028ff2b7230 */ /* 0x000fe40000004100 */
[----:B------:R-:W-:Y:S01]  /*5530*/  FMUL.FTZ R40, R42, R116 ;  /* 0x000000742a287220 */ /* 0x000fe20000410000 */
[----:B------:R-:W-:Y:S01]  /*5540*/  FMUL.FTZ R45, R34, R45 ;  /* 0x0000002d222d7220 */ /* 0x000fe20000410000 */
[-C--:B------:R-:W-:Y:S01]  /*5550*/  FFMA.FTZ R53, R42, R115.reuse, R53 ;  /* 0x000000732a357223 */ /* 0x080fe20000010035 */
[----:B------:R-:W-:Y:S02]  /*5560*/  IMAD.MOV.U32 R33, RZ, RZ, R35 ;  /* 0x000000ffff217224 */ /* 0x000fe400078e0023 */
[----:B------:R-:W-:Y:S01]  /*5570*/  FFMA.FTZ R40, R41, R115, -R40 ;  /* 0x0000007329287223 */ /* 0x000fe20000010828 */
[-C--:B------:R-:W-:Y:S01]  /*5580*/  FFMA.FTZ R103, R34, R43.reuse, -R103 ;  /* 0x0000002b22677223 */ /* 0x080fe20000010867 */
[----:B------:R-:W-:Y:S01]  /*5590*/  FFMA.FTZ R38, R38, R43, R45 ;  /* 0x0000002b26267223 */ /* 0x000fe2000001002d */
[----:B------:R-:W-:-:S03]  /*55a0*/  IMAD.MOV.U32 R35, RZ, RZ, R108 ;  /* 0x000000ffff237224 */ /* 0x000fc600078e006c */
[----:B------:R-:W-:Y:S02]  /*55b0*/  F2FP.F16.F32.PACK_AB R34, R103, R40 ;  /* 0x000000286722723e */ /* 0x000fe400000000ff */
[----:B------:R-:W-:-:S07]  /*55c0*/  F2FP.F16.F32.PACK_AB R38, R38, R53 ;  /* 0x000000352626723e */ /* 0x000fce00000000ff */
.L_x_2704:
[----:B------:R-:W-:Y:S05]  /*55d0*/  BSYNC B1 ;  /* 0x0000000000017941 */ /* 0x000fea0003800000 */
.L_x_2703:
[----:B-1----:R4:W-:Y:S01]  /*55e0*/  STG.E.128 desc[UR38][R48.64], R32 ;  /* 0x0000002030007986 */ /* 0x0029e2000c101d26 */
[----:B------:R-:W-:-:S13]  /*55f0*/  ISETP.GE.AND P4, PT, R51, R107, PT ;  /* 0x0000006b3300720c */ /* 0x000fda0003f86270 */
[----:B------:R-:W-:Y:S05]  /*5600*/  @P4 BRA `(.L_x_2689) ;  /* 0x0000000000844947 */ /* 0x000fea0003800000 */
[--C-:B----4-:R-:W-:Y:S02]  /*5610*/  SHF.R.S32.HI R32, RZ, 0x1f, R51.reuse ;  /* 0x0000001fff207819 */ /* 0x110fe40000011433 */
[----:B------:R-:W-:-:S04]  /*5620*/  IADD3 R51, P4, P5, R4, R100, R51 ;  /* 0x0000006404337210 */ /* 0x000fc80007d9e033 */
[----:B------:R-:W-:Y:S02]  /*5630*/  IADD3.X R50, R3, R50, R32, P4, P5 ;  /* 0x0000003203327210 */ /* 0x000fe400027ea420 */
[----:B------:R-:W-:-:S04]  /*5640*/  LEA R98, P4, R51, R98, 0x1 ;  /* 0x0000006233627211 */ /* 0x000fc800078808ff */
[----:B------:R-:W-:-:S05]  /*5650*/  LEA.HI.X R99, R51, R99, R50, 0x1, P4 ;  /* 0x0000006333637211 */ /* 0x000fca00020f0c32 */
[----:B--2---:R1:W-:Y:S01]  /*5660*/  STG.E.128 desc[UR38][R98.64], R36 ;  /* 0x0000002462007986 */ /* 0x0043e2000c101d26 */
[----:B------:R-:W-:Y:S05]  /*5670*/  BRA `(.L_x_2689) ;  /* 0x0000000000687947 */ /* 0x000fea0003800000 */
.L_x_2672:
[----:B------:R-:W-:-:S06]  /*5680*/  UISETP.NE.AND UP0, UPT, UR37, 0x3, UPT ;  /* 0x000000032500788c */ /* 0x000fcc000bf05270 */
[----:B------:R-:W-:-:S13]  /*5690*/  PLOP3.LUT P3, PT, PT, PT, UP0, 0x80, 0x0 ;  /* 0x000000000000781c */ /* 0x000fda0003f6f008 */
[----:B------:R-:W-:Y:S05]  /*56a0*/  @!P3 BRA `(.L_x_2705) ;  /* 0x000000000004b947 */ /* 0x000fea0003800000 */
[----:B------:R-:W-:Y:S01]  /*56b0*/  BPT.TRAP 0x1 ;  /* 0x000000040000795c */ /* 0x000fe20000300000 */
.L_x_2705:
[----:B------:R-:W-:Y:S01]  /*56c0*/  IMAD R95, R22, 0x8, R19 ;  /* 0x00000008165f7824 */ /* 0x000fe200078e0213 */
[----:B------:R-:W-:Y:S01]  /*56d0*/  SHF.L.U32 R106, R206, 0x1f, RZ ;  /* 0x0000001fce6a7819 */ /* 0x000fe200000006ff */
[----:B------:R-:W-:Y:S01]  /*56e0*/  IMAD R97, R27, -0x60, R24 ;  /* 0xffffffa01b617824 */ /* 0x000fe200078e0218 */
[----:B------:R-:W-:Y:S02]  /*56f0*/  BSSY B1, `(.L_x_2706) ;  /* 0x0000004000017945 */ /* 0x000fe40003800000 */
[----:B------:R-:W0:Y:S02]  /*5700*/  SYNCS.PHASECHK.TRANS64.TRYWAIT P4, [R95+URZ+0x22890], R106 ;  /* 0x0228906a5f0075a7 */ /* 0x000e24000808017f */
[----:B------:R-:W-:Y:S01]  /*5710*/  VIMNMX R97, R97, 0x60, PT ;  /* 0x0000006061617848 */ /* 0x000fe20003fe0100 */
[----:B0-----:R-:W-:Y:S06]  /*5720*/  @!P4 BRA `(.L_x_2707) ;  /* 0x000001f40080c947 */ /* 0x001fec0003800000 */
.L_x_3054:
[----:B------:R-:W-:Y:S05]  /*5730*/  BSYNC B1 ;  /* 0x0000000000017941 */ /* 0x000fea0003800000 */
.L_x_2706:
[-C--:B------:R-:W-:Y:S01]  /*5740*/  ISETP.GE.AND P5, PT, R23, R97.reuse, PT ;  /* 0x000000611700720c */ /* 0x080fe20003fa6270 */
[----:B------:R-:W-:Y:S01]  /*5750*/  BSSY B1, `(.L_x_2708) ;  /* 0x0000007000017945 */ /* 0x000fe20003800000 */
[----:B------:R-:W-:-:S11]  /*5760*/  ISETP.GE.AND P4, PT, R231, R97, PT ;  /* 0x00000061e700720c */ /* 0x000fd60003f86270 */
[----:B------:R-:W-:Y:S05]  /*5770*/  @P5 BRA `(.L_x_2709) ;  /* 0x0000000000105947 */ /* 0x000fea0003800000 */
[----:B------:R-:W1:Y:S04]  /*5780*/  @!P1 LDS.128 R32, [R104] ;  /* 0x0000000068209984 */ /* 0x000e680000000c00 */
[----:B------:R-:W2:Y:S04]  /*5790*/  @!P2 LDS.128 R36, [R103] ;  /* 0x000000006724a984 */ /* 0x000ea80000000c00 */
[----:B-1----:R1:W-:Y:S04]  /*57a0*/  @!P1 STG.E.128 desc[UR38][R42.64], R32 ;  /* 0x000000202a009986 */ /* 0x0023e8000c101d26 */
[----:B--2---:R1:W-:Y:S02]  /*57b0*/  @!P2 STG.E.128 desc[UR38][R42.64+0x40], R36 ;  /* 0x000040242a00a986 */ /* 0x0043e4000c101d26 */
.L_x_2709:
[----:B------:R-:W-:Y:S05]  /*57c0*/  BSYNC B1 ;  /* 0x0000000000017941 */ /* 0x000fea0003800000 */
.L_x_2708:
[----:B------:R-:W-:Y:S05]  /*57d0*/  @P4 BRA `(.L_x_2689) ;  /* 0x0000000000104947 */ /* 0x000fea0003800000 */
[----:B-1----:R-:W1:Y:S04]  /*57e0*/  @!P1 LDS.128 R32, [R104+0x2000] ;  /* 0x0020000068209984 */ /* 0x002e680000000c00 */
[----:B------:R-:W2:Y:S04]  /*57f0*/  @!P2 LDS.128 R36, [R103+0x2000] ;  /* 0x002000006724a984 */ /* 0x000ea80000000c00 */
[----:B-1----:R3:W-:Y:S04]  /*5800*/  @!P1 STG.E.128 desc[UR38][R40.64], R32 ;  /* 0x0000002028009986 */ /* 0x0027e8000c101d26 */
[----:B--2---:R3:W-:Y:S02]  /*5810*/  @!P2 STG.E.128 desc[UR38][R40.64+0x40], R36 ;  /* 0x000040242800a986 */ /* 0x0047e4000c101d26 */
.L_x_2689:
[----:B------:R-:W-:Y:S05]  /*5820*/  BSYNC B0 ;  /* 0x0000000000007941 */ /* 0x000fea0003800000 */
.L_x_2671:
        /* <DEDUP_REMOVED lines=17> */
.L_x_2711:
[----:B------:R-:W-:Y:S05]  /*5940*/  BSYNC B0 ;  /* 0x0000000000007941 */ /* 0x000fea0003800000 */
.L_x_2710:
[----:B------:R-:W2:Y:S01]  /*5950*/  SYNCS.PHASECHK.TRANS64.TRYWAIT P3, [R95+URZ+0x228b0], R106 ;  /* 0x0228b06a5f0075a7 */ /* 0x000ea2000806017f */
[----:B------:R-:W-:Y:S01]  /*5960*/  ULDC UR41, c[0x0][0x320] ;  /* 0x0000c80000297ab9 */ /* 0x000fe20000000800 */
[----:B------:R-:W-:Y:S01]  /*5970*/  ULDC.64 UR46, c[0x0][0x328] ;  /* 0x0000ca00002e7ab9 */ /* 0x000fe20000000a00 */
[----:B------:R-:W-:Y:S01]  /*5980*/  ULDC.64 UR44, c[0x0][0x318] ;  /* 0x0000c600002c7ab9 */ /* 0x000fe20000000a00 */
[----:B------:R-:W-:Y:S01]  /*5990*/  BSSY B0, `(.L_x_2712) ;  /* 0x0000003000007945 */ /* 0x000fe20003800000 */
[----:B------:R-:W-:-:S03]  /*59a0*/  IMAD R41, R22, 0x6000, R89 ;  /* 0x0000600016297824 */ /* 0x000fc600078e0259 */
[----:B--2---:R-:W-:Y:S05]  /*59b0*/  @!P3 BRA `(.L_x_2713) ;  /* 0x000001f000f0b947 */ /* 0x004fea0003800000 */
.L_x_3055:
[----:B------:R-:W-:Y:S05]  /*59c0*/  BSYNC B0 ;  /* 0x0000000000007941 */ /* 0x000fea0003800000 */
.L_x_2712:
[----:B------:R-:W-:Y:S01]  /*59d0*/  ISETP.GE.AND P3, PT, R23, R97, PT ;  /* 0x000000611700720c */ /* 0x000fe20003f66270 */
[----:B------:R-:W-:Y:S01]  /*59e0*/  IMAD.IADD R40, R88, 0x1, R41 ;  /* 0x0000000158287824 */ /* 0x000fe200078e0229 */
[----:B------:R-:W-:Y:S01]  /*59f0*/  BSSY B0, `(.L_x_2714) ;  /* 0x0000025000007945 */ /* 0x000fe20003800000 */
[----:B------:R-:W-:Y:S02]  /*5a00*/  IMAD R41, R41, 0x2, R25 ;  /* 0x0000000229297824 */ /* 0x000fe400078e0219 */
[----:B------:R-:W-:-:S04]  /*5a10*/  IMAD.WIDE R36, R27, 0x60, R58 ;  /* 0x000000601b247825 */ /* 0x000fc800078e023a */
[----:B------:R-:W-:-:S04]  /*5a20*/  IMAD R40, R40, 0x2, R25 ;  /* 0x0000000228287824 */ /* 0x000fc800078e0219 */
        /* <DEDUP_REMOVED lines=33> */
.L_x_2715:
[----:B------:R-:W-:Y:S05]  /*5c40*/  BSYNC B0 ;  /* 0x0000000000007941 */ /* 0x000fea0003800000 */
.L_x_2714:
        /* <DEDUP_REMOVED lines=37> */
.L_x_2717:
[----:B------:R-:W-:Y:S05]  /*5ea0*/  BSYNC B0 ;  /* 0x0000000000007941 */ /* 0x000fea0003800000 */
.L_x_2716:
        /* <DEDUP_REMOVED lines=12> */
[----:B---34-:R-:W-:Y:S02]  /*5f70*/  SEL R33, RZ, 0x1, P3 ;  /* 0x00000001ff217807 */ /* 0x018fe40001800000 */
[----:B------:R-:W-:Y:S02]  /*5f80*/  SEL R22, R22, RZ, P3 ;  /* 0x000000ff16167207 */ /* 0x000fe40001800000 */
[----:B------:R-:W-:Y:S01]  /*5f90*/  LOP3.LUT R206, R206, R33, RZ, 0x3c, !PT ;  /* 0x00000021cece7212 */ /* 0x000fe200078e3cff */
[----:B------:R1:W-:Y:S01]  /*5fa0*/  @!P4 SYNCS.ARRIVE.TRANS64.RED.A1T0 RZ, [R95+URZ], RZ ;  /* 0x000000ff5fffc9a7 */ /* 0x0003e2000810043f */
[----:B------:R-:W-:Y:S05]  /*5fb0*/  @P5 BRA `(.L_x_2718) ;  /* 0xffffffcc00645947 */ /* 0x000fea000383ffff */
[----:B-1----:R-:W0:Y:S01]  /*5fc0*/  S2R R32, SR_TID.X ;  /* 0x0000000000207919 */ /* 0x002e220000002100 */
[----:B------:R-:W-:Y:S02]  /*5fd0*/  PLOP3.LUT P0, PT, PT, PT, PT, 0x8, 0x0 ;  /* 0x000000000000781c */ /* 0x000fe40003f0e170 */
[----:B0-----:R-:W-:-:S04]  /*5fe0*/  SHF.R.U32.HI R32, RZ, 0x7, R32 ;  /* 0x00000007ff207819 */ /* 0x001fc80000011620 */
[----:B------:R-:W-:-:S13]  /*5ff0*/  ISETP.NE.AND P5, PT, R32, 0x1, PT ;  /* 0x000000012000780c */ /* 0x000fda0003fa5270 */
[----:B------:R-:W-:Y:S06]  /*6000*/  @!P5 BAR.ARV 0x9, 0x100 ;  /* 0x024400000000db1d */ /* 0x000fec0000002000 */
.L_x_2666:
[----:B------:R-:W0:Y:S01]  /*6010*/  LDC R0, c[0x0][0x448] ;  /* 0x00011200ff007b82 */ /* 0x000e220000000800 */
[----:B------:R-:W-:-:S07]  /*6020*/  IADD3 R7, R204, 0x1, -R203 ;  /* 0x00000001cc077810 */ /* 0x000fce0007ffe8cb */
[----:B------:R-:W1:Y:S01]  /*6030*/  LDC.64 R4, c[0x0][0x9e0] ;  /* 0x00027800ff047b82 */ /* 0x000e620000000a00 */
[----:B0-----:R-:W-:Y:S01]  /*6040*/  ISETP.NE.AND P1, PT, R0, 0x1, PT ;  /* 0x000000010000780c */ /* 0x001fe20003f25270 */
[----:B------:R-:W-:Y:S01]  /*6050*/  VIADD R0, R209, 0x7f ;  /* 0x0000007fd1007836 */ /* 0x000fe20000000000 */
[----:B-1----:R-:W-:-:S11]  /*6060*/  ISETP.GE.AND P2, PT, R5, 0x1, PT ;  /* 0x000000010500780c */ /* 0x002fd60003f46270 */
[----:B------:R-:W0:Y:S08]  /*6070*/  @P1 LDC R3, c[0x0][0x44c] ;  /* 0x00011300ff031b82 */ /* 0x000e300000000800 */
[----:B------:R-:W1:Y:S01]  /*6080*/  @P1 LDC R6, c[0x0][0x450] ;  /* 0x00011400ff061b82 */ /* 0x000e620000000800 */
[----:B0-----:R-:W-:-:S05]  /*6090*/  @P1 IMAD.HI.U32 R3, R0, R3, RZ ;  /* 0x0000000300031227 */ /* 0x001fca00078e00ff */
[----:B-1----:R-:W-:-:S05]  /*60a0*/  @P1 SHF.R.U32.HI R0, RZ, R6, R3 ;  /* 0x00000006ff001219 */ /* 0x002fca0000011603 */
[----:B------:R-:W-:Y:S01]  /*60b0*/  IMAD.IADD R3, R7, 0x1, R0 ;  /* 0x0000000107037824 */ /* 0x000fe200078e0200 */
[----:B------:R-:W-:Y:S06]  /*60c0*/  @P0 BRA `(.L_x_2719) ;  /* 0x00000000000c0947 */ /* 0x000fec0003800000 */
[----:B------:R-:W0:Y:S01]  /*60d0*/  FENCE.VIEW.ASYNC.G ;  /* 0x00000000000073c6 */ /* 0x000e220000000100 */
[----:B------:R-:W-:Y:S05]  /*60e0*/  WARPSYNC.ALL ;  /* 0x0000000000007948 */ /* 0x000fea0003800000 */
[----:B0-----:R-:W-:Y:S06]  /*60f0*/  BAR.ARV 0xc, 0x180 ;  /* 0x0306000000007b1d */ /* 0x001fec0000002000 */
.L_x_2719:
[----:B------:R-:W-:Y:S01]  /*6100*/  IMAD.IADD R4, R3, 0x1, R4 ;  /* 0x0000000103047824 */ /* 0x000fe200078e0204 */
[----:B------:R-:W-:Y:S06]  /*6110*/  @!P2 BRA `(.L_x_2720) ;  /* 0x000000000048a947 */ /* 0x000fec0003800000 */
        /* <DEDUP_REMOVED lines=11> */
.L_x_2722:
[----:B------:R-:W-:-:S13]  /*61d0*/  ISETP.NE.AND P0, PT, R5, 0x1, PT ;  /* 0x000000010500780c */ /* 0x000fda0003f05270 */
[----:B------:R-:W0:Y:S02]  /*61e0*/  @P0 LDC.64 R6, c[0x0][0x9e8] ;  /* 0x00027a00ff060b82 */ /* 0x000e240000000a00 */
[----:B0-----:R-:W-:-:S05]  /*61f0*/  @P0 IMAD.HI.U32 R6, R0, R6, RZ ;  /* 0x0000000600060227 */ /* 0x001fca00078e00ff */
[----:B------:R-:W-:-:S07]  /*6200*/  @P0 SHF.R.U32.HI R0, RZ, R7, R6 ;  /* 0x00000007ff000219 */ /* 0x000fce0000011606 */
.L_x_2723:
[----:B------:R-:W-:Y:S05]  /*6210*/  BSYNC B0 ;  /* 0x0000000000007941 */ /* 0x000fea0003800000 */
.L_x_2721:
[----:B------:R-:W-:-:S05]  /*6220*/  IMAD R3, R0, R5, R5 ;  /* 0x0000000500037224 */ /* 0x000fca00078e0205 */
[----:B------:R-:W-:-:S07]  /*6230*/  VIMNMX R4, R4, R3, PT ;  /* 0x0000000304047248 */ /* 0x000fce0003fe0100 */
.L_x_2720:
[----:B------:R-:W0:Y:S01]  /*6240*/  @P1 LDC R0, c[0x0][0x44c] ;  /* 0x00011300ff001b82 */ /* 0x000e220000000800 */
[----:B------:R-:W-:Y:S01]  /*6250*/  VIADD R4, R4, 0x5f ;  /* 0x0000005f04047836 */ /* 0x000fe20000000000 */
[----:B------:R-:W-:-:S03]  /*6260*/  ULDC UR4, c[0x0][0x9dc] ;  /* 0x0002770000047ab9 */ /* 0x000fc60000000800 */
[----:B------:R-:W-:-:S03]  /*6270*/  IMAD.HI R4, R4, 0x2aaaaaab, RZ ;  /* 0x2aaaaaab04047827 */ /* 0x000fc600078e02ff */
[----:B------:R-:W1:Y:S02]  /*6280*/  @P1 LDC R7, c[0x0][0x450] ;  /* 0x00011400ff071b82 */ /* 0x000e640000000800 */
[----:B------:R-:W-:-:S04]  /*6290*/  SHF.R.U32.HI R3, RZ, 0x1f, R4 ;  /* 0x0000001fff037819 */ /* 0x000fc80000011604 */
[----:B------:R-:W-:-:S04]  /*62a0*/  LEA.HI.SX32 R4, R4, R3, 0x1c ;  /* 0x0000000304047211 */ /* 0x000fc800078fe2ff */
[----:B------:R-:W-:Y:S01]  /*62b0*/  VIMNMX R29, R29, R4, PT ;  /* 0x000000041d1d7248 */ /* 0x000fe20003fe0100 */
[----:B0-----:R-:W-:-:S04]  /*62c0*/  @P1 IMAD.HI.U32 R6, R209, R0, RZ ;  /* 0x00000000d1061227 */ /* 0x001fc800078e00ff */
[----:B------:R-:W-:Y:S01]  /*62d0*/  IMAD.MOV.U32 R0, RZ, RZ, R209 ;  /* 0x000000ffff007224 */ /* 0x000fe200078e00d1 */
        /* <DEDUP_REMOVED lines=14> */
.L_x_2726:
[----:B------:R-:W-:-:S13]  /*63c0*/  ISETP.NE.AND P0, PT, R5, 0x1, PT ;  /* 0x000000010500780c */ /* 0x000fda0003f05270 */
[----:B------:R-:W0:Y:S02]  /*63d0*/  @P0 LDC.64 R6, c[0x0][0x9e8] ;  /* 0x00027a00ff060b82 */ /* 0x000e240000000a00 */
[----:B0-----:R-:W-:-:S05]  /*63e0*/  @P0 IMAD.HI.U32 R4, R0, R6, RZ ;  /* 0x0000000600040227 */ /* 0x001fca00078e00ff */
[----:B------:R-:W-:-:S07]  /*63f0*/  @P0 SHF.R.U32.HI R0, RZ, R7, R4 ;  /* 0x00000007ff000219 */ /* 0x000fce0000011604 */
.L_x_2727:
[----:B------:R-:W-:Y:S05]  /*6400*/  BSYNC B0 ;  /* 0x0000000000007941 */ /* 0x000fea0003800000 */
.L_x_2725:
[----:B------:R-:W-:-:S05]  /*6410*/  IMAD R0, R0, R5, RZ ;  /* 0x0000000500007224 */ /* 0x000fca00078e02ff */
[----:B------:R-:W-:-:S07]  /*6420*/  VIMNMX R3, R3, R0, !PT ;  /* 0x0000000003037248 */ /* 0x000fce0007fe0100 */
.L_x_2724:
[----:B------:R-:W-:Y:S01]  /*6430*/  IMAD.HI R3, R3, 0x2aaaaaab, RZ ;  /* 0x2aaaaaab03037827 */ /* 0x000fe200078e02ff */
[----:B------:R-:W-:Y:S03]  /*6440*/  BSSY B0, `(.L_x_2728) ;  /* 0x0000026000007945 */ /* 0x000fe60003800000 */
[----:B------:R-:W-:Y:S01]  /*6450*/  IMAD.MOV.U32 R176, RZ, RZ, RZ ;  /* 0x000000ffffb07224 */ /* 0x000fe200078e00ff */
[----:B------:R-:W-:-:S04]  /*6460*/  SHF.R.U32.HI R0, RZ, 0x1f, R3 ;  /* 0x0000001fff007819 */ /* 0x000fc80000011603 */
[----:B------:R-:W-:-:S04]  /*6470*/  LEA.HI.SX32 R0, R3, R0, 0x1c ;  /* 0x0000000003007211 */ /* 0x000fc800078fe2ff */
[----:B------:R-:W-:-:S04]  /*6480*/  VIMNMX R219, RZ, R0, !PT ;  /* 0x00000000ffdb7248 */ /* 0x000fc80007fe0100 */
        /* <DEDUP_REMOVED lines=33> */
.L_x_2729:
[----:B------:R-:W-:Y:S05]  /*66a0*/  BSYNC B0 ;  /* 0x0000000000007941 */ /* 0x000fea0003800000 */
.L_x_2728:
[-C--:B------:R-:W-:Y:S01]  /*66b0*/  IMAD R219, R233, R176.reuse, R219 ;  /* 0x000000b0e9db7224 */ /* 0x080fe200078e02db */
        /* <DEDUP_REMOVED lines=78> */
.L_x_3058:
        /* <DEDUP_REMOVED lines=26> */
.L_x_2733:
[----:B------:R-:W-:Y:S05]  /*6d40*/  BSYNC B6 ;  /* 0x0000000000067941 */ /* 0x000fea0003800000 */
.L_x_2732:
        /* <DEDUP_REMOVED lines=12> */
.L_x_2737:
[----:B--2---:R2:W3:Y:S02]  /*6e10*/  SYNCS.PHASECHK.TRANS64.TRYWAIT P0, [R19+URZ+0x22800], R0 ;  /* 0x02280000130075a7 */ /* 0x0044e4000800017f */
[----:B---3--:R-:W-:Y:S05]  /*6e20*/  @!P0 NANOSLEEP.SYNCS 0x989680 ;  /* 0x009896800000895d */ /* 0x008fea0003900000 */
[----:B------:R-:W3:Y:S02]  /*6e30*/  @!P0 SYNCS.PHASECHK.TRANS64 P0, [R19+URZ+0x22800], R0 ;  /* 0x02280000130085a7 */ /* 0x000ee4000800007f */
[----:B---3--:R-:W-:Y:S05]  /*6e40*/  @!P0 BRA `(.L_x_2737) ;  /* 0xfffffffc00f08947 */ /* 0x008fea000383ffff */
.L_x_2736:
[----:B------:R-:W-:Y:S05]  /*6e50*/  BSYNC B0 ;  /* 0x0000000000007941 */ /* 0x000fea0003800000 */
.L_x_2735:
[----:B------:R-:W-:Y:S05]  /*6e60*/  BRA `(.L_x_2738) ;  /* 0x0000002800f87947 */ /* 0x000fea0003800000 */
.L_x_2734:
[----:B------:R-:W-:Y:S01]  /*6e70*/  LOP3.LUT P0, RZ, R24, 0x3ff, RZ, 0xc0, !PT ;  /* 0x000003ff18ff7812 */ /* 0x000fe2000780c0ff */
[----:B------:R-:W-:Y:S01]  /*6e80*/  ULDC.64 UR4, c[0x0][0x3f8] ;  /* 0x0000fe0000047ab9 */ /* 0x000fe20000000a00 */
[----:B-----5:R-:W-:Y:S01]  /*6e90*/  SHF.R.S32.HI R0, RZ, 0x1f, R152 ;  /* 0x0000001fff007819 */ /* 0x020fe20000011498 */
[----:B------:R-:W-:Y:S01]  /*6ea0*/  ULDC.64 UR6, c[0x0][0x408] ;  /* 0x0001020000067ab9 */ /* 0x000fe20000000a00 */
[----:B------:R-:W-:Y:S01]  /*6eb0*/  IMAD.WIDE.U32 R24, R152, UR4, RZ ;  /* 0x0000000498187c25 */ /* 0x000fe2000f8e00ff */
[----:B------:R-:W-:Y:S03]  /*6ec0*/  BSSY B6, `(.L_x_2739) ;  /* 0x0000019000067945 */ /* 0x000fe60003800000 */
[C---:B------:R-:W-:Y:S02]  /*6ed0*/  IMAD R3, R0.reuse, UR4, RZ ;  /* 0x0000000400037c24 */ /* 0x040fe4000f8e02ff */
[----:B------:R-:W-:-:S02]  /*6ee0*/  IMAD R5, R0, UR6, RZ ;  /* 0x0000000600057c24 */ /* 0x000fc4000f8e02ff */
[C---:B------:R-:W-:Y:S02]  /*6ef0*/  IMAD R3, R152.reuse, UR5, R3 ;  /* 0x0000000598037c24 */ /* 0x040fe4000f8e0203 */
[C---:B------:R-:W-:Y:S02]  /*6f00*/  IMAD R5, R152.reuse, UR7, R5 ;  /* 0x0000000798057c24 */ /* 0x040fe4000f8e0205 */
[----:B------:R-:W-:-:S04]  /*6f10*/  IMAD.WIDE.U32 R152, R152, UR6, RZ ;  /* 0x0000000698987c25 */ /* 0x000fc8000f8e00ff */
[----:B------:R-:W-:Y:S02]  /*6f20*/  IMAD.IADD R27, R3, 0x1, R25 ;  /* 0x00000001031b7824 */ /* 0x000fe400078e0219 */
[----:B------:R-:W-:Y:S01]  /*6f30*/  IMAD.IADD R29, R5, 0x1, R153 ;  /* 0x00000001051d7824 */ /* 0x000fe200078e0299 */
        /* <DEDUP_REMOVED lines=17> */
.L_x_2740:
[----:B------:R-:W-:Y:S05]  /*7050*/  BSYNC B6 ;  /* 0x0000000000067941 */ /* 0x000fea0003800000 */
.L_x_2739:
[----:B------:R-:W-:Y:S01]  /*7060*/  LEA.HI R31, R31, R26, RZ, 0x2 ;  /* 0x0000001a1f1f7211 */ /* 0x000fe200078f10ff */
[----:B------:R-:W-:Y:S01]  /*7070*/  ULDC.U8 UR4, c[0x0][0x410] ;  /* 0x0001040000047ab9 */ /* 0x000fe20000000000 */
[----:B------:R-:W-:Y:S01]  /*7080*/  BSSY B0, `(.L_x_2741) ;  /* 0x0000294000007945 */ /* 0x000fe20003800000 */
[----:B------:R-:W-:Y:S01]  /*7090*/  ISETP.NE.AND P0, PT, RZ, UR4, PT ;  /* 0x00000004ff007c0c */ /* 0x000fe2000bf05270 */
[----:B------:R-:W-:Y:S01]  /*70a0*/  IMAD.IADD R39, R23, 0x1, R209 ;  /* 0x0000000117277824 */ /* 0x000fe200078e02d1 */
[----:B------:R-:W-:Y:S02]  /*70b0*/  SHF.R.S32.HI R0, RZ, 0x1f, R31 ;  /* 0x0000001fff007819 */ /* 0x000fe4000001141f */
[----:B------:R-:W-:Y:S02]  /*70c0*/  LOP3.LUT R31, R31, 0xfffffffc, RZ, 0xc0, !PT ;  /* 0xfffffffc1f1f7812 */ /* 0x000fe400078ec0ff */
[----:B------:R-:W-:-:S03]  /*70d0*/  LEA.HI R0, R0, R23, RZ, 0x3 ;  /* 0x0000001700007211 */ /* 0x000fc600078f18ff */
[----:B------:R-:W-:Y:S01]  /*70e0*/  IMAD.IADD R26, R26, 0x1, -R31 ;  /* 0x000000011a1a7824 */ /* 0x000fe200078e0a1f */
[----:B------:R-:W-:-:S05]  /*70f0*/  LOP3.LUT R0, R0, 0xfffffff8, RZ, 0xc0, !PT ;  /* 0xfffffff800007812 */ /* 0x000fca00078ec0ff */
[----:B------:R-:W-:Y:S01]  /*7100*/  IMAD.IADD R37, R23, 0x1, -R0 ;  /* 0x0000000117257824 */ /* 0x000fe200078e0a00 */
[----:B------:R-:W-:Y:S06]  /*7110*/  @!P0 BRA `(.L_x_2742) ;  /* 0x0000001400508947 */ /* 0x000fec0003800000 */
[----:B------:R-:W1:Y:S01]  /*7120*/  LDC R40, c[0x0][0x448] ;  /* 0x00011200ff287b82 */ /* 0x000e620000000800 */
[----:B------:R-:W-:Y:S01]  /*7130*/  IMAD R3, R26, 0x40, R39 ;  /* 0x000000401a037824 */ /* 0x000fe200078e0227 */
[----:B------:R-:W-:Y:S01]  /*7140*/  ULDC.64 UR4, c[0x0][0x3f8] ;  /* 0x0000fe0000047ab9 */ /* 0x000fe20000000a00 */
[----:B------:R-:W-:Y:S01]  /*7150*/  ULDC.64 UR6, c[0x0][0x408] ;  /* 0x0001020000067ab9 */ /* 0x000fe20000000a00 */
[----:B------:R-:W-:Y:S01]  /*7160*/  IMAD.MOV.U32 R8, RZ, RZ, R24 ;  /* 0x000000ffff087224 */ /* 0x000fe200078e0018 */
[----:B------:R-:W-:Y:S01]  /*7170*/  SHF.R.S32.HI R32, RZ, 0x1f, R207 ;  /* 0x0000001fff207819 */ /* 0x000fe200000114cf */
[----:B------:R-:W-:Y:S02]  /*7180*/  IMAD.MOV.U32 R9, RZ, RZ, R27 ;  /* 0x000000ffff097224 */ /* 0x000fe400078e001b */
[----:B------:R-:W-:Y:S02]  /*7190*/  IMAD.MOV.U32 R10, RZ, RZ, R152 ;  /* 0x000000ffff0a7224 */ /* 0x000fe400078e0098 */
[----:B------:R-:W-:Y:S01]  /*71a0*/  IMAD.MOV.U32 R11, RZ, RZ, R29 ;  /* 0x000000ffff0b7224 */ /* 0x000fe200078e001d */
[----:B-1----:R-:W-:-:S13]  /*71b0*/  ISETP.NE.AND P0, PT, R40, 0x1, PT ;  /* 0x000000012800780c */ /* 0x002fda0003f05270 */
[----:B------:R-:W1:Y:S08]  /*71c0*/  @P0 LDC R0, c[0x0][0x44c] ;  /* 0x00011300ff000b82 */ /* 0x000e700000000800 */
[----:B------:R-:W2:Y:S01]  /*71d0*/  @P0 LDC R5, c[0x0][0x450] ;  /* 0x00011400ff050b82 */ /* 0x000ea20000000800 */
[----:B-1----:R-:W-:-:S05]  /*71e0*/  @P0 IMAD.HI.U32 R0, R3, R0, RZ ;  /* 0x0000000003000227 */ /* 0x002fca00078e00ff */
[----:B--2---:R-:W-:-:S04]  /*71f0*/  @P0 SHF.R.U32.HI R3, RZ, R5, R0 ;  /* 0x00000005ff030219 */ /* 0x004fc80000011600 */
[----:B------:R-:W-:Y:S01]  /*7200*/  SHF.R.S32.HI R0, RZ, 0x1f, R3 ;  /* 0x0000001fff007819 */ /* 0x000fe20000011403 */
[----:B------:R-:W-:-:S04]  /*7210*/  IMAD.WIDE.U32 R8, R3, UR4, R8 ;  /* 0x0000000403087c25 */ /* 0x000fc8000f8e0008 */
[C---:B------:R-:W-:Y:S02]  /*7220*/  IMAD R4, R0.reuse, UR4, RZ ;  /* 0x0000000400047c24 */ /* 0x040fe4000f8e02ff */
[----:B------:R-:W-:Y:S02]  /*7230*/  IMAD R0, R0, UR6, RZ ;  /* 0x0000000600007c24 */ /* 0x000fe4000f8e02ff */
[C---:B------:R-:W-:Y:S01]  /*7240*/  IMAD R7, R3.reuse, UR5, R4 ;  /* 0x0000000503077c24 */ /* 0x040fe2000f8e0204 */
[----:B------:R-:W-:Y:S01]  /*7250*/  ULDC.64 UR4, c[0x0][0x3e8] ;  /* 0x0000fa0000047ab9 */ /* 0x000fe20000000a00 */
[C---:B------:R-:W-:Y:S01]  /*7260*/  IMAD.WIDE.U32 R10, R3.reuse, UR6, R10 ;  /* 0x00000006030a7c25 */ /* 0x040fe2000f8e000a */
[----:B------:R-:W-:Y:S01]  /*7270*/  LEA R6, P0, R8, UR4, 0x1 ;  /* 0x0000000408067c11 */ /* 0x000fe2000f8008ff */
[----:B------:R-:W-:Y:S02]  /*7280*/  UMOV UR4, 0xffffffff ;  /* 0xffffffff00047882 */ /* 0x000fe40000000000 */
[----:B------:R-:W-:Y:S01]  /*7290*/  IMAD R3, R3, UR7, R0 ;  /* 0x0000000703037c24 */ /* 0x000fe2000f8e0200 */
[----:B------:R-:W-:Y:S01]  /*72a0*/  ULDC.64 UR6, c[0x0][0x400] ;  /* 0x0001000000067ab9 */ /* 0x000fe20000000a00 */
[----:B------:R-:W-:Y:S01]  /*72b0*/  IMAD.IADD R7, R9, 0x1, R7 ;  /* 0x0000000109077824 */ /* 0x000fe200078e0207 */
[----:B------:R-:W-:Y:S01]  /*72c0*/  LEA R4, P1, R10, UR6, 0x1 ;  /* 0x000000060a047c11 */ /* 0x000fe2000f8208ff */
[----:B------:R-:W-:-:S03]  /*72d0*/  IMAD.IADD R3, R11, 0x1, R3 ;  /* 0x000000010b037824 */ /* 0x000fc600078e0203 */
[----:B------:R-:W-:Y:S02]  /*72e0*/  LEA.HI.X R7, R8, UR5, R7, 0x1, P0 ;  /* 0x0000000508077c11 */ /* 0x000fe400080f0c07 */
[----:B------:R-:W-:Y:S01]  /*72f0*/  LEA.HI.X R10, R10, UR7, R3, 0x1, P1 ;  /* 0x000000070a0a7c11 */ /* 0x000fe200088f0c03 */
[----:B------:R-:W-:Y:S06]  /*7300*/  BRA.DIV UR4, `(.L_x_2743) ;  /* 0x000001da04d47947 */ /* 0x000fec000b800000 */
[----:B------:R1:W2:Y:S04]  /*7310*/  SHFL.IDX PT, R3, R7, RZ, 0x1c1f ;  /* 0x001c1fff07037589 */ /* 0x0002a800000e0000 */
[----:B------:R1:W3:Y:S04]  /*7320*/  SHFL.IDX PT, R0, R6, RZ, 0x1c1f ;  /* 0x001c1fff06007589 */ /* 0x0002e800000e0000 */
[----:B------:R1:W4:Y:S04]  /*7330*/  SHFL.IDX PT, R5, R10, RZ, 0x1c1f ;  /* 0x001c1fff0a057589 */ /* 0x00032800000e0000 */
[----:B------:R1:W0:Y:S02]  /*7340*/  SHFL.IDX PT, R14, R4, RZ, 0x1c1f ;  /* 0x001c1fff040e7589 */ /* 0x00022400000e0000 */
.L_x_3064:
[----:B------:R-:W-:Y:S01]  /*7350*/  IMAD R40, R203, R40, RZ ;  /* 0x00000028cb287224 */ /* 0x000fe200078e02ff */
[----:B------:R-:W-:Y:S01]  /*7360*/  BSSY B1, `(.L_x_2744) ;  /* 0x000001d000017945 */ /* 0x000fe20003800000 */
[----:B------:R-:W-:Y:S02]  /*7370*/  CS2R R26, SRZ ;  /* 0x00000000001a7805 */ /* 0x000fe4000001ff00 */
[----:B------:R-:W-:Y:S02]  /*7380*/  CS2R R24, SRZ ;  /* 0x0000000000187805 */ /* 0x000fe4000001ff00 */
[----:B------:R-:W-:Y:S02]  /*7390*/  CS2R R28, SRZ ;  /* 0x00000000001c7805 */ /* 0x000fe4000001ff00 */
[----:B------:R-:W-:Y:S02]  /*73a0*/  ISETP.GE.AND P0, PT, R39, R40, PT ;  /* 0x000000282700720c */ /* 0x000fe40003f06270 */
[----:B------:R-:W-:-:S11]  /*73b0*/  CS2R R20, SRZ ;  /* 0x0000000000147805 */ /* 0x000fd6000001ff00 */
[----:B------:R-:W-:Y:S05]  /*73c0*/  @P0 BRA `(.L_x_2745) ;  /* 0x0000000000580947 */ /* 0x000fea0003800000 */
[----:B------:R-:W-:Y:S01]  /*73d0*/  ULDC UR4, c[0x0][0x3f4] ;  /* 0x0000fd0000047ab9 */ /* 0x000fe20000000800 */
[----:B---3--:R-:W-:Y:S01]  /*73e0*/  IMAD.MOV.U32 R8, RZ, RZ, R0 ;  /* 0x000000ffff087224 */ /* 0x008fe200078e0000 */
[----:B------:R-:W-:Y:S01]  /*73f0*/  ISETP.GE.AND P3, PT, R207, UR4, PT ;  /* 0x00000004cf007c0c */ /* 0x000fe2000bf66270 */
[----:B--2---:R-:W-:Y:S01]  /*7400*/  IMAD.MOV.U32 R9, RZ, RZ, R3 ;  /* 0x000000ffff097224 */ /* 0x004fe200078e0003 */
[----:B------:R-:W-:Y:S01]  /*7410*/  ISETP.GE.AND P2, PT, R200, UR4, PT ;  /* 0x00000004c8007c0c */ /* 0x000fe2000bf46270 */
[----:B----4-:R-:W-:Y:S01]  /*7420*/  IMAD.MOV.U32 R15, RZ, RZ, R5 ;  /* 0x000000ffff0f7224 */ /* 0x010fe200078e0005 */
[----:B------:R-:W-:-:S09]  /*7430*/  CS2R R28, SRZ ;  /* 0x00000000001c7805 */ /* 0x000fd2000001ff00 */
[C---:B0-----:R-:W-:Y:S01]  /*7440*/  @!P3 IMAD.SHL.U32 R13, R207.reuse, 0x2, RZ ;  /* 0x00000002cf0db824 */ /* 0x041fe200078e00ff */
[----:B------:R-:W-:Y:S01]  /*7450*/  @!P3 SHF.L.U64.HI R24, R207, 0x1, R32 ;  /* 0x00000001cf18b819 */ /* 0x000fe20000010220 */
[----:B------:R-:W-:-:S03]  /*7460*/  @!P2 IMAD.WIDE R30, R200, 0x2, R8 ;  /* 0x00000002c81ea825 */ /* 0x000fc600078e0208 */
        /* <DEDUP_REMOVED lines=12> */
.L_x_2745:
[----:B------:R-:W-:Y:S05]  /*7530*/  BSYNC B1 ;  /* 0x0000000000017941 */ /* 0x000fea0003800000 */
.L_x_2744:
[----:B--2--5:R-:W-:Y:S01]  /*7540*/  IMAD.MOV.U32 R3, RZ, RZ, R27 ;  /* 0x000000ffff037224 */ /* 0x024fe200078e001b */
[----:B------:R-:W-:Y:S01]  /*7550*/  UMOV UR4, 0xffffffff ;  /* 0xffffffff00047882 */ /* 0x000fe20000000000 */
[----:B----4-:R-:W-:Y:S02]  /*7560*/  IMAD.MOV.U32 R5, RZ, RZ, R24 ;  /* 0x000000ffff057224 */ /* 0x010fe400078e0018 */
[----:B0-----:R-:W-:Y:S02]  /*7570*/  IMAD.MOV.U32 R8, RZ, RZ, R25 ;  /* 0x000000ffff087224 */ /* 0x001fe400078e0019 */
[----:B---3--:R-:W-:Y:S01]  /*7580*/  IMAD.MOV.U32 R0, RZ, RZ, R26 ;  /* 0x000000ffff007224 */ /* 0x008fe200078e001a */
[----:B------:R-:W-:Y:S01]  /*7590*/  PRMT R41, R3, 0x5410, R5 ;  /* 0x0000541003297816 */ /* 0x000fe20000000005 */
[----:B------:R-:W-:Y:S01]  /*75a0*/  IMAD.MOV.U32 R5, RZ, RZ, R20 ;  /* 0x000000ffff057224 */ /* 0x000fe200078e0014 */
[----:B------:R-:W-:Y:S01]  /*75b0*/  PRMT R43, R8, 0x7610, R43 ;  /* 0x00007610082b7816 */ /* 0x000fe2000000002b */
[----:B------:R-:W-:Y:S01]  /*75c0*/  IMAD.MOV.U32 R8, RZ, RZ, R21 ;  /* 0x000000ffff087224 */ /* 0x000fe200078e0015 */
[----:B------:R-:W-:Y:S01]  /*75d0*/  PRMT R35, R0, 0x7610, R35 ;  /* 0x0000761000237816 */ /* 0x000fe20000000023 */
[----:B------:R-:W-:-:S02]  /*75e0*/  IMAD.MOV.U32 R0, RZ, RZ, R28 ;  /* 0x000000ffff007224 */ /* 0x000fc400078e001c */
[----:B------:R-:W-:Y:S01]  /*75f0*/  IMAD.MOV.U32 R3, RZ, RZ, R29 ;  /* 0x000000ffff037224 */ /* 0x000fe200078e001d */
[----:B------:R-:W-:Y:S02]  /*7600*/  PRMT R44, R5, 0x5410, R8 ;  /* 0x00005410052c7816 */ /* 0x000fe40000000008 */
[----:B------:R-:W-:Y:S02]  /*7610*/  CS2R R8, SRZ ;  /* 0x0000000000087805 */ /* 0x000fe4000001ff00 */
[----:B------:R-:W-:Y:S02]  /*7620*/  PRMT R35, R35, 0x5410, R0 ;  /* 0x0000541023237816 */ /* 0x000fe40000000000 */
[----:B------:R-:W-:Y:S01]  /*7630*/  PRMT R43, R43, 0x5410, R3 ;  /* 0x000054102b2b7816 */ /* 0x000fe20000000003 */
[----:B------:R-:W-:Y:S06]  /*7640*/  BRA.DIV UR4, `(.L_x_2746) ;  /* 0x000001da04747947 */ /* 0x000fec000b800000 */
[----:B------:R0:W2:Y:S04]  /*7650*/  SHFL.IDX PT, R3, R7, 0x1, 0x1c1f ;  /* 0x003c1f0007037f89 */ /* 0x0000a800000e0000 */
[----:B------:R0:W3:Y:S04]  /*7660*/  SHFL.IDX PT, R0, R6, 0x1, 0x1c1f ;  /* 0x003c1f0006007f89 */ /* 0x0000e800000e0000 */
[----:B------:R0:W4:Y:S04]  /*7670*/  SHFL.IDX PT, R5, R10, 0x1, 0x1c1f ;  /* 0x003c1f000a057f89 */ /* 0x00012800000e0000 */
[----:B-1----:R-:W1:Y:S02]  /*7680*/  SHFL.IDX PT, R4, R4, 0x1, 0x1c1f ;  /* 0x003c1f0004047f89 */ /* 0x002e6400000e0000 */
.L_x_3070:
[----:B------:R-:W-:Y:S01]  /*7690*/  VIADD R39, R39, 0x40 ;  /* 0x0000004027277836 */ /* 0x000fe20000000000 */
[----:B0-----:R-:W-:Y:S01]  /*76a0*/  LEA.HI R6, R232, R232, RZ, 0x1 ;  /* 0x000000e8e8067211 */ /* 0x001fe200078f08ff */
[----:B------:R-:W-:Y:S01]  /*76b0*/  BSSY B1, `(.L_x_2747) ;  /* 0x000001e000017945 */ /* 0x000fe20003800000 */
[----:B------:R-:W-:Y:S02]  /*76c0*/  CS2R R10, SRZ ;  /* 0x00000000000a7805 */ /* 0x000fe4000001ff00 */
[----:B------:R-:W-:Y:S02]  /*76d0*/  CS2R R14, SRZ ;  /* 0x00000000000e7805 */ /* 0x000fe4000001ff00 */
[----:B------:R-:W-:Y:S02]  /*76e0*/  ISETP.GE.AND P0, PT, R39, R40, PT ;  /* 0x000000282700720c */ /* 0x000fe40003f06270 */
[----:B------:R-:W-:Y:S02]  /*76f0*/  CS2R R12, SRZ ;  /* 0x00000000000c7805 */ /* 0x000fe4000001ff00 */
[----:B------:R-:W-:-:S05]  /*7700*/  LOP3.LUT R7, R6, 0xfffffffe, RZ, 0xc0, !PT ;  /* 0xfffffffe06077812 */ /* 0x000fca00078ec0ff */
[----:B------:R-:W-:-:S05]  /*7710*/  IMAD.IADD R7, R232, 0x1, -R7 ;  /* 0x00000001e8077824 */ /* 0x000fca00078e0a07 */
[----:B------:R-:W-:Y:S01]  /*7720*/  SHF.L.U32 R36, R7, 0x1f, RZ ;  /* 0x0000001f07247819 */ /* 0x000fe200000006ff */
[----:B------:R-:W-:Y:S06]  /*7730*/  @P0 BRA `(.L_x_2748) ;  /* 0x0000000000540947 */ /* 0x000fec0003800000 */
[----:B------:R-:W-:Y:S01]  /*7740*/  ULDC UR4, c[0x0][0x3f4] ;  /* 0x0000fd0000047ab9 */ /* 0x000fe20000000800 */
[----:B---3--:R-:W-:Y:S01]  /*7750*/  IMAD.MOV.U32 R6, RZ, RZ, R0 ;  /* 0x000000ffff067224 */ /* 0x008fe200078e0000 */
[----:B------:R-:W-:Y:S01]  /*7760*/  ISETP.GE.AND P2, PT, R200, UR4, PT ;  /* 0x00000004c8007c0c */ /* 0x000fe2000bf46270 */
[----:B--2---:R-:W-:Y:S01]  /*7770*/  IMAD.MOV.U32 R7, RZ, RZ, R3 ;  /* 0x000000ffff077224 */ /* 0x004fe200078e0003 */
[----:B------:R-:W-:Y:S02]  /*7780*/  ISETP.GE.AND P3, PT, R207, UR4, PT ;  /* 0x00000004cf007c0c */ /* 0x000fe4000bf66270 */
[----:B------:R-:W-:-:S09]  /*7790*/  CS2R R14, SRZ ;  /* 0x00000000000e7805 */ /* 0x000fd2000001ff00 */
[C---:B------:R-:W-:Y:S02]  /*77a0*/  @!P2 IMAD.WIDE R38, R200.reuse, 0x2, R6 ;  /* 0x00000002c826a825 */ /* 0x040fe400078e0206 */
[C---:B------:R-:W-:Y:S02]  /*77b0*/  @!P3 SHF.L.U64.HI R10, R207.reuse, 0x1, R32 ;  /* 0x00000001cf0ab819 */ /* 0x040fe40000010220 */
[----:B------:R-:W-:Y:S01]  /*77c0*/  @!P3 IMAD.SHL.U32 R7, R207, 0x2, RZ ;  /* 0x00000002cf07b824 */ /* 0x000fe200078e00ff */
[----:B------:R-:W-:Y:S02]  /*77d0*/  CS2R R8, SRZ ;  /* 0x0000000000087805 */ /* 0x000fe4000001ff00 */
[----:B------:R-:W-:Y:S01]  /*77e0*/  CS2R R12, SRZ ;  /* 0x00000000000c7805 */ /* 0x000fe2000001ff00 */
[----:B------:R0:W5:Y:S01]  /*77f0*/  @!P2 LD.E.64 R14, desc[UR38][R38.64] ;  /* 0x00000026260ea980 */ /* 0x000162000c101b00 */
[----:B-1--4-:R-:W-:Y:S01]  /*7800*/  @!P2 IMAD.WIDE R32, R200, 0x2, R4 ;  /* 0x00000002c820a825 */ /* 0x012fe200078e0204 */
[----:B------:R-:W-:-:S02]  /*7810*/  @!P3 IADD3 R30, P0, R0, R7, RZ ;  /* 0x00000007001eb210 */ /* 0x000fc40007f1e0ff */
[----:B------:R-:W-:Y:S02]  /*7820*/  @!P3 IADD3 R6, P1, R4, R7, RZ ;  /* 0x000000070406b210 */ /* 0x000fe40007f3e0ff */
[----:B------:R0:W5:Y:S01]  /*7830*/  @!P2 LD.E.64 R8, desc[UR38][R32.64] ;  /* 0x000000262008a980 */ /* 0x000162000c101b00 */
[--C-:B------:R-:W-:Y:S02]  /*7840*/  @!P3 IMAD.X R31, R3, 0x1, R10.reuse, P0 ;  /* 0x00000001031fb824 */ /* 0x100fe400000e060a */
[----:B------:R-:W-:Y:S01]  /*7850*/  @!P3 IMAD.X R7, R5, 0x1, R10, P1 ;  /* 0x000000010507b824 */ /* 0x000fe200008e060a */
[----:B------:R-:W-:Y:S02]  /*7860*/  CS2R R10, SRZ ;  /* 0x00000000000a7805 */ /* 0x000fe4000001ff00 */
[----:B------:R0:W5:Y:S04]  /*7870*/  @!P3 LD.E.64 R12, desc[UR38][R30.64] ;  /* 0x000000261e0cb980 */ /* 0x000168000c101b00 */
[----:B------:R0:W5:Y:S02]  /*7880*/  @!P3 LD.E.64 R10, desc[UR38][R6.64] ;  /* 0x00000026060ab980 */ /* 0x000164000c101b00 */
.L_x_2748:
[----:B------:R-:W-:Y:S05]  /*7890*/  BSYNC B1 ;  /* 0x0000000000017941 */ /* 0x000fea0003800000 */
.L_x_2747:
[----:B------:R-:W0:Y:S01]  /*78a0*/  SYNCS.PHASECHK.TRANS64.TRYWAIT P0, [R19+URZ+0x22800], R36 ;  /* 0x02280024130075a7 */ /* 0x000e22000800017f */
[----:B---3--:R-:W-:Y:S01]  /*78b0*/  IMAD.SHL.U32 R0, R37, 0x40, RZ ;  /* 0x0000004025007824 */ /* 0x008fe200078e00ff */
[----:B------:R-:W-:Y:S01]  /*78c0*/  VIADDMNMX R42, R40, -R209, 0x80, PT ;  /* 0x00000080282a7446 */ /* 0x000fe200038009d1 */
[----:B-1---5:R-:W-:Y:S01]  /*78d0*/  IMAD.MOV.U32 R4, RZ, RZ, R8 ;  /* 0x000000ffff047224 */ /* 0x022fe200078e0008 */
[----:B------:R-:W-:Y:S01]  /*78e0*/  BSSY B1, `(.L_x_2749) ;  /* 0x0000019000017945 */ /* 0x000fe20003800000 */
[----:B----4-:R-:W-:Y:S01]  /*78f0*/  IMAD.MOV.U32 R5, RZ, RZ, R11 ;  /* 0x000000ffff057224 */ /* 0x010fe200078e000b */
[----:B--2---:R-:W-:Y:S01]  /*7900*/  LOP3.LUT R3, R0, 0x1c0, RZ, 0xc0, !PT ;  /* 0x000001c000037812 */ /* 0x004fe200078ec0ff */
[----:B0-----:R-:W-:Y:S01]  /*7910*/  IMAD.MOV.U32 R6, RZ, RZ, R14 ;  /* 0x000000ffff067224 */ /* 0x001fe200078e000e */
[----:B------:R-:W-:Y:S01]  /*7920*/  PRMT R45, R4, 0x7610, R45 ;  /* 0x00007610042d7816 */ /* 0x000fe2000000002d */
[----:B------:R-:W-:Y:S01]  /*7930*/  IMAD.MOV.U32 R4, RZ, RZ, R10 ;  /* 0x000000ffff047224 */ /* 0x000fe200078e000a */
[----:B------:R-:W-:-:S02]  /*7940*/  LOP3.LUT R0, R3, 0x18, R16, 0xf8, !PT ;  /* 0x0000001803007812 */ /* 0x000fc400078ef810 */
[----:B------:R-:W-:Y:S02]  /*7950*/  SHF.R.U32.HI R3, RZ, 0x3, R3 ;  /* 0x00000003ff037819 */ /* 0x000fe40000011603 */
[----:B------:R-:W-:Y:S01]  /*7960*/  PRMT R46, R4, 0x5410, R5 ;  /* 0x00005410042e7816 */ /* 0x000fe20000000005 */
[----:B------:R-:W-:Y:S01]  /*7970*/  IMAD.MOV.U32 R4, RZ, RZ, R15 ;  /* 0x000000ffff047224 */ /* 0x000fe200078e000f */
[----:B------:R-:W-:Y:S01]  /*7980*/  LOP3.LUT R3, R0, R3, RZ, 0x3c, !PT ;  /* 0x0000000300037212 */ /* 0x000fe200078e3cff */
[----:B------:R-:W-:Y:S01]  /*7990*/  IMAD.MOV.U32 R0, RZ, RZ, R9 ;  /* 0x000000ffff007224 */ /* 0x000fe200078e0009 */
[----:B------:R-:W-:Y:S01]  /*79a0*/  PRMT R47, R6, 0x7610, R47 ;  /* 0x00007610062f7816 */ /* 0x000fe2000000002f */
[----:B------:R-:W-:Y:S01]  /*79b0*/  IMAD.MOV.U32 R5, RZ, RZ, R12 ;  /* 0x000000ffff057224 */ /* 0x000fe200078e000c */
[----:B------:R-:W-:Y:S02]  /*79c0*/  LOP3.LUT P2, RZ, R37, 0x4, RZ, 0xc0, !PT ;  /* 0x0000000425ff7812 */ /* 0x000fe4000784c0ff */
[----:B------:R-:W-:Y:S01]  /*79d0*/  PRMT R45, R45, 0x5410, R0 ;  /* 0x000054102d2d7816 */ /* 0x000fe20000000000 */
[----:B------:R-:W-:Y:S01]  /*79e0*/  IMAD R0, R220, 0x200, R3 ;  /* 0x00000200dc007824 */ /* 0x000fe200078e0203 */
[----:B------:R-:W-:-:S02]  /*79f0*/  PRMT R47, R47, 0x5410, R4 ;  /* 0x000054102f2f7816 */ /* 0x000fc40000000004 */
[----:B------:R-:W-:Y:S01]  /*7a00*/  PRMT R48, R5, 0x7610, R48 ;  /* 0x0000761005307816 */ /* 0x000fe20000000030 */
[----:B------:R-:W-:Y:S01]  /*7a10*/  IMAD R3, R0, 0x2, R19 ;  /* 0x0000000200037824 */ /* 0x000fe200078e0213 */
[----:B------:R-:W-:Y:S01]  /*7a20*/  ISETP.GE.AND P1, PT, R23, R42, PT ;  /* 0x0000002a1700720c */ /* 0x000fe20003f26270 */
[----:B------:R-:W-:Y:S02]  /*7a30*/  IMAD.MOV.U32 R5, RZ, RZ, R13 ;  /* 0x000000ffff057224 */ /* 0x000fe400078e000d */
[C---:B------:R-:W-:Y:S02]  /*7a40*/  VIADD R4, R3.reuse, 0x18400 ;  /* 0x0001840003047836 */ /* 0x040fe40000000000 */
[----:B------:R-:W-:Y:S01]  /*7a50*/  VIADD R0, R3, 0x18440 ;  /* 0x0001844003007836 */ /* 0x000fe20000000000 */
[----:B------:R-:W-:Y:S07]  /*7a60*/  @!P0 BRA `(.L_x_2750) ;  /* 0x000001d400e08947 */ /* 0x000fee0003800000 */
.L_x_3071:
[----:B------:R-:W-:Y:S05]  /*7a70*/  BSYNC B1 ;  /* 0x0000000000017941 */ /* 0x000fea0003800000 */
.L_x_2749:
[----:B------:R-:W-:Y:S01]  /*7a80*/  BSSY B1, `(.L_x_2751) ;  /* 0x000005f000017945 */ /* 0x000fe20003800000 */
[----:B------:R-:W-:Y:S01]  /*7a90*/  PRMT R48, R48, 0x5410, R5 ;  /* 0x0000541030307816 */ /* 0x000fe20000000005 */
[----:B------:R-:W-:Y:S02]  /*7aa0*/  @P2 VIADD R0, R4, 0xffffffc0 ;  /* 0xffffffc004002836 */ /* 0x000fe40000000000 */
[----:B------:R-:W-:Y:S05]  /*7ab0*/  @P1 BRA `(.L_x_2752) ;  /* 0x00000004006c1947 */ /* 0x000fea0003800000 */
[----:B------:R-:W1:Y:S01]  /*7ac0*/  LDC R4, c[0x0][0x3f4] ;  /* 0x0000fd00ff047b82 */ /* 0x000e620000000800 */
[----:B------:R-:W-:Y:S01]  /*7ad0*/  BSSY B2, `(.L_x_2753) ;  /* 0x000002e000027945 */ /* 0x000fe20003800000 */
[-C--:B-1----:R-:W-:Y:S02]  /*7ae0*/  ISETP.GE.AND P0, PT, R200, R4.reuse, PT ;  /* 0x00000004c800720c */ /* 0x082fe40003f06270 */
[----:B------:R-:W-:-:S11]  /*7af0*/  ISETP.GE.AND P1, PT, R207, R4, PT ;  /* 0x00000004cf00720c */ /* 0x000fd60003f26270 */
[----:B------:R-:W-:Y:S05]  /*7b00*/  @P0 BRA `(.L_x_2754) ;  /* 0x0000000000a80947 */ /* 0x000fea0003800000 */
[----:B------:R-:W1:Y:S01]  /*7b10*/  LDS.128 R4, [R3+0x18400] ;  /* 0x0184000003047984 */ /* 0x000e620000000c00 */
[----:B------:R-:W-:Y:S01]  /*7b20*/  SHF.R.U32.HI R31, RZ, 0x10, R29 ;  /* 0x00000010ff1f7819 */ /* 0x000fe2000001161d */
[--C-:B------:R-:W-:Y:S01]  /*7b30*/  HADD2.F32 R32, -RZ, R35.reuse.H0_H0 ;  /* 0x20000023ff207230 */ /* 0x100fe20000004100 */
[----:B------:R-:W-:Y:S01]  /*7b40*/  SHF.R.U32.HI R33, RZ, 0x10, R27 ;  /* 0x00000010ff217819 */ /* 0x000fe2000001161b */
[----:B------:R-:W-:Y:S01]  /*7b50*/  HADD2.F32 R30, -RZ, R35.H1_H1 ;  /* 0x30000023ff1e7230 */ /* 0x000fe20000004100 */
[----:B------:R-:W-:Y:S01]  /*7b60*/  SHF.R.U64 R39, R28, 0x10, R29 ;  /* 0x000000101c277819 */ /* 0x000fe2000000121d */
[----:B------:R-:W-:Y:S01]  /*7b70*/  HADD2.F32 R31, -RZ, R31.H0_H0 ;  /* 0x2000001fff1f7230 */ /* 0x000fe20000004100 */
[----:B------:R-:W-:Y:S01]  /*7b80*/  SHF.R.U64 R37, R26, 0x10, R27 ;  /* 0x000000101a257819 */ /* 0x000fe2000000121b */
[----:B------:R-:W-:Y:S02]  /*7b90*/  HADD2.F32 R33, -RZ, R33.H0_H0 ;  /* 0x20000021ff217230 */ /* 0x000fe40000004100 */
[----:B-1----:R-:W-:-:S02]  /*7ba0*/  HADD2.F32 R28, -RZ, R7.H0_H0 ;  /* 0x20000007ff1c7230 */ /* 0x002fc40000004100 */
[----:B------:R-:W-:Y:S02]  /*7bb0*/  HADD2.F32 R29, -RZ, R7.H1_H1 ;  /* 0x30000007ff1d7230 */ /* 0x000fe40000004100 */
[--C-:B------:R-:W-:Y:S02]  /*7bc0*/  HADD2.F32 R7, -RZ, R4.reuse.H0_H0 ;  /* 0x20000004ff077230 */ /* 0x100fe40000004100 */
[----:B------:R-:W-:Y:S02]  /*7bd0*/  HADD2.F32 R4, -RZ, R4.H1_H1 ;  /* 0x30000004ff047230 */ /* 0x000fe40000004100 */
[C---:B------:R-:W-:Y:S01]  /*7be0*/  FMUL.FTZ R38, R29.reuse, R31 ;  /* 0x0000001f1d267220 */ /* 0x040fe20000410000 */
[-C--:B------:R-:W-:Y:S01]  /*7bf0*/  FMUL.FTZ R35, R29, R33.reuse ;  /* 0x000000211d237220 */ /* 0x080fe20000410000 */
[--C-:B------:R-:W-:Y:S02]  /*7c00*/  HADD2.F32 R26, -RZ, R6.reuse.H0_H0 ;  /* 0x20000006ff1a7230 */ /* 0x100fe40000004100 */
[----:B0-----:R-:W-:Y:S01]  /*7c10*/  FMUL.FTZ R36, R4, R32 ;  /* 0x0000002004247220 */ /* 0x001fe20000410000 */
[----:B------:R-:W-:Y:S01]  /*7c20*/  FFMA.FTZ R40, R28, R33, R38 ;  /* 0x000000211c287223 */ /* 0x000fe20000010026 */
[----:B------:R-:W-:-:S02]  /*7c30*/  HADD2.F32 R27, -RZ, R6.H1_H1 ;  /* 0x30000006ff1b7230 */ /* 0x000fc40000004100 */
[-C--:B------:R-:W-:Y:S01]  /*7c40*/  FMUL.FTZ R38, R4, R30.reuse ;  /* 0x0000001e04267220 */ /* 0x080fe20000410000 */
[C---:B------:R-:W-:Y:S01]  /*7c50*/  FFMA.FTZ R36, R7.reuse, R30, -R36 ;  /* 0x0000001e07247223 */ /* 0x040fe20000010824 */
[----:B------:R-:W-:Y:S02]  /*7c60*/  HADD2.F32 R6, -RZ, R5.H0_H0 ;  /* 0x20000005ff067230 */ /* 0x000fe40000004100 */
[----:B------:R-:W-:Y:S01]  /*7c70*/  FFMA.FTZ R35, R28, R31, -R35 ;  /* 0x0000001f1c237223 */ /* 0x000fe20000010823 */
[----:B------:R-:W-:Y:S02]  /*7c80*/  HADD2.F32 R30, -RZ, R41.H0_H0 ;  /* 0x20000029ff1e7230 */ /* 0x000fe40000004100 */
[----:B------:R-:W-:Y:S01]  /*7c90*/  FFMA.FTZ R31, R7, R32, R38 ;  /* 0x00000020071f7223 */ /* 0x000fe20000010026 */
[----:B------:R-:W-:Y:S02]  /*7ca0*/  HADD2.F32 R5, -RZ, R5.H1_H1 ;  /* 0x30000005ff057230 */ /* 0x000fe40000004100 */
[----:B------:R-:W-:-:S02]  /*7cb0*/  HADD2.F32 R28, -RZ, R43.H1_H1 ;  /* 0x3000002bff1c7230 */ /* 0x000fc40000004100 */
[C---:B------:R-:W-:Y:S01]  /*7cc0*/  FMUL.FTZ R33, R27.reuse, R30 ;  /* 0x0000001e1b217220 */ /* 0x040fe20000410000 */
[----:B------:R-:W-:Y:S02]  /*7cd0*/  HADD2.F32 R29, -RZ, R37.H0_H0 ;  /* 0x20000025ff1d7230 */ /* 0x000fe40000004100 */
[----:B------:R-:W-:Y:S02]  /*7ce0*/  HADD2.F32 R4, -RZ, R39.H0_H0 ;  /* 0x20000027ff047230 */ /* 0x000fe40000004100 */
[-C--:B------:R-:W-:Y:S01]  /*7cf0*/  FMUL.FTZ R27, R27, R28.reuse ;  /* 0x0000001c1b1b7220 */ /* 0x080fe20000410000 */
[C---:B------:R-:W-:Y:S01]  /*7d00*/  FFMA.FTZ R33, R26.reuse, R28, -R33 ;  /* 0x0000001c1a217223 */ /* 0x040fe20000010821 */
[C---:B------:R-:W-:Y:S01]  /*7d10*/  FMUL.FTZ R7, R5.reuse, R29 ;  /* 0x0000001d05077220 */ /* 0x040fe20000410000 */
[----:B------:R-:W-:Y:S01]  /*7d20*/  FMUL.FTZ R32, R5, R4 ;  /* 0x0000000405207220 */ /* 0x000fe20000410000 */
[----:B------:R-:W-:Y:S02]  /*7d30*/  FFMA.FTZ R26, R26, R30, R27 ;  /* 0x0000001e1a1a7223 */ /* 0x000fe4000001001b */
[----:B------:R-:W-:Y:S01]  /*7d40*/  FFMA.FTZ R5, R6, R4, -R7 ;  /* 0x0000000406057223 */ /* 0x000fe20000010807 */
[----:B------:R-:W-:Y:S01]  /*7d50*/  F2FP.F16.F32.PACK_AB R7, R40, R35 ;  /* 0x000000232807723e */ /* 0x000fe200000000ff */
[----:B------:R-:W-:Y:S01]  /*7d60*/  FFMA.FTZ R32, R6, R29, R32 ;  /* 0x0000001d06207223 */ /* 0x000fe20000010020 */
[----:B------:R-:W-:-:S02]  /*7d70*/  F2FP.F16.F32.PACK_AB R4, R31, R36 ;  /* 0x000000241f04723e */ /* 0x000fc400000000ff */
[----:B------:R-:W-:Y:S02]  /*7d80*/  F2FP.F16.F32.PACK_AB R6, R26, R33 ;  /* 0x000000211a06723e */ /* 0x000fe400000000ff */
[----:B------:R-:W-:-:S05]  /*7d90*/  F2FP.F16.F32.PACK_AB R5, R32, R5 ;  /* 0x000000052005723e */ /* 0x000fca00000000ff */
[----:B------:R1:W-:Y:S02]  /*7da0*/  STS.128 [R3+0x18400], R4 ;  /* 0x0184000403007388 */ /* 0x0003e40000000c00 */
.L_x_2754:
[----:B------:R-:W-:Y:S05]  /*7db0*/  BSYNC B2 ;  /* 0x0000000000027941 */ /* 0x000fea0003800000 */
.L_x_2753:
[----:B------:R-:W-:Y:S05]  /*7dc0*/  @P1 BRA `(.L_x_2752) ;  /* 0x0000000000a81947 */ /* 0x000fea0003800000 */
[----:B-1----:R-:W1:Y:S01]  /*7dd0*/  LDS.128 R4, [R0] ;  /* 0x0000000000047984 */ /* 0x002e620000000c00 */
[----:B------:R-:W-:Y:S01]  /*7de0*/  SHF.R.U32.HI R27, RZ, 0x10, R21 ;  /* 0x00000010ff1b7819 */ /* 0x000fe20000011615 */
[----:B------:R-:W-:Y:S01]  /*7df0*/  HADD2.F32 R28, -RZ, R41.H1_H1 ;  /* 0x30000029ff1c7230 */ /* 0x000fe20000004100 */
[--C-:B------:R-:W-:Y:S01]  /*7e00*/  SHF.R.U32.HI R29, RZ, 0x10, R25.reuse ;  /* 0x00000010ff1d7819 */ /* 0x100fe20000011619 */
[----:B------:R-:W-:Y:S01]  /*7e10*/  HADD2.F32 R26, -RZ, R44.H0_H0 ;  /* 0x2000002cff1a7230 */ /* 0x000fe20000004100 */
        /* <DEDUP_REMOVED lines=11> */
[----:B------:R-:W-:Y:S01]  /*7ed0*/  FMUL.FTZ R30, R4, R28 ;  /* 0x0000001c041e7220 */ /* 0x000fe20000410000 */
[----:B0-----:R-:W-:Y:S01]  /*7ee0*/  FFMA.FTZ R36, R24, R29, R32 ;  /* 0x0000001d18247223 */ /* 0x001fe20000010020 */
        /* <DEDUP_REMOVED lines=23> */
[----:B------:R2:W-:Y:S02]  /*8060*/  STS.128 [R0], R4 ;  /* 0x0000000400007388 */ /* 0x0005e40000000c00 */
.L_x_2752:
[----:B------:R-:W-:Y:S05]  /*8070*/  BSYNC B1 ;  /* 0x0000000000017941 */ /* 0x000fea0003800000 */
.L_x_2751:
[----:B------:R-:W-:-:S13]  /*8080*/  ISETP.GE.AND P0, PT, R231, R42, PT ;  /* 0x0000002ae700720c */ /* 0x000fda0003f06270 */
[----:B------:R-:W-:Y:S05]  /*8090*/  @P0 BRA `(.L_x_2755) ;  /* 0x0000001800480947 */ /* 0x000fea0003800000 */
[----:B-12---:R-:W1:Y:S01]  /*80a0*/  LDC R4, c[0x0][0x3f4] ;  /* 0x0000fd00ff047b82 */ /* 0x006e620000000800 */
[----:B------:R-:W-:Y:S01]  /*80b0*/  BSSY B1, `(.L_x_2756) ;  /* 0x000002e000017945 */ /* 0x000fe20003800000 */
[-C--:B-1----:R-:W-:Y:S02]  /*80c0*/  ISETP.GE.AND P0, PT, R200, R4.reuse, PT ;  /* 0x00000004c800720c */ /* 0x082fe40003f06270 */
[----:B------:R-:W-:-:S11]  /*80d0*/  ISETP.GE.AND P1, PT, R207, R4, PT ;  /* 0x00000004cf00720c */ /* 0x000fd60003f26270 */
[----:B------:R-:W-:Y:S05]  /*80e0*/  @P0 BRA `(.L_x_2757) ;  /* 0x0000000000a80947 */ /* 0x000fea0003800000 */
[----:B------:R-:W1:Y:S01]  /*80f0*/  LDS.128 R4, [R3+0x1a400] ;  /* 0x01a4000003047984 */ /* 0x000e620000000c00 */
[----:B------:R-:W-:Y:S01]  /*8100*/  SHF.R.U32.HI R21, RZ, 0x10, R15 ;  /* 0x00000010ff157819 */ /* 0x000fe2000001160f */
[----:B------:R-:W-:Y:S01]  /*8110*/  HADD2.F32 R24, -RZ, R45.H0_H0 ;  /* 0x2000002dff187230 */ /* 0x000fe20000004100 */
[----:B------:R-:W-:Y:S01]  /*8120*/  SHF.R.U32.HI R25, RZ, 0x10, R9 ;  /* 0x00000010ff197819 */ /* 0x000fe20000011609 */
        /* <DEDUP_REMOVED lines=13> */
[----:B------:R-:W-:Y:S01]  /*8200*/  FFMA.FTZ R30, R14, R25, R28 ;  /* 0x000000190e1e7223 */ /* 0x000fe2000001001c */
[----:B------:R-:W-:-:S02]  /*8210*/  HADD2.F32 R9, -RZ, R6.H1_H1 ;  /* 0x30000006ff097230 */ /* 0x000fc40000004100 */
[-C--:B------:R-:W-:Y:S01]  /*8220*/  FMUL.FTZ R28, R4, R20.reuse ;  /* 0x00000014041c7220 */ /* 0x080fe20000410000 */
[C---:B------:R-:W-:Y:S01]  /*8230*/  FFMA.FTZ R26, R7.reuse, R20, -R26 ;  /* 0x00000014071a7223 */ /* 0x040fe2000001081a */
[----:B------:R-:W-:Y:S02]  /*8240*/  HADD2.F32 R6, -RZ, R5.H0_H0 ;  /* 0x20000005ff067230 */ /* 0x000fe40000004100 */
[----:B------:R-:W-:Y:S01]  /*8250*/  FFMA.FTZ R27, R14, R21, -R27 ;  /* 0x000000150e1b7223 */ /* 0x000fe2000001081b */
[----:B------:R-:W-:Y:S02]  /*8260*/  HADD2.F32 R20, -RZ, R45.H1_H1 ;  /* 0x3000002dff147230 */ /* 0x000fe40000004100 */
        /* <DEDUP_REMOVED lines=18> */
.L_x_2757:
[----:B------:R-:W-:Y:S05]  /*8390*/  BSYNC B1 ;  /* 0x0000000000017941 */ /* 0x000fea0003800000 */
.L_x_2756:
[----:B------:R-:W-:Y:S05]  /*83a0*/  @P1 BRA `(.L_x_2755) ;  /* 0x0000001400841947 */ /* 0x000fea0003800000 */
[----:B-1----:R-:W1:Y:S01]  /*83b0*/  LDS.128 R4, [R0+0x2000] ;  /* 0x0020000000047984 */ /* 0x002e620000000c00 */
[--C-:B------:R-:W-:Y:S02]  /*83c0*/  SHF.R.U64 R25, R12, 0x10, R13.reuse ;  /* 0x000000100c197819 */ /* 0x100fe4000000120d */
[----:B------:R-:W-:Y:S01]  /*83d0*/  SHF.R.U32.HI R12, RZ, 0x10, R13 ;  /* 0x00000010ff0c7819 */ /* 0x000fe2000001160d */
[----:B------:R-:W-:Y:S01]  /*83e0*/  HADD2.F32 R13, -RZ, R46.H0_H0 ;  /* 0x2000002eff0d7230 */ /* 0x000fe20000004100 */
[--C-:B------:R-:W-:Y:S02]  /*83f0*/  SHF.R.U32.HI R14, RZ, 0x10, R11.reuse ;  /* 0x00000010ff0e7819 */ /* 0x100fe4000001160b */
[----:B------:R-:W-:Y:S01]  /*8400*/  SHF.R.U64 R24, R10, 0x10, R11 ;  /* 0x000000100a187819 */ /* 0x000fe2000000120b */
[----:B------:R-:W-:Y:S02]  /*8410*/  HADD2.F32 R12, -RZ, R12.H0_H0 ;  /* 0x2000000cff0c7230 */ /* 0x000fe40000004100 */
[----:B------:R-:W-:-:S02]  /*8420*/  HADD2.F32 R14, -RZ, R14.H0_H0 ;  /* 0x2000000eff0e7230 */ /* 0x000fc40000004100 */
[----:B------:R-:W-:Y:S02]  /*8430*/  HADD2.F32 R11, -RZ, R48.H0_H0 ;  /* 0x20000030ff0b7230 */ /* 0x000fe40000004100 */
[--C-:B-1----:R-:W-:Y:S02]  /*8440*/  HADD2.F32 R10, -RZ, R7.reuse.H1_H1 ;  /* 0x30000007ff0a7230 */ /* 0x102fe40000004100 */
[--C-:B------:R-:W-:Y:S02]  /*8450*/  HADD2.F32 R3, -RZ, R4.reuse.H0_H0 ;  /* 0x20000004ff037230 */ /* 0x100fe40000004100 */
[----:B------:R-:W-:Y:S02]  /*8460*/  HADD2.F32 R4, -RZ, R4.H1_H1 ;  /* 0x30000004ff047230 */ /* 0x000fe40000004100 */
[C---:B------:R-:W-:Y:S01]  /*8470*/  FMUL.FTZ R20, R10.reuse, R14 ;  /* 0x0000000e0a147220 */ /* 0x040fe20000410000 */
[----:B------:R-:W-:Y:S02]  /*8480*/  HADD2.F32 R9, -RZ, R7.H0_H0 ;  /* 0x20000007ff097230 */ /* 0x000fe40000004100 */
[----:B------:R-:W-:Y:S01]  /*8490*/  FMUL.FTZ R15, R10, R12 ;  /* 0x0000000c0a0f7220 */ /* 0x000fe20000410000 */
[----:B------:R-:W-:-:S02]  /*84a0*/  HADD2.F32 R7, -RZ, R6.H0_H0 ;  /* 0x20000006ff077230 */ /* 0x000fc40000004100 */
[C---:B------:R-:W-:Y:S01]  /*84b0*/  FMUL.FTZ R10, R4.reuse, R13 ;  /* 0x0000000d040a7220 */ /* 0x040fe20000410000 */
[----:B------:R-:W-:Y:S02]  /*84c0*/  HADD2.F32 R8, -RZ, R6.H1_H1 ;  /* 0x30000006ff087230 */ /* 0x000fe40000004100 */
[C---:B------:R-:W-:Y:S01]  /*84d0*/  FFMA.FTZ R20, R9.reuse, R12, -R20 ;  /* 0x0000000c09147223 */ /* 0x040fe20000010814 */
[----:B------:R-:W-:Y:S01]  /*84e0*/  FFMA.FTZ R21, R9, R14, R15 ;  /* 0x0000000e09157223 */ /* 0x000fe2000001000f */
[-C--:B------:R-:W-:Y:S01]  /*84f0*/  FMUL.FTZ R14, R4, R11.reuse ;  /* 0x0000000b040e7220 */ /* 0x080fe20000410000 */
[C---:B------:R-:W-:Y:S01]  /*8500*/  FFMA.FTZ R12, R3.reuse, R11, -R10 ;  /* 0x0000000b030c7223 */ /* 0x040fe2000001080a */
[--C-:B------:R-:W-:Y:S02]  /*8510*/  HADD2.F32 R6, -RZ, R5.reuse.H0_H0 ;  /* 0x20000005ff067230 */ /* 0x100fe40000004100 */
[----:B------:R-:W-:Y:S02]  /*8520*/  HADD2.F32 R11, -RZ, R46.H1_H1 ;  /* 0x3000002eff0b7230 */ /* 0x000fe40000004100 */
[----:B------:R-:W-:Y:S01]  /*8530*/  FFMA.FTZ R3, R3, R13, R14 ;  /* 0x0000000d03037223 */ /* 0x000fe2000001000e */
[----:B------:R-:W-:-:S02]  /*8540*/  HADD2.F32 R5, -RZ, R5.H1_H1 ;  /* 0x30000005ff057230 */ /* 0x000fc40000004100 */
[----:B------:R-:W-:Y:S02]  /*8550*/  HADD2.F32 R9, -RZ, R48.H1_H1 ;  /* 0x30000030ff097230 */ /* 0x000fe40000004100 */
[C---:B------:R-:W-:Y:S01]  /*8560*/  FMUL.FTZ R14, R8.reuse, R11 ;  /* 0x0000000b080e7220 */ /* 0x040fe20000410000 */
[----:B------:R-:W-:Y:S02]  /*8570*/  HADD2.F32 R10, -RZ, R24.H0_H0 ;  /* 0x20000018ff0a7230 */ /* 0x000fe40000004100 */
[----:B------:R-:W-:Y:S02]  /*8580*/  HADD2.F32 R4, -RZ, R25.H0_H0 ;  /* 0x20000019ff047230 */ /* 0x000fe40000004100 */
[-C--:B------:R-:W-:Y:S01]  /*8590*/  FMUL.FTZ R8, R8, R9.reuse ;  /* 0x0000000908087220 */ /* 0x080fe20000410000 */
[----:B------:R-:W-:Y:S01]  /*85a0*/  FFMA.FTZ R14, R7, R9, -R14 ;  /* 0x00000009070e7223 */ /* 0x000fe2000001080e */
[C---:B------:R-:W-:Y:S01]  /*85b0*/  FMUL.FTZ R13, R5.reuse, R10 ;  /* 0x0000000a050d7220 */ /* 0x040fe20000410000 */
[----:B------:R-:W-:Y:S01]  /*85c0*/  FMUL.FTZ R15, R5, R4 ;  /* 0x00000004050f7220 */ /* 0x000fe20000410000 */
[----:B------:R-:W-:-:S02]  /*85d0*/  FFMA.FTZ R11, R7, R11, R8 ;  /* 0x0000000b070b7223 */ /* 0x000fc40000010008 */
[C---:B------:R-:W-:Y:S01]  /*85e0*/  FFMA.FTZ R5, R6.reuse, R4, -R13 ;  /* 0x0000000406057223 */ /* 0x040fe2000001080d */
[----:B------:R-:W-:Y:S01]  /*85f0*/  F2FP.F16.F32.PACK_AB R7, R21, R20 ;  /* 0x000000141507723e */ /* 0x000fe200000000ff */
[----:B------:R-:W-:Y:S01]  /*8600*/  FFMA.FTZ R10, R6, R10, R15 ;  /* 0x0000000a060a7223 */ /* 0x000fe2000001000f */
[----:B------:R-:W-:Y:S02]  /*8610*/  F2FP.F16.F32.PACK_AB R4, R3, R12 ;  /* 0x0000000c0304723e */ /* 0x000fe400000000ff */
[----:B------:R-:W-:Y:S02]  /*8620*/  F2FP.F16.F32.PACK_AB R6, R11, R14 ;  /* 0x0000000e0b06723e */ /* 0x000fe400000000ff */
[----:B------:R-:W-:-:S05]  /*8630*/  F2FP.F16.F32.PACK_AB R5, R10, R5 ;  /* 0x000000050a05723e */ /* 0x000fca00000000ff */
[----:B------:R3:W-:Y:S01]  /*8640*/  STS.128 [R0+0x2000], R4 ;  /* 0x0020000400007388 */ /* 0x0007e20000000c00 */
[----:B------:R-:W-:Y:S05]  /*8650*/  BRA `(.L_x_2755) ;  /* 0x0000001000d87947 */ /* 0x000fea0003800000 */
.L_x_2742:
[----:B------:R-:W1:Y:S01]  /*8660*/  LDC R36, c[0x0][0x448] ;  /* 0x00011200ff247b82 */ /* 0x000e620000000800 */
[----:B------:R-:W-:Y:S01]  /*8670*/  IMAD R3, R26, 0x40, R39 ;  /* 0x000000401a037824 */ /* 0x000fe200078e0227 */
[----:B------:R-:W-:Y:S01]  /*8680*/  ULDC.64 UR4, c[0x0][0x3f8] ;  /* 0x0000fe0000047ab9 */ /* 0x000fe20000000a00 */
[----:B------:R-:W-:Y:S01]  /*8690*/  ULDC.64 UR6, c[0x0][0x408] ;  /* 0x0001020000067ab9 */ /* 0x000fe20000000a00 */
[----:B------:R-:W-:Y:S01]  /*86a0*/  IMAD.MOV.U32 R26, RZ, RZ, R24 ;  /* 0x000000ffff1a7224 */ /* 0x000fe200078e0018 */
[----:B------:R-:W-:Y:S01]  /*86b0*/  SHF.R.S32.HI R43, RZ, 0x1f, R16 ;  /* 0x0000001fff2b7819 */ /* 0x000fe20000011410 */
[----:B------:R-:W-:Y:S01]  /*86c0*/  IMAD.MOV.U32 R4, RZ, RZ, R152 ;  /* 0x000000ffff047224 */ /* 0x000fe200078e0098 */
[----:B-1----:R-:W-:-:S13]  /*86d0*/  ISETP.NE.AND P0, PT, R36, 0x1, PT ;  /* 0x000000012400780c */ /* 0x002fda0003f05270 */
[----:B------:R-:W1:Y:S08]  /*86e0*/  @P0 LDC R0, c[0x0][0x44c] ;  /* 0x00011300ff000b82 */ /* 0x000e700000000800 */
[----:B------:R-:W2:Y:S01]  /*86f0*/  @P0 LDC R5, c[0x0][0x450] ;  /* 0x00011400ff050b82 */ /* 0x000ea20000000800 */
[----:B-1----:R-:W-:-:S05]  /*8700*/  @P0 IMAD.HI.U32 R0, R3, R0, RZ ;  /* 0x0000000003000227 */ /* 0x002fca00078e00ff */
[----:B--2---:R-:W-:Y:S01]  /*8710*/  @P0 SHF.R.U32.HI R3, RZ, R5, R0 ;  /* 0x00000005ff030219 */ /* 0x004fe20000011600 */
[----:B------:R-:W-:-:S03]  /*8720*/  IMAD.MOV.U32 R5, RZ, RZ, R29 ;  /* 0x000000ffff057224 */ /* 0x000fc600078e001d */
        /* <DEDUP_REMOVED lines=17> */
[----:B------:R-:W1:Y:S01]  /*8840*/  LDC R41, c[0x0][0x3f4] ;  /* 0x0000fd00ff297b82 */ /* 0x000e620000000800 */
[----:B------:R-:W2:Y:S01]  /*8850*/  SHFL.IDX PT, R3, R25, RZ, 0x1c1f ;  /* 0x001c1fff19037589 */ /* 0x000ea200000e0000 */
[----:B------:R-:W-:-:S03]  /*8860*/  IMAD R36, R203, R36, RZ ;  /* 0x00000024cb247224 */ /* 0x000fc600078e02ff */
[----:B------:R-:W3:Y:S04]  /*8870*/  SHFL.IDX PT, R0, R26, RZ, 0x1c1f ;  /* 0x001c1fff1a007589 */ /* 0x000ee800000e0000 */
[----:B------:R-:W4:Y:S04]  /*8880*/  SHFL.IDX PT, R14, R27, RZ, 0x1c1f ;  /* 0x001c1fff1b0e7589 */ /* 0x000f2800000e0000 */
[----:B------:R-:W5:Y:S01]  /*8890*/  SHFL.IDX PT, R4, R24, RZ, 0x1c1f ;  /* 0x001c1fff18047589 */ /* 0x000f6200000e0000 */
[----:B-1----:R-:W-:-:S04]  /*88a0*/  ISETP.GE.AND P0, PT, R16, R41, PT ;  /* 0x000000291000720c */ /* 0x002fc80003f06270 */
[----:B------:R-:W-:-:S13]  /*88b0*/  ISETP.GE.OR P1, PT, R39, R36, P0 ;  /* 0x000000242700720c */ /* 0x000fda0000726670 */
[C---:B------:R-:W-:Y:S01]  /*88c0*/  @!P1 IMAD.SHL.U32 R5, R16.reuse, 0x2, RZ ;  /* 0x0000000210059824 */ /* 0x040fe200078e00ff */
[----:B------:R-:W-:-:S04]  /*88d0*/  @!P1 SHF.L.U64.HI R21, R16, 0x1, R43 ;  /* 0x0000000110159819 */ /* 0x000fc8000001022b */
[----:B--2---:R-:W-:-:S05]  /*88e0*/  @!P1 IADD3 R6, P2, R3, R5, RZ ;  /* 0x0000000503069210 */ /* 0x004fca0007f5e0ff */
[----:B---3--:R-:W-:-:S05]  /*88f0*/  @!P1 IMAD.X R7, R0, 0x1, R21, P2 ;  /* 0x0000000100079824 */ /* 0x008fca00010e0615 */
[----:B------:R-:W2:Y:S01]  /*8900*/  @!P1 LD.E.128 R8, desc[UR38][R6.64] ;  /* 0x0000002606089980 */ /* 0x000ea2000c101d00 */
[----:B----4-:R-:W-:-:S05]  /*8910*/  @!P1 IADD3 R14, P2, R14, R5, RZ ;  /* 0x000000050e0e9210 */ /* 0x010fca0007f5e0ff */
[----:B-----5:R-:W-:-:S04]  /*8920*/  @!P1 IMAD.X R3, R4, 0x1, R21, P2 ;  /* 0x0000000104039824 */ /* 0x020fc800010e0615 */
[----:B------:R-:W-:-:S05]  /*8930*/  @!P1 IMAD.MOV.U32 R15, RZ, RZ, R3 ;  /* 0x000000ffff0f9224 */ /* 0x000fca00078e0003 */
[----:B------:R1:W3:Y:S01]  /*8940*/  @!P1 LD.E.128 R4, desc[UR38][R14.64] ;  /* 0x000000260e049980 */ /* 0x0002e2000c101d00 */
[----:B------:R-:W-:Y:S02]  /*8950*/  CS2R R20, SRZ ;  /* 0x0000000000147805 */ /* 0x000fe4000001ff00 */
[----:B------:R-:W-:Y:S02]  /*8960*/  CS2R R30, SRZ ;  /* 0x00000000001e7805 */ /* 0x000fe4000001ff00 */
[----:B------:R-:W-:Y:S01]  /*8970*/  CS2R R32, SRZ ;  /* 0x0000000000207805 */ /* 0x000fe2000001ff00 */
[----:B------:R-:W4:Y:S01]  /*8980*/  SHFL.IDX PT, R24, R24, 0x1, 0x1c1f ;  /* 0x003c1f0018187f89 */ /* 0x000f2200000e0000 */
[----:B------:R-:W-:-:S03]  /*8990*/  CS2R R28, SRZ ;  /* 0x00000000001c7805 */ /* 0x000fc6000001ff00 */
[----:B-1----:R1:W0:Y:S01]  /*89a0*/  SHFL.IDX PT, R14, R27, 0x1, 0x1c1f ;  /* 0x003c1f001b0e7f89 */ /* 0x00222200000e0000 */
[----:B--2---:R-:W-:Y:S02]  /*89b0*/  @!P1 IMAD.MOV.U32 R20, RZ, RZ, R8 ;  /* 0x000000ffff149224 */ /* 0x004fe400078e0008 */
[----:B------:R-:W-:Y:S02]  /*89c0*/  @!P1 IMAD.MOV.U32 R21, RZ, RZ, R9 ;  /* 0x000000ffff159224 */ /* 0x000fe400078e0009 */
[----:B------:R-:W-:Y:S02]  /*89d0*/  IMAD.MOV.U32 R0, RZ, RZ, R20 ;  /* 0x000000ffff007224 */ /* 0x000fe400078e0014 */
[----:B------:R-:W-:Y:S02]  /*89e0*/  IMAD.MOV.U32 R3, RZ, RZ, R21 ;  /* 0x000000ffff037224 */ /* 0x000fe400078e0015 */
[----:B------:R-:W-:Y:S01]  /*89f0*/  @!P1 IMAD.MOV.U32 R28, RZ, RZ, R10 ;  /* 0x000000ffff1c9224 */ /* 0x000fe200078e000a */
[----:B------:R-:W-:Y:S01]  /*8a00*/  PRMT R53, R53, 0x5410, R0 ;  /* 0x0000541035357816 */ /* 0x000fe20000000000 */
[----:B------:R-:W-:Y:S01]  /*8a10*/  @!P1 IMAD.MOV.U32 R29, RZ, RZ, R11 ;  /* 0x000000ffff1d9224 */ /* 0x000fe200078e000b */
[----:B------:R-:W-:Y:S01]  /*8a20*/  PRMT R40, R40, 0x5410, R3 ;  /* 0x0000541028287816 */ /* 0x000fe20000000003 */
[----:B------:R1:W2:Y:S01]  /*8a30*/  SHFL.IDX PT, R0, R26, 0x1, 0x1c1f ;  /* 0x003c1f001a007f89 */ /* 0x0002a200000e0000 */
[----:B------:R-:W-:-:S02]  /*8a40*/  IMAD.MOV.U32 R8, RZ, RZ, R28 ;  /* 0x000000ffff087224 */ /* 0x000fc400078e001c */
[----:B---3--:R-:W-:Y:S01]  /*8a50*/  @!P1 IMAD.MOV.U32 R30, RZ, RZ, R4 ;  /* 0x000000ffff1e9224 */ /* 0x008fe200078e0004 */
[----:B------:R1:W3:Y:S01]  /*8a60*/  SHFL.IDX PT, R3, R25, 0x1, 0x1c1f ;  /* 0x003c1f0019037f89 */ /* 0x0002e200000e0000 */
[----:B------:R-:W-:Y:S02]  /*8a70*/  @!P1 IMAD.MOV.U32 R31, RZ, RZ, R5 ;  /* 0x000000ffff1f9224 */ /* 0x000fe400078e0005 */
[----:B------:R-:W-:Y:S02]  /*8a80*/  @!P1 IMAD.MOV.U32 R33, RZ, RZ, R7 ;  /* 0x000000ffff219224 */ /* 0x000fe400078e0007 */
[----:B------:R-:W-:Y:S02]  /*8a90*/  @!P1 IMAD.MOV.U32 R32, RZ, RZ, R6 ;  /* 0x000000ffff209224 */ /* 0x000fe400078e0006 */
[----:B------:R-:W-:Y:S02]  /*8aa0*/  IMAD.MOV.U32 R4, RZ, RZ, R30 ;  /* 0x000000ffff047224 */ /* 0x000fe400078e001e */
[----:B------:R-:W-:-:S02]  /*8ab0*/  IMAD.MOV.U32 R5, RZ, RZ, R31 ;  /* 0x000000ffff057224 */ /* 0x000fc400078e001f */
[----:B------:R-:W-:Y:S02]  /*8ac0*/  IMAD.MOV.U32 R7, RZ, RZ, R33 ;  /* 0x000000ffff077224 */ /* 0x000fe400078e0021 */
[----:B------:R-:W-:Y:S01]  /*8ad0*/  IMAD.MOV.U32 R9, RZ, RZ, R29 ;  /* 0x000000ffff097224 */ /* 0x000fe200078e001d */
[----:B------:R-:W-:Y:S01]  /*8ae0*/  PRMT R40, R5, 0x7610, R40 ;  /* 0x0000761005287816 */ /* 0x000fe20000000028 */
[----:B------:R-:W-:Y:S01]  /*8af0*/  IMAD.MOV.U32 R6, RZ, RZ, R32 ;  /* 0x000000ffff067224 */ /* 0x000fe200078e0020 */
[----:B------:R-:W-:Y:S02]  /*8b00*/  PRMT R46, R4, 0x5410, R7 ;  /* 0x00005410042e7816 */ /* 0x000fe40000000007 */
[----:B------:R-:W-:Y:S02]  /*8b10*/  CS2R R4, SRZ ;  /* 0x0000000000047805 */ /* 0x000fe4000001ff00 */
[----:B------:R-:W-:Y:S02]  /*8b20*/  PRMT R35, R8, 0x5410, R9 ;  /* 0x0000541008237816 */ /* 0x000fe40000000009 */
[----:B012-4-:R-:W-:-:S07]  /*8b30*/  PRMT R53, R6, 0x7610, R53 ;  /* 0x0000761006357816 */ /* 0x017fce0000000035 */
.L_x_3081:
[----:B------:R-:W-:Y:S01]  /*8b40*/  VIADD R39, R39, 0x40 ;  /* 0x0000004027277836 */ /* 0x000fe20000000000 */
[----:B------:R-:W-:Y:S01]  /*8b50*/  LEA.HI R6, R232, R232, RZ, 0x1 ;  /* 0x000000e8e8067211 */ /* 0x000fe200078f08ff */
[----:B------:R-:W-:Y:S01]  /*8b60*/  BSSY B1, `(.L_x_2759) ;  /* 0x0000015000017945 */ /* 0x000fe20003800000 */
[----:B------:R-:W-:Y:S02]  /*8b70*/  CS2R R8, SRZ ;  /* 0x0000000000087805 */ /* 0x000fe4000001ff00 */
[----:B------:R-:W-:Y:S02]  /*8b80*/  CS2R R10, SRZ ;  /* 0x00000000000a7805 */ /* 0x000fe4000001ff00 */
[----:B------:R-:W-:Y:S02]  /*8b90*/  ISETP.GE.AND P1, PT, R39, R36, PT ;  /* 0x000000242700720c */ /* 0x000fe40003f26270 */
[----:B------:R-:W-:-:S05]  /*8ba0*/  LOP3.LUT R7, R6, 0xfffffffe, RZ, 0xc0, !PT ;  /* 0xfffffffe06077812 */ /* 0x000fca00078ec0ff */
[----:B------:R-:W-:Y:S01]  /*8bb0*/  IMAD.IADD R12, R232, 0x1, -R7 ;  /* 0x00000001e80c7824 */ /* 0x000fe200078e0a07 */
[----:B------:R-:W-:-:S04]  /*8bc0*/  CS2R R6, SRZ ;  /* 0x0000000000067805 */ /* 0x000fc8000001ff00 */
[----:B------:R-:W-:Y:S01]  /*8bd0*/  SHF.L.U32 R12, R12, 0x1f, RZ ;  /* 0x0000001f0c0c7819 */ /* 0x000fe200000006ff */
[----:B------:R-:W-:Y:S06]  /*8be0*/  @P1 BRA `(.L_x_2760) ;  /* 0x0000000000301947 */ /* 0x000fec0003800000 */
[----:B------:R-:W-:Y:S02]  /*8bf0*/  CS2R R6, SRZ ;  /* 0x0000000000067805 */ /* 0x000fe4000001ff00 */
[----:B------:R-:W-:Y:S02]  /*8c00*/  CS2R R8, SRZ ;  /* 0x0000000000087805 */ /* 0x000fe4000001ff00 */
[----:B------:R-:W-:Y:S01]  /*8c10*/  CS2R R10, SRZ ;  /* 0x00000000000a7805 */ /* 0x000fe2000001ff00 */
[----:B------:R-:W-:Y:S06]  /*8c20*/  @P0 BRA `(.L_x_2760) ;  /* 0x0000000000200947 */ /* 0x000fec0003800000 */
[C---:B------:R-:W-:Y:S01]  /*8c30*/  IMAD.SHL.U32 R4, R16.reuse, 0x2, RZ ;  /* 0x0000000210047824 */ /* 0x040fe200078e00ff */
[----:B------:R-:W-:-:S04]  /*8c40*/  SHF.L.U64.HI R5, R16, 0x1, R43 ;  /* 0x0000000110057819 */ /* 0x000fc8000001022b */
[-C--:B---3--:R-:W-:Y:S02]  /*8c50*/  IADD3 R8, P1, R3, R4.reuse, RZ ;  /* 0x0000000403087210 */ /* 0x088fe40007f3e0ff */
[----:B------:R-:W-:-:S03]  /*8c60*/  IADD3 R4, P2, R14, R4, RZ ;  /* 0x000000040e047210 */ /* 0x000fc60007f5e0ff */
[--C-:B------:R-:W-:Y:S02]  /*8c70*/  IMAD.X R9, R0, 0x1, R5.reuse, P1 ;  /* 0x0000000100097824 */ /* 0x100fe400008e0605 */
[----:B------:R-:W-:-:S04]  /*8c80*/  IMAD.X R5, R24, 0x1, R5, P2 ;  /* 0x0000000118057824 */ /* 0x000fc800010e0605 */
[----:B------:R-:W5:Y:S04]  /*8c90*/  LD.E.128 R8, desc[UR38][R8.64] ;  /* 0x0000002608087980 */ /* 0x000f68000c101d00 */
[----:B------:R-:W5:Y:S02]  /*8ca0*/  LD.E.128 R4, desc[UR38][R4.64] ;  /* 0x0000002604047980 */ /* 0x000f64000c101d00 */
.L_x_2760:
[----:B------:R-:W-:Y:S05]  /*8cb0*/  BSYNC B1 ;  /* 0x0000000000017941 */ /* 0x000fea0003800000 */
.L_x_2759:
[----:B------:R-:W0:Y:S01]  /*8cc0*/  SYNCS.PHASECHK.TRANS64.TRYWAIT P1, [R19+URZ+0x22800], R12 ;  /* 0x0228000c130075a7 */ /* 0x000e22000802017f */
[----:B-----5:R-:W-:Y:S01]  /*8cd0*/  IMAD.MOV.U32 R0, RZ, RZ, R4 ;  /* 0x000000ffff007224 */ /* 0x020fe200078e0004 */
[----:B------:R-:W-:Y:S01]  /*8ce0*/  VIADDMNMX R36, R36, -R209, 0x80, PT ;  /* 0x0000008024247446 */ /* 0x000fe200038009d1 */
[----:B---3--:R-:W-:Y:S01]  /*8cf0*/  IMAD.MOV.U32 R3, RZ, RZ, R5 ;  /* 0x000000ffff037224 */ /* 0x008fe200078e0005 */
[----:B------:R-:W-:Y:S01]  /*8d00*/  BSSY B1, `(.L_x_2761) ;  /* 0x000000c000017945 */ /* 0x000fe20003800000 */
[----:B------:R-:W-:Y:S01]  /*8d10*/  IMAD.MOV.U32 R13, RZ, RZ, R8 ;  /* 0x000000ffff0d7224 */ /* 0x000fe200078e0008 */
[-C--:B------:R-:W-:Y:S01]  /*8d20*/  ISETP.GE.OR P2, PT, R23, R36.reuse, P0 ;  /* 0x000000241700720c */ /* 0x080fe20000746670 */
[----:B------:R-:W-:Y:S01]  /*8d30*/  IMAD.MOV.U32 R14, RZ, RZ, R9 ;  /* 0x000000ffff0e7224 */ /* 0x000fe200078e0009 */
[----:B------:R-:W-:Y:S01]  /*8d40*/  PRMT R54, R0, 0x5410, R3 ;  /* 0x0000541000367816 */ /* 0x000fe20000000003 */
[----:B------:R-:W-:Y:S01]  /*8d50*/  IMAD.MOV.U32 R0, RZ, RZ, R6 ;  /* 0x000000ffff007224 */ /* 0x000fe200078e0006 */
[----:B------:R-:W-:Y:S01]  /*8d60*/  ISETP.GE.OR P0, PT, R231, R36, P0 ;  /* 0x00000024e700720c */ /* 0x000fe20000706670 */
[----:B------:R-:W-:Y:S01]  /*8d70*/  IMAD.MOV.U32 R3, RZ, RZ, R7 ;  /* 0x000000ffff037224 */ /* 0x000fe200078e0007 */
[----:B------:R-:W-:Y:S01]  /*8d80*/  PRMT R56, R13, 0x5410, R14 ;  /* 0x000054100d387816 */ /* 0x000fe2000000000e */
[----:B------:R-:W-:-:S03]  /*8d90*/  IMAD.IADD R39, R16, 0x1, R41 ;  /* 0x0000000110277824 */ /* 0x000fc600078e0229 */
[----:B------:R-:W-:Y:S01]  /*8da0*/  PRMT R55, R0, 0x5410, R3 ;  /* 0x0000541000377816 */ /* 0x000fe20000000003 */
[----:B0-----:R-:W-:Y:S06]  /*8db0*/  @!P1 BRA `(.L_x_2762) ;  /* 0x000001c800889947 */ /* 0x001fec0003800000 */
.L_x_3082:
[----:B------:R-:W-:Y:S05]  /*8dc0*/  BSYNC B1 ;  /* 0x0000000000017941 */ /* 0x000fea0003800000 */
.L_x_2761:
[----:B------:R-:W-:Y:S01]  /*8dd0*/  BSSY B1, `(.L_x_2763) ;  /* 0x0000063000017945 */ /* 0x000fe20003800000 */
[----:B------:R-:W-:Y:S01]  /*8de0*/  IMAD.MOV.U32 R0, RZ, RZ, R10 ;  /* 0x000000ffff007224 */ /* 0x000fe200078e000a */
[----:B------:R-:W-:Y:S01]  /*8df0*/  LOP3.LUT R39, R39, 0x38, RZ, 0xc0, !PT ;  /* 0x0000003827277812 */ /* 0x000fe200078ec0ff */
[----:B------:R-:W-:Y:S01]  /*8e00*/  IMAD.MOV.U32 R3, RZ, RZ, R11 ;  /* 0x000000ffff037224 */ /* 0x000fe200078e000b */
[----:B------:R-:W-:Y:S06]  /*8e10*/  @P2 BRA `(.L_x_2764) ;  /* 0x0000000400782947 */ /* 0x000fec0003800000 */
[----:B------:R-:W-:Y:S01]  /*8e20*/  IMAD.SHL.U32 R37, R37, 0x40, RZ ;  /* 0x0000004025257824 */ /* 0x000fe200078e00ff */
[--C-:B------:R-:W-:Y:S01]  /*8e30*/  SHF.R.U64 R50, R30, 0x10, R31.reuse ;  /* 0x000000101e327819 */ /* 0x100fe2000000121f */
[----:B------:R-:W-:Y:S01]  /*8e40*/  HADD2.F32 R41, -RZ, R40.H0_H0 ;  /* 0x20000028ff297230 */ /* 0x000fe20000004100 */
[----:B------:R-:W-:Y:S02]  /*8e50*/  SHF.R.U32.HI R36, RZ, 0x10, R31 ;  /* 0x00000010ff247819 */ /* 0x000fe4000001161f */
[----:B------:R-:W-:Y:S02]  /*8e60*/  LOP3.LUT R37, R37, 0x1c0, RZ, 0xc0, !PT ;  /* 0x000001c025257812 */ /* 0x000fe400078ec0ff */
[----:B------:R-:W-:Y:S01]  /*8e70*/  SHF.R.U64 R52, R20, 0x10, R21 ;  /* 0x0000001014347819 */ /* 0x000fe20000001215 */
[----:B------:R-:W-:Y:S01]  /*8e80*/  HADD2.F32 R36, -RZ, R36.H0_H0 ;  /* 0x20000024ff247230 */ /* 0x000fe20000004100 */
[----:B------:R-:W-:Y:S02]  /*8e90*/  SHF.R.U32.HI R14, RZ, 0x3, R37 ;  /* 0x00000003ff0e7819 */ /* 0x000fe40000011625 */
[----:B0-----:R-:W-:-:S02]  /*8ea0*/  LOP3.LUT R12, R37, 0x38, R16, 0xf8, !PT ;  /* 0x00000038250c7812 */ /* 0x001fc400078ef810 */
[----:B------:R-:W-:Y:S01]  /*8eb0*/  LOP3.LUT R25, R14, R39, R37, 0x1e, !PT ;  /* 0x000000270e197212 */ /* 0x000fe200078e1e25 */
[----:B------:R-:W-:Y:S01]  /*8ec0*/  HADD2.F32 R37, -RZ, R40.H1_H1 ;  /* 0x30000028ff257230 */ /* 0x000fe20000004100 */
[----:B------:R-:W-:Y:S02]  /*8ed0*/  LOP3.LUT R13, R12, R14, RZ, 0x3c, !PT ;  /* 0x0000000e0c0d7212 */ /* 0x000fe400078e3cff */
[----:B------:R-:W-:Y:S01]  /*8ee0*/  SHF.R.U32.HI R38, RZ, 0x10, R21 ;  /* 0x00000010ff267819 */ /* 0x000fe20000011615 */
[----:B------:R-:W-:Y:S01]  /*8ef0*/  IMAD R24, R220, 0x200, R25 ;  /* 0x00000200dc187824 */ /* 0x000fe200078e0219 */
[----:B------:R-:W-:Y:S01]  /*8f00*/  SHF.R.U64 R49, R32, 0x10, R33 ;  /* 0x0000001020317819 */ /* 0x000fe20000001221 */
[----:B------:R-:W-:Y:S01]  /*8f10*/  IMAD R12, R220, 0x200, R13 ;  /* 0x00000200dc0c7824 */ /* 0x000fe200078e020d */
[----:B------:R-:W-:Y:S01]  /*8f20*/  SHF.R.U32.HI R42, RZ, 0x10, R33 ;  /* 0x00000010ff2a7819 */ /* 0x000fe20000011621 */
[----:B------:R-:W-:Y:S01]  /*8f30*/  IMAD R48, R24, 0x2, R19 ;  /* 0x0000000218307824 */ /* 0x000fe200078e0213 */
[----:B------:R-:W-:Y:S01]  /*8f40*/  SHF.R.U64 R51, R28, 0x10, R29 ;  /* 0x000000101c337819 */ /* 0x000fe2000000121d */
[----:B------:R-:W-:Y:S01]  /*8f50*/  IMAD R47, R12, 0x2, R19 ;  /* 0x000000020c2f7824 */ /* 0x000fe200078e0213 */
[----:B------:R-:W-:-:S02]  /*8f60*/  SHF.R.U32.HI R44, RZ, 0x10, R29 ;  /* 0x00000010ff2c7819 */ /* 0x000fc4000001161d */
[----:B------:R-:W0:Y:S04]  /*8f70*/  LDS.128 R24, [R48+0x18400] ;  /* 0x0184000030187984 */ /* 0x000e280000000c00 */
[----:B------:R-:W1:Y:S01]  /*8f80*/  LDS.128 R12, [R47+0x18400] ;  /* 0x018400002f0c7984 */ /* 0x000e620000000c00 */
[--C-:B0-----:R-:W-:Y:S02]  /*8f90*/  HADD2.F32 R30, -RZ, R25.reuse.H0_H0 ;  /* 0x20000019ff1e7230 */ /* 0x101fe40000004100 */
[----:B------:R-:W-:Y:S02]  /*8fa0*/  HADD2.F32 R31, -RZ, R25.H1_H1 ;  /* 0x30000019ff1f7230 */ /* 0x000fe40000004100 */
[----:B-1----:R-:W-:Y:S02]  /*8fb0*/  HADD2.F32 R20, -RZ, R13.H0_H0 ;  /* 0x2000000dff147230 */ /* 0x002fe40000004100 */
[C---:B------:R-:W-:Y:S01]  /*8fc0*/  FMUL.FTZ R43, R30.reuse, R41 ;  /* 0x000000291e2b7220 */ /* 0x040fe20000410000 */
[----:B------:R-:W-:Y:S01]  /*8fd0*/  FMUL.FTZ R45, R30, R37 ;  /* 0x000000251e2d7220 */ /* 0x000fe20000410000 */
[----:B------:R-:W-:-:S02]  /*8fe0*/  HADD2.F32 R30, -RZ, R38.H0_H0 ;  /* 0x20000026ff1e7230 */ /* 0x000fc40000004100 */
[C---:B------:R-:W-:Y:S01]  /*8ff0*/  FMUL.FTZ R38, R31.reuse, R36 ;  /* 0x000000241f267220 */ /* 0x040fe20000410000 */
[C---:B------:R-:W-:Y:S01]  /*9000*/  FFMA.FTZ R40, R20.reuse, R37, -R43 ;  /* 0x0000002514287223 */ /* 0x040fe2000001082b */
[----:B------:R-:W-:Y:S02]  /*9010*/  HADD2.F32 R21, -RZ, R13.H1_H1 ;  /* 0x3000000dff157230 */ /* 0x000fe40000004100 */
[----:B------:R-:W-:Y:S01]  /*9020*/  FFMA.FTZ R45, R20, R41, R45 ;  /* 0x00000029142d7223 */ /* 0x000fe2000001002d */
[----:B------:R-:W-:Y:S02]  /*9030*/  HADD2.F32 R32, -RZ, R27.H0_H0 ;  /* 0x2000001bff207230 */ /* 0x000fe40000004100 */
[-C--:B------:R-:W-:Y:S01]  /*9040*/  FMUL.FTZ R20, R31, R30.reuse ;  /* 0x0000001e1f147220 */ /* 0x080fe20000410000 */
[----:B------:R-:W-:Y:S02]  /*9050*/  HADD2.F32 R43, -RZ, R46.H1_H1 ;  /* 0x3000002eff2b7230 */ /* 0x000fe40000004100 */
[----:B------:R-:W-:Y:S01]  /*9060*/  FFMA.FTZ R41, R21, R30, -R38 ;  /* 0x0000001e15297223 */ /* 0x000fe20000010826 */
[----:B------:R-:W-:-:S02]  /*9070*/  HADD2.F32 R37, -RZ, R35.H1_H1 ;  /* 0x30000023ff257230 */ /* 0x000fc40000004100 */
[----:B------:R-:W-:Y:S02]  /*9080*/  HADD2.F32 R28, -RZ, R15.H0_H0 ;  /* 0x2000000fff1c7230 */ /* 0x000fe40000004100 */
[C---:B------:R-:W-:Y:S01]  /*9090*/  FMUL.FTZ R31, R32.reuse, R43 ;  /* 0x0000002b201f7220 */ /* 0x040fe20000410000 */
[----:B------:R-:W-:Y:S02]  /*90a0*/  HADD2.F32 R33, -RZ, R27.H1_H1 ;  /* 0x3000001bff217230 */ /* 0x000fe40000004100 */
[-C--:B------:R-:W-:Y:S01]  /*90b0*/  FMUL.FTZ R32, R32, R37.reuse ;  /* 0x0000002520207220 */ /* 0x080fe20000410000 */
[----:B------:R-:W-:Y:S02]  /*90c0*/  HADD2.F32 R38, -RZ, R42.H0_H0 ;  /* 0x2000002aff267230 */ /* 0x000fe40000004100 */
[C---:B------:R-:W-:Y:S01]  /*90d0*/  FFMA.FTZ R37, R28.reuse, R37, -R31 ;  /* 0x000000251c257223 */ /* 0x040fe2000001081f */
[----:B------:R-:W-:Y:S02]  /*90e0*/  HADD2.F32 R29, -RZ, R15.H1_H1 ;  /* 0x3000000fff1d7230 */ /* 0x000fe40000004100 */
[----:B------:R-:W-:Y:S01]  /*90f0*/  FFMA.FTZ R43, R28, R43, R32 ;  /* 0x0000002b1c2b7223 */ /* 0x000fe20000010020 */
[----:B------:R-:W-:-:S02]  /*9100*/  HADD2.F32 R30, -RZ, R44.H0_H0 ;  /* 0x2000002cff1e7230 */ /* 0x000fc40000004100 */
[----:B------:R-:W-:Y:S01]  /*9110*/  FFMA.FTZ R42, R21, R36, R20 ;  /* 0x00000024152a7223 */ /* 0x000fe20000010014 */
[----:B------:R-:W-:Y:S02]  /*9120*/  HADD2.F32 R25, -RZ, R24.H0_H0 ;  /* 0x20000018ff197230 */ /* 0x000fe40000004100 */
[C---:B------:R-:W-:Y:S01]  /*9130*/  FMUL.FTZ R28, R33.reuse, R38 ;  /* 0x00000026211c7220 */ /* 0x040fe20000410000 */
[----:B------:R-:W-:Y:S02]  /*9140*/  HADD2.F32 R32, -RZ, R46.H0_H0 ;  /* 0x2000002eff207230 */ /* 0x000fe40000004100 */
[-C--:B------:R-:W-:Y:S01]  /*9150*/  FMUL.FTZ R46, R33, R30.reuse ;  /* 0x0000001e212e7220 */ /* 0x080fe20000410000 */
[----:B------:R-:W-:Y:S02]  /*9160*/  HADD2.F32 R20, -RZ, R53.H1_H1 ;  /* 0x30000035ff147230 */ /* 0x000fe40000004100 */
[----:B------:R-:W-:Y:S01]  /*9170*/  FFMA.FTZ R44, R29, R30, -R28 ;  /* 0x0000001e1d2c7223 */ /* 0x000fe2000001081c */
[----:B------:R-:W-:-:S02]  /*9180*/  HADD2.F32 R13, -RZ, R12.H0_H0 ;  /* 0x2000000cff0d7230 */ /* 0x000fc40000004100 */
[C---:B------:R-:W-:Y:S01]  /*9190*/  FMUL.FTZ R36, R25.reuse, R32 ;  /* 0x0000002019247220 */ /* 0x040fe20000410000 */
[----:B------:R-:W-:Y:S02]  /*91a0*/  HADD2.F32 R27, -RZ, R26.H0_H0 ;  /* 0x2000001aff1b7230 */ /* 0x000fe40000004100 */
[----:B------:R-:W-:Y:S01]  /*91b0*/  FMUL.FTZ R25, R25, R20 ;  /* 0x0000001419197220 */ /* 0x000fe20000410000 */
[----:B------:R-:W-:Y:S02]  /*91c0*/  HADD2.F32 R30, -RZ, R53.H0_H0 ;  /* 0x20000035ff1e7230 */ /* 0x000fe40000004100 */
[----:B------:R-:W-:Y:S01]  /*91d0*/  FFMA.FTZ R46, R29, R38, R46 ;  /* 0x000000261d2e7223 */ /* 0x000fe2000001002e */
[----:B------:R-:W-:Y:S02]  /*91e0*/  HADD2.F32 R28, -RZ, R35.H0_H0 ;  /* 0x20000023ff1c7230 */ /* 0x000fe40000004100 */
[----:B------:R-:W-:Y:S01]  /*91f0*/  FFMA.FTZ R36, R13, R20, -R36 ;  /* 0x000000140d247223 */ /* 0x000fe20000010824 */
[----:B------:R-:W-:-:S02]  /*9200*/  HADD2.F32 R15, -RZ, R14.H0_H0 ;  /* 0x2000000eff0f7230 */ /* 0x000fc40000004100 */
[----:B------:R-:W-:Y:S01]  /*9210*/  FMUL.FTZ R38, R27, R30 ;  /* 0x0000001e1b267220 */ /* 0x000fe20000410000 */
[----:B------:R-:W-:Y:S01]  /*9220*/  FFMA.FTZ R32, R13, R32, R25 ;  /* 0x000000200d207223 */ /* 0x000fe20000010019 */
[-C--:B------:R-:W-:Y:S01]  /*9230*/  FMUL.FTZ R20, R27, R28.reuse ;  /* 0x0000001c1b147220 */ /* 0x080fe20000410000 */
[----:B------:R-:W-:Y:S02]  /*9240*/  HADD2.F32 R24, -RZ, R24.H1_H1 ;  /* 0x30000018ff187230 */ /* 0x000fe40000004100 */
[C---:B------:R-:W-:Y:S01]  /*9250*/  FFMA.FTZ R38, R15.reuse, R28, -R38 ;  /* 0x0000001c0f267223 */ /* 0x040fe20000010826 */
[----:B------:R-:W-:Y:S02]  /*9260*/  HADD2.F32 R26, -RZ, R26.H1_H1 ;  /* 0x3000001aff1a7230 */ /* 0x000fe40000004100 */
[----:B------:R-:W-:Y:S01]  /*9270*/  FFMA.FTZ R20, R15, R30, R20 ;  /* 0x0000001e0f147223 */ /* 0x000fe20000010014 */
[----:B------:R-:W-:Y:S02]  /*9280*/  HADD2.F32 R25, -RZ, R50.H0_H0 ;  /* 0x20000032ff197230 */ /* 0x000fe40000004100 */
[----:B------:R-:W-:-:S02]  /*9290*/  HADD2.F32 R27, -RZ, R49.H0_H0 ;  /* 0x20000031ff1b7230 */ /* 0x000fc40000004100 */
[----:B------:R-:W-:Y:S02]  /*92a0*/  HADD2.F32 R13, -RZ, R52.H0_H0 ;  /* 0x20000034ff0d7230 */ /* 0x000fe40000004100 */
[----:B------:R-:W-:Y:S01]  /*92b0*/  FMUL.FTZ R15, R24, R25 ;  /* 0x00000019180f7220 */ /* 0x000fe20000410000 */
[----:B------:R-:W-:Y:S02]  /*92c0*/  HADD2.F32 R21, -RZ, R51.H0_H0 ;  /* 0x20000033ff157230 */ /* 0x000fe40000004100 */
[----:B------:R-:W-:Y:S01]  /*92d0*/  FMUL.FTZ R33, R26, R27 ;  /* 0x0000001b1a217220 */ /* 0x000fe20000410000 */
[----:B------:R-:W-:Y:S02]  /*92e0*/  HADD2.F32 R12, -RZ, R12.H1_H1 ;  /* 0x3000000cff0c7230 */ /* 0x000fe40000004100 */
[----:B------:R-:W-:Y:S01]  /*92f0*/  FMUL.FTZ R24, R24, R13 ;  /* 0x0000000d18187220 */ /* 0x000fe20000410000 */
        /* <DEDUP_REMOVED lines=16> */
.L_x_2764:
[----:B------:R-:W-:Y:S05]  /*9400*/  BSYNC B1 ;  /* 0x0000000000017941 */ /* 0x000fea0003800000 */
.L_x_2763:
[----:B------:R-:W-:Y:S01]  /*9410*/  PRMT R41, R0, 0x5410, R3 ;  /* 0x0000541000297816 */ /* 0x000fe20000000003 */
[----:B------:R-:W-:Y:S06]  /*9420*/  @P0 BRA `(.L_x_2755) ;  /* 0x0000000400640947 */ /* 0x000fec0003800000 */
[----:B------:R-:W2:Y:S01]  /*9430*/  LDL R42, [R1+0x68] ;  /* 0x00006800012a7983 */ /* 0x000ea20000100800 */
[----:B01----:R-:W-:-:S04]  /*9440*/  SHF.R.U32.HI R12, RZ, 0x3, R218 ;  /* 0x00000003ff0c7819 */ /* 0x003fc800000116da */
[----:B------:R-:W-:-:S05]  /*9450*/  LOP3.LUT R0, R12, R39, R218, 0x1e, !PT ;  /* 0x000000270c007212 */ /* 0x000fca00078e1eda */
[----:B------:R-:W-:-:S04]  /*9460*/  IMAD.IADD R0, R221, 0x1, R0 ;  /* 0x00000001dd007824 */ /* 0x000fc800078e0200 */
[----:B------:R-:W-:-:S05]  /*9470*/  IMAD R0, R0, 0x2, R19 ;  /* 0x0000000200007824 */ /* 0x000fca00078e0213 */
[----:B------:R-:W0:Y:S01]  /*9480*/  LDS.128 R24, [R0+0x18400] ;  /* 0x0184000000187984 */ /* 0x000e220000000c00 */
[----:B------:R-:W-:Y:S01]  /*9490*/  SHF.R.U64 R40, R8, 0x10, R9 ;  /* 0x0000001008287819 */ /* 0x000fe20000001209 */
[----:B------:R-:W-:Y:S01]  /*94a0*/  HADD2.F32 R21, -RZ, R54.H1_H1 ;  /* 0x30000036ff157230 */ /* 0x000fe20000004100 */
[----:B------:R-:W-:Y:S02]  /*94b0*/  SHF.R.U32.HI R28, RZ, 0x10, R5 ;  /* 0x00000010ff1c7819 */ /* 0x000fe40000011605 */
[--C-:B------:R-:W-:Y:S02]  /*94c0*/  SHF.R.U64 R39, R10, 0x10, R11.reuse ;  /* 0x000000100a277819 */ /* 0x100fe4000000120b */
[----:B------:R-:W-:Y:S01]  /*94d0*/  SHF.R.U32.HI R38, RZ, 0x10, R11 ;  /* 0x00000010ff267819 */ /* 0x000fe2000001160b */
[----:B------:R-:W-:Y:S01]  /*94e0*/  HADD2.F32 R11, -RZ, R56.H1_H1 ;  /* 0x30000038ff0b7230 */ /* 0x000fe20000004100 */
[----:B------:R-:W-:Y:S01]  /*94f0*/  SHF.R.U32.HI R20, RZ, 0x10, R9 ;  /* 0x00000010ff147819 */ /* 0x000fe20000011609 */
[----:B------:R-:W-:Y:S01]  /*9500*/  HADD2.F32 R28, -RZ, R28.H0_H0 ;  /* 0x2000001cff1c7230 */ /* 0x000fe20000004100 */
[----:B------:R-:W-:-:S02]  /*9510*/  SHF.R.U64 R37, R4, 0x10, R5 ;  /* 0x0000001004257819 */ /* 0x000fc40000001205 */
[--C-:B------:R-:W-:Y:S02]  /*9520*/  SHF.R.U64 R35, R6, 0x10, R7.reuse ;  /* 0x0000001006237819 */ /* 0x100fe40000001207 */
[----:B------:R-:W-:Y:S01]  /*9530*/  SHF.R.U32.HI R33, RZ, 0x10, R7 ;  /* 0x00000010ff217819 */ /* 0x000fe20000011607 */
[--C-:B0-----:R-:W-:Y:S02]  /*9540*/  HADD2.F32 R8, -RZ, R25.reuse.H0_H0 ;  /* 0x20000019ff087230 */ /* 0x101fe40000004100 */
[----:B------:R-:W-:-:S03]  /*9550*/  HADD2.F32 R25, -RZ, R25.H1_H1 ;  /* 0x30000019ff197230 */ /* 0x000fc60000004100 */
[C---:B------:R-:W-:Y:S01]  /*9560*/  FMUL.FTZ R29, R8.reuse, R21 ;  /* 0x00000015081d7220 */ /* 0x040fe20000410000 */
[----:B------:R-:W-:Y:S01]  /*9570*/  FMUL.FTZ R31, R8, R11 ;  /* 0x0000000b081f7220 */ /* 0x000fe20000410000 */
[----:B------:R-:W-:Y:S02]  /*9580*/  HADD2.F32 R8, -RZ, R20.H0_H0 ;  /* 0x20000014ff087230 */ /* 0x000fe40000004100 */
[C---:B------:R-:W-:Y:S01]  /*9590*/  FMUL.FTZ R30, R25.reuse, R28 ;  /* 0x0000001c191e7220 */ /* 0x040fe20000410000 */
[----:B------:R-:W-:Y:S02]  /*95a0*/  HADD2.F32 R7, -RZ, R24.H0_H0 ;  /* 0x20000018ff077230 */ /* 0x000fe40000004100 */
[----:B------:R-:W-:Y:S02]  /*95b0*/  HADD2.F32 R20, -RZ, R54.H0_H0 ;  /* 0x20000036ff147230 */ /* 0x000fe40000004100 */
[----:B------:R-:W-:Y:S01]  /*95c0*/  FMUL.FTZ R36, R25, R8 ;  /* 0x0000000819247220 */ /* 0x000fe20000410000 */
[----:B------:R-:W-:-:S02]  /*95d0*/  HADD2.F32 R9, -RZ, R26.H0_H0 ;  /* 0x2000001aff097230 */ /* 0x000fc40000004100 */
[--C-:B------:R-:W-:Y:S02]  /*95e0*/  HADD2.F32 R10, -RZ, R27.reuse.H0_H0 ;  /* 0x2000001bff0a7230 */ /* 0x100fe40000004100 */
[----:B------:R-:W-:Y:S02]  /*95f0*/  HADD2.F32 R27, -RZ, R27.H1_H1 ;  /* 0x3000001bff1b7230 */ /* 0x000fe40000004100 */
[----:B------:R-:W-:Y:S02]  /*9600*/  HADD2.F32 R24, -RZ, R24.H1_H1 ;  /* 0x30000018ff187230 */ /* 0x000fe40000004100 */
[----:B------:R-:W-:Y:S01]  /*9610*/  HADD2.F32 R26, -RZ, R26.H1_H1 ;  /* 0x3000001aff1a7230 */ /* 0x000fe20000004100 */
[----:B--2---:R-:W0:Y:S02]  /*9620*/  LDS.128 R12, [R42+0x18400] ;  /* 0x018400002a0c7984 */ /* 0x004e240000000c00 */
[--C-:B0-----:R-:W-:Y:S02]  /*9630*/  HADD2.F32 R4, -RZ, R13.reuse.H0_H0 ;  /* 0x2000000dff047230 */ /* 0x101fe40000004100 */
[----:B------:R-:W-:-:S03]  /*9640*/  HADD2.F32 R13, -RZ, R13.H1_H1 ;  /* 0x3000000dff0d7230 */ /* 0x000fc60000004100 */
[C---:B------:R-:W-:Y:S01]  /*9650*/  FFMA.FTZ R29, R4.reuse, R11, -R29 ;  /* 0x0000000b041d7223 */ /* 0x040fe2000001081d */
[----:B------:R-:W-:Y:S01]  /*9660*/  FFMA.FTZ R31, R4, R21, R31 ;  /* 0x00000015041f7223 */ /* 0x000fe2000001001f */
[----:B------:R-:W-:Y:S02]  /*9670*/  HADD2.F32 R4, -RZ, R56.H0_H0 ;  /* 0x20000038ff047230 */ /* 0x000fe40000004100 */
[----:B------:R-:W-:Y:S01]  /*9680*/  FFMA.FTZ R32, R13, R8, -R30 ;  /* 0x000000080d207223 */ /* 0x000fe2000001081e */
[----:B------:R-:W-:Y:S02]  /*9690*/  HADD2.F32 R3, -RZ, R12.H0_H0 ;  /* 0x2000000cff037230 */ /* 0x000fe40000004100 */
[C---:B------:R-:W-:Y:S01]  /*96a0*/  FMUL.FTZ R30, R7.reuse, R20 ;  /* 0x00000014071e7220 */ /* 0x040fe20000410000 */
[----:B------:R-:W-:Y:S02]  /*96b0*/  HADD2.F32 R8, -RZ, R55.H0_H0 ;  /* 0x20000037ff087230 */ /* 0x000fe40000004100 */
[----:B------:R-:W-:Y:S01]  /*96c0*/  FMUL.FTZ R7, R7, R4 ;  /* 0x0000000407077220 */ /* 0x000fe20000410000 */
[----:B------:R-:W-:Y:S01]  /*96d0*/  FFMA.FTZ R36, R13, R28, R36 ;  /* 0x0000001c0d247223 */ /* 0x000fe20000010024 */
[----:B------:R-:W-:Y:S01]  /*96e0*/  FFMA.FTZ R30, R3, R4, -R30 ;  /* 0x00000004031e7223 */ /* 0x000fe2000001081e */
[----:B------:R-:W-:-:S02]  /*96f0*/  HADD2.F32 R5, -RZ, R14.H0_H0 ;  /* 0x2000000eff057230 */ /* 0x000fc40000004100 */
[----:B------:R-:W-:Y:S01]  /*9700*/  FFMA.FTZ R13, R3, R20, R7 ;  /* 0x00000014030d7223 */ /* 0x000fe20000010007 */
[--C-:B------:R-:W-:Y:S02]  /*9710*/  HADD2.F32 R4, -RZ, R41.reuse.H0_H0 ;  /* 0x20000029ff047230 */ /* 0x100fe40000004100 */
[C---:B------:R-:W-:Y:S01]  /*9720*/  FMUL.FTZ R20, R9.reuse, R8 ;  /* 0x0000000809147220 */ /* 0x040fe20000410000 */
[----:B------:R-:W-:Y:S02]  /*9730*/  HADD2.F32 R3, -RZ, R41.H1_H1 ;  /* 0x30000029ff037230 */ /* 0x000fe40000004100 */
[----:B------:R-:W-:Y:S02]  /*9740*/  HADD2.F32 R7, -RZ, R55.H1_H1 ;  /* 0x30000037ff077230 */ /* 0x000fe40000004100 */
[-C--:B------:R-:W-:Y:S01]  /*9750*/  FMUL.FTZ R28, R9, R4.reuse ;  /* 0x00000004091c7220 */ /* 0x080fe20000410000 */
[----:B------:R-:W-:Y:S01]  /*9760*/  FFMA.FTZ R21, R5, R4, -R20 ;  /* 0x0000000405157223 */ /* 0x000fe20000010814 */
[----:B------:R-:W-:-:S02]  /*9770*/  HADD2.F32 R6, -RZ, R15.H0_H0 ;  /* 0x2000000fff067230 */ /* 0x000fc40000004100 */
[----:B------:R-:W-:Y:S02]  /*9780*/  HADD2.F32 R4, -RZ, R38.H0_H0 ;  /* 0x20000026ff047230 */ /* 0x000fe40000004100 */
[C---:B------:R-:W-:Y:S01]  /*9790*/  FMUL.FTZ R9, R10.reuse, R7 ;  /* 0x000000070a097220 */ /* 0x040fe20000410000 */
[----:B------:R-:W-:Y:S02]  /*97a0*/  HADD2.F32 R20, -RZ, R33.H0_H0 ;  /* 0x20000021ff147230 */ /* 0x000fe40000004100 */
[-C--:B------:R-:W-:Y:S01]  /*97b0*/  FMUL.FTZ R38, R10, R3.reuse ;  /* 0x000000030a267220 */ /* 0x080fe20000410000 */
[----:B------:R-:W-:Y:S02]  /*97c0*/  HADD2.F32 R15, -RZ, R15.H1_H1 ;  /* 0x3000000fff0f7230 */ /* 0x000fe40000004100 */
[----:B------:R-:W-:Y:S01]  /*97d0*/  FFMA.FTZ R10, R5, R8, R28 ;  /* 0x00000008050a7223 */ /* 0x000fe2000001001c */
[C---:B------:R-:W-:Y:S01]  /*97e0*/  FFMA.FTZ R25, R6.reuse, R3, -R9 ;  /* 0x0000000306197223 */ /* 0x040fe20000010809 */
[----:B------:R-:W-:Y:S01]  /*97f0*/  FFMA.FTZ R38, R6, R7, R38 ;  /* 0x0000000706267223 */ /* 0x000fe20000010026 */
[C---:B------:R-:W-:Y:S01]  /*9800*/  FMUL.FTZ R8, R27.reuse, R20 ;  /* 0x000000141b087220 */ /* 0x040fe20000410000 */
[----:B------:R-:W-:Y:S01]  /*9810*/  FMUL.FTZ R6, R27, R4 ;  /* 0x000000041b067220 */ /* 0x000fe20000410000 */
[----:B------:R-:W-:-:S02]  /*9820*/  HADD2.F32 R7, -RZ, R37.H0_H0 ;  /* 0x20000025ff077230 */ /* 0x000fc40000004100 */
[----:B------:R-:W-:Y:S02]  /*9830*/  HADD2.F32 R9, -RZ, R35.H0_H0 ;  /* 0x20000023ff097230 */ /* 0x000fe40000004100 */
[----:B------:R-:W-:Y:S02]  /*9840*/  HADD2.F32 R3, -RZ, R40.H0_H0 ;  /* 0x20000028ff037230 */ /* 0x000fe40000004100 */
[----:B------:R-:W-:Y:S02]  /*9850*/  HADD2.F32 R5, -RZ, R39.H0_H0 ;  /* 0x20000027ff057230 */ /* 0x000fe40000004100 */
[C---:B------:R-:W-:Y:S01]  /*9860*/  FFMA.FTZ R4, R15.reuse, R4, -R8 ;  /* 0x000000040f047223 */ /* 0x040fe20000010808 */
[----:B------:R-:W-:Y:S02]  /*9870*/  HADD2.F32 R12, -RZ, R12.H1_H1 ;  /* 0x3000000cff0c7230 */ /* 0x000fe40000004100 */
[----:B------:R-:W-:Y:S01]  /*9880*/  FFMA.FTZ R27, R15, R20, R6 ;  /* 0x000000140f1b7223 */ /* 0x000fe20000010006 */
[----:B------:R-:W-:-:S02]  /*9890*/  HADD2.F32 R14, -RZ, R14.H1_H1 ;  /* 0x3000000eff0e7230 */ /* 0x000fc40000004100 */
[----:B------:R-:W-:Y:S01]  /*98a0*/  FMUL.FTZ R11, R24, R7 ;  /* 0x00000007180b7220 */ /* 0x000fe20000410000 */
[----:B------:R-:W-:Y:S01]  /*98b0*/  FMUL.FTZ R15, R26, R9 ;  /* 0x000000091a0f7220 */ /* 0x000fe20000410000 */
[----:B------:R-:W-:Y:S01]  /*98c0*/  FMUL.FTZ R24, R24, R3 ;  /* 0x0000000318187220 */ /* 0x000fe20000410000 */
[----:B------:R-:W-:Y:S01]  /*98d0*/  FMUL.FTZ R26, R26, R5 ;  /* 0x000000051a1a7220 */ /* 0x000fe20000410000 */
[----:B------:R-:W-:Y:S01]  /*98e0*/  FFMA.FTZ R3, R12, R3, -R11 ;  /* 0x000000030c037223 */ /* 0x000fe2000001080b */
[----:B------:R-:W-:Y:S01]  /*98f0*/  FFMA.FTZ R6, R14, R5, -R15 ;  /* 0x000000050e067223 */ /* 0x000fe2000001080f */
        /* <DEDUP_REMOVED lines=12> */
.L_x_2755:
[----:B------:R-:W-:Y:S05]  /*99c0*/  BSYNC B0 ;  /* 0x0000000000007941 */ /* 0x000fea0003800000 */
.L_x_2741:
        /* <DEDUP_REMOVED lines=8> */
.L_x_2738:
[----:B-1----:R-:W1:Y:S01]  /*9a50*/  S2R R3, SR_TID.X ;  /* 0x0000000000037919 */ /* 0x002e620000002100 */
[----:B--23--:R-:W-:Y:S01]  /*9a60*/  IMAD.U32 R0, RZ, RZ, UR37 ;  /* 0x00000025ff007e24 */ /* 0x00cfe2000f8e00ff */
[----:B------:R-:W-:Y:S05]  /*9a70*/  WARPSYNC.ALL ;  /* 0x0000000000007948 */ /* 0x000fea0003800000 */
[----:B------:R-:W-:Y:S02]  /*9a80*/  ISETP.NE.AND P0, PT, R0, 0x3, PT ;  /* 0x000000030000780c */ /* 0x000fe40003f05270 */
[----:B------:R-:W-:-:S11]  /*9a90*/  LOP3.LUT R18, R18, 0xfff7ffff, RZ, 0xc0, !PT ;  /* 0xfff7ffff12127812 */ /* 0x000fd600078ec0ff */
[----:B------:R-:W-:Y:S02]  /*9aa0*/  @P0 LOP3.LUT R18, R18, 0x80000, RZ, 0xfc, !PT ;  /* 0x0008000012120812 */ /* 0x000fe400078efcff */
[----:B-1----:R-:W-:-:S05]  /*9ab0*/  SHF.R.U32.HI R3, RZ, 0x7, R3 ;  /* 0x00000007ff037819 */ /* 0x002fca0000011603 */
[----:B------:R-:W-:-:S05]  /*9ac0*/  VIADD R72, R3, 0x8 ;  /* 0x0000000803487836 */ /* 0x000fca0000000000 */
[----:B------:R1:W-:Y:S06]  /*9ad0*/  BAR.SYNC.DEFER_BLOCKING R72, 0x100 ;  /* 0x000400480000751d */ /* 0x0003ec0000010000 */
[----:B------:R-:W-:Y:S05]  /*9ae0*/  @!P0 BRA `(.L_x_2765) ;  /* 0x0000000000048947 */ /* 0x000fea0003800000 */
[----:B------:R-:W-:Y:S01]  /*9af0*/  BPT.TRAP 0x1 ;  /* 0x000000040000795c */ /* 0x000fe20000300000 */
.L_x_2765:
[----:B------:R-:W-:Y:S01]  /*9b00*/  IMAD R4, R2, 0x8, R19 ;  /* 0x0000000802047824 */ /* 0x000fe200078e0213 */
[----:B------:R-:W-:-:S04]  /*9b10*/  SHF.L.U32 R73, R202, 0x1f, RZ ;  /* 0x0000001fca497819 */ /* 0x000fc800000006ff */
[----:B------:R2:W3:Y:S01]  /*9b20*/  SYNCS.PHASECHK.TRANS64.TRYWAIT P1, [R4+URZ+0x22830], R73 ;  /* 0x02283049040075a7 */ /* 0x0004e2000802017f */
[----:B------:R-:W-:Y:S05]  /*9b30*/  @!P0 BRA `(.L_x_2766) ;  /* 0x0000000000048947 */ /* 0x000fea0003800000 */
[----:B------:R-:W-:Y:S01]  /*9b40*/  BPT.TRAP 0x1 ;  /* 0x000000040000795c */ /* 0x000fe20000300000 */
.L_x_2766:
[----:B------:R-:W4:Y:S01]  /*9b50*/  S2R R3, SR_TID.X ;  /* 0x0000000000037919 */ /* 0x000f220000002100 */
[----:B------:R-:W-:-:S05]  /*9b60*/  VIADD R0, R19, 0x1c400 ;  /* 0x0001c40013007836 */ /* 0x000fca0000000000 */
[----:B------:R-:W-:-:S04]  /*9b70*/  SHF.R.U32.HI R0, RZ, 0x4, R0 ;  /* 0x00000004ff007819 */ /* 0x000fc80000011600 */
[----:B------:R-:W-:Y:S02]  /*9b80*/  LOP3.LUT R0, R0, 0x3fff, RZ, 0xc0, !PT ;  /* 0x00003fff00007812 */ /* 0x000fe400078ec0ff */
[----:B----4-:R-:W-:-:S04]  /*9b90*/  LOP3.LUT R3, R3, 0x7f, RZ, 0xc0, !PT ;  /* 0x0000007f03037812 */ /* 0x010fc800078ec0ff */
[----:B------:R-:W-:Y:S01]  /*9ba0*/  ISETP.NE.AND P0, PT, R3, RZ, PT ;  /* 0x000000ff0300720c */ /* 0x000fe20003f05270 */
[----:B---3--:R-:W-:-:S12]  /*9bb0*/  @P1 BRA `(.L_x_2767) ;  /* 0x0000000000081947 */ /* 0x008fd80003800000 */
[----:B------:R-:W3:Y:S02]  /*9bc0*/  SYNCS.PHASECHK.TRANS64.TRYWAIT P1, [R4+URZ+0x22830], R73 ;  /* 0x02283049040075a7 */ /* 0x000ee4000802017f */
[----:B---3--:R-:W-:Y:S05]  /*9bd0*/  @!P1 BRA `(.L_x_2768) ;  /* 0x000001bc00149947 */ /* 0x008fea0003800000 */
.L_x_2767:
[----:B------:R-:W-:Y:S05]  /*9be0*/  WARPSYNC.ALL ;  /* 0x0000000000007948 */ /* 0x000fea0003800000 */
[----:B------:R-:W-:-:S05]  /*9bf0*/  LOP3.LUT R21, R0, 0x10000, RZ, 0xfc, !PT ;  /* 0x0001000000157812 */ /* 0x000fca00078efcff */
[----:B------:R-:W-:Y:S01]  /*9c00*/  IMAD R8, R2, 0x300, R21 ;  /* 0x0000030002087824 */ /* 0x000fe200078e0215 */
[----:B------:R-:W-:Y:S01]  /*9c10*/  LOP3.LUT R6, R34, 0x10000, RZ, 0xfc, !PT ;  /* 0x0001000022067812 */ /* 0x000fe200078efcff */
[----:B------:R-:W-:Y:S01]  /*9c20*/  IMAD.MOV.U32 R9, RZ, RZ, 0x40000040 ;  /* 0x40000040ff097424 */ /* 0x000fe200078e00ff */
[----:B0-----:R-:W-:Y:S01]  /*9c30*/  WARPGROUP.ARRIVE ;  /* 0x00000000000079c5 */ /* 0x001fe20000000000 */
[----:B------:R-:W-:Y:S01]  /*9c40*/  IMAD.MOV.U32 R7, RZ, RZ, 0x40000040 ;  /* 0x40000040ff077424 */ /* 0x000fe200078e00ff */
[C---:B------:R-:W-:Y:S01]  /*9c50*/  R2UR UR6, R8.reuse ;  /* 0x00000000080672ca */ /* 0x040fe200000e0000 */
[----:B------:R-:W-:Y:S01]  /*9c60*/  VIADD R10, R8, 0x2 ;  /* 0x00000002080a7836 */ /* 0x000fe20000000000 */
[----:B------:R-:W-:Y:S01]  /*9c70*/  R2UR UR7, R9 ;  /* 0x00000000090772ca */ /* 0x000fe200000e0000 */
[C---:B------:R-:W-:Y:S01]  /*9c80*/  VIADD R14, R6.reuse, 0x2 ;  /* 0x00000002060e7836 */ /* 0x040fe20000000000 */
[C---:B------:R-:W-:Y:S01]  /*9c90*/  R2UR UR4, R6.reuse ;  /* 0x00000000060472ca */ /* 0x040fe200000e0000 */
[----:B------:R-:W-:Y:S01]  /*9ca0*/  IMAD.MOV.U32 R11, RZ, RZ, 0x40000040 ;  /* 0x40000040ff0b7424 */ /* 0x000fe200078e00ff */
[----:B------:R-:W-:Y:S01]  /*9cb0*/  R2UR UR5, R7 ;  /* 0x00000000070572ca */ /* 0x000fe200000e0000 */
[----:B------:R-:W-:Y:S01]  /*9cc0*/  IMAD.MOV.U32 R15, RZ, RZ, 0x40000040 ;  /* 0x40000040ff0f7424 */ /* 0x000fe200078e00ff */
[----:B------:R-:W0:Y:S01]  /*9cd0*/  LDC R20, c[0x0][0x448] ;  /* 0x00011200ff147b82 */ /* 0x000e220000000800 */
[----:B------:R-:W-:Y:S01]  /*9ce0*/  VIADD R12, R6, 0x4 ;  /* 0x00000004060c7836 */ /* 0x000fe20000000000 */
[----:B------:R-:W4:Y:S01]  /*9cf0*/  S2R R80, SR_TID.X ;  /* 0x0000000000507919 */ /* 0x000f220000002100 */
[----:B------:R-:W-:Y:S01]  /*9d00*/  IMAD.MOV.U32 R13, RZ, RZ, 0x40000040 ;  /* 0x40000040ff0d7424 */ /* 0x000fe200078e00ff */
[----:B------:R-:W-:Y:S01]  /*9d10*/  ULDC.64 UR8, c[0x0][0x9e0] ;  /* 0x0002780000087ab9 */ /* 0x000fe20000000a00 */
[----:B------:R-:W-:Y:S01]  /*9d20*/  IMAD.MOV.U32 R9, RZ, RZ, 0x40000040 ;  /* 0x40000040ff097424 */ /* 0x000fe200078e00ff */
[----:B------:R-:W-:Y:S01]  /*9d30*/  UISETP.GE.AND UP0, UPT, UR9, 0x1, UPT ;  /* 0x000000010900788c */ /* 0x000fe2000bf06270 */
[----:B------:R-:W-:Y:S01]  /*9d40*/  LOP3.LUT R18, R18, 0xffefffff, RZ, 0xc0, !PT ;  /* 0xffefffff12127812 */ /* 0x000fe200078ec0ff */
[----:B------:R-:W-:-:S02]  /*9d50*/  ULDC UR43, c[0x0][0x9dc] ;  /* 0x00027700002b7ab9 */ /* 0x000fc40000000800 */
[----:B------:R-:W-:Y:S01]  /*9d60*/  ULOP3.LUT UR43, URZ, UR43, URZ, 0x33, !UPT ;  /* 0x0000002b3f2b7292 */ /* 0x000fe2000f8e333f */
[----:B------:R-:W-:Y:S01]  /*9d70*/  HGMMA.64x96x16.F32 R24, gdesc[UR4], RZ, !UPT, gsb0 ;  /* 0x01600000041879f0 */ /* 0x000fe2000c0008ff */
[----:B------:R-:W-:Y:S01]  /*9d80*/  R2UR UR6, R10 ;  /* 0x000000000a0672ca */ /* 0x000fe200000e0000 */
[----:B------:R-:W-:Y:S01]  /*9d90*/  VIADD R10, R8, 0x4 ;  /* 0x00000004080a7836 */ /* 0x000fe20000000000 */
[----:B------:R-:W-:Y:S01]  /*9da0*/  R2UR UR7, R11 ;  /* 0x000000000b0772ca */ /* 0x000fe200000e0000 */
[----:B------:R-:W-:Y:S01]  /*9db0*/  IMAD.MOV.U32 R11, RZ, RZ, 0x40000040 ;  /* 0x40000040ff0b7424 */ /* 0x000fe200078e00ff */
[----:B------:R-:W-:Y:S01]  /*9dc0*/  R2UR UR4, R14 ;  /* 0x000000000e0472ca */ /* 0x000fe200000e0000 */
[----:B------:R-:W-:Y:S01]  /*9dd0*/  UP2UR UR40, UPR, URZ, 0x1 ;  /* 0x000000013f287883 */ /* 0x000fe20008000000 */
[----:B------:R-:W-:Y:S02]  /*9de0*/  R2UR UR5, R15 ;  /* 0x000000000f0572ca */ /* 0x000fe400000e0000 */
[----:B0-----:R-:W-:-:S02]  /*9df0*/  ISETP.NE.AND P1, PT, R20, 0x1, PT ;  /* 0x000000011400780c */ /* 0x001fc40003f25270 */
[----:B----4-:R-:W-:-:S11]  /*9e00*/  SHF.R.U32.HI R80, RZ, 0x7, R80 ;  /* 0x00000007ff507819 */ /* 0x010fd60000011650 */
[----:B------:R-:W0:Y:S01]  /*9e10*/  @P1 LDC R20, c[0x0][0x44c] ;  /* 0x00011300ff141b82 */ /* 0x000e220000000800 */
[----:B------:R-:W-:Y:S01]  /*9e20*/  @P1 LOP3.LUT R18, R18, 0x100000, RZ, 0xfc, !PT ;  /* 0x0010000012121812 */ /* 0x000fe200078efcff */
[----:B------:R-:W-:Y:S02]  /*9e30*/  WARPGROUP.DEPBAR.LE gsb0, 0x0 ;  /* 0x00008000000079c5 */ /* 0x000fe40000010000 */
[----:B------:R-:W-:-:S06]  /*9e40*/  WARPGROUP.ARRIVE ;  /* 0x00000000000079c5 */ /* 0x000fcc0000000000 */
[----:B------:R-:W-:Y:S01]  /*9e50*/  HGMMA.64x96x16.F32 R24, gdesc[UR4], R24, gsb0 ;  /* 0x01600000041879f0 */ /* 0x000fe20008000818 */
[----:B------:R-:W-:Y:S01]  /*9e60*/  R2UR UR6, R10 ;  /* 0x000000000a0672ca */ /* 0x000fe200000e0000 */
[----:B------:R-:W-:Y:S01]  /*9e70*/  VIADD R10, R8, 0x6 ;  /* 0x00000006080a7836 */ /* 0x000fe20000000000 */
[----:B------:R-:W-:Y:S01]  /*9e80*/  R2UR UR7, R11 ;  /* 0x000000000b0772ca */ /* 0x000fe200000e0000 */
[----:B------:R-:W-:Y:S01]  /*9e90*/  VIADD R8, R6, 0x6 ;  /* 0x0000000606087836 */ /* 0x000fe20000000000 */
[----:B------:R-:W-:Y:S01]  /*9ea0*/  R2UR UR4, R12 ;  /* 0x000000000c0472ca */ /* 0x000fe200000e0000 */
[----:B------:R-:W-:Y:S01]  /*9eb0*/  IMAD.MOV.U32 R11, RZ, RZ, 0x40000040 ;  /* 0x40000040ff0b7424 */ /* 0x000fe200078e00ff */
        /* <DEDUP_REMOVED lines=11> */
[----:B------:R-:W-:Y:S02]  /*9f70*/  ULDC UR4, c[0x0][0x9d8] ;  /* 0x0002760000047ab9 */ /* 0x000fe40000000800 */
[----:B------:R-:W-:Y:S02]  /*9f80*/  WARPGROUP.DEPBAR.LE gsb0, 0x0 ;  /* 0x00008000000079c5 */ /* 0x000fe40000010000 */
[----:B------:R-:W-:Y:S01]  /*9f90*/  FMUL.FTZ R79, R49, UR4 ;  /* 0x00000004314f7c20 */ /* 0x000fe20008410000 */
[----:B------:R-:W-:Y:S01]  /*9fa0*/  FMUL.FTZ R3, R27, UR4 ;  /* 0x000000041b037c20 */ /* 0x000fe20008410000 */
[----:B------:R-:W4:Y:S01]  /*9fb0*/  @P1 LDC R49, c[0x0][0x450] ;  /* 0x00011400ff311b82 */ /* 0x000f220000000800 */
[----:B------:R-:W-:Y:S01]  /*9fc0*/  FMUL.FTZ R27, R39, UR4 ;  /* 0x00000004271b7c20 */ /* 0x000fe20008410000 */
[----:B------:R-:W-:Y:S01]  /*9fd0*/  FMUL.FTZ R39, R55, UR4 ;  /* 0x0000000437277c20 */ /* 0x000fe20008410000 */
[----:B------:R-:W-:Y:S01]  /*9fe0*/  FMUL.FTZ R55, R57, UR4 ;  /* 0x0000000439377c20 */ /* 0x000fe20008410000 */
[----:B------:R-:W-:Y:S01]  /*9ff0*/  FMUL.FTZ R57, R61, UR4 ;  /* 0x000000043d397c20 */ /* 0x000fe20008410000 */
[----:B------:R-:W-:-:S02]  /*a000*/  IMAD.IADD R61, R210, 0x1, R209 ;  /* 0x00000001d23d7824 */ /* 0x000fc400078e02d1 */
[----:B------:R-:W-:Y:S01]  /*a010*/  FMUL.FTZ R74, R25, UR4 ;  /* 0x00000004194a7c20 */ /* 0x000fe20008410000 */
[----:B------:R-:W-:Y:S01]  /*a020*/  FMUL.FTZ R25, R35, UR4 ;  /* 0x0000000423197c20 */ /* 0x000fe20008410000 */
[----:B------:R-:W-:Y:S01]  /*a030*/  FMUL.FTZ R35, R51, UR4 ;  /* 0x0000000433237c20 */ /* 0x000fe20008410000 */
[----:B0-----:R-:W-:-:S04]  /*a040*/  @P1 IMAD.HI.U32 R20, R61, R20, RZ ;  /* 0x000000143d141227 */ /* 0x001fc800078e00ff */
        /* <DEDUP_REMOVED lines=14> */
[----:B----4-:R-:W-:Y:S01]  /*a130*/  @P1 SHF.R.U32.HI R61, RZ, R49, R20 ;  /* 0x00000031ff3d1219 */ /* 0x010fe20000011614 */
[----:B------:R-:W-:-:S02]  /*a140*/  @!P0 VIADD R49, R4, 0x22840 ;  /* 0x0002284004318836 */ /* 0x000fc40000000000 */
[----:B------:R-:W-:Y:S01]  /*a150*/  FMUL.FTZ R44, R59, UR4 ;  /* 0x000000043b2c7c20 */ /* 0x000fe20008410000 */
[----:B------:R-:W-:Y:S01]  /*a160*/  FMUL.FTZ R28, R42, UR4 ;  /* 0x000000042a1c7c20 */ /* 0x000fe20008410000 */
[----:B------:R-:W-:Y:S01]  /*a170*/  FMUL.FTZ R29, R43, UR4 ;  /* 0x000000042b1d7c20 */ /* 0x000fe20008410000 */
[----:B------:R-:W0:Y:S01]  /*a180*/  SHFL.IDX PT, R60, R61, RZ, 0x1c1f ;  /* 0x001c1fff3d3c7589 */ /* 0x000e2200000e0000 */
[----:B------:R-:W-:Y:S01]  /*a190*/  FMUL.FTZ R30, R46, UR4 ;  /* 0x000000042e1e7c20 */ /* 0x000fe20008410000 */
[----:B------:R-:W-:Y:S01]  /*a1a0*/  FMUL.FTZ R31, R47, UR4 ;  /* 0x000000042f1f7c20 */ /* 0x000fe20008410000 */
[----:B------:R-:W-:Y:S01]  /*a1b0*/  FMUL.FTZ R78, R48, UR4 ;  /* 0x00000004304e7c20 */ /* 0x000fe20008410000 */
[----:B------:R-:W-:Y:S01]  /*a1c0*/  FMUL.FTZ R34, R50, UR4 ;  /* 0x0000000432227c20 */ /* 0x000fe20008410000 */
[----:B------:R-:W-:Y:S01]  /*a1d0*/  FMUL.FTZ R59, R64, UR4 ;  /* 0x00000004403b7c20 */ /* 0x000fe20008410000 */
[----:B------:R-:W-:Y:S01]  /*a1e0*/  IADD3 R20, -R80, 0xb, RZ ;  /* 0x0000000b50147810 */ /* 0x000fe20007ffe1ff */
        /* <DEDUP_REMOVED lines=15> */
[----:B------:R-:W-:Y:S01]  /*a2e0*/  @!P0 PRMT R49, RZ, 0x654, R49 ;  /* 0x00000654ff318816 */ /* 0x000fe20000000031 */
[----:B------:R-:W-:Y:S01]  /*a2f0*/  FMUL.FTZ R50, R71, UR4 ;  /* 0x0000000447327c20 */ /* 0x000fe20008410000 */
[----:B------:R-:W-:Y:S01]  /*a300*/  FMUL.FTZ R68, R68, UR4 ;  /* 0x0000000444447c20 */ /* 0x000fe20008410000 */
[----:B------:R-:W-:Y:S01]  /*a310*/  FMUL.FTZ R70, R70, UR4 ;  /* 0x0000000446467c20 */ /* 0x000fe20008410000 */
[----:B------:R-:W-:Y:S01]  /*a320*/  PLOP3.LUT P1, PT, PT, PT, UP0, 0x40, 0x0 ;  /* 0x000000000000781c */ /* 0x000fe20003f2e808 */
[----:B------:R4:W-:Y:S06]  /*a330*/  BAR.ARV R20, 0x100 ;  /* 0x000400140000751d */ /* 0x0009ec0000002000 */
[C-C-:B------:R-:W-:Y:S01]  /*a340*/  IADD3 R58, -R205.reuse, 0x61, R54.reuse ;  /* 0x00000061cd3a7810 */ /* 0x140fe20007ffe136 */
[----:B------:R1:W-:Y:S01]  /*a350*/  @!P0 SYNCS.ARRIVE.TRANS64.RED.A1T0 RZ, [R49+URZ], RZ ;  /* 0x000000ff31ff89a7 */ /* 0x0003e2000810043f */
[----:B------:R-:W1:Y:S01]  /*a360*/  MUFU.TANH R5, R5 ;  /* 0x0000000500057308 */ /* 0x000e620000002400 */
[----:B------:R-:W-:Y:S01]  /*a370*/  IMAD.MOV.U32 R63, RZ, RZ, -0x60 ;  /* 0xffffffa0ff3f7424 */ /* 0x000fe200078e00ff */
[----:B------:R-:W-:Y:S01]  /*a380*/  IADD3 R67, -R205, 0x60, R54 ;  /* 0x00000060cd437810 */ /* 0x000fe20007ffe136 */
[----:B------:R-:W-:-:S02]  /*a390*/  IMAD.IADD R58, R58, 0x1, -R203 ;  /* 0x000000013a3a7824 */ /* 0x000fc400078e0acb */
[----:B------:R-:W-:Y:S02]  /*a3a0*/  IMAD R82, R176, R63, 0x60 ;  /* 0x00000060b0527424 */ /* 0x000fe400078e023f */
[C---:B------:R-:W-:Y:S01]  /*a3b0*/  VIADD R80, R58.reuse, UR8 ;  /* 0x000000083a507c36 */ /* 0x040fe20008000000 */
[----:B------:R-:W1:Y:S01]  /*a3c0*/  MUFU.TANH R74, R74 ;  /* 0x0000004a004a7308 */ /* 0x000e620000002400 */
[----:B------:R-:W-:Y:S02]  /*a3d0*/  VIADD R71, R58, UR43 ;  /* 0x0000002b3a477c36 */ /* 0x000fe40008000000 */
[----:B------:R-:W-:Y:S01]  /*a3e0*/  IMAD.IADD R81, R82, 0x1, -R205 ;  /* 0x0000000152517824 */ /* 0x000fe200078e0acd */
[----:B0-----:R-:W-:Y:S01]  /*a3f0*/  VIADDMNMX R62, R60, R80, R67, PT ;  /* 0x000000503c3e7246 */ /* 0x001fe20003800143 */
[----:B------:R-:W-:-:S03]  /*a400*/  IMAD.IADD R63, R71, 0x1, R60 ;  /* 0x00000001473f7824 */ /* 0x000fc600078e023c */
        /* <DEDUP_REMOVED lines=43> */
[----:B------:R-:W0:Y:S08]  /*a6c0*/  MUFU.TANH R69, R69 ;  /* 0x0000004500457308 */ /* 0x000e300000002400 */
[----:B-1----:R4:W1:Y:S08]  /*a6d0*/  MUFU.TANH R49, R70 ;  /* 0x0000004600317308 */ /* 0x0028700000002400 */
[----:B------:R-:W0:Y:S01]  /*a6e0*/  MUFU.TANH R50, R50 ;  /* 0x0000003200327308 */ /* 0x000e220000002400 */
[----:B----4-:R-:W-:Y:S05]  /*a6f0*/  @P1 BRA `(.L_x_2769) ;  /* 0x0000000000541947 */ /* 0x010fea0003800000 */
        /* <DEDUP_REMOVED lines=12> */
.L_x_2771:
[----:B------:R-:W-:-:S06]  /*a7c0*/  UISETP.NE.AND UP0, UPT, UR9, 0x1, UPT ;  /* 0x000000010900788c */ /* 0x000fcc000bf05270 */
[----:B------:R-:W-:-:S05]  /*a7d0*/  PLOP3.LUT P1, PT, PT, PT, UP0, 0x80, 0x0 ;  /* 0x000000000000781c */ /* 0x000fca0003f2f008 */
[----:B------:R-:W-:-:S08]  /*a7e0*/  @UP0 ULDC.64 UR4, c[0x0][0x9e8] ;  /* 0x00027a0000040ab9 */ /* 0x000fd00000000a00 */
[----:B------:R-:W-:-:S05]  /*a7f0*/  @P1 IMAD.HI.U32 R58, R54, UR4, RZ ;  /* 0x00000004363a1c27 */ /* 0x000fca000f8e00ff */
[----:B------:R-:W-:-:S07]  /*a800*/  @P1 SHF.R.U32.HI R54, RZ, UR5, R58 ;  /* 0x00000005ff361c19 */ /* 0x000fce000801163a */
.L_x_2772:
[----:B------:R-:W-:Y:S05]  /*a810*/  BSYNC B0 ;  /* 0x0000000000007941 */ /* 0x000fea0003800000 */
.L_x_2770:
[----:B------:R-:W-:-:S05]  /*a820*/  IMAD R54, R54, UR9, R81 ;  /* 0x0000000936367c24 */ /* 0x000fca000f8e0251 */
[----:B------:R-:W-:Y:S02]  /*a830*/  VIMNMX R63, R63, R54, !PT ;  /* 0x000000363f3f7248 */ /* 0x000fe40007fe0100 */
[----:B------:R-:W-:-:S07]  /*a840*/  VIADDMNMX R62, R54, UR9, R62, PT ;  /* 0x00000009363e7c46 */ /* 0x000fce000b80013e */
.L_x_2769:
[C---:B------:R-:W-:Y:S01]  /*a850*/  ISETP.GE.AND P1, PT, R82.reuse, 0x2, PT ;  /* 0x000000025200780c */ /* 0x040fe20003f26270 */
[----:B------:R-:W-:Y:S01]  /*a860*/  UISETP.NE.AND UP0, UPT, UR40, URZ, UPT ;  /* 0x0000003f2800728c */ /* 0x000fe2000bf05270 */
[C---:B------:R-:W-:Y:S02]  /*a870*/  ISETP.GE.AND P6, PT, R82.reuse, 0x9, PT ;  /* 0x000000095200780c */ /* 0x040fe40003fc6270 */
[----:B------:R-:W-:Y:S02]  /*a880*/  ISETP.GT.AND P2, PT, R63, 0x1, !P1 ;  /* 0x000000013f00780c */ /* 0x000fe40004f44270 */
[----:B------:R-:W-:Y:S02]  /*a890*/  ISETP.GE.AND P3, PT, R82, 0xa, PT ;  /* 0x0000000a5200780c */ /* 0x000fe40003f66270 */
[----:B------:R-:W-:Y:S02]  /*a8a0*/  ISETP.LT.OR P2, PT, R62, 0x2, P2 ;  /* 0x000000023e00780c */ /* 0x000fe40001741670 */
[----:B------:R-:W-:-:S02]  /*a8b0*/  ISETP.GE.AND P5, PT, R82, 0x1, PT ;  /* 0x000000015200780c */ /* 0x000fc40003fa6270 */
[----:B------:R-:W-:Y:S02]  /*a8c0*/  FSEL R112, R74, -INF , !P2 ;  /* 0xff8000004a707808 */ /* 0x000fe40005000000 */
[----:B------:R-:W-:-:S04]  /*a8d0*/  ISETP.GT.AND P2, PT, R63, 0x8, !P6 ;  /* 0x000000083f00780c */ /* 0x000fc80007744270 */
[----:B------:R-:W-:-:S04]  /*a8e0*/  ISETP.LT.OR P2, PT, R62, 0x9, P2 ;  /* 0x000000093e00780c */ /* 0x000fc80001741670 */
[----:B0-----:R-:W-:Y:S02]  /*a8f0*/  FSEL R110, R75, -INF , !P2 ;  /* 0xff8000004b6e7808 */ /* 0x001fe40005000000 */
        /* <DEDUP_REMOVED lines=50> */
[----:B------:R-:W-:Y:S01]  /*ac20*/  ISETP.GT.AND P2, PT, R63, 0x31, !P3 ;  /* 0x000000313f00780c */ /* 0x000fe20005f44270 */
[----:B------:R-:W0:Y:S01]  /*ac30*/  SHFL.IDX PT, R78, R61, 0x1, 0x1c1f ;  /* 0x003c1f003d4e7f89 */ /* 0x000e2200000e0000 */
        /* <DEDUP_REMOVED lines=11> */
[----:B------:R-:W-:Y:S01]  /*acf0*/  ISETP.LT.OR P2, PT, R62, 0x3a, P2 ;  /* 0x0000003a3e00780c */ /* 0x000fe20001741670 */
[----:B0-----:R-:W-:Y:S01]  /*ad00*/  IMAD.IADD R37, R71, 0x1, R78 ;  /* 0x0000000147257824 */ /* 0x001fe200078e024e */
        /* <DEDUP_REMOVED lines=25> */
[----:B------:R-:W-:-:S02]  /*aea0*/  VIADDMNMX R33, R78, R80, R67, PT ;  /* 0x000000504e217246 */ /* 0x000fc40003800143 */
        /* <DEDUP_REMOVED lines=12> */
[----:B------:R-:W-:-:S04]  /*af70*/  ISETP.GE.AND P4, PT, R82, 0x5a, PT ;  /* 0x0000005a5200780c */ /* 0x000fc80003f86270 */
[----:B------:R-:W-:Y:S02]  /*af80*/  P2R R41, PR, RZ, 0x10 ;  /* 0x00000010ff297803 */ /* 0x000fe40000000000 */
        /* <DEDUP_REMOVED lines=18> */
.L_x_2775:
[----:B------:R-:W-:-:S06]  /*b0b0*/  UISETP.NE.AND UP0, UPT, UR9, 0x1, UPT ;  /* 0x000000010900788c */ /* 0x000fcc000bf05270 */
[----:B------:R-:W-:-:S05]  /*b0c0*/  PLOP3.LUT P4, PT, PT, PT, UP0, 0x80, 0x0 ;  /* 0x000000000000781c */ /* 0x000fca0003f8f008 */
[----:B------:R-:W-:-:S08]  /*b0d0*/  @UP0 ULDC.64 UR4, c[0x0][0x9e8] ;  /* 0x00027a0000040ab9 */ /* 0x000fd00000000a00 */
[----:B------:R-:W-:Y:S01]  /*b0e0*/  @P4 IMAD.HI.U32 R59, R5, UR4, RZ ;  /* 0x00000004053b4c27 */ /* 0x000fe2000f8e00ff */
[----:B------:R-:W-:-:S13]  /*b0f0*/  PLOP3.LUT P4, PT, PT, PT, UP0, 0x80, 0x0 ;  /* 0x000000000000781c */ /* 0x000fda0003f8f008 */
[----:B------:R-:W-:-:S07]  /*b100*/  @P4 SHF.R.U32.HI R5, RZ, UR5, R59 ;  /* 0x00000005ff054c19 */ /* 0x000fce000801163b */
.L_x_2776:
[----:B------:R-:W-:Y:S05]  /*b110*/  BSYNC B0 ;  /* 0x0000000000007941 */ /* 0x000fea0003800000 */
.L_x_2774:
[----:B------:R-:W-:-:S05]  /*b120*/  IMAD R78, R5, UR9, R81 ;  /* 0x00000009054e7c24 */ /* 0x000fca000f8e0251 */
[----:B------:R-:W-:Y:S02]  /*b130*/  VIMNMX R37, R37, R78, !PT ;  /* 0x0000004e25257248 */ /* 0x000fe40007fe0100 */
[----:B------:R-:W-:-:S07]  /*b140*/  VIADDMNMX R33, R78, UR9, R33, PT ;  /* 0x000000094e217c46 */ /* 0x000fce000b800121 */
.L_x_2773:
[C---:B------:R-:W-:Y:S01]  /*b150*/  ISETP.GT.AND P1, PT, R37.reuse, 0x1, !P1 ;  /* 0x000000012500780c */ /* 0x040fe20004f24270 */
[----:B------:R-:W-:Y:S01]  /*b160*/  ULDC UR4, c[0x0][0x988] ;  /* 0x0002620000047ab9 */ /* 0x000fe20000000800 */
[----:B------:R-:W-:Y:S01]  /*b170*/  ISETP.GT.AND P6, PT, R37, 0x8, !P6 ;  /* 0x000000082500780c */ /* 0x000fe200077c4270 */
[----:B------:R-:W-:Y:S01]  /*b180*/  IMAD.U32 R59, RZ, RZ, UR37 ;  /* 0x00000025ff3b7e24 */ /* 0x000fe2000f8e00ff */
        /* <DEDUP_REMOVED lines=8> */
[----:B------:R-:W-:Y:S02]  /*b210*/  FMNMX.FTZ R3, R108, R3, !PT ;  /* 0x000000036c037209 */ /* 0x000fe40007810000 */
[----:B------:R-:W-:Y:S01]  /*b220*/  FSEL R92, R11, -INF , !P1 ;  /* 0xff8000000b5c7808 */ /* 0x000fe20004800000 */
[----:B------:R-:W-:Y:S01]  /*b230*/  IMAD.U32 R11, RZ, RZ, UR4 ;  /* 0x00000004ff0b7e24 */ /* 0x000fe2000f8e00ff */
        /* <DEDUP_REMOVED lines=17> */
[----:B------:R-:W-:Y:S02]  /*b350*/  ISETP.NE.AND P4, PT, R87, RZ, PT ;  /* 0x000000ff5700720c */ /* 0x000fe40003f85270 */
        /* <DEDUP_REMOVED lines=8> */
[----:B------:R-:W-:Y:S02]  /*b3e0*/  ISETP.GT.AND P1, PT, R37, 0x20, !P4 ;  /* 0x000000202500780c */ /* 0x000fe40006724270 */
[----:B------:R-:W-:Y:S02]  /*b3f0*/  FMNMX.FTZ R3, R54, R3, !PT ;  /* 0x0000000336037209 */ /* 0x000fe40007810000 */
        /* <DEDUP_REMOVED lines=27> */
[----:B------:R-:W-:Y:S01]  /*b5b0*/  ISETP.GT.AND P5, PT, R37, RZ, !P5 ;  /* 0x000000ff2500720c */ /* 0x000fe20006fa4270 */
[----:B------:R-:W0:Y:S01]  /*b5c0*/  SHFL.BFLY PT, R10, R3, 0x2, 0x1f ;  /* 0x0c401f00030a7f89 */ /* 0x000e2200000e0000 */
[C---:B------:R-:W-:Y:S02]  /*b5d0*/  ISETP.LT.OR P1, PT, R33.reuse, 0x31, P1 ;  /* 0x000000312100780c */ /* 0x040fe40000f21670 */
[----:B------:R-:W-:Y:S02]  /*b5e0*/  ISETP.LT.OR P5, PT, R33, 0x1, P5 ;  /* 0x000000012100780c */ /* 0x000fe40002fa1670 */
[----:B------:R-:W-:Y:S02]  /*b5f0*/  FSEL R82, R34, -INF , !P1 ;  /* 0xff80000022527808 */ /* 0x000fe40004800000 */
[----:B------:R-:W-:Y:S02]  /*b600*/  ISETP.NE.AND P1, PT, R93, RZ, PT ;  /* 0x000000ff5d00720c */ /* 0x000fe40003f25270 */
[----:B------:R-:W-:-:S02]  /*b610*/  FSEL R0, R0, -INF , !P5 ;  /* 0xff80000000007808 */ /* 0x000fc40006800000 */
[----:B------:R-:W-:Y:S02]  /*b620*/  ISETP.GT.AND P1, PT, R37, 0x31, !P1 ;  /* 0x000000312500780c */ /* 0x000fe40004f24270 */
[----:B------:R-:W-:Y:S02]  /*b630*/  ISETP.NE.AND P6, PT, R55, RZ, PT ;  /* 0x000000ff3700720c */ /* 0x000fe40003fc5270 */
[----:B------:R-:W-:Y:S02]  /*b640*/  ISETP.LT.OR P1, PT, R33, 0x32, P1 ;  /* 0x000000322100780c */ /* 0x000fe40000f21670 */
[----:B------:R-:W-:Y:S02]  /*b650*/  ISETP.NE.AND P4, PT, R97, RZ, PT ;  /* 0x000000ff6100720c */ /* 0x000fe40003f85270 */
[----:B------:R-:W-:Y:S02]  /*b660*/  FSEL R34, R35, -INF , !P1 ;  /* 0xff80000023227808 */ /* 0x000fe40004800000 */
[----:B------:R-:W-:-:S02]  /*b670*/  ISETP.NE.AND P1, PT, R79, RZ, PT ;  /* 0x000000ff4f00720c */ /* 0x000fc40003f25270 */
[C---:B------:R-:W-:Y:S02]  /*b680*/  ISETP.GT.AND P2, PT, R37.reuse, 0x51, !P2 ;  /* 0x000000512500780c */ /* 0x040fe40005744270 */
[----:B------:R-:W-:Y:S02]  /*b690*/  ISETP.GT.AND P1, PT, R37, 0x38, !P1 ;  /* 0x000000382500780c */ /* 0x000fe40004f24270 */
[----:B0-----:R-:W-:Y:S02]  /*b6a0*/  FMNMX.FTZ R10, R3, R10, !PT ;  /* 0x0000000a030a7209 */ /* 0x001fe40007810000 */
[----:B------:R-:W-:Y:S02]  /*b6b0*/  ISETP.LT.OR P1, PT, R33, 0x39, P1 ;  /* 0x000000392100780c */ /* 0x000fe40000f21670 */
[----:B------:R-:W-:Y:S01]  /*b6c0*/  FMNMX.FTZ R3, R0, R94, !PT ;  /* 0x0000005e00037209 */ /* 0x000fe20007810000 */
[----:B------:R-:W0:Y:S01]  /*b6d0*/  SHFL.BFLY PT, R5, R10, 0x1, 0x1f ;  /* 0x0c201f000a057f89 */ /* 0x000e2200000e0000 */
        /* <DEDUP_REMOVED lines=30> */
[----:B0-----:R-:W-:-:S02]  /*b8c0*/  FMNMX.FTZ R5, R10, R5, !PT ;  /* 0x000000050a057209 */ /* 0x001fc40007810000 */
[----:B------:R-:W-:Y:S02]  /*b8d0*/  ISETP.LT.OR P1, PT, R33, 0x4a, P1 ;  /* 0x0000004a2100780c */ /* 0x000fe40000f21670 */
[----:B------:R-:W-:Y:S01]  /*b8e0*/  FMNMX.FTZ R31, R80, R31, !PT ;  /* 0x0000001f501f7209 */ /* 0x000fe20007810000 */
[----:B------:R-:W-:Y:S01]  /*b8f0*/  FMUL.FTZ R27, R5, R11 ;  /* 0x0000000b051b7220 */ /* 0x000fe20000410000 */
[----:B------:R-:W-:Y:S02]  /*b900*/  FSEL R106, R47, -INF , !P1 ;  /* 0xff8000002f6a7808 */ /* 0x000fe40004800000 */
[----:B------:R-:W-:Y:S02]  /*b910*/  FSETP.NEU.FTZ.AND P1, PT, R5, -INF , PT ;  /* 0xff8000000500780b */ /* 0x000fe40003f3d000 */
[----:B------:R-:W-:Y:S02]  /*b920*/  ISETP.NE.AND P4, PT, R57, RZ, PT ;  /* 0x000000ff3900720c */ /* 0x000fe40003f85270 */
[----:B------:R-:W-:-:S02]  /*b930*/  FMNMX.FTZ R35, R42, R31, !PT ;  /* 0x0000001f2a237209 */ /* 0x000fc40007810000 */
[----:B------:R-:W-:Y:S02]  /*b940*/  FSEL R27, R27, RZ, P1 ;  /* 0x000000ff1b1b7208 */ /* 0x000fe40000800000 */
[----:B------:R-:W-:Y:S02]  /*b950*/  ISETP.GT.AND P1, PT, R37, 0x50, !P4 ;  /* 0x000000502500780c */ /* 0x000fe40006724270 */
[----:B------:R-:W-:Y:S01]  /*b960*/  FMNMX.FTZ R35, R44, R35, !PT ;  /* 0x000000232c237209 */ /* 0x000fe20007810000 */
[-CC-:B------:R-:W-:Y:S01]  /*b970*/  FFMA.FTZ R96, R96, R11.reuse, -R27.reuse ;  /* 0x0000000b60607223 */ /* 0x180fe2000001081b */
[----:B------:R-:W-:Y:S01]  /*b980*/  ISETP.LT.OR P1, PT, R33, 0x51, P1 ;  /* 0x000000512100780c */ /* 0x000fe20000f21670 */
[--C-:B------:R-:W-:Y:S01]  /*b990*/  FFMA.FTZ R166, R36, R11, -R27.reuse ;  /* 0x0000000b24a67223 */ /* 0x100fe2000001081b */
[----:B------:R-:W-:Y:S01]  /*b9a0*/  FMNMX.FTZ R35, R46, R35, !PT ;  /* 0x000000232e237209 */ /* 0x000fe20007810000 */
[----:B------:R0:W-:Y:S01]  /*b9b0*/  MUFU.EX2 R31, R96 ;  /* 0x00000060001f7308 */ /* 0x0001e20000000800 */
[----:B------:R-:W-:Y:S01]  /*b9c0*/  ISETP.NE.AND P4, PT, R41, RZ, PT ;  /* 0x000000ff2900720c */ /* 0x000fe20003f85270 */
[-CC-:B-----5:R-:W-:Y:S01]  /*b9d0*/  FFMA.FTZ R152, R114, R11.reuse, -R27.reuse ;  /* 0x0000000b72987223 */ /* 0x1a0fe2000001081b */
[----:B------:R-:W-:Y:S01]  /*b9e0*/  FSEL R48, R48, -INF , !P1 ;  /* 0xff80000030307808 */ /* 0x000fe20004800000 */
[-CC-:B------:R-:W-:Y:S01]  /*b9f0*/  FFMA.FTZ R112, R112, R11.reuse, -R27.reuse ;  /* 0x0000000b70707223 */ /* 0x180fe2000001081b */
[----:B------:R-:W-:Y:S01]  /*ba00*/  ISETP.GT.AND P3, PT, R37, 0x58, !P3 ;  /* 0x000000582500780c */ /* 0x000fe20005f64270 */
[--C-:B------:R-:W-:Y:S01]  /*ba10*/  FFMA.FTZ R154, R110, R11, -R27.reuse ;  /* 0x0000000b6e9a7223 */ /* 0x100fe2000001081b */
[----:B------:R-:W-:Y:S01]  /*ba20*/  ISETP.LT.OR P2, PT, R33, 0x52, P2 ;  /* 0x000000522100780c */ /* 0x000fe20001741670 */
[----:B------:R-:W-:Y:S01]  /*ba30*/  MUFU.EX2 R152, R152 ;  /* 0x0000009800987308 */ /* 0x000fe20000000800 */
[----:B------:R-:W-:Y:S01]  /*ba40*/  FMNMX.FTZ R35, R106, R35, !PT ;  /* 0x000000236a237209 */ /* 0x000fe20007810000 */
[-CC-:B------:R-:W-:Y:S01]  /*ba50*/  FFMA.FTZ R108, R108, R11.reuse, -R27.reuse ;  /* 0x0000000b6c6c7223 */ /* 0x180fe2000001081b */
[----:B------:R-:W-:Y:S01]  /*ba60*/  ISETP.GT.AND P1, PT, R37, 0x59, !P4 ;  /* 0x000000592500780c */ /* 0x000fe20006724270 */
[-CC-:B------:R-:W-:Y:S01]  /*ba70*/  FFMA.FTZ R37, R76, R11.reuse, -R27.reuse ;  /* 0x0000000b4c257223 */ /* 0x180fe2000001081b */
[----:B------:R-:W-:Y:S01]  /*ba80*/  ISETP.LT.OR P3, PT, R33, 0x59, P3 ;  /* 0x000000592100780c */ /* 0x000fe20001f61670 */
[--C-:B------:R-:W-:Y:S01]  /*ba90*/  FFMA.FTZ R156, R104, R11, -R27.reuse ;  /* 0x0000000b689c7223 */ /* 0x100fe2000001081b */
[----:B0-----:R-:W-:Y:S01]  /*baa0*/  FSEL R96, R43, -INF , !P2 ;  /* 0xff8000002b607808 */ /* 0x001fe20005000000 */
[----:B------:R-:W0:Y:S01]  /*bab0*/  MUFU.EX2 R3, R112 ;  /* 0x0000007000037308 */ /* 0x000e220000000800 */
[----:B------:R-:W-:Y:S01]  /*bac0*/  FMNMX.FTZ R35, R48, R35, !PT ;  /* 0x0000002330237209 */ /* 0x000fe20007810000 */
[-CC-:B------:R-:W-:Y:S01]  /*bad0*/  FFMA.FTZ R100, R100, R11.reuse, -R27.reuse ;  /* 0x0000000b64647223 */ /* 0x180fe2000001081b */
[----:B------:R-:W-:Y:S01]  /*bae0*/  ISETP.LT.OR P1, PT, R33, 0x5a, P1 ;  /* 0x0000005a2100780c */ /* 0x000fe20000f21670 */
[-CC-:B------:R-:W-:Y:S01]  /*baf0*/  FFMA.FTZ R158, R102, R11.reuse, -R27.reuse ;  /* 0x0000000b669e7223 */ /* 0x180fe2000001081b */
[----:B-1----:R-:W-:Y:S01]  /*bb00*/  FSEL R76, R49, -INF , !P3 ;  /* 0xff800000314c7808 */ /* 0x002fe20005800000 */
[--C-:B------:R-:W-:Y:S01]  /*bb10*/  FFMA.FTZ R174, R32, R11, -R27.reuse ;  /* 0x0000000b20ae7223 */ /* 0x100fe2000001081b */
[----:B------:R-:W-:Y:S01]  /*bb20*/  FMNMX.FTZ R35, R96, R35, !PT ;  /* 0x0000002360237209 */ /* 0x000fe20007810000 */
[----:B------:R-:W1:Y:S01]  /*bb30*/  MUFU.EX2 R154, R154 ;  /* 0x0000009a009a7308 */ /* 0x000e620000000800 */
[----:B------:R-:W-:Y:S01]  /*bb40*/  FSEL R50, R50, -INF , !P1 ;  /* 0xff80000032327808 */ /* 0x000fe20004800000 */
[--C-:B------:R-:W-:Y:S01]  /*bb50*/  FFMA.FTZ R160, R98, R11, -R27.reuse ;  /* 0x0000000b62a07223 */ /* 0x100fe2000001081b */
[----:B------:R-:W-:Y:S01]  /*bb60*/  FMNMX.FTZ R35, R76, R35, !PT ;  /* 0x000000234c237209 */ /* 0x000fe20007810000 */
[-CC-:B------:R-:W-:Y:S01]  /*bb70*/  FFMA.FTZ R162, R60, R11.reuse, -R27.reuse ;  /* 0x0000000b3ca27223 */ /* 0x180fe2000001081b */
[-CC-:B------:R-:W-:Y:S01]  /*bb80*/  FFMA.FTZ R172, R40, R11.reuse, -R27.reuse ;  /* 0x0000000b28ac7223 */ /* 0x180fe2000001081b */
[----:B------:R-:W-:Y:S01]  /*bb90*/  FFMA.FTZ R164, R54, R11, -R27 ;  /* 0x0000000b36a47223 */ /* 0x000fe2000001081b */
[----:B------:R-:W-:Y:S01]  /*bba0*/  FMNMX.FTZ R10, R50, R35, !PT ;  /* 0x00000023320a7209 */ /* 0x000fe20007810000 */
[----:B------:R-:W4:Y:S01]  /*bbb0*/  MUFU.EX2 R25, R108 ;  /* 0x0000006c00197308 */ /* 0x000f220000000800 */
[----:B0-----:R-:W-:Y:S01]  /*bbc0*/  FADD.FTZ R49, R152, R3 ;  /* 0x0000000398317221 */ /* 0x001fe20000010000 */
[-CC-:B------:R-:W-:Y:S01]  /*bbd0*/  FFMA.FTZ R35, R58, R11.reuse, -R27.reuse ;  /* 0x0000000b3a237223 */ /* 0x180fe2000001081b */
[-CC-:B------:R-:W-:Y:S01]  /*bbe0*/  FFMA.FTZ R39, R70, R11.reuse, -R27.reuse ;  /* 0x0000000b46277223 */ /* 0x180fe2000001081b */
[----:B------:R-:W0:Y:S01]  /*bbf0*/  SHFL.BFLY PT, R41, R10, 0x2, 0x1f ;  /* 0x0c401f000a297f89 */ /* 0x000e2200000e0000 */
[-CC-:B------:R-:W-:Y:S01]  /*bc00*/  FFMA.FTZ R168, R52, R11.reuse, -R27.reuse ;  /* 0x0000000b34a87223 */ /* 0x180fe2000001081b */
[-CC-:B------:R-:W-:Y:S01]  /*bc10*/  FFMA.FTZ R170, R56, R11.reuse, -R27.reuse ;  /* 0x0000000b38aa7223 */ /* 0x180fe2000001081b */
[-CC-:B------:R-:W-:Y:S01]  /*bc20*/  FFMA.FTZ R43, R66, R11.reuse, -R27.reuse ;  /* 0x0000000b422b7223 */ /* 0x180fe2000001081b */
[----:B------:R-:W2:Y:S01]  /*bc30*/  MUFU.EX2 R156, R156 ;  /* 0x0000009c009c7308 */ /* 0x000ea20000000800 */
[----:B------:R-:W-:Y:S01]  /*bc40*/  F2FP.F16.F32.PACK_AB R152, R3, R152 ;  /* 0x000000980398723e */ /* 0x000fe200000000ff */
[----:B------:R-:W-:Y:S01]  /*bc50*/  FFMA.FTZ R45, R64, R11, -R27 ;  /* 0x0000000b402d7223 */ /* 0x000fe2000001081b */
[----:B------:R-:W-:-:S05]  /*bc60*/  ISETP.NE.AND P4, PT, R59, 0x3, PT ;  /* 0x000000033b00780c */ /* 0x000fca0003f85270 */
[----:B------:R-:W3:Y:S08]  /*bc70*/  MUFU.EX2 R29, R100 ;  /* 0x00000064001d7308 */ /* 0x000ef00000000800 */
[----:B------:R-:W3:Y:S01]  /*bc80*/  MUFU.EX2 R158, R158 ;  /* 0x0000009e009e7308 */ /* 0x000ee20000000800 */
[----:B0-----:R-:W-:Y:S01]  /*bc90*/  FMNMX.FTZ R36, R10, R41, !PT ;  /* 0x000000290a247209 */ /* 0x001fe20007810000 */
[----:B------:R-:W-:-:S06]  /*bca0*/  FFMA.FTZ R41, R68, R11, -R27 ;  /* 0x0000000b44297223 */ /* 0x000fcc000001081b */
[----:B------:R-:W0:Y:S01]  /*bcb0*/  MUFU.EX2 R160, R160 ;  /* 0x000000a000a07308 */ /* 0x000e220000000800 */
[----:B------:R-:W1:Y:S07]  /*bcc0*/  SHFL.BFLY PT, R47, R36, 0x1, 0x1f ;  /* 0x0c201f00242f7f89 */ /* 0x000e6e00000e0000 */
[----:B------:R4:W0:Y:S08]  /*bcd0*/  MUFU.EX2 R33, R37 ;  /* 0x0000002500217308 */ /* 0x0008300000000800 */
[----:B------:R-:W-:Y:S01]  /*bce0*/  MUFU.EX2 R162, R162 ;  /* 0x000000a200a27308 */ /* 0x000fe20000000800 */
[-CC-:B----4-:R-:W-:Y:S01]  /*bcf0*/  FFMA.FTZ R37, R74, R11.reuse, -R27.reuse ;  /* 0x0000000b4a257223 */ /* 0x190fe2000001081b */
[----:B------:R-:W-:-:S06]  /*bd00*/  FFMA.FTZ R27, R62, R11, -R27 ;  /* 0x0000000b3e1b7223 */ /* 0x000fcc000001081b */
[----:B------:R-:W-:Y:S01]  /*bd10*/  MUFU.EX2 R35, R35 ;  /* 0x0000002300237308 */ /* 0x000fe20000000800 */
[----:B-1----:R-:W-:Y:S01]  /*bd20*/  FMNMX.FTZ R10, R36, R47, !PT ;  /* 0x0000002f240a7209 */ /* 0x002fe20007810000 */
[----:B------:R-:W-:Y:S01]  /*bd30*/  FADD.FTZ R36, R154, R49 ;  /* 0x000000319a247221 */ /* 0x000fe20000010000 */
[C---:B------:R-:W-:Y:S02]  /*bd40*/  F2FP.F16.F32.PACK_AB R154, R25.reuse, R154 ;  /* 0x0000009a199a723e */ /* 0x040fe400000000ff */
[C---:B------:R-:W-:Y:S01]  /*bd50*/  FSETP.NEU.FTZ.AND P1, PT, R10.reuse, -INF , PT ;  /* 0xff8000000a00780b */ /* 0x040fe20003f3d000 */
[----:B------:R-:W-:Y:S01]  /*bd60*/  FMUL.FTZ R47, R10, R11 ;  /* 0x0000000b0a2f7220 */ /* 0x000fe20000410000 */
[----:B------:R-:W-:Y:S01]  /*bd70*/  FADD.FTZ R49, R25, R36 ;  /* 0x0000002419317221 */ /* 0x000fe20000010000 */
[----:B------:R-:W-:Y:S03]  /*bd80*/  MUFU.EX2 R164, R164 ;  /* 0x000000a400a47308 */ /* 0x000fe60000000800 */
[----:B------:R-:W-:Y:S01]  /*bd90*/  FSEL R47, R47, RZ, P1 ;  /* 0x000000ff2f2f7208 */ /* 0x000fe20000800000 */
[----:B--2---:R-:W-:Y:S01]  /*bda0*/  FADD.FTZ R36, R156, R49 ;  /* 0x000000319c247221 */ /* 0x004fe20000010000 */
[----:B---3--:R-:W-:-:S03]  /*bdb0*/  F2FP.F16.F32.PACK_AB R156, R29, R156 ;  /* 0x0000009c1d9c723e */ /* 0x008fc600000000ff */
        /* <DEDUP_REMOVED lines=10> */
[----:B------:R-:W-:Y:S01]  /*be60*/  FADD.FTZ R51, R29, R36 ;  /* 0x000000241d337221 */ /* 0x000fe20000010000 */
[-CC-:B------:R-:W-:Y:S01]  /*be70*/  FFMA.FTZ R161, R28, R11.reuse, -R47.reuse ;  /* 0x0000000b1ca17223 */ /* 0x180fe2000001082f */
[-CC-:B------:R-:W-:Y:S01]  /*be80*/  FFMA.FTZ R28, R86, R11.reuse, -R47.reuse ;  /* 0x0000000b561c7223 */ /* 0x180fe2000001082f */
[-C--:B------:R-:W-:Y:S01]  /*be90*/  FFMA.FTZ R163, R30, R11.reuse, -R47 ;  /* 0x0000000b1ea37223 */ /* 0x080fe2000001082f */
[----:B------:R-:W1:Y:S01]  /*bea0*/  MUFU.EX2 R0, R0 ;  /* 0x0000000000007308 */ /* 0x000e620000000800 */
[----:B------:R-:W-:Y:S01]  /*beb0*/  FADD.FTZ R40, R158, R51 ;  /* 0x000000339e287221 */ /* 0x000fe20000010000 */
[-CC-:B------:R-:W-:Y:S01]  /*bec0*/  FFMA.FTZ R30, R84, R11.reuse, -R47.reuse ;  /* 0x0000000b541e7223 */ /* 0x180fe2000001082f */
[-CC-:B------:R-:W-:Y:S01]  /*bed0*/  FFMA.FTZ R165, R82, R11.reuse, -R47.reuse ;  /* 0x0000000b52a57223 */ /* 0x180fe2000001082f */
[-CC-:B------:R-:W-:Y:S01]  /*bee0*/  FFMA.FTZ R34, R34, R11.reuse, -R47.reuse ;  /* 0x0000000b22227223 */ /* 0x180fe2000001082f */
[----:B------:R-:W-:Y:S01]  /*bef0*/  FADD.FTZ R51, R31, R40 ;  /* 0x000000281f337221 */ /* 0x000fe20000010000 */
[-CC-:B------:R-:W-:Y:S01]  /*bf00*/  FFMA.FTZ R36, R80, R11.reuse, -R47.reuse ;  /* 0x0000000b50247223 */ /* 0x180fe2000001082f */
[-C--:B------:R-:W-:Y:S01]  /*bf10*/  FFMA.FTZ R169, R42, R11.reuse, -R47 ;  /* 0x0000000b2aa97223 */ /* 0x080fe2000001082f */
[----:B------:R-:W2:Y:S01]  /*bf20*/  MUFU.EX2 R155, R155 ;  /* 0x0000009b009b7308 */ /* 0x000ea20000000800 */
[----:B0-----:R-:W-:Y:S01]  /*bf30*/  FADD.FTZ R40, R160, R51 ;  /* 0x00000033a0287221 */ /* 0x001fe20000010000 */
[-CC-:B------:R-:W-:Y:S01]  /*bf40*/  FFMA.FTZ R44, R44, R11.reuse, -R47.reuse ;  /* 0x0000000b2c2c7223 */ /* 0x180fe2000001082f */
[-CC-:B------:R-:W-:Y:S01]  /*bf50*/  FFMA.FTZ R46, R46, R11.reuse, -R47.reuse ;  /* 0x0000000b2e2e7223 */ /* 0x180fe2000001082f */
[-CC-:B------:R-:W-:Y:S01]  /*bf60*/  FFMA.FTZ R106, R106, R11.reuse, -R47.reuse ;  /* 0x0000000b6a6a7223 */ /* 0x180fe2000001082f */
[----:B------:R-:W-:Y:S01]  /*bf70*/  FADD.FTZ R51, R33, R40 ;  /* 0x0000002821337221 */ /* 0x000fe20000010000 */
[-CC-:B------:R-:W-:Y:S01]  /*bf80*/  FFMA.FTZ R48, R48, R11.reuse, -R47.reuse ;  /* 0x0000000b30307223 */ /* 0x180fe2000001082f */
[-C--:B------:R-:W-:Y:S01]  /*bf90*/  FFMA.FTZ R96, R96, R11.reuse, -R47 ;  /* 0x0000000b60607223 */ /* 0x080fe2000001082f */
[----:B------:R-:W0:Y:S01]  /*bfa0*/  MUFU.EX2 R32, R32 ;  /* 0x0000002000207308 */ /* 0x000e220000000800 */
[----:B-1----:R-:W-:Y:S01]  /*bfb0*/  FADD.FTZ R38, R153, R0 ;  /* 0x0000000099267221 */ /* 0x002fe20000010000 */
[----:B------:R-:W-:Y:S01]  /*bfc0*/  FADD.FTZ R40, R162, R51 ;  /* 0x00000033a2287221 */ /* 0x000fe20000010000 */
[-CC-:B------:R-:W-:Y:S01]  /*bfd0*/  FFMA.FTZ R76, R76, R11.reuse, -R47.reuse ;  /* 0x0000000b4c4c7223 */ /* 0x180fe2000001082f */
[----:B------:R-:W-:Y:S01]  /*bfe0*/  FFMA.FTZ R47, R50, R11, -R47 ;  /* 0x0000000b322f7223 */ /* 0x000fe2000001082f */
[----:B------:R-:W-:Y:S01]  /*bff0*/  F2FP.F16.F32.PACK_AB R153, R0, R153 ;  /* 0x000000990099723e */ /* 0x000fe200000000ff */
[----:B------:R-:W-:Y:S01]  /*c000*/  FADD.FTZ R51, R35, R40 ;  /* 0x0000002823337221 */ /* 0x000fe20000010000 */
[----:B------:R-:W-:Y:S01]  /*c010*/  F2FP.F16.F32.PACK_AB R158, R31, R158 ;  /* 0x0000009e1f9e723e */ /* 0x000fe200000000ff */
[----:B------:R-:W1:Y:S01]  /*c020*/  MUFU.EX2 R157, R157 ;  /* 0x0000009d009d7308 */ /* 0x000e620000000800 */
[----:B--2---:R-:W-:Y:S01]  /*c030*/  FADD.FTZ R49, R155, R38 ;  /* 0x000000269b317221 */ /* 0x004fe20000010000 */
[----:B------:R-:W-:Y:S01]  /*c040*/  FADD.FTZ R40, R164, R51 ;  /* 0x00000033a4287221 */ /* 0x000fe20000010000 */
[----:B------:R-:W-:-:S02]  /*c050*/  F2FP.F16.F32.PACK_AB R160, R33, R160 ;  /* 0x000000a021a0723e */ /* 0x000fc400000000ff */
[----:B------:R-:W-:-:S03]  /*c060*/  F2FP.F16.F32.PACK_AB R162, R35, R162 ;  /* 0x000000a223a2723e */ /* 0x000fc600000000ff */
        /* <DEDUP_REMOVED lines=74> */
[----:B--2---:R-:W-:Y:S01]  /*c510*/  FADD.FTZ R0, R76, R25 ;  /* 0x000000194c007221 */ /* 0x004fe20000010000 */
[C---:B0-----:R-:W-:Y:S01]  /*c520*/  FADD.FTZ R3, R27.reuse, R40 ;  /* 0x000000281b037221 */ /* 0x041fe20000010000 */
[----:B------:R-:W-:Y:S02]  /*c530*/  F2FP.F16.F32.PACK_AB R174, R27, R174 ;  /* 0x000000ae1bae723e */ /* 0x000fe400000000ff */
[C---:B-1----:R-:W-:Y:S01]  /*c540*/  FADD.FTZ R0, R47.reuse, R0 ;  /* 0x000000002f007221 */ /* 0x042fe20000010000 */
[----:B------:R-:W-:Y:S01]  /*c550*/  F2FP.F16.F32.PACK_AB R175, R47, R76 ;  /* 0x0000004c2faf723e */ /* 0x000fe200000000ff */
[----:B------:R-:W-:Y:S06]  /*c560*/  @!P4 BRA `(.L_x_2777) ;  /* 0x000000000004c947 */ /* 0x000fec0003800000 */
[----:B------:R-:W-:Y:S01]  /*c570*/  BPT.TRAP 0x1 ;  /* 0x000000040000795c */ /* 0x000fe20000300000 */
.L_x_2777:
[----:B------:R0:W1:Y:S01]  /*c580*/  SYNCS.PHASECHK.TRANS64.TRYWAIT P1, [R4+URZ+0x22850], R73 ;  /* 0x02285049040075a7 */ /* 0x000062000802017f */
[----:B------:R-:W-:Y:S05]  /*c590*/  @!P4 BRA `(.L_x_2778) ;  /* 0x000000000004c947 */ /* 0x000fea0003800000 */
[----:B------:R-:W-:Y:S01]  /*c5a0*/  BPT.TRAP 0x1 ;  /* 0x000000040000795c */ /* 0x000fe20000300000 */
.L_x_2778:
[----:B------:R-:W-:Y:S04]  /*c5b0*/  BSSY B0, `(.L_x_2779) ;  /* 0x0000004000007945 */ /* 0x000fe80003800000 */
[----:B-1----:R-:W-:Y:S05]  /*c5c0*/  @P1 BRA `(.L_x_2780) ;  /* 0x0000000000081947 */ /* 0x002fea0003800000 */
[----:B------:R-:W1:Y:S02]  /*c5d0*/  SYNCS.PHASECHK.TRANS64.TRYWAIT P1, [R4+URZ+0x22850], R73 ;  /* 0x02285049040075a7 */ /* 0x000e64000802017f */
[----:B-1----:R-:W-:Y:S05]  /*c5e0*/  @!P1 BRA `(.L_x_2781) ;  /* 0x0000019000a49947 */ /* 0x002fea0003800000 */
.L_x_2780:
[----:B------:R-:W-:Y:S05]  /*c5f0*/  BSYNC B0 ;  /* 0x0000000000007941 */ /* 0x000fea0003800000 */
.L_x_2779:
[----:B------:R-:W-:Y:S05]  /*c600*/  WARPSYNC.ALL ;  /* 0x0000000000007948 */ /* 0x000fea0003800000 */
[----:B------:R-:W2:Y:S01]  /*c610*/  LDC R24, c[0x0][0x448] ;  /* 0x00011200ff187b82 */ /* 0x000ea20000000800 */
[----:B------:R-:W-:Y:S01]  /*c620*/  R2UR UR4, R19 ;  /* 0x00000000130472ca */ /* 0x000fe200000e0000 */
[----:B------:R-:W-:Y:S01]  /*c630*/  IMAD.MOV.U32 R27, RZ, RZ, 0xc00 ;  /* 0x00000c00ff1b7424 */ /* 0x000fe200078e00ff */
[----:B------:R-:W-:Y:S01]  /*c640*/  UISETP.NE.AND UP0, UPT, UR40, URZ, UPT ;  /* 0x0000003f2800728c */ /* 0x000fe2000bf05270 */
[----:B------:R-:W-:Y:S02]  /*c650*/  IMAD.MOV.U32 R177, RZ, RZ, R209 ;  /* 0x000000ffffb17224 */ /* 0x000fe400078e00d1 */
[----:B------:R-:W-:-:S02]  /*c660*/  IMAD.MOV.U32 R29, RZ, RZ, 0x40000040 ;  /* 0x40000040ff1d7424 */ /* 0x000fc400078e00ff */
[----:B------:R-:W-:Y:S02]  /*c670*/  IMAD.MOV.U32 R31, RZ, RZ, 0x40000040 ;  /* 0x40000040ff1f7424 */ /* 0x000fe400078e00ff */
[----:B01----:R-:W-:Y:S01]  /*c680*/  @!P0 VIADD R4, R4, 0x22860 ;  /* 0x0002286004048836 */ /* 0x003fe20000000000 */
[C---:B------:R-:W-:Y:S02]  /*c690*/  R2UR UR11, R29.reuse ;  /* 0x000000001d0b72ca */ /* 0x040fe400000e0000 */
[----:B------:R-:W-:Y:S01]  /*c6a0*/  R2UR UR19, R29 ;  /* 0x000000001d1372ca */ /* 0x000fe200000e0000 */
[----:B------:R-:W-:Y:S01]  /*c6b0*/  UIADD3 UR4, UR4, 0x400, URZ ;  /* 0x0000040004047890 */ /* 0x000fe2000fffe03f */
[----:B------:R-:W-:Y:S02]  /*c6c0*/  R2UR UR23, R31 ;  /* 0x000000001f1772ca */ /* 0x000fe400000e0000 */
[----:B------:R-:W-:Y:S01]  /*c6d0*/  @!P0 PRMT R4, RZ, 0x654, R4 ;  /* 0x00000654ff048816 */ /* 0x000fe20000000004 */
[----:B------:R-:W-:-:S04]  /*c6e0*/  USHF.R.U32.HI UR4, URZ, 0x4, UR4 ;  /* 0x000000043f047899 */ /* 0x000fc80008011604 */
[----:B------:R-:W-:Y:S01]  /*c6f0*/  ULOP3.LUT UR4, UR4, 0x3fff, URZ, 0xc0, !UPT ;  /* 0x00003fff04047892 */ /* 0x000fe2000f8ec03f */
[----:B------:R0:W-:Y:S01]  /*c700*/  BAR.SYNC.DEFER_BLOCKING R72, 0x100 ;  /* 0x000400480000751d */ /* 0x0001e20000010000 */
[----:B--2---:R-:W-:Y:S02]  /*c710*/  ISETP.NE.AND P1, PT, R24, 0x1, PT ;  /* 0x000000011800780c */ /* 0x004fe40003f25270 */
[----:B------:R-:W-:-:S06]  /*c720*/  ULOP3.LUT UR42, UR4, 0x3000000, URZ, 0xfc, !UPT ;  /* 0x03000000042a7892 */ /* 0x000fcc000f8efc3f */
[----:B------:R-:W-:Y:S02]  /*c730*/  IMAD R24, R2, R27, UR42 ;  /* 0x0000002a02187e24 */ /* 0x000fe4000f8e021b */
[----:B------:R-:W-:Y:S02]  /*c740*/  IMAD.MOV.U32 R27, RZ, RZ, 0x40000040 ;  /* 0x40000040ff1b7424 */ /* 0x000fe400078e00ff */
[C---:B------:R-:W-:Y:S01]  /*c750*/  VIADD R28, R24.reuse, 0x80 ;  /* 0x00000080181c7836 */ /* 0x040fe20000000000 */
[----:B------:R-:W1:Y:S01]  /*c760*/  @P1 LDC R26, c[0x0][0x44c] ;  /* 0x00011300ff1a1b82 */ /* 0x000e620000000800 */
[C---:B------:R-:W-:Y:S01]  /*c770*/  R2UR UR6, R24.reuse ;  /* 0x00000000180672ca */ /* 0x040fe200000e0000 */
[----:B------:R-:W-:Y:S01]  /*c780*/  VIADD R30, R24, 0x200 ;  /* 0x00000200181e7836 */ /* 0x000fe20000000000 */
[----:B------:R-:W-:Y:S02]  /*c790*/  R2UR UR15, R27 ;  /* 0x000000001b0f72ca */ /* 0x000fe400000e0000 */
[----:B------:R-:W-:Y:S01]  /*c7a0*/  R2UR UR10, R28 ;  /* 0x000000001c0a72ca */ /* 0x000fe200000e0000 */
[----:B------:R-:W-:Y:S01]  /*c7b0*/  VIADD R28, R24, 0x180 ;  /* 0x00000180181c7836 */ /* 0x000fe20000000000 */
[----:B------:R-:W-:Y:S01]  /*c7c0*/  R2UR UR22, R30 ;  /* 0x000000001e1672ca */ /* 0x000fe200000e0000 */
[----:B------:R-:W2:Y:S03]  /*c7d0*/  @P1 LDC R25, c[0x0][0x450] ;  /* 0x00011400ff191b82 */ /* 0x000ea60000000800 */
[----:B------:R-:W-:Y:S01]  /*c7e0*/  R2UR UR18, R28 ;  /* 0x000000001c1272ca */ /* 0x000fe200000e0000 */
[----:B-1----:R-:W-:-:S05]  /*c7f0*/  @P1 IMAD.HI.U32 R26, R209, R26, RZ ;  /* 0x0000001ad11a1227 */ /* 0x002fca00078e00ff */
[----:B--2---:R-:W-:Y:S01]  /*c800*/  @P1 SHF.R.U32.HI R177, RZ, R25, R26 ;  /* 0x00000019ffb11219 */ /* 0x004fe2000001161a */
[----:B------:R-:W-:Y:S01]  /*c810*/  IMAD.MOV.U32 R25, RZ, RZ, 0x40000040 ;  /* 0x40000040ff197424 */ /* 0x000fe200078e00ff */
[----:B------:R-:W-:Y:S01]  /*c820*/  PLOP3.LUT P1, PT, PT, PT, UP0, 0x40, 0x0 ;  /* 0x000000000000781c */ /* 0x000fe20003f2e808 */
[C---:B------:R-:W-:Y:S02]  /*c830*/  VIADD R26, R24.reuse, 0x100 ;  /* 0x00000100181a7836 */ /* 0x040fe40000000000 */
[----:B------:R-:W-:Y:S01]  /*c840*/  VIADD R24, R24, 0x280 ;  /* 0x0000028018187836 */ /* 0x000fe20000000000 */
[----:B------:R-:W-:Y:S02]  /*c850*/  R2UR UR7, R25 ;  /* 0x00000000190772ca */ /* 0x000fe400000e0000 */
[----:B------:R-:W-:Y:S02]  /*c860*/  R2UR UR14, R26 ;  /* 0x000000001a0e72ca */ /* 0x000fe400000e0000 */
[----:B------:R-:W-:-:S02]  /*c870*/  R2UR UR26, R24 ;  /* 0x00000000181a72ca */ /* 0x000fc400000e0000 */
[----:B------:R-:W-:Y:S02]  /*c880*/  R2UR UR27, R25 ;  /* 0x00000000191b72ca */ /* 0x000fe400000e0000 */
[----:B0-----:R-:W-:-:S06]  /*c890*/  WARPGROUP.ARRIVE ;  /* 0x00000000000079c5 */ /* 0x001fcc0000000000 */
[----:B------:R-:W-:Y:S03]  /*c8a0*/  HGMMA.64x256x16.F32 R24, R152, gdesc[UR4].tnspB, RZ, !UPT, gsb0 ;  /* 0x43e0000498187df0 */ /* 0x000fe6000c0008ff */
[----:B------:R-:W-:Y:S02]  /*c8b0*/  WARPGROUP.DEPBAR.LE gsb0, 0x0 ;  /* 0x00008000000079c5 */ /* 0x000fe40000010000 */
[----:B------:R-:W-:Y:S01]  /*c8c0*/  WARPGROUP.ARRIVE ;  /* 0x00000000000079c5 */ /* 0x000fe20000000000 */
[----:B------:R-:W-:-:S15]  /*c8d0*/  IADD3 R152, R177, R204, -R203 ;  /* 0x000000ccb1987210 */ /* 0x000fde0007ffe8cb */
[----:B------:R-:W-:-:S07]  /*c8e0*/  NOP ;  /* 0x0000000000007918 */ /* 0x000fce0000000000 */
[----:B------:R-:W-:Y:S01]  /*c8f0*/  HGMMA.64x256x16.F32 R24, R156, gdesc[UR8].tnspB, R24, gsb0 ;  /* 0x43e000089c187df0 */ /* 0x000fe20008000818 */
[----:B------:R-:W-:Y:S02]  /*c900*/  VIADD R153, R152, UR8 ;  /* 0x0000000898997c36 */ /* 0x000fe40008000000 */
        /* <DEDUP_REMOVED lines=18> */
[----:B0-----:R-:W-:Y:S01]  /*ca30*/  VIADD R4, R176, 0xfffffffe ;  /* 0xfffffffeb0047836 */ /* 0x001fe20000000000 */
[----:B------:R-:W-:Y:S06]  /*ca40*/  @P1 BRA `(.L_x_2782) ;  /* 0x0000000000541947 */ /* 0x000fec0003800000 */
[C---:B------:R-:W-:Y:S01]  /*ca50*/  ISETP.GT.AND P1, PT, R152.reuse, RZ, PT ;  /* 0x000000ff9800720c */ /* 0x040fe20003f24270 */
[----:B------:R-:W-:Y:S01]  /*ca60*/  BSSY B0, `(.L_x_2783) ;  /* 0x0000010000007945 */ /* 0x000fe20003800000 */
[----:B------:R-:W-:-:S11]  /*ca70*/  VIADD R154, R152, 0xffffffff ;  /* 0xffffffff989a7836 */ /* 0x000fd60000000000 */
[----:B------:R-:W-:Y:S05]  /*ca80*/  @P1 BRA `(.L_x_2784) ;  /* 0x0000000000201947 */ /* 0x000fea0003800000 */
[----:B------:R-:W-:Y:S01]  /*ca90*/  UISETP.NE.AND UP0, UPT, UR9, 0x1, UPT ;  /* 0x000000010900788c */ /* 0x000fe2000bf05270 */
[----:B------:R-:W-:-:S05]  /*caa0*/  IMAD.MOV R152, RZ, RZ, -R152 ;  /* 0x000000ffff987224 */ /* 0x000fca00078e0a98 */
[----:B------:R-:W-:-:S05]  /*cab0*/  PLOP3.LUT P1, PT, PT, PT, UP0, 0x80, 0x0 ;  /* 0x000000000000781c */ /* 0x000fca0003f2f008 */
[----:B------:R-:W-:-:S08]  /*cac0*/  @UP0 ULDC.64 UR4, c[0x0][0x9e8] ;  /* 0x00027a0000040ab9 */ /* 0x000fd00000000a00 */
[----:B------:R-:W-:-:S05]  /*cad0*/  @P1 IMAD.HI.U32 R154, R152, UR4, RZ ;  /* 0x00000004989a1c27 */ /* 0x000fca000f8e00ff */
[----:B------:R-:W-:-:S04]  /*cae0*/  @P1 SHF.R.U32.HI R152, RZ, UR5, R154 ;  /* 0x00000005ff981c19 */ /* 0x000fc8000801169a */
[----:B------:R-:W-:Y:S01]  /*caf0*/  LOP3.LUT R154, RZ, R152, RZ, 0x33, !PT ;  /* 0x00000098ff9a7212 */ /* 0x000fe200078e33ff */
[----:B------:R-:W-:Y:S06]  /*cb00*/  BRA `(.L_x_2785) ;  /* 0x0000000000147947 */ /* 0x000fec0003800000 */
.L_x_2784:
[----:B------:R-:W-:-:S06]  /*cb10*/  UISETP.NE.AND UP0, UPT, UR9, 0x1, UPT ;  /* 0x000000010900788c */ /* 0x000fcc000bf05270 */
[----:B------:R-:W-:-:S05]  /*cb20*/  PLOP3.LUT P1, PT, PT, PT, UP0, 0x80, 0x0 ;  /* 0x000000000000781c */ /* 0x000fca0003f2f008 */
[----:B------:R-:W-:-:S08]  /*cb30*/  @UP0 ULDC.64 UR4, c[0x0][0x9e8] ;  /* 0x00027a0000040ab9 */ /* 0x000fd00000000a00 */
[----:B------:R-:W-:-:S05]  /*cb40*/  @P1 IMAD.HI.U32 R152, R154, UR4, RZ ;  /* 0x000000049a981c27 */ /* 0x000fca000f8e00ff */
[----:B------:R-:W-:-:S07]  /*cb50*/  @P1 SHF.R.U32.HI R154, RZ, UR5, R152 ;  /* 0x00000005ff9a1c19 */ /* 0x000fce0008011698 */
.L_x_2785:
[----:B------:R-:W-:Y:S05]  /*cb60*/  BSYNC B0 ;  /* 0x0000000000007941 */ /* 0x000fea0003800000 */
.L_x_2783:
[----:B------:R-:W-:-:S04]  /*cb70*/  IMAD.U32 R152, RZ, RZ, UR9 ;  /* 0x00000009ff987e24 */ /* 0x000fc8000f8e00ff */
[----:B------:R-:W-:-:S05]  /*cb80*/  IMAD R152, R154, R152, UR9 ;  /* 0x000000099a987e24 */ /* 0x000fca000f8e0298 */
[----:B------:R-:W-:-:S07]  /*cb90*/  VIMNMX R153, R153, R152, PT ;  /* 0x0000009899997248 */ /* 0x000fce0003fe0100 */
.L_x_2782:
[----:B------:R-:W-:Y:S01]  /*cba0*/  IMAD.HI R153, R153, 0x2aaaaaab, RZ ;  /* 0x2aaaaaab99997827 */ /* 0x000fe200078e02ff */
[----:B------:R-:W-:Y:S01]  /*cbb0*/  ULDC UR52, c[0x0][0x9e4] ;  /* 0x0002790000347ab9 */ /* 0x000fe20000000800 */
[----:B------:R-:W-:Y:S01]  /*cbc0*/  ULDC UR49, c[0x0][0x9e4] ;  /* 0x0002790000317ab9 */ /* 0x000fe20000000800 */
[----:B------:R-:W-:Y:S01]  /*cbd0*/  ULDC UR54, c[0x0][0x9d8] ;  /* 0x0002760000367ab9 */ /* 0x000fe20000000800 */
[----:B------:R-:W-:Y:S01]  /*cbe0*/  ULDC UR57, c[0x0][0x9d8] ;  /* 0x0002760000397ab9 */ /* 0x000fe20000000800 */
[----:B------:R-:W-:Y:S01]  /*cbf0*/  SHF.R.U32.HI R152, RZ, 0x1f, R153 ;  /* 0x0000001fff987819 */ /* 0x000fe20000011699 */
[----:B------:R-:W-:Y:S01]  /*cc00*/  ULDC UR55, c[0x0][0x9d8] ;  /* 0x0002760000377ab9 */ /* 0x000fe20000000800 */
[----:B------:R-:W-:Y:S01]  /*cc10*/  ULDC UR48, c[0x0][0x988] ;  /* 0x0002620000307ab9 */ /* 0x000fe20000000800 */
[----:B------:R-:W-:Y:S01]  /*cc20*/  ULDC UR51, c[0x0][0x988] ;  /* 0x0002620000337ab9 */ /* 0x000fe20000000800 */
[----:B------:R-:W-:Y:S01]  /*cc30*/  LEA.HI.SX32 R152, R153, R152, 0x1c ;  /* 0x0000009899987211 */ /* 0x000fe200078fe2ff */
[----:B------:R-:W-:Y:S01]  /*cc40*/  ULDC UR50, c[0x0][0x988] ;  /* 0x0002620000327ab9 */ /* 0x000fe20000000800 */
[----:B------:R-:W-:Y:S01]  /*cc50*/  ULDC UR56, c[0x0][0x9e0] ;  /* 0x0002780000387ab9 */ /* 0x000fe20000000800 */
[----:B------:R-:W-:Y:S01]  /*cc60*/  ULDC UR53, c[0x0][0x9e0] ;  /* 0x0002780000357ab9 */ /* 0x000fe20000000800 */
[----:B------:R-:W-:-:S04]  /*cc70*/  VIMNMX R213, R219, R152, !PT ;  /* 0x00000098dbd57248 */ /* 0x000fc80007fe0100 */
[----:B------:R-:W-:-:S13]  /*cc80*/  ISETP.GE.AND P1, PT, R4, R213, PT ;  /* 0x000000d50400720c */ /* 0x000fda0003f26270 */
[----:B------:R-:W-:Y:S05]  /*cc90*/  @!P1 BRA `(.L_x_2786) ;  /* 0x0000003400f09947 */ /* 0x000fea0003800000 */
.L_x_2804:
[----:B------:R-:W-:Y:S01]  /*cca0*/  IMAD.U32 R20, RZ, RZ, UR37 ;  /* 0x00000025ff147e24 */ /* 0x000fe2000f8e00ff */
[----:B------:R-:W-:Y:S05]  /*ccb0*/  YIELD ;  /* 0x0000000000007946 */ /* 0x000fea0003800000 */
[----:B------:R-:W-:Y:S01]  /*ccc0*/  ISETP.NE.AND P2, PT, R20, 0x3, PT ;  /* 0x000000031400780c */ /* 0x000fe20003f45270 */
[----:B------:R-:W-:-:S05]  /*ccd0*/  VIADD R2, R2, 0x1 ;  /* 0x0000000102027836 */ /* 0x000fca0000000000 */
[----:B------:R-:W-:-:S04]  /*cce0*/  ISETP.NE.AND P1, PT, R2, 0x2, PT ;  /* 0x000000020200780c */ /* 0x000fc80003f25270 */
[----:B------:R-:W-:Y:S02]  /*ccf0*/  SEL R11, RZ, 0x1, P1 ;  /* 0x00000001ff0b7807 */ /* 0x000fe40000800000 */
[----:B------:R-:W-:Y:S02]  /*cd00*/  SEL R2, R2, RZ, P1 ;  /* 0x000000ff02027207 */ /* 0x000fe40000800000 */
[----:B------:R-:W-:Y:S01]  /*cd10*/  LOP3.LUT R202, R202, R11, RZ, 0x3c, !PT ;  /* 0x0000000bcaca7212 */ /* 0x000fe200078e3cff */
[----:B0-----:R-:W-:Y:S06]  /*cd20*/  @!P2 BRA `(.L_x_2787) ;  /* 0x000000000004a947 */ /* 0x001fec0003800000 */
[----:B------:R-:W-:Y:S01]  /*cd30*/  BPT.TRAP 0x1 ;  /* 0x000000040000795c */ /* 0x000fe20000300000 */
.L_x_2787:
[----:B------:R-:W-:Y:S01]  /*cd40*/  IMAD R212, R2, 0x8, R19 ;  /* 0x0000000802d47824 */ /* 0x000fe200078e0213 */
[----:B------:R-:W-:-:S04]  /*cd50*/  SHF.L.U32 R211, R202, 0x1f, RZ ;  /* 0x0000001fcad37819 */ /* 0x000fc800000006ff */
[----:B------:R0:W1:Y:S01]  /*cd60*/  SYNCS.PHASECHK.TRANS64.TRYWAIT P1, [R212+URZ+0x22830], R211 ;  /* 0x022830d3d40075a7 */ /* 0x000062000802017f */
[----:B------:R-:W-:Y:S05]  /*cd70*/  @!P2 BRA `(.L_x_2788) ;  /* 0x000000000004a947 */ /* 0x000fea0003800000 */
[----:B------:R-:W-:Y:S01]  /*cd80*/  BPT.TRAP 0x1 ;  /* 0x000000040000795c */ /* 0x000fe20000300000 */
.L_x_2788:
[----:B------:R-:W-:Y:S02]  /*cd90*/  IMAD R214, R2, 0x300, R21 ;  /* 0x0000030002d67824 */ /* 0x000fe400078e0215 */
[----:B------:R-:W-:Y:S01]  /*cda0*/  IMAD.MOV.U32 R215, RZ, RZ, 0x40000040 ;  /* 0x40000040ffd77424 */ /* 0x000fe200078e00ff */
[----:B-1----:R-:W-:Y:S06]  /*cdb0*/  @P1 BRA `(.L_x_2789) ;  /* 0x0000000000081947 */ /* 0x002fec0003800000 */
[----:B------:R-:W1:Y:S02]  /*cdc0*/  SYNCS.PHASECHK.TRANS64.TRYWAIT P1, [R212+URZ+0x22830], R211 ;  /* 0x022830d3d40075a7 */ /* 0x000e64000802017f */
[----:B-1----:R-:W-:Y:S05]  /*cdd0*/  @!P1 BRA `(.L_x_2790) ;  /* 0x0000018800bc9947 */ /* 0x002fea0003800000 */
.L_x_2789:
[----:B------:R-:W-:Y:S05]  /*cde0*/  WARPSYNC.ALL ;  /* 0x0000000000007948 */ /* 0x000fea0003800000 */
[C---:B------:R-:W-:Y:S01]  /*cdf0*/  R2UR UR6, R214.reuse ;  /* 0x00000000d60672ca */ /* 0x040fe200000e0000 */
[----:B------:R-:W-:Y:S01]  /*ce00*/  WARPGROUP.ARRIVE ;  /* 0x00000000000079c5 */ /* 0x000fe20000000000 */
[----:B------:R-:W-:Y:S01]  /*ce10*/  R2UR UR7, R215 ;  /* 0x00000000d70772ca */ /* 0x000fe200000e0000 */
[----:B------:R-:W-:Y:S01]  /*ce20*/  VIADD R216, R214, 0x2 ;  /* 0x00000002d6d87836 */ /* 0x000fe20000000000 */
[----:B------:R-:W-:Y:S01]  /*ce30*/  R2UR UR4, R6 ;  /* 0x00000000060472ca */ /* 0x000fe200000e0000 */
[----:B------:R-:W-:Y:S01]  /*ce40*/  IMAD.MOV.U32 R217, RZ, RZ, 0x40000040 ;  /* 0x40000040ffd97424 */ /* 0x000fe200078e00ff */
[----:B------:R-:W-:Y:S01]  /*ce50*/  R2UR UR5, R7 ;  /* 0x00000000070572ca */ /* 0x000fe200000e0000 */
[----:B------:R-:W-:Y:S01]  /*ce60*/  IMAD.MOV.U32 R215, RZ, RZ, 0x40000040 ;  /* 0x40000040ffd77424 */ /* 0x000fe200078e00ff */
[----:B------:R-:W2:Y:S01]  /*ce70*/  LDC R11, c[0x0][0x448] ;  /* 0x00011200ff0b7b82 */ /* 0x000ea20000000800 */
[----:B------:R-:W3:Y:S01]  /*ce80*/  S2R R228, SR_TID.X ;  /* 0x0000000000e47919 */ /* 0x000ee20000002100 */
[----:B------:R-:W-:-:S09]  /*ce90*/  UISETP.NE.AND UP0, UPT, UR40, URZ, UPT ;  /* 0x0000003f2800728c */ /* 0x000fd2000bf05270 */
[----:B------:R-:W-:Y:S01]  /*cea0*/  HGMMA.64x96x16.F32 R152, gdesc[UR4], RZ, !UPT, gsb0 ;  /* 0x01600000049879f0 */ /* 0x000fe2000c0008ff */
[----:B------:R-:W-:Y:S01]  /*ceb0*/  R2UR UR6, R216 ;  /* 0x00000000d80672ca */ /* 0x000fe200000e0000 */
[----:B------:R-:W-:Y:S01]  /*cec0*/  VIADD R216, R214, 0x4 ;  /* 0x00000004d6d87836 */ /* 0x000fe20000000000 */
[----:B------:R-:W-:Y:S01]  /*ced0*/  R2UR UR7, R217 ;  /* 0x00000000d90772ca */ /* 0x000fe200000e0000 */
[----:B------:R-:W-:Y:S01]  /*cee0*/  IMAD.MOV.U32 R217, RZ, RZ, 0x40000040 ;  /* 0x40000040ffd97424 */ /* 0x000fe200078e00ff */
[----:B------:R-:W-:Y:S01]  /*cef0*/  R2UR UR4, R14 ;  /* 0x000000000e0472ca */ /* 0x000fe200000e0000 */
[----:B------:R-:W-:Y:S01]  /*cf00*/  VIADD R214, R214, 0x6 ;  /* 0x00000006d6d67836 */ /* 0x000fe20000000000 */
[----:B------:R-:W-:Y:S02]  /*cf10*/  R2UR UR5, R15 ;  /* 0x000000000f0572ca */ /* 0x000fe400000e0000 */
[----:B--2---:R-:W-:Y:S01]  /*cf20*/  ISETP.NE.AND P1, PT, R11, 0x1, PT ;  /* 0x000000010b00780c */ /* 0x004fe20003f25270 */
[----:B------:R-:W-:Y:S01]  /*cf30*/  IMAD.IADD R11, R210, 0x1, R209 ;  /* 0x00000001d20b7824 */ /* 0x000fe200078e02d1 */
[----:B---3--:R-:W-:-:S11]  /*cf40*/  SHF.R.U32.HI R228, RZ, 0x7, R228 ;  /* 0x00000007ffe47819 */ /* 0x008fd600000116e4 */
[----:B------:R-:W2:Y:S01]  /*cf50*/  @P1 LDC R20, c[0x0][0x450] ;  /* 0x00011400ff141b82 */ /* 0x000ea20000000800 */
        /* <DEDUP_REMOVED lines=11> */
[----:B------:R-:W-:Y:S01]  /*d010*/  R2UR UR7, R215 ;  /* 0x00000000d70772ca */ /* 0x000fe200000e0000 */
[----:B------:R-:W3:Y:S01]  /*d020*/  @P1 LDC R214, c[0x0][0x44c] ;  /* 0x00011300ffd61b82 */ /* 0x000ee20000000800 */
[----:B------:R-:W-:Y:S02]  /*d030*/  R2UR UR4, R8 ;  /* 0x00000000080472ca */ /* 0x000fe400000e0000 */
[----:B------:R-:W-:Y:S01]  /*d040*/  R2UR UR5, R9 ;  /* 0x00000000090572ca */ /* 0x000fe200000e0000 */
[----:B---3--:R-:W-:-:S05]  /*d050*/  @P1 IMAD.HI.U32 R214, R11, R214, RZ ;  /* 0x000000d60bd61227 */ /* 0x008fca00078e00ff */
[----:B--2---:R-:W-:Y:S02]  /*d060*/  @P1 SHF.R.U32.HI R11, RZ, R20, R214 ;  /* 0x00000014ff0b1219 */ /* 0x004fe400000116d6 */
[----:B------:R-:W-:Y:S02]  /*d070*/  PLOP3.LUT P1, PT, PT, PT, UP0, 0x40, 0x0 ;  /* 0x000000000000781c */ /* 0x000fe40003f2e808 */
[----:B------:R-:W-:Y:S01]  /*d080*/  IADD3 R20, -R228, 0xb, RZ ;  /* 0x0000000be4147810 */ /* 0x000fe20007ffe1ff */
[----:B------:R-:W2:Y:S01]  /*d090*/  SHFL.IDX PT, R229, R11, RZ, 0x1c1f ;  /* 0x001c1fff0be57589 */ /* 0x000ea200000e0000 */
        /* <DEDUP_REMOVED lines=53> */
[----:B------:R-:W-:Y:S01]  /*d3f0*/  IADD3 R199, -R205, 0x1, R194 ;  /* 0x00000001cdc77810 */ /* 0x000fe20007ffe1c2 */
[----:B------:R-:W3:Y:S01]  /*d400*/  MUFU.TANH R152, R152 ;  /* 0x0000009800987308 */ /* 0x000ee20000002400 */
[----:B------:R-:W-:-:S02]  /*d410*/  @!P0 VIADD R166, R212, 0x22840 ;  /* 0x00022840d4a68836 */ /* 0x000fc40000000000 */
[----:B------:R-:W-:-:S03]  /*d420*/  IADD3 R199, -R203, R199, R204 ;  /* 0x000000c7cbc77210 */ /* 0x000fc60007ffe1cc */
        /* <DEDUP_REMOVED lines=54> */
[----:B--234-:R-:W-:Y:S05]  /*d790*/  @P1 BRA `(.L_x_2791) ;  /* 0x0000000000581947 */ /* 0x01cfea0003800000 */
[----:B------:R-:W-:Y:S01]  /*d7a0*/  IADD3 R229, -R203, R204, R229 ;  /* 0x000000cccbe57210 */ /* 0x000fe20007ffe1e5 */
[----:B------:R-:W-:Y:S03]  /*d7b0*/  BSSY B0, `(.L_x_2792) ;  /* 0x0000010000007945 */ /* 0x000fe60003800000 */
[----:B------:R-:W-:-:S13]  /*d7c0*/  ISETP.GT.AND P1, PT, R229, -0x1, PT ;  /* 0xffffffffe500780c */ /* 0x000fda0003f24270 */
[----:B------:R-:W-:Y:S05]  /*d7d0*/  @P1 BRA `(.L_x_2793) ;  /* 0x0000000000201947 */ /* 0x000fea0003800000 */
[----:B------:R-:W-:Y:S01]  /*d7e0*/  IMAD.U32 R235, RZ, RZ, UR52 ;  /* 0x00000034ffeb7e24 */ /* 0x000fe2000f8e00ff */
[----:B------:R-:W-:-:S04]  /*d7f0*/  LOP3.LUT R229, RZ, R229, RZ, 0x33, !PT ;  /* 0x000000e5ffe57212 */ /* 0x000fc800078e33ff */
[----:B------:R-:W-:-:S13]  /*d800*/  ISETP.NE.AND P1, PT, R235, 0x1, PT ;  /* 0x00000001eb00780c */ /* 0x000fda0003f25270 */
[----:B------:R-:W2:Y:S02]  /*d810*/  @P1 LDC.64 R166, c[0x0][0x9e8] ;  /* 0x00027a00ffa61b82 */ /* 0x000ea40000000a00 */
[----:B--2---:R-:W-:-:S05]  /*d820*/  @P1 IMAD.HI.U32 R166, R229, R166, RZ ;  /* 0x000000a6e5a61227 */ /* 0x004fca00078e00ff */
[----:B------:R-:W-:-:S04]  /*d830*/  @P1 SHF.R.U32.HI R229, RZ, R167, R166 ;  /* 0x000000a7ffe51219 */ /* 0x000fc800000116a6 */
[----:B------:R-:W-:Y:S01]  /*d840*/  LOP3.LUT R229, RZ, R229, RZ, 0x33, !PT ;  /* 0x000000e5ffe57212 */ /* 0x000fe200078e33ff */
[----:B------:R-:W-:Y:S06]  /*d850*/  BRA `(.L_x_2794) ;  /* 0x0000000000147947 */ /* 0x000fec0003800000 */
.L_x_2793:
[----:B------:R-:W-:-:S05]  /*d860*/  IMAD.U32 R235, RZ, RZ, UR52 ;  /* 0x00000034ffeb7e24 */ /* 0x000fca000f8e00ff */
[----:B------:R-:W-:-:S13]  /*d870*/  ISETP.NE.AND P1, PT, R235, 0x1, PT ;  /* 0x00000001eb00780c */ /* 0x000fda0003f25270 */
[----:B------:R-:W2:Y:S02]  /*d880*/  @P1 LDC.64 R166, c[0x0][0x9e8] ;  /* 0x00027a00ffa61b82 */ /* 0x000ea40000000a00 */
[----:B--2---:R-:W-:-:S05]  /*d890*/  @P1 IMAD.HI.U32 R166, R229, R166, RZ ;  /* 0x000000a6e5a61227 */ /* 0x004fca00078e00ff */
[----:B------:R-:W-:-:S07]  /*d8a0*/  @P1 SHF.R.U32.HI R229, RZ, R167, R166 ;  /* 0x000000a7ffe51219 */ /* 0x000fce00000116a6 */
.L_x_2794:
[----:B------:R-:W-:Y:S05]  /*d8b0*/  BSYNC B0 ;  /* 0x0000000000007941 */ /* 0x000fea0003800000 */
.L_x_2792:
[----:B------:R-:W-:-:S04]  /*d8c0*/  IMAD.IADD R166, R194, 0x1, -R205 ;  /* 0x00000001c2a67824 */ /* 0x000fc800078e0acd */
[----:B------:R-:W-:-:S05]  /*d8d0*/  IMAD R166, R229, R235, R166 ;  /* 0x000000ebe5a67224 */ /* 0x000fca00078e02a6 */
[----:B------:R-:W-:Y:S02]  /*d8e0*/  VIADDMNMX R198, R166, R235, R198, PT ;  /* 0x000000eba6c67246 */ /* 0x000fe400038001c6 */
[----:B------:R-:W-:-:S07]  /*d8f0*/  VIMNMX R197, R197, R166, !PT ;  /* 0x000000a6c5c57248 */ /* 0x000fce0007fe0100 */
.L_x_2791:
[----:B------:R-:W-:Y:S01]  /*d900*/  ISETP.GE.AND P1, PT, R194, 0x1, PT ;  /* 0x00000001c200780c */ /* 0x000fe20003f26270 */
[----:B------:R-:W2:Y:S01]  /*d910*/  SHFL.IDX PT, R11, R11, 0x1, 0x1c1f ;  /* 0x003c1f000b0b7f89 */ /* 0x000ea200000e0000 */
[----:B------:R-:W-:Y:S01]  /*d920*/  LOP3.LUT R18, R18, 0xfffbffff, RZ, 0xc0, !PT ;  /* 0xfffbffff12127812 */ /* 0x000fe200078ec0ff */
[----:B------:R-:W-:Y:S01]  /*d930*/  UISETP.NE.AND UP0, UPT, UR40, URZ, UPT ;  /* 0x0000003f2800728c */ /* 0x000fe2000bf05270 */
[----:B------:R-:W-:-:S09]  /*d940*/  ISETP.GE.AND P3, PT, R194, 0x9, PT ;  /* 0x00000009c200780c */ /* 0x000fd20003f66270 */
[----:B------:R-:W-:Y:S02]  /*d950*/  @P1 LOP3.LUT R18, R18, 0x40000, RZ, 0xfc, !PT ;  /* 0x0004000012121812 */ /* 0x000fe400078efcff */
[----:B------:R-:W-:Y:S02]  /*d960*/  ISETP.GT.AND P1, PT, R197, RZ, !P1 ;  /* 0x000000ffc500720c */ /* 0x000fe40004f24270 */
[----:B------:R-:W-:Y:S02]  /*d970*/  LOP3.LUT R18, R18, 0xfffffffd, RZ, 0xc0, !PT ;  /* 0xfffffffd12127812 */ /* 0x000fe400078ec0ff */
[----:B------:R-:W-:Y:S02]  /*d980*/  ISETP.LT.OR P2, PT, R198, 0x1, P1 ;  /* 0x00000001c600780c */ /* 0x000fe40000f41670 */
[----:B------:R-:W-:Y:S02]  /*d990*/  ISETP.GE.AND P1, PT, R194, 0x2, PT ;  /* 0x00000002c200780c */ /* 0x000fe40003f26270 */
[----:B------:R-:W-:-:S02]  /*d9a0*/  FSEL R152, R152, -INF , !P2 ;  /* 0xff80000098987808 */ /* 0x000fc40005000000 */
[----:B------:R-:W-:Y:S01]  /*d9b0*/  ISETP.GT.AND P2, PT, R197, 0x1, !P1 ;  /* 0x00000001c500780c */ /* 0x000fe20004f44270 */
[--C-:B--2---:R-:W-:Y:S01]  /*d9c0*/  IMAD.IADD R228, R228, 0x1, R11.reuse ;  /* 0x00000001e4e47824 */ /* 0x104fe200078e020b */
[----:B------:R-:W-:Y:S01]  /*d9d0*/  @P3 LOP3.LUT R18, R18, 0x2, RZ, 0xfc, !PT ;  /* 0x0000000212123812 */ /* 0x000fe200078efcff */
[----:B------:R-:W-:Y:S01]  /*d9e0*/  IMAD.IADD R199, R199, 0x1, R11 ;  /* 0x00000001c7c77824 */ /* 0x000fe200078e020b */
[----:B------:R-:W-:Y:S02]  /*d9f0*/  ISETP.LT.OR P2, PT, R198, 0x2, P2 ;  /* 0x00000002c600780c */ /* 0x000fe40001741670 */
[----:B------:R-:W-:Y:S02]  /*da00*/  LOP3.LUT R18, R18, 0xfffffffb, RZ, 0xc0, !PT ;  /* 0xfffffffb12127812 */ /* 0x000fe400078ec0ff */
[----:B0-----:R-:W-:Y:S02]  /*da10*/  FSEL R214, R214, -INF , !P2 ;  /* 0xff800000d6d67808 */ /* 0x001fe40005000000 */
[----:B------:R-:W-:-:S02]  /*da20*/  ISETP.GT.AND P2, PT, R197, 0x8, !P3 ;  /* 0x00000008c500780c */ /* 0x000fc40005f44270 */
[----:B------:R-:W-:Y:S02]  /*da30*/  ISETP.GE.AND P3, PT, R194, 0xa, PT ;  /* 0x0000000ac200780c */ /* 0x000fe40003f66270 */
[----:B------:R-:W-:-:S04]  /*da40*/  ISETP.LT.OR P2, PT, R198, 0x9, P2 ;  /* 0x00000009c600780c */ /* 0x000fc80001741670 */
        /* <DEDUP_REMOVED lines=131> */
.L_x_2797:
[----:B------:R-:W-:-:S05]  /*e280*/  IMAD.U32 R197, RZ, RZ, UR52 ;  /* 0x00000034ffc57e24 */ /* 0x000fca000f8e00ff */
[----:B------:R-:W-:-:S13]  /*e290*/  ISETP.NE.AND P6, PT, R197, 0x1, PT ;  /* 0x00000001c500780c */ /* 0x000fda0003fc5270 */
[----:B------:R-:W0:Y:S02]  /*e2a0*/  @P6 LDC.64 R166, c[0x0][0x9e8] ;  /* 0x00027a00ffa66b82 */ /* 0x000e240000000a00 */
[----:B0-----:R-:W-:-:S05]  /*e2b0*/  @P6 IMAD.HI.U32 R166, R11, R166, RZ ;  /* 0x000000a60ba66227 */ /* 0x001fca00078e00ff */
[----:B------:R-:W-:-:S07]  /*e2c0*/  @P6 SHF.R.U32.HI R11, RZ, R167, R166 ;  /* 0x000000a7ff0b6219 */ /* 0x000fce00000116a6 */
.L_x_2798:
[----:B------:R-:W-:Y:S05]  /*e2d0*/  BSYNC B0 ;  /* 0x0000000000007941 */ /* 0x000fea0003800000 */
.L_x_2796:
[----:B------:R-:W-:-:S04]  /*e2e0*/  IMAD.IADD R194, R194, 0x1, -R205 ;  /* 0x00000001c2c27824 */ /* 0x000fc800078e0acd */
[----:B------:R-:W-:-:S05]  /*e2f0*/  IMAD R194, R11, R197, R194 ;  /* 0x000000c50bc27224 */ /* 0x000fca00078e02c2 */
[----:B------:R-:W-:Y:S02]  /*e300*/  VIMNMX R199, R199, R194, !PT ;  /* 0x000000c2c7c77248 */ /* 0x000fe40007fe0100 */
[----:B------:R-:W-:-:S07]  /*e310*/  VIADDMNMX R228, R194, R197, R228, PT ;  /* 0x000000c5c2e47246 */ /* 0x000fce00038001e4 */
.L_x_2795:
[----:B------:R-:W-:Y:S01]  /*e320*/  ISETP.GT.AND P1, PT, R199, 0x1, !P1 ;  /* 0x00000001c700780c */ /* 0x000fe20004f24270 */
[----:B------:R-:W-:Y:S01]  /*e330*/  IMAD.U32 R235, RZ, RZ, UR37 ;  /* 0x00000025ffeb7e24 */ /* 0x000fe2000f8e00ff */
        /* <DEDUP_REMOVED lines=67> */
[----:B------:R-:W-:Y:S02]  /*e770*/  FSEL R187, R187, -INF , !P2 ;  /* 0xff800000bbbb7808 */ /* 0x000fe40005000000 */
[C---:B------:R-:W-:Y:S02]  /*e780*/  ISETP.GT.AND P1, PT, R199.reuse, 0x29, !P1 ;  /* 0x00000029c700780c */ /* 0x040fe40004f24270 */
[----:B------:R-:W-:Y:S02]  /*e790*/  LOP3.LUT P2, RZ, R18, 0x40000, RZ, 0xc0, !PT ;  /* 0x0004000012ff7812 */ /* 0x000fe4000784c0ff */
[----:B------:R-:W-:Y:S02]  /*e7a0*/  ISETP.LT.OR P1, PT, R228, 0x2a, P1 ;  /* 0x0000002ae400780c */ /* 0x000fe40000f21670 */
[----:B------:R-:W-:Y:S02]  /*e7b0*/  ISETP.GT.AND P3, PT, R199, 0x50, !P3 ;  /* 0x00000050c700780c */ /* 0x000fe40005f64270 */
[----:B------:R-:W-:-:S02]  /*e7c0*/  FSEL R175, R175, -INF , !P1 ;  /* 0xff800000afaf7808 */ /* 0x000fc40004800000 */
[----:B------:R-:W-:Y:S02]  /*e7d0*/  LOP3.LUT P1, RZ, R18, 0x800, RZ, 0xc0, !PT ;  /* 0x0000080012ff7812 */ /* 0x000fe4000782c0ff */
[----:B0-----:R-:W-:Y:S02]  /*e7e0*/  FMNMX.FTZ R167, R11, R167, !PT ;  /* 0x000000a70ba77209 */ /* 0x001fe40007810000 */
[C---:B------:R-:W-:Y:S02]  /*e7f0*/  ISETP.GT.AND P1, PT, R199.reuse, 0x30, !P1 ;  /* 0x00000030c700780c */ /* 0x040fe40004f24270 */
[C---:B------:R-:W-:Y:S02]  /*e800*/  ISETP.LT.OR P3, PT, R228.reuse, 0x51, P3 ;  /* 0x00000051e400780c */ /* 0x040fe40001f61670 */
[----:B------:R-:W-:Y:S02]  /*e810*/  ISETP.LT.OR P1, PT, R228, 0x31, P1 ;  /* 0x00000031e400780c */ /* 0x000fe40000f21670 */
[----:B------:R-:W-:-:S02]  /*e820*/  ISETP.GT.AND P4, PT, R199, 0x51, !P4 ;  /* 0x00000051c700780c */ /* 0x000fc40006784270 */
[----:B------:R-:W-:Y:S02]  /*e830*/  FSEL R166, R178, -INF , !P1 ;  /* 0xff800000b2a67808 */ /* 0x000fe40004800000 */
[----:B------:R-:W-:Y:S01]  /*e840*/  LOP3.LUT P1, RZ, R18, 0x400, RZ, 0xc0, !PT ;  /* 0x0000040012ff7812 */ /* 0x000fe2000782c0ff */
[----:B------:R-:W0:Y:S01]  /*e850*/  SHFL.BFLY PT, R178, R167, 0x1, 0x1f ;  /* 0x0c201f00a7b27f89 */ /* 0x000e2200000e0000 */
[----:B------:R-:W-:Y:S02]  /*e860*/  FSEL R190, R190, -INF , !P3 ;  /* 0xff800000bebe7808 */ /* 0x000fe40005800000 */
[C---:B------:R-:W-:Y:S02]  /*e870*/  ISETP.GT.AND P1, PT, R199.reuse, 0x31, !P1 ;  /* 0x00000031c700780c */ /* 0x040fe40004f24270 */
[----:B------:R-:W-:Y:S02]  /*e880*/  ISETP.GT.AND P5, PT, R199, 0x58, !P5 ;  /* 0x00000058c700780c */ /* 0x000fe40006fa4270 */
[----:B------:R-:W-:-:S02]  /*e890*/  ISETP.LT.OR P1, PT, R228, 0x32, P1 ;  /* 0x00000032e400780c */ /* 0x000fc40000f21670 */
[----:B------:R-:W-:Y:S02]  /*e8a0*/  ISETP.LT.OR P4, PT, R228, 0x52, P4 ;  /* 0x00000052e400780c */ /* 0x000fe40002781670 */
[----:B------:R-:W-:Y:S02]  /*e8b0*/  FSEL R179, R179, -INF , !P1 ;  /* 0xff800000b3b37808 */ /* 0x000fe40004800000 */
[----:B------:R-:W-:Y:S02]  /*e8c0*/  LOP3.LUT P1, RZ, R18, 0x200, RZ, 0xc0, !PT ;  /* 0x0000020012ff7812 */ /* 0x000fe4000782c0ff */
[----:B------:R-:W-:Y:S02]  /*e8d0*/  ISETP.LT.OR P5, PT, R228, 0x59, P5 ;  /* 0x00000059e400780c */ /* 0x000fe40002fa1670 */
[----:B------:R-:W-:Y:S02]  /*e8e0*/  ISETP.GT.AND P1, PT, R199, 0x38, !P1 ;  /* 0x00000038c700780c */ /* 0x000fe40004f24270 */
[----:B------:R-:W-:-:S02]  /*e8f0*/  FSEL R189, R189, -INF , !P4 ;  /* 0xff800000bdbd7808 */ /* 0x000fc40006000000 */
[----:B------:R-:W-:Y:S02]  /*e900*/  ISETP.LT.OR P1, PT, R228, 0x39, P1 ;  /* 0x00000039e400780c */ /* 0x000fe40000f21670 */
[----:B------:R-:W-:Y:S02]  /*e910*/  FSEL R191, R191, -INF , !P5 ;  /* 0xff800000bfbf7808 */ /* 0x000fe40006800000 */
        /* <DEDUP_REMOVED lines=21> */
[----:B------:R-:W-:-:S04]  /*ea70*/  IMAD.U32 R11, RZ, RZ, UR51 ;  /* 0x00000033ff0b7e24 */ /* 0x000fc8000f8e00ff */
[-C--:B------:R-:W-:Y:S01]  /*ea80*/  FMUL.FTZ R194, R178, R11.reuse ;  /* 0x0000000bb2c27220 */ /* 0x080fe20000410000 */
[----:B------:R-:W-:-:S04]  /*ea90*/  FMUL.FTZ R5, R5, R11 ;  /* 0x0000000b05057220 */ /* 0x000fc80000410000 */
[----:B------:R-:W-:Y:S02]  /*eaa0*/  FSEL R194, R194, RZ, P1 ;  /* 0x000000ffc2c27208 */ /* 0x000fe40000800000 */
[----:B------:R-:W-:Y:S01]  /*eab0*/  ISETP.GT.AND P1, PT, R199, RZ, !P2 ;  /* 0x000000ffc700720c */ /* 0x000fe20005724270 */
[----:B------:R-:W0:Y:S01]  /*eac0*/  MUFU.EX2 R5, R5 ;  /* 0x0000000500057308 */ /* 0x000e220000000800 */
[----:B------:R-:W-:Y:S01]  /*ead0*/  ISETP.NE.AND P2, PT, R235, 0x3, PT ;  /* 0x00000003eb00780c */ /* 0x000fe20003f45270 */
[-CC-:B------:R-:W-:Y:S01]  /*eae0*/  FFMA.FTZ R152, R152, R11.reuse, -R194.reuse ;  /* 0x0000000b98987223 */ /* 0x180fe200000108c2 */
[----:B------:R-:W-:Y:S01]  /*eaf0*/  ISETP.LT.OR P1, PT, R228, 0x1, P1 ;  /* 0x00000001e400780c */ /* 0x000fe20000f21670 */
[-CC-:B------:R-:W-:Y:S01]  /*eb00*/  FFMA.FTZ R214, R214, R11.reuse, -R194.reuse ;  /* 0x0000000bd6d67223 */ /* 0x180fe200000108c2 */
[-CC-:B------:R-:W-:Y:S01]  /*eb10*/  FFMA.FTZ R155, R155, R11.reuse, -R194.reuse ;  /* 0x0000000b9b9b7223 */ /* 0x180fe200000108c2 */
[-CC-:B------:R-:W-:Y:S01]  /*eb20*/  FFMA.FTZ R156, R156, R11.reuse, -R194.reuse ;  /* 0x0000000b9c9c7223 */ /* 0x180fe200000108c2 */
[----:B------:R-:W-:Y:S01]  /*eb30*/  FSEL R153, R153, -INF , !P1 ;  /* 0xff80000099997808 */ /* 0x000fe20004800000 */
[-CC-:B------:R-:W-:Y:S01]  /*eb40*/  FFMA.FTZ R159, R159, R11.reuse, -R194.reuse ;  /* 0x0000000b9f9f7223 */ /* 0x180fe200000108c2 */
[----:B------:R-:W-:Y:S01]  /*eb50*/  ISETP.GT.AND P1, PT, R199, 0x59, !P6 ;  /* 0x00000059c700780c */ /* 0x000fe20007724270 */
[-CC-:B------:R-:W-:Y:S01]  /*eb60*/  FFMA.FTZ R160, R160, R11.reuse, -R194.reuse ;  /* 0x0000000ba0a07223 */ /* 0x180fe200000108c2 */
[----:B------:R-:W-:Y:S01]  /*eb70*/  FMNMX.FTZ R167, R153, R10, !PT ;  /* 0x0000000a99a77209 */ /* 0x000fe20007810000 */
[-CC-:B------:R-:W-:Y:S01]  /*eb80*/  FFMA.FTZ R163, R163, R11.reuse, -R194.reuse ;  /* 0x0000000ba3a37223 */ /* 0x180fe200000108c2 */
[----:B------:R-:W-:Y:S01]  /*eb90*/  ISETP.LT.OR P1, PT, R228, 0x5a, P1 ;  /* 0x0000005ae400780c */ /* 0x000fe20000f21670 */
[--C-:B------:R-:W-:Y:S01]  /*eba0*/  FFMA.FTZ R164, R164, R11, -R194.reuse ;  /* 0x0000000ba4a47223 */ /* 0x100fe200000108c2 */
[----:B------:R-:W-:Y:S01]  /*ebb0*/  FMNMX.FTZ R167, R154, R167, !PT ;  /* 0x000000a79aa77209 */ /* 0x000fe20007810000 */
[-CC-:B------:R-:W-:Y:S01]  /*ebc0*/  FFMA.FTZ R168, R168, R11.reuse, -R194.reuse ;  /* 0x0000000ba8a87223 */ /* 0x180fe200000108c2 */
[----:B------:R-:W-:Y:S01]  /*ebd0*/  FSEL R193, R193, -INF , !P1 ;  /* 0xff800000c1c17808 */ /* 0x000fe20004800000 */
[--C-:B------:R-:W-:Y:S01]  /*ebe0*/  FFMA.FTZ R169, R169, R11, -R194.reuse ;  /* 0x0000000ba9a97223 */ /* 0x100fe200000108c2 */
[----:B------:R-:W-:Y:S01]  /*ebf0*/  FMNMX.FTZ R167, R157, R167, !PT ;  /* 0x000000a79da77209 */ /* 0x000fe20007810000 */
[-CC-:B------:R-:W-:Y:S01]  /*ec00*/  FFMA.FTZ R172, R172, R11.reuse, -R194.reuse ;  /* 0x0000000bacac7223 */ /* 0x180fe200000108c2 */
[-CC-:B------:R-:W-:Y:S01]  /*ec10*/  FFMA.FTZ R173, R173, R11.reuse, -R194.reuse ;  /* 0x0000000badad7223 */ /* 0x180fe200000108c2 */
        /* <DEDUP_REMOVED lines=15> */
[----:B------:R-:W-:Y:S01]  /*ed10*/  FFMA.FTZ R194, R196, R11, -R194 ;  /* 0x0000000bc4c27223 */ /* 0x000fe200000108c2 */
[----:B------:R-:W2:Y:S01]  /*ed20*/  MUFU.EX2 R152, R152 ;  /* 0x0000009800987308 */ /* 0x000ea20000000800 */
[----:B------:R-:W-:Y:S01]  /*ed30*/  FMNMX.FTZ R167, R215, R167, !PT ;  /* 0x000000a7d7a77209 */ /* 0x000fe20007810000 */
[-C--:B0-----:R-:W-:Y:S01]  /*ed40*/  FMUL.FTZ R24, R24, R5.reuse ;  /* 0x0000000518187220 */ /* 0x081fe20000410000 */
[-C--:B------:R-:W-:Y:S01]  /*ed50*/  FMUL.FTZ R25, R25, R5.reuse ;  /* 0x0000000519197220 */ /* 0x080fe20000410000 */
[----:B------:R-:W-:Y:S01]  /*ed60*/  FMUL.FTZ R28, R28, R5 ;  /* 0x000000051c1c7220 */ /* 0x000fe20000410000 */
[----:B------:R-:W-:Y:S01]  /*ed70*/  FMNMX.FTZ R167, R170, R167, !PT ;  /* 0x000000a7aaa77209 */ /* 0x000fe20007810000 */
[-C--:B------:R-:W-:Y:S01]  /*ed80*/  FMUL.FTZ R29, R29, R5.reuse ;  /* 0x000000051d1d7220 */ /* 0x080fe20000410000 */
[----:B------:R-:W-:Y:S01]  /*ed90*/  FMUL.FTZ R32, R32, R5 ;  /* 0x0000000520207220 */ /* 0x000fe20000410000 */
[----:B------:R-:W0:Y:S01]  /*eda0*/  MUFU.EX2 R214, R214 ;  /* 0x000000d600d67308 */ /* 0x000e220000000800 */
[----:B------:R-:W-:Y:S01]  /*edb0*/  FMNMX.FTZ R167, R171, R167, !PT ;  /* 0x000000a7aba77209 */ /* 0x000fe20007810000 */
[-C--:B------:R-:W-:Y:S01]  /*edc0*/  FMUL.FTZ R33, R33, R5.reuse ;  /* 0x0000000521217220 */ /* 0x080fe20000410000 */
[-C--:B------:R-:W-:Y:S01]  /*edd0*/  FMUL.FTZ R36, R36, R5.reuse ;  /* 0x0000000524247220 */ /* 0x080fe20000410000 */
[----:B------:R-:W-:Y:S01]  /*ede0*/  FMUL.FTZ R37, R37, R5 ;  /* 0x0000000525257220 */ /* 0x000fe20000410000 */
[----:B------:R-:W-:Y:S01]  /*edf0*/  FMNMX.FTZ R167, R174, R167, !PT ;  /* 0x000000a7aea77209 */ /* 0x000fe20007810000 */
[-C--:B------:R-:W-:Y:S01]  /*ee00*/  FMUL.FTZ R40, R40, R5.reuse ;  /* 0x0000000528287220 */ /* 0x080fe20000410000 */
[----:B------:R-:W-:Y:S01]  /*ee10*/  FMUL.FTZ R41, R41, R5 ;  /* 0x0000000529297220 */ /* 0x000fe20000410000 */
[----:B------:R-:W3:Y:S01]  /*ee20*/  MUFU.EX2 R155, R155 ;  /* 0x0000009b009b7308 */ /* 0x000ee20000000800 */
[----:B------:R-:W-:Y:S01]  /*ee30*/  FMNMX.FTZ R167, R175, R167, !PT ;  /* 0x000000a7afa77209 */ /* 0x000fe20007810000 */
[----:B--2---:R-:W-:Y:S01]  /*ee40*/  FFMA.FTZ R3, R5, R3, R152 ;  /* 0x0000000305037223 */ /* 0x004fe20000010098 */
[-C--:B------:R-:W-:Y:S01]  /*ee50*/  FMUL.FTZ R44, R44, R5.reuse ;  /* 0x000000052c2c7220 */ /* 0x080fe20000410000 */
[----:B------:R-:W-:Y:S01]  /*ee60*/  FMUL.FTZ R45, R45, R5 ;  /* 0x000000052d2d7220 */ /* 0x000fe20000410000 */
[----:B------:R-:W-:Y:S01]  /*ee70*/  FMNMX.FTZ R167, R166, R167, !PT ;  /* 0x000000a7a6a77209 */ /* 0x000fe20007810000 */
[-C--:B------:R-:W-:Y:S01]  /*ee80*/  FMUL.FTZ R48, R48, R5.reuse ;  /* 0x0000000530307220 */ /* 0x080fe20000410000 */
[----:B------:R-:W-:Y:S01]  /*ee90*/  FMUL.FTZ R49, R49, R5 ;  /* 0x0000000531317220 */ /* 0x000fe20000410000 */
[----:B------:R-:W2:Y:S01]  /*eea0*/  MUFU.EX2 R156, R156 ;  /* 0x0000009c009c7308 */ /* 0x000ea20000000800 */
[----:B------:R-:W-:Y:S01]  /*eeb0*/  FMNMX.FTZ R167, R179, R167, !PT ;  /* 0x000000a7b3a77209 */ /* 0x000fe20007810000 */
[C---:B0-----:R-:W-:Y:S01]  /*eec0*/  FADD.FTZ R3, R214.reuse, R3 ;  /* 0x00000003d6037221 */ /* 0x041fe20000010000 */
[----:B------:R-:W-:Y:S01]  /*eed0*/  F2FP.F16.F32.PACK_AB R152, R214, R152 ;  /* 0x00000098d698723e */ /* 0x000fe200000000ff */
[----:B------:R-:W-:Y:S01]  /*eee0*/  FMUL.FTZ R52, R52, R5 ;  /* 0x0000000534347220 */ /* 0x000fe20000410000 */
[----:B------:R-:W-:Y:S01]  /*eef0*/  FMNMX.FTZ R167, R180, R167, !PT ;  /* 0x000000a7b4a77209 */ /* 0x000fe20007810000 */
[-C--:B------:R-:W-:Y:S01]  /*ef00*/  FMUL.FTZ R53, R53, R5.reuse ;  /* 0x0000000535357220 */ /* 0x080fe20000410000 */
[----:B------:R-:W-:Y:S01]  /*ef10*/  FMUL.FTZ R56, R56, R5 ;  /* 0x0000000538387220 */ /* 0x000fe20000410000 */
[----:B------:R-:W0:Y:S01]  /*ef20*/  MUFU.EX2 R159, R159 ;  /* 0x0000009f009f7308 */ /* 0x000e220000000800 */
[----:B------:R-:W-:Y:S01]  /*ef30*/  FMNMX.FTZ R167, R181, R167, !PT ;  /* 0x000000a7b5a77209 */ /* 0x000fe20007810000 */
[----:B---3--:R-:W-:Y:S01]  /*ef40*/  FADD.FTZ R3, R155, R3 ;  /* 0x000000039b037221 */ /* 0x008fe20000010000 */
[-C--:B------:R-:W-:Y:S01]  /*ef50*/  FMUL.FTZ R57, R57, R5.reuse ;  /* 0x0000000539397220 */ /* 0x080fe20000410000 */
[----:B------:R-:W-:Y:S01]  /*ef60*/  FMUL.FTZ R60, R60, R5 ;  /* 0x000000053c3c7220 */ /* 0x000fe20000410000 */
[----:B------:R-:W-:Y:S01]  /*ef70*/  FMNMX.FTZ R167, R182, R167, !PT ;  /* 0x000000a7b6a77209 */ /* 0x000fe20007810000 */
[-C--:B------:R-:W-:Y:S01]  /*ef80*/  FMUL.FTZ R61, R61, R5.reuse ;  /* 0x000000053d3d7220 */ /* 0x080fe20000410000 */
[----:B------:R-:W-:Y:S01]  /*ef90*/  FMUL.FTZ R64, R64, R5 ;  /* 0x0000000540407220 */ /* 0x000fe20000410000 */
[----:B------:R-:W3:Y:S01]  /*efa0*/  MUFU.EX2 R160, R160 ;  /* 0x000000a000a07308 */ /* 0x000ee20000000800 */
        /* <DEDUP_REMOVED lines=9> */
[----:B0-----:R-:W-:Y:S01]  /*f040*/  FADD.FTZ R3, R159, R3 ;  /* 0x000000039f037221 */ /* 0x001fe20000010000 */
[-C--:B------:R-:W-:Y:S01]  /*f050*/  FMUL.FTZ R73, R73, R5.reuse ;  /* 0x0000000549497220 */ /* 0x080fe20000410000 */
        /* <DEDUP_REMOVED lines=12> */
[----:B------:R-:W2:Y:S01]  /*f120*/  MUFU.EX2 R164, R164 ;  /* 0x000000a400a47308 */ /* 0x000ea20000000800 */
[----:B------:R-:W-:Y:S01]  /*f130*/  FMNMX.FTZ R167, R193, R167, !PT ;  /* 0x000000a7c1a77209 */ /* 0x000fe20007810000 */
[-C--:B------:R-:W-:Y:S01]  /*f140*/  FMUL.FTZ R89, R89, R5.reuse ;  /* 0x0000000559597220 */ /* 0x080fe20000410000 */
[-C--:B------:R-:W-:Y:S01]  /*f150*/  FMUL.FTZ R92, R92, R5.reuse ;  /* 0x000000055c5c7220 */ /* 0x080fe20000410000 */
[-C--:B------:R-:W-:Y:S01]  /*f160*/  FMUL.FTZ R93, R93, R5.reuse ;  /* 0x000000055d5d7220 */ /* 0x080fe20000410000 */
[-C--:B------:R-:W-:Y:S01]  /*f170*/  FMUL.FTZ R96, R96, R5.reuse ;  /* 0x0000000560607220 */ /* 0x080fe20000410000 */
[----:B------:R-:W3:Y:S01]  /*f180*/  SHFL.BFLY PT, R196, R167, 0x2, 0x1f ;  /* 0x0c401f00a7c47f89 */ /* 0x000ee200000e0000 */
[-C--:B------:R-:W-:Y:S01]  /*f190*/  FMUL.FTZ R97, R97, R5.reuse ;  /* 0x0000000561617220 */ /* 0x080fe20000410000 */
[----:B------:R-:W4:Y:S01]  /*f1a0*/  MUFU.EX2 R168, R168 ;  /* 0x000000a800a87308 */ /* 0x000f220000000800 */
        /* <DEDUP_REMOVED lines=16> */
[----:B----4-:R-:W-:Y:S01]  /*f2b0*/  FADD.FTZ R3, R168, R3 ;  /* 0x00000003a8037221 */ /* 0x010fe20000010000 */
[-C--:B------:R-:W-:Y:S01]  /*f2c0*/  FMUL.FTZ R124, R124, R5.reuse ;  /* 0x000000057c7c7220 */ /* 0x080fe20000410000 */
[-C--:B------:R-:W-:Y:S01]  /*f2d0*/  FMUL.FTZ R125, R125, R5.reuse ;  /* 0x000000057d7d7220 */ /* 0x080fe20000410000 */
[-C--:B------:R-:W-:Y:S01]  /*f2e0*/  FMUL.FTZ R128, R128, R5.reuse ;  /* 0x0000000580807220 */ /* 0x080fe20000410000 */
[-C--:B------:R-:W-:Y:S01]  /*f2f0*/  FMUL.FTZ R129, R129, R5.reuse ;  /* 0x0000000581817220 */ /* 0x080fe20000410000 */
[----:B---3--:R-:W-:Y:S01]  /*f300*/  FMNMX.FTZ R167, R167, R196, !PT ;  /* 0x000000c4a7a77209 */ /* 0x008fe20007810000 */
[-C--:B------:R-:W-:Y:S01]  /*f310*/  FMUL.FTZ R132, R132, R5.reuse ;  /* 0x0000000584847220 */ /* 0x080fe20000410000 */
[----:B------:R-:W3:Y:S01]  /*f320*/  MUFU.EX2 R173, R173 ;  /* 0x000000ad00ad7308 */ /* 0x000ee20000000800 */
[----:B0-----:R-:W-:Y:S01]  /*f330*/  FADD.FTZ R3, R169, R3 ;  /* 0x00000003a9037221 */ /* 0x001fe20000010000 */
[-C--:B------:R-:W-:Y:S01]  /*f340*/  FMUL.FTZ R133, R133, R5.reuse ;  /* 0x0000000585857220 */ /* 0x080fe20000410000 */
[----:B------:R-:W0:Y:S01]  /*f350*/  SHFL.BFLY PT, R196, R167, 0x1, 0x1f ;  /* 0x0c201f00a7c47f89 */ /* 0x000e2200000e0000 */
[-C--:B------:R-:W-:Y:S01]  /*f360*/  FMUL.FTZ R136, R136, R5.reuse ;  /* 0x0000000588887220 */ /* 0x080fe20000410000 */
[-C--:B------:R-:W-:Y:S01]  /*f370*/  FMUL.FTZ R137, R137, R5.reuse ;  /* 0x0000000589897220 */ /* 0x080fe20000410000 */
[-C--:B------:R-:W-:Y:S01]  /*f380*/  FMUL.FTZ R140, R140, R5.reuse ;  /* 0x000000058c8c7220 */ /* 0x080fe20000410000 */
[-C--:B------:R-:W-:Y:S01]  /*f390*/  FMUL.FTZ R141, R141, R5.reuse ;  /* 0x000000058d8d7220 */ /* 0x080fe20000410000 */
[----:B------:R-:W4:Y:S01]  /*f3a0*/  MUFU.EX2 R177, R177 ;  /* 0x000000b100b17308 */ /* 0x000f220000000800 */
[----:B--2---:R-:W-:Y:S01]  /*f3b0*/  FADD.FTZ R3, R172, R3 ;  /* 0x00000003ac037221 */ /* 0x004fe20000010000 */
[-C--:B------:R-:W-:Y:S01]  /*f3c0*/  FMUL.FTZ R144, R144, R5.reuse ;  /* 0x0000000590907220 */ /* 0x080fe20000410000 */
[-C--:B------:R-:W-:Y:S01]  /*f3d0*/  FMUL.FTZ R145, R145, R5.reuse ;  /* 0x0000000591917220 */ /* 0x080fe20000410000 */
[-C--:B------:R-:W-:Y:S01]  /*f3e0*/  FMUL.FTZ R148, R148, R5.reuse ;  /* 0x0000000594947220 */ /* 0x080fe20000410000 */
[----:B------:R-:W-:-:S03]  /*f3f0*/  FMUL.FTZ R149, R149, R5 ;  /* 0x0000000595957220 */ /* 0x000fc60000410000 */
[----:B------:R-:W2:Y:S01]  /*f400*/  MUFU.EX2 R216, R216 ;  /* 0x000000d800d87308 */ /* 0x000ea20000000800 */
[----:B---3--:R-:W-:-:S04]  /*f410*/  FADD.FTZ R3, R173, R3 ;  /* 0x00000003ad037221 */ /* 0x008fc80000010000 */
[----:B------:R-:W-:-:S03]  /*f420*/  FADD.FTZ R3, R197, R3 ;  /* 0x00000003c5037221 */ /* 0x000fc60000010000 */
[----:B------:R-:W3:Y:S01]  /*f430*/  MUFU.EX2 R217, R217 ;  /* 0x000000d900d97308 */ /* 0x000ee20000000800 */
[----:B----4-:R-:W-:Y:S01]  /*f440*/  FADD.FTZ R3, R177, R3 ;  /* 0x00000003b1037221 */ /* 0x010fe20000010000 */
[----:B0-----:R-:W-:-:S04]  /*f450*/  FMNMX.FTZ R176, R167, R196, !PT ;  /* 0x000000c4a7b07209 */ /* 0x001fc80007810000 */
[C---:B------:R-:W-:Y:S01]  /*f460*/  FSETP.NEU.FTZ.AND P1, PT, R176.reuse, -INF , PT ;  /* 0xff800000b000780b */ /* 0x040fe20003f3d000 */
[----:B------:R-:W-:Y:S01]  /*f470*/  FMUL.FTZ R198, R176, R11 ;  /* 0x0000000bb0c67220 */ /* 0x000fe20000410000 */
[----:B------:R-:W0:Y:S01]  /*f480*/  MUFU.EX2 R184, R184 ;  /* 0x000000b800b87308 */ /* 0x000e220000000800 */
[----:B--2---:R-:W-:-:S03]  /*f490*/  FADD.FTZ R3, R216, R3 ;  /* 0x00000003d8037221 */ /* 0x004fc60000010000 */
[----:B------:R-:W-:-:S04]  /*f4a0*/  FSEL R198, R198, RZ, P1 ;  /* 0x000000ffc6c67208 */ /* 0x000fc80000800000 */
[----:B------:R-:W2:Y:S01]  /*f4b0*/  MUFU.EX2 R185, R185 ;  /* 0x000000b900b97308 */ /* 0x000ea20000000800 */
[-CC-:B------:R-:W-:Y:S01]  /*f4c0*/  FFMA.FTZ R228, R153, R11.reuse, -R198.reuse ;  /* 0x0000000b99e47223 */ /* 0x180fe200000108c6 */
[-CC-:B------:R-:W-:Y:S01]  /*f4d0*/  FFMA.FTZ R153, R170, R11.reuse, -R198.reuse ;  /* 0x0000000baa997223 */ /* 0x180fe200000108c6 */
[--C-:B------:R-:W-:Y:S01]  /*f4e0*/  FFMA.FTZ R196, R158, R11, -R198.reuse ;  /* 0x0000000b9ec47223 */ /* 0x100fe200000108c6 */
[----:B------:R-:W-:Y:S01]  /*f4f0*/  F2FP.F16.F32.PACK_AB R158, R164, R163 ;  /* 0x000000a3a49e723e */ /* 0x000fe200000000ff */
[-CC-:B------:R-:W-:Y:S01]  /*f500*/  FFMA.FTZ R167, R154, R11.reuse, -R198.reuse ;  /* 0x0000000b9aa77223 */ /* 0x180fe200000108c6 */
[--C-:B------:R-:W-:Y:S01]  /*f510*/  FFMA.FTZ R214, R157, R11, -R198.reuse ;  /* 0x0000000b9dd67223 */ /* 0x100fe200000108c6 */
[----:B------:R-:W-:Y:S01]  /*f520*/  F2FP.F16.F32.PACK_AB R154, R156, R155 ;  /* 0x0000009b9c9a723e */ /* 0x000fe200000000ff */
[----:B------:R4:W-:Y:S01]  /*f530*/  MUFU.EX2 R163, R153 ;  /* 0x0000009900a37308 */ /* 0x0009e20000000800 */
[-CC-:B------:R-:W-:Y:S01]  /*f540*/  FFMA.FTZ R199, R161, R11.reuse, -R198.reuse ;  /* 0x0000000ba1c77223 */ /* 0x180fe200000108c6 */
[-CC-:B------:R-:W-:Y:S01]  /*f550*/  FFMA.FTZ R161, R162, R11.reuse, -R198.reuse ;  /* 0x0000000ba2a17223 */ /* 0x180fe200000108c6 */
[-CC-:B------:R-:W-:Y:S01]  /*f560*/  FFMA.FTZ R165, R165, R11.reuse, -R198.reuse ;  /* 0x0000000ba5a57223 */ /* 0x180fe200000108c6 */
[--C-:B------:R-:W-:Y:S01]  /*f570*/  FFMA.FTZ R215, R215, R11, -R198.reuse ;  /* 0x0000000bd7d77223 */ /* 0x100fe200000108c6 */
[----:B------:R-:W-:Y:S01]  /*f580*/  F2FP.F16.F32.PACK_AB R156, R160, R159 ;  /* 0x0000009fa09c723e */ /* 0x000fe200000000ff */
[-CC-:B------:R-:W-:Y:S01]  /*f590*/  FFMA.FTZ R171, R171, R11.reuse, -R198.reuse ;  /* 0x0000000babab7223 */ /* 0x180fe200000108c6 */
[-CC-:B------:R-:W-:Y:S01]  /*f5a0*/  FFMA.FTZ R157, R174, R11.reuse, -R198.reuse ;  /* 0x0000000bae9d7223 */ /* 0x180fe200000108c6 */
[----:B------:R-:W-:Y:S01]  /*f5b0*/  MUFU.EX2 R228, R228 ;  /* 0x000000e400e47308 */ /* 0x000fe20000000800 */
[----:B----4-:R-:W-:Y:S01]  /*f5c0*/  FSEL R153, R176, RZ, P1 ;  /* 0x000000ffb0997208 */ /* 0x010fe20000800000 */
[-CC-:B------:R-:W-:Y:S01]  /*f5d0*/  FFMA.FTZ R175, R175, R11.reuse, -R198.reuse ;  /* 0x0000000bafaf7223 */ /* 0x180fe200000108c6 */
[-CC-:B------:R-:W-:Y:S01]  /*f5e0*/  FFMA.FTZ R229, R166, R11.reuse, -R198.reuse ;  /* 0x0000000ba6e57223 */ /* 0x180fe200000108c6 */
[-CC-:B------:R-:W-:Y:S01]  /*f5f0*/  FFMA.FTZ R179, R179, R11.reuse, -R198.reuse ;  /* 0x0000000bb3b37223 */ /* 0x180fe200000108c6 */
[-C--:B------:R-:W-:Y:S01]  /*f600*/  FFMA.FTZ R180, R180, R11.reuse, -R198 ;  /* 0x0000000bb4b47223 */ /* 0x080fe200000108c6 */
[----:B------:R-:W-:Y:S01]  /*f610*/  FADD.FTZ R10, -R153, R10 ;  /* 0x0000000a990a7221 */ /* 0x000fe20000010100 */
[-CC-:B------:R-:W-:Y:S01]  /*f620*/  FFMA.FTZ R181, R181, R11.reuse, -R198.reuse ;  /* 0x0000000bb5b57223 */ /* 0x180fe200000108c6 */
[----:B------:R-:W4:Y:S01]  /*f630*/  MUFU.EX2 R167, R167 ;  /* 0x000000a700a77308 */ /* 0x000f220000000800 */
[-CC-:B------:R-:W-:Y:S01]  /*f640*/  FFMA.FTZ R182, R182, R11.reuse, -R198.reuse ;  /* 0x0000000bb6b67223 */ /* 0x180fe200000108c6 */
[-C--:B------:R-:W-:Y:S01]  /*f650*/  FMUL.FTZ R10, R10, R11.reuse ;  /* 0x0000000b0a0a7220 */ /* 0x080fe20000410000 */
[-CC-:B------:R-:W-:Y:S01]  /*f660*/  FFMA.FTZ R183, R183, R11.reuse, -R198.reuse ;  /* 0x0000000bb7b77223 */ /* 0x180fe200000108c6 */
[----:B------:R-:W-:Y:S01]  /*f670*/  F2FP.F16.F32.PACK_AB R160, R169, R168 ;  /* 0x000000a8a9a0723e */ /* 0x000fe200000000ff */
[-CC-:B------:R-:W-:Y:S01]  /*f680*/  FFMA.FTZ R186, R186, R11.reuse, -R198.reuse ;  /* 0x0000000bbaba7223 */ /* 0x180fe200000108c6 */
[-CC-:B------:R-:W-:Y:S01]  /*f690*/  FFMA.FTZ R187, R187, R11.reuse, -R198.reuse ;  /* 0x0000000bbbbb7223 */ /* 0x180fe200000108c6 */
[-CC-:B------:R-:W-:Y:S01]  /*f6a0*/  FFMA.FTZ R190, R190, R11.reuse, -R198.reuse ;  /* 0x0000000bbebe7223 */ /* 0x180fe200000108c6 */
[----:B------:R-:W5:Y:S01]  /*f6b0*/  MUFU.EX2 R10, R10 ;  /* 0x0000000a000a7308 */ /* 0x000f620000000800 */
[----:B---3--:R-:W-:Y:S01]  /*f6c0*/  FADD.FTZ R3, R217, R3 ;  /* 0x00000003d9037221 */ /* 0x008fe20000010000 */
[-CC-:B------:R-:W-:Y:S01]  /*f6d0*/  FFMA.FTZ R189, R189, R11.reuse, -R198.reuse ;  /* 0x0000000bbdbd7223 */ /* 0x180fe200000108c6 */
[----:B------:R-:W-:Y:S01]  /*f6e0*/  F2FP.F16.F32.PACK_AB R162, R173, R172 ;  /* 0x000000acada2723e */ /* 0x000fe200000000ff */
[-CC-:B------:R-:W-:Y:S01]  /*f6f0*/  FFMA.FTZ R191, R191, R11.reuse, -R198.reuse ;  /* 0x0000000bbfbf7223 */ /* 0x180fe200000108c6 */
[----:B0-----:R-:W-:Y:S01]  /*f700*/  FADD.FTZ R3, R184, R3 ;  /* 0x00000003b8037221 */ /* 0x001fe20000010000 */
[----:B------:R-:W-:Y:S01]  /*f710*/  FFMA.FTZ R193, R193, R11, -R198 ;  /* 0x0000000bc1c17223 */ /* 0x000fe200000108c6 */
[----:B------:R-:W-:Y:S01]  /*f720*/  F2FP.F16.F32.PACK_AB R164, R177, R197 ;  /* 0x000000c5b1a4723e */ /* 0x000fe200000000ff */
[----:B------:R-:W0:Y:S01]  /*f730*/  MUFU.EX2 R155, R214 ;  /* 0x000000d6009b7308 */ /* 0x000e220000000800 */
[----:B--2---:R-:W-:Y:S01]  /*f740*/  FADD.FTZ R3, R185, R3 ;  /* 0x00000003b9037221 */ /* 0x004fe20000010000 */
[----:B----4-:R-:W-:-:S02]  /*f750*/  F2FP.F16.F32.PACK_AB R153, R167, R228 ;  /* 0x000000e4a799723e */ /* 0x010fc400000000ff */
[----:B------:R-:W-:Y:S02]  /*f760*/  F2FP.F16.F32.PACK_AB R166, R217, R216 ;  /* 0x000000d8d9a6723e */ /* 0x000fe400000000ff */
[----:B------:R-:W-:Y:S02]  /*f770*/  F2FP.F16.F32.PACK_AB R168, R185, R184 ;  /* 0x000000b8b9a8723e */ /* 0x000fe400000000ff */
[----:B------:R-:W2:Y:S01]  /*f780*/  MUFU.EX2 R196, R196 ;  /* 0x000000c400c47308 */ /* 0x000ea20000000800 */
[----:B-----5:R-:W-:Y:S01]  /*f790*/  FFMA.FTZ R0, R10, R0, R228 ;  /* 0x000000000a007223 */ /* 0x020fe200000100e4 */
[-C--:B------:R-:W-:Y:S01]  /*f7a0*/  FMUL.FTZ R26, R26, R10.reuse ;  /* 0x0000000a1a1a7220 */ /* 0x080fe20000410000 */
[-C--:B------:R-:W-:Y:S01]  /*f7b0*/  FMUL.FTZ R27, R27, R10.reuse ;  /* 0x0000000a1b1b7220 */ /* 0x080fe20000410000 */
[-C--:B------:R-:W-:Y:S01]  /*f7c0*/  FMUL.FTZ R30, R30, R10.reuse ;  /* 0x0000000a1e1e7220 */ /* 0x080fe20000410000 */
[----:B------:R-:W-:Y:S01]  /*f7d0*/  FADD.FTZ R0, R167, R0 ;  /* 0x00000000a7007221 */ /* 0x000fe20000010000 */
        /* <DEDUP_REMOVED lines=42> */
[----:B------:R2:W4:Y:S01]  /*fa80*/  MUFU.EX2 R165, R157 ;  /* 0x0000009d00a57308 */ /* 0x0005220000000800 */
[C---:B---3--:R-:W-:Y:S01]  /*fa90*/  FADD.FTZ R0, R215.reuse, R0 ;  /* 0x00000000d7007221 */ /* 0x048fe20000010000 */
[----:B------:R-:W-:Y:S01]  /*faa0*/  F2FP.F16.F32.PACK_AB R159, R215, R159 ;  /* 0x0000009fd79f723e */ /* 0x000fe200000000ff */
[-C--:B------:R-:W-:Y:S01]  /*fab0*/  FMUL.FTZ R94, R94, R10.reuse ;  /* 0x0000000a5e5e7220 */ /* 0x080fe20000410000 */
[-C--:B------:R-:W-:Y:S01]  /*fac0*/  FMUL.FTZ R95, R95, R10.reuse ;  /* 0x0000000a5f5f7220 */ /* 0x080fe20000410000 */
[----:B------:R-:W-:Y:S01]  /*fad0*/  FADD.FTZ R0, R163, R0 ;  /* 0x00000000a3007221 */ /* 0x000fe20000010000 */
[-C--:B------:R-:W-:Y:S01]  /*fae0*/  FMUL.FTZ R98, R98, R10.reuse ;  /* 0x0000000a62627220 */ /* 0x080fe20000410000 */
[-C--:B------:R-:W-:Y:S01]  /*faf0*/  FMUL.FTZ R99, R99, R10.reuse ;  /* 0x0000000a63637220 */ /* 0x080fe20000410000 */
[----:B------:R-:W3:Y:S01]  /*fb00*/  MUFU.EX2 R175, R175 ;  /* 0x000000af00af7308 */ /* 0x000ee20000000800 */
[----:B0-----:R-:W-:Y:S01]  /*fb10*/  FADD.FTZ R0, R171, R0 ;  /* 0x00000000ab007221 */ /* 0x001fe20000010000 */
[----:B--2---:R-:W-:Y:S01]  /*fb20*/  F2FP.F16.F32.PACK_AB R157, R161, R199 ;  /* 0x000000c7a19d723e */ /* 0x004fe200000000ff */
[-C--:B------:R-:W-:Y:S01]  /*fb30*/  FMUL.FTZ R102, R102, R10.reuse ;  /* 0x0000000a66667220 */ /* 0x080fe20000410000 */
[----:B------:R-:W-:Y:S01]  /*fb40*/  F2FP.F16.F32.PACK_AB R161, R171, R163 ;  /* 0x000000a3aba1723e */ /* 0x000fe200000000ff */
[-C--:B------:R-:W-:Y:S01]  /*fb50*/  FMUL.FTZ R103, R103, R10.reuse ;  /* 0x0000000a67677220 */ /* 0x080fe20000410000 */
[-C--:B------:R-:W-:Y:S01]  /*fb60*/  FMUL.FTZ R106, R106, R10.reuse ;  /* 0x0000000a6a6a7220 */ /* 0x080fe20000410000 */
[-C--:B------:R-:W-:Y:S01]  /*fb70*/  FMUL.FTZ R107, R107, R10.reuse ;  /* 0x0000000a6b6b7220 */ /* 0x080fe20000410000 */
[----:B------:R-:W0:Y:S01]  /*fb80*/  MUFU.EX2 R229, R229 ;  /* 0x000000e500e57308 */ /* 0x000e220000000800 */
[----:B----4-:R-:W-:Y:S01]  /*fb90*/  FADD.FTZ R0, R165, R0 ;  /* 0x00000000a5007221 */ /* 0x010fe20000010000 */
        /* <DEDUP_REMOVED lines=29> */
[----:B------:R-:W-:Y:S01]  /*fd70*/  FMUL.FTZ R151, R151, R10 ;  /* 0x0000000a97977220 */ /* 0x000fe20000410000 */
        /* <DEDUP_REMOVED lines=23> */
[----:B---3--:R-:W-:-:S07]  /*fef0*/  FADD.FTZ R0, R173, R0 ;  /* 0x00000000ad007221 */ /* 0x008fce0000010000 */
        /* <DEDUP_REMOVED lines=14> */
[----:B------:R-:W-:Y:S06]  /*ffe0*/  @!P2 BRA `(.L_x_2799) ;  /* 0x000000000004a947 */ /* 0x000fec0003800000 */
[----:B------:R-:W-:Y:S01]  /*fff0*/  BPT.TRAP 0x1 ;  /* 0x000000040000795c */ /* 0x000fe20000300000 */
.L_x_2799:
[----:B------:R0:W2:Y:S01]  /*10000*/  SYNCS.PHASECHK.TRANS64.TRYWAIT P1, [R212+URZ+0x22850], R211 ;  /* 0x022850d3d40075a7 */ /* 0x0000a2000802017f */
[----:B------:R-:W-:Y:S05]  /*10010*/  @!P2 BRA `(.L_x_2800) ;  /* 0x000000000004a947 */ /* 0x000fea0003800000 */
[----:B------:R-:W-:Y:S01]  /*10020*/  BPT.TRAP 0x1 ;  /* 0x000000040000795c */ /* 0x000fe20000300000 */
.L_x_2800:
[----:B------:R-:W-:Y:S04]  /*10030*/  BSSY B0, `(.L_x_2801) ;  /* 0x0000004000007945 */ /* 0x000fe80003800000 */
[----:B--2---:R-:W-:Y:S05]  /*10040*/  @P1 BRA `(.L_x_2802) ;  /* 0x0000000000081947 */ /* 0x004fea0003800000 */
[----:B------:R-:W2:Y:S02]  /*10050*/  SYNCS.PHASECHK.TRANS64.TRYWAIT P1, [R212+URZ+0x22850], R211 ;  /* 0x022850d3d40075a7 */ /* 0x000ea4000802017f */
[----:B--2---:R-:W-:Y:S05]  /*10060*/  @!P1 BRA `(.L_x_2803) ;  /* 0x00000158002c9947 */ /* 0x004fea0003800000 */
.L_x_2802:
[----:B------:R-:W-:Y:S05]  /*10070*/  BSYNC B0 ;  /* 0x0000000000007941 */ /* 0x000fea0003800000 */
.L_x_2801:
[----:B------:R-:W3:Y:S01]  /*10080*/  S2R R5, SR_TID.X ;  /* 0x0000000000057919 */ /* 0x000ee20000002100 */
[----:B------:R-:W-:Y:S05]  /*10090*/  WARPSYNC.ALL ;  /* 0x0000000000007948 */ /* 0x000fea0003800000 */
[----:B------:R-:W-:Y:S01]  /*100a0*/  IMAD.MOV.U32 R180, RZ, RZ, 0xc00 ;  /* 0x00000c00ffb47424 */ /* 0x000fe200078e00ff */
[----:B------:R-:W-:Y:S01]  /*100b0*/  ISETP.GT.AND P1, PT, R4, R213, PT ;  /* 0x000000d50400720c */ /* 0x000fe20003f24270 */
[----:B------:R-:W-:Y:S02]  /*100c0*/  IMAD.MOV.U32 R181, RZ, RZ, 0x40000040 ;  /* 0x40000040ffb57424 */ /* 0x000fe400078e00ff */
[----:B------:R-:W-:-:S02]  /*100d0*/  IMAD R180, R2, R180, UR42 ;  /* 0x0000002a02b47e24 */ /* 0x000fc4000f8e02b4 */
[----:B012---:R-:W-:Y:S01]  /*100e0*/  @!P0 VIADD R212, R212, 0x22860 ;  /* 0x00022860d4d48836 */ /* 0x007fe20000000000 */
[----:B------:R-:W-:Y:S01]  /*100f0*/  R2UR UR7, R181 ;  /* 0x00000000b50772ca */ /* 0x000fe200000e0000 */
[----:B------:R-:W-:Y:S01]  /*10100*/  IMAD.MOV.U32 R181, RZ, RZ, 0x40000040 ;  /* 0x40000040ffb57424 */ /* 0x000fe200078e00ff */
[----:B------:R-:W-:Y:S01]  /*10110*/  R2UR UR6, R180 ;  /* 0x00000000b40672ca */ /* 0x000fe200000e0000 */
[----:B------:R-:W-:Y:S01]  /*10120*/  VIADD R4, R4, 0xffffffff ;  /* 0xffffffff04047836 */ /* 0x000fe20000000000 */
[----:B------:R-:W-:Y:S01]  /*10130*/  @!P0 PRMT R212, RZ, 0x654, R212 ;  /* 0x00000654ffd48816 */ /* 0x000fe200000000d4 */
[----:B------:R-:W-:Y:S01]  /*10140*/  IMAD.MOV.U32 R10, RZ, RZ, R176 ;  /* 0x000000ffff0a7224 */ /* 0x000fe200078e00b0 */
[----:B---3--:R-:W-:-:S05]  /*10150*/  SHF.R.U32.HI R5, RZ, 0x7, R5 ;  /* 0x00000007ff057819 */ /* 0x008fca0000011605 */
[----:B------:R-:W-:-:S05]  /*10160*/  VIADD R5, R5, 0x8 ;  /* 0x0000000805057836 */ /* 0x000fca0000000000 */
[----:B------:R0:W-:Y:S02]  /*10170*/  BAR.SYNC.DEFER_BLOCKING R5, 0x100 ;  /* 0x000400050000751d */ /* 0x0001e40000010000 */
[----:B0-----:R-:W-:-:S04]  /*10180*/  IMAD.MOV.U32 R5, RZ, RZ, R178 ;  /* 0x000000ffff057224 */ /* 0x001fc800078e00b2 */
        /* <DEDUP_REMOVED lines=43> */
[----:B------:R-:W-:Y:S02]  /*10440*/  IMAD.MOV.U32 R10, RZ, RZ, R176 ;  /* 0x000000ffff0a7224 */ /* 0x000fe400078e00b0 */
[----:B------:R-:W-:-:S07]  /*10450*/  IMAD.MOV.U32 R5, RZ, RZ, R178 ;  /* 0x000000ffff057224 */ /* 0x000fce00078e00b2 */
.L_x_2786:
[----:B------:R-:W1:Y:S01]  /*10460*/  LDC R152, c[0x0][0x448] ;  /* 0x00011200ff987b82 */ /* 0x000e620000000800 */
[----:B------:R-:W-:Y:S01]  /*10470*/  VIADD R153, R209, 0x7f ;  /* 0x0000007fd1997836 */ /* 0x000fe20000000000 */
[----:B------:R-:W-:Y:S01]  /*10480*/  LOP3.LUT R18, R18, 0xffefffff, RZ, 0xc0, !PT ;  /* 0xffefffff12127812 */ /* 0x000fe200078ec0ff */
[----:B------:R-:W-:Y:S02]  /*10490*/  ULDC UR4, c[0x0][0x9dc] ;  /* 0x0002770000047ab9 */ /* 0x000fe40000000800 */
[----:B------:R-:W-:-:S03]  /*104a0*/  IMAD.MOV.U32 R155, RZ, RZ, R153 ;  /* 0x000000ffff9b7224 */ /* 0x000fc600078e0099 */
[----:B------:R-:W2:Y:S01]  /*104b0*/  LDC R235, c[0x0][0x9e4] ;  /* 0x00027900ffeb7b82 */ /* 0x000ea20000000800 */
[----:B-1----:R-:W-:-:S13]  /*104c0*/  ISETP.NE.AND P1, PT, R152, 0x1, PT ;  /* 0x000000019800780c */ /* 0x002fda0003f25270 */
[----:B------:R-:W1:Y:S01]  /*104d0*/  @P1 LDC R154, c[0x0][0x44c] ;  /* 0x00011300ff9a1b82 */ /* 0x000e620000000800 */
[----:B------:R-:W-:-:S04]  /*104e0*/  @P1 LOP3.LUT R18, R18, 0x100000, RZ, 0xfc, !PT ;  /* 0x0010000012121812 */ /* 0x000fc800078efcff */
[----:B------:R-:W-:-:S03]  /*104f0*/  LOP3.LUT R18, R18, 0xffdfffff, RZ, 0xc0, !PT ;  /* 0xffdfffff12127812 */ /* 0x000fc600078ec0ff */
[----:B------:R-:W3:Y:S01]  /*10500*/  @P1 LDC R152, c[0x0][0x450] ;  /* 0x00011400ff981b82 */ /* 0x000ee20000000800 */
[----:B-1----:R-:W-:-:S05]  /*10510*/  @P1 IMAD.HI.U32 R154, R153, R154, RZ ;  /* 0x0000009a999a1227 */ /* 0x002fca00078e00ff */
[----:B---3--:R-:W-:Y:S02]  /*10520*/  @P1 SHF.R.U32.HI R155, RZ, R152, R154 ;  /* 0x00000098ff9b1219 */ /* 0x008fe4000001169a */
[----:B--2---:R-:W-:Y:S02]  /*10530*/  ISETP.GE.AND P1, PT, R235, 0x1, PT ;  /* 0x00000001eb00780c */ /* 0x004fe40003f26270 */
[----:B------:R-:W-:-:S05]  /*10540*/  IADD3 R152, R204, 0x1, -R203 ;  /* 0x00000001cc987810 */ /* 0x000fca0007ffe8cb */
[----:B------:R-:W-:-:S04]  /*10550*/  IMAD.IADD R155, R152, 0x1, R155 ;  /* 0x00000001989b7824 */ /* 0x000fc800078e029b */
[----:B------:R-:W-:Y:S02]  /*10560*/  VIADD R154, R155, -UR4 ;  /* 0x800000049b9a7c36 */ /* 0x000fe40008000000 */
[----:B------:R-:W-:Y:S01]  /*10570*/  @P1 LOP3.LUT R18, R18, 0x200000, RZ, 0xfc, !PT ;  /* 0x0020000012121812 */ /* 0x000fe200078efcff */
[----:B------:R-:W-:Y:S06]  /*10580*/  @!P1 BRA `(.L_x_2805) ;  /* 0x0000000000449947 */ /* 0x000fec0003800000 */
[----:B------:R-:W-:Y:S01]  /*10590*/  ISETP.GT.AND P1, PT, R155, -0x1, PT ;  /* 0xffffffff9b00780c */ /* 0x000fe20003f24270 */
[----:B------:R-:W-:-:S12]  /*105a0*/  BSSY B0, `(.L_x_2806) ;  /* 0x000000d000007945 */ /* 0x000fd80003800000 */
[----:B------:R-:W-:Y:S05]  /*105b0*/  @P1 BRA `(.L_x_2807) ;  /* 0x00000000001c1947 */ /* 0x000fea0003800000 */
[----:B------:R-:W-:Y:S02]  /*105c0*/  ISETP.NE.AND P1, PT, R235, 0x1, PT ;  /* 0x00000001eb00780c */ /* 0x000fe40003f25270 */
[----:B------:R-:W-:-:S11]  /*105d0*/  LOP3.LUT R155, RZ, R155, RZ, 0x33, !PT ;  /* 0x0000009bff9b7212 */ /* 0x000fd600078e33ff */
[----:B------:R-:W1:Y:S02]  /*105e0*/  @P1 LDC.64 R152, c[0x0][0x9e8] ;  /* 0x00027a00ff981b82 */ /* 0x000e640000000a00 */
[----:B-1----:R-:W-:-:S05]  /*105f0*/  @P1 IMAD.HI.U32 R152, R155, R152, RZ ;  /* 0x000000989b981227 */ /* 0x002fca00078e00ff */
[----:B------:R-:W-:-:S04]  /*10600*/  @P1 SHF.R.U32.HI R155, RZ, R153, R152 ;  /* 0x00000099ff9b1219 */ /* 0x000fc80000011698 */
[----:B------:R-:W-:Y:S01]  /*10610*/  LOP3.LUT R155, RZ, R155, RZ, 0x33, !PT ;  /* 0x0000009bff9b7212 */ /* 0x000fe200078e33ff */
[----:B------:R-:W-:Y:S06]  /*10620*/  BRA `(.L_x_2808) ;  /* 0x0000000000107947 */ /* 0x000fec0003800000 */
.L_x_2807:
[----:B------:R-:W-:-:S13]  /*10630*/  ISETP.NE.AND P1, PT, R235, 0x1, PT ;  /* 0x00000001eb00780c */ /* 0x000fda0003f25270 */
[----:B------:R-:W1:Y:S02]  /*10640*/  @P1 LDC.64 R152, c[0x0][0x9e8] ;  /* 0x00027a00ff981b82 */ /* 0x000e640000000a00 */
[----:B-1----:R-:W-:-:S05]  /*10650*/  @P1 IMAD.HI.U32 R152, R155, R152, RZ ;  /* 0x000000989b981227 */ /* 0x002fca00078e00ff */
[----:B------:R-:W-:-:S07]  /*10660*/  @P1 SHF.R.U32.HI R155, RZ, R153, R152 ;  /* 0x00000099ff9b1219 */ /* 0x000fce0000011698 */
.L_x_2808:
[----:B------:R-:W-:Y:S05]  /*10670*/  BSYNC B0 ;  /* 0x0000000000007941 */ /* 0x000fea0003800000 */
.L_x_2806:
[----:B------:R-:W-:-:S05]  /*10680*/  IMAD R155, R155, R235, RZ ;  /* 0x000000eb9b9b7224 */ /* 0x000fca00078e02ff */
[----:B------:R-:W-:-:S07]  /*10690*/  VIMNMX R154, R154, R155, !PT ;  /* 0x0000009b9a9a7248 */ /* 0x000fce0007fe0100 */
.L_x_2805:
[----:B------:R-:W-:-:S04]  /*106a0*/  VIADD R152, R154, 0x5f ;  /* 0x0000005f9a987836 */ /* 0x000fc80000000000 */
[----:B------:R-:W-:-:S05]  /*106b0*/  IMAD.HI R152, R152, 0x2aaaaaab, RZ ;  /* 0x2aaaaaab98987827 */ /* 0x000fca00078e02ff */
[----:B------:R-:W-:-:S04]  /*106c0*/  SHF.R.U32.HI R153, RZ, 0x1f, R152 ;  /* 0x0000001fff997819 */ /* 0x000fc80000011698 */
[----:B------:R-:W-:-:S04]  /*106d0*/  LEA.HI.SX32 R153, R152, R153, 0x1c ;  /* 0x0000009998997211 */ /* 0x000fc800078fe2ff */
[----:B------:R-:W-:-:S04]  /*106e0*/  VIMNMX R211, R219, R153, !PT ;  /* 0x00000099dbd37248 */ /* 0x000fc80007fe0100 */
[----:B------:R-:W-:-:S13]  /*106f0*/  ISETP.GE.AND P1, PT, R4, R211, PT ;  /* 0x000000d30400720c */ /* 0x000fda0003f26270 */
[----:B------:R-:W-:Y:S05]  /*10700*/  @!P1 BRA `(.L_x_2809) ;  /* 0x0000002400509947 */ /* 0x000fea0003800000 */
[----:B------:R-:W-:Y:S02]  /*10710*/  IMAD.MOV.U32 R214, RZ, RZ, R10 ;  /* 0x000000ffffd67224 */ /* 0x000fe400078e000a */
[----:B------:R-:W-:Y:S02]  /*10720*/  IMAD.MOV.U32 R215, RZ, RZ, R5 ;  /* 0x000000ffffd77224 */ /* 0x000fe400078e0005 */
[----:B------:R-:W-:-:S07]  /*10730*/  IMAD.MOV.U32 R213, RZ, RZ, R4 ;  /* 0x000000ffffd57224 */ /* 0x000fce00078e0004 */
.L_x_2819:
[----:B------:R-:W-:Y:S01]  /*10740*/  IMAD.U32 R5, RZ, RZ, UR37 ;  /* 0x00000025ff057e24 */ /* 0x000fe2000f8e00ff */
[----:B------:R-:W-:Y:S05]  /*10750*/  YIELD ;  /* 0x0000000000007946 */ /* 0x000fea0003800000 */
[----:B------:R-:W-:Y:S01]  /*10760*/  ISETP.NE.AND P3, PT, R5, 0x3, PT ;  /* 0x000000030500780c */ /* 0x000fe20003f65270 */
[----:B------:R-:W-:Y:S02]  /*10770*/  VIADD R2, R2, 0x1 ;  /* 0x0000000102027836 */ /* 0x000fe40000000000 */
[----:B-1----:R-:W-:Y:S02]  /*10780*/  IMAD.MOV.U32 R4, RZ, RZ, R213 ;  /* 0x000000ffff047224 */ /* 0x002fe400078e00d5 */
[----:B------:R-:W-:Y:S01]  /*10790*/  VIADD R213, R213, 0xffffffff ;  /* 0xffffffffd5d57836 */ /* 0x000fe20000000000 */
[----:B------:R-:W-:-:S02]  /*107a0*/  ISETP.NE.AND P2, PT, R2, 0x2, PT ;  /* 0x000000020200780c */ /* 0x000fc40003f45270 */
[----:B------:R-:W-:Y:S02]  /*107b0*/  ISETP.GT.AND P1, PT, R4, R211, PT ;  /* 0x000000d30400720c */ /* 0x000fe40003f24270 */
[----:B------:R-:W-:Y:S02]  /*107c0*/  SEL R4, RZ, 0x1, P2 ;  /* 0x00000001ff047807 */ /* 0x000fe40001000000 */
[----:B------:R-:W-:Y:S02]  /*107d0*/  SEL R2, R2, RZ, P2 ;  /* 0x000000ff02027207 */ /* 0x000fe40001000000 */
[----:B------:R-:W-:Y:S01]  /*107e0*/  LOP3.LUT R202, R202, R4, RZ, 0x3c, !PT ;  /* 0x00000004caca7212 */ /* 0x000fe200078e3cff */
[----:B------:R-:W-:Y:S06]  /*107f0*/  @!P3 BRA `(.L_x_2810) ;  /* 0x000000000004b947 */ /* 0x000fec0003800000 */
[----:B------:R-:W-:Y:S01]  /*10800*/  BPT.TRAP 0x1 ;  /* 0x000000040000795c */ /* 0x000fe20000300000 */
.L_x_2810:
[----:B------:R-:W-:Y:S01]  /*10810*/  IMAD R4, R2, 0x8, R19 ;  /* 0x0000000802047824 */ /* 0x000fe200078e0213 */
[----:B0-----:R-:W-:-:S04]  /*10820*/  SHF.L.U32 R212, R202, 0x1f, RZ ;  /* 0x0000001fcad47819 */ /* 0x001fc800000006ff */
[----:B------:R0:W1:Y:S01]  /*10830*/  SYNCS.PHASECHK.TRANS64.TRYWAIT P2, [R4+URZ+0x22830], R212 ;  /* 0x022830d4040075a7 */ /* 0x000062000804017f */
[----:B------:R-:W-:Y:S05]  /*10840*/  @!P3 BRA `(.L_x_2811) ;  /* 0x000000000004b947 */ /* 0x000fea0003800000 */
[----:B------:R-:W-:Y:S01]  /*10850*/  BPT.TRAP 0x1 ;  /* 0x000000040000795c */ /* 0x000fe20000300000 */
.L_x_2811:
[----:B------:R-:W-:Y:S02]  /*10860*/  IMAD R154, R2, 0x300, R21 ;  /* 0x00000300029a7824 */ /* 0x000fe400078e0215 */
[----:B------:R-:W-:Y:S01]  /*10870*/  IMAD.MOV.U32 R155, RZ, RZ, 0x40000040 ;  /* 0x40000040ff9b7424 */ /* 0x000fe200078e00ff */
[----:B-1----:R-:W-:Y:S06]  /*10880*/  @P2 BRA `(.L_x_2812) ;  /* 0x0000000000082947 */ /* 0x002fec0003800000 */
[----:B------:R-:W1:Y:S02]  /*10890*/  SYNCS.PHASECHK.TRANS64.TRYWAIT P2, [R4+URZ+0x22830], R212 ;  /* 0x022830d4040075a7 */ /* 0x000e64000804017f */
[----:B-1----:R-:W-:Y:S05]  /*108a0*/  @!P2 BRA `(.L_x_2813) ;  /* 0x000001500030a947 */ /* 0x002fea0003800000 */
.L_x_2812:
        /* <DEDUP_REMOVED lines=13> */
[----:B------:R-:W-:Y:S01]  /*10980*/  R2UR UR11, R153 ;  /* 0x00000000990b72ca */ /* 0x000fe200000e0000 */
[----:B------:R-:W2:Y:S01]  /*10990*/  S2R R216, SR_TID.X ;  /* 0x0000000000d87919 */ /* 0x000ea20000002100 */
[----:B------:R-:W-:-:S02]  /*109a0*/  R2UR UR19, R155 ;  /* 0x000000009b1372ca */ /* 0x000fc400000e0000 */
[----:B------:R-:W-:Y:S01]  /*109b0*/  WARPGROUP.ARRIVE ;  /* 0x00000000000079c5 */ /* 0x000fe20000000000 */
[----:B------:R-:W-:Y:S02]  /*109c0*/  R2UR UR8, R14 ;  /* 0x000000000e0872ca */ /* 0x000fe400000e0000 */
[----:B------:R-:W-:Y:S02]  /*109d0*/  R2UR UR9, R15 ;  /* 0x000000000f0972ca */ /* 0x000fe400000e0000 */
[----:B------:R-:W-:Y:S01]  /*109e0*/  R2UR UR14, R10 ;  /* 0x000000000a0e72ca */ /* 0x000fe200000e0000 */
[----:B------:R-:W-:Y:S01]  /*109f0*/  HGMMA.64x96x16.F32 R152, gdesc[UR4], RZ, !UPT, gsb0 ;  /* 0x01600000049879f0 */ /* 0x000fe2000c0008ff */
[----:B------:R-:W-:Y:S02]  /*10a00*/  R2UR UR15, R11 ;  /* 0x000000000b0f72ca */ /* 0x000fe400000e0000 */
[----:B------:R-:W-:Y:S02]  /*10a10*/  R2UR UR12, R12 ;  /* 0x000000000c0c72ca */ /* 0x000fe400000e0000 */
[----:B------:R-:W-:-:S02]  /*10a20*/  R2UR UR13, R13 ;  /* 0x000000000d0d72ca */ /* 0x000fc400000e0000 */
[----:B------:R-:W-:Y:S02]  /*10a30*/  R2UR UR16, R8 ;  /* 0x00000000081072ca */ /* 0x000fe400000e0000 */
[----:B------:R-:W-:Y:S02]  /*10a40*/  R2UR UR17, R9 ;  /* 0x00000000091172ca */ /* 0x000fe400000e0000 */
[----:B--2---:R-:W-:Y:S01]  /*10a50*/  SHF.R.U32.HI R216, RZ, 0x7, R216 ;  /* 0x00000007ffd87819 */ /* 0x004fe200000116d8 */
        /* <DEDUP_REMOVED lines=103> */
[C---:B------:R-:W-:Y:S01]  /*110d0*/  FMUL.FTZ R154, R5.reuse, R11 ;  /* 0x0000000b059a7220 */ /* 0x040fe20000410000 */
[----:B------:R-:W-:-:S03]  /*110e0*/  FADD.FTZ R215, -R5, R215 ;  /* 0x000000d705d77221 */ /* 0x000fc60000010100 */
[-CC-:B------:R-:W-:Y:S01]  /*110f0*/  FFMA.FTZ R10, R10, R11.reuse, -R154.reuse ;  /* 0x0000000b0a0a7223 */ /* 0x180fe2000001089a */
[-C--:B------:R-:W-:Y:S01]  /*11100*/  FMUL.FTZ R215, R215, R11.reuse ;  /* 0x0000000bd7d77220 */ /* 0x080fe20000410000 */
        /* <DEDUP_REMOVED lines=25> */
[-C--:B--2---:R-:W-:Y:S01]  /*112a0*/  FMUL.FTZ R24, R24, R152.reuse ;  /* 0x0000009818187220 */ /* 0x084fe20000410000 */
        /* <DEDUP_REMOVED lines=65> */
[----:B------:R-:W-:Y:S01]  /*116c0*/  FMUL.FTZ R3, R170, UR55 ;  /* 0x00000037aa037c20 */ /* 0x000fe20008410000 */
[----:B------:R-:W-:Y:S01]  /*116d0*/  FMUL.FTZ R170, R174, UR55 ;  /* 0x00000037aeaa7c20 */ /* 0x000fe20008410000 */
[----:B--2---:R-:W-:Y:S01]  /*116e0*/  FMUL.FTZ R20, R171, UR55 ;  /* 0x00000037ab147c20 */ /* 0x004fe20008410000 */
[C---:B----4-:R-:W-:Y:S01]  /*116f0*/  FADD.FTZ R174, R154.reuse, R152 ;  /* 0x000000989aae7221 */ /* 0x050fe20000010000 */
[----:B------:R-:W-:Y:S01]  /*11700*/  F2FP.F16.F32.PACK_AB R152, R154, R10 ;  /* 0x0000000a9a98723e */ /* 0x000fe200000000ff */
[----:B------:R-:W-:Y:S01]  /*11710*/  FMUL.FTZ R171, R178, UR55 ;  /* 0x00000037b2ab7c20 */ /* 0x000fe20008410000 */
[----:B------:R-:W2:Y:S01]  /*11720*/  MUFU.EX2 R154, R197 ;  /* 0x000000c5009a7308 */ /* 0x000ea20000000800 */
[----:B------:R-:W-:Y:S01]  /*11730*/  FMUL.FTZ R178, R182, UR55 ;  /* 0x00000037b6b27c20 */ /* 0x000fe20008410000 */
[----:B------:R-:W-:Y:S01]  /*11740*/  FMUL.FTZ R182, R186, UR55 ;  /* 0x00000037bab67c20 */ /* 0x000fe20008410000 */
[----:B------:R-:W-:Y:S01]  /*11750*/  FMUL.FTZ R186, R190, UR55 ;  /* 0x00000037beba7c20 */ /* 0x000fe20008410000 */
[----:B------:R-:W-:Y:S01]  /*11760*/  FMUL.FTZ R190, R194, UR55 ;  /* 0x00000037c2be7c20 */ /* 0x000fe20008410000 */
[----:B------:R-:W-:-:S03]  /*11770*/  FMUL.FTZ R194, R198, UR55 ;  /* 0x00000037c6c27c20 */ /* 0x000fc60008410000 */
[----:B------:R3:W4:Y:S08]  /*11780*/  MUFU.EX2 R10, R153 ;  /* 0x00000099000a7308 */ /* 0x0007300000000800 */
[----:B------:R-:W5:Y:S01]  /*11790*/  MUFU.TANH R3, R3 ;  /* 0x0000000300037308 */ /* 0x000f620000002400 */
[----:B--2---:R-:W-:Y:S01]  /*117a0*/  FADD.FTZ R174, R154, R174 ;  /* 0x000000ae9aae7221 */ /* 0x004fe20000010000 */
[----:B---3--:R-:W-:Y:S01]  /*117b0*/  FMUL.FTZ R153, R175, UR55 ;  /* 0x00000037af997c20 */ /* 0x008fe20008410000 */
[----:B------:R-:W-:Y:S01]  /*117c0*/  FMUL.FTZ R175, R179, UR55 ;  /* 0x00000037b3af7c20 */ /* 0x000fe20008410000 */
[----:B------:R-:W-:Y:S01]  /*117d0*/  FMUL.FTZ R179, R183, UR55 ;  /* 0x00000037b7b37c20 */ /* 0x000fe20008410000 */
[----:B------:R-:W-:Y:S01]  /*117e0*/  FMUL.FTZ R183, R187, UR55 ;  /* 0x00000037bbb77c20 */ /* 0x000fe20008410000 */
[----:B------:R-:W-:Y:S01]  /*117f0*/  FMUL.FTZ R187, R191, UR55 ;  /* 0x00000037bfbb7c20 */ /* 0x000fe20008410000 */
[----:B------:R-:W-:Y:S01]  /*11800*/  FMUL.FTZ R191, R195, UR55 ;  /* 0x00000037c3bf7c20 */ /* 0x000fe20008410000 */
[----:B------:R-:W2:Y:S01]  /*11810*/  MUFU.TANH R20, R20 ;  /* 0x0000001400147308 */ /* 0x000ea20000002400 */
[C---:B----4-:R-:W-:Y:S01]  /*11820*/  FADD.FTZ R174, R10.reuse, R174 ;  /* 0x000000ae0aae7221 */ /* 0x050fe20000010000 */
[----:B------:R-:W-:Y:S01]  /*11830*/  F2FP.F16.F32.PACK_AB R154, R10, R154 ;  /* 0x0000009a0a9a723e */ /* 0x000fe200000000ff */
[----:B------:R-:W-:Y:S01]  /*11840*/  FMUL.FTZ R195, R199, UR55 ;  /* 0x00000037c7c37c20 */ /* 0x000fe20008410000 */
        /* <DEDUP_REMOVED lines=8> */
[----:B------:R-:W0:Y:S03]  /*118d0*/  MUFU.TANH R171, R171 ;  /* 0x000000ab00ab7308 */ /* 0x000e260000002400 */
[----:B------:R-:W-:-:S04]  /*118e0*/  FMNMX.FTZ R10, R166, R10, !PT ;  /* 0x0000000aa60a7209 */ /* 0x000fc80007810000 */
[----:B------:R-:W-:Y:S01]  /*118f0*/  FMNMX.FTZ R10, R167, R10, !PT ;  /* 0x0000000aa70a7209 */ /* 0x000fe20007810000 */
[----:B------:R-:W1:Y:S03]  /*11900*/  MUFU.TANH R175, R175 ;  /* 0x000000af00af7308 */ /* 0x000e660000002400 */
[----:B-----5:R-:W-:-:S04]  /*11910*/  FMNMX.FTZ R10, R3, R10, !PT ;  /* 0x0000000a030a7209 */ /* 0x020fc80007810000 */
[----:B--2---:R-:W-:Y:S01]  /*11920*/  FMNMX.FTZ R10, R20, R10, !PT ;  /* 0x0000000a140a7209 */ /* 0x004fe20007810000 */
[----:B------:R-:W2:Y:S03]  /*11930*/  MUFU.TANH R178, R178 ;  /* 0x000000b200b27308 */ /* 0x000ea60000002400 */
[----:B---3--:R-:W-:-:S04]  /*11940*/  FMNMX.FTZ R10, R170, R10, !PT ;  /* 0x0000000aaa0a7209 */ /* 0x008fc80007810000 */
[----:B----4-:R-:W-:Y:S01]  /*11950*/  FMNMX.FTZ R10, R153, R10, !PT ;  /* 0x0000000a990a7209 */ /* 0x010fe20007810000 */
[----:B------:R-:W3:Y:S03]  /*11960*/  MUFU.TANH R179, R179 ;  /* 0x000000b300b37308 */ /* 0x000ee60000002400 */
[----:B0-----:R-:W-:-:S04]  /*11970*/  FMNMX.FTZ R10, R171, R10, !PT ;  /* 0x0000000aab0a7209 */ /* 0x001fc80007810000 */
[----:B-1----:R-:W-:Y:S01]  /*11980*/  FMNMX.FTZ R10, R175, R10, !PT ;  /* 0x0000000aaf0a7209 */ /* 0x002fe20007810000 */
[----:B------:R-:W0:Y:S03]  /*11990*/  MUFU.TANH R182, R182 ;  /* 0x000000b600b67308 */ /* 0x000e260000002400 */
[----:B--2---:R-:W-:-:S05]  /*119a0*/  FMNMX.FTZ R10, R178, R10, !PT ;  /* 0x0000000ab20a7209 */ /* 0x004fca0007810000 */
[----:B------:R-:W1:Y:S01]  /*119b0*/  MUFU.TANH R183, R183 ;  /* 0x000000b700b77308 */ /* 0x000e620000002400 */
[----:B---3--:R-:W-:-:S07]  /*119c0*/  FMNMX.FTZ R10, R179, R10, !PT ;  /* 0x0000000ab30a7209 */ /* 0x008fce0007810000 */
        /* <DEDUP_REMOVED lines=12> */
[----:B------:R-:W2:Y:S01]  /*11a90*/  MUFU.EX2 R156, R156 ;  /* 0x0000009c009c7308 */ /* 0x000ea20000000800 */
[----:B0-----:R-:W-:-:S07]  /*11aa0*/  FMNMX.FTZ R10, R194, R10, !PT ;  /* 0x0000000ac20a7209 */ /* 0x001fce0007810000 */
[----:B------:R-:W0:Y:S01]  /*11ab0*/  MUFU.EX2 R157, R157 ;  /* 0x0000009d009d7308 */ /* 0x000e220000000800 */
[----:B-1----:R-:W-:-:S05]  /*11ac0*/  FMNMX.FTZ R10, R195, R10, !PT ;  /* 0x0000000ac30a7209 */ /* 0x002fca0007810000 */
[----:B------:R-:W1:Y:S02]  /*11ad0*/  SHFL.BFLY PT, R197, R10, 0x2, 0x1f ;  /* 0x0c401f000ac57f89 */ /* 0x000e6400000e0000 */
[----:B------:R-:W-:Y:S08]  /*11ae0*/  MUFU.EX2 R160, R160 ;  /* 0x000000a000a07308 */ /* 0x000ff00000000800 */
[----:B------:R-:W-:Y:S08]  /*11af0*/  MUFU.EX2 R161, R161 ;  /* 0x000000a100a17308 */ /* 0x000ff00000000800 */
[----:B------:R-:W-:Y:S01]  /*11b00*/  MUFU.EX2 R164, R164 ;  /* 0x000000a400a47308 */ /* 0x000fe20000000800 */
[----:B-1----:R-:W-:-:S07]  /*11b10*/  FMNMX.FTZ R10, R10, R197, !PT ;  /* 0x000000c50a0a7209 */ /* 0x002fce0007810000 */
[----:B------:R-:W-:Y:S01]  /*11b20*/  MUFU.EX2 R165, R165 ;  /* 0x000000a500a57308 */ /* 0x000fe20000000800 */
[----:B------:R-:W1:Y:S07]  /*11b30*/  SHFL.BFLY PT, R197, R10, 0x1, 0x1f ;  /* 0x0c201f000ac57f89 */ /* 0x000e6e00000e0000 */
[----:B------:R-:W-:Y:S08]  /*11b40*/  MUFU.EX2 R168, R168 ;  /* 0x000000a800a87308 */ /* 0x000ff00000000800 */
[----:B------:R-:W-:Y:S08]  /*11b50*/  MUFU.EX2 R169, R169 ;  /* 0x000000a900a97308 */ /* 0x000ff00000000800 */
[----:B------:R-:W-:Y:S01]  /*11b60*/  MUFU.EX2 R172, R172 ;  /* 0x000000ac00ac7308 */ /* 0x000fe20000000800 */
[----:B-1----:R-:W-:-:S05]  /*11b70*/  FMNMX.FTZ R10, R10, R197, !PT ;  /* 0x000000c50a0a7209 */ /* 0x002fca0007810000 */
        /* <DEDUP_REMOVED lines=30> */
[----:B------:R-:W-:Y:S01]  /*11d60*/  FFMA.FTZ R195, R195, R11, -R198 ;  /* 0x0000000bc3c37223 */ /* 0x000fe200000108c6 */
[----:B--2---:R-:W-:Y:S01]  /*11d70*/  FADD.FTZ R20, R156, R174 ;  /* 0x000000ae9c147221 */ /* 0x004fe20000010000 */
[----:B0-----:R-:W-:Y:S01]  /*11d80*/  F2FP.F16.F32.PACK_AB R156, R157, R156 ;  /* 0x0000009c9d9c723e */ /* 0x001fe200000000ff */
[----:B------:R0:W2:Y:S01]  /*11d90*/  MUFU.EX2 R198, R158 ;  /* 0x0000009e00c67308 */ /* 0x0000a20000000800 */
[----:B-1----:R-:W-:Y:S01]  /*11da0*/  FFMA.FTZ R0, R197, R0, R192 ;  /* 0x00000000c5007223 */ /* 0x002fe200000100c0 */
[----:B------:R-:W-:Y:S01]  /*11db0*/  FADD.FTZ R20, R157, R20 ;  /* 0x000000149d147221 */ /* 0x000fe20000010000 */
[----:B------:R-:W-:-:S02]  /*11dc0*/  @!P0 VIADD R157, R4, 0x22840 ;  /* 0x00022840049d8836 */ /* 0x000fc40000000000 */
[-C--:B------:R-:W-:Y:S01]  /*11dd0*/  FMUL.FTZ R26, R26, R197.reuse ;  /* 0x000000c51a1a7220 */ /* 0x080fe20000410000 */
[-C--:B------:R-:W-:Y:S01]  /*11de0*/  FMUL.FTZ R27, R27, R197.reuse ;  /* 0x000000c51b1b7220 */ /* 0x080fe20000410000 */
[-C--:B------:R-:W-:Y:S01]  /*11df0*/  FMUL.FTZ R30, R30, R197.reuse ;  /* 0x000000c51e1e7220 */ /* 0x080fe20000410000 */
[-C--:B------:R-:W-:Y:S01]  /*11e00*/  FMUL.FTZ R31, R31, R197.reuse ;  /* 0x000000c51f1f7220 */ /* 0x080fe20000410000 */
[----:B------:R-:W1:Y:S01]  /*11e10*/  MUFU.EX2 R159, R159 ;  /* 0x0000009f009f7308 */ /* 0x000e620000000800 */
[----:B---3--:R-:W-:Y:S01]  /*11e20*/  FADD.FTZ R0, R155, R0 ;  /* 0x000000009b007221 */ /* 0x008fe20000010000 */
[----:B0-----:R-:W-:Y:S01]  /*11e30*/  FADD.FTZ R158, R160, R20 ;  /* 0x00000014a09e7221 */ /* 0x001fe20000010000 */
[----:B------:R-:W-:Y:S01]  /*11e40*/  IADD3 R20, -R216, 0xb, RZ ;  /* 0x0000000bd8147810 */ /* 0x000fe20007ffe1ff */
[----:B------:R-:W-:Y:S01]  /*11e50*/  IMAD.U32 R216, RZ, RZ, UR37 ;  /* 0x00000025ffd87e24 */ /* 0x000fe2000f8e00ff */
[----:B------:R-:W-:Y:S01]  /*11e60*/  @!P0 PRMT R157, RZ, 0x654, R157 ;  /* 0x00000654ff9d8816 */ /* 0x000fe2000000009d */
[----:B------:R-:W-:Y:S01]  /*11e70*/  FADD.FTZ R158, R161, R158 ;  /* 0x0000009ea19e7221 */ /* 0x000fe20000010000 */
[-C--:B------:R-:W-:Y:S01]  /*11e80*/  FMUL.FTZ R34, R34, R197.reuse ;  /* 0x000000c522227220 */ /* 0x080fe20000410000 */
[----:B------:R0:W3:Y:S01]  /*11e90*/  MUFU.EX2 R214, R162 ;  /* 0x000000a200d67308 */ /* 0x0000e20000000800 */
[----:B--2---:R-:W-:Y:S01]  /*11ea0*/  FADD.FTZ R0, R198, R0 ;  /* 0x00000000c6007221 */ /* 0x004fe20000010000 */
[----:B------:R2:W-:Y:S06]  /*11eb0*/  BAR.ARV R20, 0x100 ;  /* 0x000400140000751d */ /* 0x0005ec0000002000 */
[----:B------:R-:W4:Y:S01]  /*11ec0*/  MUFU.EX2 R163, R163 ;  /* 0x000000a300a37308 */ /* 0x000f220000000800 */
[----:B-1----:R-:W-:Y:S01]  /*11ed0*/  FADD.FTZ R0, R159, R0 ;  /* 0x000000009f007221 */ /* 0x002fe20000010000 */
[----:B------:R1:W-:Y:S01]  /*11ee0*/  @!P0 SYNCS.ARRIVE.TRANS64.RED.A1T0 RZ, [R157+URZ], RZ ;  /* 0x000000ff9dff89a7 */ /* 0x0003e2000810043f */
[----:B0-----:R-:W-:Y:S01]  /*11ef0*/  F2FP.F16.F32.PACK_AB R162, R169, R168 ;  /* 0x000000a8a9a2723e */ /* 0x001fe200000000ff */
[-C--:B------:R-:W-:Y:S01]  /*11f00*/  FMUL.FTZ R35, R35, R197.reuse ;  /* 0x000000c523237220 */ /* 0x080fe20000410000 */
[----:B------:R-:W-:Y:S01]  /*11f10*/  ISETP.NE.AND P3, PT, R216, 0x3, PT ;  /* 0x00000003d800780c */ /* 0x000fe20003f65270 */
[-C--:B------:R-:W-:Y:S01]  /*11f20*/  FMUL.FTZ R38, R38, R197.reuse ;  /* 0x000000c526267220 */ /* 0x080fe20000410000 */
[-C--:B------:R-:W-:Y:S01]  /*11f30*/  FMUL.FTZ R39, R39, R197.reuse ;  /* 0x000000c527277220 */ /* 0x080fe20000410000 */
[----:B------:R-:W0:Y:S01]  /*11f40*/  MUFU.EX2 R215, R166 ;  /* 0x000000a600d77308 */ /* 0x000e220000000800 */
[----:B---3--:R-:W-:Y:S01]  /*11f50*/  FADD.FTZ R0, R214, R0 ;  /* 0x00000000d6007221 */ /* 0x008fe20000010000 */
[----:B-1----:R-:W-:Y:S01]  /*11f60*/  FADD.FTZ R157, R164, R158 ;  /* 0x0000009ea49d7221 */ /* 0x002fe20000010000 */
[----:B------:R-:W-:Y:S01]  /*11f70*/  F2FP.F16.F32.PACK_AB R158, R161, R160 ;  /* 0x000000a0a19e723e */ /* 0x000fe200000000ff */
[-C--:B------:R-:W-:Y:S01]  /*11f80*/  FMUL.FTZ R42, R42, R197.reuse ;  /* 0x000000c52a2a7220 */ /* 0x080fe20000410000 */
[C---:B------:R-:W-:Y:S01]  /*11f90*/  F2FP.F16.F32.PACK_AB R160, R165.reuse, R164 ;  /* 0x000000a4a5a0723e */ /* 0x040fe200000000ff */
[----:B------:R-:W-:Y:S01]  /*11fa0*/  FADD.FTZ R157, R165, R157 ;  /* 0x0000009da59d7221 */ /* 0x000fe20000010000 */
[----:B------:R-:W-:Y:S01]  /*11fb0*/  F2FP.F16.F32.PACK_AB R164, R173, R172 ;  /* 0x000000acada4723e */ /* 0x000fe200000000ff */
[----:B------:R-:W1:Y:S01]  /*11fc0*/  MUFU.EX2 R167, R167 ;  /* 0x000000a700a77308 */ /* 0x000e620000000800 */
[----:B----4-:R-:W-:Y:S01]  /*11fd0*/  FADD.FTZ R0, R163, R0 ;  /* 0x00000000a3007221 */ /* 0x010fe20000010000 */
[----:B------:R-:W-:Y:S01]  /*11fe0*/  FADD.FTZ R157, R168, R157 ;  /* 0x0000009da89d7221 */ /* 0x000fe20000010000 */
[-C--:B------:R-:W-:Y:S01]  /*11ff0*/  FMUL.FTZ R43, R43, R197.reuse ;  /* 0x000000c52b2b7220 */ /* 0x080fe20000410000 */
[-C--:B------:R-:W-:Y:S01]  /*12000*/  FMUL.FTZ R46, R46, R197.reuse ;  /* 0x000000c52e2e7220 */ /* 0x080fe20000410000 */
[-C--:B------:R-:W-:Y:S01]  /*12010*/  FMUL.FTZ R47, R47, R197.reuse ;  /* 0x000000c52f2f7220 */ /* 0x080fe20000410000 */
[----:B------:R-:W-:Y:S01]  /*12020*/  FADD.FTZ R157, R169, R157 ;  /* 0x0000009da99d7221 */ /* 0x000fe20000010000 */
[-C--:B------:R-:W-:Y:S01]  /*12030*/  FMUL.FTZ R50, R50, R197.reuse ;  /* 0x000000c532327220 */ /* 0x080fe20000410000 */
[----:B------:R-:W3:Y:S01]  /*12040*/  MUFU.EX2 R199, R199 ;  /* 0x000000c700c77308 */ /* 0x000ee20000000800 */
        /* <DEDUP_REMOVED lines=33> */
[----:B---3--:R-:W-:Y:S01]  /*12260*/  F2FP.F16.F32.PACK_AB R153, R155, R192 ;  /* 0x000000c09b99723e */ /* 0x008fe200000000ff */
[-C--:B------:R-:W-:Y:S01]  /*12270*/  FMUL.FTZ R95, R95, R197.reuse ;  /* 0x000000c55f5f7220 */ /* 0x080fe20000410000 */
[----:B------:R-:W-:Y:S01]  /*12280*/  F2FP.F16.F32.PACK_AB R155, R159, R198 ;  /* 0x000000c69f9b723e */ /* 0x000fe200000000ff */
[----:B------:R-:W-:Y:S01]  /*12290*/  FMUL.FTZ R98, R98, R197 ;  /* 0x000000c562627220 */ /* 0x000fe20000410000 */
[----:B------:R-:W-:Y:S01]  /*122a0*/  F2FP.F16.F32.PACK_AB R159, R167, R215 ;  /* 0x000000d7a79f723e */ /* 0x000fe200000000ff */
[-C--:B------:R-:W-:Y:S01]  /*122b0*/  FMUL.FTZ R99, R99, R197.reuse ;  /* 0x000000c563637220 */ /* 0x080fe20000410000 */
[----:B------:R-:W1:Y:S01]  /*122c0*/  MUFU.EX2 R176, R176 ;  /* 0x000000b000b07308 */ /* 0x000e620000000800 */
[----:B----4-:R-:W-:Y:S01]  /*122d0*/  FADD.FTZ R0, R169, R0 ;  /* 0x00000000a9007221 */ /* 0x010fe20000010000 */
        /* <DEDUP_REMOVED lines=34> */
[----:B------:R-:W-:Y:S01]  /*12500*/  FMUL.FTZ R151, R151, R197 ;  /* 0x000000c597977220 */ /* 0x000fe20000410000 */
[----:B------:R-:W-:-:S03]  /*12510*/  F2FP.F16.F32.PACK_AB R161, R161, R199 ;  /* 0x000000c7a1a1723e */ /* 0x000fc600000000ff */
[----:B------:R-:W0:Y:S01]  /*12520*/  MUFU.EX2 R179, R179 ;  /* 0x000000b300b37308 */ /* 0x000e220000000800 */
[----:B-1----:R-:W-:-:S07]  /*12530*/  FADD.FTZ R0, R178, R0 ;  /* 0x00000000b2007221 */ /* 0x002fce0000010000 */
[----:B------:R-:W1:Y:S01]  /*12540*/  MUFU.EX2 R181, R181 ;  /* 0x000000b500b57308 */ /* 0x000e620000000800 */
[----:B---3--:R-:W-:-:S07]  /*12550*/  FADD.FTZ R157, R180, R157 ;  /* 0x0000009db49d7221 */ /* 0x008fce0000010000 */
[----:B------:R-:W3:Y:S01]  /*12560*/  MUFU.EX2 R182, R182 ;  /* 0x000000b600b67308 */ /* 0x000ee20000000800 */
[C---:B0-----:R-:W-:Y:S01]  /*12570*/  FADD.FTZ R0, R179.reuse, R0 ;  /* 0x00000000b3007221 */ /* 0x041fe20000010000 */
[----:B------:R-:W-:-:S06]  /*12580*/  F2FP.F16.F32.PACK_AB R167, R179, R178 ;  /* 0x000000b2b3a7723e */ /* 0x000fcc00000000ff */
[----:B------:R-:W0:Y:S01]  /*12590*/  MUFU.EX2 R184, R184 ;  /* 0x000000b800b87308 */ /* 0x000e220000000800 */
[C---:B-1----:R-:W-:Y:S01]  /*125a0*/  FADD.FTZ R157, R181.reuse, R157 ;  /* 0x0000009db59d7221 */ /* 0x042fe20000010000 */
[----:B------:R-:W-:-:S06]  /*125b0*/  F2FP.F16.F32.PACK_AB R168, R181, R180 ;  /* 0x000000b4b5a8723e */ /* 0x000fcc00000000ff */
[----:B------:R-:W1:Y:S01]  /*125c0*/  MUFU.EX2 R183, R183 ;  /* 0x000000b700b77308 */ /* 0x000e620000000800 */
[----:B---3--:R-:W-:-:S07]  /*125d0*/  FADD.FTZ R0, R182, R0 ;  /* 0x00000000b6007221 */ /* 0x008fce0000010000 */
[----:B------:R-:W3:Y:S01]  /*125e0*/  MUFU.EX2 R185, R185 ;  /* 0x000000b900b97308 */ /* 0x000ee20000000800 */
[----:B0-----:R-:W-:-:S07]  /*125f0*/  FADD.FTZ R157, R184, R157 ;  /* 0x0000009db89d7221 */ /* 0x001fce0000010000 */
        /* <DEDUP_REMOVED lines=23> */
[----:B------:R-:W-:Y:S02]  /*12770*/  F2FP.F16.F32.PACK_AB R157, R163, R214 ;  /* 0x000000d6a39d723e */ /* 0x000fe400000000ff */
[----:B------:R-:W-:Y:S02]  /*12780*/  F2FP.F16.F32.PACK_AB R163, R169, R165 ;  /* 0x000000a5a9a3723e */ /* 0x000fe400000000ff */
[----:B------:R-:W-:Y:S02]  /*12790*/  F2FP.F16.F32.PACK_AB R165, R175, R171 ;  /* 0x000000abafa5723e */ /* 0x000fe400000000ff */
[----:B------:R-:W-:Y:S01]  /*127a0*/  F2FP.F16.F32.PACK_AB R174, R196, R193 ;  /* 0x000000c1c4ae723e */ /* 0x000fe200000000ff */
[----:B---3--:R-:W-:Y:S01]  /*127b0*/  FADD.FTZ R0, R194, R0 ;  /* 0x00000000c2007221 */ /* 0x008fe20000010000 */
[----:B------:R-:W-:-:S02]  /*127c0*/  F2FP.F16.F32.PACK_AB R169, R183, R182 ;  /* 0x000000b6b7a9723e */ /* 0x000fc400000000ff */
[----:B------:R-:W-:Y:S01]  /*127d0*/  F2FP.F16.F32.PACK_AB R171, R187, R186 ;  /* 0x000000babbab723e */ /* 0x000fe200000000ff */
[C---:B0-----:R-:W-:Y:S01]  /*127e0*/  FADD.FTZ R0, R195.reuse, R0 ;  /* 0x00000000c3007221 */ /* 0x041fe20000010000 */
[----:B------:R-:W-:Y:S01]  /*127f0*/  F2FP.F16.F32.PACK_AB R175, R195, R194 ;  /* 0x000000c2c3af723e */ /* 0x000fe200000000ff */
[----:B--2---:R-:W-:Y:S06]  /*12800*/  @!P3 BRA `(.L_x_2814) ;  /* 0x000000000004b947 */ /* 0x004fec0003800000 */
[----:B------:R-:W-:Y:S01]  /*12810*/  BPT.TRAP 0x1 ;  /* 0x000000040000795c */ /* 0x000fe20000300000 */
.L_x_2814:
[----:B------:R0:W1:Y:S01]  /*12820*/  SYNCS.PHASECHK.TRANS64.TRYWAIT P2, [R4+URZ+0x22850], R212 ;  /* 0x022850d4040075a7 */ /* 0x000062000804017f */
[----:B------:R-:W-:Y:S05]  /*12830*/  @!P3 BRA `(.L_x_2815) ;  /* 0x000000000004b947 */ /* 0x000fea0003800000 */
[----:B------:R-:W-:Y:S01]  /*12840*/  BPT.TRAP 0x1 ;  /* 0x000000040000795c */ /* 0x000fe20000300000 */
.L_x_2815:
[----:B------:R-:W-:Y:S04]  /*12850*/  BSSY B0, `(.L_x_2816) ;  /* 0x0000004000007945 */ /* 0x000fe80003800000 */
[----:B-1----:R-:W-:Y:S05]  /*12860*/  @P2 BRA `(.L_x_2817) ;  /* 0x0000000000082947 */ /* 0x002fea0003800000 */
[----:B------:R-:W1:Y:S02]  /*12870*/  SYNCS.PHASECHK.TRANS64.TRYWAIT P2, [R4+URZ+0x22850], R212 ;  /* 0x022850d4040075a7 */ /* 0x000e64000804017f */
[----:B-1----:R-:W-:Y:S05]  /*12880*/  @!P2 BRA `(.L_x_2818) ;  /* 0x00000130004ca947 */ /* 0x002fea0003800000 */
.L_x_2817:
[----:B------:R-:W-:Y:S05]  /*12890*/  BSYNC B0 ;  /* 0x0000000000007941 */ /* 0x000fea0003800000 */
.L_x_2816:
[----:B------:R-:W2:Y:S01]  /*128a0*/  S2R R178, SR_TID.X ;  /* 0x0000000000b27919 */ /* 0x000ea20000002100 */
[----:B------:R-:W-:Y:S01]  /*128b0*/  IMAD.MOV.U32 R177, RZ, RZ, 0x40000040 ;  /* 0x40000040ffb17424 */ /* 0x000fe200078e00ff */
[----:B------:R-:W-:Y:S05]  /*128c0*/  WARPSYNC.ALL ;  /* 0x0000000000007948 */ /* 0x000fea0003800000 */
[----:B------:R-:W-:Y:S01]  /*128d0*/  R2UR UR7, R177 ;  /* 0x00000000b10772ca */ /* 0x000fe200000e0000 */
[----:B------:R-:W-:Y:S02]  /*128e0*/  IMAD.MOV.U32 R176, RZ, RZ, 0xc00 ;  /* 0x00000c00ffb07424 */ /* 0x000fe400078e00ff */
[----:B01----:R-:W-:-:S02]  /*128f0*/  @!P0 VIADD R4, R4, 0x22860 ;  /* 0x0002286004048836 */ /* 0x003fc40000000000 */
[----:B------:R-:W-:Y:S02]  /*12900*/  IMAD R176, R2, R176, UR42 ;  /* 0x0000002a02b07e24 */ /* 0x000fe4000f8e02b0 */
[----:B------:R-:W-:Y:S01]  /*12910*/  IMAD.MOV.U32 R214, RZ, RZ, R10 ;  /* 0x000000ffffd67224 */ /* 0x000fe200078e000a */
[----:B------:R-:W-:Y:S01]  /*12920*/  @!P0 PRMT R4, RZ, 0x654, R4 ;  /* 0x00000654ff048816 */ /* 0x000fe20000000004 */
[----:B------:R-:W-:Y:S01]  /*12930*/  IMAD.MOV.U32 R215, RZ, RZ, R5 ;  /* 0x000000ffffd77224 */ /* 0x000fe200078e0005 */
[----:B------:R-:W-:Y:S02]  /*12940*/  R2UR UR6, R176 ;  /* 0x00000000b00672ca */ /* 0x000fe400000e0000 */
[----:B--2---:R-:W-:-:S05]  /*12950*/  SHF.R.U32.HI R178, RZ, 0x7, R178 ;  /* 0x00000007ffb27819 */ /* 0x004fca00000116b2 */
[----:B------:R-:W-:-:S05]  /*12960*/  VIADD R177, R178, 0x8 ;  /* 0x00000008b2b17836 */ /* 0x000fca0000000000 */
[----:B------:R0:W-:Y:S02]  /*12970*/  BAR.SYNC.DEFER_BLOCKING R177, 0x100 ;  /* 0x000400b10000751d */ /* 0x0001e40000010000 */
[----:B0-----:R-:W-:-:S04]  /*12980*/  IMAD.MOV.U32 R177, RZ, RZ, 0x40000040 ;  /* 0x40000040ffb17424 */ /* 0x001fc800078e00ff */
        /* <DEDUP_REMOVED lines=43> */
[----:B-1----:R-:W-:-:S07]  /*12c40*/  IMAD.MOV.U32 R4, RZ, RZ, R213 ;  /* 0x000000ffff047224 */ /* 0x002fce00078e00d5 */
.L_x_2809:
[----:B------:R-:W-:-:S13]  /*12c50*/  ISETP.GE.AND P1, PT, R4, R219, PT ;  /* 0x000000db0400720c */ /* 0x000fda0003f26270 */
[----:B------:R-:W-:Y:S05]  /*12c60*/  @!P1 BRA `(.L_x_2820) ;  /* 0x0000003400e89947 */ /* 0x000fea0003800000 */
[----:B------:R-:W-:Y:S02]  /*12c70*/  IMAD.MOV.U32 R213, RZ, RZ, R10 ;  /* 0x000000ffffd57224 */ /* 0x000fe400078e000a */
[----:B------:R-:W-:-:S07]  /*12c80*/  IMAD.MOV.U32 R216, RZ, RZ, R5 ;  /* 0x000000ffffd87224 */ /* 0x000fce00078e0005 */
.L_x_2838:
        /* <DEDUP_REMOVED lines=8> */
[----:B-1----:R-:W-:Y:S06]  /*12d10*/  @!P2 BRA `(.L_x_2821) ;  /* 0x000000000004a947 */ /* 0x002fec0003800000 */
[----:B------:R-:W-:Y:S01]  /*12d20*/  BPT.TRAP 0x1 ;  /* 0x000000040000795c */ /* 0x000fe20000300000 */
.L_x_2821:
[----:B------:R-:W-:Y:S01]  /*12d30*/  IMAD R211, R2, 0x8, R19 ;  /* 0x0000000802d37824 */ /* 0x000fe200078e0213 */
[----:B0-----:R-:W-:-:S04]  /*12d40*/  SHF.L.U32 R212, R202, 0x1f, RZ ;  /* 0x0000001fcad47819 */ /* 0x001fc800000006ff */
[----:B------:R0:W1:Y:S01]  /*12d50*/  SYNCS.PHASECHK.TRANS64.TRYWAIT P1, [R211+URZ+0x22830], R212 ;  /* 0x022830d4d30075a7 */ /* 0x000062000802017f */
[----:B------:R-:W-:Y:S05]  /*12d60*/  @!P2 BRA `(.L_x_2822) ;  /* 0x000000000004a947 */ /* 0x000fea0003800000 */
[----:B------:R-:W-:Y:S01]  /*12d70*/  BPT.TRAP 0x1 ;  /* 0x000000040000795c */ /* 0x000fe20000300000 */
.L_x_2822:
[----:B------:R-:W-:Y:S02]  /*12d80*/  IMAD R10, R2, 0x300, R21 ;  /* 0x00000300020a7824 */ /* 0x000fe400078e0215 */
[----:B------:R-:W-:Y:S01]  /*12d90*/  IMAD.MOV.U32 R11, RZ, RZ, 0x40000040 ;  /* 0x40000040ff0b7424 */ /* 0x000fe200078e00ff */
[----:B-1----:R-:W-:Y:S06]  /*12da0*/  @P1 BRA `(.L_x_2823) ;  /* 0x0000000000081947 */ /* 0x002fec0003800000 */
[----:B------:R-:W1:Y:S02]  /*12db0*/  SYNCS.PHASECHK.TRANS64.TRYWAIT P1, [R211+URZ+0x22830], R212 ;  /* 0x022830d4d30075a7 */ /* 0x000e64000802017f */
[----:B-1----:R-:W-:Y:S05]  /*12dc0*/  @!P1 BRA `(.L_x_2824) ;  /* 0x0000012c00109947 */ /* 0x002fea0003800000 */
.L_x_2823:
        /* <DEDUP_REMOVED lines=10> */
[----:B------:R-:W3:Y:S10]  /*12e70*/  S2R R20, SR_TID.X ;  /* 0x0000000000147919 */ /* 0x000ef40000002100 */
[----:B------:R-:W-:Y:S01]  /*12e80*/  HGMMA.64x96x16.F32 R152, gdesc[UR4], RZ, !UPT, gsb0 ;  /* 0x01600000049879f0 */ /* 0x000fe2000c0008ff */
[----:B------:R-:W-:Y:S01]  /*12e90*/  R2UR UR6, R214 ;  /* 0x00000000d60672ca */ /* 0x000fe200000e0000 */
[----:B------:R-:W-:Y:S01]  /*12ea0*/  VIADD R214, R10, 0x4 ;  /* 0x000000040ad67836 */ /* 0x000fe20000000000 */
[----:B------:R-:W-:Y:S01]  /*12eb0*/  R2UR UR7, R215 ;  /* 0x00000000d70772ca */ /* 0x000fe200000e0000 */
[----:B------:R-:W-:Y:S01]  /*12ec0*/  IMAD.MOV.U32 R215, RZ, RZ, 0x40000040 ;  /* 0x40000040ffd77424 */ /* 0x000fe200078e00ff */
[----:B------:R-:W-:Y:S01]  /*12ed0*/  R2UR UR4, R14 ;  /* 0x000000000e0472ca */ /* 0x000fe200000e0000 */
[----:B------:R-:W-:Y:S01]  /*12ee0*/  VIADD R10, R10, 0x6 ;  /* 0x000000060a0a7836 */ /* 0x000fe20000000000 */
[----:B------:R-:W-:-:S02]  /*12ef0*/  R2UR UR5, R15 ;  /* 0x000000000f0572ca */ /* 0x000fc400000e0000 */
[----:B--2---:R-:W-:Y:S01]  /*12f00*/  ISETP.NE.AND P1, PT, R5, 0x1, PT ;  /* 0x000000010500780c */ /* 0x004fe20003f25270 */
[----:B------:R-:W-:Y:S01]  /*12f10*/  IMAD.IADD R5, R210, 0x1, R209 ;  /* 0x00000001d2057824 */ /* 0x000fe200078e02d1 */
[----:B---3--:R-:W-:-:S04]  /*12f20*/  SHF.R.U32.HI R20, RZ, 0x7, R20 ;  /* 0x00000007ff147819 */ /* 0x008fc80000011614 */
[----:B------:R-:W-:Y:S01]  /*12f30*/  IADD3 R20, -R20, 0xb, RZ ;  /* 0x0000000b14147810 */ /* 0x000fe20007ffe1ff */
        /* <DEDUP_REMOVED lines=12> */
[----:B------:R-:W2:Y:S01]  /*13000*/  @P1 LDC R10, c[0x0][0x450] ;  /* 0x00011400ff0a1b82 */ /* 0x000ea20000000800 */
[----:B------:R-:W-:Y:S02]  /*13010*/  R2UR UR4, R8 ;  /* 0x00000000080472ca */ /* 0x000fe400000e0000 */
[----:B------:R-:W-:-:S05]  /*13020*/  R2UR UR5, R9 ;  /* 0x00000000090572ca */ /* 0x000fca00000e0000 */
[----:B------:R-:W3:Y:S02]  /*13030*/  @P1 LDC R11, c[0x0][0x44c] ;  /* 0x00011300ff0b1b82 */ /* 0x000ee40000000800 */
[----:B---3--:R-:W-:-:S05]  /*13040*/  @P1 IMAD.HI.U32 R11, R5, R11, RZ ;  /* 0x0000000b050b1227 */ /* 0x008fca00078e00ff */
[----:B--2---:R-:W-:Y:S02]  /*13050*/  @P1 SHF.R.U32.HI R5, RZ, R10, R11 ;  /* 0x0000000aff051219 */ /* 0x004fe4000001160b */
[----:B------:R-:W-:-:S03]  /*13060*/  ISETP.GE.AND P1, PT, R235, 0x1, PT ;  /* 0x00000001eb00780c */ /* 0x000fc60003f26270 */
        /* <DEDUP_REMOVED lines=53> */
[----:B------:R-:W-:-:S02]  /*133c0*/  IMAD R194, R4, -0x60, RZ ;  /* 0xffffffa004c27824 */ /* 0x000fc400078e02ff */
[----:B------:R-:W-:Y:S01]  /*133d0*/  FMUL.FTZ R191, R198, UR54 ;  /* 0x00000036c6bf7c20 */ /* 0x000fe20008410000 */
[----:B------:R-:W-:Y:S01]  /*133e0*/  FMUL.FTZ R193, R199, UR54 ;  /* 0x00000036c7c17c20 */ /* 0x000fe20008410000 */
[----:B------:R3:W-:Y:S06]  /*133f0*/  BAR.ARV R20, 0x100 ;  /* 0x000400140000751d */ /* 0x0007ec0000002000 */
[----:B------:R4:W-:Y:S01]  /*13400*/  @!P0 SYNCS.ARRIVE.TRANS64.RED.A1T0 RZ, [R164+URZ], RZ ;  /* 0x000000ffa4ff89a7 */ /* 0x0009e2000810043f */
[----:B------:R-:W0:Y:S01]  /*13410*/  MUFU.TANH R10, R10 ;  /* 0x0000000a000a7308 */ /* 0x000e220000002400 */
[----:B----4-:R-:W-:-:S07]  /*13420*/  IADD3 R164, -R205, 0x1, R194 ;  /* 0x00000001cda47810 */ /* 0x010fce0007ffe1c2 */
[----:B------:R-:W4:Y:S01]  /*13430*/  MUFU.TANH R11, R11 ;  /* 0x0000000b000b7308 */ /* 0x000f220000002400 */
[----:B------:R-:W-:-:S07]  /*13440*/  IADD3 R164, -R203, R164, R204 ;  /* 0x000000a4cba47210 */ /* 0x000fce0007ffe1cc */
[----:B------:R-:W0:Y:S01]  /*13450*/  MUFU.TANH R152, R152 ;  /* 0x0000009800987308 */ /* 0x000e220000002400 */
[C---:B------:R-:W-:Y:S02]  /*13460*/  VIADD R227, R164.reuse, UR53 ;  /* 0x00000035a4e37c36 */ /* 0x040fe40008000000 */
[----:B------:R-:W-:Y:S02]  /*13470*/  VIADD R199, R164, UR43 ;  /* 0x0000002ba4c77c36 */ /* 0x000fe40008000000 */
        /* <DEDUP_REMOVED lines=47> */
[----:B--234-:R-:W-:Y:S05]  /*13770*/  @!P1 BRA `(.L_x_2825) ;  /* 0x0000000000589947 */ /* 0x01cfea0003800000 */
        /* <DEDUP_REMOVED lines=12> */
.L_x_2827:
[----:B------:R-:W-:-:S05]  /*13840*/  IMAD.U32 R229, RZ, RZ, UR49 ;  /* 0x00000031ffe57e24 */ /* 0x000fca000f8e00ff */
[----:B------:R-:W-:-:S13]  /*13850*/  ISETP.NE.AND P1, PT, R229, 0x1, PT ;  /* 0x00000001e500780c */ /* 0x000fda0003f25270 */
[----:B------:R-:W2:Y:S02]  /*13860*/  @P1 LDC.64 R164, c[0x0][0x9e8] ;  /* 0x00027a00ffa41b82 */ /* 0x000ea40000000a00 */
[----:B--2---:R-:W-:-:S05]  /*13870*/  @P1 IMAD.HI.U32 R164, R228, R164, RZ ;  /* 0x000000a4e4a41227 */ /* 0x004fca00078e00ff */
[----:B------:R-:W-:-:S07]  /*13880*/  @P1 SHF.R.U32.HI R228, RZ, R165, R164 ;  /* 0x000000a5ffe41219 */ /* 0x000fce00000116a4 */
.L_x_2828:
[----:B------:R-:W-:Y:S05]  /*13890*/  BSYNC B0 ;  /* 0x0000000000007941 */ /* 0x000fea0003800000 */
.L_x_2826:
[----:B------:R-:W-:-:S04]  /*138a0*/  IMAD.IADD R164, R194, 0x1, -R205 ;  /* 0x00000001c2a47824 */ /* 0x000fc800078e0acd */
[----:B------:R-:W-:-:S05]  /*138b0*/  IMAD R164, R228, R229, R164 ;  /* 0x000000e5e4a47224 */ /* 0x000fca00078e02a4 */
[----:B------:R-:W-:Y:S02]  /*138c0*/  VIADDMNMX R198, R164, R229, R198, PT ;  /* 0x000000e5a4c67246 */ /* 0x000fe400038001c6 */
[----:B------:R-:W-:-:S07]  /*138d0*/  VIMNMX R197, R197, R164, !PT ;  /* 0x000000a4c5c57248 */ /* 0x000fce0007fe0100 */
.L_x_2825:
[----:B------:R-:W-:Y:S01]  /*138e0*/  ISETP.GE.AND P1, PT, R194, 0x1, PT ;  /* 0x00000001c200780c */ /* 0x000fe20003f26270 */
[----:B------:R-:W2:Y:S01]  /*138f0*/  SHFL.IDX PT, R5, R5, 0x1, 0x1c1f ;  /* 0x003c1f0005057f89 */ /* 0x000ea200000e0000 */
[----:B------:R-:W-:Y:S02]  /*13900*/  LOP3.LUT R18, R18, 0xfffbffff, RZ, 0xc0, !PT ;  /* 0xfffbffff12127812 */ /* 0x000fe400078ec0ff */
[----:B------:R-:W-:-:S09]  /*13910*/  ISETP.GE.AND P3, PT, R194, 0x9, PT ;  /* 0x00000009c200780c */ /* 0x000fd20003f66270 */
[----:B------:R-:W-:Y:S02]  /*13920*/  @P1 LOP3.LUT R18, R18, 0x40000, RZ, 0xfc, !PT ;  /* 0x0004000012121812 */ /* 0x000fe400078efcff */
[----:B------:R-:W-:Y:S02]  /*13930*/  ISETP.GT.AND P1, PT, R197, RZ, !P1 ;  /* 0x000000ffc500720c */ /* 0x000fe40004f24270 */
[----:B------:R-:W-:Y:S02]  /*13940*/  LOP3.LUT R18, R18, 0xfffffffd, RZ, 0xc0, !PT ;  /* 0xfffffffd12127812 */ /* 0x000fe400078ec0ff */
[----:B------:R-:W-:Y:S02]  /*13950*/  ISETP.LT.OR P1, PT, R198, 0x1, P1 ;  /* 0x00000001c600780c */ /* 0x000fe40000f21670 */
[----:B------:R-:W-:Y:S02]  /*13960*/  @P3 LOP3.LUT R18, R18, 0x2, RZ, 0xfc, !PT ;  /* 0x0000000212123812 */ /* 0x000fe400078efcff */
[----:B0-----:R-:W-:-:S02]  /*13970*/  FSEL R164, R10, -INF , !P1 ;  /* 0xff8000000aa47808 */ /* 0x001fc40004800000 */
[----:B------:R-:W-:Y:S01]  /*13980*/  ISETP.GE.AND P1, PT, R194, 0x2, PT ;  /* 0x00000002c200780c */ /* 0x000fe20003f26270 */
[--C-:B--2---:R-:W-:Y:S01]  /*13990*/  IMAD.IADD R227, R227, 0x1, R5.reuse ;  /* 0x00000001e3e37824 */ /* 0x104fe200078e0205 */
[----:B------:R-:W-:Y:S01]  /*139a0*/  LOP3.LUT R18, R18, 0xfffffffb, RZ, 0xc0, !PT ;  /* 0xfffffffb12127812 */ /* 0x000fe200078ec0ff */
[----:B------:R-:W-:Y:S01]  /*139b0*/  IMAD.IADD R199, R199, 0x1, R5 ;  /* 0x00000001c7c77824 */ /* 0x000fe200078e0205 */
[----:B------:R-:W-:-:S04]  /*139c0*/  ISETP.GT.AND P2, PT, R197, 0x1, !P1 ;  /* 0x00000001c500780c */ /* 0x000fc80004f44270 */
[----:B------:R-:W-:-:S04]  /*139d0*/  ISETP.LT.OR P2, PT, R198, 0x2, P2 ;  /* 0x00000002c600780c */ /* 0x000fc80001741670 */
[----:B------:R-:W-:Y:S02]  /*139e0*/  FSEL R165, R11, -INF , !P2 ;  /* 0xff8000000ba57808 */ /* 0x000fe40005000000 */
[----:B------:R-:W-:Y:S02]  /*139f0*/  ISETP.GT.AND P2, PT, R197, 0x8, !P3 ;  /* 0x00000008c500780c */ /* 0x000fe40005f44270 */
        /* <DEDUP_REMOVED lines=119> */
[----:B------:R-:W-:-:S13]  /*14170*/  ISETP.GE.AND P6, PT, R235, 0x1, PT ;  /* 0x00000001eb00780c */ /* 0x000fda0003fc6270 */
[----:B------:R-:W-:Y:S05]  /*14180*/  @!P6 BRA `(.L_x_2829) ;  /* 0x000000000058e947 */ /* 0x000fea0003800000 */
        /* <DEDUP_REMOVED lines=12> */
.L_x_2831:
[----:B------:R-:W-:-:S05]  /*14250*/  IMAD.U32 R197, RZ, RZ, UR49 ;  /* 0x00000031ffc57e24 */ /* 0x000fca000f8e00ff */
[----:B------:R-:W-:-:S13]  /*14260*/  ISETP.NE.AND P6, PT, R197, 0x1, PT ;  /* 0x00000001c500780c */ /* 0x000fda0003fc5270 */
[----:B------:R-:W0:Y:S02]  /*14270*/  @P6 LDC.64 R10, c[0x0][0x9e8] ;  /* 0x00027a00ff0a6b82 */ /* 0x000e240000000a00 */
[----:B0-----:R-:W-:-:S05]  /*14280*/  @P6 IMAD.HI.U32 R10, R5, R10, RZ ;  /* 0x0000000a050a6227 */ /* 0x001fca00078e00ff */
[----:B------:R-:W-:-:S07]  /*14290*/  @P6 SHF.R.U32.HI R5, RZ, R11, R10 ;  /* 0x0000000bff056219 */ /* 0x000fce000001160a */
.L_x_2832:
[----:B------:R-:W-:Y:S05]  /*142a0*/  BSYNC B0 ;  /* 0x0000000000007941 */ /* 0x000fea0003800000 */
.L_x_2830:
[----:B------:R-:W-:-:S04]  /*142b0*/  IMAD.IADD R194, R194, 0x1, -R205 ;  /* 0x00000001c2c27824 */ /* 0x000fc800078e0acd */
[----:B------:R-:W-:-:S05]  /*142c0*/  IMAD R194, R5, R197, R194 ;  /* 0x000000c505c27224 */ /* 0x000fca00078e02c2 */
[----:B------:R-:W-:Y:S02]  /*142d0*/  VIMNMX R199, R199, R194, !PT ;  /* 0x000000c2c7c77248 */ /* 0x000fe40007fe0100 */
[----:B------:R-:W-:-:S07]  /*142e0*/  VIADDMNMX R227, R194, R197, R227, PT ;  /* 0x000000c5c2e37246 */ /* 0x000fce00038001e3 */
.L_x_2829:
[----:B------:R-:W-:Y:S01]  /*142f0*/  ISETP.GT.AND P1, PT, R199, 0x1, !P1 ;  /* 0x00000001c700780c */ /* 0x000fe20004f24270 */
[----:B------:R-:W-:Y:S01]  /*14300*/  IMAD.U32 R11, RZ, RZ, UR48 ;  /* 0x00000030ff0b7e24 */ /* 0x000fe2000f8e00ff */
[----:B------:R-:W-:Y:S01]  /*14310*/  FMNMX.FTZ R5, R164, R216, !PT ;  /* 0x000000d8a4057209 */ /* 0x000fe20007810000 */
[----:B------:R-:W-:Y:S01]  /*14320*/  IMAD.U32 R228, RZ, RZ, UR37 ;  /* 0x00000025ffe47e24 */ /* 0x000fe2000f8e00ff */
        /* <DEDUP_REMOVED lines=67> */
[----:B------:R-:W-:Y:S02]  /*14760*/  ISETP.GT.AND P1, PT, R199, 0x29, !P1 ;  /* 0x00000029c700780c */ /* 0x000fe40004f24270 */
[----:B------:R-:W-:Y:S02]  /*14770*/  LOP3.LUT P2, RZ, R18, 0x40000, RZ, 0xc0, !PT ;  /* 0x0004000012ff7812 */ /* 0x000fe4000784c0ff */
        /* <DEDUP_REMOVED lines=12> */
[----:B------:R-:W-:Y:S02]  /*14840*/  FSEL R190, R190, -INF , !P3 ;  /* 0xff800000bebe7808 */ /* 0x000fe40005800000 */
[----:B------:R-:W-:Y:S02]  /*14850*/  ISETP.GT.AND P1, PT, R199, 0x31, !P1 ;  /* 0x00000031c700780c */ /* 0x000fe40004f24270 */
[C---:B------:R-:W-:Y:S02]  /*14860*/  ISETP.LT.OR P4, PT, R227.reuse, 0x52, P4 ;  /* 0x00000052e300780c */ /* 0x040fe40002781670 */
[----:B------:R-:W-:-:S02]  /*14870*/  ISETP.LT.OR P1, PT, R227, 0x32, P1 ;  /* 0x00000032e300780c */ /* 0x000fc40000f21670 */
[----:B------:R-:W-:Y:S02]  /*14880*/  ISETP.GT.AND P5, PT, R199, 0x58, !P5 ;  /* 0x00000058c700780c */ /* 0x000fe40006fa4270 */
[----:B------:R-:W-:Y:S02]  /*14890*/  FSEL R179, R179, -INF , !P1 ;  /* 0xff800000b3b37808 */ /* 0x000fe40004800000 */
[----:B------:R-:W-:Y:S02]  /*148a0*/  LOP3.LUT P1, RZ, R18, 0x200, RZ, 0xc0, !PT ;  /* 0x0000020012ff7812 */ /* 0x000fe4000782c0ff */
[----:B------:R-:W-:Y:S02]  /*148b0*/  FSEL R189, R189, -INF , !P4 ;  /* 0xff800000bdbd7808 */ /* 0x000fe40006000000 */
[----:B------:R-:W-:Y:S02]  /*148c0*/  ISETP.GT.AND P1, PT, R199, 0x38, !P1 ;  /* 0x00000038c700780c */ /* 0x000fe40004f24270 */
[----:B0-----:R-:W-:-:S02]  /*148d0*/  FMNMX.FTZ R5, R5, R10, !PT ;  /* 0x0000000a05057209 */ /* 0x001fc40007810000 */
[C---:B------:R-:W-:Y:S02]  /*148e0*/  ISETP.LT.OR P1, PT, R227.reuse, 0x39, P1 ;  /* 0x00000039e300780c */ /* 0x040fe40000f21670 */
[----:B------:R-:W-:Y:S01]  /*148f0*/  ISETP.LT.OR P5, PT, R227, 0x59, P5 ;  /* 0x00000059e300780c */ /* 0x000fe20002fa1670 */
[----:B------:R-:W-:Y:S01]  /*14900*/  FMUL.FTZ R10, R5, R11 ;  /* 0x0000000b050a7220 */ /* 0x000fe20000410000 */
[----:B------:R-:W-:Y:S02]  /*14910*/  FSEL R180, R180, -INF , !P1 ;  /* 0xff800000b4b47808 */ /* 0x000fe40004800000 */
[----:B------:R-:W-:Y:S02]  /*14920*/  LOP3.LUT P1, RZ, R18, 0x100, RZ, 0xc0, !PT ;  /* 0x0000010012ff7812 */ /* 0x000fe4000782c0ff */
[----:B------:R-:W-:Y:S02]  /*14930*/  FSEL R191, R191, -INF , !P5 ;  /* 0xff800000bfbf7808 */ /* 0x000fe40006800000 */
        /* <DEDUP_REMOVED lines=16> */
[----:B------:R-:W-:Y:S02]  /*14a40*/  FSEL R194, R5, RZ, P1 ;  /* 0x000000ff05c27208 */ /* 0x000fe40000800000 */
[----:B------:R-:W-:Y:S02]  /*14a50*/  FSEL R10, R10, RZ, P1 ;  /* 0x000000ff0a0a7208 */ /* 0x000fe40000800000 */
[----:B------:R-:W-:Y:S01]  /*14a60*/  ISETP.GT.AND P1, PT, R199, RZ, !P2 ;  /* 0x000000ffc700720c */ /* 0x000fe20005724270 */
[----:B------:R-:W-:Y:S01]  /*14a70*/  FADD.FTZ R194, -R194, R216 ;  /* 0x000000d8c2c27221 */ /* 0x000fe20000010100 */
        /* <DEDUP_REMOVED lines=27> */
[----:B------:R-:W-:Y:S01]  /*14c30*/  FMNMX.FTZ R10, R198, R213, !PT ;  /* 0x000000d5c60a7209 */ /* 0x000fe20007810000 */
[----:B------:R-:W-:Y:S01]  /*14c40*/  MUFU.EX2 R152, R164 ;  /* 0x000000a400987308 */ /* 0x000fe20000000800 */
[----:B------:R-:W-:Y:S01]  /*14c50*/  ISETP.GT.AND P1, PT, R199, 0x59, !P6 ;  /* 0x00000059c700780c */ /* 0x000fe20007724270 */
[----:B------:R-:W-:Y:S01]  /*14c60*/  FMUL.FTZ R184, R194, R11 ;  /* 0x0000000bc2b87220 */ /* 0x000fe20000410000 */
[----:B------:R-:W-:-:S02]  /*14c70*/  FMNMX.FTZ R10, R153, R10, !PT ;  /* 0x0000000a990a7209 */ /* 0x000fc40007810000 */
[----:B------:R-:W-:Y:S02]  /*14c80*/  ISETP.LT.OR P1, PT, R227, 0x5a, P1 ;  /* 0x0000005ae300780c */ /* 0x000fe40000f21670 */
[----:B------:R-:W-:Y:S01]  /*14c90*/  FMNMX.FTZ R10, R156, R10, !PT ;  /* 0x0000000a9c0a7209 */ /* 0x000fe20007810000 */
[----:B------:R-:W0:Y:S01]  /*14ca0*/  MUFU.EX2 R184, R184 ;  /* 0x000000b800b87308 */ /* 0x000e220000000800 */
[----:B------:R-:W-:Y:S02]  /*14cb0*/  FSEL R193, R193, -INF , !P1 ;  /* 0xff800000c1c17808 */ /* 0x000fe40004800000 */
[----:B------:R-:W-:-:S04]  /*14cc0*/  FMNMX.FTZ R10, R157, R10, !PT ;  /* 0x0000000a9d0a7209 */ /* 0x000fc80007810000 */
[----:B------:R-:W-:Y:S01]  /*14cd0*/  FMNMX.FTZ R10, R160, R10, !PT ;  /* 0x0000000aa00a7209 */ /* 0x000fe20007810000 */
[----:B------:R-:W2:Y:S03]  /*14ce0*/  MUFU.EX2 R165, R165 ;  /* 0x000000a500a57308 */ /* 0x000ea60000000800 */
[----:B------:R-:W-:-:S04]  /*14cf0*/  FMNMX.FTZ R10, R161, R10, !PT ;  /* 0x0000000aa10a7209 */ /* 0x000fc80007810000 */
[----:B------:R-:W-:Y:S01]  /*14d00*/  FMNMX.FTZ R10, R166, R10, !PT ;  /* 0x0000000aa60a7209 */ /* 0x000fe20007810000 */
[----:B------:R-:W3:Y:S01]  /*14d10*/  MUFU.EX2 R154, R154 ;  /* 0x0000009a009a7308 */ /* 0x000ee20000000800 */
[----:B0-----:R-:W-:Y:S01]  /*14d20*/  FFMA.FTZ R3, R184, R3, R152 ;  /* 0x00000003b8037223 */ /* 0x001fe20000010098 */
[----:B------:R-:W-:Y:S01]  /*14d30*/  FMUL.FTZ R24, R24, R184 ;  /* 0x000000b818187220 */ /* 0x000fe20000410000 */
[----:B------:R-:W-:Y:S01]  /*14d40*/  FMNMX.FTZ R10, R167, R10, !PT ;  /* 0x0000000aa70a7209 */ /* 0x000fe20007810000 */
[-C--:B------:R-:W-:Y:S01]  /*14d50*/  FMUL.FTZ R25, R25, R184.reuse ;  /* 0x000000b819197220 */ /* 0x080fe20000410000 */
[-C--:B------:R-:W-:Y:S01]  /*14d60*/  FMUL.FTZ R28, R28, R184.reuse ;  /* 0x000000b81c1c7220 */ /* 0x080fe20000410000 */
[----:B------:R-:W-:Y:S01]  /*14d70*/  FMUL.FTZ R29, R29, R184 ;  /* 0x000000b81d1d7220 */ /* 0x000fe20000410000 */
[----:B------:R-:W-:Y:S01]  /*14d80*/  FMNMX.FTZ R10, R170, R10, !PT ;  /* 0x0000000aaa0a7209 */ /* 0x000fe20007810000 */
[----:B------:R-:W0:Y:S01]  /*14d90*/  MUFU.EX2 R155, R155 ;  /* 0x0000009b009b7308 */ /* 0x000e220000000800 */
[C---:B--2---:R-:W-:Y:S01]  /*14da0*/  FADD.FTZ R3, R165.reuse, R3 ;  /* 0x00000003a5037221 */ /* 0x044fe20000010000 */
[----:B------:R-:W-:Y:S01]  /*14db0*/  F2FP.F16.F32.PACK_AB R152, R165, R152 ;  /* 0x00000098a598723e */ /* 0x000fe200000000ff */
[----:B------:R-:W-:Y:S01]  /*14dc0*/  FMUL.FTZ R32, R32, R184 ;  /* 0x000000b820207220 */ /* 0x000fe20000410000 */
[----:B------:R-:W-:Y:S01]  /*14dd0*/  FMNMX.FTZ R10, R171, R10, !PT ;  /* 0x0000000aab0a7209 */ /* 0x000fe20007810000 */
[-C--:B------:R-:W-:Y:S01]  /*14de0*/  FMUL.FTZ R33, R33, R184.reuse ;  /* 0x000000b821217220 */ /* 0x080fe20000410000 */
[-C--:B------:R-:W-:Y:S01]  /*14df0*/  FMUL.FTZ R36, R36, R184.reuse ;  /* 0x000000b824247220 */ /* 0x080fe20000410000 */
[----:B------:R-:W-:Y:S01]  /*14e00*/  FMUL.FTZ R37, R37, R184 ;  /* 0x000000b825257220 */ /* 0x000fe20000410000 */
[----:B------:R-:W-:Y:S01]  /*14e10*/  FMNMX.FTZ R10, R174, R10, !PT ;  /* 0x0000000aae0a7209 */ /* 0x000fe20007810000 */
[----:B------:R-:W2:Y:S01]  /*14e20*/  MUFU.EX2 R158, R158 ;  /* 0x0000009e009e7308 */ /* 0x000ea20000000800 */
[----:B---3--:R-:W-:Y:S01]  /*14e30*/  FADD.FTZ R3, R154, R3 ;  /* 0x000000039a037221 */ /* 0x008fe20000010000 */
[----:B------:R-:W-:Y:S01]  /*14e40*/  FMUL.FTZ R40, R40, R184 ;  /* 0x000000b828287220 */ /* 0x000fe20000410000 */
[----:B------:R-:W-:Y:S01]  /*14e50*/  FMNMX.FTZ R10, R175, R10, !PT ;  /* 0x0000000aaf0a7209 */ /* 0x000fe20007810000 */
[-C--:B------:R-:W-:Y:S01]  /*14e60*/  FMUL.FTZ R41, R41, R184.reuse ;  /* 0x000000b829297220 */ /* 0x080fe20000410000 */
[-C--:B------:R-:W-:Y:S01]  /*14e70*/  FMUL.FTZ R44, R44, R184.reuse ;  /* 0x000000b82c2c7220 */ /* 0x080fe20000410000 */
[----:B------:R-:W-:Y:S01]  /*14e80*/  FMUL.FTZ R45, R45, R184 ;  /* 0x000000b82d2d7220 */ /* 0x000fe20000410000 */
[----:B------:R-:W-:Y:S01]  /*14e90*/  FMNMX.FTZ R10, R178, R10, !PT ;  /* 0x0000000ab20a7209 */ /* 0x000fe20007810000 */
[----:B------:R-:W3:Y:S01]  /*14ea0*/  MUFU.EX2 R159, R159 ;  /* 0x0000009f009f7308 */ /* 0x000ee20000000800 */
[C---:B0-----:R-:W-:Y:S01]  /*14eb0*/  FADD.FTZ R3, R155.reuse, R3 ;  /* 0x000000039b037221 */ /* 0x041fe20000010000 */
[----:B------:R-:W-:Y:S01]  /*14ec0*/  F2FP.F16.F32.PACK_AB R154, R155, R154 ;  /* 0x0000009a9b9a723e */ /* 0x000fe200000000ff */
[----:B------:R-:W-:Y:S01]  /*14ed0*/  FMUL.FTZ R48, R48, R184 ;  /* 0x000000b830307220 */ /* 0x000fe20000410000 */
[----:B------:R-:W-:Y:S01]  /*14ee0*/  FMNMX.FTZ R10, R179, R10, !PT ;  /* 0x0000000ab30a7209 */ /* 0x000fe20007810000 */
[-C--:B------:R-:W-:Y:S01]  /*14ef0*/  FMUL.FTZ R49, R49, R184.reuse ;  /* 0x000000b831317220 */ /* 0x080fe20000410000 */
[-C--:B------:R-:W-:Y:S01]  /*14f00*/  FMUL.FTZ R52, R52, R184.reuse ;  /* 0x000000b834347220 */ /* 0x080fe20000410000 */
[----:B------:R-:W-:Y:S01]  /*14f10*/  FMUL.FTZ R53, R53, R184 ;  /* 0x000000b835357220 */ /* 0x000fe20000410000 */
[----:B------:R-:W-:Y:S01]  /*14f20*/  FMNMX.FTZ R10, R180, R10, !PT ;  /* 0x0000000ab40a7209 */ /* 0x000fe20007810000 */
[----:B------:R-:W0:Y:S01]  /*14f30*/  MUFU.EX2 R162, R162 ;  /* 0x000000a200a27308 */ /* 0x000e220000000800 */
[----:B--2---:R-:W-:Y:S01]  /*14f40*/  FADD.FTZ R3, R158, R3 ;  /* 0x000000039e037221 */ /* 0x004fe20000010000 */
        /* <DEDUP_REMOVED lines=15> */
[----:B0-----:R-:W-:Y:S01]  /*15040*/  FADD.FTZ R3, R162, R3 ;  /* 0x00000003a2037221 */ /* 0x001fe20000010000 */
        /* <DEDUP_REMOVED lines=20> */
[-C--:B------:R-:W-:Y:S01]  /*15190*/  FMUL.FTZ R93, R93, R184.reuse ;  /* 0x000000b85d5d7220 */ /* 0x080fe20000410000 */
[-C--:B------:R-:W-:Y:S01]  /*151a0*/  FMUL.FTZ R96, R96, R184.reuse ;  /* 0x000000b860607220 */ /* 0x080fe20000410000 */
[----:B------:R-:W3:Y:S01]  /*151b0*/  SHFL.BFLY PT, R164, R10, 0x2, 0x1f ;  /* 0x0c401f000aa47f89 */ /* 0x000ee200000e0000 */
        /* <DEDUP_REMOVED lines=22> */
[----:B------:R-:W-:Y:S01]  /*15320*/  FMUL.FTZ R129, R129, R184 ;  /* 0x000000b881817220 */ /* 0x000fe20000410000 */
[----:B---3--:R-:W-:Y:S01]  /*15330*/  FMNMX.FTZ R10, R10, R164, !PT ;  /* 0x000000a40a0a7209 */ /* 0x008fe20007810000 */
[----:B------:R-:W3:Y:S01]  /*15340*/  MUFU.EX2 R214, R214 ;  /* 0x000000d600d67308 */ /* 0x000ee20000000800 */
[----:B0-----:R-:W-:Y:S01]  /*15350*/  FADD.FTZ R3, R176, R3 ;  /* 0x00000003b0037221 */ /* 0x001fe20000010000 */
[-C--:B------:R-:W-:Y:S01]  /*15360*/  FMUL.FTZ R132, R132, R184.reuse ;  /* 0x000000b884847220 */ /* 0x080fe20000410000 */
[-C--:B------:R-:W-:Y:S01]  /*15370*/  FMUL.FTZ R133, R133, R184.reuse ;  /* 0x000000b885857220 */ /* 0x080fe20000410000 */
[----:B------:R-:W0:Y:S01]  /*15380*/  SHFL.BFLY PT, R164, R10, 0x1, 0x1f ;  /* 0x0c201f000aa47f89 */ /* 0x000e2200000e0000 */
        /* <DEDUP_REMOVED lines=8> */
[-C--:B------:R-:W-:Y:S01]  /*15410*/  FMUL.FTZ R148, R148, R184.reuse ;  /* 0x000000b894947220 */ /* 0x080fe20000410000 */
[----:B------:R-:W-:-:S02]  /*15420*/  FMUL.FTZ R149, R149, R184 ;  /* 0x000000b895957220 */ /* 0x000fc40000410000 */
[----:B------:R-:W2:Y:S01]  /*15430*/  MUFU.EX2 R197, R197 ;  /* 0x000000c500c57308 */ /* 0x000ea20000000800 */
[----:B---3--:R-:W-:-:S07]  /*15440*/  FADD.FTZ R3, R214, R3 ;  /* 0x00000003d6037221 */ /* 0x008fce0000010000 */
[----:B------:R-:W3:Y:S01]  /*15450*/  MUFU.EX2 R185, R185 ;  /* 0x000000b900b97308 */ /* 0x000ee20000000800 */
[----:B----4-:R-:W-:Y:S01]  /*15460*/  FADD.FTZ R3, R215, R3 ;  /* 0x00000003d7037221 */ /* 0x010fe20000010000 */
[----:B0-----:R-:W-:-:S04]  /*15470*/  FMNMX.FTZ R10, R10, R164, !PT ;  /* 0x000000a40a0a7209 */ /* 0x001fc80007810000 */
[C---:B------:R-:W-:Y:S01]  /*15480*/  FSETP.NEU.FTZ.AND P1, PT, R10.reuse, -INF , PT ;  /* 0xff8000000a00780b */ /* 0x040fe20003f3d000 */
[----:B------:R-:W-:Y:S01]  /*15490*/  FMUL.FTZ R194, R10, R11 ;  /* 0x0000000b0ac27220 */ /* 0x000fe20000410000 */
[----:B------:R-:W0:Y:S01]  /*154a0*/  MUFU.EX2 R188, R188 ;  /* 0x000000bc00bc7308 */ /* 0x000e220000000800 */
[----:B--2---:R-:W-:-:S03]  /*154b0*/  FADD.FTZ R3, R197, R3 ;  /* 0x00000003c5037221 */ /* 0x004fc60000010000 */
[----:B------:R-:W-:Y:S01]  /*154c0*/  FSEL R194, R194, RZ, P1 ;  /* 0x000000ffc2c27208 */ /* 0x000fe20000800000 */
[----:B---3--:R-:W-:-:S03]  /*154d0*/  FADD.FTZ R3, R185, R3 ;  /* 0x00000003b9037221 */ /* 0x008fc60000010000 */
[----:B------:R-:W2:Y:S01]  /*154e0*/  MUFU.EX2 R217, R217 ;  /* 0x000000d900d97308 */ /* 0x000ea20000000800 */
[-CC-:B------:R-:W-:Y:S01]  /*154f0*/  FFMA.FTZ R164, R153, R11.reuse, -R194.reuse ;  /* 0x0000000b99a47223 */ /* 0x180fe200000108c2 */
[-CC-:B------:R-:W-:Y:S01]  /*15500*/  FFMA.FTZ R153, R170, R11.reuse, -R194.reuse ;  /* 0x0000000baa997223 */ /* 0x180fe200000108c2 */
[-CC-:B------:R-:W-:Y:S01]  /*15510*/  FFMA.FTZ R216, R156, R11.reuse, -R194.reuse ;  /* 0x0000000b9cd87223 */ /* 0x180fe200000108c2 */
[----:B------:R-:W-:Y:S01]  /*15520*/  F2FP.F16.F32.PACK_AB R156, R159, R158 ;  /* 0x0000009e9f9c723e */ /* 0x000fe200000000ff */
[-CC-:B------:R-:W-:Y:S01]  /*15530*/  FFMA.FTZ R227, R198, R11.reuse, -R194.reuse ;  /* 0x0000000bc6e37223 */ /* 0x180fe200000108c2 */
[----:B------:R-:W-:Y:S01]  /*15540*/  F2FP.F16.F32.PACK_AB R158, R163, R162 ;  /* 0x000000a2a39e723e */ /* 0x000fe200000000ff */
[-CC-:B------:R-:W-:Y:S01]  /*15550*/  FFMA.FTZ R157, R157, R11.reuse, -R194.reuse ;  /* 0x0000000b9d9d7223 */ /* 0x180fe200000108c2 */
[----:B------:R3:W-:Y:S01]  /*15560*/  MUFU.EX2 R163, R153 ;  /* 0x0000009900a37308 */ /* 0x0007e20000000800 */
[-CC-:B------:R-:W-:Y:S01]  /*15570*/  FFMA.FTZ R199, R160, R11.reuse, -R194.reuse ;  /* 0x0000000ba0c77223 */ /* 0x180fe200000108c2 */
[-CC-:B------:R-:W-:Y:S01]  /*15580*/  FFMA.FTZ R161, R161, R11.reuse, -R194.reuse ;  /* 0x0000000ba1a17223 */ /* 0x180fe200000108c2 */
[-CC-:B------:R-:W-:Y:S01]  /*15590*/  FFMA.FTZ R198, R166, R11.reuse, -R194.reuse ;  /* 0x0000000ba6c67223 */ /* 0x180fe200000108c2 */
[-CC-:B------:R-:W-:Y:S01]  /*155a0*/  FFMA.FTZ R167, R167, R11.reuse, -R194.reuse ;  /* 0x0000000ba7a77223 */ /* 0x180fe200000108c2 */
[-CC-:B------:R-:W-:Y:S01]  /*155b0*/  FFMA.FTZ R171, R171, R11.reuse, -R194.reuse ;  /* 0x0000000babab7223 */ /* 0x180fe200000108c2 */
[-CC-:B------:R-:W-:Y:S01]  /*155c0*/  FFMA.FTZ R165, R174, R11.reuse, -R194.reuse ;  /* 0x0000000baea57223 */ /* 0x180fe200000108c2 */
[-CC-:B------:R-:W-:Y:S01]  /*155d0*/  FFMA.FTZ R175, R175, R11.reuse, -R194.reuse ;  /* 0x0000000bafaf7223 */ /* 0x180fe200000108c2 */
[----:B------:R4:W-:Y:S01]  /*155e0*/  MUFU.EX2 R155, R164 ;  /* 0x000000a4009b7308 */ /* 0x0009e20000000800 */
[----:B---3--:R-:W-:Y:S01]  /*155f0*/  FSEL R153, R10, RZ, P1 ;  /* 0x000000ff0a997208 */ /* 0x008fe20000800000 */
[-CC-:B------:R-:W-:Y:S01]  /*15600*/  FFMA.FTZ R178, R178, R11.reuse, -R194.reuse ;  /* 0x0000000bb2b27223 */ /* 0x180fe200000108c2 */
[-CC-:B------:R-:W-:Y:S01]  /*15610*/  FFMA.FTZ R179, R179, R11.reuse, -R194.reuse ;  /* 0x0000000bb3b37223 */ /* 0x180fe200000108c2 */
[-CC-:B------:R-:W-:Y:S01]  /*15620*/  FFMA.FTZ R180, R180, R11.reuse, -R194.reuse ;  /* 0x0000000bb4b47223 */ /* 0x180fe200000108c2 */
[-CC-:B------:R-:W-:Y:S01]  /*15630*/  FFMA.FTZ R181, R181, R11.reuse, -R194.reuse ;  /* 0x0000000bb5b57223 */ /* 0x180fe200000108c2 */
[----:B------:R-:W-:Y:S01]  /*15640*/  FADD.FTZ R153, -R153, R213 ;  /* 0x000000d599997221 */ /* 0x000fe20000010100 */
[-CC-:B------:R-:W-:Y:S01]  /*15650*/  FFMA.FTZ R182, R182, R11.reuse, -R194.reuse ;  /* 0x0000000bb6b67223 */ /* 0x180fe200000108c2 */
[----:B------:R-:W3:Y:S01]  /*15660*/  MUFU.EX2 R227, R227 ;  /* 0x000000e300e37308 */ /* 0x000ee20000000800 */
[----:B----4-:R-:W-:Y:S01]  /*15670*/  F2FP.F16.F32.PACK_AB R164, R177, R176 ;  /* 0x000000b0b1a4723e */ /* 0x010fe200000000ff */
[-C--:B------:R-:W-:Y:S01]  /*15680*/  FMUL.FTZ R153, R153, R11.reuse ;  /* 0x0000000b99997220 */ /* 0x080fe20000410000 */
[-CC-:B------:R-:W-:Y:S01]  /*15690*/  FFMA.FTZ R183, R183, R11.reuse, -R194.reuse ;  /* 0x0000000bb7b77223 */ /* 0x180fe200000108c2 */
[----:B------:R-:W-:Y:S01]  /*156a0*/  F2FP.F16.F32.PACK_AB R160, R169, R168 ;  /* 0x000000a8a9a0723e */ /* 0x000fe200000000ff */
[-CC-:B------:R-:W-:Y:S01]  /*156b0*/  FFMA.FTZ R186, R186, R11.reuse, -R194.reuse ;  /* 0x0000000bbaba7223 */ /* 0x180fe200000108c2 */
[-CC-:B------:R-:W-:Y:S01]  /*156c0*/  FFMA.FTZ R187, R187, R11.reuse, -R194.reuse ;  /* 0x0000000bbbbb7223 */ /* 0x180fe200000108c2 */
[-CC-:B------:R-:W-:Y:S01]  /*156d0*/  FFMA.FTZ R190, R190, R11.reuse, -R194.reuse ;  /* 0x0000000bbebe7223 */ /* 0x180fe200000108c2 */
[----:B------:R3:W4:Y:S01]  /*156e0*/  MUFU.EX2 R176, R153 ;  /* 0x0000009900b07308 */ /* 0x0007220000000800 */
[-CC-:B------:R-:W-:Y:S01]  /*156f0*/  FFMA.FTZ R189, R189, R11.reuse, -R194.reuse ;  /* 0x0000000bbdbd7223 */ /* 0x180fe200000108c2 */
[----:B------:R-:W-:Y:S01]  /*15700*/  F2FP.F16.F32.PACK_AB R162, R173, R172 ;  /* 0x000000acada2723e */ /* 0x000fe200000000ff */
[-CC-:B------:R-:W-:Y:S01]  /*15710*/  FFMA.FTZ R191, R191, R11.reuse, -R194.reuse ;  /* 0x0000000bbfbf7223 */ /* 0x180fe200000108c2 */
[----:B------:R-:W-:Y:S01]  /*15720*/  FFMA.FTZ R193, R193, R11, -R194 ;  /* 0x0000000bc1c17223 */ /* 0x000fe200000108c2 */
[----:B0-----:R-:W-:Y:S01]  /*15730*/  FADD.FTZ R3, R188, R3 ;  /* 0x00000003bc037221 */ /* 0x001fe20000010000 */
[----:B------:R-:W-:-:S02]  /*15740*/  F2FP.F16.F32.PACK_AB R166, R215, R214 ;  /* 0x000000d6d7a6723e */ /* 0x000fc400000000ff */
[----:B------:R-:W0:Y:S01]  /*15750*/  MUFU.EX2 R216, R216 ;  /* 0x000000d800d87308 */ /* 0x000e220000000800 */
[----:B--2---:R-:W-:Y:S01]  /*15760*/  FADD.FTZ R3, R217, R3 ;  /* 0x00000003d9037221 */ /* 0x004fe20000010000 */
[----:B---3--:R-:W-:Y:S02]  /*15770*/  F2FP.F16.F32.PACK_AB R153, R155, R227 ;  /* 0x000000e39b99723e */ /* 0x008fe400000000ff */
[----:B------:R-:W-:Y:S02]  /*15780*/  F2FP.F16.F32.PACK_AB R168, R185, R197 ;  /* 0x000000c5b9a8723e */ /* 0x000fe400000000ff */
[----:B------:R-:W-:Y:S02]  /*15790*/  F2FP.F16.F32.PACK_AB R170, R217, R188 ;  /* 0x000000bcd9aa723e */ /* 0x000fe400000000ff */
[----:B------:R-:W2:Y:S01]  /*157a0*/  MUFU.EX2 R157, R157 ;  /* 0x0000009d009d7308 */ /* 0x000ea20000000800 */
[----:B----4-:R-:W-:Y:S01]  /*157b0*/  FFMA.FTZ R0, R176, R0, R227 ;  /* 0x00000000b0007223 */ /* 0x010fe200000100e3 */
        /* <DEDUP_REMOVED lines=127> */
[----:B------:R-:W-:Y:S06]  /*15fb0*/  @!P2 BRA `(.L_x_2833) ;  /* 0x000000000004a947 */ /* 0x000fec0003800000 */
[----:B------:R-:W-:Y:S01]  /*15fc0*/  BPT.TRAP 0x1 ;  /* 0x000000040000795c */ /* 0x000fe20000300000 */
.L_x_2833:
[----:B------:R0:W2:Y:S01]  /*15fd0*/  SYNCS.PHASECHK.TRANS64.TRYWAIT P1, [R211+URZ+0x22850], R212 ;  /* 0x022850d4d30075a7 */ /* 0x0000a2000802017f */
[----:B------:R-:W-:Y:S05]  /*15fe0*/  @!P2 BRA `(.L_x_2834) ;  /* 0x000000000004a947 */ /* 0x000fea0003800000 */
[----:B------:R-:W-:Y:S01]  /*15ff0*/  BPT.TRAP 0x1 ;  /* 0x000000040000795c */ /* 0x000fe20000300000 */
.L_x_2834:
[----:B------:R-:W-:Y:S04]  /*16000*/  BSSY B0, `(.L_x_2835) ;  /* 0x0000004000007945 */ /* 0x000fe80003800000 */
[----:B--2---:R-:W-:Y:S05]  /*16010*/  @P1 BRA `(.L_x_2836) ;  /* 0x0000000000081947 */ /* 0x004fea0003800000 */
[----:B------:R-:W2:Y:S02]  /*16020*/  SYNCS.PHASECHK.TRANS64.TRYWAIT P1, [R211+URZ+0x22850], R212 ;  /* 0x022850d4d30075a7 */ /* 0x000ea4000802017f */
[----:B--2---:R-:W-:Y:S05]  /*16030*/  @!P1 BRA `(.L_x_2837) ;  /* 0x000000f800889947 */ /* 0x004fea0003800000 */
.L_x_2836:
[----:B------:R-:W-:Y:S05]  /*16040*/  BSYNC B0 ;  /* 0x0000000000007941 */ /* 0x000fea0003800000 */
.L_x_2835:
[----:B------:R-:W3:Y:S01]  /*16050*/  S2R R178, SR_TID.X ;  /* 0x0000000000b27919 */ /* 0x000ee20000002100 */
[----:B------:R-:W-:Y:S01]  /*16060*/  IMAD.MOV.U32 R177, RZ, RZ, 0x40000040 ;  /* 0x40000040ffb17424 */ /* 0x000fe200078e00ff */
[----:B------:R-:W-:Y:S05]  /*16070*/  WARPSYNC.ALL ;  /* 0x0000000000007948 */ /* 0x000fea0003800000 */
[----:B------:R-:W-:Y:S01]  /*16080*/  R2UR UR7, R177 ;  /* 0x00000000b10772ca */ /* 0x000fe200000e0000 */
[----:B------:R-:W-:Y:S01]  /*16090*/  IMAD.MOV.U32 R176, RZ, RZ, 0xc00 ;  /* 0x00000c00ffb07424 */ /* 0x000fe200078e00ff */
[----:B------:R-:W-:Y:S01]  /*160a0*/  ISETP.GT.AND P1, PT, R4, R219, PT ;  /* 0x000000db0400720c */ /* 0x000fe20003f24270 */
[----:B012---:R-:W-:-:S02]  /*160b0*/  @!P0 VIADD R211, R211, 0x22860 ;  /* 0x00022860d3d38836 */ /* 0x007fc40000000000 */
[----:B------:R-:W-:Y:S02]  /*160c0*/  IMAD R176, R2, R176, UR42 ;  /* 0x0000002a02b07e24 */ /* 0x000fe4000f8e02b0 */
[----:B------:R-:W-:Y:S01]  /*160d0*/  VIADD R4, R4, 0xffffffff ;  /* 0xffffffff04047836 */ /* 0x000fe20000000000 */
[----:B------:R-:W-:Y:S01]  /*160e0*/  @!P0 PRMT R211, RZ, 0x654, R211 ;  /* 0x00000654ffd38816 */ /* 0x000fe200000000d3 */
[----:B------:R-:W-:Y:S01]  /*160f0*/  IMAD.MOV.U32 R213, RZ, RZ, R10 ;  /* 0x000000ffffd57224 */ /* 0x000fe200078e000a */
[----:B------:R-:W-:Y:S01]  /*16100*/  R2UR UR6, R176 ;  /* 0x00000000b00672ca */ /* 0x000fe200000e0000 */
[----:B------:R-:W-:Y:S01]  /*16110*/  IMAD.MOV.U32 R216, RZ, RZ, R5 ;  /* 0x000000ffffd87224 */ /* 0x000fe200078e0005 */
[----:B---3--:R-:W-:-:S05]  /*16120*/  SHF.R.U32.HI R178, RZ, 0x7, R178 ;  /* 0x00000007ffb27819 */ /* 0x008fca00000116b2 */
        /* <DEDUP_REMOVED lines=46> */
.L_x_2820:
[----:B------:R-:W-:Y:S05]  /*16410*/  WARPSYNC.ALL ;  /* 0x0000000000007948 */ /* 0x000fea0003800000 */
[----:B------:R-:W2:Y:S01]  /*16420*/  SHFL.BFLY PT, R4, R3, 0x2, 0x1f ;  /* 0x0c401f0003047f89 */ /* 0x000ea200000e0000 */
[----:B------:R-:W-:Y:S02]  /*16430*/  IMAD.MOV.U32 R21, RZ, RZ, -0x800000 ;  /* 0xff800000ff157424 */ /* 0x000fe400078e00ff */
[----:B------:R-:W-:Y:S01]  /*16440*/  VIADD R2, R2, 0x1 ;  /* 0x0000000102027836 */ /* 0x000fe20000000000 */
[----:B------:R-:W3:Y:S01]  /*16450*/  SHFL.BFLY PT, R9, R0, 0x2, 0x1f ;  /* 0x0c401f0000097f89 */ /* 0x000ee200000e0000 */
[----:B------:R-:W-:Y:S01]  /*16460*/  VIADD R232, R232, 0x1 ;  /* 0x00000001e8e87836 */ /* 0x000fe20000000000 */
[----:B------:R4:W-:Y:S08]  /*16470*/  BAR.ARV R20, 0x100 ;  /* 0x000400140000751d */ /* 0x0009f00000002000 */
[----:B------:R-:W-:Y:S06]  /*16480*/  BAR.ARV 0x8, 0x180 ;  /* 0x0206000000007b1d */ /* 0x000fec0000002000 */
[----:B--2---:R-:W-:Y:S01]  /*16490*/  FADD.FTZ R4, R4, R3 ;  /* 0x0000000304047221 */ /* 0x004fe20000010000 */
[----:B---3--:R-:W-:-:S04]  /*164a0*/  FADD.FTZ R9, R9, R0 ;  /* 0x0000000009097221 */ /* 0x008fc80000010000 */
[----:B------:R-:W2:Y:S04]  /*164b0*/  SHFL.BFLY PT, R7, R4, 0x1, 0x1f ;  /* 0x0c201f0004077f89 */ /* 0x000ea800000e0000 */
[----:B------:R-:W3:Y:S01]  /*164c0*/  SHFL.BFLY PT, R6, R9, 0x1, 0x1f ;  /* 0x0c201f0009067f89 */ /* 0x000ee200000e0000 */
[----:B--2---:R-:W-:Y:S01]  /*164d0*/  FADD.FTZ R7, R4, R7 ;  /* 0x0000000704077221 */ /* 0x004fe20000010000 */
[----:B------:R-:W-:Y:S02]  /*164e0*/  IMAD.MOV.U32 R4, RZ, RZ, RZ ;  /* 0x000000ffff047224 */ /* 0x000fe400078e00ff */
[----:B---3--:R-:W-:Y:S02]  /*164f0*/  FADD.FTZ R6, R9, R6 ;  /* 0x0000000609067221 */ /* 0x008fe40000010000 */
[----:B------:R-:W-:-:S03]  /*16500*/  FSETP.NE.FTZ.AND P0, PT, R7, RZ, PT ;  /* 0x000000ff0700720b */ /* 0x000fc60003f15000 */
[----:B------:R-:W-:-:S10]  /*16510*/  FSETP.NE.FTZ.AND P1, PT, R6, RZ, PT ;  /* 0x000000ff0600720b */ /* 0x000fd40003f35000 */
[----:B------:R-:W2:Y:S01]  /*16520*/  @P0 MUFU.LG2 R8, R7 ;  /* 0x0000000700080308 */ /* 0x000ea20000000c00 */
[----:B------:R-:W-:-:S07]  /*16530*/  @P0 FMUL.FTZ R0, R11, 0.69314718246459960938 ;  /* 0x3f3172180b000820 */ /* 0x000fce0000410000 */
[----:B------:R-:W3:Y:S08]  /*16540*/  @P1 MUFU.LG2 R3, R6 ;  /* 0x0000000600031308 */ /* 0x000ef00000000c00 */
[----:B------:R-:W5:Y:S01]  /*16550*/  @P0 MUFU.RCP R4, R7 ;  /* 0x0000000700040308 */ /* 0x000f620000001000 */
[----:B--2---:R-:W-:-:S04]  /*16560*/  @P0 FMUL.FTZ R13, R8, 0.69314718246459960938 ;  /* 0x3f317218080d0820 */ /* 0x004fc80000410000 */
[----:B------:R-:W-:Y:S01]  /*16570*/  @P0 FFMA.FTZ R21, R0, R5, R13 ;  /* 0x0000000500150223 */ /* 0x000fe2000001000d */
[----:B------:R-:W-:Y:S01]  /*16580*/  @P1 FMUL.FTZ R0, R11, 0.69314718246459960938 ;  /* 0x3f3172180b001820 */ /* 0x000fe20000410000 */
[----:B------:R-:W-:Y:S01]  /*16590*/  PLOP3.LUT P0, PT, PT, PT, PT, 0x8, 0x0 ;  /* 0x000000000000781c */ /* 0x000fe20003f0e170 */
[----:B---3--:R-:W-:Y:S01]  /*165a0*/  @P1 FMUL.FTZ R5, R3, 0.69314718246459960938 ;  /* 0x3f31721803051820 */ /* 0x008fe20000410000 */
[----:B------:R-:W-:-:S03]  /*165b0*/  IMAD.MOV.U32 R3, RZ, RZ, -0x800000 ;  /* 0xff800000ff037424 */ /* 0x000fc600078e00ff */
[----:B------:R-:W-:Y:S01]  /*165c0*/  @P1 FFMA.FTZ R3, R0, R10, R5 ;  /* 0x0000000a00031223 */ /* 0x000fe20000010005 */
[----:B------:R-:W-:Y:S02]  /*165d0*/  IMAD.MOV.U32 R0, RZ, RZ, RZ ;  /* 0x000000ffff007224 */ /* 0x000fe400078e00ff */
[-C--:B-----5:R-:W-:Y:S01]  /*165e0*/  FMUL.FTZ R24, R24, R4.reuse ;  /* 0x0000000418187220 */ /* 0x0a0fe20000410000 */
[-C--:B------:R-:W-:Y:S01]  /*165f0*/  FMUL.FTZ R25, R25, R4.reuse ;  /* 0x0000000419197220 */ /* 0x080fe20000410000 */
[-C--:B------:R-:W-:Y:S02]  /*16600*/  FMUL.FTZ R28, R28, R4.reuse ;  /* 0x000000041c1c7220 */ /* 0x080fe40000410000 */
[----:B------:R-:W2:Y:S01]  /*16610*/  @P1 MUFU.RCP R0, R6 ;  /* 0x0000000600001308 */ /* 0x000ea20000001000 */
[----:B------:R-:W-:Y:S01]  /*16620*/  ISETP.NE.AND P1, PT, R2, 0x2, PT ;  /* 0x000000020200780c */ /* 0x000fe20003f25270 */
[-C--:B------:R-:W-:Y:S01]  /*16630*/  FMUL.FTZ R29, R29, R4.reuse ;  /* 0x000000041d1d7220 */ /* 0x080fe20000410000 */
[-C--:B------:R-:W-:Y:S01]  /*16640*/  FMUL.FTZ R32, R32, R4.reuse ;  /* 0x0000000420207220 */ /* 0x080fe20000410000 */
[-C--:B------:R-:W-:Y:S01]  /*16650*/  FMUL.FTZ R33, R33, R4.reuse ;  /* 0x0000000421217220 */ /* 0x080fe20000410000 */
[----:B------:R-:W-:Y:S01]  /*16660*/  SEL R5, RZ, 0x1, P1 ;  /* 0x00000001ff057807 */ /* 0x000fe20000800000 */
        /* <DEDUP_REMOVED lines=122> */
[----:B------:R-:W-:-:S02]  /*16e10*/  LOP3.LUT R202, R202, R5, RZ, 0x3c, !PT ;  /* 0x00000005caca7212 */ /* 0x000fc400078e3cff */
[----:B----4-:R-:W-:-:S07]  /*16e20*/  SEL R2, R2, RZ, P1 ;  /* 0x000000ff02027207 */ /* 0x010fce0000800000 */
.L_x_2730:
[----:B------:R-:W-:Y:S05]  /*16e30*/  WARPSYNC.ALL ;  /* 0x0000000000007948 */ /* 0x000fea0003800000 */
[----:B------:R-:W2:Y:S08]  /*16e40*/  S2UR UR5, SR_CgaCtaId ;  /* 0x00000000000579c3 */ /* 0x000eb00000008800 */
[----:B------:R-:W-:Y:S06]  /*16e50*/  BAR.SYNC.DEFER_BLOCKING 0x5, 0x180 ;  /* 0x0146000000007b1d */ /* 0x000fec0000010000 */
[----:B------:R-:W-:Y:S01]  /*16e60*/  UMOV UR4, 0x400 ;  /* 0x0000040000047882 */ /* 0x000fe20000000000 */
[----:B------:R-:W-:Y:S01]  /*16e70*/  BSSY B0, `(.L_x_2839) ;  /* 0x0000507000007945 */ /* 0x000fe20003800000 */
[----:B--2---:R-:W-:-:S06]  /*16e80*/  ULEA UR4, UR5, UR4, 0x18 ;  /* 0x0000000405047291 */ /* 0x004fcc000f8ec03f */
[----:B------:R-:W-:-:S05]  /*16e90*/  IMAD.U32 R19, RZ, RZ, UR4 ;  /* 0x00000004ff137e24 */ /* 0x000fca000f8e00ff */
[----:B-----5:R2:W3:Y:S01]  /*16ea0*/  LDS.128 R152, [R19+0x228d0] ;  /* 0x0228d00013987984 */ /* 0x0204e20000000c00 */
[----:B------:R-:W-:Y:S06]  /*16eb0*/  BAR.ARV 0x4, 0x180 ;  /* 0x0106000000007b1d */ /* 0x000fec0000002000 */
[----:B------:R-:W-:Y:S05]  /*16ec0*/  @P0 BRA `(.L_x_2840) ;  /* 0x0000004000300947 */ /* 0x000fea0003800000 */
[----:B------:R-:W4:Y:S01]  /*16ed0*/  LDL R4, [R1+0x70] ;  /* 0x0000700001047983 */ /* 0x000f220000100800 */
[----:B------:R-:W-:Y:S01]  /*16ee0*/  ISETP.NE.AND P0, PT, R225, RZ, PT ;  /* 0x000000ffe100720c */ /* 0x000fe20003f05270 */
[----:B------:R-:W-:Y:S01]  /*16ef0*/  ULDC UR4, c[0x0][0xad4] ;  /* 0x0002b50000047ab9 */ /* 0x000fe20000000800 */
[----:B------:R-:W-:Y:S01]  /*16f00*/  F2FP.F16.F32.PACK_AB R6, R29, R28 ;  /* 0x0000001c1d06723e */ /* 0x000fe200000000ff */
[----:B------:R-:W0:Y:S01]  /*16f10*/  S2R R0, SR_SWINHI ;  /* 0x0000000000007919 */ /* 0x000e220000002f00 */
        /* <DEDUP_REMOVED lines=13> */
[----:B0-----:R-:W-:-:S03]  /*16ff0*/  MOV R13, R0 ;  /* 0x00000000000d7202 */ /* 0x001fc60000000f00 */
[----:B----4-:R-:W-:-:S04]  /*17000*/  IMAD.WIDE R14, R4, 0x2, R12 ;  /* 0x00000002040e7825 */ /* 0x010fc800078e020c */
        /* <DEDUP_REMOVED lines=162> */
[----:B0-----:R-:W-:Y:S01]  /*17a30*/  IADD3 R0, P0, R14, 0xc060, RZ ;  /* 0x0000c0600e007810 */ /* 0x001fe20007f1e0ff */
[----:B------:R-:W0:Y:S03]  /*17a40*/  LDC.64 R6, c[0x0][0xc00] ;  /* 0x00030000ff067b82 */ /* 0x000e260000000a00 */
[----:B------:R-:W-:Y:S01]  /*17a50*/  LOP3.LUT R4, R0, 0x380, RZ, 0xc0, !PT ;  /* 0x0000038000047812 */ /* 0x000fe200078ec0ff */
[----:B------:R-:W-:-:S03]  /*17a60*/  IMAD.X R15, RZ, RZ, R15, P0 ;  /* 0x000000ffff0f7224 */ /* 0x000fc600000e060f */
[----:B------:R-:W-:-:S04]  /*17a70*/  SHF.R.U64 R4, R4, 0x3, RZ ;  /* 0x0000000304047819 */ /* 0x000fc800000012ff */
[----:B------:R-:W-:Y:S01]  /*17a80*/  LOP3.LUT R14, R4, R0, RZ, 0x3c, !PT ;  /* 0x00000000040e7212 */ /* 0x000fe200078e3cff */
[----:B------:R-:W-:-:S03]  /*17a90*/  IMAD.MOV.U32 R4, RZ, RZ, RZ ;  /* 0x000000ffff047224 */ /* 0x000fc600078e00ff */
[----:B------:R-:W-:-:S05]  /*17aa0*/  MOV R14, R14 ;  /* 0x0000000e000e7202 */ /* 0x000fca0000000f00 */
[----:B------:R4:W-:Y:S01]  /*17ab0*/  STSM.16.M88.4 [R14], R8 ;  /* 0x000000080e007844 */ /* 0x0009e20000000200 */
[----:B0-----:R-:W-:Y:S01]  /*17ac0*/  IMAD.WIDE R6, R230, 0x4, R6 ;  /* 0x00000004e6067825 */ /* 0x001fe200078e0206 */
[----:B------:R-:W-:Y:S06]  /*17ad0*/  BAR.SYNC.DEFER_BLOCKING 0x1, 0x100 ;  /* 0x0044000000007b1d */ /* 0x000fec0000010000 */
[----:B------:R-:W5:Y:S01]  /*17ae0*/  @P1 LDG.E R4, desc[UR38][R6.64] ;  /* 0x0000002606041981 */ /* 0x000f62000c1e1900 */
[----:B------:R-:W-:Y:S01]  /*17af0*/  ISETP.NE.U32.AND P0, PT, RZ, UR6, PT ;  /* 0x00000006ff007c0c */ /* 0x000fe2000bf05070 */
[----:B------:R-:W-:Y:S01]  /*17b00*/  ULDC UR6, c[0x0][0xa88] ;  /* 0x0002a20000067ab9 */ /* 0x000fe20000000800 */
[----:B------:R-:W-:-:S02]  /*17b10*/  IMAD.MOV.U32 R20, RZ, RZ, 0x9b8 ;  /* 0x000009b8ff147424 */ /* 0x000fc400078e00ff */
[----:B------:R-:W-:Y:S01]  /*17b20*/  ISETP.NE.AND.EX P0, PT, RZ, UR7, PT, P0 ;  /* 0x00000007ff007c0c */ /* 0x000fe2000bf05300 */
[----:B------:R-:W-:-:S12]  /*17b30*/  IMAD.U32 R0, RZ, RZ, UR6 ;  /* 0x00000006ff007e24 */ /* 0x000fd8000f8e00ff */
[----:B----4-:R-:W0:Y:S01]  /*17b40*/  @P0 LDC.64 R8, c[0x0][0xc08] ;  /* 0x00030200ff080b82 */ /* 0x010e220000000a00 */
[----:B------:R-:W-:-:S04]  /*17b50*/  ISETP.GT.AND P2, PT, R225, 0x1, PT ;  /* 0x00000001e100780c */ /* 0x000fc80003f44270 */
[----:B------:R-:W-:-:S04]  /*17b60*/  SEL R20, R20, 0x978, P2 ;  /* 0x0000097814147807 */ /* 0x000fc80001000000 */
[----:B------:R4:W1:Y:S01]  /*17b70*/  LDC.64 R10, c[0x0][R20+0x220] ;  /* 0x00008800140a7b82 */ /* 0x0008620000000a00 */
[----:B0-----:R-:W-:-:S05]  /*17b80*/  @P0 IMAD.WIDE R8, R230, 0x4, R8 ;  /* 0x00000004e6080825 */ /* 0x001fca00078e0208 */
[----:B------:R0:W5:Y:S02]  /*17b90*/  @P0 LDG.E R0, desc[UR38][R8.64] ;  /* 0x0000002608000981 */ /* 0x000164000c1e1900 */
[----:B0-----:R4:W0:Y:S01]  /*17ba0*/  LDC.64 R8, c[0x0][R20+0x218] ;  /* 0x0000860014087b82 */ /* 0x0018220000000a00 */
[----:B-1----:R-:W-:Y:S05]  /*17bb0*/  @P0 BRA `(.L_x_2841) ;  /* 0x0000000000100947 */ /* 0x002fea0003800000 */
[----:B------:R-:W-:Y:S05]  /*17bc0*/  @!P1 BRA `(.L_x_2841) ;  /* 0x00000000000c9947 */ /* 0x000fea0003800000 */
[----:B-----5:R-:W2:Y:S04]  /*17bd0*/  LDG.E R0, desc[UR38][R6.64] ;  /* 0x0000002606007981 */ /* 0x020ea8000c1e1900 */
[----:B------:R-:W2:Y:S02]  /*17be0*/  LDG.E R6, desc[UR38][R6.64+0x4] ;  /* 0x0000042606067981 */ /* 0x000ea4000c1e1900 */
[----:B--2---:R-:W-:-:S07]  /*17bf0*/  IMAD.IADD R0, R6, 0x1, -R0 ;  /* 0x0000000106007824 */ /* 0x004fce00078e0a00 */
.L_x_2841:
[----:B------:R-:W2:Y:S01]  /*17c00*/  LDL R159, [R1+0x6c] ;  /* 0x00006c00019f7983 */ /* 0x000ea20000100800 */
[----:B------:R-:W1:Y:S03]  /*17c10*/  LDC R157, c[0x0][0xbe8] ;  /* 0x0002fa00ff9d7b82 */ /* 0x000e660000000800 */
[----:B------:R-:W2:Y:S01]  /*17c20*/  LDL R158, [R1+0x64] ;  /* 0x00006400019e7983 */ /* 0x000ea20000100800 */
[----:B------:R-:W-:Y:S02]  /*17c30*/  ISETP.NE.U32.AND P0, PT, RZ, UR4, PT ;  /* 0x00000004ff007c0c */ /* 0x000fe4000bf05070 */
[----:B------:R-:W-:Y:S02]  /*17c40*/  SHF.R.S32.HI R5, RZ, 0x1f, R230 ;  /* 0x0000001fff057819 */ /* 0x000fe400000114e6 */
[----:B------:R-:W4:Y:S01]  /*17c50*/  LDC.64 R14, c[0x0][R20+0x228] ;  /* 0x00008a00140e7b82 */ /* 0x000f220000000a00 */
[----:B------:R-:W-:-:S04]  /*17c60*/  ISETP.NE.AND.EX P0, PT, RZ, UR5, PT, P0 ;  /* 0x00000005ff007c0c */ /* 0x000fc8000bf05300 */
[----:B------:R-:W-:Y:S02]  /*17c70*/  SEL R6, R230, RZ, !P0 ;  /* 0x000000ffe6067207 */ /* 0x000fe40004000000 */
[----:B------:R-:W-:-:S03]  /*17c80*/  SEL R5, R5, RZ, !P0 ;  /* 0x000000ff05057207 */ /* 0x000fc60004000000 */
[----:B---3--:R-:W-:-:S04]  /*17c90*/  IMAD R152, R11, R6, RZ ;  /* 0x000000060b987224 */ /* 0x008fc800078e02ff */
[----:B------:R-:W-:Y:S01]  /*17ca0*/  IMAD R152, R10, R5, R152 ;  /* 0x000000050a987224 */ /* 0x000fe200078e0298 */
[----:B-1----:R-:W-:Y:S01]  /*17cb0*/  ISETP.NE.AND P1, PT, R157, 0x1, PT ;  /* 0x000000019d00780c */ /* 0x002fe20003f25270 */
[-C--:B0-----:R-:W-:Y:S02]  /*17cc0*/  IMAD R5, R9, R224.reuse, RZ ;  /* 0x000000e009057224 */ /* 0x081fe400078e02ff */
[----:B------:R-:W-:-:S04]  /*17cd0*/  IMAD.WIDE.U32 R8, R8, R224, RZ ;  /* 0x000000e008087225 */ /* 0x000fc800078e00ff */
[----:B------:R-:W-:-:S04]  /*17ce0*/  IMAD.WIDE.U32 R10, R10, R6, RZ ;  /* 0x000000060a0a7225 */ /* 0x000fc800078e00ff */
[----:B------:R-:W-:Y:S01]  /*17cf0*/  IMAD.IADD R156, R9, 0x1, R5 ;  /* 0x00000001099c7824 */ /* 0x000fe200078e0205 */
[----:B-----5:R-:W-:Y:S01]  /*17d00*/  IADD3 R7, P0, P3, R10, R8, R4 ;  /* 0x000000080a077210 */ /* 0x020fe20007b1e004 */
[----:B------:R-:W0:Y:S01]  /*17d10*/  @P1 LDC R9, c[0x0][0xbec] ;  /* 0x0002fb00ff091b82 */ /* 0x000e220000000800 */
[----:B------:R-:W-:Y:S01]  /*17d20*/  SEL R10, R233, RZ, P2 ;  /* 0x000000ffe90a7207 */ /* 0x000fe20001000000 */
[----:B------:R-:W-:Y:S01]  /*17d30*/  IMAD.IADD R152, R11, 0x1, R152 ;  /* 0x000000010b987824 */ /* 0x000fe200078e0298 */
[----:B------:R-:W-:Y:S01]  /*17d40*/  SHF.R.S32.HI R5, RZ, 0x1f, R4 ;  /* 0x0000001fff057819 */ /* 0x000fe20000011404 */
[----:B------:R-:W-:-:S04]  /*17d50*/  IMAD R0, R0, R157, RZ ;  /* 0x0000009d00007224 */ /* 0x000fc800078e02ff */
[----:B------:R-:W1:Y:S01]  /*17d60*/  @P1 LDC R8, c[0x0][0xbf0] ;  /* 0x0002fc00ff081b82 */ /* 0x000e620000000800 */
[-C--:B----4-:R-:W-:Y:S02]  /*17d70*/  IMAD R15, R15, R10.reuse, RZ ;  /* 0x0000000a0f0f7224 */ /* 0x090fe400078e02ff */
[----:B------:R-:W-:Y:S01]  /*17d80*/  IMAD.WIDE.U32 R10, R14, R10, RZ ;  /* 0x0000000a0e0a7225 */ /* 0x000fe200078e00ff */
[----:B------:R-:W-:-:S03]  /*17d90*/  IADD3.X R14, R152, R156, R5, P0, P3 ;  /* 0x0000009c980e7210 */ /* 0x000fc600007e6405 */
[----:B------:R-:W-:Y:S02]  /*17da0*/  IMAD.IADD R152, R210, 0x1, R209 ;  /* 0x00000001d2987824 */ /* 0x000fe400078e02d1 */
[----:B------:R-:W-:Y:S02]  /*17db0*/  IMAD.IADD R15, R11, 0x1, R15 ;  /* 0x000000010b0f7824 */ /* 0x000fe400078e020f */
[----:B0-----:R-:W-:-:S04]  /*17dc0*/  @P1 IMAD.HI.U32 R9, R152, R9, RZ ;  /* 0x0000000998091227 */ /* 0x001fc800078e00ff */
[----:B------:R-:W-:Y:S01]  /*17dd0*/  IMAD.MOV.U32 R156, RZ, RZ, R152 ;  /* 0x000000ffff9c7224 */ /* 0x000fe200078e0098 */
[----:B-1----:R-:W-:Y:S02]  /*17de0*/  @P1 SHF.R.U32.HI R156, RZ, R8, R9 ;  /* 0x00000008ff9c1219 */ /* 0x002fe40000011609 */
[----:B------:R0:W1:Y:S02]  /*17df0*/  LDC.64 R8, c[0x0][R20+0x210] ;  /* 0x0000840014087b82 */ /* 0x0000640000000a00 */
[----:B------:R-:W-:Y:S02]  /*17e00*/  IADD3 R10, P0, P3, R156, R7, R10 ;  /* 0x000000079c0a7210 */ /* 0x000fe40007b1e00a */
[----:B------:R-:W-:-:S04]  /*17e10*/  SHF.R.S32.HI R7, RZ, 0x1f, R156 ;  /* 0x0000001fff077819 */ /* 0x000fc8000001149c */
[----:B------:R-:W-:Y:S01]  /*17e20*/  IADD3.X R11, R7, R14, R15, P0, P3 ;  /* 0x0000000e070b7210 */ /* 0x000fe200007e640f */
[----:B0-----:R-:W-:Y:S01]  /*17e30*/  IMAD.MOV R20, RZ, RZ, -R156 ;  /* 0x000000ffff147224 */ /* 0x001fe200078e0a9c */
[----:B------:R-:W0:Y:S03]  /*17e40*/  LDC.64 R14, c[0x0][0xba8] ;  /* 0x0002ea00ff0e7b82 */ /* 0x000e260000000a00 */
[----:B------:R-:W-:-:S05]  /*17e50*/  IMAD R20, R157, R20, R152 ;  /* 0x000000149d147224 */ /* 0x000fca00078e0298 */
[----:B------:R-:W-:Y:S01]  /*17e60*/  SHF.R.S32.HI R7, RZ, 0x1f, R20 ;  /* 0x0000001fff077819 */ /* 0x000fe20000011414 */
[----:B0-----:R-:W0:Y:S08]  /*17e70*/  @!P2 LDC R14, c[0x0][0xb50] ;  /* 0x0002d400ff0eab82 */ /* 0x001e300000000800 */
[----:B------:R-:W3:Y:S01]  /*17e80*/  @!P2 LDC R15, c[0x0][0xb54] ;  /* 0x0002d500ff0fab82 */ /* 0x000ee20000000800 */
[----:B-1----:R-:W-:-:S02]  /*17e90*/  IMAD R9, R9, R20, RZ ;  /* 0x0000001409097224 */ /* 0x002fc400078e02ff */
[----:B------:R-:W-:-:S04]  /*17ea0*/  IMAD.WIDE.U32 R10, R8, R20, R10 ;  /* 0x00000014080a7225 */ /* 0x000fc800078e000a */
[----:B------:R-:W-:-:S04]  /*17eb0*/  IMAD R7, R8, R7, R9 ;  /* 0x0000000708077224 */ /* 0x000fc800078e0209 */
[----:B------:R-:W-:Y:S01]  /*17ec0*/  IMAD.IADD R7, R11, 0x1, R7 ;  /* 0x000000010b077824 */ /* 0x000fe200078e0207 */
[----:B0-----:R-:W-:-:S05]  /*17ed0*/  LEA R14, P0, R10, R14, 0x2 ;  /* 0x0000000e0a0e7211 */ /* 0x001fca00078010ff */
[----:B------:R-:W-:Y:S01]  /*17ee0*/  SHFL.IDX PT, R8, R14, RZ, 0x1c1f ;  /* 0x001c1fff0e087589 */ /* 0x000fe200000e0000 */
[----:B---3--:R-:W-:-:S03]  /*17ef0*/  LEA.HI.X R7, R10, R15, R7, 0x2, P0 ;  /* 0x0000000f0a077211 */ /* 0x008fc600000f1407 */
[----:B------:R-:W-:Y:S04]  /*17f00*/  SHFL.IDX PT, R10, R14, 0x1, 0x1c1f ;  /* 0x003c1f000e0a7f89 */ /* 0x000fe800000e0000 */
[----:B------:R-:W0:Y:S04]  /*17f10*/  SHFL.IDX PT, R9, R7, RZ, 0x1c1f ;  /* 0x001c1fff07097589 */ /* 0x000e2800000e0000 */
[----:B------:R1:W3:Y:S01]  /*17f20*/  SHFL.IDX PT, R11, R7, 0x1, 0x1c1f ;  /* 0x003c1f00070b7f89 */ /* 0x0002e200000e0000 */
[----:B--2---:R-:W-:Y:S01]  /*17f30*/  IMAD.IADD R20, R159, 0x1, R209 ;  /* 0x000000019f147824 */ /* 0x004fe200078e02d1 */
[----:B------:R-:W-:-:S03]  /*17f40*/  LOP3.LUT P0, RZ, R158, 0x3, RZ, 0xc0, !PT ;  /* 0x000000039eff7812 */ /* 0x000fc6000780c0ff */
[C---:B-1----:R-:W-:Y:S01]  /*17f50*/  VIADD R7, R20.reuse, 0x8 ;  /* 0x0000000814077836 */ /* 0x042fe20000000000 */
[----:B------:R-:W-:-:S04]  /*17f60*/  ISETP.GE.OR P3, PT, R20, R0, P0 ;  /* 0x000000001400720c */ /* 0x000fc80000766670 */
[----:B------:R-:W-:-:S09]  /*17f70*/  ISETP.GE.OR P0, PT, R7, R0, P0 ;  /* 0x000000000700720c */ /* 0x000fd20000706670 */
[----:B0-----:R0:W-:Y:S04]  /*17f80*/  @!P3 ST.E desc[UR38][R8.64], R21 ;  /* 0x000000150800b985 */ /* 0x0011e8000c101926 */
[----:B---3--:R0:W-:Y:S01]  /*17f90*/  @!P0 ST.E desc[UR38][R10.64], R3 ;  /* 0x000000030a008985 */ /* 0x0081e2000c101926 */
[----:B------:R-:W-:Y:S05]  /*17fa0*/  @P2 BRA `(.L_x_2842) ;  /* 0x0000001000382947 */ /* 0x000fea0003800000 */
[----:B0-----:R-:W0:Y:S01]  /*17fb0*/  S2R R3, SR_TID.X ;  /* 0x0000000000037919 */ /* 0x001e220000002100 */
        /* <DEDUP_REMOVED lines=10> */
[----:B------:R-:W-:Y:S02]  /*18060*/  IADD3 R41, P4, R12, 0x4000, RZ ;  /* 0x000040000c297810 */ /* 0x000fe40007f9e0ff */
[----:B------:R-:W-:Y:S02]  /*18070*/  LOP3.LUT R28, R29, 0x380, RZ, 0xc0, !PT ;  /* 0x000003801d1c7812 */ /* 0x000fe400078ec0ff */
[----:B------:R-:W-:-:S02]  /*18080*/  LOP3.LUT R32, R33, 0x380, RZ, 0xc0, !PT ;  /* 0x0000038021207812 */ /* 0x000fc400078ec0ff */
[----:B------:R-:W-:Y:S02]  /*18090*/  LOP3.LUT R36, R37, 0x380, RZ, 0xc0, !PT ;  /* 0x0000038025247812 */ /* 0x000fe400078ec0ff */
[----:B------:R-:W-:Y:S02]  /*180a0*/  LOP3.LUT R40, R41, 0x380, RZ, 0xc0, !PT ;  /* 0x0000038029287812 */ /* 0x000fe400078ec0ff */
[----:B------:R-:W-:Y:S02]  /*180b0*/  IADD3 R45, P5, R12, 0x5000, RZ ;  /* 0x000050000c2d7810 */ /* 0x000fe40007fbe0ff */
[----:B------:R-:W-:Y:S02]  /*180c0*/  SHF.R.U64 R28, R28, 0x3, RZ ;  /* 0x000000031c1c7819 */ /* 0x000fe400000012ff */
[----:B------:R-:W-:Y:S02]  /*180d0*/  SHF.R.U64 R32, R32, 0x3, RZ ;  /* 0x0000000320207819 */ /* 0x000fe400000012ff */
[----:B------:R-:W-:-:S02]  /*180e0*/  SHF.R.U64 R36, R36, 0x3, RZ ;  /* 0x0000000324247819 */ /* 0x000fc400000012ff */
        /* <DEDUP_REMOVED lines=17> */
[----:B------:R-:W-:Y:S02]  /*18200*/  SHF.R.U64 R44, R44, 0x3, RZ ;  /* 0x000000032c2c7819 */ /* 0x000fe400000012ff */
[----:B------:R-:W-:Y:S01]  /*18210*/  LOP3.LUT R48, R49, 0x380, RZ, 0xc0, !PT ;  /* 0x0000038031307812 */ /* 0x000fe200078ec0ff */
[----:B------:R-:W5:Y:S01]  /*18220*/  LD.E.128 R36, desc[UR38][R36.64] ;  /* 0x0000002624247980 */ /* 0x000f62000c101d00 */
[----:B------:R-:W-:Y:S02]  /*18230*/  LOP3.LUT R52, R53, 0x380, RZ, 0xc0, !PT ;  /* 0x0000038035347812 */ /* 0x000fe400078ec0ff */
[----:B------:R-:W-:Y:S01]  /*18240*/  LOP3.LUT R56, R57, 0x380, RZ, 0xc0, !PT ;  /* 0x0000038039387812 */ /* 0x000fe200078ec0ff */
[----:B------:R-:W5:Y:S01]  /*18250*/  LD.E.128 R40, desc[UR38][R40.64] ;  /* 0x0000002628287980 */ /* 0x000f62000c101d00 */
[----:B------:R-:W-:-:S02]  /*18260*/  LOP3.LUT R60, R61, 0x380, RZ, 0xc0, !PT ;  /* 0x000003803d3c7812 */ /* 0x000fc400078ec0ff */
[----:B------:R-:W-:Y:S01]  /*18270*/  LOP3.LUT R44, R44, R45, RZ, 0x3c, !PT ;  /* 0x0000002d2c2c7212 */ /* 0x000fe200078e3cff */
[----:B------:R-:W-:Y:S01]  /*18280*/  IMAD.X R45, RZ, RZ, R13, P5 ;  /* 0x000000ffff2d7224 */ /* 0x000fe200028e060d */
[----:B------:R-:W-:Y:S02]  /*18290*/  IADD3 R65, P5, R12, 0xa000, RZ ;  /* 0x0000a0000c417810 */ /* 0x000fe40007fbe0ff */
[----:B------:R-:W-:Y:S02]  /*182a0*/  SHF.R.U64 R48, R48, 0x3, RZ ;  /* 0x0000000330307819 */ /* 0x000fe400000012ff */
[----:B------:R-:W-:Y:S01]  /*182b0*/  SHF.R.U64 R52, R52, 0x3, RZ ;  /* 0x0000000334347819 */ /* 0x000fe200000012ff */
[----:B------:R-:W5:Y:S01]  /*182c0*/  LD.E.128 R44, desc[UR38][R44.64] ;  /* 0x000000262c2c7980 */ /* 0x000f62000c101d00 */
[----:B------:R-:W-:Y:S02]  /*182d0*/  SHF.R.U64 R56, R56, 0x3, RZ ;  /* 0x0000000338387819 */ /* 0x000fe400000012ff */
[----:B------:R-:W-:-:S02]  /*182e0*/  SHF.R.U64 R60, R60, 0x3, RZ ;  /* 0x000000033c3c7819 */ /* 0x000fc400000012ff */
        /* <DEDUP_REMOVED lines=14> */
[C---:B------:R-:W-:Y:S02]  /*183d0*/  IADD3 R81, P4, R12.reuse, 0xe000, RZ ;  /* 0x0000e0000c517810 */ /* 0x040fe40007f9e0ff */
[----:B------:R-:W-:Y:S01]  /*183e0*/  LOP3.LUT R11, R12, 0x380, RZ, 0xc0, !PT ;  /* 0x000003800c0b7812 */ /* 0x000fe200078ec0ff */
[----:B------:R-:W5:Y:S01]  /*183f0*/  LD.E.128 R56, desc[UR38][R56.64] ;  /* 0x0000002638387980 */ /* 0x000f62000c101d00 */
[----:B------:R-:W-:Y:S02]  /*18400*/  SHF.R.U64 R64, R64, 0x3, RZ ;  /* 0x0000000340407819 */ /* 0x000fe400000012ff */
[----:B------:R-:W-:Y:S01]  /*18410*/  LOP3.LUT R68, R69, 0x380, RZ, 0xc0, !PT ;  /* 0x0000038045447812 */ /* 0x000fe200078ec0ff */
[----:B------:R-:W5:Y:S01]  /*18420*/  LD.E.128 R60, desc[UR38][R60.64] ;  /* 0x000000263c3c7980 */ /* 0x000f62000c101d00 */
[----:B------:R-:W-:-:S02]  /*18430*/  LOP3.LUT R72, R73, 0x380, RZ, 0xc0, !PT ;  /* 0x0000038049487812 */ /* 0x000fc400078ec0ff */
[----:B------:R-:W-:Y:S02]  /*18440*/  LOP3.LUT R76, R77, 0x380, RZ, 0xc0, !PT ;  /* 0x000003804d4c7812 */ /* 0x000fe400078ec0ff */
[----:B------:R-:W-:Y:S02]  /*18450*/  LOP3.LUT R80, R81, 0x380, RZ, 0xc0, !PT ;  /* 0x0000038051507812 */ /* 0x000fe400078ec0ff */
[----:B------:R-:W-:Y:S02]  /*18460*/  SHF.R.U64 R11, R11, 0x3, RZ ;  /* 0x000000030b0b7819 */ /* 0x000fe400000012ff */
[----:B------:R-:W-:Y:S01]  /*18470*/  LOP3.LUT R64, R64, R65, RZ, 0x3c, !PT ;  /* 0x0000004140407212 */ /* 0x000fe200078e3cff */
[----:B------:R-:W-:Y:S01]  /*18480*/  IMAD.X R65, RZ, RZ, R13, P5 ;  /* 0x000000ffff417224 */ /* 0x000fe200028e060d */
[----:B------:R-:W-:Y:S02]  /*18490*/  IADD3 R10, P5, R12, 0xf000, RZ ;  /* 0x0000f0000c0a7810 */ /* 0x000fe40007fbe0ff */
[----:B------:R-:W-:-:S02]  /*184a0*/  SHF.R.U64 R68, R68, 0x3, RZ ;  /* 0x0000000344447819 */ /* 0x000fc400000012ff */
[----:B------:R-:W-:Y:S01]  /*184b0*/  SHF.R.U64 R72, R72, 0x3, RZ ;  /* 0x0000000348487819 */ /* 0x000fe200000012ff */
[--C-:B------:R-:W-:Y:S01]  /*184c0*/  IMAD.X R85, RZ, RZ, R13.reuse, P5 ;  /* 0x000000ffff557224 */ /* 0x100fe200028e060d */
[----:B------:R-:W-:Y:S01]  /*184d0*/  SHF.R.U64 R76, R76, 0x3, RZ ;  /* 0x000000034c4c7819 */ /* 0x000fe200000012ff */
[----:B------:R-:W5:Y:S01]  /*184e0*/  LD.E.128 R64, desc[UR38][R64.64] ;  /* 0x0000002640407980 */ /* 0x000f62000c101d00 */
[----:B------:R-:W-:Y:S02]  /*184f0*/  SHF.R.U64 R80, R80, 0x3, RZ ;  /* 0x0000000350507819 */ /* 0x000fe400000012ff */
        /* <DEDUP_REMOVED lines=9> */
[----:B------:R0:W5:Y:S01]  /*18590*/  LD.E.128 R24, desc[UR38][R12.64] ;  /* 0x000000260c187980 */ /* 0x000162000c101d00 */
[----:B------:R-:W-:-:S02]  /*185a0*/  LOP3.LUT R9, R10, 0x380, RZ, 0xc0, !PT ;  /* 0x000003800a097812 */ /* 0x000fc400078ec0ff */
[----:B------:R-:W-:Y:S01]  /*185b0*/  LOP3.LUT R8, R8, 0xfffffff8, RZ, 0xc0, !PT ;  /* 0xfffffff808087812 */ /* 0x000fe200078ec0ff */
[----:B------:R-:W5:Y:S01]  /*185c0*/  LD.E.128 R68, desc[UR38][R68.64] ;  /* 0x0000002644447980 */ /* 0x000f62000c101d00 */
[----:B------:R-:W-:Y:S02]  /*185d0*/  SHF.R.U64 R9, R9, 0x3, RZ ;  /* 0x0000000309097819 */ /* 0x000fe400000012ff */
[----:B------:R-:W-:Y:S01]  /*185e0*/  SHF.R.S32.HI R11, RZ, 0x1f, R6 ;  /* 0x0000001fff0b7819 */ /* 0x000fe20000011406 */
[----:B------:R-:W5:Y:S01]  /*185f0*/  LD.E.128 R72, desc[UR38][R72.64] ;  /* 0x0000002648487980 */ /* 0x000f62000c101d00 */
[----:B------:R-:W-:Y:S01]  /*18600*/  LOP3.LUT R84, R9, R10, RZ, 0x3c, !PT ;  /* 0x0000000a09547212 */ /* 0x000fe200078e3cff */
[----:B0-----:R-:W0:Y:S01]  /*18610*/  @P1 LDC R13, c[0x0][0xbec] ;  /* 0x0002fb00ff0d1b82 */ /* 0x001e220000000800 */
[----:B------:R-:W-:Y:S01]  /*18620*/  IMAD.IADD R8, R3, 0x1, -R8 ;  /* 0x0000000103087824 */ /* 0x000fe200078e0a08 */
[----:B------:R-:W5:Y:S04]  /*18630*/  LD.E.128 R76, desc[UR38][R76.64] ;  /* 0x000000264c4c7980 */ /* 0x000f68000c101d00 */
[----:B------:R-:W5:Y:S02]  /*18640*/  LD.E.128 R80, desc[UR38][R80.64] ;  /* 0x0000002650507980 */ /* 0x000f64000c101d00 */
[----:B------:R-:W1:Y:S01]  /*18650*/  @P1 LDC R12, c[0x0][0xbf0] ;  /* 0x0002fc00ff0c1b82 */ /* 0x000e620000000800 */
[C---:B------:R-:W-:Y:S01]  /*18660*/  IMAD R9, R4.reuse, UR5, R5 ;  /* 0x0000000504097c24 */ /* 0x040fe2000f8e0205 */
[----:B------:R-:W5:Y:S01]  /*18670*/  LD.E.128 R84, desc[UR38][R84.64] ;  /* 0x0000002654547980 */ /* 0x000f62000c101d00 */
[----:B------:R-:W-:Y:S01]  /*18680*/  IMAD.WIDE.U32 R4, R4, UR4, RZ ;  /* 0x0000000404047c25 */ /* 0x000fe2000f8e00ff */
[----:B------:R-:W-:Y:S01]  /*18690*/  ULDC.64 UR4, c[0x0][0xae8] ;  /* 0x0002ba0000047ab9 */ /* 0x000fe20000000a00 */
[----:B------:R-:W-:Y:S01]  /*186a0*/  @!PT LDS RZ, [RZ] ;  /* 0x00000000fffff984 */ /* 0x000fe20000000800 */
[----:B------:R-:W-:Y:S01]  /*186b0*/  @!PT LDS RZ, [RZ] ;  /* 0x00000000fffff984 */ /* 0x000fe20000000800 */
[----:B------:R-:W-:Y:S01]  /*186c0*/  @!PT LDS RZ, [RZ] ;  /* 0x00000000fffff984 */ /* 0x000fe20000000800 */
[----:B------:R-:W-:Y:S01]  /*186d0*/  @!PT LDS RZ, [RZ] ;  /* 0x00000000fffff984 */ /* 0x000fe20000000800 */
[----:B------:R2:W-:Y:S06]  /*186e0*/  MEMBAR.ALL.CTA ;  /* 0x0000000000007992 */ /* 0x0005ec0000008000 */
[----:B--2---:R-:W2:Y:S01]  /*186f0*/  FENCE.VIEW.ASYNC.S ;  /* 0x00000000000073c6 */ /* 0x004ea20000000000 */
[----:B------:R-:W-:-:S02]  /*18700*/  IMAD R8, R8, 0x20, R7 ;  /* 0x0000002008087824 */ /* 0x000fc400078e0207 */
[----:B------:R-:W-:Y:S02]  /*18710*/  IMAD.IADD R5, R5, 0x1, R9 ;  /* 0x0000000105057824 */ /* 0x000fe400078e0209 */
[----:B------:R-:W-:Y:S02]  /*18720*/  IMAD.IADD R10, R209, 0x1, R8 ;  /* 0x00000001d10a7824 */ /* 0x000fe400078e0208 */
[----:B------:R-:W-:-:S04]  /*18730*/  IMAD.WIDE.U32 R4, R224, UR4, R4 ;  /* 0x00000004e0047c25 */ /* 0x000fc8000f8e0004 */
[----:B0-----:R-:W-:-:S04]  /*18740*/  @P1 IMAD.HI.U32 R3, R10, R13, RZ ;  /* 0x0000000d0a031227 */ /* 0x001fc800078e00ff */
[----:B------:R-:W-:Y:S01]  /*18750*/  IMAD R5, R224, UR5, R5 ;  /* 0x00000005e0057c24 */ /* 0x000fe2000f8e0205 */
[----:B------:R-:W-:Y:S01]  /*18760*/  ULDC.64 UR4, c[0x0][0xaf0] ;  /* 0x0002bc0000047ab9 */ /* 0x000fe20000000a00 */
[----:B------:R-:W-:Y:S01]  /*18770*/  IMAD.MOV.U32 R9, RZ, RZ, R10 ;  /* 0x000000ffff097224 */ /* 0x000fe200078e000a */
[----:B-1----:R-:W-:Y:S01]  /*18780*/  @P1 SHF.R.U32.HI R9, RZ, R12, R3 ;  /* 0x0000000cff091219 */ /* 0x002fe20000011603 */
[----:B------:R-:W-:Y:S02]  /*18790*/  IMAD R11, R11, UR4, RZ ;  /* 0x000000040b0b7c24 */ /* 0x000fe4000f8e02ff */
[----:B------:R-:W-:Y:S01]  /*187a0*/  IMAD.WIDE.U32 R4, R6, UR4, R4 ;  /* 0x0000000406047c25 */ /* 0x000fe2000f8e0004 */
[----:B------:R-:W-:-:S03]  /*187b0*/  SHF.R.S32.HI R3, RZ, 0x1f, R9 ;  /* 0x0000001fff037819 */ /* 0x000fc60000011409 */
[----:B------:R-:W-:Y:S01]  /*187c0*/  IMAD R11, R6, UR5, R11 ;  /* 0x00000005060b7c24 */ /* 0x000fe2000f8e020b */
[----:B------:R-:W-:Y:S01]  /*187d0*/  ULDC.64 UR4, c[0x0][0xae0] ;  /* 0x0002b80000047ab9 */ /* 0x000fe20000000a00 */
[----:B------:R-:W-:Y:S02]  /*187e0*/  IMAD.MOV R8, RZ, RZ, -R9 ;  /* 0x000000ffff087224 */ /* 0x000fe400078e0a09 */
[----:B------:R-:W-:Y:S02]  /*187f0*/  IMAD.IADD R5, R5, 0x1, R11 ;  /* 0x0000000105057824 */ /* 0x000fe400078e020b */
[----:B------:R-:W-:Y:S02]  /*18800*/  IMAD R6, R3, UR4, RZ ;  /* 0x0000000403067c24 */ /* 0x000fe4000f8e02ff */
[----:B------:R-:W-:Y:S02]  /*18810*/  IMAD R157, R157, R8, R10 ;  /* 0x000000089d9d7224 */ /* 0x000fe400078e020a */
[----:B------:R-:W-:-:S04]  /*18820*/  IMAD.WIDE.U32 R4, R9, UR4, R4 ;  /* 0x0000000409047c25 */ /* 0x000fc8000f8e0004 */
[----:B------:R-:W-:Y:S01]  /*18830*/  IMAD R9, R9, UR5, R6 ;  /* 0x0000000509097c24 */ /* 0x000fe2000f8e0206 */
[----:B------:R-:W-:Y:S01]  /*18840*/  SHF.R.S32.HI R6, RZ, 0x1f, R157 ;  /* 0x0000001fff067819 */ /* 0x000fe2000001149d */
[----:B------:R-:W-:Y:S02]  /*18850*/  ULDC.64 UR4, c[0x0][0xad8] ;  /* 0x0002b60000047ab9 */ /* 0x000fe40000000a00 */
[----:B------:R-:W-:Y:S02]  /*18860*/  IMAD.IADD R5, R5, 0x1, R9 ;  /* 0x0000000105057824 */ /* 0x000fe400078e0209 */
[----:B------:R-:W-:Y:S02]  /*18870*/  IMAD R6, R6, UR4, RZ ;  /* 0x0000000406067c24 */ /* 0x000fe4000f8e02ff */
[----:B------:R-:W-:Y:S02]  /*18880*/  VIADD R3, R19, 0x22820 ;  /* 0x0002282013037836 */ /* 0x000fe40000000000 */
[----:B------:R-:W-:-:S04]  /*18890*/  IMAD.WIDE.U32 R4, R157, UR4, R4 ;  /* 0x000000049d047c25 */ /* 0x000fc8000f8e0004 */
[----:B------:R-:W-:Y:S01]  /*188a0*/  IMAD R21, R157, UR5, R6 ;  /* 0x000000059d157c24 */ /* 0x000fe2000f8e0206 */
[----:B------:R-:W-:Y:S01]  /*188b0*/  ULDC.64 UR4, c[0x0][0xa80] ;  /* 0x0002a00000047ab9 */ /* 0x000fe20000000a00 */
[----:B------:R-:W-:Y:S02]  /*188c0*/  PRMT R3, RZ, 0x654, R3 ;  /* 0x00000654ff037816 */ /* 0x000fe40000000003 */
[----:B------:R-:W-:Y:S01]  /*188d0*/  IMAD.IADD R21, R5, 0x1, R21 ;  /* 0x0000000105157824 */ /* 0x000fe200078e0215 */
[C---:B------:R-:W-:Y:S01]  /*188e0*/  LEA R20, P0, R4.reuse, UR4, 0x1 ;  /* 0x0000000404147c11 */ /* 0x040fe2000f8008ff */
[----:B------:R-:W-:Y:S01]  /*188f0*/  UMOV UR4, 0xffffffff ;  /* 0xffffffff00047882 */ /* 0x000fe20000000000 */
[----:B--2---:R0:W-:Y:S02]  /*18900*/  SYNCS.ARRIVE.TRANS64.RED.A1T0 RZ, [R3+URZ], RZ ;  /* 0x000000ff03ff79a7 */ /* 0x0041e4000810043f */
[----:B------:R-:W-:Y:S01]  /*18910*/  LEA.HI.X R21, R4, UR5, R21, 0x1, P0 ;  /* 0x0000000504157c11 */ /* 0x000fe200080f0c15 */
[----:B------:R-:W-:Y:S08]  /*18920*/  BRA.DIV UR4, `(.L_x_2843) ;  /* 0x000000d204607947 */ /* 0x000ff0000b800000 */
[----:B0-----:R0:W1:Y:S04]  /*18930*/  SHFL.IDX PT, R3, R21, RZ, 0x181f ;  /* 0x00181fff15037589 */ /* 0x00106800000e0000 */
[----:B------:R0:W2:Y:S02]  /*18940*/  SHFL.IDX PT, R14, R20, RZ, 0x181f ;  /* 0x00181fff140e7589 */ /* 0x0000a400000e0000 */
.L_x_3085:
[----:B------:R-:W-:Y:S01]  /*18950*/  IMAD.IADD R209, R7, 0x1, R209 ;  /* 0x0000000107d17824 */ /* 0x000fe200078e02d1 */
        /* <DEDUP_REMOVED lines=14> */
[-C--:B------:R-:W-:Y:S02]  /*18a40*/  @!P2 LEA R6, P4, R223, R14.reuse, 0x1 ;  /* 0x0000000edf06a211 */ /* 0x080fe400078808ff */
[----:B-1----:R-:W-:Y:S02]  /*18a50*/  @!P3 LEA.HI.X R5, R208, R3, R8, 0x1, P5 ;  /* 0x00000003d005b211 */ /* 0x002fe400028f0c08 */
[----:B------:R-:W-:-:S02]  /*18a60*/  @!P1 LEA R8, P5, R222, R14, 0x1 ;  /* 0x0000000ede089211 */ /* 0x000fc400078a08ff */
[-C--:B------:R-:W-:Y:S01]  /*18a70*/  @!P2 LEA.HI.X R7, R223, R3.reuse, R10, 0x1, P4 ;  /* 0x00000003df07a211 */ /* 0x080fe200020f0c0a */
        /* <DEDUP_REMOVED lines=8> */
.L_x_2845:
[----:B------:R-:W-:Y:S05]  /*18b00*/  BSYNC B1 ;  /* 0x0000000000017941 */ /* 0x000fea0003800000 */
.L_x_2844:
[----:B------:R-:W-:Y:S01]  /*18b10*/  UMOV UR4, 0xffffffff ;  /* 0xffffffff00047882 */ /* 0x000fe20000000000 */
[----:B---3-5:R-:W-:Y:S02]  /*18b20*/  SHF.R.S32.HI R24, RZ, 0x1f, R88 ;  /* 0x0000001fff187819 */ /* 0x028fe40000011458 */
[----:B------:R-:W-:Y:S05]  /*18b30*/  BRA.DIV UR4, `(.L_x_2846) ;  /* 0x000000d204107947 */ /* 0x000fea000b800000 */
[----:B-1----:R1:W3:Y:S04]  /*18b40*/  SHFL.IDX PT, R3, R21, 0x1, 0x181f ;  /* 0x00381f0015037f89 */ /* 0x0022e800000e0000 */
[----:B--2---:R1:W2:Y:S02]  /*18b50*/  SHFL.IDX PT, R14, R20, 0x1, 0x181f ;  /* 0x00381f00140e7f89 */ /* 0x0042a400000e0000 */
.L_x_3089:
        /* <DEDUP_REMOVED lines=13> */
[CC--:B------:R-:W-:Y:S02]  /*18c30*/  @!P2 LEA R6, P4, R223.reuse, R14.reuse, 0x1 ;  /* 0x0000000edf06a211 */ /* 0x0c0fe400078808ff */
[-C--:B---3--:R-:W-:Y:S02]  /*18c40*/  @!P3 LEA.HI.X R5, R208, R3.reuse, R8, 0x1, P5 ;  /* 0x00000003d005b211 */ /* 0x088fe400028f0c08 */
[-C--:B------:R-:W-:Y:S02]  /*18c50*/  @!P1 LEA R8, P5, R222, R14.reuse, 0x1 ;  /* 0x0000000ede089211 */ /* 0x080fe400078a08ff */
        /* <DEDUP_REMOVED lines=8> */
.L_x_2848:
[----:B------:R-:W-:Y:S05]  /*18ce0*/  BSYNC B1 ;  /* 0x0000000000017941 */ /* 0x000fea0003800000 */
.L_x_2847:
[----:B------:R-:W-:-:S03]  /*18cf0*/  UMOV UR4, 0xffffffff ;  /* 0xffffffff00047882 */ /* 0x000fc60000000000 */
[----:B------:R-:W-:Y:S05]  /*18d00*/  BRA.DIV UR4, `(.L_x_2849) ;  /* 0x000000ce04e47947 */ /* 0x000fea000b800000 */
[----:B---3--:R3:W0:Y:S04]  /*18d10*/  SHFL.IDX PT, R3, R21, 0x2, 0x181f ;  /* 0x00581f0015037f89 */ /* 0x00862800000e0000 */
[----:B--2---:R3:W2:Y:S02]  /*18d20*/  SHFL.IDX PT, R14, R20, 0x2, 0x181f ;  /* 0x00581f00140e7f89 */ /* 0x0046a400000e0000 */
.L_x_3093:
        /* <DEDUP_REMOVED lines=14> */
[-C--:B0-----:R-:W-:Y:S02]  /*18e10*/  @!P3 LEA.HI.X R9, R208, R3.reuse, R4, 0x1, P5 ;  /* 0x00000003d009b211 */ /* 0x081fe400028f0c04 */
        /* <DEDUP_REMOVED lines=9> */
.L_x_2851:
[----:B------:R-:W-:Y:S05]  /*18eb0*/  BSYNC B1 ;  /* 0x0000000000017941 */ /* 0x000fea0003800000 */
.L_x_2850:
[----:B------:R-:W-:-:S03]  /*18ec0*/  UMOV UR4, 0xffffffff ;  /* 0xffffffff00047882 */ /* 0x000fc60000000000 */
[----:B------:R-:W-:Y:S05]  /*18ed0*/  BRA.DIV UR4, `(.L_x_2852) ;  /* 0x000000ce04b87947 */ /* 0x000fea000b800000 */
[----:B0-----:R0:W0:Y:S04]  /*18ee0*/  SHFL.IDX PT, R3, R21, 0x3, 0x181f ;  /* 0x00781f0015037f89 */ /* 0x00102800000e0000 */
[----:B--2-4-:R2:W4:Y:S02]  /*18ef0*/  SHFL.IDX PT, R14, R20, 0x3, 0x181f ;  /* 0x00781f00140e7f89 */ /* 0x01452400000e0000 */
.L_x_3097:
[----:B------:R-:W-:-:S05]  /*18f00*/  VIADD R5, R209, 0x60 ;  /* 0x00000060d1057836 */ /* 0x000fca0000000000 */
        /* <DEDUP_REMOVED lines=9> */
[-C--:B----4-:R-:W-:Y:S02]  /*18fa0*/  @!P3 LEA R4, P0, R208, R14.reuse, 0x1 ;  /* 0x0000000ed004b211 */ /* 0x090fe400078008ff */
[CC--:B------:R-:W-:Y:S02]  /*18fb0*/  @!P4 LEA R6, P1, R223.reuse, R14.reuse, 0x1 ;  /* 0x0000000edf06c211 */ /* 0x0c0fe400078208ff */
        /* <DEDUP_REMOVED lines=13> */
.L_x_2842:
[----:B0-----:R-:W0:Y:S01]  /*19090*/  @P1 LDC R9, c[0x0][0xbec] ;  /* 0x0002fb00ff091b82 */ /* 0x001e220000000800 */
[----:B------:R-:W-:Y:S01]  /*190a0*/  ULDC.64 UR4, c[0x0][0xb08] ;  /* 0x0002c20000047ab9 */ /* 0x000fe20000000a00 */
[----:B------:R-:W-:Y:S02]  /*190b0*/  IMAD.MOV.U32 R3, RZ, RZ, R152 ;  /* 0x000000ffff037224 */ /* 0x000fe400078e0098 */
[----:B------:R-:W-:-:S04]  /*190c0*/  IMAD R5, R5, UR4, RZ ;  /* 0x0000000405057c24 */ /* 0x000fc8000f8e02ff */
[----:B------:R-:W1:Y:S01]  /*190d0*/  @P1 LDC R8, c[0x0][0xbf0] ;  /* 0x0002fc00ff081b82 */ /* 0x000e620000000800 */
[----:B0-----:R-:W-:-:S05]  /*190e0*/  @P1 IMAD.HI.U32 R9, R152, R9, RZ ;  /* 0x0000000998091227 */ /* 0x001fca00078e00ff */
[----:B-1----:R-:W-:Y:S01]  /*190f0*/  @P1 SHF.R.U32.HI R3, RZ, R8, R9 ;  /* 0x00000008ff031219 */ /* 0x002fe20000011609 */
[C---:B------:R-:W-:Y:S01]  /*19100*/  IMAD R8, R4.reuse, UR5, R5 ;  /* 0x0000000504087c24 */ /* 0x040fe2000f8e0205 */
[----:B------:R-:W-:Y:S01]  /*19110*/  SHF.R.S32.HI R9, RZ, 0x1f, R6 ;  /* 0x0000001fff097819 */ /* 0x000fe20000011406 */
[----:B------:R-:W-:Y:S01]  /*19120*/  IMAD.WIDE.U32 R4, R4, UR4, RZ ;  /* 0x0000000404047c25 */ /* 0x000fe2000f8e00ff */
[----:B------:R-:W-:-:S03]  /*19130*/  ULDC.64 UR4, c[0x0][0xb38] ;  /* 0x0002ce0000047ab9 */ /* 0x000fc60000000a00 */
        /* <DEDUP_REMOVED lines=8> */
[--C-:B------:R-:W-:Y:S02]  /*191c0*/  IMAD.MOV R6, RZ, RZ, -R3.reuse ;  /* 0x000000ffff067224 */ /* 0x100fe400078e0a03 */
        /* <DEDUP_REMOVED lines=26> */
.L_x_3100:
        /* <DEDUP_REMOVED lines=22> */
[----:B-1----:R-:W-:Y:S01]  /*194d0*/  @!P1 LEA R4, P2, R12, R11, 0x2 ;  /* 0x0000000b0c049211 */ /* 0x002fe200078410ff */
[----:B------:R-:W-:-:S03]  /*194e0*/  VIADD R24, R205, 0xa0 ;  /* 0x000000a0cd187836 */ /* 0x000fc60000000000 */
[----:B------:R-:W-:Y:S01]  /*194f0*/  @!P1 LEA.HI.X R5, R12, R10, R13, 0x2, P2 ;  /* 0x0000000a0c059211 */ /* 0x000fe200010f140d */
[C---:B------:R-:W-:Y:S01]  /*19500*/  VIADD R13, R205.reuse, 0x10 ;  /* 0x00000010cd0d7836 */ /* 0x040fe20000000000 */
[----:B------:R-:W-:Y:S01]  /*19510*/  SHF.R.S32.HI R24, RZ, 0x1f, R24 ;  /* 0x0000001fff187819 */ /* 0x000fe20000011418 */
        /* <DEDUP_REMOVED lines=13> */
[----:B------:R-:W-:Y:S01]  /*195f0*/  VIADD R13, R205, 0x20 ;  /* 0x00000020cd0d7836 */ /* 0x000fe20000000000 */
        /* <DEDUP_REMOVED lines=104> */
[C---:B------:R-:W-:Y:S01]  /*19c80*/  VIADD R15, R205.reuse, 0xa8 ;  /* 0x000000a8cd0f7836 */ /* 0x040fe20000000000 */
        /* <DEDUP_REMOVED lines=9> */
[----:B-1----:R-:W-:-:S04]  /*19d20*/  @!P0 LEA R4, P3, R21, R11, 0x2 ;  /* 0x0000000b15048211 */ /* 0x002fc800078610ff */
[-C--:B------:R-:W-:Y:S01]  /*19d30*/  @!P0 LEA.HI.X R5, R21, R10.reuse, R24, 0x2, P3 ;  /* 0x0000000a15058211 */ /* 0x080fe200018f1418 */
[C---:B------:R-:W-:Y:S02]  /*19d40*/  VIADD R24, R205.reuse, 0xb0 ;  /* 0x000000b0cd187836 */ /* 0x040fe40000000000 */
[C---:B------:R-:W-:Y:S01]  /*19d50*/  VIADD R21, R205.reuse, 0xd0 ;  /* 0x000000d0cd157836 */ /* 0x040fe20000000000 */
[C---:B--2---:R-:W-:Y:S01]  /*19d60*/  @!P2 LEA R8, P5, R14.reuse, R11, 0x2 ;  /* 0x0000000b0e08a211 */ /* 0x044fe200078a10ff */
[----:B------:R1:W-:Y:S01]  /*19d70*/  @!P0 ST.E.64 desc[UR38][R4.64], R104 ;  /* 0x0000006804008985 */ /* 0x0003e2000c101b26 */
[----:B------:R-:W-:Y:S02]  /*19d80*/  SHF.R.S32.HI R24, RZ, 0x1f, R24 ;  /* 0x0000001fff187819 */ /* 0x000fe40000011418 */
[----:B------:R-:W-:Y:S01]  /*19d90*/  @!P2 LEA.HI.X R9, R14, R10, R15, 0x2, P5 ;  /* 0x0000000a0e09a211 */ /* 0x000fe200028f140f */
[C---:B------:R-:W-:Y:S01]  /*19da0*/  VIADD R14, R205.reuse, 0xc8 ;  /* 0x000000c8cd0e7836 */ /* 0x040fe20000000000 */
[----:B------:R-:W-:Y:S01]  /*19db0*/  ISETP.GE.AND P0, PT, R12, UR4, PT ;  /* 0x000000040c007c0c */ /* 0x000fe2000bf06270 */
[----:B------:R-:W-:-:S02]  /*19dc0*/  VIADD R15, R205, 0xb8 ;  /* 0x000000b8cd0f7836 */ /* 0x000fc40000000000 */
[----:B------:R2:W-:Y:S01]  /*19dd0*/  @!P2 ST.E.64 desc[UR38][R8.64], R108 ;  /* 0x0000006c0800a985 */ /* 0x0005e2000c101b26 */
[----:B------:R-:W-:Y:S02]  /*19de0*/  ISETP.GE.AND P2, PT, R14, UR4, PT ;  /* 0x000000040e007c0c */ /* 0x000fe4000bf46270 */
[----:B------:R-:W-:Y:S02]  /*19df0*/  SHF.R.S32.HI R15, RZ, 0x1f, R15 ;  /* 0x0000001fff0f7819 */ /* 0x000fe4000001140f */
[----:B-1----:R-:W-:-:S04]  /*19e00*/  @!P4 LEA R4, P3, R20, R11, 0x2 ;  /* 0x0000000b1404c211 */ /* 0x002fc800078610ff */
[-C--:B------:R-:W-:Y:S01]  /*19e10*/  @!P4 LEA.HI.X R5, R20, R10.reuse, R24, 0x2, P3 ;  /* 0x0000000a1405c211 */ /* 0x080fe200018f1418 */
[----:B------:R-:W-:Y:S01]  /*19e20*/  VIADD R24, R205, 0xc8 ;  /* 0x000000c8cd187836 */ /* 0x000fe20000000000 */
[----:B------:R-:W-:Y:S01]  /*19e30*/  ISETP.GE.AND P3, PT, R21, UR4, PT ;  /* 0x0000000415007c0c */ /* 0x000fe2000bf66270 */
[----:B------:R-:W-:Y:S01]  /*19e40*/  VIADD R20, R205, 0xd8 ;  /* 0x000000d8cd147836 */ /* 0x000fe20000000000 */
[C---:B--2---:R-:W-:Y:S01]  /*19e50*/  @!P1 LEA R8, P5, R13.reuse, R11, 0x2 ;  /* 0x0000000b0d089211 */ /* 0x044fe200078a10ff */
[----:B------:R1:W-:Y:S01]  /*19e60*/  @!P4 ST.E.64 desc[UR38][R4.64], R112 ;  /* 0x000000700400c985 */ /* 0x0003e2000c101b26 */
[----:B------:R-:W-:Y:S02]  /*19e70*/  SHF.R.S32.HI R24, RZ, 0x1f, R24 ;  /* 0x0000001fff187819 */ /* 0x000fe40000011418 */
[----:B------:R-:W-:Y:S01]  /*19e80*/  @!P1 LEA.HI.X R9, R13, R10, R15, 0x2, P5 ;  /* 0x0000000a0d099211 */ /* 0x000fe200028f140f */
[C---:B------:R-:W-:Y:S02]  /*19e90*/  VIADD R13, R205.reuse, 0xc0 ;  /* 0x000000c0cd0d7836 */ /* 0x040fe40000000000 */
[----:B------:R-:W-:-:S02]  /*19ea0*/  VIADD R15, R205, 0xe0 ;  /* 0x000000e0cd0f7836 */ /* 0x000fc40000000000 */
        /* <DEDUP_REMOVED lines=8> */
[----:B------:R-:W-:Y:S02]  /*19f30*/  ISETP.GE.AND P0, PT, R15, UR4, PT ;  /* 0x000000040f007c0c */ /* 0x000fe4000bf06270 */
[----:B------:R-:W-:Y:S01]  /*19f40*/  @!P2 LEA.HI.X R9, R14, R10, R24, 0x2, P5 ;  /* 0x0000000a0e09a211 */ /* 0x000fe200028f1418 */
[C---:B------:R-:W-:Y:S02]  /*19f50*/  VIADD R24, R205.reuse, 0xd0 ;  /* 0x000000d0cd187836 */ /* 0x040fe40000000000 */
[----:B------:R-:W-:-:S02]  /*19f60*/  VIADD R14, R205, 0xe8 ;  /* 0x000000e8cd0e7836 */ /* 0x000fc40000000000 */
[----:B------:R2:W-:Y:S01]  /*19f70*/  @!P2 ST.E.64 desc[UR38][R8.64], R124 ;  /* 0x0000007c0800a985 */ /* 0x0005e2000c101b26 */
[----:B------:R-:W-:Y:S02]  /*19f80*/  SHF.R.S32.HI R24, RZ, 0x1f, R24 ;  /* 0x0000001fff187819 */ /* 0x000fe40000011418 */
[----:B------:R-:W-:Y:S02]  /*19f90*/  ISETP.GE.AND P2, PT, R237, UR4, PT ;  /* 0x00000004ed007c0c */ /* 0x000fe4000bf46270 */
[----:B------:R-:W-:Y:S01]  /*19fa0*/  @!P3 LEA.HI.X R13, R21, R10, R24, 0x2, P4 ;  /* 0x0000000a150db211 */ /* 0x000fe200020f1418 */
[----:B------:R-:W-:Y:S01]  /*19fb0*/  VIADD R21, R205, 0xd8 ;  /* 0x000000d8cd157836 */ /* 0x000fe20000000000 */
[----:B-1----:R-:W-:Y:S02]  /*19fc0*/  @!P1 LEA R4, P5, R20, R11, 0x2 ;  /* 0x0000000b14049211 */ /* 0x002fe400078a10ff */
[----:B------:R-:W-:Y:S01]  /*19fd0*/  ISETP.GE.AND P4, PT, R14, UR4, PT ;  /* 0x000000040e007c0c */ /* 0x000fe2000bf86270 */
[----:B------:R1:W-:Y:S01]  /*19fe0*/  @!P3 ST.E.64 desc[UR38][R12.64], R128 ;  /* 0x000000800c00b985 */ /* 0x0003e2000c101b26 */
[----:B------:R-:W-:-:S02]  /*19ff0*/  SHF.R.S32.HI R21, RZ, 0x1f, R21 ;  /* 0x0000001fff157819 */ /* 0x000fc40000011415 */
[----:B------:R-:W-:Y:S02]  /*1a000*/  ISETP.GE.AND P3, PT, R236, UR4, PT ;  /* 0x00000004ec007c0c */ /* 0x000fe4000bf66270 */
[----:B------:R-:W-:Y:S01]  /*1a010*/  @!P1 LEA.HI.X R5, R20, R10, R21, 0x2, P5 ;  /* 0x0000000a14059211 */ /* 0x000fe200028f1415 */
[----:B------:R-:W-:Y:S01]  /*1a020*/  VIADD R20, R205, 0xe0 ;  /* 0x000000e0cd147836 */ /* 0x000fe20000000000 */
[-C--:B--2---:R-:W-:Y:S02]  /*1a030*/  @!P0 LEA R8, P5, R15, R11.reuse, 0x2 ;  /* 0x0000000b0f088211 */ /* 0x084fe400078a10ff */
[----:B------:R-:W-:Y:S01]  /*1a040*/  SHF.R.S32.HI R21, RZ, 0x1f, R237 ;  /* 0x0000001fff157819 */ /* 0x000fe200000114ed */
[----:B------:R2:W-:Y:S01]  /*1a050*/  @!P1 ST.E.64 desc[UR38][R4.64], R132 ;  /* 0x0000008404009985 */ /* 0x0005e2000c101b26 */
[----:B------:R-:W-:Y:S02]  /*1a060*/  SHF.R.S32.HI R20, RZ, 0x1f, R20 ;  /* 0x0000001fff147819 */ /* 0x000fe40000011414 */
[----:B-1----:R-:W-:-:S02]  /*1a070*/  @!P4 LEA R12, P1, R14, R11, 0x2 ;  /* 0x0000000b0e0cc211 */ /* 0x002fc400078210ff */
[----:B------:R-:W-:Y:S01]  /*1a080*/  @!P0 LEA.HI.X R9, R15, R10, R20, 0x2, P5 ;  /* 0x0000000a0f098211 */ /* 0x000fe200028f1414 */
[----:B------:R-:W-:Y:S01]  /*1a090*/  VIADD R15, R205, 0xe8 ;  /* 0x000000e8cd0f7836 */ /* 0x000fe20000000000 */
[----:B------:R-:W-:-:S03]  /*1a0a0*/  SHF.R.S32.HI R20, RZ, 0x1f, R236 ;  /* 0x0000001fff147819 */ /* 0x000fc600000114ec */
[----:B------:R3:W-:Y:S01]  /*1a0b0*/  @!P0 ST.E.64 desc[UR38][R8.64], R136 ;  /* 0x0000008808008985 */ /* 0x0007e2000c101b26 */
[----:B------:R-:W-:Y:S02]  /*1a0c0*/  SHF.R.S32.HI R15, RZ, 0x1f, R15 ;  /* 0x0000001fff0f7819 */ /* 0x000fe4000001140f */
[CC--:B--2---:R-:W-:Y:S02]  /*1a0d0*/  @!P2 LEA R4, P5, R237.reuse, R11.reuse, 0x2 ;  /* 0x0000000bed04a211 */ /* 0x0c4fe400078a10ff */
[-C--:B------:R-:W-:Y:S02]  /*1a0e0*/  @!P4 LEA.HI.X R13, R14, R10.reuse, R15, 0x2, P1 ;  /* 0x0000000a0e0dc211 */ /* 0x080fe400008f140f */
[C---:B------:R-:W-:Y:S02]  /*1a0f0*/  @!P3 LEA R14, P1, R236.reuse, R11, 0x2 ;  /* 0x0000000bec0eb211 */ /* 0x040fe400078210ff */
[-C--:B------:R-:W-:Y:S01]  /*1a100*/  @!P2 LEA.HI.X R5, R237, R10.reuse, R21, 0x2, P5 ;  /* 0x0000000aed05a211 */ /* 0x080fe200028f1415 */
[----:B------:R3:W-:Y:S01]  /*1a110*/  @!P4 ST.E.64 desc[UR38][R12.64], R140 ;  /* 0x0000008c0c00c985 */ /* 0x0007e2000c101b26 */
[----:B------:R-:W-:-:S03]  /*1a120*/  @!P3 LEA.HI.X R15, R236, R10, R20, 0x2, P1 ;  /* 0x0000000aec0fb211 */ /* 0x000fc600008f1414 */
[----:B------:R3:W-:Y:S04]  /*1a130*/  @!P2 ST.E.64 desc[UR38][R4.64], R144 ;  /* 0x000000900400a985 */ /* 0x0007e8000c101b26 */
[----:B------:R3:W-:Y:S02]  /*1a140*/  @!P3 ST.E.64 desc[UR38][R14.64], R148 ;  /* 0x000000940e00b985 */ /* 0x0007e4000c101b26 */
.L_x_2856:
[----:B------:R-:W-:Y:S05]  /*1a150*/  BSYNC B1 ;  /* 0x0000000000017941 */ /* 0x000fea0003800000 */
.L_x_2855:
[----:B------:R-:W-:-:S03]  /*1a160*/  UMOV UR4, 0xffffffff ;  /* 0xffffffff00047882 */ /* 0x000fc60000000000 */
[----:B------:R-:W-:Y:S05]  /*1a170*/  BRA.DIV UR4, `(.L_x_2857) ;  /* 0x000000be04907947 */ /* 0x000fea000b800000 */
[----:B-1----:R1:W4:Y:S04]  /*1a180*/  SHFL.IDX PT, R10, R6, 0x1, 0x1c1f ;  /* 0x003c1f00060a7f89 */ /* 0x00232800000e0000 */
[----:B---3--:R1:W3:Y:S02]  /*1a190*/  SHFL.IDX PT, R14, R3, 0x1, 0x1c1f ;  /* 0x003c1f00030e7f89 */ /* 0x0082e400000e0000 */
.L_x_3104:
[----:B------:R-:W-:-:S13]  /*1a1a0*/  ISETP.GE.AND P0, PT, R7, R0, PT ;  /* 0x000000000700720c */ /* 0x000fda0003f06270 */
[----:B------:R-:W-:Y:S05]  /*1a1b0*/  @P0 BRA `(.L_x_2853) ;  /* 0x0000001c00480947 */ /* 0x000fea0003800000 */
[----:B------:R-:W-:Y:S01]  /*1a1c0*/  ULDC UR4, c[0x0][0xac8] ;  /* 0x0002b20000047ab9 */ /* 0x000fe20000000800 */
[C---:B------:R-:W-:Y:S01]  /*1a1d0*/  VIADD R9, R205.reuse, 0x8 ;  /* 0x00000008cd097836 */ /* 0x040fe20000000000 */
[C---:B------:R-:W-:Y:S01]  /*1a1e0*/  ISETP.GE.AND P2, PT, R205.reuse, UR4, PT ;  /* 0x00000004cd007c0c */ /* 0x040fe2000bf46270 */
[C---:B01----:R-:W-:Y:S02]  /*1a1f0*/  VIADD R3, R205.reuse, 0x10 ;  /* 0x00000010cd037836 */ /* 0x043fe40000000000 */
[----:B------:R-:W-:Y:S01]  /*1a200*/  VIADD R12, R205, 0x18 ;  /* 0x00000018cd0c7836 */ /* 0x000fe20000000000 */
[----:B------:R-:W-:Y:S01]  /*1a210*/  ISETP.GE.AND P3, PT, R9, UR4, PT ;  /* 0x0000000409007c0c */ /* 0x000fe2000bf66270 */
[----:B------:R-:W-:Y:S01]  /*1a220*/  VIADD R13, R205, 0x8 ;  /* 0x00000008cd0d7836 */ /* 0x000fe20000000000 */
[----:B------:R-:W-:Y:S01]  /*1a230*/  ISETP.GE.AND P1, PT, R3, UR4, PT ;  /* 0x0000000403007c0c */ /* 0x000fe2000bf26270 */
[C---:B------:R-:W-:Y:S01]  /*1a240*/  VIADD R8, R205.reuse, 0x20 ;  /* 0x00000020cd087836 */ /* 0x040fe20000000000 */
[----:B------:R-:W-:Y:S01]  /*1a250*/  ISETP.GE.AND P0, PT, R12, UR4, PT ;  /* 0x000000040c007c0c */ /* 0x000fe2000bf06270 */
[C---:B--2---:R-:W-:Y:S01]  /*1a260*/  VIADD R11, R205.reuse, 0x10 ;  /* 0x00000010cd0b7836 */ /* 0x044fe20000000000 */
[----:B------:R-:W-:Y:S01]  /*1a270*/  SHF.R.S32.HI R13, RZ, 0x1f, R13 ;  /* 0x0000001fff0d7819 */ /* 0x000fe2000001140d */
[----:B------:R-:W-:-:S02]  /*1a280*/  VIADD R24, R205, 0x68 ;  /* 0x00000068cd187836 */ /* 0x000fc40000000000 */
[----:B---3--:R-:W-:Y:S01]  /*1a290*/  @!P2 IMAD.MOV.U32 R4, RZ, RZ, R14 ;  /* 0x000000ffff04a224 */ /* 0x008fe200078e000e */
[----:B------:R-:W-:Y:S01]  /*1a2a0*/  SHF.R.S32.HI R11, RZ, 0x1f, R11 ;  /* 0x0000001fff0b7819 */ /* 0x000fe2000001140b */
[----:B----4-:R-:W-:Y:S02]  /*1a2b0*/  @!P2 IMAD.MOV.U32 R5, RZ, RZ, R10 ;  /* 0x000000ffff05a224 */ /* 0x010fe400078e000a */
[----:B------:R-:W-:Y:S01]  /*1a2c0*/  @!P3 LEA R6, P4, R9, R14, 0x2 ;  /* 0x0000000e0906b211 */ /* 0x000fe200078810ff */
[C---:B------:R-:W-:Y:S02]  /*1a2d0*/  VIADD R15, R205.reuse, 0x58 ;  /* 0x00000058cd0f7836 */ /* 0x040fe40000000000 */
[----:B------:R-:W-:Y:S01]  /*1a2e0*/  @!P2 IMAD.WIDE R4, R205, 0x4, R4 ;  /* 0x00000004cd04a825 */ /* 0x000fe200078e0204 */
[----:B------:R-:W-:Y:S02]  /*1a2f0*/  @!P3 LEA.HI.X R7, R9, R10, R13, 0x2, P4 ;  /* 0x0000000a0907b211 */ /* 0x000fe400020f140d */
[----:B------:R-:W-:Y:S01]  /*1a300*/  SHF.R.S32.HI R15, RZ, 0x1f, R15 ;  /* 0x0000001fff0f7819 */ /* 0x000fe2000001140f */
[C---:B------:R-:W-:Y:S01]  /*1a310*/  VIADD R9, R205.reuse, 0x28 ;  /* 0x00000028cd097836 */ /* 0x040fe20000000000 */
[----:B------:R0:W-:Y:S01]  /*1a320*/  @!P2 ST.E.64 desc[UR38][R4.64], R26 ;  /* 0x0000001a0400a985 */ /* 0x0001e2000c101b26 */
[----:B------:R-:W-:Y:S01]  /*1a330*/  ISETP.GE.AND P2, PT, R8, UR4, PT ;  /* 0x0000000408007c0c */ /* 0x000fe2000bf46270 */
[----:B------:R-:W-:-:S02]  /*1a340*/  VIADD R13, R205, 0x18 ;  /* 0x00000018cd0d7836 */ /* 0x000fc40000000000 */
[----:B------:R1:W-:Y:S01]  /*1a350*/  @!P3 ST.E.64 desc[UR38][R6.64], R30 ;  /* 0x0000001e0600b985 */ /* 0x0003e2000c101b26 */
[----:B------:R-:W-:Y:S01]  /*1a360*/  ISETP.GE.AND P3, PT, R9, UR4, PT ;  /* 0x0000000409007c0c */ /* 0x000fe2000bf66270 */
[C---:B------:R-:W-:Y:S01]  /*1a370*/  VIADD R25, R205.reuse, 0x78 ;  /* 0x00000078cd197836 */ /* 0x040fe20000000000 */
[----:B------:R-:W-:Y:S01]  /*1a380*/  SHF.R.S32.HI R13, RZ, 0x1f, R13 ;  /* 0x0000001fff0d7819 */ /* 0x000fe2000001140d */
[C---:B------:R-:W-:Y:S02]  /*1a390*/  VIADD R28, R205.reuse, 0x68 ;  /* 0x00000068cd1c7836 */ /* 0x040fe40000000000 */
[----:B------:R-:W-:-:S03]  /*1a3a0*/  VIADD R29, R205, 0x98 ;  /* 0x00000098cd1d7836 */ /* 0x000fc60000000000 */
[----:B------:R-:W-:Y:S02]  /*1a3b0*/  SHF.R.S32.HI R28, RZ, 0x1f, R28 ;  /* 0x0000001fff1c7819 */ /* 0x000fe4000001141c */
[C---:B0-----:R-:W-:Y:S02]  /*1a3c0*/  @!P1 LEA R4, P5, R3.reuse, R14, 0x2 ;  /* 0x0000000e03049211 */ /* 0x041fe400078a10ff */
[----:B------:R-:W-:Y:S02]  /*1a3d0*/  SHF.R.S32.HI R29, RZ, 0x1f, R29 ;  /* 0x0000001fff1d7819 */ /* 0x000fe4000001141d */
[----:B------:R-:W-:Y:S01]  /*1a3e0*/  @!P1 LEA.HI.X R5, R3, R10, R11, 0x2, P5 ;  /* 0x0000000a03059211 */ /* 0x000fe200028f140b */
[C---:B------:R-:W-:Y:S01]  /*1a3f0*/  VIADD R3, R205.reuse, 0x30 ;  /* 0x00000030cd037836 */ /* 0x040fe20000000000 */
[----:B-1----:R-:W-:Y:S01]  /*1a400*/  @!P0 LEA R6, P4, R12, R14, 0x2 ;  /* 0x0000000e0c068211 */ /* 0x002fe200078810ff */
[----:B------:R-:W-:Y:S02]  /*1a410*/  VIADD R11, R205, 0x20 ;  /* 0x00000020cd0b7836 */ /* 0x000fe40000000000 */
[----:B------:R0:W-:Y:S01]  /*1a420*/  @!P1 ST.E.64 desc[UR38][R4.64], R34 ;  /* 0x0000002204009985 */ /* 0x0001e2000c101b26 */
[----:B------:R-:W-:-:S02]  /*1a430*/  ISETP.GE.AND P1, PT, R3, UR4, PT ;  /* 0x0000000403007c0c */ /* 0x000fc4000bf26270 */
[----:B------:R-:W-:Y:S02]  /*1a440*/  SHF.R.S32.HI R11, RZ, 0x1f, R11 ;  /* 0x0000001fff0b7819 */ /* 0x000fe4000001140b */
[----:B------:R-:W-:Y:S01]  /*1a450*/  @!P0 LEA.HI.X R7, R12, R10, R13, 0x2, P4 ;  /* 0x0000000a0c078211 */ /* 0x000fe200020f140d */
[C---:B------:R-:W-:Y:S02]  /*1a460*/  VIADD R12, R205.reuse, 0x38 ;  /* 0x00000038cd0c7836 */ /* 0x040fe40000000000 */
[----:B------:R-:W-:Y:S02]  /*1a470*/  VIADD R13, R205, 0x28 ;  /* 0x00000028cd0d7836 */ /* 0x000fe40000000000 */
[----:B------:R1:W-:Y:S01]  /*1a480*/  @!P0 ST.E.64 desc[UR38][R6.64], R38 ;  /* 0x0000002606008985 */ /* 0x0003e2000c101b26 */
[----:B------:R-:W-:Y:S02]  /*1a490*/  ISETP.GE.AND P0, PT, R12, UR4, PT ;  /* 0x000000040c007c0c */ /* 0x000fe4000bf06270 */
[----:B------:R-:W-:-:S02]  /*1a4a0*/  SHF.R.S32.HI R13, RZ, 0x1f, R13 ;  /* 0x0000001fff0d7819 */ /* 0x000fc4000001140d */
[----:B0-----:R-:W-:-:S04]  /*1a4b0*/  @!P2 LEA R4, P5, R8, R14, 0x2 ;  /* 0x0000000e0804a211 */ /* 0x001fc800078a10ff */
[----:B------:R-:W-:Y:S01]  /*1a4c0*/  @!P2 LEA.HI.X R5, R8, R10, R11, 0x2, P5 ;  /* 0x0000000a0805a211 */ /* 0x000fe200028f140b */
[C---:B------:R-:W-:Y:S02]  /*1a4d0*/  VIADD R8, R205.reuse, 0x40 ;  /* 0x00000040cd087836 */ /* 0x040fe40000000000 */
[----:B------:R-:W-:Y:S01]  /*1a4e0*/  VIADD R11, R205, 0x30 ;  /* 0x00000030cd0b7836 */ /* 0x000fe20000000000 */
[C---:B-1----:R-:W-:Y:S01]  /*1a4f0*/  @!P3 LEA R6, P4, R9.reuse, R14, 0x2 ;  /* 0x0000000e0906b211 */ /* 0x042fe200078810ff */
        /* <DEDUP_REMOVED lines=9> */
[----:B0-----:R-:W-:-:S04]  /*1a590*/  @!P1 LEA R4, P5, R3, R14, 0x2 ;  /* 0x0000000e03049211 */ /* 0x001fc800078a10ff */
[----:B------:R-:W-:Y:S01]  /*1a5a0*/  @!P1 LEA.HI.X R5, R3, R10, R11, 0x2, P5 ;  /* 0x0000000a03059211 */ /* 0x000fe200028f140b */
[C---:B------:R-:W-:Y:S02]  /*1a5b0*/  VIADD R3, R205.reuse, 0x50 ;  /* 0x00000050cd037836 */ /* 0x040fe40000000000 */
[----:B------:R-:W-:Y:S01]  /*1a5c0*/  VIADD R11, R205, 0x40 ;  /* 0x00000040cd0b7836 */ /* 0x000fe20000000000 */
[C---:B-1----:R-:W-:Y:S01]  /*1a5d0*/  @!P0 LEA R6, P4, R12.reuse, R14, 0x2 ;  /* 0x0000000e0c068211 */ /* 0x042fe200078810ff */
        /* <DEDUP_REMOVED lines=12> */
[----:B------:R-:W-:Y:S01]  /*1a6a0*/  VIADD R8, R205, 0x50 ;  /* 0x00000050cd087836 */ /* 0x000fe20000000000 */
[----:B-1----:R-:W-:Y:S01]  /*1a6b0*/  @!P3 LEA R6, P4, R9, R14, 0x2 ;  /* 0x0000000e0906b211 */ /* 0x002fe200078810ff */
[----:B------:R0:W-:Y:S01]  /*1a6c0*/  @!P2 ST.E.64 desc[UR38][R4.64], R58 ;  /* 0x0000003a0400a985 */ /* 0x0001e2000c101b26 */
[----:B------:R-:W-:Y:S02]  /*1a6d0*/  ISETP.GE.AND P2, PT, R11, UR4, PT ;  /* 0x000000040b007c0c */ /* 0x000fe4000bf46270 */
[----:B------:R-:W-:Y:S01]  /*1a6e0*/  @!P3 LEA.HI.X R7, R9, R10, R12, 0x2, P4 ;  /* 0x0000000a0907b211 */ /* 0x000fe200020f140c */
[----:B------:R-:W-:Y:S01]  /*1a6f0*/  VIADD R12, R205, 0x60 ;  /* 0x00000060cd0c7836 */ /* 0x000fe20000000000 */
[----:B------:R-:W-:-:S03]  /*1a700*/  SHF.R.S32.HI R8, RZ, 0x1f, R8 ;  /* 0x0000001fff087819 */ /* 0x000fc60000011408 */
[----:B------:R1:W-:Y:S01]  /*1a710*/  @!P3 ST.E.64 desc[UR38][R6.64], R62 ;  /* 0x0000003e0600b985 */ /* 0x0003e2000c101b26 */
[----:B------:R-:W-:Y:S02]  /*1a720*/  ISETP.GE.AND P3, PT, R24, UR4, PT ;  /* 0x0000000418007c0c */ /* 0x000fe4000bf66270 */
[----:B------:R-:W-:Y:S02]  /*1a730*/  SHF.R.S32.HI R12, RZ, 0x1f, R12 ;  /* 0x0000001fff0c7819 */ /* 0x000fe4000001140c */
[----:B0-----:R-:W-:-:S04]  /*1a740*/  @!P1 LEA R4, P5, R3, R14, 0x2 ;  /* 0x0000000e03049211 */ /* 0x001fc800078a10ff */
[----:B------:R-:W-:Y:S01]  /*1a750*/  @!P1 LEA.HI.X R5, R3, R10, R8, 0x2, P5 ;  /* 0x0000000a03059211 */ /* 0x000fe200028f1408 */
[----:B------:R-:W-:Y:S01]  /*1a760*/  VIADD R3, R205, 0x70 ;  /* 0x00000070cd037836 */ /* 0x000fe20000000000 */
[-C--:B------:R-:W-:Y:S02]  /*1a770*/  @!P2 LEA R8, P5, R11, R14.reuse, 0x2 ;  /* 0x0000000e0b08a211 */ /* 0x080fe400078a10ff */
[----:B-1----:R-:W-:Y:S01]  /*1a780*/  @!P0 LEA R6, P4, R13, R14, 0x2 ;  /* 0x0000000e0d068211 */ /* 0x002fe200078810ff */
        /* <DEDUP_REMOVED lines=9> */
[----:B------:R-:W-:Y:S01]  /*1a820*/  @!P3 LEA.HI.X R13, R24, R10, R28, 0x2, P4 ;  /* 0x0000000a180db211 */ /* 0x000fe200020f141c */
[----:B------:R2:W-:Y:S01]  /*1a830*/  @!P2 ST.E.64 desc[UR38][R8.64], R74 ;  /* 0x0000004a0800a985 */ /* 0x0005e2000c101b26 */
[----:B------:R-:W-:Y:S01]  /*1a840*/  ISETP.GE.AND P2, PT, R11, UR4, PT ;  /* 0x000000040b007c0c */ /* 0x000fe2000bf46270 */
[C---:B------:R-:W-:Y:S01]  /*1a850*/  VIADD R24, R205.reuse, 0x88 ;  /* 0x00000088cd187836 */ /* 0x040fe20000000000 */
[----:B------:R-:W-:Y:S01]  /*1a860*/  SHF.R.S32.HI R15, RZ, 0x1f, R15 ;  /* 0x0000001fff0f7819 */ /* 0x000fe2000001140f */
[----:B------:R-:W-:Y:S01]  /*1a870*/  VIADD R28, R205, 0x78 ;  /* 0x00000078cd1c7836 */ /* 0x000fe20000000000 */
[C---:B------:R-:W-:Y:S01]  /*1a880*/  @!P1 LEA R20, P5, R3.reuse, R14, 0x2 ;  /* 0x0000000e03149211 */ /* 0x040fe200078a10ff */
[----:B------:R3:W-:Y:S01]  /*1a890*/  @!P3 ST.E.64 desc[UR38][R12.64], R78 ;  /* 0x0000004e0c00b985 */ /* 0x0007e2000c101b26 */
[----:B------:R-:W-:Y:S02]  /*1a8a0*/  ISETP.GE.AND P3, PT, R24, UR4, PT ;  /* 0x0000000418007c0c */ /* 0x000fe4000bf66270 */
[----:B------:R-:W-:Y:S01]  /*1a8b0*/  @!P1 LEA.HI.X R21, R3, R10, R15, 0x2, P5 ;  /* 0x0000000a03159211 */ /* 0x000fe200028f140f */
[----:B------:R-:W-:Y:S01]  /*1a8c0*/  VIADD R3, R205, 0x90 ;  /* 0x00000090cd037836 */ /* 0x000fe20000000000 */
[----:B0-----:R-:W-:Y:S01]  /*1a8d0*/  @!P0 LEA R4, P4, R25, R14, 0x2 ;  /* 0x0000000e19048211 */ /* 0x001fe200078810ff */
[----:B------:R-:W-:Y:S01]  /*1a8e0*/  VIADD R15, R205, 0x80 ;  /* 0x00000080cd0f7836 */ /* 0x000fe20000000000 */
[----:B------:R-:W-:Y:S01]  /*1a8f0*/  SHF.R.S32.HI R28, RZ, 0x1f, R28 ;  /* 0x0000001fff1c7819 */ /* 0x000fe2000001141c */
[----:B------:R0:W-:Y:S01]  /*1a900*/  @!P1 ST.E.64 desc[UR38][R20.64], R82 ;  /* 0x0000005214009985 */ /* 0x0001e2000c101b26 */
[----:B------:R-:W-:-:S02]  /*1a910*/  ISETP.GE.AND P1, PT, R3, UR4, PT ;  /* 0x0000000403007c0c */ /* 0x000fc4000bf26270 */
[----:B------:R-:W-:Y:S02]  /*1a920*/  SHF.R.S32.HI R15, RZ, 0x1f, R15 ;  /* 0x0000001fff0f7819 */ /* 0x000fe4000001140f */
[----:B-1----:R-:W-:Y:S02]  /*1a930*/  @!P2 LEA R6, P5, R11, R14, 0x2 ;  /* 0x0000000e0b06a211 */ /* 0x002fe400078a10ff */
[-C--:B------:R-:W-:Y:S01]  /*1a940*/  @!P0 LEA.HI.X R5, R25, R10.reuse, R28, 0x2, P4 ;  /* 0x0000000a19058211 */ /* 0x080fe200020f141c */
[----:B------:R-:W-:Y:S01]  /*1a950*/  VIADD R25, R205, 0x98 ;  /* 0x00000098cd197836 */ /* 0x000fe20000000000 */
[----:B------:R-:W-:Y:S01]  /*1a960*/  @!P2 LEA.HI.X R7, R11, R10, R15, 0x2, P5 ;  /* 0x0000000a0b07a211 */ /* 0x000fe200028f140f */
[C---:B------:R-:W-:Y:S01]  /*1a970*/  VIADD R28, R205.reuse, 0x88 ;  /* 0x00000088cd1c7836 */ /* 0x040fe20000000000 */
[----:B--2---:R-:W-:Y:S01]  /*1a980*/  @!P3 LEA R8, P4, R24, R14, 0x2 ;  /* 0x0000000e1808b211 */ /* 0x004fe200078810ff */
[----:B------:R-:W-:Y:S01]  /*1a990*/  VIADD R11, R205, 0xa0 ;  /* 0x000000a0cd0b7836 */ /* 0x000fe20000000000 */
[----:B------:R1:W-:Y:S01]  /*1a9a0*/  @!P0 ST.E.64 desc[UR38][R4.64], R86 ;  /* 0x0000005604008985 */ /* 0x0003e2000c101b26 */
[----:B------:R-:W-:Y:S01]  /*1a9b0*/  ISETP.GE.AND P0, PT, R25, UR4, PT ;  /* 0x0000000419007c0c */ /* 0x000fe2000bf06270 */
[----:B------:R-:W-:Y:S01]  /*1a9c0*/  VIADD R15, R205, 0x90 ;  /* 0x00000090cd0f7836 */ /* 0x000fe20000000000 */
[----:B------:R-:W-:Y:S01]  /*1a9d0*/  SHF.R.S32.HI R28, RZ, 0x1f, R28 ;  /* 0x0000001fff1c7819 */ /* 0x000fe2000001141c */
[----:B------:R2:W-:Y:S01]  /*1a9e0*/  @!P2 ST.E.64 desc[UR38][R6.64], R90 ;  /* 0x0000005a0600a985 */ /* 0x0005e2000c101b26 */
[----:B------:R-:W-:-:S02]  /*1a9f0*/  ISETP.GE.AND P2, PT, R11, UR4, PT ;  /* 0x000000040b007c0c */ /* 0x000fc4000bf46270 */
[----:B------:R-:W-:Y:S01]  /*1aa00*/  @!P3 LEA.HI.X R9, R24, R10, R28, 0x2, P4 ;  /* 0x0000000a1809b211 */ /* 0x000fe200020f141c */
[C---:B------:R-:W-:Y:S01]  /*1aa10*/  VIADD R28, R205.reuse, 0xa8 ;  /* 0x000000a8cd1c7836 */ /* 0x040fe20000000000 */
[----:B------:R-:W-:Y:S01]  /*1aa20*/  SHF.R.S32.HI R15, RZ, 0x1f, R15 ;  /* 0x0000001fff0f7819 */ /* 0x000fe2000001140f */
[----:B------:R-:W-:Y:S01]  /*1aa30*/  VIADD R24, R205, 0xa0 ;  /* 0x000000a0cd187836 */ /* 0x000fe20000000000 */
[C---:B---3--:R-:W-:Y:S01]  /*1aa40*/  @!P1 LEA R12, P5, R3.reuse, R14, 0x2 ;  /* 0x0000000e030c9211 */ /* 0x048fe200078a10ff */
[----:B------:R3:W-:Y:S01]  /*1aa50*/  @!P3 ST.E.64 desc[UR38][R8.64], R94 ;  /* 0x0000005e0800b985 */ /* 0x0007e2000c101b26 */
[----:B------:R-:W-:Y:S02]  /*1aa60*/  ISETP.GE.AND P4, PT, R28, UR4, PT ;  /* 0x000000041c007c0c */ /* 0x000fe4000bf86270 */
[----:B------:R-:W-:Y:S01]  /*1aa70*/  @!P1 LEA.HI.X R13, R3, R10, R15, 0x2, P5 ;  /* 0x0000000a030d9211 */ /* 0x000fe200028f140f */
[----:B------:R-:W-:Y:S01]  /*1aa80*/  VIADD R15, R205, 0xb0 ;  /* 0x000000b0cd0f7836 */ /* 0x000fe20000000000 */
[-C--:B0-----:R-:W-:Y:S01]  /*1aa90*/  @!P0 LEA R20, P5, R25, R14.reuse, 0x2 ;  /* 0x0000000e19148211 */ /* 0x081fe200078a10ff */
[----:B------:R-:W-:Y:S01]  /*1aaa0*/  VIADD R3, R205, 0xb8 ;  /* 0x000000b8cd037836 */ /* 0x000fe20000000000 */
[----:B------:R-:W-:Y:S01]  /*1aab0*/  SHF.R.S32.HI R24, RZ, 0x1f, R24 ;  /* 0x0000001fff187819 */ /* 0x000fe20000011418 */
[----:B------:R0:W-:Y:S01]  /*1aac0*/  @!P1 ST.E.64 desc[UR38][R12.64], R98 ;  /* 0x000000620c009985 */ /* 0x0001e2000c101b26 */
[----:B-1----:R-:W-:-:S02]  /*1aad0*/  @!P2 LEA R4, P1, R11, R14, 0x2 ;  /* 0x0000000e0b04a211 */ /* 0x002fc400078210ff */
[----:B------:R-:W-:Y:S02]  /*1aae0*/  ISETP.GE.AND P3, PT, R15, UR4, PT ;  /* 0x000000040f007c0c */ /* 0x000fe4000bf66270 */
[-C--:B------:R-:W-:Y:S01]  /*1aaf0*/  @!P0 LEA.HI.X R21, R25, R10.reuse, R29, 0x2, P5 ;  /* 0x0000000a19158211 */ /* 0x080fe200028f141d */
[----:B------:R-:W-:Y:S01]  /*1ab00*/  VIADD R29, R205, 0xa8 ;  /* 0x000000a8cd1d7836 */ /* 0x000fe20000000000 */
[----:B------:R-:W-:Y:S01]  /*1ab10*/  @!P2 LEA.HI.X R5, R11, R10, R24, 0x2, P1 ;  /* 0x0000000a0b05a211 */ /* 0x000fe200008f1418 */
[----:B------:R-:W-:Y:S01]  /*1ab20*/  VIADD R25, R205, 0xc8 ;  /* 0x000000c8cd197836 */ /* 0x000fe20000000000 */
[----:B------:R-:W-:Y:S01]  /*1ab30*/  ISETP.GE.AND P1, PT, R3, UR4, PT ;  /* 0x0000000403007c0c */ /* 0x000fe2000bf26270 */
[----:B------:R-:W-:Y:S01]  /*1ab40*/  @!P0 ST.E.64 desc[UR38][R20.64], R102 ;  /* 0x0000006614008985 */ /* 0x000fe2000c101b26 */
[-C--:B--2---:R-:W-:Y:S01]  /*1ab50*/  @!P4 LEA R6, P0, R28, R14.reuse, 0x2 ;  /* 0x0000000e1c06c211 */ /* 0x084fe200078010ff */
[C---:B------:R-:W-:Y:S01]  /*1ab60*/  VIADD R24, R205.reuse, 0xb0 ;  /* 0x000000b0cd187836 */ /* 0x040fe20000000000 */
[----:B------:R-:W-:Y:S01]  /*1ab70*/  SHF.R.S32.HI R29, RZ, 0x1f, R29 ;  /* 0x0000001fff1d7819 */ /* 0x000fe2000001141d */
[----:B------:R-:W-:Y:S01]  /*1ab80*/  VIADD R11, R205, 0xc0 ;  /* 0x000000c0cd0b7836 */ /* 0x000fe20000000000 */
[----:B------:R1:W-:Y:S01]  /*1ab90*/  @!P2 ST.E.64 desc[UR38][R4.64], R106 ;  /* 0x0000006a0400a985 */ /* 0x0003e2000c101b26 */
[----:B---3--:R-:W-:-:S02]  /*1aba0*/  @!P3 LEA R8, P5, R15, R14, 0x2 ;  /* 0x0000000e0f08b211 */ /* 0x008fc400078a10ff */
[----:B------:R-:W-:Y:S01]  /*1abb0*/  @!P4 LEA.HI.X R7, R28, R10, R29, 0x2, P0 ;  /* 0x0000000a1c07c211 */ /* 0x000fe200000f141d */
[----:B------:R-:W-:Y:S01]  /*1abc0*/  VIADD R28, R205, 0xb8 ;  /* 0x000000b8cd1c7836 */ /* 0x000fe20000000000 */
[----:B------:R-:W-:Y:S02]  /*1abd0*/  SHF.R.S32.HI R24, RZ, 0x1f, R24 ;  /* 0x0000001fff187819 */ /* 0x000fe40000011418 */
[----:B------:R-:W-:Y:S01]  /*1abe0*/  ISETP.GE.AND P0, PT, R25, UR4, PT ;  /* 0x0000000419007c0c */ /* 0x000fe2000bf06270 */
[----:B------:R2:W-:Y:S01]  /*1abf0*/  @!P4 ST.E.64 desc[UR38][R6.64], R110 ;  /* 0x0000006e0600c985 */ /* 0x0005e2000c101b26 */
[----:B------:R-:W-:Y:S02]  /*1ac00*/  ISETP.GE.AND P2, PT, R11, UR4, PT ;  /* 0x000000040b007c0c */ /* 0x000fe4000bf46270 */
[----:B0-----:R-:W-:Y:S02]  /*1ac10*/  @!P1 LEA R12, P4, R3, R14, 0x2 ;  /* 0x0000000e030c9211 */ /* 0x001fe400078810ff */
[----:B------:R-:W-:-:S02]  /*1ac20*/  SHF.R.S32.HI R28, RZ, 0x1f, R28 ;  /* 0x0000001fff1c7819 */ /* 0x000fc4000001141c */
[-C--:B------:R-:W-:Y:S01]  /*1ac30*/  @!P3 LEA.HI.X R9, R15, R10.reuse, R24, 0x2, P5 ;  /* 0x0000000a0f09b211 */ /* 0x080fe200028f1418 */
[----:B------:R-:W-:Y:S01]  /*1ac40*/  VIADD R15, R205, 0xd0 ;  /* 0x000000d0cd0f7836 */ /* 0x000fe20000000000 */
[----:B------:R-:W-:Y:S01]  /*1ac50*/  @!P1 LEA.HI.X R13, R3, R10, R28, 0x2, P4 ;  /* 0x0000000a030d9211 */ /* 0x000fe200020f141c */
[----:B------:R-:W-:Y:S02]  /*1ac60*/  VIADD R28, R205, 0xc8 ;  /* 0x000000c8cd1c7836 */ /* 0x000fe40000000000 */
[----:B------:R0:W-:Y:S01]  /*1ac70*/  @!P3 ST.E.64 desc[UR38][R8.64], R114 ;  /* 0x000000720800b985 */ /* 0x0001e2000c101b26 */
[----:B------:R-:W-:Y:S01]  /*1ac80*/  ISETP.GE.AND P3, PT, R15, UR4, PT ;  /* 0x000000040f007c0c */ /* 0x000fe2000bf66270 */
[----:B------:R-:W-:Y:S01]  /*1ac90*/  VIADD R24, R205, 0xc0 ;  /* 0x000000c0cd187836 */ /* 0x000fe20000000000 */
[-C--:B-1----:R-:W-:Y:S01]  /*1aca0*/  @!P0 LEA R4, P4, R25, R14.reuse, 0x2 ;  /* 0x0000000e19048211 */ /* 0x082fe200078810ff */
[----:B------:R-:W-:Y:S01]  /*1acb0*/  VIADD R3, R205, 0xd8 ;  /* 0x000000d8cd037836 */ /* 0x000fe20000000000 */
[----:B------:R-:W-:Y:S01]  /*1acc0*/  SHF.R.S32.HI R28, RZ, 0x1f, R28 ;  /* 0x0000001fff1c7819 */ /* 0x000fe2000001141c */
[----:B------:R1:W-:Y:S01]  /*1acd0*/  @!P1 ST.E.64 desc[UR38][R12.64], R118 ;  /* 0x000000760c009985 */ /* 0x0003e2000c101b26 */
[----:B------:R-:W-:-:S02]  /*1ace0*/  @!P2 LEA R20, P5, R11, R14, 0x2 ;  /* 0x0000000e0b14a211 */ /* 0x000fc400078a10ff */
[----:B------:R-:W-:Y:S02]  /*1acf0*/  SHF.R.S32.HI R24, RZ, 0x1f, R24 ;  /* 0x0000001fff187819 */ /* 0x000fe40000011418 */
[-C--:B------:R-:W-:Y:S01]  /*1ad00*/  @!P0 LEA.HI.X R5, R25, R10.reuse, R28, 0x2, P4 ;  /* 0x0000000a19058211 */ /* 0x080fe200020f141c */
[----:B------:R-:W-:Y:S01]  /*1ad10*/  VIADD R25, R205, 0xd0 ;  /* 0x000000d0cd197836 */ /* 0x000fe20000000000 */
[----:B------:R-:W-:Y:S01]  /*1ad20*/  @!P2 LEA.HI.X R21, R11, R10, R24, 0x2, P5 ;  /* 0x0000000a0b15a211 */ /* 0x000fe200028f1418 */
[----:B------:R-:W-:Y:S01]  /*1ad30*/  VIADD R24, R205, 0xe0 ;  /* 0x000000e0cd187836 */ /* 0x000fe20000000000 */
[----:B------:R-:W-:Y:S01]  /*1ad40*/  ISETP.GE.AND P1, PT, R3, UR4, PT ;  /* 0x0000000403007c0c */ /* 0x000fe2000bf26270 */
[----:B------:R-:W-:Y:S01]  /*1ad50*/  VIADD R11, R205, 0xe8 ;  /* 0x000000e8cd0b7836 */ /* 0x000fe20000000000 */
[----:B------:R-:W-:Y:S01]  /*1ad60*/  SHF.R.S32.HI R25, RZ, 0x1f, R25 ;  /* 0x0000001fff197819 */ /* 0x000fe20000011419 */
[----:B------:R3:W-:Y:S01]  /*1ad70*/  @!P2 ST.E.64 desc[UR38][R20.64], R122 ;  /* 0x0000007a1400a985 */ /* 0x0007e2000c101b26 */
[----:B--2---:R-:W-:-:S02]  /*1ad80*/  @!P3 LEA R6, P5, R15, R14, 0x2 ;  /* 0x0000000e0f06b211 */ /* 0x004fc400078a10ff */
[----:B------:R-:W-:Y:S01]  /*1ad90*/  ISETP.GE.AND P4, PT, R24, UR4, PT ;  /* 0x0000000418007c0c */ /* 0x000fe2000bf86270 */
[----:B------:R2:W-:Y:S01]  /*1ada0*/  @!P0 ST.E.64 desc[UR38][R4.64], R126 ;  /* 0x0000007e04008985 */ /* 0x0005e2000c101b26 */
[----:B------:R-:W-:Y:S01]  /*1adb0*/  @!P3 LEA.HI.X R7, R15, R10, R25, 0x2, P5 ;  /* 0x0000000a0f07b211 */ /* 0x000fe200028f1419 */
[----:B------:R-:W-:Y:S01]  /*1adc0*/  VIADD R15, R205, 0xd8 ;  /* 0x000000d8cd0f7836 */ /* 0x000fe20000000000 */
[----:B------:R-:W-:Y:S01]  /*1add0*/  ISETP.GE.AND P2, PT, R11, UR4, PT ;  /* 0x000000040b007c0c */ /* 0x000fe2000bf46270 */
[----:B------:R-:W-:Y:S01]  /*1ade0*/  VIADD R25, R205, 0xe0 ;  /* 0x000000e0cd197836 */ /* 0x000fe20000000000 */
[----:B------:R-:W-:Y:S01]  /*1adf0*/  ISETP.GE.AND P0, PT, R237, UR4, PT ;  /* 0x00000004ed007c0c */ /* 0x000fe2000bf06270 */
[----:B------:R2:W-:Y:S01]  /*1ae00*/  @!P3 ST.E.64 desc[UR38][R6.64], R130 ;  /* 0x000000820600b985 */ /* 0x0005e2000c101b26 */
[----:B------:R-:W-:Y:S02]  /*1ae10*/  SHF.R.S32.HI R15, RZ, 0x1f, R15 ;  /* 0x0000001fff0f7819 */ /* 0x000fe4000001140f */
[----:B0-----:R-:W-:-:S02]  /*1ae20*/  @!P1 LEA R8, P5, R3, R14, 0x2 ;  /* 0x0000000e03089211 */ /* 0x001fc400078a10ff */
[----:B------:R-:W-:Y:S02]  /*1ae30*/  SHF.R.S32.HI R25, RZ, 0x1f, R25 ;  /* 0x0000001fff197819 */ /* 0x000fe40000011419 */
[----:B------:R-:W-:Y:S01]  /*1ae40*/  @!P1 LEA.HI.X R9, R3, R10, R15, 0x2, P5 ;  /* 0x0000000a03099211 */ /* 0x000fe200028f140f */
[----:B------:R-:W-:Y:S01]  /*1ae50*/  VIADD R15, R205, 0xe8 ;  /* 0x000000e8cd0f7836 */ /* 0x000fe20000000000 */
[CC--:B-1----:R-:W-:Y:S02]  /*1ae60*/  @!P4 LEA R12, P3, R24.reuse, R14.reuse, 0x2 ;  /* 0x0000000e180cc211 */ /* 0x0c2fe400078610ff */
[----:B---3--:R-:W-:Y:S01]  /*1ae70*/  @!P2 LEA R20, P5, R11, R14, 0x2 ;  /* 0x0000000e0b14a211 */ /* 0x008fe200078a10ff */
[----:B------:R2:W-:Y:S01]  /*1ae80*/  @!P1 ST.E.64 desc[UR38][R8.64], R134 ;  /* 0x0000008608009985 */ /* 0x0005e2000c101b26 */
[----:B------:R-:W-:Y:S02]  /*1ae90*/  SHF.R.S32.HI R15, RZ, 0x1f, R15 ;  /* 0x0000001fff0f7819 */ /* 0x000fe4000001140f */
[----:B------:R-:W-:-:S02]  /*1aea0*/  @!P4 LEA.HI.X R13, R24, R10, R25, 0x2, P3 ;  /* 0x0000000a180dc211 */ /* 0x000fc400018f1419 */
[----:B------:R-:W-:Y:S02]  /*1aeb0*/  SHF.R.S32.HI R3, RZ, 0x1f, R237 ;  /* 0x0000001fff037819 */ /* 0x000fe400000114ed */
[----:B------:R-:W-:Y:S01]  /*1aec0*/  @!P0 LEA R24, P3, R237, R14, 0x2 ;  /* 0x0000000eed188211 */ /* 0x000fe200078610ff */
[----:B------:R2:W-:Y:S01]  /*1aed0*/  @!P4 ST.E.64 desc[UR38][R12.64], R138 ;  /* 0x0000008a0c00c985 */ /* 0x0005e2000c101b26 */
[-C--:B------:R-:W-:Y:S02]  /*1aee0*/  @!P2 LEA.HI.X R21, R11, R10.reuse, R15, 0x2, P5 ;  /* 0x0000000a0b15a211 */ /* 0x080fe400028f140f */
        /* <DEDUP_REMOVED lines=10> */
.L_x_2840:
[----:B------:R-:W-:Y:S01]  /*1af90*/  ULDC.64 UR4, c[0x0][0xc08] ;  /* 0x0003020000047ab9 */ /* 0x000fe20000000a00 */
[----:B------:R-:W4:Y:S01]  /*1afa0*/  LDC.64 R4, c[0x0][0xc00] ;  /* 0x00030000ff047b82 */ /* 0x000f220000000a00 */
[----:B------:R-:W-:Y:S01]  /*1afb0*/  ISETP.NE.U32.AND P0, PT, RZ, UR4, PT ;  /* 0x00000004ff007c0c */ /* 0x000fe2000bf05070 */
[----:B------:R-:W-:-:S03]  /*1afc0*/  IMAD.MOV.U32 R3, RZ, RZ, RZ ;  /* 0x000000ffff037224 */ /* 0x000fc600078e00ff */
[----:B------:R-:W-:Y:S01]  /*1afd0*/  ISETP.NE.AND.EX P1, PT, RZ, UR5, PT, P0 ;  /* 0x00000005ff007c0c */ /* 0x000fe2000bf25300 */
[----:B------:R-:W-:Y:S02]  /*1afe0*/  ULDC.64 UR4, c[0x0][0xc00] ;  /* 0x0003000000047ab9 */ /* 0x000fe40000000a00 */
[----:B------:R-:W-:-:S04]  /*1aff0*/  ISETP.NE.U32.AND P0, PT, RZ, UR4, PT ;  /* 0x00000004ff007c0c */ /* 0x000fc8000bf05070 */
[----:B------:R-:W-:-:S06]  /*1b000*/  ISETP.NE.AND.EX P0, PT, RZ, UR5, PT, P0 ;  /* 0x00000005ff007c0c */ /* 0x000fcc000bf05300 */
[----:B------:R-:W0:Y:S01]  /*1b010*/  @P1 LDC.64 R6, c[0x0][0xc08] ;  /* 0x00030200ff061b82 */ /* 0x000e220000000a00 */
[----:B------:R-:W-:Y:S02]  /*1b020*/  ULDC UR4, c[0x0][0xa88] ;  /* 0x0002a20000047ab9 */ /* 0x000fe40000000800 */
[----:B------:R-:W-:Y:S02]  /*1b030*/  IMAD.U32 R20, RZ, RZ, UR4 ;  /* 0x00000004ff147e24 */ /* 0x000fe4000f8e00ff */
[----:B----4-:R-:W-:-:S05]  /*1b040*/  IMAD.WIDE R4, R230, 0x4, R4 ;  /* 0x00000004e6047825 */ /* 0x010fca00078e0204 */
[----:B------:R4:W5:Y:S01]  /*1b050*/  @P0 LDG.E R3, desc[UR38][R4.64] ;  /* 0x0000002604030981 */ /* 0x000962000c1e1900 */
[----:B0-----:R-:W-:-:S05]  /*1b060*/  @P1 IMAD.WIDE R6, R230, 0x4, R6 ;  /* 0x00000004e6061825 */ /* 0x001fca00078e0206 */
[----:B------:R4:W5:Y:S01]  /*1b070*/  @P1 LDG.E R20, desc[UR38][R6.64] ;  /* 0x0000002606141981 */ /* 0x000962000c1e1900 */
[----:B------:R-:W-:Y:S02]  /*1b080*/  ISETP.NE.AND P2, PT, R225, RZ, PT ;  /* 0x000000ffe100720c */ /* 0x000fe40003f45270 */
[----:B------:R-:W-:Y:S01]  /*1b090*/  SHF.R.S32.HI R28, RZ, 0x1f, R230 ;  /* 0x0000001fff1c7819 */ /* 0x000fe200000114e6 */
[----:B------:R-:W0:Y:S10]  /*1b0a0*/  S2R R8, SR_TID.X ;  /* 0x0000000000087919 */ /* 0x000e340000002100 */
[----:B------:R-:W1:Y:S01]  /*1b0b0*/  @!P2 LDC R225, c[0x0][0xad4] ;  /* 0x0002b500ffe1ab82 */ /* 0x000e620000000800 */
[----:B0-----:R-:W-:Y:S01]  /*1b0c0*/  VIADD R0, R8, 0xffffff80 ;  /* 0xffffff8008007836 */ /* 0x001fe20000000000 */
[----:B-1----:R-:W-:-:S04]  /*1b0d0*/  ISETP.GT.AND P2, PT, R225, 0x1, PT ;  /* 0x00000001e100780c */ /* 0x002fc80003f44270 */
[----:B------:R-:W-:Y:S01]  /*1b0e0*/  ISETP.GT.AND P3, PT, R0, 0x7f, PT ;  /* 0x0000007f0000780c */ /* 0x000fe20003f64270 */
[----:B----4-:R-:W-:-:S12]  /*1b0f0*/  @P1 BRA `(.L_x_2858) ;  /* 0x0000000000101947 */ /* 0x010fd80003800000 */
[----:B------:R-:W-:Y:S05]  /*1b100*/  @!P0 BRA `(.L_x_2858) ;  /* 0x00000000000c8947 */ /* 0x000fea0003800000 */
[----:B------:R-:W4:Y:S04]  /*1b110*/  LDG.E R7, desc[UR38][R4.64] ;  /* 0x0000002604077981 */ /* 0x000f28000c1e1900 */
[----:B-----5:R-:W4:Y:S02]  /*1b120*/  LDG.E R20, desc[UR38][R4.64+0x4] ;  /* 0x0000042604147981 */ /* 0x020f24000c1e1900 */
[----:B----4-:R-:W-:-:S07]  /*1b130*/  IMAD.IADD R20, R20, 0x1, -R7 ;  /* 0x0000000114147824 */ /* 0x010fce00078e0a07 */
.L_x_2858:
[----:B------:R-:W-:Y:S01]  /*1b140*/  BSSY B1, `(.L_x_2859) ;  /* 0x0000035000017945 */ /* 0x000fe20003800000 */
[----:B------:R-:W-:Y:S02]  /*1b150*/  SEL R27, R230, RZ, !P0 ;  /* 0x000000ffe61b7207 */ /* 0x000fe40004000000 */
[----:B------:R-:W-:Y:S02]  /*1b160*/  SEL R28, R28, RZ, !P0 ;  /* 0x000000ff1c1c7207 */ /* 0x000fe40004000000 */
[----:B-----5:R-:W-:Y:S01]  /*1b170*/  SHF.R.S32.HI R26, RZ, 0x1f, R3 ;  /* 0x0000001fff1a7819 */ /* 0x020fe20000011403 */
[----:B------:R-:W-:Y:S06]  /*1b180*/  @P3 BRA `(.L_x_2860) ;  /* 0x0000000000c03947 */ /* 0x000fec0003800000 */
[----:B------:R-:W0:Y:S01]  /*1b190*/  LDC R31, c[0x0][0xbe8] ;  /* 0x0002fa00ff1f7b82 */ /* 0x000e220000000800 */
[----:B------:R-:W-:Y:S01]  /*1b1a0*/  IADD3 R29, R209, -0x80, R8 ;  /* 0xffffff80d11d7810 */ /* 0x000fe20007ffe008 */
[----:B0-----:R-:W-:-:S05]  /*1b1b0*/  IMAD R0, R20, R31, RZ ;  /* 0x0000001f14007224 */ /* 0x001fca00078e02ff */
        /* <DEDUP_REMOVED lines=9> */
[----:B------:R-:W1:Y:S08]  /*1b250*/  LDC.64 R12, c[0x0][R24+0x220] ;  /* 0x00008800180c7b82 */ /* 0x000e700000000a00 */
[----:B------:R-:W4:Y:S08]  /*1b260*/  LDC.64 R14, c[0x0][R24+0x218] ;  /* 0x00008600180e7b82 */ /* 0x000f300000000a00 */
[----:B------:R-:W5:Y:S08]  /*1b270*/  LDC.64 R8, c[0x0][R24+0x228] ;  /* 0x00008a0018087b82 */ /* 0x000f700000000a00 */
[----:B------:R-:W2:Y:S08]  /*1b280*/  LDC.64 R6, c[0x0][R24+0x210] ;  /* 0x0000840018067b82 */ /* 0x000eb00000000a00 */
[----:B------:R-:W3:Y:S08]  /*1b290*/  @P1 LDC R0, c[0x0][0xbec] ;  /* 0x0002fb00ff001b82 */ /* 0x000ef00000000800 */
[----:B------:R-:W5:Y:S01]  /*1b2a0*/  @P1 LDC R33, c[0x0][0xbf0] ;  /* 0x0002fc00ff211b82 */ /* 0x000f620000000800 */
[----:B-1----:R-:W-:-:S07]  /*1b2b0*/  IMAD R13, R13, R27, RZ ;  /* 0x0000001b0d0d7224 */ /* 0x002fce00078e02ff */
[----:B0-----:R-:W0:Y:S01]  /*1b2c0*/  @!P0 LDC R4, c[0x0][0xb50] ;  /* 0x0002d400ff048b82 */ /* 0x001e220000000800 */
[----:B------:R-:W-:-:S04]  /*1b2d0*/  IMAD.WIDE.U32 R10, R12, R27, RZ ;  /* 0x0000001b0c0a7225 */ /* 0x000fc800078e00ff */
[----:B------:R-:W-:Y:S02]  /*1b2e0*/  IMAD R13, R12, R28, R13 ;  /* 0x0000001c0c0d7224 */ /* 0x000fe400078e020d */
[----:B---3--:R-:W-:Y:S01]  /*1b2f0*/  @P1 IMAD.HI.U32 R0, R29, R0, RZ ;  /* 0x000000001d001227 */ /* 0x008fe200078e00ff */
[----:B------:R-:W1:Y:S03]  /*1b300*/  @!P0 LDC R5, c[0x0][0xb54] ;  /* 0x0002d500ff058b82 */ /* 0x000e660000000800 */
        /* <DEDUP_REMOVED lines=15> */
[----:B--2---:R-:W-:Y:S01]  /*1b400*/  IMAD R0, R7, R11, RZ ;  /* 0x0000000b07007224 */ /* 0x004fe200078e02ff */
[----:B------:R-:W-:-:S05]  /*1b410*/  SHF.R.S32.HI R13, RZ, 0x1f, R11 ;  /* 0x0000001fff0d7819 */ /* 0x000fca000001140b */
[C---:B------:R-:W-:Y:S02]  /*1b420*/  IMAD R13, R6.reuse, R13, R0 ;  /* 0x0000000d060d7224 */ /* 0x040fe400078e0200 */
[----:B------:R-:W-:-:S04]  /*1b430*/  IMAD.WIDE.U32 R6, R6, R11, R8 ;  /* 0x0000000b06067225 */ /* 0x000fc800078e0008 */
[----:B------:R-:W-:Y:S01]  /*1b440*/  IMAD.IADD R0, R7, 0x1, R13 ;  /* 0x0000000107007824 */ /* 0x000fe200078e020d */
[----:B0-----:R-:W-:Y:S01]  /*1b450*/  LEA R4, P0, R6, R4, 0x2 ;  /* 0x0000000406047211 */ /* 0x001fe200078010ff */
[----:B------:R-:W-:-:S03]  /*1b460*/  IMAD.MOV.U32 R7, RZ, RZ, -0x800000 ;  /* 0xff800000ff077424 */ /* 0x000fc600078e00ff */
[----:B-1----:R-:W-:-:S05]  /*1b470*/  LEA.HI.X R5, R6, R5, R0, 0x2, P0 ;  /* 0x0000000506057211 */ /* 0x002fca00000f1400 */
[----:B------:R0:W-:Y:S04]  /*1b480*/  STG.E desc[UR38][R4.64], R7 ;  /* 0x0000000704007986 */ /* 0x0001e8000c101926 */
.L_x_2860:
[----:B------:R-:W-:Y:S05]  /*1b490*/  BSYNC B1 ;  /* 0x0000000000017941 */ /* 0x000fea0003800000 */
.L_x_2859:
[----:B------:R-:W-:Y:S05]  /*1b4a0*/  @P2 BRA `(.L_x_2853) ;  /* 0x00000008008c2947 */ /* 0x000fea0003800000 */
[----:B------:R-:W1:Y:S01]  /*1b4b0*/  S2R R0, SR_TID.X ;  /* 0x0000000000007919 */ /* 0x000e620000002100 */
[----:B------:R-:W4:Y:S01]  /*1b4c0*/  LDC R21, c[0x0][0xbe8] ;  /* 0x0002fa00ff157b82 */ /* 0x000f220000000800 */
[----:B------:R-:W-:Y:S01]  /*1b4d0*/  ULDC.64 UR4, c[0x0][0xaa0] ;  /* 0x0002a80000047ab9 */ /* 0x000fe20000000a00 */
[----:B------:R-:W-:Y:S01]  /*1b4e0*/  ULDC.64 UR6, c[0x0][0xaf0] ;  /* 0x0002bc0000067ab9 */ /* 0x000fe20000000a00 */
[----:B----4-:R-:W-:Y:S01]  /*1b4f0*/  ISETP.NE.AND P0, PT, R21, 0x1, PT ;  /* 0x000000011500780c */ /* 0x010fe20003f05270 */
[----:B-1----:R-:W-:Y:S02]  /*1b500*/  VIADD R6, R0, 0xffffff80 ;  /* 0xffffff8000067836 */ /* 0x002fe40000000000 */
[----:B------:R-:W-:-:S03]  /*1b510*/  IMAD R0, R26, UR4, RZ ;  /* 0x000000041a007c24 */ /* 0x000fc6000f8e02ff */
[----:B0-----:R-:W-:-:S07]  /*1b520*/  SHF.R.S32.HI R5, RZ, 0x1f, R6 ;  /* 0x0000001fff057819 */ /* 0x001fce0000011406 */
[----:B------:R-:W0:Y:S01]  /*1b530*/  @P0 LDC R8, c[0x0][0xbec] ;  /* 0x0002fb00ff080b82 */ /* 0x000e220000000800 */
[----:B------:R-:W-:Y:S01]  /*1b540*/  IMAD R7, R3, UR5, R0 ;  /* 0x0000000503077c24 */ /* 0x000fe2000f8e0200 */
[----:B------:R-:W-:Y:S01]  /*1b550*/  LEA.HI R9, R5, R6, RZ, 0x3 ;  /* 0x0000000605097211 */ /* 0x000fe200078f18ff */
[----:B------:R-:W-:Y:S01]  /*1b560*/  IMAD.WIDE.U32 R4, R3, UR4, RZ ;  /* 0x0000000403047c25 */ /* 0x000fe2000f8e00ff */
[----:B------:R-:W-:Y:S02]  /*1b570*/  ULDC.64 UR4, c[0x0][0xae8] ;  /* 0x0002ba0000047ab9 */ /* 0x000fe40000000a00 */
[----:B------:R-:W-:Y:S02]  /*1b580*/  LOP3.LUT R13, R9, 0xfffffff8, RZ, 0xc0, !PT ;  /* 0xfffffff8090d7812 */ /* 0x000fe400078ec0ff */
[----:B------:R-:W1:Y:S01]  /*1b590*/  @P0 LDC R11, c[0x0][0xbf0] ;  /* 0x0002fc00ff0b0b82 */ /* 0x000e620000000800 */
[----:B------:R-:W-:Y:S01]  /*1b5a0*/  SHF.R.S32.HI R10, RZ, 0x3, R9 ;  /* 0x00000003ff0a7819 */ /* 0x000fe20000011409 */
[----:B------:R-:W-:-:S02]  /*1b5b0*/  IMAD.IADD R5, R5, 0x1, R7 ;  /* 0x0000000105057824 */ /* 0x000fc400078e0207 */
[----:B------:R-:W-:Y:S02]  /*1b5c0*/  IMAD.IADD R0, R6, 0x1, -R13 ;  /* 0x0000000106007824 */ /* 0x000fe400078e0a0d */
[----:B------:R-:W-:-:S04]  /*1b5d0*/  IMAD.WIDE.U32 R4, R224, UR4, R4 ;  /* 0x00000004e0047c25 */ /* 0x000fc8000f8e0004 */
[----:B------:R-:W-:Y:S02]  /*1b5e0*/  IMAD R0, R0, 0x20, R10 ;  /* 0x0000002000007824 */ /* 0x000fe400078e020a */
[----:B------:R-:W-:Y:S01]  /*1b5f0*/  IMAD R5, R224, UR5, R5 ;  /* 0x00000005e0057c24 */ /* 0x000fe2000f8e0205 */
[----:B------:R-:W-:Y:S01]  /*1b600*/  ULDC.64 UR4, c[0x0][0xae0] ;  /* 0x0002b80000047ab9 */ /* 0x000fe20000000a00 */
[----:B------:R-:W-:Y:S02]  /*1b610*/  IMAD.IADD R9, R209, 0x1, R0 ;  /* 0x00000001d1097824 */ /* 0x000fe400078e0200 */
[----:B------:R-:W-:Y:S02]  /*1b620*/  IMAD R6, R28, UR6, RZ ;  /* 0x000000061c067c24 */ /* 0x000fe4000f8e02ff */
[----:B0-----:R-:W-:-:S04]  /*1b630*/  @P0 IMAD.HI.U32 R0, R9, R8, RZ ;  /* 0x0000000809000227 */ /* 0x001fc800078e00ff */
[----:B------:R-:W-:Y:S01]  /*1b640*/  IMAD.MOV.U32 R3, RZ, RZ, R9 ;  /* 0x000000ffff037224 */ /* 0x000fe200078e0009 */
[----:B-1----:R-:W-:Y:S01]  /*1b650*/  @P0 SHF.R.U32.HI R3, RZ, R11, R0 ;  /* 0x0000000bff030219 */ /* 0x002fe20000011600 */
[C---:B------:R-:W-:Y:S02]  /*1b660*/  IMAD R7, R27.reuse, UR7, R6 ;  /* 0x000000071b077c24 */ /* 0x040fe4000f8e0206 */
[----:B------:R-:W-:Y:S01]  /*1b670*/  IMAD.WIDE.U32 R4, R27, UR6, R4 ;  /* 0x000000061b047c25 */ /* 0x000fe2000f8e0004 */
[----:B------:R-:W-:-:S03]  /*1b680*/  SHF.R.S32.HI R0, RZ, 0x1f, R3 ;  /* 0x0000001fff007819 */ /* 0x000fc60000011403 */
[----:B------:R-:W-:Y:S02]  /*1b690*/  IMAD.MOV R6, RZ, RZ, -R3 ;  /* 0x000000ffff067224 */ /* 0x000fe400078e0a03 */
[----:B------:R-:W-:Y:S02]  /*1b6a0*/  IMAD.IADD R5, R5, 0x1, R7 ;  /* 0x0000000105057824 */ /* 0x000fe400078e0207 */
[----:B------:R-:W-:Y:S02]  /*1b6b0*/  IMAD R0, R0, UR4, RZ ;  /* 0x0000000400007c24 */ /* 0x000fe4000f8e02ff */
[----:B------:R-:W-:Y:S02]  /*1b6c0*/  IMAD R7, R21, R6, R9 ;  /* 0x0000000615077224 */ /* 0x000fe400078e0209 */
[----:B------:R-:W-:-:S04]  /*1b6d0*/  IMAD.WIDE.U32 R4, R3, UR4, R4 ;  /* 0x0000000403047c25 */ /* 0x000fc8000f8e0004 */
[----:B------:R-:W-:Y:S01]  /*1b6e0*/  IMAD R3, R3, UR5, R0 ;  /* 0x0000000503037c24 */ /* 0x000fe2000f8e0200 */
[----:B------:R-:W-:Y:S01]  /*1b6f0*/  SHF.R.S32.HI R0, RZ, 0x1f, R7 ;  /* 0x0000001fff007819 */ /* 0x000fe20000011407 */
[----:B------:R-:W-:Y:S01]  /*1b700*/  ULDC.64 UR4, c[0x0][0xad8] ;  /* 0x0002b60000047ab9 */ /* 0x000fe20000000a00 */
[----:B------:R-:W-:Y:S02]  /*1b710*/  VIADD R6, R208, 0xc0 ;  /* 0x000000c0d0067836 */ /* 0x000fe40000000000 */
[----:B------:R-:W-:Y:S02]  /*1b720*/  IMAD.IADD R5, R5, 0x1, R3 ;  /* 0x0000000105057824 */ /* 0x000fe400078e0203 */
[----:B------:R-:W-:Y:S02]  /*1b730*/  IMAD R0, R0, UR4, RZ ;  /* 0x0000000400007c24 */ /* 0x000fe4000f8e02ff */
[----:B------:R-:W-:-:S04]  /*1b740*/  IMAD.WIDE.U32 R4, R7, UR4, R4 ;  /* 0x0000000407047c25 */ /* 0x000fc8000f8e0004 */
[----:B------:R-:W-:Y:S01]  /*1b750*/  IMAD R3, R7, UR5, R0 ;  /* 0x0000000507037c24 */ /* 0x000fe2000f8e0200 */
[----:B------:R-:W-:Y:S01]  /*1b760*/  ULDC.64 UR4, c[0x0][0xa80] ;  /* 0x0002a00000047ab9 */ /* 0x000fe20000000a00 */
[----:B------:R-:W-:Y:S02]  /*1b770*/  SHF.R.S32.HI R7, RZ, 0x1f, R6 ;  /* 0x0000001fff077819 */ /* 0x000fe40000011406 */
[----:B------:R-:W-:Y:S01]  /*1b780*/  IMAD.IADD R3, R5, 0x1, R3 ;  /* 0x0000000105037824 */ /* 0x000fe200078e0203 */
[----:B------:R-:W-:Y:S01]  /*1b790*/  LEA R0, P0, R4, UR4, 0x1 ;  /* 0x0000000404007c11 */ /* 0x000fe2000f8008ff */
[----:B------:R-:W-:-:S03]  /*1b7a0*/  UMOV UR4, 0xffffffff ;  /* 0xffffffff00047882 */ /* 0x000fc60000000000 */
[----:B------:R-:W-:Y:S01]  /*1b7b0*/  LEA.HI.X R4, R4, UR5, R3, 0x1, P0 ;  /* 0x0000000504047c11 */ /* 0x000fe200080f0c03 */
[----:B------:R-:W-:Y:S08]  /*1b7c0*/  BRA.DIV UR4, `(.L_x_2861) ;  /* 0x000000aa04447947 */ /* 0x000ff0000b800000 */
[----:B------:R0:W1:Y:S04]  /*1b7d0*/  SHFL.IDX PT, R3, R4, RZ, 0x181f ;  /* 0x00181fff04037589 */ /* 0x00006800000e0000 */
[----:B------:R0:W4:Y:S02]  /*1b7e0*/  SHFL.IDX PT, R14, R0, RZ, 0x181f ;  /* 0x00181fff000e7589 */ /* 0x00012400000e0000 */
.L_x_3107:
[----:B------:R-:W-:Y:S01]  /*1b7f0*/  IMAD R20, R20, R21, RZ ;  /* 0x0000001514147224 */ /* 0x000fe200078e02ff */
[----:B------:R-:W-:Y:S01]  /*1b800*/  BSSY B1, `(.L_x_2862) ;  /* 0x0000018000017945 */ /* 0x000fe20003800000 */
[----:B------:R-:W-:-:S05]  /*1b810*/  IMAD.IADD R209, R10, 0x1, R209 ;  /* 0x000000010ad17824 */ /* 0x000fca00078e02d1 */
        /* <DEDUP_REMOVED lines=10> */
[CC--:B------:R-:W-:Y:S02]  /*1b8c0*/  @!P2 LEA R10, P4, R223.reuse, R14.reuse, 0x1 ;  /* 0x0000000edf0aa211 */ /* 0x0c0fe400078808ff */
[-C--:B-1----:R-:W-:Y:S02]  /*1b8d0*/  @!P3 LEA.HI.X R9, R208, R3.reuse, R5, 0x1, P5 ;  /* 0x00000003d009b211 */ /* 0x082fe400028f0c05 */
        /* <DEDUP_REMOVED lines=10> */
.L_x_2863:
[----:B------:R-:W-:Y:S05]  /*1b980*/  BSYNC B1 ;  /* 0x0000000000017941 */ /* 0x000fea0003800000 */
.L_x_2862:
[----:B------:R-:W-:-:S03]  /*1b990*/  UMOV UR4, 0xffffffff ;  /* 0xffffffff00047882 */ /* 0x000fc60000000000 */
[----:B------:R-:W-:Y:S05]  /*1b9a0*/  BRA.DIV UR4, `(.L_x_2864) ;  /* 0x000000aa04007947 */ /* 0x000fea000b800000 */
[----:B-1----:R1:W0:Y:S04]  /*1b9b0*/  SHFL.IDX PT, R3, R4, 0x1, 0x181f ;  /* 0x00381f0004037f89 */ /* 0x00222800000e0000 */
[----:B----4-:R1:W4:Y:S02]  /*1b9c0*/  SHFL.IDX PT, R14, R0, 0x1, 0x181f ;  /* 0x00381f00000e7f89 */ /* 0x01032400000e0000 */
.L_x_3111:
        /* <DEDUP_REMOVED lines=12> */
[CC--:B----4-:R-:W-:Y:S02]  /*1ba90*/  @!P3 LEA R8, P5, R208.reuse, R14.reuse, 0x1 ;  /* 0x0000000ed008b211 */ /* 0x0d0fe400078a08ff */
[CC--:B------:R-:W-:Y:S02]  /*1baa0*/  @!P2 LEA R10, P4, R223.reuse, R14.reuse, 0x1 ;  /* 0x0000000edf0aa211 */ /* 0x0c0fe400078808ff */
[-C--:B0-----:R-:W-:Y:S02]  /*1bab0*/  @!P3 LEA.HI.X R9, R208, R3.reuse, R12, 0x1, P5 ;  /* 0x00000003d009b211 */ /* 0x081fe400028f0c0c */
[-C--:B------:R-:W-:Y:S02]  /*1bac0*/  @!P1 LEA R12, P5, R222, R14.reuse, 0x1 ;  /* 0x0000000ede0c9211 */ /* 0x080fe400078a08ff */
        /* <DEDUP_REMOVED lines=8> */
.L_x_2866:
[----:B------:R-:W-:Y:S05]  /*1bb50*/  BSYNC B1 ;  /* 0x0000000000017941 */ /* 0x000fea0003800000 */
.L_x_2865:
[----:B------:R-:W-:-:S03]  /*1bb60*/  UMOV UR4, 0xffffffff ;  /* 0xffffffff00047882 */ /* 0x000fc60000000000 */
[----:B------:R-:W-:Y:S05]  /*1bb70*/  BRA.DIV UR4, `(.L_x_2867) ;  /* 0x000000a604d47947 */ /* 0x000fea000b800000 */
[----:B0-----:R0:W0:Y:S04]  /*1bb80*/  SHFL.IDX PT, R3, R4, 0x2, 0x181f ;  /* 0x00581f0004037f89 */ /* 0x00102800000e0000 */
[----:B----4-:R4:W0:Y:S02]  /*1bb90*/  SHFL.IDX PT, R14, R0, 0x2, 0x181f ;  /* 0x00581f00000e7f89 */ /* 0x01082400000e0000 */
.L_x_3115:
        /* <DEDUP_REMOVED lines=12> */
[CC--:B0-----:R-:W-:Y:S02]  /*1bc60*/  @!P3 LEA R8, P5, R208.reuse, R14.reuse, 0x1 ;  /* 0x0000000ed008b211 */ /* 0x0c1fe400078a08ff */
[CC--:B------:R-:W-:Y:S02]  /*1bc70*/  @!P2 LEA R10, P4, R223.reuse, R14.reuse, 0x1 ;  /* 0x0000000edf0aa211 */ /* 0x0c0fe400078808ff */
[-C--:B------:R-:W-:Y:S02]  /*1bc80*/  @!P3 LEA.HI.X R9, R208, R3.reuse, R12, 0x1, P5 ;  /* 0x00000003d009b211 */ /* 0x080fe400028f0c0c */
        /* <DEDUP_REMOVED lines=9> */
.L_x_2869:
[----:B------:R-:W-:Y:S05]  /*1bd20*/  BSYNC B1 ;  /* 0x0000000000017941 */ /* 0x000fea0003800000 */
.L_x_2868:
[----:B------:R-:W-:-:S03]  /*1bd30*/  UMOV UR4, 0xffffffff ;  /* 0xffffffff00047882 */ /* 0x000fc60000000000 */
[----:B------:R-:W-:Y:S05]  /*1bd40*/  BRA.DIV UR4, `(.L_x_2870) ;  /* 0x000000a604a87947 */ /* 0x000fea000b800000 */
[----:B0-----:R0:W0:Y:S04]  /*1bd50*/  SHFL.IDX PT, R3, R4, 0x3, 0x181f ;  /* 0x00781f0004037f89 */ /* 0x00102800000e0000 */
[----:B------:R0:W0:Y:S02]  /*1bd60*/  SHFL.IDX PT, R14, R0, 0x3, 0x181f ;  /* 0x00781f00000e7f89 */ /* 0x00002400000e0000 */
.L_x_3119:
        /* <DEDUP_REMOVED lines=11> */
[CC--:B------:R-:W-:Y:S02]  /*1be20*/  @!P3 LEA R4, P5, R208.reuse, R14.reuse, 0x1 ;  /* 0x0000000ed004b211 */ /* 0x0c0fe400078a08ff */
        /* <DEDUP_REMOVED lines=11> */
.L_x_2853:
[----:B------:R-:W-:Y:S05]  /*1bee0*/  BSYNC B0 ;  /* 0x0000000000007941 */ /* 0x000fea0003800000 */
.L_x_2839:
[----:B------:R-:W-:Y:S02]  /*1bef0*/  ULDC UR4, c[0x0][0xc3c] ;  /* 0x00030f0000047ab9 */ /* 0x000fe40000000800 */
[----:B---3--:R-:W-:-:S13]  /*1bf00*/  ISETP.GE.AND P0, PT, R155, UR4, PT ;  /* 0x000000049b007c0c */ /* 0x008fda000bf06270 */
[----:B------:R-:W-:Y:S05]  /*1bf10*/  @!P0 BRA `(.L_x_2871) ;  /* 0xfffffe54002c8947 */ /* 0x000fea000383ffff */
[----:B------:R-:W-:Y:S05]  /*1bf20*/  BRA `(.L_x_2652) ;  /* 0x0000008c00507947 */ /* 0x000fea0003800000 */
.L_x_2650:
        /* <DEDUP_REMOVED lines=18> */
.L_x_2872:
        /* <DEDUP_REMOVED lines=43> */
.L_x_2876:
        /* <DEDUP_REMOVED lines=39> */
.L_x_2874:
        /* <DEDUP_REMOVED lines=12> */
.L_x_2877:
        /* <DEDUP_REMOVED lines=63> */
.L_x_2878:
        /* <DEDUP_REMOVED lines=61> */
.L_x_2879:
[----:B01----:R-:W-:-:S05]  /*1cdf0*/  LOP3.LUT R3, RZ, R2, RZ, 0x33, !PT ;  /* 0x00000002ff037212 */ /* 0x003fca00078e33ff */
[----:B------:R-:W-:-:S05]  /*1ce00*/  IMAD.IADD R2, R4, 0x1, R3 ;  /* 0x0000000104027824 */ /* 0x000fca00078e0203 */
[----:B------:R1:W-:Y:S01]  /*1ce10*/  STL [R1+0x4], R2 ;  /* 0x0000040201007387 */ /* 0x0003e20000100800 */
[----:B------:R-:W-:Y:S05]  /*1ce20*/  BRA `(.L_x_2880) ;  /* 0x0000000000107947 */ /* 0x000fea0003800000 */
.L_x_2875:
[----:B------:R-:W-:Y:S01]  /*1ce30*/  IMAD.U32 R2, RZ, RZ, UR6 ;  /* 0x00000006ff027e24 */ /* 0x000fe2000f8e00ff */
[----:B------:R0:W-:Y:S04]  /*1ce40*/  STL [R1+0x4], RZ ;  /* 0x000004ff01007387 */ /* 0x0001e80000100800 */
[----:B------:R0:W-:Y:S04]  /*1ce50*/  STL [R1+0x8], RZ ;  /* 0x000008ff01007387 */ /* 0x0001e80000100800 */
[----:B------:R0:W-:Y:S02]  /*1ce60*/  STL [R1], R2 ;  /* 0x0000000201007387 */ /* 0x0001e40000100800 */
.L_x_2880:
        /* <DEDUP_REMOVED lines=10> */
.L_x_2873:
        /* <DEDUP_REMOVED lines=13> */
[----:B------:R-:W-:Y:S01]  /*1cfe0*/  ULDC.64 UR40, c[0x0][0x198] ;  /* 0x0000660000287ab9 */ /* 0x000fe20000000a00 */
[----:B------:R-:W-:Y:S01]  /*1cff0*/  LOP3.LUT R3, R0, 0x1f8, RZ, 0xc0, !PT ;  /* 0x000001f800037812 */ /* 0x000fe200078ec0ff */
[----:B01----:R-:W-:Y:S01]  /*1d000*/  IMAD.SHL.U32 R2, R4, 0x8, RZ ;  /* 0x0000000804027824 */ /* 0x003fe200078e00ff */
[----:B------:R-:W-:Y:S01]  /*1d010*/  ULDC UR37, c[0x0][0xc] ;  /* 0x0000030000257ab9 */ /* 0x000fe20000000800 */
        /* <DEDUP_REMOVED lines=12> */
[----:B------:R0:W-:Y:S04]  /*1d0e0*/  STL [R1+0x14], RZ ;  /* 0x000014ff01007387 */ /* 0x0001e80000100800 */
[----:B------:R0:W-:Y:S04]  /*1d0f0*/  STL [R1+0x10], RZ ;  /* 0x000010ff01007387 */ /* 0x0001e80000100800 */
[----:B------:R0:W-:Y:S02]  /*1d100*/  STL [R1+0x18], R0 ;  /* 0x0000180001007387 */ /* 0x0001e40000100800 */
.L_x_3041:
[----:B--2---:R-:W2:Y:S01]  /*1d110*/  LDL R14, [R1+0xc] ;  /* 0x00000c00010e7983 */ /* 0x004ea20000100800 */
[----:B------:R-:W-:Y:S05]  /*1d120*/  YIELD ;  /* 0x0000000000007946 */ /* 0x000fea0003800000 */
[----:B------:R-:W-:Y:S01]  /*1d130*/  ULDC.64 UR4, c[0x0][0xa28] ;  /* 0x00028a0000047ab9 */ /* 0x000fe20000000a00 */
[----:B01----:R-:W-:Y:S02]  /*1d140*/  CS2R R6, SRZ ;  /* 0x0000000000067805 */ /* 0x003fe4000001ff00 */
[----:B------:R-:W-:Y:S01]  /*1d150*/  ISETP.NE.U32.AND P0, PT, RZ, UR4, PT ;  /* 0x00000004ff007c0c */ /* 0x000fe2000bf05070 */
[----:B------:R-:W1:Y:S01]  /*1d160*/  LDC.64 R12, c[0x0][0xa00] ;  /* 0x00028000ff0c7b82 */ /* 0x000e620000000a00 */
[----:B------:R-:W-:Y:S01]  /*1d170*/  ULDC.64 UR6, c[0x0][0xa08] ;  /* 0x0002820000067ab9 */ /* 0x000fe20000000a00 */
[----:B------:R-:W-:Y:S01]  /*1d180*/  ULDC.64 UR8, c[0x0][0xa10] ;  /* 0x0002840000087ab9 */ /* 0x000fe20000000a00 */
[----:B------:R-:W-:Y:S01]  /*1d190*/  ISETP.NE.AND.EX P0, PT, RZ, UR5, PT, P0 ;  /* 0x00000005ff007c0c */ /* 0x000fe2000bf05300 */
[----:B------:R-:W-:-:S04]  /*1d1a0*/  ULDC.64 UR4, c[0x0][0xa18] ;  /* 0x0002860000047ab9 */ /* 0x000fc80000000a00 */
[----:B------:R-:W4:Y:S08]  /*1d1b0*/  LDC.64 R4, c[0x0][0xa08] ;  /* 0x00028200ff047b82 */ /* 0x000f300000000a00 */
[----:B0-----:R-:W2:Y:S02]  /*1d1c0*/  @P0 LDC.64 R2, c[0x0][0xa28] ;  /* 0x00028a00ff020b82 */ /* 0x001ea40000000a00 */
[----:B--2---:R-:W-:-:S05]  /*1d1d0*/  @P0 IMAD.WIDE R2, R14, 0x4, R2 ;  /* 0x000000040e020825 */ /* 0x004fca00078e0202 */
[----:B------:R0:W5:Y:S01]  /*1d1e0*/  @P0 LDG.E R6, desc[UR38][R2.64] ;  /* 0x0000002602060981 */ /* 0x000162000c1e1900 */
[----:B------:R-:W-:Y:S01]  /*1d1f0*/  ISETP.NE.U32.AND P0, PT, RZ, UR4, PT ;  /* 0x00000004ff007c0c */ /* 0x000fe2000bf05070 */
[----:B-1----:R-:W-:Y:S01]  /*1d200*/  IMAD.WIDE R12, R14, 0x4, R12 ;  /* 0x000000040e0c7825 */ /* 0x002fe200078e020c */
[----:B------:R-:W-:Y:S02]  /*1d210*/  ISETP.NE.U32.AND P2, PT, RZ, UR6, PT ;  /* 0x00000006ff007c0c */ /* 0x000fe4000bf45070 */
[----:B------:R-:W-:Y:S01]  /*1d220*/  ISETP.NE.AND.EX P0, PT, RZ, UR5, PT, P0 ;  /* 0x00000005ff007c0c */ /* 0x000fe2000bf05300 */
[----:B------:R-:W-:Y:S01]  /*1d230*/  ULDC.64 UR4, c[0x0][0xa00] ;  /* 0x0002800000047ab9 */ /* 0x000fe20000000a00 */
[----:B------:R-:W-:Y:S01]  /*1d240*/  ISETP.NE.U32.AND P4, PT, RZ, UR8, PT ;  /* 0x00000008ff007c0c */ /* 0x000fe2000bf85070 */
[----:B---3--:R-:W-:Y:S01]  /*1d250*/  IMAD.MOV.U32 R8, RZ, RZ, RZ ;  /* 0x000000ffff087224 */ /* 0x008fe200078e00ff */
[----:B------:R-:W-:Y:S01]  /*1d260*/  ISETP.NE.U32.AND P1, PT, RZ, UR4, PT ;  /* 0x00000004ff007c0c */ /* 0x000fe2000bf25070 */
[----:B0-----:R-:W0:Y:S01]  /*1d270*/  LDC.64 R2, c[0x0][0xa10] ;  /* 0x00028400ff027b82 */ /* 0x001e220000000a00 */
[----:B------:R-:W-:-:S02]  /*1d280*/  IMAD.MOV.U32 R0, RZ, RZ, RZ ;  /* 0x000000ffff007224 */ /* 0x000fc400078e00ff */
[----:B------:R-:W-:Y:S01]  /*1d290*/  ISETP.NE.AND.EX P3, PT, RZ, UR5, PT, P1 ;  /* 0x00000005ff007c0c */ /* 0x000fe2000bf65310 */
[----:B----4-:R-:W-:-:S04]  /*1d2a0*/  IMAD.WIDE R4, R14, 0x4, R4 ;  /* 0x000000040e047825 */ /* 0x010fc800078e0204 */
[----:B------:R-:W1:Y:S01]  /*1d2b0*/  @P0 LDC.64 R10, c[0x0][0xa18] ;  /* 0x00028600ff0a0b82 */ /* 0x000e620000000a00 */
[----:B------:R-:W-:Y:S01]  /*1d2c0*/  ULDC UR4, c[0x0][0x288] ;  /* 0x0000a20000047ab9 */ /* 0x000fe20000000800 */
[----:B------:R-:W-:Y:S02]  /*1d2d0*/  ISETP.NE.AND.EX P1, PT, RZ, UR7, PT, P2 ;  /* 0x00000007ff007c0c */ /* 0x000fe4000bf25320 */
[----:B------:R-:W-:-:S04]  /*1d2e0*/  ISETP.NE.AND.EX P2, PT, RZ, UR9, PT, P4 ;  /* 0x00000009ff007c0c */ /* 0x000fc8000bf45340 */
[----:B------:R-:W2:Y:S07]  /*1d2f0*/  @P3 LDG.E R7, desc[UR38][R12.64] ;  /* 0x000000260c073981 */ /* 0x000eae000c1e1900 */
[----:B------:R3:W5:Y:S01]  /*1d300*/  @P1 LDG.E R8, desc[UR38][R4.64] ;  /* 0x0000002604081981 */ /* 0x000762000c1e1900 */
[----:B0-----:R-:W-:-:S05]  /*1d310*/  IMAD.WIDE R2, R14, 0x4, R2 ;  /* 0x000000040e027825 */ /* 0x001fca00078e0202 */
[----:B------:R3:W5:Y:S01]  /*1d320*/  @P2 LDG.E R0, desc[UR38][R2.64] ;  /* 0x0000002602002981 */ /* 0x000762000c1e1900 */
[----:B-1----:R-:W-:-:S03]  /*1d330*/  @P0 IMAD.WIDE R10, R14, 0x4, R10 ;  /* 0x000000040e0a0825 */ /* 0x002fc600078e020a */
[----:B--2---:R0:W-:Y:S02]  /*1d340*/  STL [R1+0x48], R7 ;  /* 0x0000480701007387 */ /* 0x0041e40000100800 */
[----:B0-----:R-:W-:Y:S01]  /*1d350*/  IMAD.U32 R7, RZ, RZ, UR4 ;  /* 0x00000004ff077e24 */ /* 0x001fe2000f8e00ff */
[----:B------:R-:W-:-:S05]  /*1d360*/  ULDC.64 UR4, c[0x0][0x418] ;  /* 0x0001060000047ab9 */ /* 0x000fca0000000a00 */
[----:B------:R-:W2:Y:S01]  /*1d370*/  @P0 LDG.E R7, desc[UR38][R10.64] ;  /* 0x000000260a070981 */ /* 0x000ea2000c1e1900 */
[----:B------:R-:W-:-:S03]  /*1d380*/  UISETP.NE.U32.AND UP0, UPT, UR4, URZ, UPT ;  /* 0x0000003f0400728c */ /* 0x000fc6000bf05070 */
[----:B------:R-:W-:Y:S01]  /*1d390*/  ULDC UR4, c[0x0][0x424] ;  /* 0x0001090000047ab9 */ /* 0x000fe20000000800 */
[----:B------:R-:W-:-:S03]  /*1d3a0*/  UISETP.NE.AND.EX UP0, UPT, UR5, URZ, UPT, UP0 ;  /* 0x0000003f0500728c */ /* 0x000fc6000bf05300 */
[----:B------:R-:W-:Y:S01]  /*1d3b0*/  ULDC UR5, c[0x0][0x2f0] ;  /* 0x0000bc0000057ab9 */ /* 0x000fe20000000800 */
[----:B------:R-:W-:Y:S01]  /*1d3c0*/  USEL UR4, UR4, 0x1, UP0 ;  /* 0x0000000104047887 */ /* 0x000fe20008000000 */
[----:B--2---:R0:W-:Y:S04]  /*1d3d0*/  STL [R1+0x38], R7 ;  /* 0x0000380701007387 */ /* 0x0041e80000100800 */
[----:B------:R3:W5:Y:S01]  /*1d3e0*/  LDL R15, [R1+0x38] ;  /* 0x00003800010f7983 */ /* 0x0007620000100800 */
[----:B------:R-:W-:-:S03]  /*1d3f0*/  UIMAD UR4, UR4, UR5, URZ ;  /* 0x00000005040472a4 */ /* 0x000fc6000f8e023f */
[----:B------:R-:W-:Y:S02]  /*1d400*/  ULDC UR5, c[0x0][0x348] ;  /* 0x0000d20000057ab9 */ /* 0x000fe40000000800 */
[----:B------:R-:W-:Y:S02]  /*1d410*/  IMAD.U32 R10, RZ, RZ, UR5 ;  /* 0x00000005ff0a7e24 */ /* 0x000fe4000f8e00ff */
[----:B0-----:R-:W-:Y:S01]  /*1d420*/  IMAD.U32 R7, RZ, RZ, UR4 ;  /* 0x00000004ff077e24 */ /* 0x001fe2000f8e00ff */
[----:B---3--:R-:W-:Y:S06]  /*1d430*/  @P0 BRA `(.L_x_2882) ;  /* 0x0000000000140947 */ /* 0x008fec0003800000 */
[----:B------:R-:W-:Y:S05]  /*1d440*/  @!P3 BRA `(.L_x_2882) ;  /* 0x000000000010b947 */ /* 0x000fea0003800000 */
[----:B------:R-:W2:Y:S04]  /*1d450*/  LDG.E R9, desc[UR38][R12.64] ;  /* 0x000000260c097981 */ /* 0x000ea8000c1e1900 */
[----:B------:R-:W2:Y:S02]  /*1d460*/  LDG.E R12, desc[UR38][R12.64+0x4] ;  /* 0x000004260c0c7981 */ /* 0x000ea4000c1e1900 */
[----:B--2--5:R-:W-:-:S05]  /*1d470*/  IMAD.IADD R15, R12, 0x1, -R9 ;  /* 0x000000010c0f7824 */ /* 0x024fca00078e0a09 */
[----:B------:R0:W-:Y:S02]  /*1d480*/  STL [R1+0x38], R15 ;  /* 0x0000380f01007387 */ /* 0x0001e40000100800 */
.L_x_2882:
[----:B------:R-:W2:Y:S01]  /*1d490*/  LDL.LU R12, [R1+0x8] ;  /* 0x00000800010c7983 */ /* 0x000ea20000300800 */
[----:B-----5:R-:W-:Y:S01]  /*1d4a0*/  IMAD.IADD R8, R8, 0x1, R6 ;  /* 0x0000000108087824 */ /* 0x020fe200078e0206 */
[----:B------:R-:W-:Y:S02]  /*1d4b0*/  ULDC.64 UR4, c[0x0][0xa20] ;  /* 0x0002880000047ab9 */ /* 0x000fe40000000a00 */
[----:B------:R-:W-:Y:S02]  /*1d4c0*/  ISETP.NE.U32.AND P0, PT, RZ, UR4, PT ;  /* 0x00000004ff007c0c */ /* 0x000fe4000bf05070 */
[----:B------:R1:W-:Y:S02]  /*1d4d0*/  STL [R1+0x20], R8 ;  /* 0x0000200801007387 */ /* 0x0003e40000100800 */
[----:B------:R-:W-:Y:S02]  /*1d4e0*/  ISETP.NE.AND.EX P0, PT, RZ, UR5, PT, P0 ;  /* 0x00000005ff007c0c */ /* 0x000fe4000bf05300 */
[----:B--2---:R-:W-:-:S02]  /*1d4f0*/  LOP3.LUT R11, R12, 0xff000000, RZ, 0xc0, !PT ;  /* 0xff0000000c0b7812 */ /* 0x004fc400078ec0ff */
[C---:B------:R-:W-:Y:S02]  /*1d500*/  LOP3.LUT R9, R12.reuse, 0xff0000, RZ, 0xc0, !PT ;  /* 0x00ff00000c097812 */ /* 0x040fe400078ec0ff */
[----:B------:R-:W-:Y:S02]  /*1d510*/  SHF.R.U32.HI R11, RZ, 0x8, R11 ;  /* 0x00000008ff0b7819 */ /* 0x000fe4000001160b */
[----:B------:R-:W-:Y:S02]  /*1d520*/  LOP3.LUT R16, R12, 0xffff, RZ, 0xc0, !PT ;  /* 0x0000ffff0c107812 */ /* 0x000fe400078ec0ff */
[----:B------:R-:W-:-:S03]  /*1d530*/  LEA.HI R11, R9, R11, RZ, 0x10 ;  /* 0x0000000b090b7211 */ /* 0x000fc600078f80ff */
[----:B-1----:R-:W-:Y:S05]  /*1d540*/  @!P0 BRA `(.L_x_2883) ;  /* 0x0000000000108947 */ /* 0x002fea0003800000 */
[----:B------:R-:W1:Y:S02]  /*1d550*/  LDC.64 R4, c[0x0][0xa20] ;  /* 0x00028800ff047b82 */ /* 0x000e640000000a00 */
[----:B-1----:R-:W-:-:S05]  /*1d560*/  IMAD.WIDE R4, R14, 0x4, R4 ;  /* 0x000000040e047825 */ /* 0x002fca00078e0204 */
[----:B------:R1:W5:Y:S01]  /*1d570*/  LDG.E R7, desc[UR38][R4.64] ;  /* 0x0000002604077981 */ /* 0x000362000c1e1900 */
[----:B------:R-:W-:Y:S05]  /*1d580*/  BRA `(.L_x_2884) ;  /* 0x0000000000107947 */ /* 0x000fea0003800000 */
.L_x_2883:
[----:B------:R-:W-:Y:S05]  /*1d590*/  @!P1 BRA `(.L_x_2884) ;  /* 0x00000000000c9947 */ /* 0x000fea0003800000 */
[----:B------:R-:W2:Y:S04]  /*1d5a0*/  LDG.E R7, desc[UR38][R4.64] ;  /* 0x0000002604077981 */ /* 0x000ea8000c1e1900 */
[----:B------:R-:W2:Y:S02]  /*1d5b0*/  LDG.E R4, desc[UR38][R4.64+0x4] ;  /* 0x0000042604047981 */ /* 0x000ea4000c1e1900 */
[----:B--2---:R-:W-:-:S07]  /*1d5c0*/  IMAD.IADD R7, R4, 0x1, -R7 ;  /* 0x0000000104077824 */ /* 0x004fce00078e0a07 */
.L_x_2884:
[----:B------:R-:W2:Y:S04]  /*1d5d0*/  LDL.LU R8, [R1+0x4] ;  /* 0x0000040001087983 */ /* 0x000ea80000300800 */
[----:B-1----:R-:W3:Y:S04]  /*1d5e0*/  @P2 LDG.E R4, desc[UR38][R2.64] ;  /* 0x0000002602042981 */ /* 0x002ee8000c1e1900 */
[----:B------:R1:W3:Y:S01]  /*1d5f0*/  @P2 LDG.E R2, desc[UR38][R2.64+0x4] ;  /* 0x0000042602022981 */ /* 0x0002e2000c1e1900 */
[----:B-----5:R-:W-:Y:S01]  /*1d600*/  IMAD.IADD R9, R7, 0x1, -R6 ;  /* 0x0000000107097824 */ /* 0x020fe200078e0a06 */
[----:B-1----:R-:W1:Y:S02]  /*1d610*/  LDC R3, c[0x0][0x448] ;  /* 0x00011200ff037b82 */ /* 0x002e640000000800 */
[----:B-1----:R-:W-:-:S13]  /*1d620*/  ISETP.NE.AND P1, PT, R3, 0x1, PT ;  /* 0x000000010300780c */ /* 0x002fda0003f25270 */
[----:B------:R-:W1:Y:S08]  /*1d630*/  @P1 LDC R3, c[0x0][0x44c] ;  /* 0x00011300ff031b82 */ /* 0x000e700000000800 */
[----:B------:R-:W4:Y:S01]  /*1d640*/  @P1 LDC R5, c[0x0][0x450] ;  /* 0x00011400ff051b82 */ /* 0x000f220000000800 */
[----:B--2---:R-:W-:-:S04]  /*1d650*/  IMAD.SHL.U32 R13, R8, 0x80, RZ ;  /* 0x00000080080d7824 */ /* 0x004fc800078e00ff */
[----:B------:R-:W-:Y:S01]  /*1d660*/  VIADD R7, R13, 0x7f ;  /* 0x0000007f0d077836 */ /* 0x000fe20000000000 */
[----:B------:R2:W-:Y:S01]  /*1d670*/  STL [R1+0x28], R13 ;  /* 0x0000280d01007387 */ /* 0x0005e20000100800 */
[----:B---3--:R-:W-:Y:S02]  /*1d680*/  @P2 IMAD.IADD R10, R2, 0x1, -R4 ;  /* 0x00000001020a2824 */ /* 0x008fe400078e0a04 */
[----:B-1----:R-:W-:-:S04]  /*1d690*/  @P1 IMAD.HI.U32 R2, R7, R3, RZ ;  /* 0x0000000307021227 */ /* 0x002fc800078e00ff */
[----:B------:R-:W-:Y:S01]  /*1d6a0*/  IMAD.IADD R6, R9, 0x1, R10 ;  /* 0x0000000109067824 */ /* 0x000fe200078e020a */
[----:B----4-:R-:W-:-:S03]  /*1d6b0*/  @P1 SHF.R.U32.HI R7, RZ, R5, R2 ;  /* 0x00000005ff071219 */ /* 0x010fc60000011602 */
[C---:B------:R-:W-:Y:S01]  /*1d6c0*/  VIADD R2, R6.reuse, 0x5f ;  /* 0x0000005f06027836 */ /* 0x040fe20000000000 */
[----:B------:R-:W-:-:S03]  /*1d6d0*/  IADD3 R20, R6, 0x1, -R15 ;  /* 0x0000000106147810 */ /* 0x000fc60007ffe80f */
[----:B------:R-:W-:-:S04]  /*1d6e0*/  IMAD.HI R2, R2, 0x2aaaaaab, RZ ;  /* 0x2aaaaaab02027827 */ /* 0x000fc800078e02ff */
[----:B------:R-:W-:Y:S01]  /*1d6f0*/  IMAD.IADD R7, R20, 0x1, R7 ;  /* 0x0000000114077824 */ /* 0x000fe200078e0207 */
[----:B------:R-:W-:-:S04]  /*1d700*/  SHF.R.U32.HI R3, RZ, 0x1f, R2 ;  /* 0x0000001fff037819 */ /* 0x000fc80000011602 */
[----:B------:R-:W-:Y:S02]  /*1d710*/  LEA.HI.SX32 R12, R2, R3, 0x1c ;  /* 0x00000003020c7211 */ /* 0x000fe400078fe2ff */
[----:B------:R-:W1:Y:S03]  /*1d720*/  LDC.64 R2, c[0x0][0x9e0] ;  /* 0x00027800ff027b82 */ /* 0x000e660000000a00 */
[----:B------:R2:W-:Y:S01]  /*1d730*/  STL [R1+0x5c], R12 ;  /* 0x00005c0c01007387 */ /* 0x0005e20000100800 */
[----:B-1----:R-:W-:Y:S01]  /*1d740*/  ISETP.GE.AND P3, PT, R3, 0x1, PT ;  /* 0x000000010300780c */ /* 0x002fe20003f66270 */
        /* <DEDUP_REMOVED lines=8> */
[----:B------:R-:W1:Y:S02]  /*1d7d0*/  @P0 LDC.64 R4, c[0x0][0x9e8] ;  /* 0x00027a00ff040b82 */ /* 0x000e640000000a00 */
[----:B-1----:R-:W-:-:S05]  /*1d7e0*/  @P0 IMAD.HI.U32 R4, R2, R4, RZ ;  /* 0x0000000402040227 */ /* 0x002fca00078e00ff */
[----:B------:R-:W-:-:S04]  /*1d7f0*/  @P0 SHF.R.U32.HI R2, RZ, R5, R4 ;  /* 0x00000005ff020219 */ /* 0x000fc80000011604 */
[----:B------:R-:W-:Y:S01]  /*1d800*/  LOP3.LUT R2, RZ, R2, RZ, 0x33, !PT ;  /* 0x00000002ff027212 */ /* 0x000fe200078e33ff */
[----:B------:R-:W-:Y:S06]  /*1d810*/  BRA `(.L_x_2888) ;  /* 0x0000000000107947 */ /* 0x000fec0003800000 */
.L_x_2887:
[----:B------:R-:W-:-:S13]  /*1d820*/  ISETP.NE.AND P0, PT, R3, 0x1, PT ;  /* 0x000000010300780c */ /* 0x000fda0003f05270 */
[----:B------:R-:W1:Y:S02]  /*1d830*/  @P0 LDC.64 R4, c[0x0][0x9e8] ;  /* 0x00027a00ff040b82 */ /* 0x000e640000000a00 */
[----:B-1----:R-:W-:-:S05]  /*1d840*/  @P0 IMAD.HI.U32 R4, R2, R4, RZ ;  /* 0x0000000402040227 */ /* 0x002fca00078e00ff */
[----:B------:R-:W-:-:S07]  /*1d850*/  @P0 SHF.R.U32.HI R2, RZ, R5, R4 ;  /* 0x00000005ff020219 */ /* 0x000fce0000011604 */
.L_x_2888:
[----:B------:R-:W-:Y:S05]  /*1d860*/  BSYNC B0 ;  /* 0x0000000000007941 */ /* 0x000fea0003800000 */
.L_x_2886:
[----:B------:R-:W-:-:S05]  /*1d870*/  IMAD R2, R2, R3, R3 ;  /* 0x0000000302027224 */ /* 0x000fca00078e0203 */
[----:B------:R-:W-:-:S07]  /*1d880*/  VIMNMX R8, R8, R2, PT ;  /* 0x0000000208087248 */ /* 0x000fce0003fe0100 */
.L_x_2885:
[----:B------:R-:W1:Y:S01]  /*1d890*/  @P1 LDC R4, c[0x0][0x44c] ;  /* 0x00011300ff041b82 */ /* 0x000e620000000800 */
[----:B------:R-:W-:Y:S01]  /*1d8a0*/  VIADD R8, R8, 0x5f ;  /* 0x0000005f08087836 */ /* 0x000fe20000000000 */
[----:B------:R-:W-:Y:S01]  /*1d8b0*/  ULDC UR4, c[0x0][0x9dc] ;  /* 0x0002770000047ab9 */ /* 0x000fe20000000800 */
[----:B------:R-:W-:Y:S02]  /*1d8c0*/  IMAD.MOV.U32 R2, RZ, RZ, R13 ;  /* 0x000000ffff027224 */ /* 0x000fe400078e000d */
[----:B------:R-:W-:-:S03]  /*1d8d0*/  IMAD.HI R8, R8, 0x2aaaaaab, RZ ;  /* 0x2aaaaaab08087827 */ /* 0x000fc600078e02ff */
[----:B------:R-:W2:Y:S01]  /*1d8e0*/  @P1 LDC R5, c[0x0][0x450] ;  /* 0x00011400ff051b82 */ /* 0x000ea20000000800 */
[----:B------:R-:W-:Y:S02]  /*1d8f0*/  IMAD.IADD R17, R6, 0x1, -R15 ;  /* 0x0000000106117824 */ /* 0x000fe400078e0a0f */
[----:B-1----:R-:W-:-:S05]  /*1d900*/  @P1 IMAD.HI.U32 R4, R13, R4, RZ ;  /* 0x000000040d041227 */ /* 0x002fca00078e00ff */
[----:B--2---:R-:W-:Y:S02]  /*1d910*/  @P1 SHF.R.U32.HI R2, RZ, R5, R4 ;  /* 0x00000005ff021219 */ /* 0x004fe40000011604 */
[----:B------:R-:W-:-:S03]  /*1d920*/  SHF.R.U32.HI R4, RZ, 0x1f, R8 ;  /* 0x0000001fff047819 */ /* 0x000fc60000011608 */
[----:B------:R-:W-:Y:S01]  /*1d930*/  IMAD.IADD R2, R17, 0x1, R2 ;  /* 0x0000000111027824 */ /* 0x000fe200078e0202 */
[----:B------:R-:W-:-:S03]  /*1d940*/  LEA.HI.SX32 R8, R8, R4, 0x1c ;  /* 0x0000000408087211 */ /* 0x000fc600078fe2ff */
[----:B------:R-:W-:Y:S01]  /*1d950*/  VIADD R6, R2, -UR4 ;  /* 0x8000000402067c36 */ /* 0x000fe20008000000 */
[----:B------:R-:W-:Y:S01]  /*1d960*/  VIMNMX R8, R12, R8, PT ;  /* 0x000000080c087248 */ /* 0x000fe20003fe0100 */
        /* <DEDUP_REMOVED lines=11> */
.L_x_2891:
[----:B------:R-:W-:-:S13]  /*1da20*/  ISETP.NE.AND P0, PT, R3, 0x1, PT ;  /* 0x000000010300780c */ /* 0x000fda0003f05270 */
[----:B------:R-:W1:Y:S02]  /*1da30*/  @P0 LDC.64 R4, c[0x0][0x9e8] ;  /* 0x00027a00ff040b82 */ /* 0x000e640000000a00 */
[----:B-1----:R-:W-:-:S05]  /*1da40*/  @P0 IMAD.HI.U32 R4, R2, R4, RZ ;  /* 0x0000000402040227 */ /* 0x002fca00078e00ff */
[----:B------:R-:W-:-:S07]  /*1da50*/  @P0 SHF.R.U32.HI R2, RZ, R5, R4 ;  /* 0x00000005ff020219 */ /* 0x000fce0000011604 */
.L_x_2892:
[----:B------:R-:W-:Y:S05]  /*1da60*/  BSYNC B0 ;  /* 0x0000000000007941 */ /* 0x000fea0003800000 */
.L_x_2890:
[----:B------:R-:W-:-:S05]  /*1da70*/  IMAD R2, R2, R3, RZ ;  /* 0x0000000302027224 */ /* 0x000fca00078e02ff */
[----:B------:R-:W-:-:S07]  /*1da80*/  VIMNMX R6, R6, R2, !PT ;  /* 0x0000000206067248 */ /* 0x000fce0007fe0100 */
.L_x_2889:
[----:B------:R-:W-:Y:S01]  /*1da90*/  IMAD.HI R6, R6, 0x2aaaaaab, RZ ;  /* 0x2aaaaaab06067827 */ /* 0x000fe200078e02ff */
[----:B------:R-:W-:Y:S01]  /*1daa0*/  LOP3.LUT R13, R11, 0xff, RZ, 0xc0, !PT ;  /* 0x000000ff0b0d7812 */ /* 0x000fe200078ec0ff */
[----:B------:R-:W-:Y:S01]  /*1dab0*/  BSSY B0, `(.L_x_2893) ;  /* 0x0000027000007945 */ /* 0x000fe20003800000 */
[----:B------:R-:W-:Y:S01]  /*1dac0*/  SHF.R.U32.HI R4, RZ, 0x10, R11 ;  /* 0x00000010ff047819 */ /* 0x000fe2000001160b */
[----:B------:R-:W-:Y:S01]  /*1dad0*/  IMAD.MOV.U32 R2, RZ, RZ, RZ ;  /* 0x000000ffff027224 */ /* 0x000fe200078e00ff */
[----:B------:R-:W-:Y:S01]  /*1dae0*/  SHF.R.U32.HI R5, RZ, 0x1f, R6 ;  /* 0x0000001fff057819 */ /* 0x000fe20000011606 */
[----:B------:R1:W-:Y:S03]  /*1daf0*/  STL [R1+0x54], R13 ;  /* 0x0000540d01007387 */ /* 0x0003e60000100800 */
[----:B------:R-:W-:-:S04]  /*1db00*/  LEA.HI.SX32 R5, R6, R5, 0x1c ;  /* 0x0000000506057211 */ /* 0x000fc800078fe2ff */
[----:B------:R-:W-:-:S04]  /*1db10*/  VIMNMX R5, RZ, R5, !PT ;  /* 0x00000005ff057248 */ /* 0x000fc80007fe0100 */
[----:B------:R-:W-:-:S13]  /*1db20*/  ISETP.GT.AND P0, PT, R8, R5, PT ;  /* 0x000000050800720c */ /* 0x000fda0003f04270 */
[----:B-1----:R-:W-:Y:S05]  /*1db30*/  @!P0 BRA `(.L_x_2894) ;  /* 0x0000000000788947 */ /* 0x002fea0003800000 */
[----:B------:R-:W-:Y:S01]  /*1db40*/  ISETP.NE.AND P0, PT, R4, RZ, PT ;  /* 0x000000ff0400720c */ /* 0x000fe20003f05270 */
[----:B------:R-:W-:-:S03]  /*1db50*/  ULDC UR4, c[0x0][0x9f0] ;  /* 0x00027c0000047ab9 */ /* 0x000fc60000000800 */
[----:B------:R-:W-:-:S04]  /*1db60*/  SEL R6, R4, UR4, P0 ;  /* 0x0000000404067c07 */ /* 0x000fc80008000000 */
[----:B------:R-:W-:Y:S02]  /*1db70*/  IABS R7, R6 ;  /* 0x0000000600077213 */ /* 0x000fe40000000000 */
[----:B------:R-:W-:Y:S02]  /*1db80*/  IADD3 R11, R6, -0x1, R8 ;  /* 0xffffffff060b7810 */ /* 0x000fe40007ffe008 */
[----:B------:R-:W1:Y:S03]  /*1db90*/  I2F.RP R2, R7 ;  /* 0x0000000700027306 */ /* 0x000e660000209400 */
[----:B------:R-:W-:-:S05]  /*1dba0*/  IMAD.IADD R11, R11, 0x1, -R5 ;  /* 0x000000010b0b7824 */ /* 0x000fca00078e0a05 */
        /* <DEDUP_REMOVED lines=23> */
.L_x_2894:
[----:B------:R-:W-:Y:S05]  /*1dd20*/  BSYNC B0 ;  /* 0x0000000000007941 */ /* 0x000fea0003800000 */
.L_x_2893:
[-C--:B------:R-:W-:Y:S01]  /*1dd30*/  IMAD R5, R13, R2.reuse, R5 ;  /* 0x000000020d057224 */ /* 0x080fe200078e0205 */
        /* <DEDUP_REMOVED lines=23> */
[----:B------:R1:W2:Y:S02]  /*1deb0*/  SHFL.IDX PT, R14, R6, RZ, 0x1f ;  /* 0x00001fff060e7589 */ /* 0x0002a400000e0000 */
.L_x_3122:
[----:B--2---:R-:W-:Y:S02]  /*1dec0*/  ISETP.NE.AND P0, PT, R14, RZ, PT ;  /* 0x000000ff0e00720c */ /* 0x004fe40003f05270 */
[----:B------:R-:W-:-:S11]  /*1ded0*/  PLOP3.LUT P6, PT, PT, PT, PT, 0x8, 0x0 ;  /* 0x000000000000781c */ /* 0x000fd60003fce170 */
[----:B------:R-:W-:Y:S05]  /*1dee0*/  @P0 BRA `(.L_x_2898) ;  /* 0x00000000000c0947 */ /* 0x000fea0003800000 */
[----:B------:R-:W-:-:S03]  /*1def0*/  UMOV UR4, 0xffffffff ;  /* 0xffffffff00047882 */ /* 0x000fc60000000000 */
[----:B------:R-:W-:Y:S05]  /*1df00*/  BRA.DIV UR4, `(.L_x_2899) ;  /* 0x0000008604b47947 */ /* 0x000fea000b800000 */
[----:B------:R-:W-:-:S13]  /*1df10*/  ELECT P6, URZ, PT ;  /* 0x00000000003f782f */ /* 0x000fda00038c0000 */
.L_x_2898:
[----:B-1----:R-:W2:Y:S01]  /*1df20*/  LDL R6, [R1+0x58] ;  /* 0x0000580001067983 */ /* 0x002ea20000100800 */
[----:B------:R-:W-:Y:S01]  /*1df30*/  BSSY B1, `(.L_x_2900) ;  /* 0x0000008000017945 */ /* 0x000fe20003800000 */
[----:B--2---:R-:W-:-:S05]  /*1df40*/  VIADD R6, R6, 0x1 ;  /* 0x0000000106067836 */ /* 0x004fca0000000000 */
[----:B------:R-:W-:-:S04]  /*1df50*/  LEA.HI R7, R6, R6, RZ, 0x1 ;  /* 0x0000000606077211 */ /* 0x000fc800078f08ff */
[----:B------:R-:W-:-:S05]  /*1df60*/  LOP3.LUT R7, R7, 0xfffffffe, RZ, 0xc0, !PT ;  /* 0xfffffffe07077812 */ /* 0x000fca00078ec0ff */
[----:B------:R-:W-:-:S05]  /*1df70*/  IMAD.IADD R6, R6, 0x1, -R7 ;  /* 0x0000000106067824 */ /* 0x000fca00078e0a07 */
[----:B------:R-:W-:-:S04]  /*1df80*/  SHF.L.U32 R6, R6, 0x1f, RZ ;  /* 0x0000001f06067819 */ /* 0x000fc800000006ff */
[----:B------:R-:W1:Y:S02]  /*1df90*/  SYNCS.PHASECHK.TRANS64.TRYWAIT P0, [R19+URZ+0x22820], R6 ;  /* 0x02282006130075a7 */ /* 0x000e64000800017f */
[----:B-1----:R-:W-:Y:S05]  /*1dfa0*/  @!P0 BRA `(.L_x_2901) ;  /* 0x0000008400ac8947 */ /* 0x002fea0003800000 */
.L_x_3125:
[----:B------:R-:W-:Y:S05]  /*1dfb0*/  BSYNC B1 ;  /* 0x0000000000017941 */ /* 0x000fea0003800000 */
.L_x_2900:
[----:B------:R-:W-:Y:S04]  /*1dfc0*/  BSSY B1, `(.L_x_2902) ;  /* 0x000007f000017945 */ /* 0x000fe80003800000 */
[----:B------:R-:W-:Y:S05]  /*1dfd0*/  @!P6 BRA `(.L_x_2903) ;  /* 0x0000000400f4e947 */ /* 0x000fea0003800000 */
[----:B------:R-:W2:Y:S04]  /*1dfe0*/  LDL R7, [R1+0x14] ;  /* 0x0000140001077983 */ /* 0x000ea80000100800 */
[----:B------:R-:W3:Y:S01]  /*1dff0*/  LDL R9, [R1+0x1c] ;  /* 0x00001c0001097983 */ /* 0x000ee20000100800 */
[----:B------:R-:W-:Y:S01]  /*1e000*/  BSSY B2, `(.L_x_2904) ;  /* 0x0000008000027945 */ /* 0x000fe20003800000 */
[----:B------:R-:W4:Y:S02]  /*1e010*/  S2R R8, SR_TID.X ;  /* 0x0000000000087919 */ /* 0x000f240000002100 */
[----:B----4-:R-:W-:-:S04]  /*1e020*/  LOP3.LUT R8, R8, 0x7f, RZ, 0xc0, !PT ;  /* 0x0000007f08087812 */ /* 0x010fc800078ec0ff */
[----:B------:R-:W-:Y:S01]  /*1e030*/  ISETP.NE.AND P1, PT, R8, RZ, PT ;  /* 0x000000ff0800720c */ /* 0x000fe20003f25270 */
[----:B--2---:R-:W-:Y:S01]  /*1e040*/  IMAD R7, R7, 0x8, R19 ;  /* 0x0000000807077824 */ /* 0x004fe200078e0213 */
[----:B---3--:R-:W-:-:S04]  /*1e050*/  SHF.L.U32 R10, R9, 0x1f, RZ ;  /* 0x0000001f090a7819 */ /* 0x008fc800000006ff */
[----:B------:R-:W2:Y:S02]  /*1e060*/  SYNCS.PHASECHK.TRANS64.TRYWAIT P0, [R7+URZ+0x228a0], R10 ;  /* 0x0228a00a070075a7 */ /* 0x000ea4000800017f */
[----:B--2---:R-:W-:Y:S05]  /*1e070*/  @!P0 BRA `(.L_x_2905) ;  /* 0x00000084008c8947 */ /* 0x004fea0003800000 */
.L_x_3126:
[----:B------:R-:W-:Y:S05]  /*1e080*/  BSYNC B2 ;  /* 0x0000000000027941 */ /* 0x000fea0003800000 */
.L_x_2904:
[----:B------:R-:W-:Y:S04]  /*1e090*/  BSSY B2, `(.L_x_2906) ;  /* 0x0000009000027945 */ /* 0x000fe80003800000 */
[----:B------:R-:W-:Y:S05]  /*1e0a0*/  @P1 BRA `(.L_x_2907) ;  /* 0x00000000001c1947 */ /* 0x000fea0003800000 */
[----:B------:R-:W3:Y:S01]  /*1e0b0*/  S2R R8, SR_TID.X ;  /* 0x0000000000087919 */ /* 0x000ee20000002100 */
[----:B-1----:R-:W-:-:S04]  /*1e0c0*/  IMAD.MOV.U32 R6, RZ, RZ, 0x3000 ;  /* 0x00003000ff067424 */ /* 0x002fc800078e00ff */
[----:B------:R4:W-:Y:S01]  /*1e0d0*/  SYNCS.ARRIVE.TRANS64 RZ, [R7+URZ+0x22890], R6 ;  /* 0x0228900607ff79a7 */ /* 0x0009e2000800003f */
[----:B---3--:R-:W-:-:S04]  /*1e0e0*/  LOP3.LUT R8, R8, 0x1f, RZ, 0xc0, !PT ;  /* 0x0000001f08087812 */ /* 0x008fc800078ec0ff */
[----:B------:R-:W-:-:S13]  /*1e0f0*/  ISETP.NE.AND P0, PT, R8, RZ, PT ;  /* 0x000000ff0800720c */ /* 0x000fda0003f05270 */
[----:B----4-:R-:W-:Y:S05]  /*1e100*/  @!P0 BRA `(.L_x_2907) ;  /* 0x0000000000048947 */ /* 0x010fea0003800000 */
[----:B------:R-:W-:Y:S01]  /*1e110*/  BPT.TRAP 0x1 ;  /* 0x000000040000795c */ /* 0x000fe20000300000 */
.L_x_2907:
[----:B------:R-:W-:Y:S05]  /*1e120*/  BSYNC B2 ;  /* 0x0000000000027941 */ /* 0x000fea0003800000 */
.L_x_2906:
[----:B------:R-:W3:Y:S01]  /*1e130*/  LDL R8, [R1+0x14] ;  /* 0x0000140001087983 */ /* 0x000ee20000100800 */
[----:B------:R-:W-:Y:S01]  /*1e140*/  IMAD.MOV.U32 R12, RZ, RZ, RZ ;  /* 0x000000ffff0c7224 */ /* 0x000fe200078e00ff */
[----:B------:R-:W-:Y:S01]  /*1e150*/  UIADD3 UR4, UP0, UR40, 0x570, URZ ;  /* 0x0000057028047890 */ /* 0x000fe2000ff1e03f */
[----:B-1----:R-:W-:Y:S01]  /*1e160*/  IMAD R6, R5, 0x60, R0 ;  /* 0x0000006005067824 */ /* 0x002fe200078e0200 */
[----:B------:R-:W-:Y:S01]  /*1e170*/  PLOP3.LUT P0, PT, PT, PT, PT, 0x80, 0x0 ;  /* 0x000000000000781c */ /* 0x000fe20003f0f070 */
[----:B------:R-:W-:Y:S01]  /*1e180*/  VIADD R9, R7, 0x22890 ;  /* 0x0002289007097836 */ /* 0x000fe20000000000 */
[----:B------:R-:W-:Y:S01]  /*1e190*/  R2UR UR10, R12 ;  /* 0x000000000c0a72ca */ /* 0x000fe200000e0000 */
[----:B------:R-:W-:Y:S01]  /*1e1a0*/  VIADD R6, R6, 0xffffffa0 ;  /* 0xffffffa006067836 */ /* 0x000fe20000000000 */
[----:B------:R-:W-:Y:S01]  /*1e1b0*/  UIADD3.X UR5, URZ, UR41, URZ, UP0, !UPT ;  /* 0x000000293f057290 */ /* 0x000fe200087fe43f */
[----:B------:R-:W-:Y:S01]  /*1e1c0*/  UMOV UR6, 0x0 ;  /* 0x0000000000067882 */ /* 0x000fe20000000000 */
[----:B------:R-:W-:Y:S01]  /*1e1d0*/  UMOV UR7, 0x12f00000 ;  /* 0x12f0000000077882 */ /* 0x000fe20000000000 */
[----:B---3--:R-:W-:-:S04]  /*1e1e0*/  IMAD R8, R8, 0x3000, R19 ;  /* 0x0000300008087824 */ /* 0x008fc800078e0213 */
[----:B------:R-:W-:-:S07]  /*1e1f0*/  VIADD R8, R8, 0x1c400 ;  /* 0x0001c40008087836 */ /* 0x000fce0000000000 */
.L_x_2908:
        /* <DEDUP_REMOVED lines=13> */
.L_x_3127:
[----:B------:R-:W-:Y:S05]  /*1e2d0*/  BSYNC B2 ;  /* 0x0000000000027941 */ /* 0x000fea0003800000 */
.L_x_2909:
[----:B------:R-:W-:Y:S01]  /*1e2e0*/  BSSY B2, `(.L_x_2911) ;  /* 0x000000b000027945 */ /* 0x000fe20003800000 */
[----:B-12---:R-:W-:Y:S02]  /*1e2f0*/  IMAD.MOV.U32 R10, RZ, RZ, 0x0 ;  /* 0x00000000ff0a7424 */ /* 0x006fe400078e00ff */
[----:B------:R-:W-:Y:S01]  /*1e300*/  IMAD.MOV.U32 R11, RZ, RZ, 0x12f00000 ;  /* 0x12f00000ff0b7424 */ /* 0x000fe200078e00ff */
[----:B------:R-:W-:Y:S06]  /*1e310*/  @P1 BRA `(.L_x_2912) ;  /* 0x00000000001c1947 */ /* 0x000fec0003800000 */
[----:B------:R-:W1:Y:S01]  /*1e320*/  S2R R9, SR_TID.X ;  /* 0x0000000000097919 */ /* 0x000e620000002100 */
[----:B------:R-:W-:-:S04]  /*1e330*/  IMAD.MOV.U32 R8, RZ, RZ, 0xc000 ;  /* 0x0000c000ff087424 */ /* 0x000fc800078e00ff */
[----:B------:R2:W-:Y:S01]  /*1e340*/  SYNCS.ARRIVE.TRANS64 RZ, [R7+URZ+0x228b0], R8 ;  /* 0x0228b00807ff79a7 */ /* 0x0005e2000800003f */
[----:B-1----:R-:W-:-:S04]  /*1e350*/  LOP3.LUT R9, R9, 0x1f, RZ, 0xc0, !PT ;  /* 0x0000001f09097812 */ /* 0x002fc800078ec0ff */
[----:B------:R-:W-:-:S13]  /*1e360*/  ISETP.NE.AND P0, PT, R9, RZ, PT ;  /* 0x000000ff0900720c */ /* 0x000fda0003f05270 */
[----:B--2---:R-:W-:Y:S05]  /*1e370*/  @!P0 BRA `(.L_x_2912) ;  /* 0x0000000000048947 */ /* 0x004fea0003800000 */
[----:B------:R-:W-:Y:S01]  /*1e380*/  BPT.TRAP 0x1 ;  /* 0x000000040000795c */ /* 0x000fe20000300000 */
.L_x_2912:
[----:B------:R-:W-:Y:S05]  /*1e390*/  BSYNC B2 ;  /* 0x0000000000027941 */ /* 0x000fea0003800000 */
.L_x_2911:
[----:B------:R-:W2:Y:S01]  /*1e3a0*/  LDL R8, [R1+0x14] ;  /* 0x0000140001087983 */ /* 0x000ea20000100800 */
        /* <DEDUP_REMOVED lines=9> */
.L_x_2913:
        /* <DEDUP_REMOVED lines=10> */
[----:B------:R-:W-:Y:S01]  /*1e4e0*/  R2UR UR6, R10 ;  /* 0x000000000a0672ca */ /* 0x000fe200000e0000 */
[----:B------:R-:W-:Y:S01]  /*1e4f0*/  VIADD R9, R8, 0x3400 ;  /* 0x0000340008097836 */ /* 0x000fe20000000000 */
[----:B------:R-:W-:Y:S01]  /*1e500*/  R2UR UR7, R11 ;  /* 0x000000000b0772ca */ /* 0x000fe200000e0000 */
[----:B------:R-:W-:Y:S01]  /*1e510*/  UMOV UR10, 0x40 ;  /* 0x00000040000a7882 */ /* 0x000fe20000000000 */
[----:B------:R-:W-:-:S13]  /*1e520*/  PLOP3.LUT P0, PT, PT, PT, PT, 0x80, 0x0 ;  /* 0x000000000000781c */ /* 0x000fda0003f0f070 */
.L_x_2914:
        /* <DEDUP_REMOVED lines=15> */
.L_x_2915:
        /* <DEDUP_REMOVED lines=15> */
.L_x_2916:
        /* <DEDUP_REMOVED lines=10> */
.L_x_2903:
[----:B------:R-:W-:Y:S05]  /*1e7b0*/  BSYNC B1 ;  /* 0x0000000000017941 */ /* 0x000fea0003800000 */
.L_x_2902:
[----:B------:R-:W1:Y:S04]  /*1e7c0*/  LDL.LU R10, [R1+0x14] ;  /* 0x00001400010a7983 */ /* 0x000e680000300800 */
[----:B------:R-:W2:Y:S01]  /*1e7d0*/  LDL.LU R9, [R1+0x1c] ;  /* 0x00001c0001097983 */ /* 0x000ea20000300800 */
[----:B------:R-:W-:Y:S01]  /*1e7e0*/  VIADD R5, R5, 0xfffffffe ;  /* 0xfffffffe05057836 */ /* 0x000fe20000000000 */
[----:B------:R-:W-:-:S04]  /*1e7f0*/  PLOP3.LUT P0, PT, PT, PT, PT, 0x8, 0x0 ;  /* 0x000000000000781c */ /* 0x000fc80003f0e170 */
[----:B------:R-:W-:Y:S01]  /*1e800*/  ISETP.GE.AND P2, PT, R5, R3, PT ;  /* 0x000000030500720c */ /* 0x000fe20003f46270 */
[----:B-1----:R-:W-:-:S05]  /*1e810*/  VIADD R6, R10, 0x1 ;  /* 0x000000010a067836 */ /* 0x002fca0000000000 */
[----:B------:R-:W-:-:S04]  /*1e820*/  ISETP.NE.AND P1, PT, R6, 0x2, PT ;  /* 0x000000020600780c */ /* 0x000fc80003f25270 */
[----:B------:R-:W-:Y:S02]  /*1e830*/  SEL R7, RZ, 0x1, P1 ;  /* 0x00000001ff077807 */ /* 0x000fe40000800000 */
[----:B------:R-:W-:Y:S02]  /*1e840*/  SEL R6, R6, RZ, P1 ;  /* 0x000000ff06067207 */ /* 0x000fe40000800000 */
[----:B--2---:R-:W-:-:S03]  /*1e850*/  LOP3.LUT R9, R9, R7, RZ, 0x3c, !PT ;  /* 0x0000000709097212 */ /* 0x004fc600078e3cff */
[----:B------:R1:W-:Y:S04]  /*1e860*/  STL [R1+0x14], R6 ;  /* 0x0000140601007387 */ /* 0x0003e80000100800 */
[----:B------:R1:W-:Y:S01]  /*1e870*/  STL [R1+0x1c], R9 ;  /* 0x00001c0901007387 */ /* 0x0003e20000100800 */
[----:B------:R-:W-:Y:S05]  /*1e880*/  @!P2 BRA `(.L_x_2896) ;  /* 0x000000080030a947 */ /* 0x000fea0003800000 */
.L_x_2932:
[----:B------:R-:W-:Y:S05]  /*1e890*/  YIELD ;  /* 0x0000000000007946 */ /* 0x000fea0003800000 */
[----:B------:R-:W-:Y:S04]  /*1e8a0*/  BSSY B1, `(.L_x_2917) ;  /* 0x000007e000017945 */ /* 0x000fe80003800000 */
[----:B--2---:R-:W-:Y:S05]  /*1e8b0*/  @!P6 BRA `(.L_x_2918) ;  /* 0x0000000400f0e947 */ /* 0x004fea0003800000 */
[----:B-1----:R-:W2:Y:S04]  /*1e8c0*/  LDL R6, [R1+0x14] ;  /* 0x0000140001067983 */ /* 0x002ea80000100800 */
[----:B------:R-:W3:Y:S01]  /*1e8d0*/  LDL R7, [R1+0x1c] ;  /* 0x00001c0001077983 */ /* 0x000ee20000100800 */
[----:B------:R-:W-:Y:S01]  /*1e8e0*/  BSSY B2, `(.L_x_2919) ;  /* 0x0000008000027945 */ /* 0x000fe20003800000 */
[----:B------:R-:W1:Y:S02]  /*1e8f0*/  S2R R8, SR_TID.X ;  /* 0x0000000000087919 */ /* 0x000e640000002100 */
[----:B-1----:R-:W-:-:S04]  /*1e900*/  LOP3.LUT R8, R8, 0x7f, RZ, 0xc0, !PT ;  /* 0x0000007f08087812 */ /* 0x002fc800078ec0ff */
[----:B------:R-:W-:Y:S01]  /*1e910*/  ISETP.NE.AND P2, PT, R8, RZ, PT ;  /* 0x000000ff0800720c */ /* 0x000fe20003f45270 */
[----:B--2---:R-:W-:Y:S01]  /*1e920*/  IMAD R6, R6, 0x8, R19 ;  /* 0x0000000806067824 */ /* 0x004fe200078e0213 */
[----:B---3--:R-:W-:-:S04]  /*1e930*/  SHF.L.U32 R7, R7, 0x1f, RZ ;  /* 0x0000001f07077819 */ /* 0x008fc800000006ff */
[----:B------:R-:W1:Y:S02]  /*1e940*/  SYNCS.PHASECHK.TRANS64.TRYWAIT P1, [R6+URZ+0x228a0], R7 ;  /* 0x0228a007060075a7 */ /* 0x000e64000802017f */
[----:B-1----:R-:W-:Y:S05]  /*1e950*/  @!P1 BRA `(.L_x_2920) ;  /* 0x0000007c007c9947 */ /* 0x002fea0003800000 */
.L_x_3128:
[----:B------:R-:W-:Y:S05]  /*1e960*/  BSYNC B2 ;  /* 0x0000000000027941 */ /* 0x000fea0003800000 */
.L_x_2919:
        /* <DEDUP_REMOVED lines=9> */
.L_x_2922:
[----:B------:R-:W-:Y:S05]  /*1ea00*/  BSYNC B2 ;  /* 0x0000000000027941 */ /* 0x000fea0003800000 */
.L_x_2921:
        /* <DEDUP_REMOVED lines=12> */
.L_x_2923:
        /* <DEDUP_REMOVED lines=13> */
.L_x_3129:
[----:B------:R-:W-:Y:S05]  /*1eba0*/  BSYNC B2 ;  /* 0x0000000000027941 */ /* 0x000fea0003800000 */
.L_x_2924:
[----:B------:R-:W-:Y:S01]  /*1ebb0*/  BSSY B2, `(.L_x_2926) ;  /* 0x000000b000027945 */ /* 0x000fe20003800000 */
[----:B------:R-:W-:Y:S02]  /*1ebc0*/  IMAD.MOV.U32 R10, RZ, RZ, 0x0 ;  /* 0x00000000ff0a7424 */ /* 0x000fe400078e00ff */
[----:B------:R-:W-:Y:S01]  /*1ebd0*/  IMAD.MOV.U32 R11, RZ, RZ, 0x12f00000 ;  /* 0x12f00000ff0b7424 */ /* 0x000fe200078e00ff */
[----:B------:R-:W-:Y:S06]  /*1ebe0*/  @P2 BRA `(.L_x_2927) ;  /* 0x00000000001c2947 */ /* 0x000fec0003800000 */
[----:B------:R-:W3:Y:S01]  /*1ebf0*/  S2R R8, SR_TID.X ;  /* 0x0000000000087919 */ /* 0x000ee20000002100 */
[----:B-12---:R-:W-:-:S04]  /*1ec00*/  IMAD.MOV.U32 R7, RZ, RZ, 0xc000 ;  /* 0x0000c000ff077424 */ /* 0x006fc800078e00ff */
[----:B------:R4:W-:Y:S01]  /*1ec10*/  SYNCS.ARRIVE.TRANS64 RZ, [R6+URZ+0x228b0], R7 ;  /* 0x0228b00706ff79a7 */ /* 0x0009e2000800003f */
[----:B---3--:R-:W-:-:S04]  /*1ec20*/  LOP3.LUT R8, R8, 0x1f, RZ, 0xc0, !PT ;  /* 0x0000001f08087812 */ /* 0x008fc800078ec0ff */
[----:B------:R-:W-:-:S13]  /*1ec30*/  ISETP.NE.AND P1, PT, R8, RZ, PT ;  /* 0x000000ff0800720c */ /* 0x000fda0003f25270 */
[----:B----4-:R-:W-:Y:S05]  /*1ec40*/  @!P1 BRA `(.L_x_2927) ;  /* 0x0000000000049947 */ /* 0x010fea0003800000 */
[----:B------:R-:W-:Y:S01]  /*1ec50*/  BPT.TRAP 0x1 ;  /* 0x000000040000795c */ /* 0x000fe20000300000 */
.L_x_2927:
[----:B------:R-:W-:Y:S05]  /*1ec60*/  BSYNC B2 ;  /* 0x0000000000027941 */ /* 0x000fea0003800000 */
.L_x_2926:
        /* <DEDUP_REMOVED lines=10> */
.L_x_2928:
        /* <DEDUP_REMOVED lines=15> */
.L_x_2929:
        /* <DEDUP_REMOVED lines=15> */
.L_x_2930:
        /* <DEDUP_REMOVED lines=15> */
.L_x_2931:
        /* <DEDUP_REMOVED lines=10> */
.L_x_2918:
[----:B------:R-:W-:Y:S05]  /*1f080*/  BSYNC B1 ;  /* 0x0000000000017941 */ /* 0x000fea0003800000 */
.L_x_2917:
[----:B------:R-:W1:Y:S04]  /*1f090*/  LDL.LU R10, [R1+0x14] ;  /* 0x00001400010a7983 */ /* 0x000e680000300800 */
[----:B------:R-:W2:Y:S01]  /*1f0a0*/  LDL.LU R8, [R1+0x1c] ;  /* 0x00001c0001087983 */ /* 0x000ea20000300800 */
[C---:B------:R-:W-:Y:S01]  /*1f0b0*/  ISETP.GT.AND P2, PT, R5.reuse, R3, PT ;  /* 0x000000030500720c */ /* 0x040fe20003f44270 */
[----:B------:R-:W-:Y:S02]  /*1f0c0*/  VIADD R5, R5, 0xffffffff ;  /* 0xffffffff05057836 */ /* 0x000fe40000000000 */
[----:B-1----:R-:W-:-:S05]  /*1f0d0*/  VIADD R6, R10, 0x1 ;  /* 0x000000010a067836 */ /* 0x002fca0000000000 */
[----:B------:R-:W-:-:S04]  /*1f0e0*/  ISETP.NE.AND P1, PT, R6, 0x2, PT ;  /* 0x000000020600780c */ /* 0x000fc80003f25270 */
[----:B------:R-:W-:Y:S02]  /*1f0f0*/  SEL R7, RZ, 0x1, P1 ;  /* 0x00000001ff077807 */ /* 0x000fe40000800000 */
[----:B------:R-:W-:Y:S02]  /*1f100*/  SEL R6, R6, RZ, P1 ;  /* 0x000000ff06067207 */ /* 0x000fe40000800000 */
[----:B--2---:R-:W-:-:S05]  /*1f110*/  LOP3.LUT R8, R8, R7, RZ, 0x3c, !PT ;  /* 0x0000000708087212 */ /* 0x004fca00078e3cff */
[----:B------:R2:W-:Y:S04]  /*1f120*/  STL [R1+0x1c], R8 ;  /* 0x00001c0801007387 */ /* 0x0005e80000100800 */
[----:B------:R2:W-:Y:S01]  /*1f130*/  STL [R1+0x14], R6 ;  /* 0x0000140601007387 */ /* 0x0005e20000100800 */
[----:B------:R-:W-:Y:S05]  /*1f140*/  @P2 BRA `(.L_x_2932) ;  /* 0xfffffff400d02947 */ /* 0x000fea000383ffff */
.L_x_2896:
[----:B------:R-:W-:Y:S05]  /*1f150*/  BSYNC B0 ;  /* 0x0000000000007941 */ /* 0x000fea0003800000 */
.L_x_2895:
[----:B--2---:R-:W2:Y:S01]  /*1f160*/  LDL R8, [R1+0x28] ;  /* 0x0000280001087983 */ /* 0x004ea20000100800 */
[----:B------:R-:W3:Y:S01]  /*1f170*/  LDC R0, c[0x0][0x448] ;  /* 0x00011200ff007b82 */ /* 0x000ee20000000800 */
[----:B------:R-:W-:Y:S07]  /*1f180*/  @!P0 WARPSYNC.ALL ;  /* 0x0000000000008948 */ /* 0x000fee0003800000 */
[----:B------:R-:W-:Y:S01]  /*1f190*/  @!P0 BAR.SYNC.DEFER_BLOCKING 0xc, 0x180 ;  /* 0x0306000000008b1d */ /* 0x000fe20000010000 */
[----:B---3--:R-:W-:-:S13]  /*1f1a0*/  ISETP.NE.AND P1, PT, R0, 0x1, PT ;  /* 0x000000010000780c */ /* 0x008fda0003f25270 */
[----:B------:R-:W3:Y:S08]  /*1f1b0*/  @P1 LDC R0, c[0x0][0x44c] ;  /* 0x00011300ff001b82 */ /* 0x000ef00000000800 */
[----:B------:R-:W4:Y:S01]  /*1f1c0*/  @P1 LDC R3, c[0x0][0x450] ;  /* 0x00011400ff031b82 */ /* 0x000f220000000800 */
[----:B--2---:R-:W-:-:S04]  /*1f1d0*/  VIADD R2, R8, 0x7f ;  /* 0x0000007f08027836 */ /* 0x004fc80000000000 */
[----:B---3--:R-:W-:-:S05]  /*1f1e0*/  @P1 IMAD.HI.U32 R0, R2, R0, RZ ;  /* 0x0000000002001227 */ /* 0x008fca00078e00ff */
[----:B----4-:R-:W-:-:S05]  /*1f1f0*/  @P1 SHF.R.U32.HI R2, RZ, R3, R0 ;  /* 0x00000003ff021219 */ /* 0x010fca0000011600 */
[----:B------:R-:W-:Y:S02]  /*1f200*/  IMAD.IADD R0, R20, 0x1, R2 ;  /* 0x0000000114007824 */ /* 0x000fe400078e0202 */
[----:B------:R-:W2:Y:S02]  /*1f210*/  LDC.64 R2, c[0x0][0x9e0] ;  /* 0x00027800ff027b82 */ /* 0x000ea40000000a00 */
[----:B--2---:R-:W-:Y:S01]  /*1f220*/  ISETP.GE.AND P2, PT, R3, 0x1, PT ;  /* 0x000000010300780c */ /* 0x004fe20003f46270 */
[----:B------:R-:W-:-:S12]  /*1f230*/  IMAD.IADD R2, R0, 0x1, R2 ;  /* 0x0000000100027824 */ /* 0x000fd800078e0202 */
[----:B------:R-:W-:Y:S05]  /*1f240*/  @!P2 BRA `(.L_x_2933) ;  /* 0x000000000048a947 */ /* 0x000fea0003800000 */
[C---:B------:R-:W-:Y:S01]  /*1f250*/  ISETP.GT.AND P0, PT, R0.reuse, RZ, PT ;  /* 0x000000ff0000720c */ /* 0x040fe20003f04270 */
[----:B------:R-:W-:Y:S01]  /*1f260*/  BSSY B0, `(.L_x_2934) ;  /* 0x000000e000007945 */ /* 0x000fe20003800000 */
[----:B------:R-:W-:-:S11]  /*1f270*/  VIADD R5, R0, 0xffffffff ;  /* 0xffffffff00057836 */ /* 0x000fd60000000000 */
[----:B------:R-:W-:Y:S05]  /*1f280*/  @P0 BRA `(.L_x_2935) ;  /* 0x00000000001c0947 */ /* 0x000fea0003800000 */
[----:B------:R-:W-:Y:S01]  /*1f290*/  ISETP.NE.AND P0, PT, R3, 0x1, PT ;  /* 0x000000010300780c */ /* 0x000fe20003f05270 */
[----:B------:R-:W-:-:S12]  /*1f2a0*/  IMAD.MOV R0, RZ, RZ, -R0 ;  /* 0x000000ffff007224 */ /* 0x000fd800078e0a00 */
[----:B-1----:R-:W1:Y:S02]  /*1f2b0*/  @P0 LDC.64 R6, c[0x0][0x9e8] ;  /* 0x00027a00ff060b82 */ /* 0x002e640000000a00 */
[----:B-1----:R-:W-:-:S05]  /*1f2c0*/  @P0 IMAD.HI.U32 R6, R0, R6, RZ ;  /* 0x0000000600060227 */ /* 0x002fca00078e00ff */
[----:B------:R-:W-:-:S04]  /*1f2d0*/  @P0 SHF.R.U32.HI R0, RZ, R7, R6 ;  /* 0x00000007ff000219 */ /* 0x000fc80000011606 */
[----:B------:R-:W-:Y:S01]  /*1f2e0*/  LOP3.LUT R5, RZ, R0, RZ, 0x33, !PT ;  /* 0x00000000ff057212 */ /* 0x000fe200078e33ff */
[----:B------:R-:W-:Y:S06]  /*1f2f0*/  BRA `(.L_x_2936) ;  /* 0x0000000000107947 */ /* 0x000fec0003800000 */
.L_x_2935:
[----:B------:R-:W-:-:S13]  /*1f300*/  ISETP.NE.AND P0, PT, R3, 0x1, PT ;  /* 0x000000010300780c */ /* 0x000fda0003f05270 */
[----:B-1----:R-:W1:Y:S02]  /*1f310*/  @P0 LDC.64 R6, c[0x0][0x9e8] ;  /* 0x00027a00ff060b82 */ /* 0x002e640000000a00 */
[----:B-1----:R-:W-:-:S05]  /*1f320*/  @P0 IMAD.HI.U32 R6, R5, R6, RZ ;  /* 0x0000000605060227 */ /* 0x002fca00078e00ff */
[----:B------:R-:W-:-:S07]  /*1f330*/  @P0 SHF.R.U32.HI R5, RZ, R7, R6 ;  /* 0x00000007ff050219 */ /* 0x000fce0000011606 */
.L_x_2936:
[----:B------:R-:W-:Y:S05]  /*1f340*/  BSYNC B0 ;  /* 0x0000000000007941 */ /* 0x000fea0003800000 */
.L_x_2934:
[----:B------:R-:W-:-:S05]  /*1f350*/  IMAD R5, R5, R3, R3 ;  /* 0x0000000305057224 */ /* 0x000fca00078e0203 */
[----:B------:R-:W-:-:S07]  /*1f360*/  VIMNMX R2, R2, R5, PT ;  /* 0x0000000502027248 */ /* 0x000fce0003fe0100 */
.L_x_2933:
[----:B------:R-:W2:Y:S01]  /*1f370*/  LDL R7, [R1+0x5c] ;  /* 0x00005c0001077983 */ /* 0x000ea20000100800 */
[----:B------:R-:W3:Y:S01]  /*1f380*/  @P1 LDC R0, c[0x0][0x44c] ;  /* 0x00011300ff001b82 */ /* 0x000ee20000000800 */
[----:B------:R-:W-:Y:S01]  /*1f390*/  VIADD R2, R2, 0x5f ;  /* 0x0000005f02027836 */ /* 0x000fe20000000000 */
[----:B------:R-:W-:Y:S01]  /*1f3a0*/  ULDC UR4, c[0x0][0x9dc] ;  /* 0x0002770000047ab9 */ /* 0x000fe20000000800 */
[----:B------:R-:W-:Y:S02]  /*1f3b0*/  IMAD.MOV.U32 R5, RZ, RZ, R8 ;  /* 0x000000ffff057224 */ /* 0x000fe400078e0008 */
[----:B------:R-:W-:-:S03]  /*1f3c0*/  IMAD.HI R2, R2, 0x2aaaaaab, RZ ;  /* 0x2aaaaaab02027827 */ /* 0x000fc600078e02ff */
[----:B-1----:R-:W1:Y:S01]  /*1f3d0*/  @P1 LDC R6, c[0x0][0x450] ;  /* 0x00011400ff061b82 */ /* 0x002e620000000800 */
[----:B---3--:R-:W-:-:S05]  /*1f3e0*/  @P1 IMAD.HI.U32 R0, R8, R0, RZ ;  /* 0x0000000008001227 */ /* 0x008fca00078e00ff */
[----:B-1----:R-:W-:-:S05]  /*1f3f0*/  @P1 SHF.R.U32.HI R5, RZ, R6, R0 ;  /* 0x00000006ff051219 */ /* 0x002fca0000011600 */
[----:B------:R-:W-:Y:S01]  /*1f400*/  IMAD.IADD R0, R17, 0x1, R5 ;  /* 0x0000000111007824 */ /* 0x000fe200078e0205 */
[----:B------:R-:W-:-:S04]  /*1f410*/  SHF.R.U32.HI R5, RZ, 0x1f, R2 ;  /* 0x0000001fff057819 */ /* 0x000fc80000011602 */
[----:B------:R-:W-:Y:S01]  /*1f420*/  LEA.HI.SX32 R8, R2, R5, 0x1c ;  /* 0x0000000502087211 */ /* 0x000fe200078fe2ff */
[----:B------:R-:W-:-:S04]  /*1f430*/  VIADD R2, R0, -UR4 ;  /* 0x8000000400027c36 */ /* 0x000fc80008000000 */
[----:B------:R1:W-:Y:S01]  /*1f440*/  STL [R1+0x60], R8 ;  /* 0x0000600801007387 */ /* 0x0003e20000100800 */
[----:B--2---:R-:W-:Y:S01]  /*1f450*/  VIMNMX R5, R7, R8, PT ;  /* 0x0000000807057248 */ /* 0x004fe20003fe0100 */
[----:B-1----:R-:W-:Y:S06]  /*1f460*/  @!P2 BRA `(.L_x_2937) ;  /* 0x000000000044a947 */ /* 0x002fec0003800000 */
        /* <DEDUP_REMOVED lines=10> */
.L_x_2939:
[----:B------:R-:W-:-:S13]  /*1f510*/  ISETP.NE.AND P0, PT, R3, 0x1, PT ;  /* 0x000000010300780c */ /* 0x000fda0003f05270 */
[----:B------:R-:W1:Y:S02]  /*1f520*/  @P0 LDC.64 R6, c[0x0][0x9e8] ;  /* 0x00027a00ff060b82 */ /* 0x000e640000000a00 */
[----:B-1----:R-:W-:-:S05]  /*1f530*/  @P0 IMAD.HI.U32 R6, R0, R6, RZ ;  /* 0x0000000600060227 */ /* 0x002fca00078e00ff */
[----:B------:R-:W-:-:S07]  /*1f540*/  @P0 SHF.R.U32.HI R0, RZ, R7, R6 ;  /* 0x00000007ff000219 */ /* 0x000fce0000011606 */
.L_x_2940:
[----:B------:R-:W-:Y:S05]  /*1f550*/  BSYNC B0 ;  /* 0x0000000000007941 */ /* 0x000fea0003800000 */
.L_x_2938:
[----:B------:R-:W-:-:S05]  /*1f560*/  IMAD R0, R0, R3, RZ ;  /* 0x0000000300007224 */ /* 0x000fca00078e02ff */
[----:B------:R-:W-:-:S07]  /*1f570*/  VIMNMX R2, R2, R0, !PT ;  /* 0x0000000002027248 */ /* 0x000fce0007fe0100 */
.L_x_2937:
[----:B------:R-:W-:Y:S01]  /*1f580*/  IMAD.HI R2, R2, 0x2aaaaaab, RZ ;  /* 0x2aaaaaab02027827 */ /* 0x000fe200078e02ff */
[----:B------:R-:W-:Y:S01]  /*1f590*/  ISETP.NE.AND P1, PT, R4, RZ, PT ;  /* 0x000000ff0400720c */ /* 0x000fe20003f25270 */
[----:B------:R-:W-:Y:S03]  /*1f5a0*/  BSSY B0, `(.L_x_2941) ;  /* 0x0000025000007945 */ /* 0x000fe60003800000 */
[----:B------:R-:W-:-:S04]  /*1f5b0*/  SHF.R.U32.HI R0, RZ, 0x1f, R2 ;  /* 0x0000001fff007819 */ /* 0x000fc80000011602 */
[----:B------:R-:W-:-:S04]  /*1f5c0*/  LEA.HI.SX32 R0, R2, R0, 0x1c ;  /* 0x0000000002007211 */ /* 0x000fc800078fe2ff */
[----:B------:R-:W-:Y:S01]  /*1f5d0*/  VIMNMX R9, RZ, R0, !PT ;  /* 0x00000000ff097248 */ /* 0x000fe20007fe0100 */
[----:B------:R-:W1:Y:S03]  /*1f5e0*/  @!P1 LDC R4, c[0x0][0x9f0] ;  /* 0x00027c00ff049b82 */ /* 0x000e660000000800 */
[----:B------:R-:W-:Y:S01]  /*1f5f0*/  ISETP.GT.AND P0, PT, R5, R9, PT ;  /* 0x000000090500720c */ /* 0x000fe20003f04270 */
[----:B------:R2:W-:Y:S04]  /*1f600*/  STL [R1+0x3c], R9 ;  /* 0x00003c0901007387 */ /* 0x0005e80000100800 */
[----:B------:R2:W-:Y:S08]  /*1f610*/  STL [R1+0x40], RZ ;  /* 0x000040ff01007387 */ /* 0x0005f00000100800 */
[----:B--2---:R-:W-:Y:S05]  /*1f620*/  @!P0 BRA `(.L_x_2942) ;  /* 0x0000000000708947 */ /* 0x004fea0003800000 */
        /* <DEDUP_REMOVED lines=9> */
[----:B------:R-:W-:Y:S02]  /*1f6c0*/  IADD3 R6, R4, -0x1, R5 ;  /* 0xffffffff04067810 */ /* 0x000fe40007ffe005 */
[----:B------:R-:W-:-:S03]  /*1f6d0*/  IABS R2, R4 ;  /* 0x0000000400027213 */ /* 0x000fc60000000000 */
[----:B------:R-:W-:Y:S02]  /*1f6e0*/  IMAD.IADD R6, R6, 0x1, -R9 ;  /* 0x0000000106067824 */ /* 0x000fe400078e0a09 */
[----:B------:R-:W-:-:S03]  /*1f6f0*/  IMAD.MOV R2, RZ, RZ, -R2 ;  /* 0x000000ffff027224 */ /* 0x000fc600078e0a02 */
[----:B------:R-:W-:Y:S01]  /*1f700*/  IABS R3, R6 ;  /* 0x0000000600037213 */ /* 0x000fe20000000000 */
[----:B------:R-:W-:Y:S01]  /*1f710*/  IMAD.MOV.U32 R7, RZ, RZ, R2 ;  /* 0x000000ffff077224 */ /* 0x000fe200078e0002 */
        /* <DEDUP_REMOVED lines=13> */
.L_x_2942:
[----:B------:R-:W-:Y:S05]  /*1f7f0*/  BSYNC B0 ;  /* 0x0000000000007941 */ /* 0x000fea0003800000 */
.L_x_2941:
[----:B------:R-:W3:Y:S04]  /*1f800*/  LDL R0, [R1+0x40] ;  /* 0x0000400001007983 */ /* 0x000ee80000100800 */
[----:B--2---:R-:W3:Y:S01]  /*1f810*/  LDL R2, [R1+0x54] ;  /* 0x0000540001027983 */ /* 0x004ee20000100800 */
[----:B------:R-:W-:Y:S01]  /*1f820*/  BSSY B7, `(.L_x_2943) ;  /* 0x00003ec000077945 */ /* 0x000fe20003800000 */
[----:B---3--:R-:W-:-:S05]  /*1f830*/  IMAD R2, R2, R0, R9 ;  /* 0x0000000002027224 */ /* 0x008fca00078e0209 */
[----:B------:R-:W-:Y:S01]  /*1f840*/  VIADDMNMX R0, R2, R0, R5, PT ;  /* 0x0000000002007246 */ /* 0x000fe20003800105 */
[----:B------:R2:W-:Y:S03]  /*1f850*/  STL [R1+0x24], R2 ;  /* 0x0000240201007387 */ /* 0x0005e60000100800 */
[----:B------:R-:W-:Y:S01]  /*1f860*/  ISETP.GT.AND P0, PT, R0, R2, PT ;  /* 0x000000020000720c */ /* 0x000fe20003f04270 */
[----:B------:R2:W-:-:S12]  /*1f870*/  STL [R1+0x34], R0 ;  /* 0x0000340001007387 */ /* 0x0005d80000100800 */
[----:B--2---:R-:W-:Y:S05]  /*1f880*/  @P0 BRA `(.L_x_2944) ;  /* 0x0000000000480947 */ /* 0x004fea0003800000 */
[----:B------:R-:W2:Y:S02]  /*1f890*/  S2R R0, SR_TID.X ;  /* 0x0000000000007919 */ /* 0x000ea40000002100 */
[----:B--2---:R-:W-:-:S04]  /*1f8a0*/  LOP3.LUT R0, R0, 0x7f, RZ, 0xc0, !PT ;  /* 0x0000007f00007812 */ /* 0x004fc800078ec0ff */
[----:B------:R-:W-:-:S13]  /*1f8b0*/  ISETP.NE.AND P0, PT, R0, RZ, PT ;  /* 0x000000ff0000720c */ /* 0x000fda0003f05270 */
[----:B------:R-:W-:Y:S05]  /*1f8c0*/  @P0 BRA `(.L_x_2945) ;  /* 0x0000003c00840947 */ /* 0x000fea0003800000 */
[----:B------:R-:W2:Y:S01]  /*1f8d0*/  S2R R5, SR_LANEID ;  /* 0x0000000000057919 */ /* 0x000ea20000000000 */
[----:B------:R-:W-:Y:S01]  /*1f8e0*/  VOTEU.ANY UR4, UPT, PT ;  /* 0x0000000000047886 */ /* 0x000fe200038e0100 */
[----:B------:R-:W3:Y:S01]  /*1f8f0*/  LDC.64 R2, c[0x0][0xc60] ;  /* 0x00031800ff027b82 */ /* 0x000ee20000000a00 */
[----:B------:R-:W2:Y:S02]  /*1f900*/  FLO.U32 R0, UR4 ;  /* 0x0000000400007d00 */ /* 0x000ea400080e0000 */
[----:B--2---:R-:W-:-:S06]  /*1f910*/  ISETP.EQ.U32.AND P0, PT, R0, R5, PT ;  /* 0x000000050000720c */ /* 0x004fcc0003f02070 */
[----:B------:R-:W3:Y:S07]  /*1f920*/  POPC R5, UR4 ;  /* 0x0000000400057d09 */ /* 0x000eee0008000000 */
[----:B---3--:R-:W2:Y:S01]  /*1f930*/  @P0 ATOMG.E.ADD.STRONG.GPU PT, R3, desc[UR38][R2.64], R5 ;  /* 0x00000005020309a8 */ /* 0x008ea200081ee1e6 */
[----:B-1----:R-:W1:Y:S02]  /*1f940*/  S2R R4, SR_LTMASK ;  /* 0x0000000000047919 */ /* 0x002e640000003900 */
[----:B-1----:R-:W-:-:S04]  /*1f950*/  LOP3.LUT R4, R4, UR4, RZ, 0xc0, !PT ;  /* 0x0000000404047c12 */ /* 0x002fc8000f8ec0ff */
[----:B------:R-:W1:Y:S01]  /*1f960*/  POPC R7, R4 ;  /* 0x0000000400077309 */ /* 0x000e620000000000 */
[----:B--2---:R-:W1:Y:S02]  /*1f970*/  SHFL.IDX PT, R0, R3, R0, 0x1f ;  /* 0x00001f0003007589 */ /* 0x004e6400000e0000 */
[----:B-1----:R-:W-:-:S05]  /*1f980*/  IADD3 R0, R0, UR37, R7 ;  /* 0x0000002500007c10 */ /* 0x002fca000fffe007 */
[----:B------:R4:W-:Y:S01]  /*1f990*/  STL [R1], R0 ;  /* 0x0000000001007387 */ /* 0x0009e20000100800 */
[----:B------:R-:W-:Y:S05]  /*1f9a0*/  BRA `(.L_x_2945) ;  /* 0x0000003c004c7947 */ /* 0x000fea0003800000 */
.L_x_2944:
        /* <DEDUP_REMOVED lines=19> */
[----:B01----:R-:W-:Y:S05]  /*1fae0*/  CALL.ABS.NOINC R2 ;  /* 0x0000000002007343 */ /* 0x003fea0003c00000 */
.L_x_2947:
[----:B------:R-:W-:Y:S05]  /*1faf0*/  BSYNC B6 ;  /* 0x0000000000067941 */ /* 0x000fea0003800000 */
.L_x_2946:
        /* <DEDUP_REMOVED lines=8> */
[----:B------:R2:W3:Y:S01]  /*1fb80*/  LDC.64 R2, c[0x4][R17] ;  /* 0x0100000011027b82 */ /* 0x0004e20000000a00 */
[----:B-1----:R-:W-:Y:S02]  /*1fb90*/  IMAD.U32 R4, RZ, RZ, UR6 ;  /* 0x00000006ff047e24 */ /* 0x002fe4000f8e00ff */
[----:B------:R-:W-:Y:S02]  /*1fba0*/  IMAD.U32 R5, RZ, RZ, UR7 ;  /* 0x00000007ff057e24 */ /* 0x000fe4000f8e00ff */
[----:B------:R-:W-:Y:S02]  /*1fbb0*/  IMAD.U32 R6, RZ, RZ, UR8 ;  /* 0x00000008ff067e24 */ /* 0x000fe4000f8e00ff */
[----:B------:R-:W-:-:S02]  /*1fbc0*/  IMAD.U32 R7, RZ, RZ, UR9 ;  /* 0x00000009ff077e24 */ /* 0x000fc4000f8e00ff */
[----:B------:R-:W-:Y:S02]  /*1fbd0*/  IMAD.U32 R10, RZ, RZ, UR4 ;  /* 0x00000004ff0a7e24 */ /* 0x000fe4000f8e00ff */
[----:B------:R-:W-:Y:S02]  /*1fbe0*/  IMAD.U32 R11, RZ, RZ, UR5 ;  /* 0x00000005ff0b7e24 */ /* 0x000fe4000f8e00ff */
[----:B------:R-:W-:Y:S02]  /*1fbf0*/  IMAD.MOV.U32 R8, RZ, RZ, 0x70 ;  /* 0x00000070ff087424 */ /* 0x000fe400078e00ff */
[----:B------:R-:W-:Y:S02]  /*1fc00*/  IMAD.MOV.U32 R12, RZ, RZ, 0x1 ;  /* 0x00000001ff0c7424 */ /* 0x000fe400078e00ff */
[----:B--2---:R-:W-:-:S07]  /*1fc10*/  IMAD.MOV.U32 R13, RZ, RZ, RZ ;  /* 0x000000ffff0d7224 */ /* 0x004fce00078e00ff */
[----:B------:R-:W-:-:S07]  /*1fc20*/  LEPC R20, `(.L_x_2950) ;  /* 0x000000001014794e */ /* 0x000fce0000000000 */
[----:B0--3--:R-:W-:Y:S05]  /*1fc30*/  CALL.ABS.NOINC R2 ;  /* 0x0000000002007343 */ /* 0x009fea0003c00000 */
.L_x_2950:
        /* <DEDUP_REMOVED lines=15> */
.L_x_2949:
[----:B------:R-:W-:Y:S05]  /*1fd30*/  BSYNC B6 ;  /* 0x0000000000067941 */ /* 0x000fea0003800000 */
.L_x_2948:
[----:B------:R-:W2:Y:S01]  /*1fd40*/  LDL R0, [R1+0xc] ;  /* 0x00000c0001007983 */ /* 0x000ea20000100800 */
[----:B------:R-:W-:Y:S02]  /*1fd50*/  ULDC.64 UR4, c[0x0][0x9f8] ;  /* 0x00027e0000047ab9 */ /* 0x000fe40000000a00 */
[----:B------:R-:W-:Y:S01]  /*1fd60*/  ISETP.NE.U32.AND P0, PT, RZ, UR4, PT ;  /* 0x00000004ff007c0c */ /* 0x000fe2000bf05070 */
[----:B------:R-:W3:Y:S03]  /*1fd70*/  LDL R17, [R1+0x34] ;  /* 0x0000340001117983 */ /* 0x000ee60000100800 */
[----:B------:R-:W-:Y:S01]  /*1fd80*/  ISETP.NE.AND.EX P0, PT, RZ, UR5, PT, P0 ;  /* 0x00000005ff007c0c */ /* 0x000fe2000bf05300 */
[----:B------:R-:W-:-:S12]  /*1fd90*/  ULDC.64 UR4, c[0x0][0xa08] ;  /* 0x0002820000047ab9 */ /* 0x000fd80000000a00 */
[----:B------:R-:W4:Y:S01]  /*1fda0*/  @P0 LDC.64 R2, c[0x0][0x9f8] ;  /* 0x00027e00ff020b82 */ /* 0x000f220000000a00 */
[----:B--2---:R-:W-:Y:S02]  /*1fdb0*/  IMAD.MOV.U32 R7, RZ, RZ, R0 ;  /* 0x000000ffff077224 */ /* 0x004fe400078e0000 */
[----:B----4-:R-:W-:-:S05]  /*1fdc0*/  @P0 IMAD.WIDE R2, R0, 0x4, R2 ;  /* 0x0000000400020825 */ /* 0x010fca00078e0202 */
[----:B------:R2:W4:Y:S01]  /*1fdd0*/  @P0 LDG.E R7, desc[UR38][R2.64] ;  /* 0x0000002602070981 */ /* 0x000522000c1e1900 */
[----:B---3--:R-:W-:Y:S01]  /*1fde0*/  VIADD R0, R17, 0xffffffff ;  /* 0xffffffff11007836 */ /* 0x008fe20000000000 */
[----:B--2---:R-:W2:Y:S02]  /*1fdf0*/  LDC.64 R2, c[0x0][0x418] ;  /* 0x00010600ff027b82 */ /* 0x004ea40000000a00 */
[----:B--2---:R-:W-:Y:S01]  /*1fe00*/  LOP3.LUT P0, RZ, R2, UR4, RZ, 0xfc, !PT ;  /* 0x0000000402ff7c12 */ /* 0x004fe2000f80fcff */
[----:B------:R-:W-:-:S03]  /*1fe10*/  UMOV UR4, 0xffffffff ;  /* 0xffffffff00047882 */ /* 0x000fc60000000000 */
[----:B------:R-:W-:Y:S02]  /*1fe20*/  LOP3.LUT P0, RZ, R3, UR5, RZ, 0xfc, P0 ;  /* 0x0000000503ff7c12 */ /* 0x000fe4000800fcff */
[----:B----4-:R-:W-:Y:S01]  /*1fe30*/  SHF.R.S32.HI R8, RZ, 0x1f, R7 ;  /* 0x0000001fff087819 */ /* 0x010fe20000011407 */
        /* <DEDUP_REMOVED lines=8> */
.L_x_3132:
        /* <DEDUP_REMOVED lines=9> */
.L_x_3135:
        /* <DEDUP_REMOVED lines=24> */
.L_x_2954:
[----:B------:R-:W4:Y:S04]  /*200d0*/  LDL R0, [R1+0x10] ;  /* 0x0000100001007983 */ /* 0x000f280000100800 */
[----:B---3--:R-:W3:Y:S01]  /*200e0*/  LDL R2, [R1+0x18] ;  /* 0x0000180001027983 */ /* 0x008ee20000100800 */
[----:B----4-:R-:W-:Y:S01]  /*200f0*/  IMAD R0, R0, 0x8, R19 ;  /* 0x0000000800007824 */ /* 0x010fe200078e0213 */
[----:B---3--:R-:W-:-:S04]  /*20100*/  SHF.L.U32 R2, R2, 0x1f, RZ ;  /* 0x0000001f02027819 */ /* 0x008fc800000006ff */
[----:B------:R-:W3:Y:S02]  /*20110*/  SYNCS.PHASECHK.TRANS64.TRYWAIT P0, [R0+URZ+0x22840], R2 ;  /* 0x02284002000075a7 */ /* 0x000ee4000800017f */
[----:B---3--:R-:W-:Y:S05]  /*20120*/  @!P0 BRA `(.L_x_2955) ;  /* 0x0000006800048947 */ /* 0x008fea0003800000 */
.L_x_3136:
        /* <DEDUP_REMOVED lines=11> */
.L_x_2956:
        /* <DEDUP_REMOVED lines=23> */
.L_x_2952:
        /* <DEDUP_REMOVED lines=23> */
[----:B--2---:R-:W-:-:S02]  /*204c0*/  IMAD.U32 R7, RZ, RZ, UR7 ;  /* 0x00000007ff077e24 */ /* 0x004fc4000f8e00ff */
[----:B------:R-:W-:Y:S02]  /*204d0*/  IMAD.U32 R10, RZ, RZ, UR8 ;  /* 0x00000008ff0a7e24 */ /* 0x000fe4000f8e00ff */
[----:B------:R-:W-:Y:S02]  /*204e0*/  IMAD.U32 R11, RZ, RZ, UR9 ;  /* 0x00000009ff0b7e24 */ /* 0x000fe4000f8e00ff */
[----:B------:R-:W-:Y:S02]  /*204f0*/  IMAD.MOV.U32 R8, RZ, RZ, 0x70 ;  /* 0x00000070ff087424 */ /* 0x000fe400078e00ff */
[----:B------:R-:W-:Y:S02]  /*20500*/  IMAD.MOV.U32 R12, RZ, RZ, 0x1 ;  /* 0x00000001ff0c7424 */ /* 0x000fe400078e00ff */
[----:B------:R-:W-:-:S07]  /*20510*/  IMAD.MOV.U32 R13, RZ, RZ, RZ ;  /* 0x000000ffff0d7224 */ /* 0x000fce00078e00ff */
[----:B------:R-:W-:-:S07]  /*20520*/  LEPC R20, `(.L_x_2958) ;  /* 0x000000001014794e */ /* 0x000fce0000000000 */
[----:B01----:R-:W-:Y:S05]  /*20530*/  CALL.ABS.NOINC R2 ;  /* 0x0000000002007343 */ /* 0x003fea0003c00000 */
.L_x_2958:
[----:B------:R-:W-:Y:S05]  /*20540*/  BSYNC B6 ;  /* 0x0000000000067941 */ /* 0x000fea0003800000 */
.L_x_2957:
[----:B-1----:R-:W3:Y:S01]  /*20550*/  LDL.LU R0, [R1+0x50] ;  /* 0x0000500001007983 */ /* 0x002ee20000300800 */
[----:B------:R-:W-:Y:S01]  /*20560*/  ULDC.64 UR6, c[0x0][0xa00] ;  /* 0x0002800000067ab9 */ /* 0x000fe20000000a00 */
[----:B------:R-:W-:Y:S01]  /*20570*/  ULDC.64 UR4, c[0x0][0x2d8] ;  /* 0x0000b60000047ab9 */ /* 0x000fe20000000a00 */
[----:B--2---:R-:W1:Y:S01]  /*20580*/  LDC R7, c[0x0][0x448] ;  /* 0x00011200ff077b82 */ /* 0x004e620000000800 */
[----:B------:R-:W3:Y:S04]  /*20590*/  LDL.LU.64 R2, [R1+0x48] ;  /* 0x0000480001027983 */ /* 0x000ee80000300a00 */
[----:B------:R-:W2:Y:S04]  /*205a0*/  LDL R5, [R1+0xc] ;  /* 0x00000c0001057983 */ /* 0x000ea80000100800 */
[----:B------:R-:W4:Y:S01]  /*205b0*/  LDL R12, [R1+0x28] ;  /* 0x00002800010c7983 */ /* 0x000f220000100800 */
[----:B------:R-:W-:Y:S01]  /*205c0*/  ISETP.NE.U32.AND P0, PT, RZ, UR6, PT ;  /* 0x00000006ff007c0c */ /* 0x000fe2000bf05070 */
[----:B------:R-:W-:-:S03]  /*205d0*/  ULDC UR6, c[0x0][0x2b8] ;  /* 0x0000ae0000067ab9 */ /* 0x000fc60000000800 */
[----:B------:R-:W-:Y:S01]  /*205e0*/  ISETP.NE.AND.EX P0, PT, RZ, UR7, PT, P0 ;  /* 0x00000007ff007c0c */ /* 0x000fe2000bf05300 */
[----:B------:R-:W0:Y:S02]  /*205f0*/  S2R R8, SR_TID.X ;  /* 0x0000000000087919 */ /* 0x000e240000002100 */
[----:B0-----:R-:W-:Y:S02]  /*20600*/  IMAD.SHL.U32 R8, R8, 0x10, RZ ;  /* 0x0000001008087824 */ /* 0x001fe400078e00ff */
[----:B---3--:R-:W-:Y:S01]  /*20610*/  IMAD.MOV.U32 R3, RZ, RZ, R0 ;  /* 0x000000ffff037224 */ /* 0x008fe200078e0000 */
[----:B--2---:R-:W-:-:S04]  /*20620*/  SHF.R.S32.HI R0, RZ, 0x1f, R5 ;  /* 0x0000001fff007819 */ /* 0x004fc80000011405 */
[----:B------:R-:W-:Y:S02]  /*20630*/  SEL R4, R0, RZ, !P0 ;  /* 0x000000ff00047207 */ /* 0x000fe40004000000 */
[----:B------:R-:W-:Y:S02]  /*20640*/  SEL R0, R5, RZ, !P0 ;  /* 0x000000ff05007207 */ /* 0x000fe40004000000 */
[----:B------:R-:W0:Y:S01]  /*20650*/  S2R R5, SR_TID.X ;  /* 0x0000000000057919 */ /* 0x000e220000002100 */
[----:B------:R-:W-:-:S04]  /*20660*/  IMAD.WIDE.U32 R2, R16, UR4, R2 ;  /* 0x0000000410027c25 */ /* 0x000fc8000f8e0002 */
[----:B------:R-:W-:Y:S01]  /*20670*/  IMAD R3, R16, UR5, R3 ;  /* 0x0000000510037c24 */ /* 0x000fe2000f8e0203 */
[----:B------:R-:W-:Y:S02]  /*20680*/  ULDC.64 UR4, c[0x0][0x2e0] ;  /* 0x0000b80000047ab9 */ /* 0x000fe40000000a00 */
[----:B------:R-:W-:Y:S02]  /*20690*/  IMAD R4, R4, UR4, RZ ;  /* 0x0000000404047c24 */ /* 0x000fe4000f8e02ff */
[----:B------:R-:W-:-:S04]  /*206a0*/  IMAD.WIDE.U32 R2, R0, UR4, R2 ;  /* 0x0000000400027c25 */ /* 0x000fc8000f8e0002 */
[----:B------:R-:W-:Y:S01]  /*206b0*/  IMAD R0, R0, UR5, R4 ;  /* 0x0000000500007c24 */ /* 0x000fe2000f8e0204 */
[----:B-1----:R-:W-:Y:S01]  /*206c0*/  ISETP.NE.AND P0, PT, R7, 0x1, PT ;  /* 0x000000010700780c */ /* 0x002fe20003f05270 */
[----:B------:R-:W1:Y:S01]  /*206d0*/  S2R R9, SR_TID.X ;  /* 0x0000000000097919 */ /* 0x000e620000002100 */
[----:B------:R-:W-:-:S11]  /*206e0*/  ULDC.64 UR4, c[0x0][0x2d0] ;  /* 0x0000b40000047ab9 */ /* 0x000fd60000000a00 */
[----:B------:R-:W2:Y:S01]  /*206f0*/  @P0 LDC R6, c[0x0][0x450] ;  /* 0x00011400ff060b82 */ /* 0x000ea20000000800 */
[----:B0-----:R-:W-:-:S04]  /*20700*/  LOP3.LUT R5, R5, 0x7f, RZ, 0xc0, !PT ;  /* 0x0000007f05057812 */ /* 0x001fc800078ec0ff */
[----:B------:R-:W-:-:S04]  /*20710*/  SHF.R.U32.HI R5, RZ, 0x3, R5 ;  /* 0x00000003ff057819 */ /* 0x000fc80000011605 */
[----:B------:R-:W-:Y:S02]  /*20720*/  LOP3.LUT R8, R5, 0x70, R8, 0xf8, !PT ;  /* 0x0000007005087812 */ /* 0x000fe400078ef808 */
[----:B------:R-:W0:Y:S03]  /*20730*/  @P0 LDC R5, c[0x0][0x44c] ;  /* 0x00011300ff050b82 */ /* 0x000e260000000800 */
[----:B----4-:R-:W-:Y:S02]  /*20740*/  IMAD.IADD R4, R8, 0x1, R12 ;  /* 0x0000000108047824 */ /* 0x010fe400078e020c */
[----:B------:R3:W5:Y:S01]  /*20750*/  LDL R8, [R1+0x30] ;  /* 0x0000300001087983 */ /* 0x0007620000100800 */
[----:B------:R-:W-:Y:S02]  /*20760*/  IMAD.IADD R3, R3, 0x1, R0 ;  /* 0x0000000103037824 */ /* 0x000fe400078e0200 */
[----:B------:R-:W-:Y:S01]  /*20770*/  IMAD.MOV.U32 R0, RZ, RZ, R4 ;  /* 0x000000ffff007224 */ /* 0x000fe200078e0004 */
[----:B------:R-:W4:Y:S01]  /*20780*/  S2R R10, SR_TID.X ;  /* 0x00000000000a7919 */ /* 0x000f220000002100 */
[----:B0-----:R-:W-:-:S05]  /*20790*/  @P0 IMAD.HI.U32 R5, R4, R5, RZ ;  /* 0x0000000504050227 */ /* 0x001fca00078e00ff */
[----:B--2---:R-:W-:-:S05]  /*207a0*/  @P0 SHF.R.U32.HI R0, RZ, R6, R5 ;  /* 0x00000006ff000219 */ /* 0x004fca0000011605 */
        /* <DEDUP_REMOVED lines=9> */
[----:B-1----:R-:W-:-:S04]  /*20840*/  IMAD.SHL.U32 R9, R9, 0x8, RZ ;  /* 0x0000000809097824 */ /* 0x002fc800078e00ff */
        /* <DEDUP_REMOVED lines=12> */
[----:B---3--:R-:W-:Y:S08]  /*20910*/  BRA.DIV UR4, `(.L_x_2959) ;  /* 0x00000062041c7947 */ /* 0x008ff0000b800000 */
        /* <DEDUP_REMOVED lines=70> */
.L_x_3153:
        /* <DEDUP_REMOVED lines=10> */
.L_x_2960:
        /* <DEDUP_REMOVED lines=18> */
.L_x_3154:
[----:B------:R-:W-:Y:S05]  /*20f40*/  BSYNC B0 ;  /* 0x0000000000007941 */ /* 0x000fea0003800000 */
.L_x_2961:
        /* <DEDUP_REMOVED lines=13> */
.L_x_3155:
[----:B------:R-:W-:Y:S05]  /*21020*/  BSYNC B1 ;  /* 0x0000000000017941 */ /* 0x000fea0003800000 */
.L_x_2965:
        /* <DEDUP_REMOVED lines=9> */
.L_x_2968:
[----:B------:R-:W-:Y:S05]  /*210c0*/  BSYNC B1 ;  /* 0x0000000000017941 */ /* 0x000fea0003800000 */
.L_x_2967:
        /* <DEDUP_REMOVED lines=13> */
.L_x_2969:
        /* <DEDUP_REMOVED lines=15> */
.L_x_2970:
        /* <DEDUP_REMOVED lines=15> */
.L_x_2971:
        /* <DEDUP_REMOVED lines=15> */
.L_x_2972:
        /* <DEDUP_REMOVED lines=10> */
.L_x_2964:
[----:B------:R-:W-:Y:S05]  /*21510*/  BSYNC B0 ;  /* 0x0000000000007941 */ /* 0x000fea0003800000 */
.L_x_2963:
        /* <DEDUP_REMOVED lines=61> */
.L_x_2979:
        /* <DEDUP_REMOVED lines=8> */
.L_x_3156:
[----:B------:R-:W-:Y:S05]  /*21970*/  BSYNC B3 ;  /* 0x0000000000037941 */ /* 0x000fea0003800000 */
.L_x_2980:
        /* <DEDUP_REMOVED lines=9> */
.L_x_2983:
[----:B------:R-:W-:Y:S05]  /*21a10*/  BSYNC B3 ;  /* 0x0000000000037941 */ /* 0x000fea0003800000 */
.L_x_2982:
[----:B------:R-:W2:Y:S04]  /*21a20*/  LDL R3, [R1+0x10] ;  /* 0x0000100001037983 */ /* 0x000ea80000100800 */
[----:B------:R-:W3:Y:S01]  /*21a30*/  LDL R4, [R1+0x20] ;  /* 0x0000200001047983 */ /* 0x000ee20000100800 */
[----:B0-----:R-:W-:Y:S01]  /*21a40*/  IMAD.MOV.U32 R9, RZ, RZ, RZ ;  /* 0x000000ffff097224 */ /* 0x001fe200078e00ff */
        /* <DEDUP_REMOVED lines=10> */
.L_x_2984:
        /* <DEDUP_REMOVED lines=13> */
.L_x_3157:
[----:B------:R-:W-:Y:S05]  /*21bc0*/  BSYNC B3 ;  /* 0x0000000000037941 */ /* 0x000fea0003800000 */
.L_x_2985:
        /* <DEDUP_REMOVED lines=11> */
.L_x_2988:
[----:B------:R-:W-:Y:S05]  /*21c80*/  BSYNC B3 ;  /* 0x0000000000037941 */ /* 0x000fea0003800000 */
.L_x_2987:
        /* <DEDUP_REMOVED lines=10> */
.L_x_2989:
        /* <DEDUP_REMOVED lines=15> */
.L_x_2990:
        /* <DEDUP_REMOVED lines=15> */
.L_x_2991:
        /* <DEDUP_REMOVED lines=15> */
.L_x_2992:
        /* <DEDUP_REMOVED lines=10> */
.L_x_2978:
[----:B------:R-:W-:Y:S05]  /*220a0*/  BSYNC B1 ;  /* 0x0000000000017941 */ /* 0x000fea0003800000 */
.L_x_2977:
[----:B------:R-:W2:Y:S02]  /*220b0*/  LDL.LU R4, [R1+0x34] ;  /* 0x0000340001047983 */ /* 0x000ea40000300800 */
[----:B--2---:R-:W-:-:S07]  /*220c0*/  VIADD R0, R4, 0xfffffffd ;  /* 0xfffffffd04007836 */ /* 0x004fce0000000000 */
.L_x_2976:
[----:B------:R-:W-:Y:S05]  /*220d0*/  BSYNC B2 ;  /* 0x0000000000027941 */ /* 0x000fea0003800000 */
.L_x_2975:
[----:B------:R-:W-:-:S05]  /*220e0*/  VIADD R8, R8, 0xfffffffe ;  /* 0xfffffffe08087836 */ /* 0x000fca0000000000 */
[----:B------:R-:W-:-:S13]  /*220f0*/  ISETP.NE.AND P0, PT, R8, R5, PT ;  /* 0x000000050800720c */ /* 0x000fda0003f05270 */
[----:B------:R-:W-:Y:S05]  /*22100*/  @!P0 BRA `(.L_x_2974) ;  /* 0x0000001400008947 */ /* 0x000fea0003800000 */
.L_x_3025:
        /* <DEDUP_REMOVED lines=35> */
.L_x_2995:
        /* <DEDUP_REMOVED lines=8> */
.L_x_3158:
[----:B------:R-:W-:Y:S05]  /*223c0*/  BSYNC B2 ;  /* 0x0000000000027941 */ /* 0x000fea0003800000 */
.L_x_2996:
        /* <DEDUP_REMOVED lines=9> */
.L_x_2999:
[----:B------:R-:W-:Y:S05]  /*22460*/  BSYNC B2 ;  /* 0x0000000000027941 */ /* 0x000fea0003800000 */
.L_x_2998:
        /* <DEDUP_REMOVED lines=12> */
.L_x_3000:
        /* <DEDUP_REMOVED lines=13> */
.L_x_3159:
[----:B------:R-:W-:Y:S05]  /*22600*/  BSYNC B2 ;  /* 0x0000000000027941 */ /* 0x000fea0003800000 */
.L_x_3001:
        /* <DEDUP_REMOVED lines=11> */
.L_x_3004:
[----:B------:R-:W-:Y:S05]  /*226c0*/  BSYNC B2 ;  /* 0x0000000000027941 */ /* 0x000fea0003800000 */
.L_x_3003:
[----:B------:R-:W-:Y:S01]  /*226d0*/  R2UR UR10, R10 ;  /* 0x000000000a0a72ca */ /* 0x000fe200000e0000 */
[----:B01----:R-:W-:Y:S01]  /*226e0*/  IMAD R2, R7, 0xc000, R19 ;  /* 0x0000c00007027824 */ /* 0x003fe200078e0213 */
[----:B------:R-:W-:Y:S01]  /*226f0*/  R2UR UR6, R8 ;  /* 0x00000000080672ca */ /* 0x000fe200000e0000 */
[----:B------:R-:W-:Y:S01]  /*22700*/  UIADD3 UR4, UP0, UR40, 0x470, URZ ;  /* 0x0000047028047890 */ /* 0x000fe2000ff1e03f */
[----:B------:R-:W-:Y:S01]  /*22710*/  R2UR UR7, R9 ;  /* 0x00000000090772ca */ /* 0x000fe200000e0000 */
[----:B------:R-:W-:Y:S01]  /*22720*/  VIADD R3, R3, 0x22850 ;  /* 0x0002285003037836 */ /* 0x000fe20000000000 */
[----:B------:R-:W-:Y:S01]  /*22730*/  PLOP3.LUT P0, PT, PT, PT, PT, 0x80, 0x0 ;  /* 0x000000000000781c */ /* 0x000fe20003f0f070 */
[----:B------:R-:W-:Y:S01]  /*22740*/  VIADD R5, R2, 0x400 ;  /* 0x0000040002057836 */ /* 0x000fe20000000000 */
[----:B------:R-:W-:-:S12]  /*22750*/  UIADD3.X UR5, URZ, UR41, URZ, UP0, !UPT ;  /* 0x000000293f057290 */ /* 0x000fd800087fe43f */
.L_x_3005:
        /* <DEDUP_REMOVED lines=15> */
.L_x_3006:
        /* <DEDUP_REMOVED lines=15> */
.L_x_3007:
        /* <DEDUP_REMOVED lines=15> */
.L_x_3008:
        /* <DEDUP_REMOVED lines=10> */
.L_x_2994:
[----:B------:R-:W-:Y:S05]  /*22ad0*/  BSYNC B1 ;  /* 0x0000000000017941 */ /* 0x000fea0003800000 */
.L_x_2993:
        /* <DEDUP_REMOVED lines=35> */
.L_x_3011:
        /* <DEDUP_REMOVED lines=8> */
.L_x_3160:
[----:B------:R-:W-:Y:S05]  /*22d90*/  BSYNC B2 ;  /* 0x0000000000027941 */ /* 0x000fea0003800000 */
.L_x_3012:
        /* <DEDUP_REMOVED lines=9> */
.L_x_3015:
[----:B------:R-:W-:Y:S05]  /*22e30*/  BSYNC B2 ;  /* 0x0000000000027941 */ /* 0x000fea0003800000 */
.L_x_3014:
        /* <DEDUP_REMOVED lines=13> */
.L_x_3016:
        /* <DEDUP_REMOVED lines=13> */
.L_x_3161:
[----:B------:R-:W-:Y:S05]  /*22fe0*/  BSYNC B2 ;  /* 0x0000000000027941 */ /* 0x000fea0003800000 */
.L_x_3017:
        /* <DEDUP_REMOVED lines=11> */
.L_x_3020:
[----:B------:R-:W-:Y:S05]  /*230a0*/  BSYNC B2 ;  /* 0x0000000000027941 */ /* 0x000fea0003800000 */
.L_x_3019:
        /* <DEDUP_REMOVED lines=10> */
.L_x_3021:
        /* <DEDUP_REMOVED lines=15> */
.L_x_3022:
        /* <DEDUP_REMOVED lines=15> */
.L_x_3023:
        /* <DEDUP_REMOVED lines=15> */
.L_x_3024:
        /* <DEDUP_REMOVED lines=10> */
.L_x_3010:
[----:B------:R-:W-:Y:S05]  /*234c0*/  BSYNC B1 ;  /* 0x0000000000017941 */ /* 0x000fea0003800000 */
.L_x_3009:
[----:B------:R-:W2:Y:S01]  /*234d0*/  LDL R5, [R1+0x24] ;  /* 0x0000240001057983 */ /* 0x000ea20000100800 */
[----:B------:R-:W-:Y:S01]  /*234e0*/  VIADD R0, R0, 0xfffffffe ;  /* 0xfffffffe00007836 */ /* 0x000fe20000000000 */
[----:B--2---:R-:W-:-:S13]  /*234f0*/  ISETP.GT.AND P0, PT, R6, R5, PT ;  /* 0x000000050600720c */ /* 0x004fda0003f04270 */
[----:B------:R-:W-:Y:S05]  /*23500*/  @P0 BRA `(.L_x_3025) ;  /* 0xffffffec00000947 */ /* 0x000fea000383ffff */
.L_x_2974:
[----:B------:R-:W-:Y:S05]  /*23510*/  BSYNC B0 ;  /* 0x0000000000007941 */ /* 0x000fea0003800000 */
.L_x_2973:
        /* <DEDUP_REMOVED lines=25> */
.L_x_3027:
[----:B------:R-:W-:Y:S05]  /*236b0*/  BSYNC B0 ;  /* 0x0000000000007941 */ /* 0x000fea0003800000 */
.L_x_3026:
[----:B------:R-:W-:-:S05]  /*236c0*/  SEL R0, R0, RZ, P0 ;  /* 0x000000ff00007207 */ /* 0x000fca0000000000 */
[----:B------:R3:W-:Y:S02]  /*236d0*/  STL [R1+0x10], R0 ;  /* 0x0000100001007387 */ /* 0x0007e40000100800 */
.L_x_2945:
[----:B------:R-:W-:Y:S05]  /*236e0*/  BSYNC B7 ;  /* 0x0000000000077941 */ /* 0x000fea0003800000 */
.L_x_2943:
        /* <DEDUP_REMOVED lines=8> */
[----:B-1----:R-:W1:Y:S04]  /*23770*/  LDS.128 R4, [R19+0x228d0] ;  /* 0x0228d00013047984 */ /* 0x002e680000000c00 */
[----:B-1----:R1:W-:Y:S04]  /*23780*/  STL.64 [R1], R4 ;  /* 0x0000000401007387 */ /* 0x0023e80000100a00 */
[----:B------:R1:W-:Y:S01]  /*23790*/  STL.64 [R1+0x8], R6 ;  /* 0x0000080601007387 */ /* 0x0003e20000100a00 */
[----:B------:R-:W-:Y:S06]  /*237a0*/  BAR.ARV 0x4, 0x180 ;  /* 0x0106000000007b1d */ /* 0x000fec0000002000 */
[----:B------:R-:W-:Y:S05]  /*237b0*/  BRA `(.L_x_3029) ;  /* 0x0000001000307947 */ /* 0x000fea0003800000 */
.L_x_3028:
[----:B------:R-:W5:Y:S01]  /*237c0*/  S2R R16, SR_TID.X ;  /* 0x0000000000107919 */ /* 0x000f620000002100 */
[----:B------:R-:W-:Y:S01]  /*237d0*/  UMOV UR4, 0xffffffff ;  /* 0xffffffff00047882 */ /* 0x000fe20000000000 */
[----:B-----5:R-:W-:-:S04]  /*237e0*/  LOP3.LUT R16, R16, 0x1f, RZ, 0xc0, !PT ;  /* 0x0000001f10107812 */ /* 0x020fc800078ec0ff */
[----:B------:R-:W-:Y:S01]  /*237f0*/  ISETP.NE.AND P0, PT, R16, 0x1f, PT ;  /* 0x0000001f1000780c */ /* 0x000fe20003f05270 */
[----:B------:R-:W-:-:S12]  /*23800*/  BRA.DIV UR4, `(.L_x_3030) ;  /* 0x0000003e04947947 */ /* 0x000fd8000b800000 */
[----:B--2---:R-:W0:Y:S01]  /*23810*/  LDL.LU R2, [R1] ;  /* 0x0000000001027983 */ /* 0x004e220000300800 */
[----:B------:R-:W-:-:S03]  /*23820*/  ULDC UR4, c[0x0][0xc3c] ;  /* 0x00030f0000047ab9 */ /* 0x000fc60000000800 */
[----:B-1----:R-:W3:Y:S01]  /*23830*/  LDL R3, [R1+0xc] ;  /* 0x00000c0001037983 */ /* 0x002ee20000100800 */
[----:B0-----:R-:W-:Y:S02]  /*23840*/  IMAD.MOV.U32 R10, RZ, RZ, R2 ;  /* 0x000000ffff0a7224 */ /* 0x001fe400078e0002 */
[----:B---34-:R-:W-:-:S05]  /*23850*/  IMAD.IADD R0, R3, 0x1, R16 ;  /* 0x0000000103007824 */ /* 0x018fca00078e0210 */
        /* <DEDUP_REMOVED lines=10> */
[C---:B------:R-:W-:Y:S01]  /*23900*/  ISETP.GE.U32.AND P3, PT, R16.reuse, 0x4, PT ;  /* 0x000000041000780c */ /* 0x040fe20003f66070 */
[----:B------:R-:W-:Y:S01]  /*23910*/  SHFL.IDX PT, R0, R10, 0x1, 0x1f ;  /* 0x00201f000a007f89 */ /* 0x000fe200000e0000 */
[C---:B------:R-:W-:Y:S02]  /*23920*/  ISETP.GE.U32.AND P4, PT, R16.reuse, 0x8, PT ;  /* 0x000000081000780c */ /* 0x040fe40003f86070 */
[----:B------:R-:W-:Y:S01]  /*23930*/  ISETP.GE.U32.AND P5, PT, R16, 0x10, PT ;  /* 0x000000101000780c */ /* 0x000fe20003fa6070 */
[----:B--2---:R-:W-:Y:S02]  /*23940*/  @!P1 IMAD.MOV.U32 R4, RZ, RZ, R8 ;  /* 0x000000ffff049224 */ /* 0x004fe400078e0008 */
[----:B------:R-:W-:-:S02]  /*23950*/  IMAD.MOV.U32 R8, RZ, RZ, RZ ;  /* 0x000000ffff087224 */ /* 0x000fc400078e00ff */
[----:B---3--:R-:W-:Y:S01]  /*23960*/  @!P1 IMAD.MOV.U32 R6, RZ, RZ, R2 ;  /* 0x000000ffff069224 */ /* 0x008fe200078e0002 */
[----:B------:R-:W-:-:S03]  /*23970*/  ISETP.NE.AND P1, PT, R16, RZ, PT ;  /* 0x000000ff1000720c */ /* 0x000fc60003f25270 */
[----:B------:R-:W-:-:S05]  /*23980*/  IMAD R2, R6, R4, RZ ;  /* 0x0000000406027224 */ /* 0x000fca00078e02ff */
[----:B------:R-:W0:Y:S02]  /*23990*/  SHFL.UP PT, R3, R2, 0x1, RZ ;  /* 0x0420000002037989 */ /* 0x000e2400000e00ff */
[----:B0-----:R-:W-:-:S05]  /*239a0*/  SEL R5, R3, RZ, P1 ;  /* 0x000000ff03057207 */ /* 0x001fca0000800000 */
[----:B------:R-:W-:Y:S02]  /*239b0*/  IMAD.IADD R2, R2, 0x1, R5 ;  /* 0x0000000102027824 */ /* 0x000fe400078e0205 */
[----:B------:R-:W-:Y:S04]  /*239c0*/  SHFL.IDX PT, R5, R10, RZ, 0x1f ;  /* 0x00001fff0a057589 */ /* 0x000fe800000e0000 */
        /* <DEDUP_REMOVED lines=13> */
.L_x_3171:
[----:B------:R-:W-:Y:S02]  /*23aa0*/  ULDC UR4, c[0x0][0xc38] ;  /* 0x00030e0000047ab9 */ /* 0x000fe40000000800 */
[----:B------:R-:W-:-:S04]  /*23ab0*/  IMAD.U32 R2, RZ, RZ, UR4 ;  /* 0x00000004ff027e24 */ /* 0x000fc8000f8e00ff */
[----:B-1----:R-:W-:-:S04]  /*23ac0*/  IMAD R9, R9, R2, RZ ;  /* 0x0000000209097224 */ /* 0x002fc800078e02ff */
[----:B------:R-:W-:-:S05]  /*23ad0*/  IMAD.IADD R0, R0, 0x1, R9 ;  /* 0x0000000100007824 */ /* 0x000fca00078e0209 */
[----:B------:R-:W-:-:S13]  /*23ae0*/  ISETP.GT.AND P6, PT, R0, R5, PT ;  /* 0x000000050000720c */ /* 0x000fda0003fc4270 */
[----:B------:R-:W-:Y:S05]  /*23af0*/  @P6 BRA `(.L_x_3031) ;  /* 0x0000000000ac6947 */ /* 0x000fea0003800000 */
.L_x_3034:
        /* <DEDUP_REMOVED lines=37> */
.L_x_3179:
[----:B------:R-:W-:Y:S02]  /*23d50*/  ULDC UR4, c[0x0][0xc38] ;  /* 0x00030e0000047ab9 */ /* 0x000fe40000000800 */
[----:B------:R-:W-:-:S04]  /*23d60*/  IMAD.U32 R2, RZ, RZ, UR4 ;  /* 0x00000004ff027e24 */ /* 0x000fc8000f8e00ff */
[----:B-1----:R-:W-:-:S04]  /*23d70*/  IMAD R9, R9, R2, RZ ;  /* 0x0000000209097224 */ /* 0x002fc800078e02ff */
[----:B------:R-:W-:-:S05]  /*23d80*/  IMAD.IADD R0, R9, 0x1, R0 ;  /* 0x0000000109007824 */ /* 0x000fca00078e0200 */
[----:B------:R-:W-:-:S13]  /*23d90*/  ISETP.GT.AND P6, PT, R0, R5, PT ;  /* 0x000000050000720c */ /* 0x000fda0003fc4270 */
[----:B------:R-:W-:Y:S05]  /*23da0*/  @!P6 BRA `(.L_x_3034) ;  /* 0xfffffffc0054e947 */ /* 0x000fea000383ffff */
.L_x_3031:
        /* <DEDUP_REMOVED lines=8> */
[----:B-1----:R1:W3:Y:S04]  /*23e30*/  SHFL.IDX PT, R4, R4, R3, 0x1f ;  /* 0x00001f0304047589 */ /* 0x0022e800000e0000 */
[----:B------:R1:W4:Y:S01]  /*23e40*/  SHFL.IDX PT, R6, R6, R3, 0x1f ;  /* 0x00001f0306067589 */ /* 0x00032200000e0000 */
[----:B--2---:R-:W-:-:S05]  /*23e50*/  IMAD.IADD R10, R3, 0x1, R10 ;  /* 0x00000001030a7824 */ /* 0x004fca00078e020a */
[----:B---34-:R1:W-:Y:S02]  /*23e60*/  STL [R1+0xc], R10 ;  /* 0x00000c0a01007387 */ /* 0x0183e40000100800 */
.L_x_3184:
[----:B------:R-:W-:-:S13]  /*23e70*/  ISETP.NE.AND P0, PT, R0, RZ, PT ;  /* 0x000000ff0000720c */ /* 0x000fda0003f05270 */
[----:B------:R-:W-:Y:S05]  /*23e80*/  @!P0 BRA `(.L_x_3036) ;  /* 0x0000000000108947 */ /* 0x000fea0003800000 */
[----:B------:R-:W-:Y:S01]  /*23e90*/  UMOV UR4, 0xffffffff ;  /* 0xffffffff00047882 */ /* 0x000fe20000000000 */
[----:B-1----:R-:W-:Y:S02]  /*23ea0*/  VIADD R3, R3, 0xffffffff ;  /* 0xffffffff03037836 */ /* 0x002fe40000000000 */
[----:B------:R-:W-:Y:S05]  /*23eb0*/  BRA.DIV UR4, `(.L_x_3037) ;  /* 0x0000004204887947 */ /* 0x000fea000b800000 */
[----:B------:R3:W4:Y:S02]  /*23ec0*/  SHFL.IDX PT, R8, R7, R3, 0x1f ;  /* 0x00001f0307087589 */ /* 0x00072400000e0000 */
.L_x_3036:
[----:B------:R-:W-:Y:S01]  /*23ed0*/  ISETP.NE.AND P0, PT, R6, 0x1, PT ;  /* 0x000000010600780c */ /* 0x000fe20003f05270 */
[----:B----4-:R-:W-:-:S05]  /*23ee0*/  IMAD R0, R8, R2, R9 ;  /* 0x0000000208007224 */ /* 0x010fca00078e0209 */
[----:B------:R4:W-:Y:S02]  /*23ef0*/  STL [R1], R0 ;  /* 0x0000000001007387 */ /* 0x0009e40000100800 */
[----:B----4-:R-:W-:-:S05]  /*23f00*/  IMAD.IADD R0, R5, 0x1, -R0 ;  /* 0x0000000105007824 */ /* 0x010fca00078e0a00 */
[----:B------:R-:W-:Y:S05]  /*23f10*/  @!P0 BRA `(.L_x_3038) ;  /* 0x0000000000e48947 */ /* 0x000fea0003800000 */
[----:B------:R-:W-:-:S04]  /*23f20*/  IABS R5, R4 ;  /* 0x0000000400057213 */ /* 0x000fc80000000000 */
[----:B0--3--:R-:W0:Y:S08]  /*23f30*/  I2F.RP R7, R5 ;  /* 0x0000000500077306 */ /* 0x009e300000209400 */
[----:B0-----:R-:W0:Y:S02]  /*23f40*/  MUFU.RCP R7, R7 ;  /* 0x0000000700077308 */ /* 0x001e240000001000 */
[----:B0-----:R-:W-:-:S06]  /*23f50*/  VIADD R9, R7, 0xffffffe ;  /* 0x0ffffffe07097836 */ /* 0x001fcc0000000000 */
[----:B-1----:R-:W0:Y:S02]  /*23f60*/  F2I.FTZ.U32.TRUNC.NTZ R3, R9 ;  /* 0x0000000900037305 */ /* 0x002e24000021f000 */
        /* <DEDUP_REMOVED lines=39> */
[----:B------:R-:W-:-:S04]  /*241e0*/  IMAD.MOV R2, RZ, RZ, -R3 ;  /* 0x000000ffff027224 */ /* 0x000fc800078e0a03 */
[----:B------:R-:W-:Y:S01]  /*241f0*/  IMAD R0, R4, R2, R0 ;  /* 0x0000000204007224 */ /* 0x000fe200078e0200 */
[----:B------:R-:W-:-:S04]  /*24200*/  LOP3.LUT R2, R3, R6, RZ, 0x3c, !PT ;  /* 0x0000000603027212 */ /* 0x000fc800078e3cff */
[----:B------:R-:W-:-:S03]  /*24210*/  ISETP.GE.AND P2, PT, R2, RZ, PT ;  /* 0x000000ff0200720c */ /* 0x000fc60003f46270 */
[----:B------:R-:W-:-:S10]  /*24220*/  @P0 VIADD R7, R7, 0x1 ;  /* 0x0000000107070836 */ /* 0x000fd40000000000 */
        /* <DEDUP_REMOVED lines=8> */
.L_x_3038:
[----:B-1-3--:R-:W3:Y:S01]  /*242b0*/  LDL R3, [R1+0xc] ;  /* 0x00000c0001037983 */ /* 0x00aee20000100800 */
[----:B0-----:R-:W3:Y:S02]  /*242c0*/  LDC.64 R6, c[0x0][0xc90] ;  /* 0x00032400ff067b82 */ /* 0x001ee40000000a00 */
[----:B---3--:R-:W-:-:S05]  /*242d0*/  IMAD.WIDE R6, R3, 0x4, R6 ;  /* 0x0000000403067825 */ /* 0x008fca00078e0206 */
[----:B------:R-:W3:Y:S02]  /*242e0*/  LDG.E R3, desc[UR38][R6.64] ;  /* 0x0000002606037981 */ /* 0x000ee4000c1e1900 */
[----:B---3--:R-:W-:-:S05]  /*242f0*/  IMAD R5, R4, R3, RZ ;  /* 0x0000000304057224 */ /* 0x008fca00078e02ff */
        /* <DEDUP_REMOVED lines=28> */
[----:B------:R-:W-:Y:S02]  /*244c0*/  VIADDMNMX R8, R8, R2, R3, PT ;  /* 0x0000000208087246 */ /* 0x000fe40003800103 */
[----:B------:R-:W-:Y:S02]  /*244d0*/  IADD3 R7, R7, 0x1000000, R6 ;  /* 0x0100000007077810 */ /* 0x000fe40007ffe006 */
[----:B------:R-:W-:-:S04]  /*244e0*/  IABS R9, R8 ;  /* 0x0000000800097213 */ /* 0x000fc80000000000 */
[----:B------:R-:W0:Y:S08]  /*244f0*/  I2F.RP R2, R9 ;  /* 0x0000000900027306 */ /* 0x000e300000209400 */
[----:B0-----:R-:W0:Y:S02]  /*24500*/  MUFU.RCP R2, R2 ;  /* 0x0000000200027308 */ /* 0x001e240000001000 */
[----:B0-----:R-:W-:-:S06]  /*24510*/  VIADD R2, R2, 0xffffffe ;  /* 0x0ffffffe02027836 */ /* 0x001fcc0000000000 */
[----:B------:R0:W1:Y:S02]  /*24520*/  F2I.FTZ.U32.TRUNC.NTZ R3, R2 ;  /* 0x0000000200037305 */ /* 0x000064000021f000 */
[----:B0-----:R-:W-:Y:S02]  /*24530*/  IMAD.MOV.U32 R2, RZ, RZ, RZ ;  /* 0x000000ffff027224 */ /* 0x001fe400078e00ff */
[----:B-1----:R-:W-:-:S04]  /*24540*/  IMAD.MOV R0, RZ, RZ, -R3 ;  /* 0x000000ffff007224 */ /* 0x002fc800078e0a03 */
[----:B------:R-:W-:-:S04]  /*24550*/  IMAD R0, R0, R9, RZ ;  /* 0x0000000900007224 */ /* 0x000fc800078e02ff */
        /* <DEDUP_REMOVED lines=13> */
[----:B------:R-:W-:-:S04]  /*24630*/  @P0 VIADD R2, R2, 0x1 ;  /* 0x0000000102020836 */ /* 0x000fc80000000000 */
[----:B------:R-:W-:-:S04]  /*24640*/  IMAD.MOV.U32 R0, RZ, RZ, R2 ;  /* 0x000000ffff007224 */ /* 0x000fc800078e0002 */
[----:B------:R-:W-:Y:S01]  /*24650*/  @!P2 IMAD.MOV R0, RZ, RZ, -R0 ;  /* 0x000000ffff00a224 */ /* 0x000fe200078e0a00 */
[----:B------:R-:W-:Y:S01]  /*24660*/  @!P1 LOP3.LUT R0, RZ, R8, RZ, 0x33, !PT ;  /* 0x00000008ff009212 */ /* 0x000fe200078e33ff */
[----:B------:R-:W-:-:S04]  /*24670*/  IMAD.MOV R8, RZ, RZ, -R8 ;  /* 0x000000ffff087224 */ /* 0x000fc800078e0a08 */
[----:B------:R-:W-:-:S05]  /*24680*/  IMAD R2, R0, R8, R7 ;  /* 0x0000000800027224 */ /* 0x000fca00078e0207 */
[----:B------:R0:W-:Y:S02]  /*24690*/  STL [R1+0x8], R2 ;  /* 0x0000080201007387 */ /* 0x0001e40000100800 */
.L_x_3039:
[----:B------:R-:W-:-:S05]  /*246a0*/  LOP3.LUT R3, RZ, R0, RZ, 0x33, !PT ;  /* 0x00000000ff037212 */ /* 0x000fca00078e33ff */
[----:B------:R-:W-:-:S05]  /*246b0*/  IMAD.IADD R0, R4, 0x1, R3 ;  /* 0x0000000104007824 */ /* 0x000fca00078e0203 */
[----:B------:R3:W-:Y:S01]  /*246c0*/  STL [R1+0x4], R0 ;  /* 0x0000040001007387 */ /* 0x0007e20000100800 */
[----:B------:R-:W-:Y:S05]  /*246d0*/  BRA `(.L_x_3040) ;  /* 0x0000000000287947 */ /* 0x000fea0003800000 */
.L_x_3032:
        /* <DEDUP_REMOVED lines=10> */
.L_x_3040:
[----:B-1----:R-:W4:Y:S04]  /*24780*/  LDL R3, [R1+0x8] ;  /* 0x0000080001037983 */ /* 0x002f280000100800 */
[----:B0-----:R-:W5:Y:S04]  /*24790*/  LDL R2, [R1+0xc] ;  /* 0x00000c0001027983 */ /* 0x001f680000100800 */
[----:B------:R-:W2:Y:S04]  /*247a0*/  LDL R5, [R1+0x4] ;  /* 0x0000040001057983 */ /* 0x000ea80000100800 */
[----:B------:R-:W2:Y:S01]  /*247b0*/  LDL R4, [R1] ;  /* 0x0000000001047983 */ /* 0x000ea20000100800 */
[----:B---3--:R-:W0:Y:S01]  /*247c0*/  S2R R0, SR_TID.X ;  /* 0x0000000000007919 */ /* 0x008e220000002100 */
[----:B------:R-:W-:Y:S05]  /*247d0*/  WARPSYNC.ALL ;  /* 0x0000000000007948 */ /* 0x000fea0003800000 */
[----:B0-----:R-:W-:Y:S01]  /*247e0*/  LOP3.LUT R0, R0, 0x1f, RZ, 0xc0, !PT ;  /* 0x0000001f00007812 */ /* 0x001fe200078ec0ff */
[----:B------:R-:W-:Y:S03]  /*247f0*/  BAR.SYNC.DEFER_BLOCKING 0x4, 0x180 ;  /* 0x0106000000007b1d */ /* 0x000fe60000010000 */
[----:B------:R-:W-:-:S13]  /*24800*/  ISETP.NE.AND P0, PT, R0, RZ, PT ;  /* 0x000000ff0000720c */ /* 0x000fda0003f05270 */
[----:B------:R-:W-:Y:S01]  /*24810*/  @!P0 MOV R0, 0x400 ;  /* 0x0000040000008802 */ /* 0x000fe20000000f00 */
[----:B----4-:R-:W-:Y:S02]  /*24820*/  IMAD.MOV.U32 R6, RZ, RZ, R3 ;  /* 0x000000ffff067224 */ /* 0x010fe400078e0003 */
[----:B------:R-:W0:Y:S01]  /*24830*/  @!P0 S2R R3, SR_CgaCtaId ;  /* 0x0000000000038919 */ /* 0x000e220000008800 */
[----:B-----5:R-:W-:Y:S01]  /*24840*/  IMAD.MOV.U32 R7, RZ, RZ, R2 ;  /* 0x000000ffff077224 */ /* 0x020fe200078e0002 */
[----:B0-----:R-:W-:-:S05]  /*24850*/  @!P0 LEA R19, R3, R0, 0x18 ;  /* 0x0000000003138211 */ /* 0x001fca00078ec0ff */
[----:B--2---:R0:W-:Y:S01]  /*24860*/  @!P0 STS.128 [R19+0x228d0], R4 ;  /* 0x0228d00413008388 */ /* 0x0041e20000000c00 */
[----:B------:R-:W-:Y:S06]  /*24870*/  BAR.ARV 0x5, 0x180 ;  /* 0x0146000000007b1d */ /* 0x000fec0000002000 */
.L_x_3029:
[----:B---34-:R-:W3:Y:S01]  /*24880*/  LDL R0, [R1+0xc] ;  /* 0x00000c0001007983 */ /* 0x018ee20000100800 */
[----:B------:R-:W-:Y:S02]  /*24890*/  ULDC UR4, c[0x0][0xc3c] ;  /* 0x00030f0000047ab9 */ /* 0x000fe40000000800 */
[----:B---3--:R-:W-:-:S13]  /*248a0*/  ISETP.GE.AND P0, PT, R0, UR4, PT ;  /* 0x0000000400007c0c */ /* 0x008fda000bf06270 */
[----:B------:R-:W-:Y:S05]  /*248b0*/  @!P0 BRA `(.L_x_3041) ;  /* 0xffffff8800148947 */ /* 0x000fea000383ffff */
[----:B------:R-:W-:Y:S05]  /*248c0*/  BSYNC B8 ;  /* 0x0000000000087941 */ /* 0x000fea0003800000 */
.L_x_2881:
        /* <DEDUP_REMOVED lines=12> */
.L_x_3187:
[----:B------:R-:W-:Y:S05]  /*24990*/  BSYNC B0 ;  /* 0x0000000000007941 */ /* 0x000fea0003800000 */
.L_x_3042:
[----:B------:R-:W-:-:S03]  /*249a0*/  UMOV UR4, 0xffffffff ;  /* 0xffffffff00047882 */ /* 0x000fc60000000000 */
[----:B------:R-:W-:Y:S05]  /*249b0*/  BRA.DIV UR4, `(.L_x_3044) ;  /* 0x0000003a04087947 */ /* 0x000fea000b800000 */
[----:B------:R-:W1:Y:S02]  /*249c0*/  S2R R2, SR_TID.X ;  /* 0x0000000000027919 */ /* 0x000e640000002100 */
[----:B-1----:R-:W-:-:S04]  /*249d0*/  SHF.R.U32.HI R2, RZ, 0x5, R2 ;  /* 0x00000005ff027819 */ /* 0x002fc80000011602 */
[----:B------:R-:W-:-:S05]  /*249e0*/  LOP3.LUT R2, R2, 0x3, RZ, 0xc0, !PT ;  /* 0x0000000302027812 */ /* 0x000fca00078ec0ff */
[----:B------:R1:W2:Y:S02]  /*249f0*/  SHFL.IDX PT, R14, R2, RZ, 0x1f ;  /* 0x00001fff020e7589 */ /* 0x0002a400000e0000 */
.L_x_3190:
[----:B--2---:R-:W-:-:S13]  /*24a00*/  ISETP.NE.AND P0, PT, R14, RZ, PT ;  /* 0x000000ff0e00720c */ /* 0x004fda0003f05270 */
[----:B------:R-:W-:Y:S05]  /*24a10*/  @P0 BRA `(.L_x_2652) ;  /* 0x0000000000940947 */ /* 0x000fea0003800000 */
[----:B------:R-:W-:-:S03]  /*24a20*/  UMOV UR4, 0xffffffff ;  /* 0xffffffff00047882 */ /* 0x000fc60000000000 */
[----:B------:R-:W-:Y:S05]  /*24a30*/  BRA.DIV UR4, `(.L_x_3045) ;  /* 0x0000003a041c7947 */ /* 0x000fea000b800000 */
[----:B------:R-:W-:-:S13]  /*24a40*/  ELECT P6, URZ, PT ;  /* 0x00000000003f782f */ /* 0x000fda00038c0000 */
.L_x_3193:
[----:B------:R-:W-:Y:S05]  /*24a50*/  @!P6 BRA `(.L_x_2652) ;  /* 0x000000000084e947 */ /* 0x000fea0003800000 */
[----:B------:R-:W-:-:S06]  /*24a60*/  ULOP3.LUT UR4, UR36, 0x2, URZ, 0xfc, !UPT ;  /* 0x0000000224047892 */ /* 0x000fcc000f8efc3f */
[----:B-1----:R-:W-:-:S05]  /*24a70*/  IMAD.U32 R2, RZ, RZ, UR4 ;  /* 0x00000004ff027e24 */ /* 0x002fca000f8e00ff */
[----:B------:R-:W-:-:S13]  /*24a80*/  ISETP.NE.AND P2, PT, R2, 0x3, PT ;  /* 0x000000030200780c */ /* 0x000fda0003f45270 */
[----:B------:R-:W-:Y:S05]  /*24a90*/  @!P2 BRA `(.L_x_3046) ;  /* 0x000000000004a947 */ /* 0x000fea0003800000 */
[----:B------:R-:W-:Y:S01]  /*24aa0*/  BPT.TRAP 0x1 ;  /* 0x000000040000795c */ /* 0x000fe20000300000 */
.L_x_3046:
        /* <DEDUP_REMOVED lines=14> */
.L_x_3194:
[----:B------:R-:W1:Y:S02]  /*24b90*/  SYNCS.PHASECHK.TRANS64.TRYWAIT P0, [R7+URZ], R2 ;  /* 0x00000002070075a7 */ /* 0x000e64000800017f */
[----:B-1----:R-:W-:Y:S05]  /*24ba0*/  @!P0 BRA `(.L_x_3048) ;  /* 0x0000003400f48947 */ /* 0x002fea0003800000 */
.L_x_3195:
[----:B------:R-:W-:Y:S05]  /*24bb0*/  @!P2 BRA `(.L_x_3049) ;  /* 0x000000000004a947 */ /* 0x000fea0003800000 */
[----:B------:R-:W-:Y:S01]  /*24bc0*/  BPT.TRAP 0x1 ;  /* 0x000000040000795c */ /* 0x000fe20000300000 */
.L_x_3049:
[----:B------:R-:W2:Y:S01]  /*24bd0*/  LDL.LU R4, [R1+0x10] ;  /* 0x0000100001047983 */ /* 0x000ea20000300800 */
[----:B------:R-:W-:-:S04]  /*24be0*/  VIADD R0, R0, 0x22860 ;  /* 0x0002286000007836 */ /* 0x000fc80000000000 */
[----:B--2---:R-:W-:-:S04]  /*24bf0*/  IMAD R4, R4, 0x8, R0 ;  /* 0x0000000804047824 */ /* 0x004fc800078e0200 */
[----:B------:R-:W2:Y:S02]  /*24c00*/  SYNCS.PHASECHK.TRANS64.TRYWAIT P0, [R4+URZ], R5 ;  /* 0x00000005040075a7 */ /* 0x000ea4000800017f */
[----:B--2---:R-:W-:Y:S05]  /*24c10*/  @!P0 BRA `(.L_x_3050) ;  /* 0x0000003400ec8947 */ /* 0x004fea0003800000 */
.L_x_3196:
[----:B------:R-:W-:-:S07]  /*24c20*/  IMAD R3, R3, 0x8, R0 ;  /* 0x0000000803037824 */ /* 0x000fce00078e0200 */
.L_x_3051:
[----:B----4-:R4:W0:Y:S02]  /*24c30*/  SYNCS.PHASECHK.TRANS64.TRYWAIT P0, [R3+URZ], R2 ;  /* 0x00000002030075a7 */ /* 0x010824000800017f */
[----:B0-----:R-:W-:Y:S05]  /*24c40*/  @!P0 NANOSLEEP.SYNCS 0x989680 ;  /* 0x009896800000895d */ /* 0x001fea0003900000 */
[----:B------:R-:W0:Y:S02]  /*24c50*/  @!P0 SYNCS.PHASECHK.TRANS64 P0, [R3+URZ], R2 ;  /* 0x00000002030085a7 */ /* 0x000e24000800007f */
[----:B0-----:R-:W-:Y:S05]  /*24c60*/  @!P0 BRA `(.L_x_3051) ;  /* 0xfffffffc00f08947 */ /* 0x001fea000383ffff */
.L_x_2652:
[----:B------:R-:W-:Y:S05]  /*24c70*/  BSYNC B9 ;  /* 0x0000000000097941 */ /* 0x000fea0003800000 */
.L_x_2649:
[----:B------:R-:W-:Y:S05]  /*24c80*/  EXIT ;  /* 0x000000000000794d */ /* 0x000fea0003800000 */
.L_x_2680:
[----:B0-----:R0:W1:Y:S02]  /*24c90*/  SYNCS.PHASECHK.TRANS64.TRYWAIT P6, [R95+URZ+0x22890], R106 ;  /* 0x0228906a5f0075a7 */ /* 0x00106400080c017f */
[----:B-1----:R-:W-:Y:S05]  /*24ca0*/  @!P6 NANOSLEEP.SYNCS 0x989680 ;  /* 0x009896800000e95d */ /* 0x002fea0003900000 */
[----:B------:R-:W1:Y:S02]  /*24cb0*/  @!P6 SYNCS.PHASECHK.TRANS64 P6, [R95+URZ+0x22890], R106 ;  /* 0x0228906a5f00e5a7 */ /* 0x000e6400080c007f */
[----:B-1----:R-:W-:Y:S05]  /*24cc0*/  @!P6 BRA `(.L_x_2680) ;  /* 0xfffffffc00f0e947 */ /* 0x002fea000383ffff */
[----:B------:R-:W-:Y:S05]  /*24cd0*/  BRA `(.L_x_3052) ;  /* 0xfffffde800287947 */ /* 0x000fea000383ffff */
.L_x_2698:
[----:B0-----:R0:W1:Y:S02]  /*24ce0*/  SYNCS.PHASECHK.TRANS64.TRYWAIT P5, [R95+URZ+0x22890], R106 ;  /* 0x0228906a5f0075a7 */ /* 0x00106400080a017f */
[----:B-1----:R-:W-:Y:S05]  /*24cf0*/  @!P5 NANOSLEEP.SYNCS 0x989680 ;  /* 0x009896800000d95d */ /* 0x002fea0003900000 */
[----:B------:R-:W1:Y:S02]  /*24d00*/  @!P5 SYNCS.PHASECHK.TRANS64 P5, [R95+URZ+0x22890], R106 ;  /* 0x0228906a5f00d5a7 */ /* 0x000e6400080a007f */
[----:B-1----:R-:W-:Y:S05]  /*24d10*/  @!P5 BRA `(.L_x_2698) ;  /* 0xfffffffc00f0d947 */ /* 0x002fea000383ffff */
[----:B------:R-:W-:Y:S05]  /*24d20*/  BRA `(.L_x_3053) ;  /* 0xfffffdf800747947 */ /* 0x000fea000383ffff */
.L_x_2707:
[----:B0-----:R0:W1:Y:S02]  /*24d30*/  SYNCS.PHASECHK.TRANS64.TRYWAIT P4, [R95+URZ+0x22890], R106 ;  /* 0x0228906a5f0075a7 */ /* 0x001064000808017f */
[----:B-1----:R-:W-:Y:S05]  /*24d40*/  @!P4 NANOSLEEP.SYNCS 0x989680 ;  /* 0x009896800000c95d */ /* 0x002fea0003900000 */
[----:B------:R-:W1:Y:S02]  /*24d50*/  @!P4 SYNCS.PHASECHK.TRANS64 P4, [R95+URZ+0x22890], R106 ;  /* 0x0228906a5f00c5a7 */ /* 0x000e64000808007f */
[----:B-1----:R-:W-:Y:S05]  /*24d60*/  @!P4 BRA `(.L_x_2707) ;  /* 0xfffffffc00f0c947 */ /* 0x002fea000383ffff */
[----:B------:R-:W-:Y:S05]  /*24d70*/  BRA `(.L_x_3054) ;  /* 0xfffffe08006c7947 */ /* 0x000fea000383ffff */
.L_x_2713:
[----:B--2---:R2:W3:Y:S02]  /*24d80*/  SYNCS.PHASECHK.TRANS64.TRYWAIT P3, [R95+URZ+0x228b0], R106 ;  /* 0x0228b06a5f0075a7 */ /* 0x0044e4000806017f */
[----:B---3--:R-:W-:Y:S05]  /*24d90*/  @!P3 NANOSLEEP.SYNCS 0x989680 ;  /* 0x009896800000b95d */ /* 0x008fea0003900000 */
[----:B------:R-:W3:Y:S02]  /*24da0*/  @!P3 SYNCS.PHASECHK.TRANS64 P3, [R95+URZ+0x228b0], R106 ;  /* 0x0228b06a5f00b5a7 */ /* 0x000ee4000806007f */
[----:B---3--:R-:W-:Y:S05]  /*24db0*/  @!P3 BRA `(.L_x_2713) ;  /* 0xfffffffc00f0b947 */ /* 0x008fea000383ffff */
[----:B------:R-:W-:Y:S05]  /*24dc0*/  BRA `(.L_x_3055) ;  /* 0xfffffe0800fc7947 */ /* 0x000fea000383ffff */
.L_x_2731:
[----:B------:R-:W-:Y:S01]  /*24dd0*/  BSSY B0, `(.L_x_3056) ;  /* 0x0000007000007945 */ /* 0x000fe20003800000 */
[----:B------:R-:W-:Y:S02]  /*24de0*/  IMAD.MOV.U32 R12, RZ, RZ, RZ ;  /* 0x000000ffff0c7224 */ /* 0x000fe400078e00ff */
[----:B------:R-:W-:Y:S02]  /*24df0*/  IMAD.MOV.U32 R11, RZ, RZ, 0x1f ;  /* 0x0000001fff0b7424 */ /* 0x000fe400078e00ff */
[----:B------:R-:W-:-:S07]  /*24e00*/  IMAD.MOV.U32 R15, RZ, RZ, -0x1 ;  /* 0xffffffffff0f7424 */ /* 0x000fce00078e00ff */
[----:B-----5:R-:W-:Y:S05]  /*24e10*/  WARPSYNC.COLLECTIVE R15, `(.L_x_3057) ;  /* 0x000000000f087348 */ /* 0x020fea0003c00000 */
[----:B------:R0:W1:Y:S02]  /*24e20*/  SHFL.IDX P6, R14, R13, R12, R11 ;  /* 0x0000000c0d0e7389 */ /* 0x00006400000c000b */
[----:B01---5:R-:W-:Y:S01]  /*24e30*/  ENDCOLLECTIVE ;  /* 0x000000000000791b */ /* 0x023fe20003800000 */
.L_x_3057:
[----:B------:R-:W-:Y:S05]  /*24e40*/  BSYNC B0 ;  /* 0x0000000000007941 */ /* 0x000fea0003800000 */
.L_x_3056:
[----:B------:R-:W-:Y:S05]  /*24e50*/  BRA `(.L_x_3058) ;  /* 0xfffffe1c00507947 */ /* 0x000fea000383ffff */
.L_x_2743:
        /* <DEDUP_REMOVED lines=8> */
.L_x_3060:
[----:B------:R-:W-:Y:S05]  /*24ee0*/  BSYNC B1 ;  /* 0x0000000000017941 */ /* 0x000fea0003800000 */
.L_x_3059:
        /* <DEDUP_REMOVED lines=8> */
.L_x_3061:
[----:B------:R-:W-:Y:S02]  /*24f70*/  IMAD.MOV.U32 R13, RZ, RZ, R10 ;  /* 0x000000ffff0d7224 */ /* 0x000fe400078e000a */
[----:B------:R-:W-:-:S07]  /*24f80*/  IMAD.MOV.U32 R0, RZ, RZ, R14 ;  /* 0x000000ffff007224 */ /* 0x000fce00078e000e */
[----:B------:R-:W-:Y:S05]  /*24f90*/  WARPSYNC.COLLECTIVE R15, `(.L_x_3062) ;  /* 0x000000000f087348 */ /* 0x000fea0003c00000 */
[----:B------:R0:W1:Y:S02]  /*24fa0*/  SHFL.IDX P6, R14, R13, R12, R11 ;  /* 0x0000000c0d0e7389 */ /* 0x00006400000c000b */
[----:B01----:R-:W-:Y:S01]  /*24fb0*/  ENDCOLLECTIVE ;  /* 0x000000000000791b */ /* 0x003fe20003800000 */
.L_x_3062:
[----:B------:R-:W-:Y:S02]  /*24fc0*/  IMAD.MOV.U32 R13, RZ, RZ, R4 ;  /* 0x000000ffff0d7224 */ /* 0x000fe400078e0004 */
[----:B------:R-:W-:-:S07]  /*24fd0*/  IMAD.MOV.U32 R5, RZ, RZ, R14 ;  /* 0x000000ffff057224 */ /* 0x000fce00078e000e */
[----:B------:R-:W-:Y:S05]  /*24fe0*/  WARPSYNC.COLLECTIVE R15, `(.L_x_3063) ;  /* 0x000000000f087348 */ /* 0x000fea0003c00000 */
[----:B------:R0:W1:Y:S02]  /*24ff0*/  SHFL.IDX P6, R14, R13, R12, R11 ;  /* 0x0000000c0d0e7389 */ /* 0x00006400000c000b */
[----:B01----:R-:W-:Y:S01]  /*25000*/  ENDCOLLECTIVE ;  /* 0x000000000000791b */ /* 0x003fe20003800000 */
.L_x_3063:
[----:B------:R-:W-:Y:S05]  /*25010*/  BRA `(.L_x_3064) ;  /* 0xfffffe2000cc7947 */ /* 0x000fea000383ffff */
.L_x_2746:
[----:B------:R-:W-:Y:S01]  /*25020*/  BSSY B1, `(.L_x_3065) ;  /* 0x0000008000017945 */ /* 0x000fe20003800000 */
[----:B------:R-:W-:Y:S02]  /*25030*/  IMAD.MOV.U32 R13, RZ, RZ, R7 ;  /* 0x000000ffff0d7224 */ /* 0x000fe400078e0007 */
[----:B------:R-:W-:Y:S02]  /*25040*/  IMAD.MOV.U32 R12, RZ, RZ, 0x1 ;  /* 0x00000001ff0c7424 */ /* 0x000fe400078e00ff */
[----:B------:R-:W-:Y:S02]  /*25050*/  IMAD.MOV.U32 R11, RZ, RZ, 0x1c1f ;  /* 0x00001c1fff0b7424 */ /* 0x000fe400078e00ff */
[----:B------:R-:W-:-:S07]  /*25060*/  IMAD.MOV.U32 R15, RZ, RZ, -0x1 ;  /* 0xffffffffff0f7424 */ /* 0x000fce00078e00ff */
[----:B-1----:R-:W-:Y:S05]  /*25070*/  WARPSYNC.COLLECTIVE R15, `(.L_x_3066) ;  /* 0x000000000f087348 */ /* 0x002fea0003c00000 */
[----:B------:R0:W2:Y:S02]  /*25080*/  SHFL.IDX P6, R14, R13, R12, R11 ;  /* 0x0000000c0d0e7389 */ /* 0x0000a400000c000b */
[----:B012---:R-:W-:Y:S01]  /*25090*/  ENDCOLLECTIVE ;  /* 0x000000000000791b */ /* 0x007fe20003800000 */
.L_x_3066:
[----:B------:R-:W-:Y:S05]  /*250a0*/  BSYNC B1 ;  /* 0x0000000000017941 */ /* 0x000fea0003800000 */
.L_x_3065:
        /* <DEDUP_REMOVED lines=8> */
.L_x_3067:
[----:B------:R-:W-:Y:S02]  /*25130*/  IMAD.MOV.U32 R13, RZ, RZ, R10 ;  /* 0x000000ffff0d7224 */ /* 0x000fe400078e000a */
[----:B------:R-:W-:-:S07]  /*25140*/  IMAD.MOV.U32 R0, RZ, RZ, R14 ;  /* 0x000000ffff007224 */ /* 0x000fce00078e000e */
[----:B------:R-:W-:Y:S05]  /*25150*/  WARPSYNC.COLLECTIVE R15, `(.L_x_3068) ;  /* 0x000000000f087348 */ /* 0x000fea0003c00000 */
[----:B------:R0:W1:Y:S02]  /*25160*/  SHFL.IDX P6, R14, R13, R12, R11 ;  /* 0x0000000c0d0e7389 */ /* 0x00006400000c000b */
[----:B01----:R-:W-:Y:S01]  /*25170*/  ENDCOLLECTIVE ;  /* 0x000000000000791b */ /* 0x003fe20003800000 */
.L_x_3068:
[----:B------:R-:W-:Y:S02]  /*25180*/  IMAD.MOV.U32 R13, RZ, RZ, R4 ;  /* 0x000000ffff0d7224 */ /* 0x000fe400078e0004 */
[----:B------:R-:W-:-:S07]  /*25190*/  IMAD.MOV.U32 R5, RZ, RZ, R14 ;  /* 0x000000ffff057224 */ /* 0x000fce00078e000e */
[----:B------:R-:W-:Y:S05]  /*251a0*/  WARPSYNC.COLLECTIVE R15, `(.L_x_3069) ;  /* 0x000000000f087348 */ /* 0x000fea0003c00000 */
[----:B------:R0:W1:Y:S02]  /*251b0*/  SHFL.IDX P6, R14, R13, R12, R11 ;  /* 0x0000000c0d0e7389 */ /* 0x00006400000c000b */
[----:B01----:R-:W-:Y:S01]  /*251c0*/  ENDCOLLECTIVE ;  /* 0x000000000000791b */ /* 0x003fe20003800000 */
.L_x_3069:
[----:B------:R-:W-:Y:S01]  /*251d0*/  IMAD.MOV.U32 R4, RZ, RZ, R14 ;  /* 0x000000ffff047224 */ /* 0x000fe200078e000e */
[----:B------:R-:W-:Y:S06]  /*251e0*/  BRA `(.L_x_3070) ;  /* 0xfffffe2400287947 */ /* 0x000fec000383ffff */
.L_x_2750:
[----:B0-----:R0:W1:Y:S02]  /*251f0*/  SYNCS.PHASECHK.TRANS64.TRYWAIT P0, [R19+URZ+0x22800], R36 ;  /* 0x02280024130075a7 */ /* 0x001064000800017f */
[----:B-1----:R-:W-:Y:S05]  /*25200*/  @!P0 NANOSLEEP.SYNCS 0x989680 ;  /* 0x009896800000895d */ /* 0x002fea0003900000 */
[----:B------:R-:W1:Y:S02]  /*25210*/  @!P0 SYNCS.PHASECHK.TRANS64 P0, [R19+URZ+0x22800], R36 ;  /* 0x02280024130085a7 */ /* 0x000e64000800007f */
[----:B-1----:R-:W-:Y:S05]  /*25220*/  @!P0 BRA `(.L_x_2750) ;  /* 0xfffffffc00f08947 */ /* 0x002fea000383ffff */
[----:B------:R-:W-:Y:S05]  /*25230*/  BRA `(.L_x_3071) ;  /* 0xfffffe28000c7947 */ /* 0x000fea000383ffff */
.L_x_2758:
[----:B------:R-:W1:Y:S01]  /*25240*/  LDC R41, c[0x0][0x3f4] ;  /* 0x0000fd00ff297b82 */ /* 0x000e620000000800 */
[----:B------:R-:W-:Y:S01]  /*25250*/  BSSY B1, `(.L_x_3072) ;  /* 0x0000008000017945 */ /* 0x000fe20003800000 */
[----:B0-----:R-:W-:Y:S02]  /*25260*/  IMAD.MOV.U32 R13, RZ, RZ, R26 ;  /* 0x000000ffff0d7224 */ /* 0x001fe400078e001a */
[----:B------:R-:W-:Y:S02]  /*25270*/  IMAD.MOV.U32 R12, RZ, RZ, RZ ;  /* 0x000000ffff0c7224 */ /* 0x000fe400078e00ff */
[----:B------:R-:W-:Y:S02]  /*25280*/  IMAD.MOV.U32 R11, RZ, RZ, 0x1c1f ;  /* 0x00001c1fff0b7424 */ /* 0x000fe400078e00ff */
[----:B------:R-:W-:-:S07]  /*25290*/  IMAD.MOV.U32 R15, RZ, RZ, -0x1 ;  /* 0xffffffffff0f7424 */ /* 0x000fce00078e00ff */
[----:B-1----:R-:W-:Y:S05]  /*252a0*/  WARPSYNC.COLLECTIVE R15, `(.L_x_3073) ;  /* 0x000000000f087348 */ /* 0x002fea0003c00000 */
[----:B------:R0:W2:Y:S02]  /*252b0*/  SHFL.IDX P6, R14, R13, R12, R11 ;  /* 0x0000000c0d0e7389 */ /* 0x0000a400000c000b */
[----:B012---:R-:W-:Y:S01]  /*252c0*/  ENDCOLLECTIVE ;  /* 0x000000000000791b */ /* 0x007fe20003800000 */
.L_x_3073:
[----:B------:R-:W-:Y:S05]  /*252d0*/  BSYNC B1 ;  /* 0x0000000000017941 */ /* 0x000fea0003800000 */
.L_x_3072:
[----:B------:R-:W-:Y:S01]  /*252e0*/  IMAD.MOV.U32 R13, RZ, RZ, R25 ;  /* 0x000000ffff0d7224 */ /* 0x000fe200078e0019 */
[----:B------:R-:W-:Y:S01]  /*252f0*/  ISETP.GE.AND P0, PT, R16, R41, PT ;  /* 0x000000291000720c */ /* 0x000fe20003f06270 */
[----:B------:R-:W-:Y:S02]  /*25300*/  IMAD.MOV.U32 R12, RZ, RZ, RZ ;  /* 0x000000ffff0c7224 */ /* 0x000fe400078e00ff */
[----:B------:R-:W-:Y:S02]  /*25310*/  IMAD.MOV.U32 R11, RZ, RZ, 0x1c1f ;  /* 0x00001c1fff0b7424 */ /* 0x000fe400078e00ff */
[----:B------:R-:W-:Y:S02]  /*25320*/  IMAD.MOV.U32 R15, RZ, RZ, -0x1 ;  /* 0xffffffffff0f7424 */ /* 0x000fe400078e00ff */
[----:B------:R-:W-:Y:S02]  /*25330*/  IMAD.MOV.U32 R0, RZ, RZ, R14 ;  /* 0x000000ffff007224 */ /* 0x000fe400078e000e */
[----:B------:R-:W-:-:S07]  /*25340*/  IMAD R36, R203, R36, RZ ;  /* 0x00000024cb247224 */ /* 0x000fce00078e02ff */
[----:B------:R-:W-:Y:S05]  /*25350*/  WARPSYNC.COLLECTIVE R15, `(.L_x_3074) ;  /* 0x000000000f087348 */ /* 0x000fea0003c00000 */
[----:B------:R0:W1:Y:S02]  /*25360*/  SHFL.IDX P6, R14, R13, R12, R11 ;  /* 0x0000000c0d0e7389 */ /* 0x00006400000c000b */
[----:B01----:R-:W-:Y:S01]  /*25370*/  ENDCOLLECTIVE ;  /* 0x000000000000791b */ /* 0x003fe20003800000 */
.L_x_3074:
[----:B------:R-:W-:Y:S01]  /*25380*/  ISETP.GE.OR P1, PT, R39, R36, P0 ;  /* 0x000000242700720c */ /* 0x000fe20000726670 */
[----:B------:R-:W-:-:S12]  /*25390*/  IMAD.MOV.U32 R13, RZ, RZ, R24 ;  /* 0x000000ffff0d7224 */ /* 0x000fd800078e0018 */
[C---:B------:R-:W-:Y:S01]  /*253a0*/  @!P1 IMAD.SHL.U32 R5, R16.reuse, 0x2, RZ ;  /* 0x0000000210059824 */ /* 0x040fe200078e00ff */
[----:B------:R-:W-:Y:S01]  /*253b0*/  @!P1 SHF.L.U64.HI R21, R16, 0x1, R43 ;  /* 0x0000000110159819 */ /* 0x000fe2000001022b */
[----:B------:R-:W-:-:S07]  /*253c0*/  IMAD.MOV.U32 R3, RZ, RZ, R14 ;  /* 0x000000ffff037224 */ /* 0x000fce00078e000e */
[----:B------:R-:W-:Y:S05]  /*253d0*/  WARPSYNC.COLLECTIVE R15, `(.L_x_3075) ;  /* 0x000000000f087348 */ /* 0x000fea0003c00000 */
[----:B------:R0:W1:Y:S02]  /*253e0*/  SHFL.IDX P6, R14, R13, R12, R11 ;  /* 0x0000000c0d0e7389 */ /* 0x00006400000c000b */
[----:B01----:R-:W-:Y:S01]  /*253f0*/  ENDCOLLECTIVE ;  /* 0x000000000000791b */ /* 0x003fe20003800000 */
.L_x_3075:
[----:B------:R-:W-:-:S05]  /*25400*/  @!P1 IADD3 R6, P2, R3, R5, RZ ;  /* 0x0000000503069210 */ /* 0x000fca0007f5e0ff */
[----:B------:R-:W-:Y:S02]  /*25410*/  @!P1 IMAD.X R7, R0, 0x1, R21, P2 ;  /* 0x0000000100079824 */ /* 0x000fe400010e0615 */
[----:B------:R-:W-:Y:S02]  /*25420*/  IMAD.MOV.U32 R13, RZ, RZ, R27 ;  /* 0x000000ffff0d7224 */ /* 0x000fe400078e001b */
[----:B------:R-:W-:-:S07]  /*25430*/  IMAD.MOV.U32 R4, RZ, RZ, R14 ;  /* 0x000000ffff047224 */ /* 0x000fce00078e000e */
[----:B------:R-:W-:Y:S05]  /*25440*/  WARPSYNC.COLLECTIVE R15, `(.L_x_3076) ;  /* 0x000000000f087348 */ /* 0x000fea0003c00000 */
[----:B------:R0:W1:Y:S02]  /*25450*/  SHFL.IDX P6, R14, R13, R12, R11 ;  /* 0x0000000c0d0e7389 */ /* 0x00006400000c000b */
[----:B01----:R-:W-:Y:S01]  /*25460*/  ENDCOLLECTIVE ;  /* 0x000000000000791b */ /* 0x003fe20003800000 */
.L_x_3076:
[----:B------:R-:W2:Y:S01]  /*25470*/  @!P1 LD.E.128 R8, desc[UR38][R6.64] ;  /* 0x0000002606089980 */ /* 0x000ea2000c101d00 */
[----:B------:R-:W-:-:S05]  /*25480*/  @!P1 IADD3 R14, P2, R14, R5, RZ ;  /* 0x000000050e0e9210 */ /* 0x000fca0007f5e0ff */
[----:B------:R-:W-:-:S04]  /*25490*/  @!P1 IMAD.X R3, R4, 0x1, R21, P2 ;  /* 0x0000000104039824 */ /* 0x000fc800010e0615 */
[----:B------:R-:W-:-:S05]  /*254a0*/  @!P1 IMAD.MOV.U32 R15, RZ, RZ, R3 ;  /* 0x000000ffff0f9224 */ /* 0x000fca00078e0003 */
[----:B------:R0:W5:Y:S01]  /*254b0*/  @!P1 LD.E.128 R4, desc[UR38][R14.64] ;  /* 0x000000260e049980 */ /* 0x000162000c101d00 */
[----:B------:R-:W-:Y:S01]  /*254c0*/  CS2R R28, SRZ ;  /* 0x00000000001c7805 */ /* 0x000fe2000001ff00 */
[----:B------:R-:W-:Y:S01]  /*254d0*/  IMAD.MOV.U32 R13, RZ, RZ, R26 ;  /* 0x000000ffff0d7224 */ /* 0x000fe200078e001a */
[----:B------:R-:W-:Y:S01]  /*254e0*/  CS2R R20, SRZ ;  /* 0x0000000000147805 */ /* 0x000fe2000001ff00 */
[----:B------:R-:W-:Y:S01]  /*254f0*/  IMAD.MOV.U32 R12, RZ, RZ, 0x1 ;  /* 0x00000001ff0c7424 */ /* 0x000fe200078e00ff */
[----:B------:R-:W-:Y:S02]  /*25500*/  CS2R R30, SRZ ;  /* 0x00000000001e7805 */ /* 0x000fe4000001ff00 */
[----:B------:R-:W-:Y:S01]  /*25510*/  CS2R R32, SRZ ;  /* 0x0000000000207805 */ /* 0x000fe2000001ff00 */
[----:B0-----:R-:W-:Y:S02]  /*25520*/  IMAD.MOV.U32 R15, RZ, RZ, -0x1 ;  /* 0xffffffffff0f7424 */ /* 0x001fe400078e00ff */
[----:B--2---:R-:W-:-:S02]  /*25530*/  @!P1 IMAD.MOV.U32 R29, RZ, RZ, R11 ;  /* 0x000000ffff1d9224 */ /* 0x004fc400078e000b */
[----:B------:R-:W-:Y:S02]  /*25540*/  IMAD.MOV.U32 R11, RZ, RZ, 0x1c1f ;  /* 0x00001c1fff0b7424 */ /* 0x000fe400078e00ff */
[----:B------:R-:W-:Y:S02]  /*25550*/  @!P1 IMAD.MOV.U32 R20, RZ, RZ, R8 ;  /* 0x000000ffff149224 */ /* 0x000fe400078e0008 */
[----:B------:R-:W-:-:S07]  /*25560*/  @!P1 IMAD.MOV.U32 R21, RZ, RZ, R9 ;  /* 0x000000ffff159224 */ /* 0x000fce00078e0009 */
[----:B-----5:R-:W-:Y:S05]  /*25570*/  WARPSYNC.COLLECTIVE R15, `(.L_x_3077) ;  /* 0x000000000f087348 */ /* 0x020fea0003c00000 */
[----:B------:R0:W1:Y:S02]  /*25580*/  SHFL.IDX P6, R14, R13, R12, R11 ;  /* 0x0000000c0d0e7389 */ /* 0x00006400000c000b */
[----:B01---5:R-:W-:Y:S01]  /*25590*/  ENDCOLLECTIVE ;  /* 0x000000000000791b */ /* 0x023fe20003800000 */
.L_x_3077:
[----:B------:R-:W-:Y:S02]  /*255a0*/  IMAD.MOV.U32 R0, RZ, RZ, R20 ;  /* 0x000000ffff007224 */ /* 0x000fe400078e0014 */
[----:B------:R-:W-:Y:S02]  /*255b0*/  IMAD.MOV.U32 R3, RZ, RZ, R21 ;  /* 0x000000ffff037224 */ /* 0x000fe400078e0015 */
[----:B------:R-:W-:Y:S01]  /*255c0*/  @!P1 IMAD.MOV.U32 R28, RZ, RZ, R10 ;  /* 0x000000ffff1c9224 */ /* 0x000fe200078e000a */
[----:B------:R-:W-:Y:S01]  /*255d0*/  PRMT R53, R53, 0x5410, R0 ;  /* 0x0000541035357816 */ /* 0x000fe20000000000 */
[----:B------:R-:W-:Y:S01]  /*255e0*/  IMAD.MOV.U32 R9, RZ, RZ, R29 ;  /* 0x000000ffff097224 */ /* 0x000fe200078e001d */
[----:B------:R-:W-:Y:S01]  /*255f0*/  PRMT R40, R40, 0x5410, R3 ;  /* 0x0000541028287816 */ /* 0x000fe20000000003 */
[----:B------:R-:W-:Y:S02]  /*25600*/  IMAD.MOV.U32 R8, RZ, RZ, R28 ;  /* 0x000000ffff087224 */ /* 0x000fe400078e001c */
[----:B------:R-:W-:-:S03]  /*25610*/  IMAD.MOV.U32 R13, RZ, RZ, R25 ;  /* 0x000000ffff0d7224 */ /* 0x000fc600078e0019 */
[----:B------:R-:W-:Y:S01]  /*25620*/  PRMT R35, R8, 0x5410, R9 ;  /* 0x0000541008237816 */ /* 0x000fe20000000009 */
[----:B------:R-:W-:Y:S02]  /*25630*/  @!P1 IMAD.MOV.U32 R30, RZ, RZ, R4 ;  /* 0x000000ffff1e9224 */ /* 0x000fe400078e0004 */
[----:B------:R-:W-:Y:S02]  /*25640*/  @!P1 IMAD.MOV.U32 R31, RZ, RZ, R5 ;  /* 0x000000ffff1f9224 */ /* 0x000fe400078e0005 */
[----:B------:R-:W-:Y:S02]  /*25650*/  @!P1 IMAD.MOV.U32 R33, RZ, RZ, R7 ;  /* 0x000000ffff219224 */ /* 0x000fe400078e0007 */
[----:B------:R-:W-:Y:S02]  /*25660*/  @!P1 IMAD.MOV.U32 R32, RZ, RZ, R6 ;  /* 0x000000ffff209224 */ /* 0x000fe400078e0006 */
[----:B------:R-:W-:-:S07]  /*25670*/  IMAD.MOV.U32 R0, RZ, RZ, R14 ;  /* 0x000000ffff007224 */ /* 0x000fce00078e000e */
[----:B------:R-:W-:Y:S05]  /*25680*/  WARPSYNC.COLLECTIVE R15, `(.L_x_3078) ;  /* 0x000000000f087348 */ /* 0x000fea0003c00000 */
[----:B------:R0:W1:Y:S02]  /*25690*/  SHFL.IDX P6, R14, R13, R12, R11 ;  /* 0x0000000c0d0e7389 */ /* 0x00006400000c000b */
[----:B01----:R-:W-:Y:S01]  /*256a0*/  ENDCOLLECTIVE ;  /* 0x000000000000791b */ /* 0x003fe20003800000 */
.L_x_3078:
[----:B------:R-:W-:Y:S02]  /*256b0*/  IMAD.MOV.U32 R4, RZ, RZ, R30 ;  /* 0x000000ffff047224 */ /* 0x000fe400078e001e */
[----:B------:R-:W-:Y:S02]  /*256c0*/  IMAD.MOV.U32 R5, RZ, RZ, R31 ;  /* 0x000000ffff057224 */ /* 0x000fe400078e001f */
[----:B------:R-:W-:Y:S02]  /*256d0*/  IMAD.MOV.U32 R7, RZ, RZ, R33 ;  /* 0x000000ffff077224 */ /* 0x000fe400078e0021 */
[----:B------:R-:W-:Y:S01]  /*256e0*/  IMAD.MOV.U32 R6, RZ, RZ, R32 ;  /* 0x000000ffff067224 */ /* 0x000fe200078e0020 */
[----:B------:R-:W-:Y:S02]  /*256f0*/  PRMT R40, R5, 0x7610, R40 ;  /* 0x0000761005287816 */ /* 0x000fe40000000028 */
[----:B------:R-:W-:Y:S02]  /*25700*/  PRMT R46, R4, 0x5410, R7 ;  /* 0x00005410042e7816 */ /* 0x000fe40000000007 */
[----:B------:R-:W-:-:S02]  /*25710*/  CS2R R4, SRZ ;  /* 0x0000000000047805 */ /* 0x000fc4000001ff00 */
[----:B------:R-:W-:Y:S01]  /*25720*/  PRMT R53, R6, 0x7610, R53 ;  /* 0x0000761006357816 */ /* 0x000fe20000000035 */
[----:B------:R-:W-:Y:S02]  /*25730*/  IMAD.MOV.U32 R13, RZ, RZ, R24 ;  /* 0x000000ffff0d7224 */ /* 0x000fe400078e0018 */
[----:B------:R-:W-:-:S07]  /*25740*/  IMAD.MOV.U32 R3, RZ, RZ, R14 ;  /* 0x000000ffff037224 */ /* 0x000fce00078e000e */
[----:B------:R-:W-:Y:S05]  /*25750*/  WARPSYNC.COLLECTIVE R15, `(.L_x_3079) ;  /* 0x000000000f087348 */ /* 0x000fea0003c00000 */
[----:B------:R0:W1:Y:S02]  /*25760*/  SHFL.IDX P6, R14, R13, R12, R11 ;  /* 0x0000000c0d0e7389 */ /* 0x00006400000c000b */
[----:B01----:R-:W-:Y:S01]  /*25770*/  ENDCOLLECTIVE ;  /* 0x000000000000791b */ /* 0x003fe20003800000 */
.L_x_3079:
[----:B------:R-:W-:Y:S02]  /*25780*/  IMAD.MOV.U32 R13, RZ, RZ, R27 ;  /* 0x000000ffff0d7224 */ /* 0x000fe400078e001b */
[----:B------:R-:W-:-:S07]  /*25790*/  IMAD.MOV.U32 R24, RZ, RZ, R14 ;  /* 0x000000ffff187224 */ /* 0x000fce00078e000e */
[----:B------:R-:W-:Y:S05]  /*257a0*/  WARPSYNC.COLLECTIVE R15, `(.L_x_3080) ;  /* 0x000000000f087348 */ /* 0x000fea0003c00000 */
[----:B------:R0:W1:Y:S02]  /*257b0*/  SHFL.IDX P6, R14, R13, R12, R11 ;  /* 0x0000000c0d0e7389 */ /* 0x00006400000c000b */
[----:B01----:R-:W-:Y:S01]  /*257c0*/  ENDCOLLECTIVE ;  /* 0x000000000000791b */ /* 0x003fe20003800000 */
.L_x_3080:
[----:B------:R-:W-:Y:S05]  /*257d0*/  BRA `(.L_x_3081) ;  /* 0xfffffe3000d87947 */ /* 0x000fea000383ffff */
.L_x_2762:
[----:B0-----:R0:W1:Y:S02]  /*257e0*/  SYNCS.PHASECHK.TRANS64.TRYWAIT P1, [R19+URZ+0x22800], R12 ;  /* 0x0228000c130075a7 */ /* 0x001064000802017f */
[----:B-1----:R-:W-:Y:S05]  /*257f0*/  @!P1 NANOSLEEP.SYNCS 0x989680 ;  /* 0x009896800000995d */ /* 0x002fea0003900000 */
[----:B------:R-:W1:Y:S02]  /*25800*/  @!P1 SYNCS.PHASECHK.TRANS64 P1, [R19+URZ+0x22800], R12 ;  /* 0x0228000c130095a7 */ /* 0x000e64000802007f */
[----:B-1----:R-:W-:Y:S05]  /*25810*/  @!P1 BRA `(.L_x_2762) ;  /* 0xfffffffc00f09947 */ /* 0x002fea000383ffff */
[----:B------:R-:W-:Y:S05]  /*25820*/  BRA `(.L_x_3082) ;  /* 0xfffffe3400647947 */ /* 0x000fea000383ffff */
.L_x_2768:
[----:B---3--:R3:W4:Y:S02]  /*25830*/  SYNCS.PHASECHK.TRANS64.TRYWAIT P1, [R4+URZ+0x22830], R73 ;  /* 0x02283049040075a7 */ /* 0x008724000802017f */
[----:B----4-:R-:W-:Y:S05]  /*25840*/  @!P1 NANOSLEEP.SYNCS 0x989680 ;  /* 0x009896800000995d */ /* 0x010fea0003900000 */
[----:B------:R-:W4:Y:S02]  /*25850*/  @!P1 SYNCS.PHASECHK.TRANS64 P1, [R4+URZ+0x22830], R73 ;  /* 0x02283049040095a7 */ /* 0x000f24000802007f */
[----:B----4-:R-:W-:Y:S05]  /*25860*/  @!P1 BRA `(.L_x_2768) ;  /* 0xfffffffc00f09947 */ /* 0x010fea000383ffff */
[----:B------:R-:W-:Y:S05]  /*25870*/  BRA `(.L_x_2767) ;  /* 0xfffffe4000d87947 */ /* 0x000fea000383ffff */
.L_x_2781:
[----:B-1----:R1:W2:Y:S02]  /*25880*/  SYNCS.PHASECHK.TRANS64.TRYWAIT P1, [R4+URZ+0x22850], R73 ;  /* 0x02285049040075a7 */ /* 0x0022a4000802017f */
[----:B--2---:R-:W-:Y:S05]  /*25890*/  @!P1 NANOSLEEP.SYNCS 0x989680 ;  /* 0x009896800000995d */ /* 0x004fea0003900000 */
[----:B------:R-:W2:Y:S02]  /*258a0*/  @!P1 SYNCS.PHASECHK.TRANS64 P1, [R4+URZ+0x22850], R73 ;  /* 0x02285049040095a7 */ /* 0x000ea4000802007f */
[----:B--2---:R-:W-:Y:S05]  /*258b0*/  @!P1 BRA `(.L_x_2781) ;  /* 0xfffffffc00f09947 */ /* 0x004fea000383ffff */
[----:B------:R-:W-:Y:S05]  /*258c0*/  BRA `(.L_x_2780) ;  /* 0xfffffe6c00487947 */ /* 0x000fea000383ffff */
.L_x_2790:
[----:B-1----:R1:W2:Y:S02]  /*258d0*/  SYNCS.PHASECHK.TRANS64.TRYWAIT P1, [R212+URZ+0x22830], R211 ;  /* 0x022830d3d40075a7 */ /* 0x0022a4000802017f */
[----:B--2---:R-:W-:Y:S05]  /*258e0*/  @!P1 NANOSLEEP.SYNCS 0x989680 ;  /* 0x009896800000995d */ /* 0x004fea0003900000 */
[----:B------:R-:W2:Y:S02]  /*258f0*/  @!P1 SYNCS.PHASECHK.TRANS64 P1, [R212+URZ+0x22830], R211 ;  /* 0x022830d3d40095a7 */ /* 0x000ea4000802007f */
[----:B--2---:R-:W-:Y:S05]  /*25900*/  @!P1 BRA `(.L_x_2790) ;  /* 0xfffffffc00f09947 */ /* 0x004fea000383ffff */
[----:B------:R-:W-:Y:S05]  /*25910*/  BRA `(.L_x_2789) ;  /* 0xfffffe7400307947 */ /* 0x000fea000383ffff */
.L_x_2803:
[----:B--2---:R2:W3:Y:S02]  /*25920*/  SYNCS.PHASECHK.TRANS64.TRYWAIT P1, [R212+URZ+0x22850], R211 ;  /* 0x022850d3d40075a7 */ /* 0x0044e4000802017f */
[----:B---3--:R-:W-:Y:S05]  /*25930*/  @!P1 NANOSLEEP.SYNCS 0x989680 ;  /* 0x009896800000995d */ /* 0x008fea0003900000 */
[----:B------:R-:W3:Y:S02]  /*25940*/  @!P1 SYNCS.PHASECHK.TRANS64 P1, [R212+URZ+0x22850], R211 ;  /* 0x022850d3d40095a7 */ /* 0x000ee4000802007f */
[----:B---3--:R-:W-:Y:S05]  /*25950*/  @!P1 BRA `(.L_x_2803) ;  /* 0xfffffffc00f09947 */ /* 0x008fea000383ffff */
[----:B------:R-:W-:Y:S05]  /*25960*/  BRA `(.L_x_2802) ;  /* 0xfffffea400c07947 */ /* 0x000fea000383ffff */
.L_x_2813:
[----:B-1----:R1:W2:Y:S02]  /*25970*/  SYNCS.PHASECHK.TRANS64.TRYWAIT P2, [R4+URZ+0x22830], R212 ;  /* 0x022830d4040075a7 */ /* 0x0022a4000804017f */
[----:B--2---:R-:W-:Y:S05]  /*25980*/  @!P2 NANOSLEEP.SYNCS 0x989680 ;  /* 0x009896800000a95d */ /* 0x004fea0003900000 */
[----:B------:R-:W2:Y:S02]  /*25990*/  @!P2 SYNCS.PHASECHK.TRANS64 P2, [R4+URZ+0x22830], R212 ;  /* 0x022830d40400a5a7 */ /* 0x000ea4000804007f */
[----:B--2---:R-:W-:Y:S05]  /*259a0*/  @!P2 BRA `(.L_x_2813) ;  /* 0xfffffffc00f0a947 */ /* 0x004fea000383ffff */
[----:B------:R-:W-:Y:S05]  /*259b0*/  BRA `(.L_x_2812) ;  /* 0xfffffeac00bc7947 */ /* 0x000fea000383ffff */
.L_x_2818:
[----:B-1----:R1:W2:Y:S02]  /*259c0*/  SYNCS.PHASECHK.TRANS64.TRYWAIT P2, [R4+URZ+0x22850], R212 ;  /* 0x022850d4040075a7 */ /* 0x0022a4000804017f */
[----:B--2---:R-:W-:Y:S05]  /*259d0*/  @!P2 NANOSLEEP.SYNCS 0x989680 ;  /* 0x009896800000a95d */ /* 0x004fea0003900000 */
[----:B------:R-:W2:Y:S02]  /*259e0*/  @!P2 SYNCS.PHASECHK.TRANS64 P2, [R4+URZ+0x22850], R212 ;  /* 0x022850d40400a5a7 */ /* 0x000ea4000804007f */
[----:B--2---:R-:W-:Y:S05]  /*259f0*/  @!P2 BRA `(.L_x_2818) ;  /* 0xfffffffc00f0a947 */ /* 0x004fea000383ffff */
[----:B------:R-:W-:Y:S05]  /*25a00*/  BRA `(.L_x_2817) ;  /* 0xfffffecc00a07947 */ /* 0x000fea000383ffff */
.L_x_2824:
[----:B-1----:R1:W2:Y:S02]  /*25a10*/  SYNCS.PHASECHK.TRANS64.TRYWAIT P1, [R211+URZ+0x22830], R212 ;  /* 0x022830d4d30075a7 */ /* 0x0022a4000802017f */
[----:B--2---:R-:W-:Y:S05]  /*25a20*/  @!P1 NANOSLEEP.SYNCS 0x989680 ;  /* 0x009896800000995d */ /* 0x004fea0003900000 */
[----:B------:R-:W2:Y:S02]  /*25a30*/  @!P1 SYNCS.PHASECHK.TRANS64 P1, [R211+URZ+0x22830], R212 ;  /* 0x022830d4d30095a7 */ /* 0x000ea4000802007f */
[----:B--2---:R-:W-:Y:S05]  /*25a40*/  @!P1 BRA `(.L_x_2824) ;  /* 0xfffffffc00f09947 */ /* 0x004fea000383ffff */
[----:B------:R-:W-:Y:S05]  /*25a50*/  BRA `(.L_x_2823) ;  /* 0xfffffed000dc7947 */ /* 0x000fea000383ffff */
.L_x_2837:
[----:B--2---:R2:W3:Y:S02]  /*25a60*/  SYNCS.PHASECHK.TRANS64.TRYWAIT P1, [R211+URZ+0x22850], R212 ;  /* 0x022850d4d30075a7 */ /* 0x0044e4000802017f */
[----:B---3--:R-:W-:Y:S05]  /*25a70*/  @!P1 NANOSLEEP.SYNCS 0x989680 ;  /* 0x009896800000995d */ /* 0x008fea0003900000 */
[----:B------:R-:W3:Y:S02]  /*25a80*/  @!P1 SYNCS.PHASECHK.TRANS64 P1, [R211+URZ+0x22850], R212 ;  /* 0x022850d4d30095a7 */ /* 0x000ee4000802007f */
[----:B---3--:R-:W-:Y:S05]  /*25a90*/  @!P1 BRA `(.L_x_2837) ;  /* 0xfffffffc00f09947 */ /* 0x008fea000383ffff */
[----:B------:R-:W-:Y:S05]  /*25aa0*/  BRA `(.L_x_2836) ;  /* 0xffffff0400647947 */ /* 0x000fea000383ffff */
.L_x_2843:
[----:B------:R-:W-:Y:S02]  /*25ab0*/  IMAD.MOV.U32 R13, RZ, RZ, R21 ;  /* 0x000000ffff0d7224 */ /* 0x000fe400078e0015 */
[----:B------:R-:W-:Y:S02]  /*25ac0*/  IMAD.MOV.U32 R12, RZ, RZ, RZ ;  /* 0x000000ffff0c7224 */ /* 0x000fe400078e00ff */
[----:B------:R-:W-:Y:S02]  /*25ad0*/  IMAD.MOV.U32 R11, RZ, RZ, 0x181f ;  /* 0x0000181fff0b7424 */ /* 0x000fe400078e00ff */
[----:B------:R-:W-:-:S07]  /*25ae0*/  IMAD.MOV.U32 R15, RZ, RZ, -0x1 ;  /* 0xffffffffff0f7424 */ /* 0x000fce00078e00ff */
[----:B0----5:R-:W-:Y:S05]  /*25af0*/  WARPSYNC.COLLECTIVE R15, `(.L_x_3083) ;  /* 0x000000000f087348 */ /* 0x021fea0003c00000 */
[----:B------:R1:W2:Y:S02]  /*25b00*/  SHFL.IDX P6, R14, R13, R12, R11 ;  /* 0x0000000c0d0e7389 */ /* 0x0002a400000c000b */
[----:B012--5:R-:W-:Y:S01]  /*25b10*/  ENDCOLLECTIVE ;  /* 0x000000000000791b */ /* 0x027fe20003800000 */
.L_x_3083:
[----:B------:R-:W-:Y:S02]  /*25b20*/  IMAD.MOV.U32 R13, RZ, RZ, R20 ;  /* 0x000000ffff0d7224 */ /* 0x000fe400078e0014 */
[----:B------:R-:W-:-:S07]  /*25b30*/  IMAD.MOV.U32 R3, RZ, RZ, R14 ;  /* 0x000000ffff037224 */ /* 0x000fce00078e000e */
[----:B------:R-:W-:Y:S05]  /*25b40*/  WARPSYNC.COLLECTIVE R15, `(.L_x_3084) ;  /* 0x000000000f087348 */ /* 0x000fea0003c00000 */
[----:B------:R0:W1:Y:S02]  /*25b50*/  SHFL.IDX P6, R14, R13, R12, R11 ;  /* 0x0000000c0d0e7389 */ /* 0x00006400000c000b */
[----:B01----:R-:W-:Y:S01]  /*25b60*/  ENDCOLLECTIVE ;  /* 0x000000000000791b */ /* 0x003fe20003800000 */
.L_x_3084:
[----:B------:R-:W-:Y:S05]  /*25b70*/  BRA `(.L_x_3085) ;  /* 0xffffff2c00747947 */ /* 0x000fea000383ffff */
.L_x_2846:
        /* <DEDUP_REMOVED lines=8> */
.L_x_3087:
[----:B------:R-:W-:Y:S05]  /*25c00*/  BSYNC B1 ;  /* 0x0000000000017941 */ /* 0x000fea0003800000 */
.L_x_3086:
        /* <DEDUP_REMOVED lines=8> */
.L_x_3088:
[----:B------:R-:W-:Y:S05]  /*25c90*/  BRA `(.L_x_3089) ;  /* 0xffffff2c00b07947 */ /* 0x000fea000383ffff */
.L_x_2849:
        /* <DEDUP_REMOVED lines=8> */
.L_x_3091:
[----:B------:R-:W-:Y:S05]  /*25d20*/  BSYNC B1 ;  /* 0x0000000000017941 */ /* 0x000fea0003800000 */
.L_x_3090:
        /* <DEDUP_REMOVED lines=8> */
.L_x_3092:
[----:B------:R-:W-:Y:S05]  /*25db0*/  BRA `(.L_x_3093) ;  /* 0xffffff2c00dc7947 */ /* 0x000fea000383ffff */
.L_x_2852:
[----:B------:R-:W-:Y:S01]  /*25dc0*/  BSSY B1, `(.L_x_3094) ;  /* 0x0000008000017945 */ /* 0x000fe20003800000 */
[----:B------:R-:W-:Y:S02]  /*25dd0*/  IMAD.MOV.U32 R13, RZ, RZ, R21 ;  /* 0x000000ffff0d7224 */ /* 0x000fe400078e0015 */
[----:B------:R-:W-:Y:S02]  /*25de0*/  IMAD.MOV.U32 R12, RZ, RZ, 0x3 ;  /* 0x00000003ff0c7424 */ /* 0x000fe400078e00ff */
[----:B------:R-:W-:Y:S02]  /*25df0*/  IMAD.MOV.U32 R11, RZ, RZ, 0x181f ;  /* 0x0000181fff0b7424 */ /* 0x000fe400078e00ff */
[----:B----4-:R-:W-:-:S07]  /*25e00*/  IMAD.MOV.U32 R15, RZ, RZ, -0x1 ;  /* 0xffffffffff0f7424 */ /* 0x010fce00078e00ff */
[----:B0123--:R-:W-:Y:S05]  /*25e10*/  WARPSYNC.COLLECTIVE R15, `(.L_x_3095) ;  /* 0x000000000f087348 */ /* 0x00ffea0003c00000 */
[----:B--2---:R2:W4:Y:S02]  /*25e20*/  SHFL.IDX P6, R14, R13, R12, R11 ;  /* 0x0000000c0d0e7389 */ /* 0x00452400000c000b */
[----:B01234-:R-:W-:Y:S01]  /*25e30*/  ENDCOLLECTIVE ;  /* 0x000000000000791b */ /* 0x01ffe20003800000 */
.L_x_3095:
[----:B------:R-:W-:Y:S05]  /*25e40*/  BSYNC B1 ;  /* 0x0000000000017941 */ /* 0x000fea0003800000 */
.L_x_3094:
        /* <DEDUP_REMOVED lines=8> */
.L_x_3096:
[----:B------:R-:W-:Y:S05]  /*25ed0*/  BRA `(.L_x_3097) ;  /* 0xffffff3000087947 */ /* 0x000fea000383ffff */
.L_x_2854:
[----:B------:R-:W-:Y:S02]  /*25ee0*/  IMAD.MOV.U32 R13, RZ, RZ, R6 ;  /* 0x000000ffff0d7224 */ /* 0x000fe400078e0006 */
[----:B------:R-:W-:Y:S02]  /*25ef0*/  IMAD.MOV.U32 R12, RZ, RZ, RZ ;  /* 0x000000ffff0c7224 */ /* 0x000fe400078e00ff */
[----:B------:R-:W-:Y:S02]  /*25f00*/  IMAD.MOV.U32 R11, RZ, RZ, 0x1c1f ;  /* 0x00001c1fff0b7424 */ /* 0x000fe400078e00ff */
[----:B------:R-:W-:-:S07]  /*25f10*/  IMAD.MOV.U32 R15, RZ, RZ, -0x1 ;  /* 0xffffffffff0f7424 */ /* 0x000fce00078e00ff */
[----:B------:R-:W-:Y:S05]  /*25f20*/  WARPSYNC.COLLECTIVE R15, `(.L_x_3098) ;  /* 0x000000000f087348 */ /* 0x000fea0003c00000 */
[----:B------:R0:W1:Y:S02]  /*25f30*/  SHFL.IDX P6, R14, R13, R12, R11 ;  /* 0x0000000c0d0e7389 */ /* 0x00006400000c000b */
[----:B01----:R-:W-:Y:S01]  /*25f40*/  ENDCOLLECTIVE ;  /* 0x000000000000791b */ /* 0x003fe20003800000 */
.L_x_3098:
[----:B------:R-:W-:Y:S02]  /*25f50*/  IMAD.MOV.U32 R13, RZ, RZ, R3 ;  /* 0x000000ffff0d7224 */ /* 0x000fe400078e0003 */
[----:B------:R-:W-:-:S07]  /*25f60*/  IMAD.MOV.U32 R10, RZ, RZ, R14 ;  /* 0x000000ffff0a7224 */ /* 0x000fce00078e000e */
[----:B------:R-:W-:Y:S05]  /*25f70*/  WARPSYNC.COLLECTIVE R15, `(.L_x_3099) ;  /* 0x000000000f087348 */ /* 0x000fea0003c00000 */
[----:B------:R0:W1:Y:S02]  /*25f80*/  SHFL.IDX P6, R14, R13, R12, R11 ;  /* 0x0000000c0d0e7389 */ /* 0x00006400000c000b */
[----:B01----:R-:W-:Y:S01]  /*25f90*/  ENDCOLLECTIVE ;  /* 0x000000000000791b */ /* 0x003fe20003800000 */
.L_x_3099:
[----:B------:R-:W-:Y:S01]  /*25fa0*/  IMAD.MOV.U32 R11, RZ, RZ, R14 ;  /* 0x000000ffff0b7224 */ /* 0x000fe200078e000e */
[----:B------:R-:W-:Y:S06]  /*25fb0*/  BRA `(.L_x_3100) ;  /* 0xffffff3000ec7947 */ /* 0x000fec000383ffff */
.L_x_2857:
        /* <DEDUP_REMOVED lines=8> */
.L_x_3102:
[----:B------:R-:W-:Y:S05]  /*26040*/  BSYNC B1 ;  /* 0x0000000000017941 */ /* 0x000fea0003800000 */
.L_x_3101:
        /* <DEDUP_REMOVED lines=8> */
.L_x_3103:
[----:B------:R-:W-:Y:S05]  /*260d0*/  BRA `(.L_x_3104) ;  /* 0xffffff4000307947 */ /* 0x000fea000383ffff */
.L_x_2861:
[----:B------:R-:W-:Y:S02]  /*260e0*/  IMAD.MOV.U32 R13, RZ, RZ, R4 ;  /* 0x000000ffff0d7224 */ /* 0x000fe400078e0004 */
[----:B------:R-:W-:Y:S02]  /*260f0*/  IMAD.MOV.U32 R12, RZ, RZ, RZ ;  /* 0x000000ffff0c7224 */ /* 0x000fe400078e00ff */
[----:B------:R-:W-:Y:S02]  /*26100*/  IMAD.MOV.U32 R11, RZ, RZ, 0x181f ;  /* 0x0000181fff0b7424 */ /* 0x000fe400078e00ff */
[----:B------:R-:W-:-:S07]  /*26110*/  IMAD.MOV.U32 R15, RZ, RZ, -0x1 ;  /* 0xffffffffff0f7424 */ /* 0x000fce00078e00ff */
[----:B--23--:R-:W-:Y:S05]  /*26120*/  WARPSYNC.COLLECTIVE R15, `(.L_x_3105) ;  /* 0x000000000f087348 */ /* 0x00cfea0003c00000 */
[----:B------:R0:W1:Y:S02]  /*26130*/  SHFL.IDX P6, R14, R13, R12, R11 ;  /* 0x0000000c0d0e7389 */ /* 0x00006400000c000b */
[----:B0123--:R-:W-:Y:S01]  /*26140*/  ENDCOLLECTIVE ;  /* 0x000000000000791b */ /* 0x00ffe20003800000 */
.L_x_3105:
[----:B------:R-:W-:Y:S02]  /*26150*/  IMAD.MOV.U32 R13, RZ, RZ, R0 ;  /* 0x000000ffff0d7224 */ /* 0x000fe400078e0000 */
[----:B------:R-:W-:-:S07]  /*26160*/  IMAD.MOV.U32 R3, RZ, RZ, R14 ;  /* 0x000000ffff037224 */ /* 0x000fce00078e000e */
[----:B------:R-:W-:Y:S05]  /*26170*/  WARPSYNC.COLLECTIVE R15, `(.L_x_3106) ;  /* 0x000000000f087348 */ /* 0x000fea0003c00000 */
[----:B------:R0:W1:Y:S02]  /*26180*/  SHFL.IDX P6, R14, R13, R12, R11 ;  /* 0x0000000c0d0e7389 */ /* 0x00006400000c000b */
[----:B01----:R-:W-:Y:S01]  /*26190*/  ENDCOLLECTIVE ;  /* 0x000000000000791b */ /* 0x003fe20003800000 */
.L_x_3106:
[----:B------:R-:W-:Y:S05]  /*261a0*/  BRA `(.L_x_3107) ;  /* 0xffffff5400907947 */ /* 0x000fea000383ffff */
.L_x_2864:
[----:B------:R-:W-:Y:S01]  /*261b0*/  BSSY B1, `(.L_x_3108) ;  /* 0x0000008000017945 */ /* 0x000fe20003800000 */
[----:B-1----:R-:W-:Y:S02]  /*261c0*/  IMAD.MOV.U32 R13, RZ, RZ, R4 ;  /* 0x000000ffff0d7224 */ /* 0x002fe400078e0004 */
[----:B------:R-:W-:Y:S02]  /*261d0*/  IMAD.MOV.U32 R12, RZ, RZ, 0x1 ;  /* 0x00000001ff0c7424 */ /* 0x000fe400078e00ff */
[----:B------:R-:W-:Y:S02]  /*261e0*/  IMAD.MOV.U32 R11, RZ, RZ, 0x181f ;  /* 0x0000181fff0b7424 */ /* 0x000fe400078e00ff */
[----:B------:R-:W-:-:S07]  /*261f0*/  IMAD.MOV.U32 R15, RZ, RZ, -0x1 ;  /* 0xffffffffff0f7424 */ /* 0x000fce00078e00ff */
[----:B0-234-:R-:W-:Y:S05]  /*26200*/  WARPSYNC.COLLECTIVE R15, `(.L_x_3109) ;  /* 0x000000000f087348 */ /* 0x01dfea0003c00000 */
[----:B----4-:R1:W4:Y:S02]  /*26210*/  SHFL.IDX P6, R14, R13, R12, R11 ;  /* 0x0000000c0d0e7389 */ /* 0x01032400000c000b */
[----:B01234-:R-:W-:Y:S01]  /*26220*/  ENDCOLLECTIVE ;  /* 0x000000000000791b */ /* 0x01ffe20003800000 */
.L_x_3109:
[----:B------:R-:W-:Y:S05]  /*26230*/  BSYNC B1 ;  /* 0x0000000000017941 */ /* 0x000fea0003800000 */
.L_x_3108:
        /* <DEDUP_REMOVED lines=8> */
.L_x_3110:
[----:B------:R-:W-:Y:S05]  /*262c0*/  BRA `(.L_x_3111) ;  /* 0xffffff5400c07947 */ /* 0x000fea000383ffff */
.L_x_2867:
        /* <DEDUP_REMOVED lines=8> */
.L_x_3113:
[----:B------:R-:W-:Y:S05]  /*26350*/  BSYNC B1 ;  /* 0x0000000000017941 */ /* 0x000fea0003800000 */
.L_x_3112:
        /* <DEDUP_REMOVED lines=8> */
.L_x_3114:
[----:B------:R-:W-:Y:S05]  /*263e0*/  BRA `(.L_x_3115) ;  /* 0xffffff5400ec7947 */ /* 0x000fea000383ffff */
.L_x_2870:
        /* <DEDUP_REMOVED lines=8> */
.L_x_3117:
[----:B------:R-:W-:Y:S05]  /*26470*/  BSYNC B1 ;  /* 0x0000000000017941 */ /* 0x000fea0003800000 */
.L_x_3116:
        /* <DEDUP_REMOVED lines=8> */
.L_x_3118:
[----:B------:R-:W-:Y:S05]  /*26500*/  BRA `(.L_x_3119) ;  /* 0xffffff5800187947 */ /* 0x000fea000383ffff */
.L_x_2897:
[----:B------:R-:W1:Y:S01]  /*26510*/  S2R R11, SR_TID.X ;  /* 0x00000000000b7919 */ /* 0x000e620000002100 */
[----:B------:R-:W-:Y:S01]  /*26520*/  BSSY B1, `(.L_x_3120) ;  /* 0x000000a000017945 */ /* 0x000fe20003800000 */
[----:B------:R-:W-:Y:S02]  /*26530*/  IMAD.MOV.U32 R12, RZ, RZ, RZ ;  /* 0x000000ffff0c7224 */ /* 0x000fe400078e00ff */
[----:B0-----:R-:W-:Y:S01]  /*26540*/  IMAD.MOV.U32 R15, RZ, RZ, -0x1 ;  /* 0xffffffffff0f7424 */ /* 0x001fe200078e00ff */
[----:B-1----:R-:W-:-:S04]  /*26550*/  SHF.R.U32.HI R11, RZ, 0x5, R11 ;  /* 0x00000005ff0b7819 */ /* 0x002fc8000001160b */
[----:B------:R-:W-:-:S05]  /*26560*/  LOP3.LUT R11, R11, 0x3, RZ, 0xc0, !PT ;  /* 0x000000030b0b7812 */ /* 0x000fca00078ec0ff */
[----:B------:R-:W-:Y:S02]  /*26570*/  IMAD.MOV.U32 R13, RZ, RZ, R11 ;  /* 0x000000ffff0d7224 */ /* 0x000fe400078e000b */
[----:B------:R-:W-:-:S07]  /*26580*/  IMAD.MOV.U32 R11, RZ, RZ, 0x1f ;  /* 0x0000001fff0b7424 */ /* 0x000fce00078e00ff */
[----:B------:R-:W-:Y:S05]  /*26590*/  WARPSYNC.COLLECTIVE R15, `(.L_x_3121) ;  /* 0x000000000f087348 */ /* 0x000fea0003c00000 */
[----:B------:R0:W1:Y:S02]  /*265a0*/  SHFL.IDX P6, R14, R13, R12, R11 ;  /* 0x0000000c0d0e7389 */ /* 0x00006400000c000b */
[----:B01----:R-:W-:Y:S01]  /*265b0*/  ENDCOLLECTIVE ;  /* 0x000000000000791b */ /* 0x003fe20003800000 */
.L_x_3121:
[----:B------:R-:W-:Y:S05]  /*265c0*/  BSYNC B1 ;  /* 0x0000000000017941 */ /* 0x000fea0003800000 */
.L_x_3120:
[----:B------:R-:W-:Y:S05]  /*265d0*/  BRA `(.L_x_3122) ;  /* 0xffffff7800387947 */ /* 0x000fea000383ffff */
.L_x_2899:
[----:B------:R-:W-:Y:S01]  /*265e0*/  BSSY B1, `(.L_x_3123) ;  /* 0x0000006000017945 */ /* 0x000fe20003800000 */
[----:B0-----:R-:W-:-:S07]  /*265f0*/  IMAD.MOV.U32 R15, RZ, RZ, -0x1 ;  /* 0xffffffffff0f7424 */ /* 0x001fce00078e00ff */
[----:B-1----:R-:W-:Y:S05]  /*26600*/  WARPSYNC.COLLECTIVE R15, `(.L_x_3124) ;  /* 0x000000000f0c7348 */ /* 0x002fea0003c00000 */
[----:B------:R-:W-:Y:S02]  /*26610*/  ELECT P6, UR62, PT ;  /* 0x00000000003e782f */ /* 0x000fe400038c0000 */
[----:B------:R-:W-:Y:S01]  /*26620*/  MOV R14, UR62 ;  /* 0x0000003e000e7c02 */ /* 0x000fe20008000f00 */
[----:B-1----:R-:W-:Y:S10]  /*26630*/  ENDCOLLECTIVE ;  /* 0x000000000000791b */ /* 0x002ff40003800000 */
.L_x_3124:
[----:B------:R-:W-:Y:S05]  /*26640*/  BSYNC B1 ;  /* 0x0000000000017941 */ /* 0x000fea0003800000 */
.L_x_3123:
[----:B------:R-:W-:Y:S05]  /*26650*/  BRA `(.L_x_2898) ;  /* 0xffffff7800307947 */ /* 0x000fea000383ffff */
.L_x_2901:
[----:B-1----:R1:W2:Y:S02]  /*26660*/  SYNCS.PHASECHK.TRANS64.TRYWAIT P0, [R19+URZ+0x22820], R6 ;  /* 0x02282006130075a7 */ /* 0x0022a4000800017f */
[----:B--2---:R-:W-:Y:S05]  /*26670*/  @!P0 NANOSLEEP.SYNCS 0x989680 ;  /* 0x009896800000895d */ /* 0x004fea0003900000 */
[----:B------:R-:W2:Y:S02]  /*26680*/  @!P0 SYNCS.PHASECHK.TRANS64 P0, [R19+URZ+0x22820], R6 ;  /* 0x02282006130085a7 */ /* 0x000ea4000800007f */
[----:B--2---:R-:W-:Y:S05]  /*26690*/  @!P0 BRA `(.L_x_2901) ;  /* 0xfffffffc00f08947 */ /* 0x004fea000383ffff */
[----:B------:R-:W-:Y:S05]  /*266a0*/  BRA `(.L_x_3125) ;  /* 0xffffff7800407947 */ /* 0x000fea000383ffff */
.L_x_2905:
[----:B--2---:R2:W3:Y:S02]  /*266b0*/  SYNCS.PHASECHK.TRANS64.TRYWAIT P0, [R7+URZ+0x228a0], R10 ;  /* 0x0228a00a070075a7 */ /* 0x0044e4000800017f */
[----:B---3--:R-:W-:Y:S05]  /*266c0*/  @!P0 NANOSLEEP.SYNCS 0x989680 ;  /* 0x009896800000895d */ /* 0x008fea0003900000 */
[----:B------:R-:W3:Y:S02]  /*266d0*/  @!P0 SYNCS.PHASECHK.TRANS64 P0, [R7+URZ+0x228a0], R10 ;  /* 0x0228a00a070085a7 */ /* 0x000ee4000800007f */
[----:B---3--:R-:W-:Y:S05]  /*266e0*/  @!P0 BRA `(.L_x_2905) ;  /* 0xfffffffc00f08947 */ /* 0x008fea000383ffff */
[----:B------:R-:W-:Y:S05]  /*266f0*/  BRA `(.L_x_3126) ;  /* 0xffffff7800607947 */ /* 0x000fea000383ffff */
.L_x_2910:
[----:B-1----:R1:W3:Y:S02]  /*26700*/  SYNCS.PHASECHK.TRANS64.TRYWAIT P0, [R7+URZ+0x228c0], R10 ;  /* 0x0228c00a070075a7 */ /* 0x0022e4000800017f */
[----:B---3--:R-:W-:Y:S05]  /*26710*/  @!P0 NANOSLEEP.SYNCS 0x989680 ;  /* 0x009896800000895d */ /* 0x008fea0003900000 */
[----:B------:R-:W3:Y:S02]  /*26720*/  @!P0 SYNCS.PHASECHK.TRANS64 P0, [R7+URZ+0x228c0], R10 ;  /* 0x0228c00a070085a7 */ /* 0x000ee4000800007f */
[----:B---3--:R-:W-:Y:S05]  /*26730*/  @!P0 BRA `(.L_x_2910) ;  /* 0xfffffffc00f08947 */ /* 0x008fea000383ffff */
[----:B------:R-:W-:Y:S05]  /*26740*/  BRA `(.L_x_3127) ;  /* 0xffffff7800e07947 */ /* 0x000fea000383ffff */
.L_x_2920:
[----:B-1----:R1:W2:Y:S02]  /*26750*/  SYNCS.PHASECHK.TRANS64.TRYWAIT P1, [R6+URZ+0x228a0], R7 ;  /* 0x0228a007060075a7 */ /* 0x0022a4000802017f */
[----:B--2---:R-:W-:Y:S05]  /*26760*/  @!P1 NANOSLEEP.SYNCS 0x989680 ;  /* 0x009896800000995d */ /* 0x004fea0003900000 */
[----:B------:R-:W2:Y:S02]  /*26770*/  @!P1 SYNCS.PHASECHK.TRANS64 P1, [R6+URZ+0x228a0], R7 ;  /* 0x0228a007060095a7 */ /* 0x000ea4000802007f */
[----:B--2---:R-:W-:Y:S05]  /*26780*/  @!P1 BRA `(.L_x_2920) ;  /* 0xfffffffc00f09947 */ /* 0x004fea000383ffff */
[----:B------:R-:W-:Y:S05]  /*26790*/  BRA `(.L_x_3128) ;  /* 0xffffff8000707947 */ /* 0x000fea000383ffff */
.L_x_2925:
[----:B--2---:R2:W3:Y:S02]  /*267a0*/  SYNCS.PHASECHK.TRANS64.TRYWAIT P1, [R6+URZ+0x228c0], R7 ;  /* 0x0228c007060075a7 */ /* 0x0044e4000802017f */
[----:B---3--:R-:W-:Y:S05]  /*267b0*/  @!P1 NANOSLEEP.SYNCS 0x989680 ;  /* 0x009896800000995d */ /* 0x008fea0003900000 */
[----:B------:R-:W3:Y:S02]  /*267c0*/  @!P1 SYNCS.PHASECHK.TRANS64 P1, [R6+URZ+0x228c0], R7 ;  /* 0x0228c007060095a7 */ /* 0x000ee4000802007f */
[----:B---3--:R-:W-:Y:S05]  /*267d0*/  @!P1 BRA `(.L_x_2925) ;  /* 0xfffffffc00f09947 */ /* 0x008fea000383ffff */
[----:B------:R-:W-:Y:S05]  /*267e0*/  BRA `(.L_x_3129) ;  /* 0xffffff8000ec7947 */ /* 0x000fea000383ffff */
.L_x_2951:
[----:B-1----:R-:W1:Y:S01]  /*267f0*/  S2R R4, SR_TID.X ;  /* 0x0000000000047919 */ /* 0x002e620000002100 */
[----:B------:R-:W-:Y:S01]  /*26800*/  BSSY B0, `(.L_x_3130) ;  /* 0x000000a000007945 */ /* 0x000fe20003800000 */
[----:B------:R-:W-:Y:S02]  /*26810*/  IMAD.MOV.U32 R12, RZ, RZ, RZ ;  /* 0x000000ffff0c7224 */ /* 0x000fe400078e00ff */
[----:B------:R-:W-:Y:S02]  /*26820*/  IMAD.MOV.U32 R11, RZ, RZ, 0x1f ;  /* 0x0000001fff0b7424 */ /* 0x000fe400078e00ff */
[----:B0-----:R-:W-:Y:S01]  /*26830*/  IMAD.MOV.U32 R15, RZ, RZ, -0x1 ;  /* 0xffffffffff0f7424 */ /* 0x001fe200078e00ff */
[----:B-1----:R-:W-:-:S04]  /*26840*/  SHF.R.U32.HI R4, RZ, 0x5, R4 ;  /* 0x00000005ff047819 */ /* 0x002fc80000011604 */
[----:B------:R-:W-:-:S05]  /*26850*/  LOP3.LUT R4, R4, 0x3, RZ, 0xc0, !PT ;  /* 0x0000000304047812 */ /* 0x000fca00078ec0ff */
[----:B------:R-:W-:-:S07]  /*26860*/  IMAD.MOV.U32 R13, RZ, RZ, R4 ;  /* 0x000000ffff0d7224 */ /* 0x000fce00078e0004 */
[----:B--2---:R-:W-:Y:S05]  /*26870*/  WARPSYNC.COLLECTIVE R15, `(.L_x_3131) ;  /* 0x000000000f087348 */ /* 0x004fea0003c00000 */
[----:B------:R0:W1:Y:S02]  /*26880*/  SHFL.IDX P6, R14, R13, R12, R11 ;  /* 0x0000000c0d0e7389 */ /* 0x00006400000c000b */
[----:B012---:R-:W-:Y:S01]  /*26890*/  ENDCOLLECTIVE ;  /* 0x000000000000791b */ /* 0x007fe20003800000 */
.L_x_3131:
[----:B------:R-:W-:Y:S05]  /*268a0*/  BSYNC B0 ;  /* 0x0000000000007941 */ /* 0x000fea0003800000 */
.L_x_3130:
[----:B------:R-:W-:Y:S05]  /*268b0*/  BRA `(.L_x_3132) ;  /* 0xffffff9400807947 */ /* 0x000fea000383ffff */
.L_x_2953:
[----:B------:R-:W-:Y:S01]  /*268c0*/  BSSY B0, `(.L_x_3133) ;  /* 0x0000006000007945 */ /* 0x000fe20003800000 */
[----:B0-----:R-:W-:-:S07]  /*268d0*/  IMAD.MOV.U32 R15, RZ, RZ, -0x1 ;  /* 0xffffffffff0f7424 */ /* 0x001fce00078e00ff */
[----:B-12---:R-:W-:Y:S05]  /*268e0*/  WARPSYNC.COLLECTIVE R15, `(.L_x_3134) ;  /* 0x000000000f0c7348 */ /* 0x006fea0003c00000 */
[----:B------:R-:W-:Y:S02]  /*268f0*/  ELECT P6, UR62, PT ;  /* 0x00000000003e782f */ /* 0x000fe400038c0000 */
[----:B------:R-:W-:Y:S01]  /*26900*/  MOV R14, UR62 ;  /* 0x0000003e000e7c02 */ /* 0x000fe20008000f00 */
[----:B-12---:R-:W-:Y:S10]  /*26910*/  ENDCOLLECTIVE ;  /* 0x000000000000791b */ /* 0x006ff40003800000 */
.L_x_3134:
[----:B------:R-:W-:Y:S05]  /*26920*/  BSYNC B0 ;  /* 0x0000000000007941 */ /* 0x000fea0003800000 */
.L_x_3133:
[----:B------:R-:W-:Y:S05]  /*26930*/  BRA `(.L_x_3135) ;  /* 0xffffff9400847947 */ /* 0x000fea000383ffff */
.L_x_2955:
[----:B---3--:R3:W4:Y:S02]  /*26940*/  SYNCS.PHASECHK.TRANS64.TRYWAIT P0, [R0+URZ+0x22840], R2 ;  /* 0x02284002000075a7 */ /* 0x008724000800017f */
[----:B----4-:R-:W-:Y:S05]  /*26950*/  @!P0 NANOSLEEP.SYNCS 0x989680 ;  /* 0x009896800000895d */ /* 0x010fea0003900000 */
[----:B------:R-:W4:Y:S02]  /*26960*/  @!P0 SYNCS.PHASECHK.TRANS64 P0, [R0+URZ+0x22840], R2 ;  /* 0x02284002000085a7 */ /* 0x000f24000800007f */
[----:B----4-:R-:W-:Y:S05]  /*26970*/  @!P0 BRA `(.L_x_2955) ;  /* 0xfffffffc00f08947 */ /* 0x010fea000383ffff */
[----:B------:R-:W-:Y:S05]  /*26980*/  BRA `(.L_x_3136) ;  /* 0xffffff9400e87947 */ /* 0x000fea000383ffff */
.L_x_2959:
        /* <DEDUP_REMOVED lines=13> */
.L_x_3137:
[----:B------:R-:W-:Y:S02]  /*26a60*/  IMAD.MOV.U32 R13, RZ, RZ, R4 ;  /* 0x000000ffff0d7224 */ /* 0x000fe400078e0004 */
[----:B------:R-:W-:-:S07]  /*26a70*/  IMAD.MOV.U32 R6, RZ, RZ, R14 ;  /* 0x000000ffff067224 */ /* 0x000fce00078e000e */
[----:B------:R-:W-:Y:S05]  /*26a80*/  WARPSYNC.COLLECTIVE R15, `(.L_x_3138) ;  /* 0x000000000f087348 */ /* 0x000fea0003c00000 */
[----:B------:R0:W1:Y:S02]  /*26a90*/  SHFL.IDX P6, R14, R13, R12, R11 ;  /* 0x0000000c0d0e7389 */ /* 0x00006400000c000b */
[----:B01----:R-:W-:Y:S01]  /*26aa0*/  ENDCOLLECTIVE ;  /* 0x000000000000791b */ /* 0x003fe20003800000 */
.L_x_3138:
[----:B------:R-:W-:Y:S02]  /*26ab0*/  IMAD.MOV.U32 R13, RZ, RZ, R3 ;  /* 0x000000ffff0d7224 */ /* 0x000fe400078e0003 */
[----:B------:R-:W-:Y:S02]  /*26ac0*/  IMAD.MOV.U32 R12, RZ, RZ, 0x1 ;  /* 0x00000001ff0c7424 */ /* 0x000fe400078e00ff */
[----:B------:R-:W-:-:S07]  /*26ad0*/  IMAD.MOV.U32 R7, RZ, RZ, R14 ;  /* 0x000000ffff077224 */ /* 0x000fce00078e000e */
[----:B------:R-:W-:Y:S05]  /*26ae0*/  WARPSYNC.COLLECTIVE R15, `(.L_x_3139) ;  /* 0x000000000f087348 */ /* 0x000fea0003c00000 */
[----:B------:R0:W1:Y:S02]  /*26af0*/  SHFL.IDX P6, R14, R13, R12, R11 ;  /* 0x0000000c0d0e7389 */ /* 0x00006400000c000b */
[----:B01----:R-:W-:Y:S01]  /*26b00*/  ENDCOLLECTIVE ;  /* 0x000000000000791b */ /* 0x003fe20003800000 */
.L_x_3139:
        /* <DEDUP_REMOVED lines=15> */
.L_x_3140:
[----:B------:R-:W-:Y:S02]  /*26c00*/  IMAD.MOV.U32 R13, RZ, RZ, R3 ;  /* 0x000000ffff0d7224 */ /* 0x000fe400078e0003 */
[----:B------:R-:W-:Y:S02]  /*26c10*/  IMAD.MOV.U32 R12, RZ, RZ, 0x2 ;  /* 0x00000002ff0c7424 */ /* 0x000fe400078e00ff */
[----:B------:R-:W-:-:S07]  /*26c20*/  IMAD.MOV.U32 R5, RZ, RZ, R14 ;  /* 0x000000ffff057224 */ /* 0x000fce00078e000e */
[----:B------:R-:W-:Y:S05]  /*26c30*/  WARPSYNC.COLLECTIVE R15, `(.L_x_3141) ;  /* 0x000000000f087348 */ /* 0x000fea0003c00000 */
[----:B------:R0:W1:Y:S02]  /*26c40*/  SHFL.IDX P6, R14, R13, R12, R11 ;  /* 0x0000000c0d0e7389 */ /* 0x00006400000c000b */
[----:B01----:R-:W-:Y:S01]  /*26c50*/  ENDCOLLECTIVE ;  /* 0x000000000000791b */ /* 0x003fe20003800000 */
.L_x_3141:
        /* <DEDUP_REMOVED lines=15> */
.L_x_3142:
[----:B------:R-:W-:Y:S02]  /*26d50*/  IMAD.MOV.U32 R13, RZ, RZ, R3 ;  /* 0x000000ffff0d7224 */ /* 0x000fe400078e0003 */
[----:B------:R-:W-:Y:S02]  /*26d60*/  IMAD.MOV.U32 R12, RZ, RZ, 0x3 ;  /* 0x00000003ff0c7424 */ /* 0x000fe400078e00ff */
[----:B------:R-:W-:-:S07]  /*26d70*/  IMAD.MOV.U32 R5, RZ, RZ, R14 ;  /* 0x000000ffff057224 */ /* 0x000fce00078e000e */
[----:B------:R-:W-:Y:S05]  /*26d80*/  WARPSYNC.COLLECTIVE R15, `(.L_x_3143) ;  /* 0x000000000f087348 */ /* 0x000fea0003c00000 */
[----:B------:R0:W1:Y:S02]  /*26d90*/  SHFL.IDX P6, R14, R13, R12, R11 ;  /* 0x0000000c0d0e7389 */ /* 0x00006400000c000b */
[----:B01----:R-:W-:Y:S01]  /*26da0*/  ENDCOLLECTIVE ;  /* 0x000000000000791b */ /* 0x003fe20003800000 */
.L_x_3143:
        /* <DEDUP_REMOVED lines=15> */
.L_x_3144:
[----:B------:R-:W-:Y:S02]  /*26ea0*/  IMAD.MOV.U32 R13, RZ, RZ, R3 ;  /* 0x000000ffff0d7224 */ /* 0x000fe400078e0003 */
[----:B------:R-:W-:Y:S02]  /*26eb0*/  IMAD.MOV.U32 R12, RZ, RZ, 0x4 ;  /* 0x00000004ff0c7424 */ /* 0x000fe400078e00ff */
[----:B------:R-:W-:-:S07]  /*26ec0*/  IMAD.MOV.U32 R5, RZ, RZ, R14 ;  /* 0x000000ffff057224 */ /* 0x000fce00078e000e */
[----:B------:R-:W-:Y:S05]  /*26ed0*/  WARPSYNC.COLLECTIVE R15, `(.L_x_3145) ;  /* 0x000000000f087348 */ /* 0x000fea0003c00000 */
[----:B------:R0:W1:Y:S02]  /*26ee0*/  SHFL.IDX P6, R14, R13, R12, R11 ;  /* 0x0000000c0d0e7389 */ /* 0x00006400000c000b */
[----:B01----:R-:W-:Y:S01]  /*26ef0*/  ENDCOLLECTIVE ;  /* 0x000000000000791b */ /* 0x003fe20003800000 */
.L_x_3145:
        /* <DEDUP_REMOVED lines=15> */
.L_x_3146:
[----:B------:R-:W-:Y:S02]  /*26ff0*/  IMAD.MOV.U32 R13, RZ, RZ, R3 ;  /* 0x000000ffff0d7224 */ /* 0x000fe400078e0003 */
[----:B------:R-:W-:Y:S02]  /*27000*/  IMAD.MOV.U32 R12, RZ, RZ, 0x5 ;  /* 0x00000005ff0c7424 */ /* 0x000fe400078e00ff */
[----:B------:R-:W-:-:S07]  /*27010*/  IMAD.MOV.U32 R5, RZ, RZ, R14 ;  /* 0x000000ffff057224 */ /* 0x000fce00078e000e */
[----:B------:R-:W-:Y:S05]  /*27020*/  WARPSYNC.COLLECTIVE R15, `(.L_x_3147) ;  /* 0x000000000f087348 */ /* 0x000fea0003c00000 */
[----:B------:R0:W1:Y:S02]  /*27030*/  SHFL.IDX P6, R14, R13, R12, R11 ;  /* 0x0000000c0d0e7389 */ /* 0x00006400000c000b */
[----:B01----:R-:W-:Y:S01]  /*27040*/  ENDCOLLECTIVE ;  /* 0x000000000000791b */ /* 0x003fe20003800000 */
.L_x_3147:
        /* <DEDUP_REMOVED lines=15> */
.L_x_3148:
[----:B------:R-:W-:Y:S02]  /*27140*/  IMAD.MOV.U32 R13, RZ, RZ, R3 ;  /* 0x000000ffff0d7224 */ /* 0x000fe400078e0003 */
[----:B------:R-:W-:Y:S02]  /*27150*/  IMAD.MOV.U32 R12, RZ, RZ, 0x6 ;  /* 0x00000006ff0c7424 */ /* 0x000fe400078e00ff */
[----:B------:R-:W-:-:S07]  /*27160*/  IMAD.MOV.U32 R5, RZ, RZ, R14 ;  /* 0x000000ffff057224 */ /* 0x000fce00078e000e */
[----:B------:R-:W-:Y:S05]  /*27170*/  WARPSYNC.COLLECTIVE R15, `(.L_x_3149) ;  /* 0x000000000f087348 */ /* 0x000fea0003c00000 */
[----:B------:R0:W1:Y:S02]  /*27180*/  SHFL.IDX P6, R14, R13, R12, R11 ;  /* 0x0000000c0d0e7389 */ /* 0x00006400000c000b */
[----:B01----:R-:W-:Y:S01]  /*27190*/  ENDCOLLECTIVE ;  /* 0x000000000000791b */ /* 0x003fe20003800000 */
.L_x_3149:
        /* <DEDUP_REMOVED lines=13> */
.L_x_3150:
        /* <DEDUP_REMOVED lines=8> */
.L_x_3151:
        /* <DEDUP_REMOVED lines=13> */
.L_x_3152:
[----:B------:R-:W-:Y:S01]  /*273c0*/  IMAD.MOV.U32 R3, RZ, RZ, R14 ;  /* 0x000000ffff037224 */ /* 0x000fe200078e000e */
[----:B------:R-:W-:Y:S06]  /*273d0*/  BRA `(.L_x_3153) ;  /* 0xffffff9800687947 */ /* 0x000fec000383ffff */
.L_x_2962:
[----:B0-----:R0:W1:Y:S02]  /*273e0*/  SYNCS.PHASECHK.TRANS64.TRYWAIT P0, [R19+URZ+0x22820], R0 ;  /* 0x02282000130075a7 */ /* 0x001064000800017f */
[----:B-1----:R-:W-:Y:S05]  /*273f0*/  @!P0 NANOSLEEP.SYNCS 0x989680 ;  /* 0x009896800000895d */ /* 0x002fea0003900000 */
[----:B------:R-:W1:Y:S02]  /*27400*/  @!P0 SYNCS.PHASECHK.TRANS64 P0, [R19+URZ+0x22820], R0 ;  /* 0x02282000130085a7 */ /* 0x000e64000800007f */
[----:B-1----:R-:W-:Y:S05]  /*27410*/  @!P0 BRA `(.L_x_2962) ;  /* 0xfffffffc00f08947 */ /* 0x002fea000383ffff */
[----:B------:R-:W-:Y:S05]  /*27420*/  BRA `(.L_x_3154) ;  /* 0xffffff9800c47947 */ /* 0x000fea000383ffff */
.L_x_2966:
[----:B0-----:R0:W1:Y:S02]  /*27430*/  SYNCS.PHASECHK.TRANS64.TRYWAIT P0, [R2+URZ+0x22860], R0 ;  /* 0x02286000020075a7 */ /* 0x001064000800017f */
[----:B-1----:R-:W-:Y:S05]  /*27440*/  @!P0 NANOSLEEP.SYNCS 0x989680 ;  /* 0x009896800000895d */ /* 0x002fea0003900000 */
[----:B------:R-:W1:Y:S02]  /*27450*/  @!P0 SYNCS.PHASECHK.TRANS64 P0, [R2+URZ+0x22860], R0 ;  /* 0x02286000020085a7 */ /* 0x000e64000800007f */
[----:B-1----:R-:W-:Y:S05]  /*27460*/  @!P0 BRA `(.L_x_2966) ;  /* 0xfffffffc00f08947 */ /* 0x002fea000383ffff */
[----:B------:R-:W-:Y:S05]  /*27470*/  BRA `(.L_x_3155) ;  /* 0xffffff9800e87947 */ /* 0x000fea000383ffff */
.L_x_2981:
[----:B-1----:R1:W2:Y:S02]  /*27480*/  SYNCS.PHASECHK.TRANS64.TRYWAIT P0, [R2+URZ+0x22840], R6 ;  /* 0x02284006020075a7 */ /* 0x0022a4000800017f */
[----:B--2---:R-:W-:Y:S05]  /*27490*/  @!P0 NANOSLEEP.SYNCS 0x989680 ;  /* 0x009896800000895d */ /* 0x004fea0003900000 */
[----:B------:R-:W2:Y:S02]  /*274a0*/  @!P0 SYNCS.PHASECHK.TRANS64 P0, [R2+URZ+0x22840], R6 ;  /* 0x02284006020085a7 */ /* 0x000ea4000800007f */
[----:B--2---:R-:W-:Y:S05]  /*274b0*/  @!P0 BRA `(.L_x_2981) ;  /* 0xfffffffc00f08947 */ /* 0x004fea000383ffff */
[----:B------:R-:W-:Y:S05]  /*274c0*/  BRA `(.L_x_3156) ;  /* 0xffffffa400287947 */ /* 0x000fea000383ffff */
.L_x_2986:
[----:B0-----:R0:W2:Y:S02]  /*274d0*/  SYNCS.PHASECHK.TRANS64.TRYWAIT P0, [R2+URZ+0x22860], R6 ;  /* 0x02286006020075a7 */ /* 0x0010a4000800017f */
[----:B--2---:R-:W-:Y:S05]  /*274e0*/  @!P0 NANOSLEEP.SYNCS 0x989680 ;  /* 0x009896800000895d */ /* 0x004fea0003900000 */
[----:B------:R-:W2:Y:S02]  /*274f0*/  @!P0 SYNCS.PHASECHK.TRANS64 P0, [R2+URZ+0x22860], R6 ;  /* 0x02286006020085a7 */ /* 0x000ea4000800007f */
[----:B--2---:R-:W-:Y:S05]  /*27500*/  @!P0 BRA `(.L_x_2986) ;  /* 0xfffffffc00f08947 */ /* 0x004fea000383ffff */
[----:B------:R-:W-:Y:S05]  /*27510*/  BRA `(.L_x_3157) ;  /* 0xffffffa400a87947 */ /* 0x000fea000383ffff */
.L_x_2997:
[----:B-1----:R1:W2:Y:S02]  /*27520*/  SYNCS.PHASECHK.TRANS64.TRYWAIT P0, [R3+URZ+0x22840], R2 ;  /* 0x02284002030075a7 */ /* 0x0022a4000800017f */
[----:B--2---:R-:W-:Y:S05]  /*27530*/  @!P0 NANOSLEEP.SYNCS 0x989680 ;  /* 0x009896800000895d */ /* 0x004fea0003900000 */
[----:B------:R-:W2:Y:S02]  /*27540*/  @!P0 SYNCS.PHASECHK.TRANS64 P0, [R3+URZ+0x22840], R2 ;  /* 0x02284002030085a7 */ /* 0x000ea4000800007f */
[----:B--2---:R-:W-:Y:S05]  /*27550*/  @!P0 BRA `(.L_x_2997) ;  /* 0xfffffffc00f08947 */ /* 0x004fea000383ffff */
[----:B------:R-:W-:Y:S05]  /*27560*/  BRA `(.L_x_3158) ;  /* 0xffffffac00947947 */ /* 0x000fea000383ffff */
.L_x_3002:
[----:B0-----:R0:W2:Y:S02]  /*27570*/  SYNCS.PHASECHK.TRANS64.TRYWAIT P0, [R3+URZ+0x22860], R2 ;  /* 0x02286002030075a7 */ /* 0x0010a4000800017f */
[----:B--2---:R-:W-:Y:S05]  /*27580*/  @!P0 NANOSLEEP.SYNCS 0x989680 ;  /* 0x009896800000895d */ /* 0x004fea0003900000 */
[----:B------:R-:W2:Y:S02]  /*27590*/  @!P0 SYNCS.PHASECHK.TRANS64 P0, [R3+URZ+0x22860], R2 ;  /* 0x02286002030085a7 */ /* 0x000ea4000800007f */
[----:B--2---:R-:W-:Y:S05]  /*275a0*/  @!P0 BRA `(.L_x_3002) ;  /* 0xfffffffc00f08947 */ /* 0x004fea000383ffff */
[----:B------:R-:W-:Y:S05]  /*275b0*/  BRA `(.L_x_3159) ;  /* 0xffffffb000107947 */ /* 0x000fea000383ffff */
.L_x_3013:
[----:B-1----:R1:W2:Y:S02]  /*275c0*/  SYNCS.PHASECHK.TRANS64.TRYWAIT P0, [R3+URZ+0x22840], R2 ;  /* 0x02284002030075a7 */ /* 0x0022a4000800017f */
[----:B--2---:R-:W-:Y:S05]  /*275d0*/  @!P0 NANOSLEEP.SYNCS 0x989680 ;  /* 0x009896800000895d */ /* 0x004fea0003900000 */
[----:B------:R-:W2:Y:S02]  /*275e0*/  @!P0 SYNCS.PHASECHK.TRANS64 P0, [R3+URZ+0x22840], R2 ;  /* 0x02284002030085a7 */ /* 0x000ea4000800007f */
[----:B--2---:R-:W-:Y:S05]  /*275f0*/  @!P0 BRA `(.L_x_3013) ;  /* 0xfffffffc00f08947 */ /* 0x004fea000383ffff */
[----:B------:R-:W-:Y:S05]  /*27600*/  BRA `(.L_x_3160) ;  /* 0xffffffb400e07947 */ /* 0x000fea000383ffff */
.L_x_3018:
[----:B--2---:R2:W3:Y:S02]  /*27610*/  SYNCS.PHASECHK.TRANS64.TRYWAIT P0, [R3+URZ+0x22860], R2 ;  /* 0x02286002030075a7 */ /* 0x0044e4000800017f */
[----:B---3--:R-:W-:Y:S05]  /*27620*/  @!P0 NANOSLEEP.SYNCS 0x989680 ;  /* 0x009896800000895d */ /* 0x008fea0003900000 */
[----:B------:R-:W3:Y:S02]  /*27630*/  @!P0 SYNCS.PHASECHK.TRANS64 P0, [R3+URZ+0x22860], R2 ;  /* 0x02286002030085a7 */ /* 0x000ee4000800007f */
[----:B---3--:R-:W-:Y:S05]  /*27640*/  @!P0 BRA `(.L_x_3018) ;  /* 0xfffffffc00f08947 */ /* 0x008fea000383ffff */
[----:B------:R-:W-:Y:S05]  /*27650*/  BRA `(.L_x_3161) ;  /* 0xffffffb800607947 */ /* 0x000fea000383ffff */
.L_x_3030:
[----:B---34-:R-:W3:Y:S01]  /*27660*/  LDL R0, [R1] ;  /* 0x0000000001007983 */ /* 0x018ee20000100800 */
[----:B------:R-:W-:Y:S01]  /*27670*/  BSSY B0, `(.L_x_3162) ;  /* 0x0000008000007945 */ /* 0x000fe20003800000 */
[----:B------:R-:W-:Y:S02]  /*27680*/  IMAD.MOV.U32 R12, RZ, RZ, RZ ;  /* 0x000000ffff0c7224 */ /* 0x000fe400078e00ff */
[----:B------:R-:W-:Y:S02]  /*27690*/  IMAD.MOV.U32 R11, RZ, RZ, 0x1f ;  /* 0x0000001fff0b7424 */ /* 0x000fe400078e00ff */
[----:B0-----:R-:W-:Y:S02]  /*276a0*/  IMAD.MOV.U32 R15, RZ, RZ, -0x1 ;  /* 0xffffffffff0f7424 */ /* 0x001fe400078e00ff */
[----:B---3--:R-:W-:-:S07]  /*276b0*/  IMAD.MOV.U32 R13, RZ, RZ, R0 ;  /* 0x000000ffff0d7224 */ /* 0x008fce00078e0000 */
[----:B-12---:R-:W-:Y:S05]  /*276c0*/  WARPSYNC.COLLECTIVE R15, `(.L_x_3163) ;  /* 0x000000000f087348 */ /* 0x006fea0003c00000 */
[----:B------:R0:W3:Y:S02]  /*276d0*/  SHFL.IDX P6, R14, R13, R12, R11 ;  /* 0x0000000c0d0e7389 */ /* 0x0000e400000c000b */
[----:B0123--:R-:W-:Y:S01]  /*276e0*/  ENDCOLLECTIVE ;  /* 0x000000000000791b */ /* 0x00ffe20003800000 */
.L_x_3163:
[----:B------:R-:W-:Y:S05]  /*276f0*/  BSYNC B0 ;  /* 0x0000000000007941 */ /* 0x000fea0003800000 */
.L_x_3162:
        /* <DEDUP_REMOVED lines=9> */
.L_x_3164:
        /* <DEDUP_REMOVED lines=26> */
.L_x_3165:
        /* <DEDUP_REMOVED lines=8> */
.L_x_3166:
        /* <DEDUP_REMOVED lines=8> */
.L_x_3167:
        /* <DEDUP_REMOVED lines=8> */
.L_x_3168:
        /* <DEDUP_REMOVED lines=8> */
.L_x_3169:
        /* <DEDUP_REMOVED lines=9> */
.L_x_3170:
[----:B------:R-:W-:Y:S01]  /*27bc0*/  IMAD.MOV.U32 R9, RZ, RZ, R14 ;  /* 0x000000ffff097224 */ /* 0x000fe200078e000e */
[----:B------:R-:W-:Y:S06]  /*27bd0*/  BRA `(.L_x_3171) ;  /* 0xffffffbc00b07947 */ /* 0x000fec000383ffff */
.L_x_3033:
        /* <DEDUP_REMOVED lines=8> */
.L_x_3173:
[----:B------:R-:W-:Y:S05]  /*27c60*/  BSYNC B0 ;  /* 0x0000000000007941 */ /* 0x000fea0003800000 */
.L_x_3172:
        /* <DEDUP_REMOVED lines=10> */
.L_x_3174:
        /* <DEDUP_REMOVED lines=8> */
.L_x_3175:
        /* <DEDUP_REMOVED lines=8> */
.L_x_3176:
        /* <DEDUP_REMOVED lines=8> */
.L_x_3177:
        /* <DEDUP_REMOVED lines=9> */
.L_x_3178:
[----:B------:R-:W-:Y:S01]  /*27f20*/  IMAD.MOV.U32 R9, RZ, RZ, R14 ;  /* 0x000000ffff097224 */ /* 0x000fe200078e000e */
[----:B------:R-:W-:Y:S06]  /*27f30*/  BRA `(.L_x_3179) ;  /* 0xffffffbc00847947 */ /* 0x000fec000383ffff */
.L_x_3035:
[----:B------:R-:W-:Y:S01]  /*27f40*/  BSSY B0, `(.L_x_3180) ;  /* 0x0000006000007945 */ /* 0x000fe20003800000 */
[----:B------:R-:W-:Y:S01]  /*27f50*/  PLOP3.LUT P6, PT, P6, PT, PT, 0x8, 0x0 ;  /* 0x000000000000781c */ /* 0x000fe200037ce170 */
[----:B------:R-:W-:-:S12]  /*27f60*/  IMAD.MOV.U32 R15, RZ, RZ, -0x1 ;  /* 0xffffffffff0f7424 */ /* 0x000fd800078e00ff */
[----:B0-----:R-:W-:Y:S05]  /*27f70*/  WARPSYNC.COLLECTIVE R15, `(.L_x_3181) ;  /* 0x000000000f087348 */ /* 0x001fea0003c00000 */
[----:B------:R-:W-:Y:S01]  /*27f80*/  VOTE.ANY R14, PT, P6 ;  /* 0x00000000000e7806 */ /* 0x000fe200030e0100 */
[----:B0-----:R-:W-:Y:S06]  /*27f90*/  ENDCOLLECTIVE ;  /* 0x000000000000791b */ /* 0x001fec0003800000 */
.L_x_3181:
[----:B------:R-:W-:Y:S05]  /*27fa0*/  BSYNC B0 ;  /* 0x0000000000007941 */ /* 0x000fea0003800000 */
.L_x_3180:
        /* <DEDUP_REMOVED lines=10> */
.L_x_3182:
[----:B------:R-:W-:Y:S02]  /*28050*/  IMAD.MOV.U32 R13, RZ, RZ, R6 ;  /* 0x000000ffff0d7224 */ /* 0x000fe400078e0006 */
[----:B------:R-:W-:-:S07]  /*28060*/  IMAD.MOV.U32 R4, RZ, RZ, R14 ;  /* 0x000000ffff047224 */ /* 0x000fce00078e000e */
[----:B------:R-:W-:Y:S05]  /*28070*/  WARPSYNC.COLLECTIVE R15, `(.L_x_3183) ;  /* 0x000000000f087348 */ /* 0x000fea0003c00000 */
[----:B------:R0:W1:Y:S02]  /*28080*/  SHFL.IDX P6, R14, R13, R12, R11 ;  /* 0x0000000c0d0e7389 */ /* 0x00006400000c000b */
[----:B01----:R-:W-:Y:S01]  /*28090*/  ENDCOLLECTIVE ;  /* 0x000000000000791b */ /* 0x003fe20003800000 */
.L_x_3183:
[----:B------:R-:W-:Y:S02]  /*280a0*/  IMAD.MOV.U32 R6, RZ, RZ, R14 ;  /* 0x000000ffff067224 */ /* 0x000fe400078e000e */
[----:B------:R-:W-:-:S05]  /*280b0*/  IMAD.IADD R10, R3, 0x1, R10 ;  /* 0x00000001030a7824 */ /* 0x000fca00078e020a */
[----:B------:R2:W-:Y:S01]  /*280c0*/  STL [R1+0xc], R10 ;  /* 0x00000c0a01007387 */ /* 0x0005e20000100800 */
[----:B------:R-:W-:Y:S05]  /*280d0*/  BRA `(.L_x_3184) ;  /* 0xffffffbc00647947 */ /* 0x000fea000383ffff */
.L_x_3037:
[----:B------:R-:W-:Y:S01]  /*280e0*/  BSSY B0, `(.L_x_3185) ;  /* 0x0000008000007945 */ /* 0x000fe20003800000 */
[----:B------:R-:W-:Y:S02]  /*280f0*/  IMAD.MOV.U32 R13, RZ, RZ, R7 ;  /* 0x000000ffff0d7224 */ /* 0x000fe400078e0007 */
[----:B------:R-:W-:Y:S02]  /*28100*/  IMAD.MOV.U32 R12, RZ, RZ, R3 ;  /* 0x000000ffff0c7224 */ /* 0x000fe400078e0003 */
[----:B------:R-:W-:Y:S02]  /*28110*/  IMAD.MOV.U32 R11, RZ, RZ, 0x1f ;  /* 0x0000001fff0b7424 */ /* 0x000fe400078e00ff */
[----:B------:R-:W-:-:S07]  /*28120*/  IMAD.MOV.U32 R15, RZ, RZ, -0x1 ;  /* 0xffffffffff0f7424 */ /* 0x000fce00078e00ff */
[----:B0-2---:R-:W-:Y:S05]  /*28130*/  WARPSYNC.COLLECTIVE R15, `(.L_x_3186) ;  /* 0x000000000f087348 */ /* 0x005fea0003c00000 */
[----:B------:R1:W3:Y:S02]  /*28140*/  SHFL.IDX P6, R14, R13, R12, R11 ;  /* 0x0000000c0d0e7389 */ /* 0x0002e400000c000b */
[----:B0123--:R-:W-:Y:S01]  /*28150*/  ENDCOLLECTIVE ;  /* 0x000000000000791b */ /* 0x00ffe20003800000 */
.L_x_3186:
[----:B------:R-:W-:Y:S05]  /*28160*/  BSYNC B0 ;  /* 0x0000000000007941 */ /* 0x000fea0003800000 */
.L_x_3185:
[----:B------:R-:W-:Y:S01]  /*28170*/  IMAD.MOV.U32 R8, RZ, RZ, R14 ;  /* 0x000000ffff087224 */ /* 0x000fe200078e000e */
[----:B------:R-:W-:Y:S06]  /*28180*/  BRA `(.L_x_3036) ;  /* 0xffffffbc00507947 */ /* 0x000fec000383ffff */
.L_x_3043:
[----:B0-----:R0:W1:Y:S02]  /*28190*/  SYNCS.PHASECHK.TRANS64.TRYWAIT P0, [R0+URZ+0x22820], R3 ;  /* 0x02282003000075a7 */ /* 0x001064000800017f */
[----:B-1----:R-:W-:Y:S05]  /*281a0*/  @!P0 NANOSLEEP.SYNCS 0x989680 ;  /* 0x009896800000895d */ /* 0x002fea0003900000 */
[----:B------:R-:W1:Y:S02]  /*281b0*/  @!P0 SYNCS.PHASECHK.TRANS64 P0, [R0+URZ+0x22820], R3 ;  /* 0x02282003000085a7 */ /* 0x000e64000800007f */
[----:B-1----:R-:W-:Y:S05]  /*281c0*/  @!P0 BRA `(.L_x_3043) ;  /* 0xfffffffc00f08947 */ /* 0x002fea000383ffff */
[----:B------:R-:W-:Y:S05]  /*281d0*/  BRA `(.L_x_3187) ;  /* 0xffffffc400ec7947 */ /* 0x000fea000383ffff */
.L_x_3044:
        /* <DEDUP_REMOVED lines=11> */
.L_x_3189:
[----:B------:R-:W-:Y:S05]  /*28290*/  BSYNC B0 ;  /* 0x0000000000007941 */ /* 0x000fea0003800000 */
.L_x_3188:
[----:B------:R-:W-:Y:S05]  /*282a0*/  BRA `(.L_x_3190) ;  /* 0xffffffc400d47947 */ /* 0x000fea000383ffff */
.L_x_3045:
[----:B------:R-:W-:Y:S01]  /*282b0*/  BSSY B0, `(.L_x_3191) ;  /* 0x0000006000007945 */ /* 0x000fe20003800000 */
[----:B------:R-:W-:-:S07]  /*282c0*/  IMAD.MOV.U32 R15, RZ, RZ, -0x1 ;  /* 0xffffffffff0f7424 */ /* 0x000fce00078e00ff */
[----:B01-3--:R-:W-:Y:S05]  /*282d0*/  WARPSYNC.COLLECTIVE R15, `(.L_x_3192) ;  /* 0x000000000f0c7348 */ /* 0x00bfea0003c00000 */
[----:B------:R-:W-:Y:S02]  /*282e0*/  ELECT P6, UR62, PT ;  /* 0x00000000003e782f */ /* 0x000fe400038c0000 */
[----:B------:R-:W-:Y:S01]  /*282f0*/  MOV R14, UR62 ;  /* 0x0000003e000e7c02 */ /* 0x000fe20008000f00 */
[----:B01-3--:R-:W-:Y:S10]  /*28300*/  ENDCOLLECTIVE ;  /* 0x000000000000791b */ /* 0x00bff40003800000 */
.L_x_3192:
[----:B------:R-:W-:Y:S05]  /*28310*/  BSYNC B0 ;  /* 0x0000000000007941 */ /* 0x000fea0003800000 */
.L_x_3191:
[----:B------:R-:W-:Y:S05]  /*28320*/  BRA `(.L_x_3193) ;  /* 0xffffffc400c87947 */ /* 0x000fea000383ffff */
.L_x_3047:
[----:B0-----:R0:W1:Y:S02]  /*28330*/  SYNCS.PHASECHK.TRANS64.TRYWAIT P0, [R6+URZ], R5 ;  /* 0x00000005060075a7 */ /* 0x001064000800017f */
[----:B-1----:R-:W-:Y:S05]  /*28340*/  @!P0 NANOSLEEP.SYNCS 0x989680 ;  /* 0x009896800000895d */ /* 0x002fea0003900000 */
[----:B------:R-:W1:Y:S02]  /*28350*/  @!P0 SYNCS.PHASECHK.TRANS64 P0, [R6+URZ], R5 ;  /* 0x00000005060085a7 */ /* 0x000e64000800007f */
[----:B-1----:R-:W-:Y:S05]  /*28360*/  @!P0 BRA `(.L_x_3047) ;  /* 0xfffffffc00f08947 */ /* 0x002fea000383ffff */
[----:B------:R-:W-:Y:S05]  /*28370*/  BRA `(.L_x_3194) ;  /* 0xffffffc800047947 */ /* 0x000fea000383ffff */
.L_x_3048:
[----:B-1----:R1:W2:Y:S02]  /*28380*/  SYNCS.PHASECHK.TRANS64.TRYWAIT P0, [R7+URZ], R2 ;  /* 0x00000002070075a7 */ /* 0x0022a4000800017f */
[----:B--2---:R-:W-:Y:S05]  /*28390*/  @!P0 NANOSLEEP.SYNCS 0x989680 ;  /* 0x009896800000895d */ /* 0x004fea0003900000 */
[----:B------:R-:W2:Y:S02]  /*283a0*/  @!P0 SYNCS.PHASECHK.TRANS64 P0, [R7+URZ], R2 ;  /* 0x00000002070085a7 */ /* 0x000ea4000800007f */
[----:B--2---:R-:W-:Y:S05]  /*283b0*/  @!P0 BRA `(.L_x_3048) ;  /* 0xfffffffc00f08947 */ /* 0x004fea000383ffff */
[----:B------:R-:W-:Y:S05]  /*283c0*/  BRA `(.L_x_3195) ;  /* 0xffffffc400f87947 */ /* 0x000fea000383ffff */
.L_x_3050:
[----:B--2---:R2:W4:Y:S02]  /*283d0*/  SYNCS.PHASECHK.TRANS64.TRYWAIT P0, [R4+URZ], R5 ;  /* 0x00000005040075a7 */ /* 0x004524000800017f */
[----:B----4-:R-:W-:Y:S05]  /*283e0*/  @!P0 NANOSLEEP.SYNCS 0x989680 ;  /* 0x009896800000895d */ /* 0x010fea0003900000 */
[----:B------:R-:W4:Y:S02]  /*283f0*/  @!P0 SYNCS.PHASECHK.TRANS64 P0, [R4+URZ], R5 ;  /* 0x00000005040085a7 */ /* 0x000f24000800007f */
[----:B----4-:R-:W-:Y:S05]  /*28400*/  @!P0 BRA `(.L_x_3050) ;  /* 0xfffffffc00f08947 */ /* 0x010fea000383ffff */
[----:B------:R-:W-:Y:S05]  /*28410*/  BRA `(.L_x_3196) ;  /* 0xffffffc800007947 */ /* 0x000fea000383ffff */
.L_x_3197:
        /* <DEDUP_REMOVED lines=14> */
.L_x_6138:


//--------------------- .text._ZN7cutlass13device_kernelIN5flash11enable_sm90INS1_16FlashAttnFwdSm90INS1_25CollectiveMainloopFwdSm90ILi2EN4cute5tupleIJNS5_1CILi1EEES8_S8_EEENS6_IJNS7_ILi128EEENS7_ILi96EEENS7_ILi64EEEEEELi256ENS_6half_tEfNS_4arch4Sm90ELb0ELb1ELb1ELb1ELb0ELb0ELb1ELb1ELb0ELb1ELb1ELb0EEENS1_21CollectiveEpilogueFwdINS6_IJSA_NS7_ILi256EEESB_EEES9_SE_SG_Li256ELb1ELb1ELb1ELb0EEENS1_36VarlenDynamicPersistentTileSchedulerILi128ELi96ELi256ELi128ELb1ELb1ELb1ELb1ELb0ELb1EEEEEEEEEvNT_6ParamsE --------------------------
	.section	.text._ZN7cutlass13device_kernelIN5flash11enable_sm90INS1_16FlashAttnFwdSm90INS1_25CollectiveMainloopFwdSm90ILi2EN4cute5tupleIJNS5_1CILi1EEES8_S8_EEENS6_IJNS7_ILi128EEENS7_ILi96EEENS7_ILi64EEEEEELi256ENS_6half_tEfNS_4arch4Sm90ELb0ELb1ELb1ELb1ELb0ELb0ELb1ELb1ELb0ELb1ELb1ELb0EEENS1_21CollectiveEpilogueFwdINS6_IJSA_NS7_ILi256EEESB_EEES9_SE_SG_Li256ELb1ELb1ELb1ELb0EEENS1_36VarlenDynamicPersistentTileSchedulerILi128ELi96ELi256ELi128ELb1ELb1ELb1ELb1ELb0ELb1EEEEEEEEEvNT_6ParamsE,"ax",@progbits
	.align	128
.text._ZN7cutlass13device_kernelIN5flash11enable_sm90INS1_16FlashAttnFwdSm90INS1_25CollectiveMainloopFwdSm90ILi2EN4cute5tupleIJNS5_1CILi1EEES8_S8_EEENS6_IJNS7_ILi128EEENS7_ILi96EEENS7_ILi64EEEEEELi256ENS_6half_tEfNS_4arch4Sm90ELb0ELb1ELb1ELb1ELb0ELb0ELb1ELb1ELb0ELb1ELb1ELb0EEENS1_21CollectiveEpilogueFwdINS6_IJSA_NS7_ILi256EEESB_EEES9_SE_SG_Li256ELb1ELb1ELb1ELb0EEENS1_36VarlenDynamicPersistentTileSchedulerILi128ELi96ELi256ELi128ELb1ELb1ELb1ELb1ELb0ELb1EEEEEEEEEvNT_6ParamsE:
        .type           _ZN7cutlass13device_kernelIN5flash11enable_sm90INS1_16FlashAttnFwdSm90INS1_25CollectiveMainloopFwdSm90ILi2EN4cute5tupleIJNS5_1CILi1EEES8_S8_EEENS6_IJNS7_ILi128EEENS7_ILi96EEENS7_ILi64EEEEEELi256ENS_6half_tEfNS_4arch4Sm90ELb0ELb1ELb1ELb1ELb0ELb0ELb1ELb1ELb0ELb1ELb1ELb0EEENS1_21CollectiveEpilogueFwdINS6_IJSA_NS7_ILi256EEESB_EEES9_SE_SG_Li256ELb1ELb1ELb1ELb0EEENS1_36VarlenDynamicPersistentTileSchedulerILi128ELi96ELi256ELi128ELb1ELb1ELb1ELb1ELb0ELb1EEEEEEEEEvNT_6ParamsE,@function
        .size           _ZN7cutlass13device_kernelIN5flash11enable_sm90INS1_16FlashAttnFwdSm90INS1_25CollectiveMainloopFwdSm90ILi2EN4cute5tupleIJNS5_1CILi1EEES8_S8_EEENS6_IJNS7_ILi128EEENS7_ILi96EEENS7_ILi64EEEEEELi256ENS_6half_tEfNS_4arch4Sm90ELb0ELb1ELb1ELb1ELb0ELb0ELb1ELb1ELb0ELb1ELb1ELb0EEENS1_21CollectiveEpilogueFwdINS6_IJSA_NS7_ILi256EEESB_EEES9_SE_SG_Li256ELb1ELb1ELb1ELb0EEENS1_36VarlenDynamicPersistentTileSchedulerILi128ELi96ELi256ELi128ELb1ELb1ELb1ELb1ELb0ELb1EEEEEEEEEvNT_6ParamsE,(.L_x_6139 - _ZN7cutlass13device_kernelIN5flash11enable_sm90INS1_16FlashAttnFwdSm90INS1_25CollectiveMainloopFwdSm90ILi2EN4cute5tupleIJNS5_1CILi1EEES8_S8_EEENS6_IJNS7_ILi128EEENS7_ILi96EEENS7_ILi64EEEEEELi256ENS_6half_tEfNS_4arch4Sm90ELb0ELb1ELb1ELb1ELb0ELb0ELb1ELb1ELb0ELb1ELb1ELb0EEENS1_21CollectiveEpilogueFwdINS6_IJSA_NS7_ILi256EEESB_EEES9_SE_SG_Li256ELb1ELb1ELb1ELb0EEENS1_36VarlenDynamicPersistentTileSchedulerILi128ELi96ELi256ELi128ELb1ELb1ELb1ELb1ELb0ELb1EEEEEEEEEvNT_6ParamsE)
        .other          _ZN7cutlass13device_kernelIN5flash11enable_sm90INS1_16FlashAttnFwdSm90INS1_25CollectiveMainloopFwdSm90ILi2EN4cute5tupleIJNS5_1CILi1EEES8_S8_EEENS6_IJNS7_ILi128EEENS7_ILi96EEENS7_ILi64EEEEEELi256ENS_6half_tEfNS_4arch4Sm90ELb0ELb1ELb1ELb1ELb0ELb0ELb1ELb1ELb0ELb1ELb1ELb0EEENS1_21CollectiveEpilogueFwdINS6_IJSA_NS7_ILi256EEESB_EEES9_SE_SG_Li256ELb1ELb1ELb1ELb0EEENS1_36VarlenDynamicPersistentTileSchedulerILi128ELi96ELi256ELi128ELb1ELb1ELb1ELb1ELb0ELb1EEEEEEEEEvNT_6ParamsE,@"STO_CUDA_ENTRY STV_DEFAULT"
_ZN7cutlass13device_kernelIN5flash11enable_sm90INS1_16FlashAttnFwdSm90INS1_25CollectiveMainloopFwdSm90ILi2EN4cute5tupleIJNS5_1CILi1EEES8_S8_EEENS6_IJNS7_ILi128EEENS7_ILi96EEENS7_ILi64EEEEEELi256ENS_6half_tEfNS_4arch4Sm90ELb0ELb1ELb1ELb1ELb0ELb0ELb1ELb1ELb0ELb1ELb1ELb0EEENS1_21CollectiveEpilogueFwdINS6_IJSA_NS7_ILi256EEESB_EEES9_SE_SG_Li256ELb1ELb1ELb1ELb0EEENS1_36VarlenDynamicPersistentTileSchedulerILi128ELi96ELi256ELi128ELb1ELb1ELb1ELb1ELb0ELb1EEEEEEEEEvNT_6ParamsE:
        /* <DEDUP_REMOVED lines=22> */
.L_x_3199:
[----:B------:R-:W-:Y:S05]  /*0160*/  BSYNC B0 ;  /* 0x0000000000007941 */ /* 0x000fea0003800000 */
.L_x_3198:
        /* <DEDUP_REMOVED lines=43> */
.L_x_3200:
        /* <DEDUP_REMOVED lines=22> */
.L_x_3201:
        /* <DEDUP_REMOVED lines=18> */
.L_x_3202:
        /* <DEDUP_REMOVED lines=22> */
.L_x_3203:
        /* <DEDUP_REMOVED lines=22> */
.L_x_3204:
[----:B------:R-:W-:Y:S01]  /*0960*/  PLOP3.LUT P0, PT, PT, PT, UP0, 0x80, 0x0 ;  /* 0x000000000000781c */ /* 0x000fe20003f0f008 */
[----:B------:R-:W-:Y:S01]  /*0970*/  UMOV UR36, 0x1 ;  /* 0x0000000100247882 */ /* 0x000fe20000000000 */
[----:B------:R-:W-:Y:S01]  /*0980*/  NOP ;  /* 0x0000000000007918 */ /* 0x000fe20000000000 */
[----:B------:R-:W-:Y:S01]  /*0990*/  USEL UR36, UR36, 0x2, !UP0 ;  /* 0x0000000224247887 */ /* 0x000fe2000c000000 */
[----:B------:R-:W-:Y:S01]  /*09a0*/  ULDC.64 UR40, c[0x0][0x208] ;  /* 0x0000820000287ab9 */ /* 0x000fe20000000a00 */
[----:B0123--:R-:W-:Y:S08]  /*09b0*/  BAR.SYNC.DEFER_BLOCKING 0x0 ;  /* 0x0000000000007b1d */ /* 0x00fff00000010000 */
[----:B------:R-:W-:Y:S05]  /*09c0*/  @!P0 BRA `(.L_x_3205) ;  /* 0x0000024400d48947 */ /* 0x000fea0003800000 */
.L_x_3206:
        /* <DEDUP_REMOVED lines=8> */
[----:B------:R-:W-:Y:S01]  /*0a50*/  IADD3 R2, P1, R16, 0x218, RZ ;  /* 0x0000021810027810 */ /* 0x000fe20007f3e0ff */
[----:B------:R-:W-:Y:S04]  /*0a60*/  STL.64 [R1+0x218], RZ ;  /* 0x000218ff01007387 */ /* 0x000fe80000100a00 */
[----:B------:R-:W-:Y:S01]  /*0a70*/  IMAD.X R3, RZ, RZ, R17, P1 ;  /* 0x000000ffff037224 */ /* 0x000fe200008e0611 */
[----:B------:R-:W-:Y:S04]  /*0a80*/  STL [R1+0x220], RZ ;  /* 0x000220ff01007387 */ /* 0x000fe80000100800 */
[----:B------:R-:W-:Y:S04]  /*0a90*/  STL.64 [R1+0x4c0], R2 ;  /* 0x0004c00201007387 */ /* 0x000fe80000100a00 */
[----:B------:R-:W-:Y:S01]  /*0aa0*/  STL [R1+0x224], RZ ;  /* 0x000224ff01007387 */ /* 0x000fe20000100800 */
[----:B-1----:R-:W-:Y:S01]  /*0ab0*/  ULEA UR4, UR5, UR4, 0x18 ;  /* 0x0000000405047291 */ /* 0x002fe2000f8ec03f */
[----:B0-----:R-:W-:-:S04]  /*0ac0*/  SHF.R.U32.HI R0, RZ, 0x7, R0 ;  /* 0x00000007ff007819 */ /* 0x001fc80000011600 */
[----:B------:R-:W-:-:S13]  /*0ad0*/  ISETP.NE.AND P0, PT, R0, 0x1, PT ;  /* 0x000000010000780c */ /* 0x000fda0003f05270 */
[----:B------:R-:W-:Y:S08]  /*0ae0*/  @!P0 BAR.ARV 0x9, 0x100 ;  /* 0x0244000000008b1d */ /* 0x000ff00000002000 */
[----:B------:R-:W-:Y:S01]  /*0af0*/  BAR.SYNC.DEFER_BLOCKING 0x5, 0x180 ;  /* 0x0146000000007b1d */ /* 0x000fe20000010000 */
[----:B------:R-:W-:-:S05]  /*0b00*/  IADD3 R0, P2, R16, 0x224, RZ ;  /* 0x0000022410007810 */ /* 0x000fca0007f5e0ff */
[----:B------:R0:W-:Y:S02]  /*0b10*/  STL [R1+0x4d0], R0 ;  /* 0x0004d00001007387 */ /* 0x0001e40000100800 */
[----:B0-----:R-:W-:-:S05]  /*0b20*/  IMAD.X R0, RZ, RZ, R17, P2 ;  /* 0x000000ffff007224 */ /* 0x001fca00010e0611 */
[----:B------:R-:W-:Y:S04]  /*0b30*/  STL [R1+0x4cc], R0 ;  /* 0x0004cc0001007387 */ /* 0x000fe80000100800 */
[----:B------:R-:W0:Y:S01]  /*0b40*/  LDS.128 R12, [UR4+0x324d0] ;  /* 0x0324d004ff0c7984 */ /* 0x000e220008000c00 */
[----:B------:R-:W-:Y:S01]  /*0b50*/  ULDC UR4, c[0x0][0xd3c] ;  /* 0x00034f0000047ab9 */ /* 0x000fe20000000800 */
[----:B------:R-:W-:Y:S06]  /*0b60*/  BAR.ARV 0x4, 0x180 ;  /* 0x0106000000007b1d */ /* 0x000fec0000002000 */
[----:B0-----:R-:W-:-:S13]  /*0b70*/  ISETP.GE.AND P0, PT, R15, UR4, PT ;  /* 0x000000040f007c0c */ /* 0x001fda000bf06270 */
[----:B------:R-:W-:Y:S05]  /*0b80*/  @P0 EXIT ;  /* 0x000000000000094d */ /* 0x000fea0003800000 */
[----:B------:R-:W0:Y:S01]  /*0b90*/  S2R R0, SR_TID.X ;  /* 0x0000000000007919 */ /* 0x000e220000002100 */
[----:B------:R-:W-:Y:S02]  /*0ba0*/  R2UR UR5, R13 ;  /* 0x000000000d0572ca */ /* 0x000fe400000e0000 */
[----:B------:R-:W-:Y:S02]  /*0bb0*/  R2UR UR7, R14 ;  /* 0x000000000e0772ca */ /* 0x000fe400000e0000 */
[----:B------:R-:W-:Y:S01]  /*0bc0*/  R2UR UR6, R15 ;  /* 0x000000000f0672ca */ /* 0x000fe200000e0000 */
[----:B0-----:R-:W-:-:S05]  /*0bd0*/  VIADD R216, R0, 0xffffff80 ;  /* 0xffffff8000d87836 */ /* 0x001fca0000000000 */
[----:B------:R-:W-:-:S04]  /*0be0*/  SHF.R.S32.HI R3, RZ, 0x1f, R216 ;  /* 0x0000001fff037819 */ /* 0x000fc800000114d8 */
[CC--:B------:R-:W-:Y:S02]  /*0bf0*/  LEA.HI R0, R3.reuse, R216.reuse, RZ, 0x7 ;  /* 0x000000d803007211 */ /* 0x0c0fe400078f38ff */
[----:B------:R-:W-:Y:S02]  /*0c00*/  LEA.HI R4, R3, R216, RZ, 0x5 ;  /* 0x000000d803047211 */ /* 0x000fe400078f28ff */
[----:B------:R-:W-:-:S03]  /*0c10*/  LOP3.LUT R5, R0, 0xffffff80, RZ, 0xc0, !PT ;  /* 0xffffff8000057812 */ /* 0x000fc600078ec0ff */
[----:B------:R-:W-:Y:S02]  /*0c20*/  IMAD.SHL.U32 R6, R4, 0x20, RZ ;  /* 0x0000002004067824 */ /* 0x000fe400078e00ff */
[----:B------:R-:W-:Y:S01]  /*0c30*/  IMAD.IADD R11, R216, 0x1, -R5 ;  /* 0x00000001d80b7824 */ /* 0x000fe200078e0a05 */
[----:B------:R-:W-:Y:S02]  /*0c40*/  LEA.HI R5, R3, R216, RZ, 0x4 ;  /* 0x000000d803057211 */ /* 0x000fe400078f20ff */
[----:B------:R-:W-:Y:S02]  /*0c50*/  LOP3.LUT R10, R6, 0xfffffc00, RZ, 0xc0, !PT ;  /* 0xfffffc00060a7812 */ /* 0x000fe400078ec0ff */
[----:B------:R-:W-:Y:S01]  /*0c60*/  SHF.R.S32.HI R8, RZ, 0x4, R5 ;  /* 0x00000004ff087819 */ /* 0x000fe20000011405 */
[----:B------:R-:W-:Y:S01]  /*0c70*/  STL [R1+0x4c8], R11 ;  /* 0x0004c80b01007387 */ /* 0x000fe20000100800 */
[----:B------:R-:W-:Y:S02]  /*0c80*/  SHF.R.S32.HI R2, RZ, 0x1f, R11 ;  /* 0x0000001fff027819 */ /* 0x000fe4000001140b */
[----:B------:R-:W-:-:S02]  /*0c90*/  LEA.HI R9, R5, R8, RZ, 0x1 ;  /* 0x0000000805097211 */ /* 0x000fc400078f08ff */
[----:B------:R-:W-:Y:S02]  /*0ca0*/  LEA.HI R4, R2, R11, RZ, 0x2 ;  /* 0x0000000b02047211 */ /* 0x000fe400078f10ff */
[----:B------:R-:W-:Y:S02]  /*0cb0*/  LOP3.LUT R9, R9, 0x1ffffffe, RZ, 0xc0, !PT ;  /* 0x1ffffffe09097812 */ /* 0x000fe400078ec0ff */
[----:B------:R-:W-:Y:S02]  /*0cc0*/  LOP3.LUT R7, R5, 0x3fffff0, RZ, 0xc0, !PT ;  /* 0x03fffff005077812 */ /* 0x000fe400078ec0ff */
[--C-:B------:R-:W-:Y:S01]  /*0cd0*/  SHF.R.S32.HI R5, RZ, 0x2, R4.reuse ;  /* 0x00000002ff057819 */ /* 0x100fe20000011404 */
[----:B------:R-:W-:Y:S01]  /*0ce0*/  IMAD.IADD R9, R8, 0x1, -R9 ;  /* 0x0000000108097824 */ /* 0x000fe200078e0a09 */
[----:B------:R-:W-:Y:S01]  /*0cf0*/  SHF.R.S32.HI R6, RZ, 0x1f, R4 ;  /* 0x0000001fff067819 */ /* 0x000fe20000011404 */
[----:B------:R-:W-:Y:S01]  /*0d00*/  IMAD.IADD R7, R216, 0x1, -R7 ;  /* 0x00000001d8077824 */ /* 0x000fe200078e0a07 */
[----:B------:R-:W-:-:S02]  /*0d10*/  SHF.R.S32.HI R8, RZ, 0x7, R0 ;  /* 0x00000007ff087819 */ /* 0x000fc40000011400 */
[----:B------:R-:W-:Y:S01]  /*0d20*/  LEA.HI R6, R6, R5, RZ, 0x3 ;  /* 0x0000000506067211 */ /* 0x000fe200078f18ff */
[----:B------:R-:W-:Y:S01]  /*0d30*/  IMAD R10, R7, 0x40, R10 ;  /* 0x00000040070a7824 */ /* 0x000fe200078e020a */
[----:B------:R-:W-:Y:S01]  /*0d40*/  LOP3.LUT R4, R4, 0x7ffffffc, RZ, 0xc0, !PT ;  /* 0x7ffffffc04047812 */ /* 0x000fe200078ec0ff */
[----:B------:R-:W-:Y:S01]  /*0d50*/  STL [R1+0x4d4], R8 ;  /* 0x0004d40801007387 */ /* 0x000fe20000100800 */
[----:B------:R-:W-:Y:S01]  /*0d60*/  LOP3.LUT R6, R6, 0xfffffff8, RZ, 0xc0, !PT ;  /* 0xfffffff806067812 */ /* 0x000fe200078ec0ff */
[----:B------:R-:W-:Y:S01]  /*0d70*/  IMAD R9, R9, 0x8, R10 ;  /* 0x0000000809097824 */ /* 0x000fe200078e020a */
[----:B------:R-:W-:Y:S01]  /*0d80*/  LEA.HI R2, R2, R11, RZ, 0x5 ;  /* 0x0000000b02027211 */ /* 0x000fe200078f28ff */
[----:B------:R-:W-:Y:S01]  /*0d90*/  IMAD.IADD R4, R11, 0x1, -R4 ;  /* 0x000000010b047824 */ /* 0x000fe200078e0a04 */
[----:B------:R-:W-:Y:S01]  /*0da0*/  LEA.HI R0, R0, R8, RZ, 0x1 ;  /* 0x0000000800007211 */ /* 0x000fe200078f08ff */
[----:B------:R-:W-:Y:S01]  /*0db0*/  IMAD.IADD R5, R5, 0x1, -R6 ;  /* 0x0000000105057824 */ /* 0x000fe200078e0a06 */
[----:B------:R-:W-:Y:S01]  /*0dc0*/  SHF.R.S32.HI R2, RZ, 0x5, R2 ;  /* 0x00000005ff027819 */ /* 0x000fe20000011402 */
[----:B------:R-:W-:Y:S01]  /*0dd0*/  IMAD.SHL.U32 R179, R4, 0x2, RZ ;  /* 0x0000000204b37824 */ /* 0x000fe200078e00ff */
[----:B------:R-:W-:Y:S01]  /*0de0*/  LOP3.LUT R0, R0, 0x3fffffe, RZ, 0xc0, !PT ;  /* 0x03fffffe00007812 */ /* 0x000fe200078ec0ff */
[----:B------:R-:W-:Y:S01]  /*0df0*/  STL [R1+0x4dc], R9 ;  /* 0x0004dc0901007387 */ /* 0x000fe20000100800 */
[CC--:B------:R-:W-:Y:S01]  /*0e00*/  LEA.HI R7, R3.reuse, R216.reuse, RZ, 0x2 ;  /* 0x000000d803077211 */ /* 0x0c0fe200078f10ff */
[----:B------:R-:W-:Y:S01]  /*0e10*/  IMAD R5, R2, 0x10, R5 ;  /* 0x0000001002057824 */ /* 0x000fe200078e0205 */
[----:B------:R-:W-:Y:S01]  /*0e20*/  LEA.HI R3, R3, R216, RZ, 0x3 ;  /* 0x000000d803037211 */ /* 0x000fe200078f18ff */
[----:B------:R-:W-:Y:S01]  /*0e30*/  IMAD.IADD R0, R8, 0x1, -R0 ;  /* 0x0000000108007824 */ /* 0x000fe200078e0a00 */
[----:B------:R-:W-:Y:S01]  /*0e40*/  LOP3.LUT R7, R7, 0xfffffffc, RZ, 0xc0, !PT ;  /* 0xfffffffc07077812 */ /* 0x000fe200078ec0ff */
[----:B------:R-:W-:Y:S01]  /*0e50*/  VIADD R210, R179, 0x18 ;  /* 0x00000018b3d27836 */ /* 0x000fe20000000000 */
[----:B------:R-:W-:Y:S01]  /*0e60*/  LOP3.LUT R217, R3, 0xfffffff8, RZ, 0xc0, !PT ;  /* 0xfffffff803d97812 */ /* 0x000fe200078ec0ff */
[----:B------:R-:W-:Y:S01]  /*0e70*/  IMAD R178, R0, 0x40, R5 ;  /* 0x0000004000b27824 */ /* 0x000fe200078e0205 */
[----:B------:R-:W-:Y:S01]  /*0e80*/  SHF.R.S32.HI R215, RZ, 0x3, R3 ;  /* 0x00000003ffd77819 */ /* 0x000fe20000011403 */
[C---:B------:R-:W-:Y:S01]  /*0e90*/  VIADD R212, R179.reuse, 0x8 ;  /* 0x00000008b3d47836 */ /* 0x040fe20000000000 */
[----:B------:R-:W-:Y:S01]  /*0ea0*/  SHF.R.S32.HI R0, RZ, 0x1f, R210 ;  /* 0x0000001fff007819 */ /* 0x000fe200000114d2 */
[----:B------:R-:W-:-:S02]  /*0eb0*/  VIADD R211, R179, 0x10 ;  /* 0x00000010b3d37836 */ /* 0x000fc40000000000 */
[C---:B------:R-:W-:Y:S01]  /*0ec0*/  VIADD R207, R179.reuse, 0x30 ;  /* 0x00000030b3cf7836 */ /* 0x040fe20000000000 */
[----:B------:R-:W-:Y:S01]  /*0ed0*/  SHF.R.S32.HI R3, RZ, 0x1f, R212 ;  /* 0x0000001fff037819 */ /* 0x000fe200000114d4 */
[----:B------:R0:W-:Y:S01]  /*0ee0*/  STL [R1+0x4b4], R0 ;  /* 0x0004b40001007387 */ /* 0x0001e20000100800 */
[----:B------:R-:W-:Y:S01]  /*0ef0*/  SHF.R.S32.HI R2, RZ, 0x1f, R211 ;  /* 0x0000001fff027819 */ /* 0x000fe200000114d3 */
[C---:B------:R-:W-:Y:S02]  /*0f00*/  VIADD R209, R179.reuse, 0x20 ;  /* 0x00000020b3d17836 */ /* 0x040fe40000000000 */
[C---:B------:R-:W-:Y:S01]  /*0f10*/  VIADD R208, R179.reuse, 0x28 ;  /* 0x00000028b3d07836 */ /* 0x040fe20000000000 */
[----:B------:R1:W-:Y:S01]  /*0f20*/  STL [R1+0x4bc], R3 ;  /* 0x0004bc0301007387 */ /* 0x0003e20000100800 */
[C---:B------:R-:W-:Y:S02]  /*0f30*/  VIADD R204, R179.reuse, 0x48 ;  /* 0x00000048b3cc7836 */ /* 0x040fe40000000000 */
[C---:B------:R-:W-:Y:S01]  /*0f40*/  VIADD R206, R179.reuse, 0x38 ;  /* 0x00000038b3ce7836 */ /* 0x040fe20000000000 */
[----:B------:R2:W-:Y:S01]  /*0f50*/  STL [R1+0x4b8], R2 ;  /* 0x0004b80201007387 */ /* 0x0005e20000100800 */
[----:B0-----:R-:W-:Y:S01]  /*0f60*/  SHF.R.S32.HI R0, RZ, 0x1f, R207 ;  /* 0x0000001fff007819 */ /* 0x001fe200000114cf */
[----:B------:R-:W-:-:S02]  /*0f70*/  VIADD R205, R179, 0x40 ;  /* 0x00000040b3cd7836 */ /* 0x000fc40000000000 */
[C---:B------:R-:W-:Y:S02]  /*0f80*/  VIADD R201, R179.reuse, 0x60 ;  /* 0x00000060b3c97836 */ /* 0x040fe40000000000 */
[----:B------:R0:W-:Y:S01]  /*0f90*/  STL [R1+0x4a8], R0 ;  /* 0x0004a80001007387 */ /* 0x0001e20000100800 */
[----:B-1----:R-:W-:Y:S01]  /*0fa0*/  SHF.R.S32.HI R3, RZ, 0x1f, R209 ;  /* 0x0000001fff037819 */ /* 0x002fe200000114d1 */
[----:B------:R-:W-:Y:S01]  /*0fb0*/  IMAD.IADD R7, R216, 0x1, -R7 ;  /* 0x00000001d8077824 */ /* 0x000fe200078e0a07 */
[----:B--2---:R-:W-:Y:S01]  /*0fc0*/  SHF.R.S32.HI R2, RZ, 0x1f, R208 ;  /* 0x0000001fff027819 */ /* 0x004fe200000114d0 */
[C---:B------:R-:W-:Y:S02]  /*0fd0*/  VIADD R203, R179.reuse, 0x50 ;  /* 0x00000050b3cb7836 */ /* 0x040fe40000000000 */
[----:B------:R1:W-:Y:S01]  /*0fe0*/  STL [R1+0x4b0], R3 ;  /* 0x0004b00301007387 */ /* 0x0003e20000100800 */
[----:B------:R-:W-:Y:S01]  /*0ff0*/  VIADD R202, R179, 0x58 ;  /* 0x00000058b3ca7836 */ /* 0x000fe20000000000 */
[----:B------:R-:W-:Y:S01]  /*1000*/  LEA.HI R6, R7, R7, RZ, 0x1 ;  /* 0x0000000707067211 */ /* 0x000fe200078f08ff */
[C---:B------:R-:W-:Y:S01]  /*1010*/  VIADD R198, R179.reuse, 0x78 ;  /* 0x00000078b3c67836 */ /* 0x040fe20000000000 */
[----:B0-----:R-:W-:Y:S01]  /*1020*/  SHF.R.S32.HI R0, RZ, 0x1f, R204 ;  /* 0x0000001fff007819 */ /* 0x001fe200000114cc */
[----:B------:R0:W-:Y:S01]  /*1030*/  STL [R1+0x4ac], R2 ;  /* 0x0004ac0201007387 */ /* 0x0001e20000100800 */
[C---:B------:R-:W-:Y:S01]  /*1040*/  VIADD R200, R179.reuse, 0x68 ;  /* 0x00000068b3c87836 */ /* 0x040fe20000000000 */
[----:B------:R-:W-:Y:S01]  /*1050*/  LOP3.LUT R6, R6, 0x1ffffffe, RZ, 0xc0, !PT ;  /* 0x1ffffffe06067812 */ /* 0x000fe200078ec0ff */
[C---:B------:R-:W-:Y:S01]  /*1060*/  VIADD R199, R179.reuse, 0x70 ;  /* 0x00000070b3c77836 */ /* 0x040fe20000000000 */
[----:B------:R2:W-:Y:S01]  /*1070*/  STL [R1+0x49c], R0 ;  /* 0x00049c0001007387 */ /* 0x0005e20000100800 */
[----:B-1----:R-:W-:Y:S01]  /*1080*/  SHF.R.S32.HI R3, RZ, 0x1f, R206 ;  /* 0x0000001fff037819 */ /* 0x002fe200000114ce */
[----:B------:R-:W-:-:S02]  /*1090*/  VIADD R195, R179, 0x90 ;  /* 0x00000090b3c37836 */ /* 0x000fc40000000000 */
[C---:B------:R-:W-:Y:S01]  /*10a0*/  VIADD R197, R179.reuse, 0x80 ;  /* 0x00000080b3c57836 */ /* 0x040fe20000000000 */
[----:B0-----:R-:W-:Y:S01]  /*10b0*/  SHF.R.S32.HI R2, RZ, 0x1f, R205 ;  /* 0x0000001fff027819 */ /* 0x001fe200000114cd */
[----:B------:R0:W-:Y:S01]  /*10c0*/  STL [R1+0x4a4], R3 ;  /* 0x0004a40301007387 */ /* 0x0001e20000100800 */
[----:B------:R-:W-:Y:S01]  /*10d0*/  VIADD R196, R179, 0x88 ;  /* 0x00000088b3c47836 */ /* 0x000fe20000000000 */
[----:B--2---:R-:W-:Y:S02]  /*10e0*/  SHF.R.S32.HI R0, RZ, 0x1f, R201 ;  /* 0x0000001fff007819 */ /* 0x004fe400000114c9 */
[----:B------:R1:W-:Y:S01]  /*10f0*/  STL [R1+0x4a0], R2 ;  /* 0x0004a00201007387 */ /* 0x0003e20000100800 */
[----:B------:R-:W-:Y:S02]  /*1100*/  IMAD.IADD R7, R7, 0x1, -R6 ;  /* 0x0000000107077824 */ /* 0x000fe400078e0a06 */
[----:B------:R-:W-:Y:S01]  /*1110*/  IMAD.IADD R217, R216, 0x1, -R217 ;  /* 0x00000001d8d97824 */ /* 0x000fe200078e0ad9 */
[----:B------:R2:W-:Y:S01]  /*1120*/  STL [R1+0x48c], R0 ;  /* 0x00048c0001007387 */ /* 0x0005e20000100800 */
[----:B------:R-:W-:Y:S01]  /*1130*/  VIADD R194, R179, 0x98 ;  /* 0x00000098b3c27836 */ /* 0x000fe20000000000 */
[----:B0-----:R-:W-:Y:S01]  /*1140*/  SHF.R.S32.HI R3, RZ, 0x1f, R203 ;  /* 0x0000001fff037819 */ /* 0x001fe200000114cb */
[----:B------:R-:W-:-:S02]  /*1150*/  IMAD.SHL.U32 R22, R217, 0x8, RZ ;  /* 0x00000008d9167824 */ /* 0x000fc400078e00ff */
[C---:B------:R-:W-:Y:S01]  /*1160*/  VIADD R193, R179.reuse, 0xa0 ;  /* 0x000000a0b3c17836 */ /* 0x040fe20000000000 */
[----:B-1----:R-:W-:Y:S01]  /*1170*/  SHF.R.S32.HI R2, RZ, 0x1f, R202 ;  /* 0x0000001fff027819 */ /* 0x002fe200000114ca */
[----:B------:R0:W-:Y:S01]  /*1180*/  STL [R1+0x498], R3 ;  /* 0x0004980301007387 */ /* 0x0001e20000100800 */
[C---:B------:R-:W-:Y:S01]  /*1190*/  VIADD R176, R22.reuse, 0x40 ;  /* 0x0000004016b07836 */ /* 0x040fe20000000000 */
[----:B------:R-:W-:Y:S01]  /*11a0*/  SHF.R.S32.HI R183, RZ, 0x1f, R22 ;  /* 0x0000001fffb77819 */ /* 0x000fe20000011416 */
[C---:B------:R-:W-:Y:S01]  /*11b0*/  VIADD R23, R22.reuse, 0x80 ;  /* 0x0000008016177836 */ /* 0x040fe20000000000 */
[----:B--2---:R-:W-:Y:S01]  /*11c0*/  SHF.R.S32.HI R0, RZ, 0x1f, R198 ;  /* 0x0000001fff007819 */ /* 0x004fe200000114c6 */
[----:B------:R1:W-:Y:S01]  /*11d0*/  STL [R1+0x494], R2 ;  /* 0x0004940201007387 */ /* 0x0003e20000100800 */
[----:B------:R-:W-:Y:S01]  /*11e0*/  VIADD R177, R22, 0xc0 ;  /* 0x000000c016b17836 */ /* 0x000fe20000000000 */
[----:B------:R-:W-:Y:S01]  /*11f0*/  SHF.R.S32.HI R182, RZ, 0x1f, R176 ;  /* 0x0000001fffb67819 */ /* 0x000fe200000114b0 */
[C---:B------:R-:W-:Y:S01]  /*1200*/  VIADD R192, R179.reuse, 0xa8 ;  /* 0x000000a8b3c07836 */ /* 0x040fe20000000000 */
[----:B------:R2:W-:Y:S01]  /*1210*/  STL [R1+0x480], R0 ;  /* 0x0004800001007387 */ /* 0x0005e20000100800 */
[----:B0-----:R-:W-:Y:S01]  /*1220*/  SHF.R.S32.HI R3, RZ, 0x1f, R200 ;  /* 0x0000001fff037819 */ /* 0x001fe200000114c8 */
[C---:B------:R-:W-:Y:S01]  /*1230*/  VIADD R191, R179.reuse, 0xb0 ;  /* 0x000000b0b3bf7836 */ /* 0x040fe20000000000 */
[----:B------:R-:W-:Y:S01]  /*1240*/  SHF.R.S32.HI R181, RZ, 0x1f, R23 ;  /* 0x0000001fffb57819 */ /* 0x000fe20000011417 */
[C---:B------:R-:W-:Y:S01]  /*1250*/  VIADD R190, R179.reuse, 0xb8 ;  /* 0x000000b8b3be7836 */ /* 0x040fe20000000000 */
[----:B------:R-:W-:Y:S01]  /*1260*/  SHF.R.S32.HI R180, RZ, 0x1f, R177 ;  /* 0x0000001fffb47819 */ /* 0x000fe200000114b1 */
[----:B------:R0:W-:Y:S01]  /*1270*/  STL [R1+0x488], R3 ;  /* 0x0004880301007387 */ /* 0x0001e20000100800 */
[----:B-1----:R-:W-:Y:S01]  /*1280*/  SHF.R.S32.HI R2, RZ, 0x1f, R199 ;  /* 0x0000001fff027819 */ /* 0x002fe200000114c7 */
[C---:B------:R-:W-:Y:S01]  /*1290*/  VIADD R189, R179.reuse, 0xc0 ;  /* 0x000000c0b3bd7836 */ /* 0x040fe20000000000 */
[----:B------:R-:W-:Y:S01]  /*12a0*/  SHF.R.S32.HI R237, RZ, 0x1f, R194 ;  /* 0x0000001fffed7819 */ /* 0x000fe200000114c2 */
[C---:B------:R-:W-:Y:S01]  /*12b0*/  VIADD R188, R179.reuse, 0xc8 ;  /* 0x000000c8b3bc7836 */ /* 0x040fe20000000000 */
[----:B--2---:R-:W-:Y:S01]  /*12c0*/  SHF.R.S32.HI R0, RZ, 0x1f, R195 ;  /* 0x0000001fff007819 */ /* 0x004fe200000114c3 */
[----:B------:R1:W-:Y:S01]  /*12d0*/  STL [R1+0x484], R2 ;  /* 0x0004840201007387 */ /* 0x0003e20000100800 */
[C---:B------:R-:W-:Y:S01]  /*12e0*/  VIADD R187, R179.reuse, 0xd0 ;  /* 0x000000d0b3bb7836 */ /* 0x040fe20000000000 */
        /* <DEDUP_REMOVED lines=10> */
[----:B------:R-:W-:Y:S01]  /*1390*/  VIADD R214, R179, 0xf0 ;  /* 0x000000f0b3d67836 */ /* 0x000fe20000000000 */
[----:B------:R-:W-:Y:S01]  /*13a0*/  SHF.R.S32.HI R233, RZ, 0x1f, R190 ;  /* 0x0000001fffe97819 */ /* 0x000fe200000114be */
[----:B--2---:R-:W-:Y:S01]  /*13b0*/  IMAD R0, R7, 0x8, R178 ;  /* 0x0000000807007824 */ /* 0x004fe200078e02b2 */
[----:B------:R-:W-:Y:S01]  /*13c0*/  SHF.R.S32.HI R232, RZ, 0x1f, R189 ;  /* 0x0000001fffe87819 */ /* 0x000fe200000114bd */
[----:B------:R0:W-:Y:S01]  /*13d0*/  STL [R1+0x478], R2 ;  /* 0x0004780201007387 */ /* 0x0001e20000100800 */
[----:B------:R-:W-:Y:S01]  /*13e0*/  VIADD R213, R179, 0xf8 ;  /* 0x000000f8b3d57836 */ /* 0x000fe20000000000 */
[----:B------:R-:W-:-:S02]  /*13f0*/  SHF.R.S32.HI R224, RZ, 0x1f, R188 ;  /* 0x0000001fffe07819 */ /* 0x000fc400000114bc */
[----:B------:R0:W-:Y:S01]  /*1400*/  STL [R1+0x4d8], R0 ;  /* 0x0004d80001007387 */ /* 0x0001e20000100800 */
[----:B------:R-:W-:Y:S02]  /*1410*/  SHF.R.S32.HI R223, RZ, 0x1f, R187 ;  /* 0x0000001fffdf7819 */ /* 0x000fe400000114bb */
[----:B------:R-:W-:Y:S02]  /*1420*/  SHF.R.S32.HI R222, RZ, 0x1f, R186 ;  /* 0x0000001fffde7819 */ /* 0x000fe400000114ba */
[----:B------:R-:W-:Y:S02]  /*1430*/  SHF.R.S32.HI R221, RZ, 0x1f, R185 ;  /* 0x0000001fffdd7819 */ /* 0x000fe400000114b9 */
[----:B------:R-:W-:Y:S02]  /*1440*/  SHF.R.S32.HI R220, RZ, 0x1f, R184 ;  /* 0x0000001fffdc7819 */ /* 0x000fe400000114b8 */
[----:B------:R-:W-:Y:S02]  /*1450*/  SHF.R.S32.HI R219, RZ, 0x1f, R214 ;  /* 0x0000001fffdb7819 */ /* 0x000fe400000114d6 */
[----:B0-----:R-:W-:-:S07]  /*1460*/  SHF.R.S32.HI R218, RZ, 0x1f, R213 ;  /* 0x0000001fffda7819 */ /* 0x001fce00000114d5 */
.L_x_3330:
[----:B------:R-:W-:Y:S01]  /*1470*/  ULDC.64 UR8, c[0x0][0xb20] ;  /* 0x0002c80000087ab9 */ /* 0x000fe20000000a00 */
[----:B------:R-:W-:Y:S02]  /*1480*/  ULOP3.LUT UR44, UR7, 0xff0000, URZ, 0xc0, !UPT ;  /* 0x00ff0000072c7892 */ /* 0x000fe4000f8ec03f */
[----:B------:R-:W-:Y:S01]  /*1490*/  UISETP.NE.U32.AND UP0, UPT, UR8, URZ, UPT ;  /* 0x0000003f0800728c */ /* 0x000fe2000bf05070 */
[----:B------:R-:W-:-:S03]  /*14a0*/  ULDC UR48, c[0x0][0x2f0] ;  /* 0x0000bc0000307ab9 */ /* 0x000fc60000000800 */
[----:B------:R-:W-:-:S03]  /*14b0*/  UISETP.NE.AND.EX UP0, UPT, UR9, URZ, UPT, UP0 ;  /* 0x0000003f0900728c */ /* 0x000fc6000bf05300 */
[----:B------:R-:W-:Y:S02]  /*14c0*/  ULDC.64 UR8, c[0x0][0xb10] ;  /* 0x0002c40000087ab9 */ /* 0x000fe40000000a00 */
[----:B------:R-:W-:Y:S01]  /*14d0*/  UISETP.NE.U32.AND UP1, UPT, UR8, URZ, UPT ;  /* 0x0000003f0800728c */ /* 0x000fe2000bf25070 */
[----:B------:R-:W-:-:S03]  /*14e0*/  PLOP3.LUT P0, PT, PT, PT, UP0, 0x80, 0x0 ;  /* 0x000000000000781c */ /* 0x000fc60003f0f008 */
[----:B------:R-:W-:-:S03]  /*14f0*/  UISETP.NE.AND.EX UP1, UPT, UR9, URZ, UPT, UP1 ;  /* 0x0000003f0900728c */ /* 0x000fc6000bf25310 */
[----:B------:R-:W-:Y:S02]  /*1500*/  @UP0 ULDC.64 UR8, c[0x0][0xb20] ;  /* 0x0002c80000080ab9 */ /* 0x000fe40000000a00 */
[----:B------:R-:W-:Y:S01]  /*1510*/  @UP0 UIMAD.WIDE UR8, UR6, 0x4, UR8 ;  /* 0x00000004060808a5 */ /* 0x000fe2000f8e0208 */
[----:B------:R-:W-:-:S05]  /*1520*/  PLOP3.LUT P2, PT, PT, PT, UP1, 0x80, 0x0 ;  /* 0x000000000000781c */ /* 0x000fca0003f4f018 */
[----:B------:R-:W-:Y:S01]  /*1530*/  @UP1 ULDC.64 UR10, c[0x0][0xb10] ;  /* 0x0002c400000a1ab9 */ /* 0x000fe20000000a00 */
[----:B01-34-:R-:W-:Y:S02]  /*1540*/  IMAD.U32 R2, RZ, RZ, UR8 ;  /* 0x00000008ff027e24 */ /* 0x01bfe4000f8e00ff */
[----:B------:R-:W-:Y:S01]  /*1550*/  IMAD.U32 R3, RZ, RZ, UR9 ;  /* 0x00000009ff037e24 */ /* 0x000fe2000f8e00ff */
[----:B------:R-:W-:-:S03]  /*1560*/  @UP1 UIMAD.WIDE UR8, UR6, 0x4, UR10 ;  /* 0x00000004060818a5 */ /* 0x000fc6000f8e020a */
[----:B------:R-:W-:Y:S01]  /*1570*/  ULDC.64 UR10, c[0x0][0xb18] ;  /* 0x0002c600000a7ab9 */ /* 0x000fe20000000a00 */
[----:B--2---:R-:W2:Y:S02]  /*1580*/  @P0 LDG.E R2, desc[UR40][R2.64] ;  /* 0x0000002802020981 */ /* 0x004ea4000c1e1900 */
[----:B------:R-:W-:Y:S02]  /*1590*/  IMAD.U32 R4, RZ, RZ, UR8 ;  /* 0x00000008ff047e24 */ /* 0x000fe4000f8e00ff */
[----:B------:R-:W-:Y:S01]  /*15a0*/  IMAD.U32 R5, RZ, RZ, UR9 ;  /* 0x00000009ff057e24 */ /* 0x000fe2000f8e00ff */
[----:B------:R-:W-:-:S04]  /*15b0*/  ULDC.64 UR8, c[0x0][0x418] ;  /* 0x0001060000087ab9 */ /* 0x000fc80000000a00 */
[----:B------:R-:W3:Y:S01]  /*15c0*/  @P2 LDG.E R4, desc[UR40][R4.64] ;  /* 0x0000002804042981 */ /* 0x000ee2000c1e1900 */
[----:B------:R-:W-:Y:S01]  /*15d0*/  UISETP.NE.U32.AND UP0, UPT, UR8, URZ, UPT ;  /* 0x0000003f0800728c */ /* 0x000fe2000bf05070 */
[----:B------:R-:W-:Y:S01]  /*15e0*/  ISETP.NE.U32.AND P1, PT, RZ, UR10, PT ;  /* 0x0000000aff007c0c */ /* 0x000fe2000bf25070 */
[----:B------:R-:W-:Y:S02]  /*15f0*/  ULOP3.LUT UR8, UR7, 0xff000000, URZ, 0xc0, !UPT ;  /* 0xff00000007087892 */ /* 0x000fe4000f8ec03f */
[----:B------:R-:W-:Y:S01]  /*1600*/  UISETP.NE.AND.EX UP0, UPT, UR9, URZ, UPT, UP0 ;  /* 0x0000003f0900728c */ /* 0x000fe2000bf05300 */
[----:B------:R-:W-:Y:S01]  /*1610*/  ISETP.NE.AND.EX P1, PT, RZ, UR11, PT, P1 ;  /* 0x0000000bff007c0c */ /* 0x000fe2000bf25310 */
[----:B------:R-:W-:Y:S01]  /*1620*/  USHF.R.U32.HI UR8, URZ, 0x8, UR8 ;  /* 0x000000083f087899 */ /* 0x000fe20008011608 */
[----:B------:R-:W-:Y:S01]  /*1630*/  ULDC UR9, c[0x0][0x424] ;  /* 0x0001090000097ab9 */ /* 0x000fe20000000800 */
[----:B------:R-:W-:Y:S01]  /*1640*/  UMOV UR4, URZ ;  /* 0x0000003f00047c82 */ /* 0x000fe20008000000 */
[----:B------:R-:W-:Y:S01]  /*1650*/  USEL UR9, UR9, 0x1, UP0 ;  /* 0x0000000109097887 */ /* 0x000fe20008000000 */
[----:B------:R-:W-:Y:S01]  /*1660*/  ULDC UR47, c[0x0][0x288] ;  /* 0x0000a200002f7ab9 */ /* 0x000fe20000000800 */
[----:B------:R-:W-:-:S02]  /*1670*/  ULEA.HI UR44, UR44, UR8, URZ, 0x10 ;  /* 0x000000082c2c7291 */ /* 0x000fc4000f8f803f */
[----:B------:R-:W-:Y:S02]  /*1680*/  UIMAD UR48, UR9, UR48, URZ ;  /* 0x00000030093072a4 */ /* 0x000fe4000f8e023f */
[----:B------:R-:W-:Y:S01]  /*1690*/  ULOP3.LUT UR37, UR7, 0xffff, URZ, 0xc0, !UPT ;  /* 0x0000ffff07257892 */ /* 0x000fe2000f8ec03f */
[----:B--2---:R-:W-:Y:S02]  /*16a0*/  @P0 R2UR UR4, R2 ;  /* 0x00000000020402ca */ /* 0x004fe400000e0000 */
        /* <DEDUP_REMOVED lines=15> */
.L_x_3207:
[----:B------:R-:W-:Y:S01]  /*17a0*/  UMOV UR38, UR6 ;  /* 0x0000000600267c82 */ /* 0x000fe20008000000 */
[----:B------:R-:W-:Y:S05]  /*17b0*/  @!P1 BRA `(.L_x_3208) ;  /* 0x00000000001c9947 */ /* 0x000fea0003800000 */
[----:B------:R-:W-:Y:S02]  /*17c0*/  ULDC.64 UR8, c[0x0][0xb18] ;  /* 0x0002c60000087ab9 */ /* 0x000fe40000000a00 */
[----:B------:R-:W-:-:S06]  /*17d0*/  UIMAD.WIDE UR6, UR6, 0x4, UR8 ;  /* 0x00000004060678a5 */ /* 0x000fcc000f8e0208 */
[----:B------:R-:W-:Y:S02]  /*17e0*/  IMAD.U32 R2, RZ, RZ, UR6 ;  /* 0x00000006ff027e24 */ /* 0x000fe4000f8e00ff */
[----:B------:R-:W-:-:S05]  /*17f0*/  IMAD.U32 R3, RZ, RZ, UR7 ;  /* 0x00000007ff037e24 */ /* 0x000fca000f8e00ff */
[----:B------:R-:W2:Y:S02]  /*1800*/  LDG.E R2, desc[UR40][R2.64] ;  /* 0x0000002802027981 */ /* 0x000ea4000c1e1900 */
[----:B--2---:R-:W-:Y:S01]  /*1810*/  R2UR UR48, R2 ;  /* 0x00000000023072ca */ /* 0x004fe200000e0000 */
[----:B------:R-:W-:-:S14]  /*1820*/  BRA `(.L_x_3209) ;  /* 0x0000000000347947 */ /* 0x000fdc0003800000 */
.L_x_3208:
        /* <DEDUP_REMOVED lines=13> */
.L_x_3209:
[----:B------:R-:W0:Y:S01]  /*1900*/  S2R R0, SR_TID.X ;  /* 0x0000000000007919 */ /* 0x000e220000002100 */
[----:B------:R-:W-:Y:S01]  /*1910*/  MOV R72, 0x400 ;  /* 0x0000040000487802 */ /* 0x000fe20000000f00 */
[----:B------:R-:W1:Y:S01]  /*1920*/  LDC R18, c[0x0][0xa80] ;  /* 0x0002a000ff127b82 */ /* 0x000e620000000800 */
[----:B------:R-:W-:Y:S01]  /*1930*/  IMAD.MOV.U32 R2, RZ, RZ, 0x3000 ;  /* 0x00003000ff027424 */ /* 0x000fe200078e00ff */
[----:B------:R-:W2:Y:S01]  /*1940*/  S2R R7, SR_CgaCtaId ;  /* 0x0000000000077919 */ /* 0x000ea20000008800 */
[----:B------:R-:W-:Y:S01]  /*1950*/  IMAD.U32 R3, RZ, RZ, UR36 ;  /* 0x00000024ff037e24 */ /* 0x000fe2000f8e00ff */
[----:B------:R-:W-:Y:S01]  /*1960*/  UIADD3 UR48, -UR4, UR48, URZ ;  /* 0x0000003004307290 */ /* 0x000fe2000fffe13f */
[----:B------:R-:W-:Y:S01]  /*1970*/  IMAD.MOV.U32 R12, RZ, RZ, 0x1 ;  /* 0x00000001ff0c7424 */ /* 0x000fe200078e00ff */
[----:B------:R-:W3:Y:S01]  /*1980*/  S2R R5, SR_SWINHI ;  /* 0x0000000000057919 */ /* 0x000ee20000002f00 */
[----:B------:R-:W-:Y:S01]  /*1990*/  IMAD.MOV.U32 R13, RZ, RZ, RZ ;  /* 0x000000ffff0d7224 */ /* 0x000fe200078e00ff */
[----:B------:R-:W-:Y:S01]  /*19a0*/  ULDC UR4, c[0x0][0x448] ;  /* 0x0001120000047ab9 */ /* 0x000fe20000000800 */
[----:B------:R-:W-:Y:S01]  /*19b0*/  IMAD.MOV.U32 R9, RZ, RZ, 0x100 ;  /* 0x00000100ff097424 */ /* 0x000fe200078e00ff */
[----:B------:R-:W-:Y:S01]  /*19c0*/  STL.64 [R1+0x18], R2 ;  /* 0x0000180201007387 */ /* 0x000fe20000100a00 */
[----:B------:R-:W-:Y:S01]  /*19d0*/  IMAD.MOV.U32 R10, RZ, RZ, 0x1 ;  /* 0x00000001ff0a7424 */ /* 0x000fe200078e00ff */
[----:B------:R-:W-:Y:S01]  /*19e0*/  UISETP.NE.AND UP0, UPT, UR4, 0x1, UPT ;  /* 0x000000010400788c */ /* 0x000fe2000bf05270 */
[----:B------:R-:W-:Y:S01]  /*19f0*/  IMAD.MOV.U32 R11, RZ, RZ, RZ ;  /* 0x000000ffff0b7224 */ /* 0x000fe200078e00ff */
[----:B------:R4:W-:Y:S01]  /*1a00*/  STL.64 [R1+0x60], R12 ;  /* 0x0000600c01007387 */ /* 0x0009e20000100a00 */
[----:B------:R-:W-:Y:S01]  /*1a10*/  IMAD.MOV.U32 R4, RZ, RZ, 0xc000 ;  /* 0x0000c000ff047424 */ /* 0x000fe200078e00ff */
[----:B------:R-:W-:-:S02]  /*1a20*/  USHF.L.U32 UR39, UR5, 0x7, URZ ;  /* 0x0000000705277899 */ /* 0x000fc4000800063f */
[----:B------:R-:W-:Y:S01]  /*1a30*/  IMAD.U32 R20, RZ, RZ, UR5 ;  /* 0x00000005ff147e24 */ /* 0x000fe2000f8e00ff */
[----:B------:R-:W-:Y:S01]  /*1a40*/  STL.128 [R1+0x230], RZ ;  /* 0x000230ff01007387 */ /* 0x000fe20000100c00 */
[----:B------:R-:W-:Y:S01]  /*1a50*/  ULDC.64 UR4, c[0x0][0xad8] ;  /* 0x0002b60000047ab9 */ /* 0x000fe20000000a00 */
[----:B------:R-:W-:Y:S02]  /*1a60*/  UIADD3 UR8, UR39, 0x7f, URZ ;  /* 0x0000007f27087890 */ /* 0x000fe4000fffe03f */
[----:B------:R-:W-:Y:S01]  /*1a70*/  UISETP.GE.AND UP1, UPT, UR5, 0x1, UPT ;  /* 0x000000010500788c */ /* 0x000fe2000bf26270 */
[----:B------:R-:W-:Y:S01]  /*1a80*/  STL [R1+0x70], R20 ;  /* 0x0000701401007387 */ /* 0x000fe20000100800 */
[----:B------:R-:W-:Y:S01]  /*1a90*/  @UP0 ULDC UR6, c[0x0][0x44c] ;  /* 0x0001130000060ab9 */ /* 0x000fe20000000800 */
[----:B------:R-:W-:Y:S01]  /*1aa0*/  @UP0 ULDC UR9, c[0x0][0x450] ;  /* 0x0001140000090ab9 */ /* 0x000fe20000000800 */
[----:B------:R-:W-:Y:S01]  /*1ab0*/  UIMAD.WIDE.U32 UR6, UR8, UR6, URZ ;  /* 0x00000006080672a5 */ /* 0x000fe2000f8e003f */
[----:B-1----:R-:W-:Y:S01]  /*1ac0*/  STL [R1+0x250], R18 ;  /* 0x0002501201007387 */ /* 0x002fe20000100800 */
[----:B------:R-:W-:Y:S01]  /*1ad0*/  UIADD3 UR42, UR48, 0x1, -UR47 ;  /* 0x00000001302a7890 */ /* 0x000fe2000fffe82f */
[----:B0-----:R-:W-:-:S02]  /*1ae0*/  LOP3.LUT R0, R0, 0x7f, RZ, 0xc0, !PT ;  /* 0x0000007f00007812 */ /* 0x001fc400078ec0ff */
[----:B------:R-:W-:Y:S01]  /*1af0*/  STL.128 [R1+0x240], RZ ;  /* 0x000240ff01007387 */ /* 0x000fe20000100c00 */
[----:B------:R-:W-:Y:S01]  /*1b00*/  @UP0 USHF.R.U32.HI UR8, URZ, UR9, UR7 ;  /* 0x000000093f080299 */ /* 0x000fe20008011607 */
[----:B--2---:R-:W-:Y:S01]  /*1b10*/  LEA R72, R7, R72, 0x18 ;  /* 0x0000004807487211 */ /* 0x004fe200078ec0ff */
[----:B------:R-:W-:Y:S01]  /*1b20*/  IMAD.MOV.U32 R7, RZ, RZ, 0x100 ;  /* 0x00000100ff077424 */ /* 0x000fe200078e00ff */
[----:B------:R-:W-:Y:S01]  /*1b30*/  ISETP.NE.AND P0, PT, R0, RZ, PT ;  /* 0x000000ff0000720c */ /* 0x000fe20003f05270 */
[----:B------:R-:W-:Y:S01]  /*1b40*/  STL.128 [R1+0x270], RZ ;  /* 0x000270ff01007387 */ /* 0x000fe20000100c00 */
[----:B------:R-:W-:Y:S02]  /*1b50*/  MOV R26, R72 ;  /* 0x00000048001a7202 */ /* 0x000fe40000000f00 */
[----:B---3--:R-:W-:Y:S01]  /*1b60*/  MOV R27, R5 ;  /* 0x00000005001b7202 */ /* 0x008fe20000000f00 */
[----:B------:R-:W-:Y:S01]  /*1b70*/  IMAD.U32 R5, RZ, RZ, UR36 ;  /* 0x00000024ff057e24 */ /* 0x000fe2000f8e00ff */
[----:B------:R-:W-:Y:S01]  /*1b80*/  SEL R8, RZ, 0x1, P0 ;  /* 0x00000001ff087807 */ /* 0x000fe20000000000 */
[----:B------:R-:W-:Y:S01]  /*1b90*/  STL.128 [R1+0x280], RZ ;  /* 0x000280ff01007387 */ /* 0x000fe20000100c00 */
[C---:B------:R-:W-:Y:S01]  /*1ba0*/  IADD3 R0, P2, R26.reuse, 0x32450, RZ ;  /* 0x000324501a007810 */ /* 0x040fe20007f5e0ff */
[----:B------:R-:W-:Y:S01]  /*1bb0*/  UIADD3 UR6, UR42, UR8, URZ ;  /* 0x000000082a067290 */ /* 0x000fe2000fffe03f */
[C---:B------:R-:W-:Y:S01]  /*1bc0*/  IADD3 R14, P3, R26.reuse, 0x32460, RZ ;  /* 0x000324601a0e7810 */ /* 0x040fe20007f7e0ff */
[----:B------:R-:W-:Y:S01]  /*1bd0*/  IMAD.MOV.U32 R6, RZ, RZ, R8 ;  /* 0x000000ffff067224 */ /* 0x000fe200078e0008 */
[----:B------:R0:W-:Y:S01]  /*1be0*/  STL.128 [R1+0x20], R8 ;  /* 0x0000200801007387 */ /* 0x0001e20000100c00 */
[C---:B----4-:R-:W-:Y:S01]  /*1bf0*/  IADD3 R12, P0, R26.reuse, 0x32430, RZ ;  /* 0x000324301a0c7810 */ /* 0x050fe20007f1e0ff */
[----:B------:R-:W-:Y:S01]  /*1c00*/  UIADD3 UR4, UR6, UR4, URZ ;  /* 0x0000000406047290 */ /* 0x000fe2000fffe03f */
[----:B------:R-:W-:Y:S01]  /*1c10*/  IADD3 R2, P1, R26, 0x32440, RZ ;  /* 0x000324401a027810 */ /* 0x000fe20007f3e0ff */
[--C-:B------:R-:W-:Y:S01]  /*1c20*/  IMAD.X R15, RZ, RZ, R27.reuse, P3 ;  /* 0x000000ffff0f7224 */ /* 0x100fe200018e061b */
[----:B------:R1:W-:Y:S01]  /*1c30*/  STL.128 [R1+0x50], R4 ;  /* 0x0000500401007387 */ /* 0x0003e20000100c00 */
[--C-:B------:R-:W-:Y:S01]  /*1c40*/  IMAD.X R13, RZ, RZ, R27.reuse, P0 ;  /* 0x000000ffff0d7224 */ /* 0x100fe200000e061b */
[----:B------:R-:W-:Y:S01]  /*1c50*/  PLOP3.LUT P3, PT, PT, PT, UP1, 0x80, 0x0 ;  /* 0x000000000000781c */ /* 0x000fe20003f6f018 */
[----:B------:R-:W-:Y:S01]  /*1c60*/  IMAD.X R3, RZ, RZ, R27, P1 ;  /* 0x000000ffff037224 */ /* 0x000fe200008e061b */
[----:B------:R2:W-:Y:S01]  /*1c70*/  STL.128 [R1+0x290], RZ ;  /* 0x000290ff01007387 */ /* 0x0005e20000100c00 */
[----:B------:R-:W-:-:S02]  /*1c80*/  IADD3 R35, P0, R16, 0x230, RZ ;  /* 0x0000023010237810 */ /* 0x000fc40007f1e0ff */
[C---:B------:R-:W-:Y:S01]  /*1c90*/  IADD3 R34, P1, R16.reuse, 0x270, RZ ;  /* 0x0000027010227810 */ /* 0x040fe20007f3e0ff */
[----:B------:R2:W-:Y:S02]  /*1ca0*/  STL.64 [R1+0x8], R12 ;  /* 0x0000080c01007387 */ /* 0x0005e40000100a00 */
[----:B------:R-:W-:Y:S02]  /*1cb0*/  IMAD.X R44, RZ, RZ, R17, P0 ;  /* 0x000000ffff2c7224 */ /* 0x000fe400000e0611 */
[----:B0-----:R-:W-:Y:S01]  /*1cc0*/  IMAD.X R9, RZ, RZ, R27, P2 ;  /* 0x000000ffff097224 */ /* 0x001fe200010e061b */
[----:B------:R2:W-:Y:S01]  /*1cd0*/  STL.64 [R1+0x10], R2 ;  /* 0x0000100201007387 */ /* 0x0005e20000100a00 */
[----:B------:R-:W-:Y:S01]  /*1ce0*/  IADD3 R42, P2, R16, 0x38, RZ ;  /* 0x00000038102a7810 */ /* 0x000fe20007f5e0ff */
[----:B------:R-:W-:Y:S02]  /*1cf0*/  IMAD.X R43, RZ, RZ, R17, P1 ;  /* 0x000000ffff2b7224 */ /* 0x000fe400008e0611 */
[----:B-1----:R-:W-:Y:S01]  /*1d00*/  IMAD.MOV.U32 R4, RZ, RZ, R0 ;  /* 0x000000ffff047224 */ /* 0x002fe200078e0000 */
[----:B------:R2:W-:Y:S01]  /*1d10*/  STL.64 [R1+0x30], R2 ;  /* 0x0000300201007387 */ /* 0x0005e20000100a00 */
[----:B------:R-:W-:-:S02]  /*1d20*/  IMAD.MOV.U32 R5, RZ, RZ, R9 ;  /* 0x000000ffff057224 */ /* 0x000fc400078e0009 */
[----:B------:R-:W-:Y:S01]  /*1d30*/  IMAD.MOV.U32 R6, RZ, RZ, R14 ;  /* 0x000000ffff067224 */ /* 0x000fe200078e000e */
[----:B------:R2:W-:Y:S01]  /*1d40*/  STL.128 [R1+0x2a0], RZ ;  /* 0x0002a0ff01007387 */ /* 0x0005e20000100c00 */
[----:B------:R-:W-:Y:S02]  /*1d50*/  IMAD.MOV.U32 R7, RZ, RZ, R15 ;  /* 0x000000ffff077224 */ /* 0x000fe400078e000f */
[----:B------:R-:W-:Y:S01]  /*1d60*/  IMAD.X R57, RZ, RZ, R17, P2 ;  /* 0x000000ffff397224 */ /* 0x000fe200010e0611 */
[----:B------:R2:W-:Y:S04]  /*1d70*/  STL.128 [R1+0x2b0], RZ ;  /* 0x0002b0ff01007387 */ /* 0x0005e80000100c00 */
[----:B------:R2:W-:Y:S04]  /*1d80*/  STL.128 [R1+0x40], R4 ;  /* 0x0000400401007387 */ /* 0x0005e80000100c00 */
[----:B------:R2:W-:Y:S04]  /*1d90*/  STL.64 [R1+0x68], R6 ;  /* 0x0000680601007387 */ /* 0x0005e80000100a00 */
[----:B------:R2:W-:Y:S04]  /*1da0*/  STL.128 [R1+0x2c0], RZ ;  /* 0x0002c0ff01007387 */ /* 0x0005e80000100c00 */
        /* <DEDUP_REMOVED lines=26> */
[----:B------:R2:W-:Y:S04]  /*1f50*/  STL.64 [R1], RZ ;  /* 0x000000ff01007387 */ /* 0x0005e80000100a00 */
[----:B------:R2:W-:Y:S01]  /*1f60*/  STL.64 [R1+0x38], RZ ;  /* 0x000038ff01007387 */ /* 0x0005e20000100a00 */
        /* <DEDUP_REMOVED lines=11> */
.L_x_3211:
[----:B------:R-:W-:-:S11]  /*2020*/  UISETP.NE.AND UP1, UPT, UR5, 0x1, UPT ;  /* 0x000000010500788c */ /* 0x000fd6000bf25270 */
[----:B------:R-:W-:Y:S02]  /*2030*/  @UP1 ULDC.64 UR10, c[0x0][0xae0] ;  /* 0x0002b800000a1ab9 */ /* 0x000fe40000000a00 */
[----:B------:R-:W-:-:S04]  /*2040*/  UIMAD.WIDE.U32 UR6, UR8, UR10, URZ ;  /* 0x0000000a080672a5 */ /* 0x000fc8000f8e003f */
[----:B------:R-:W-:-:S12]  /*2050*/  @UP1 USHF.R.U32.HI UR8, URZ, UR11, UR7 ;  /* 0x0000000b3f081299 */ /* 0x000fd80008011607 */
.L_x_3212:
[----:B------:R-:W-:-:S04]  /*2060*/  UIMAD UR8, UR8, UR5, UR5 ;  /* 0x00000005080872a4 */ /* 0x000fc8000f8e0205 */
[----:B------:R-:W-:-:S04]  /*2070*/  UISETP.LT.AND UP1, UPT, UR4, UR8, UPT ;  /* 0x000000080400728c */ /* 0x000fc8000bf21270 */
[----:B------:R-:W-:-:S12]  /*2080*/  USEL UR4, UR4, UR8, UP1 ;  /* 0x0000000804047287 */ /* 0x000fd80008800000 */
.L_x_3210:
[----:B------:R-:W-:Y:S02]  /*2090*/  UIADD3 UR6, UR48, 0x5f, URZ ;  /* 0x0000005f30067890 */ /* 0x000fe4000fffe03f */
[----:B------:R-:W-:Y:S02]  /*20a0*/  UIADD3 UR8, UR4, 0x5f, URZ ;  /* 0x0000005f04087890 */ /* 0x000fe4000fffe03f */
[----:B------:R-:W-:Y:S02]  /*20b0*/  UIMAD.WIDE UR6, UR6, 0x2aaaaaab, URZ ;  /* 0x2aaaaaab060678a5 */ /* 0x000fe4000f8e023f */
[----:B------:R-:W-:Y:S01]  /*20c0*/  UIMAD.WIDE UR8, UR8, 0x2aaaaaab, URZ ;  /* 0x2aaaaaab080878a5 */ /* 0x000fe2000f8e023f */
[----:B------:R-:W-:Y:S01]  /*20d0*/  @UP0 ULDC UR10, c[0x0][0x44c] ;  /* 0x00011300000a0ab9 */ /* 0x000fe20000000800 */
[----:B------:R-:W-:Y:S02]  /*20e0*/  USHF.R.U32.HI UR4, URZ, 0x1f, UR7 ;  /* 0x0000001f3f047899 */ /* 0x000fe40008011607 */
[----:B------:R-:W-:-:S02]  /*20f0*/  UIMAD.WIDE.U32 UR10, UR39, UR10, URZ ;  /* 0x0000000a270a72a5 */ /* 0x000fc4000f8e003f */
[----:B------:R-:W-:Y:S01]  /*2100*/  USHF.R.U32.HI UR6, URZ, 0x1f, UR9 ;  /* 0x0000001f3f067899 */ /* 0x000fe20008011609 */
[----:B------:R-:W-:Y:S01]  /*2110*/  @UP0 ULDC UR13, c[0x0][0x450] ;  /* 0x00011400000d0ab9 */ /* 0x000fe20000000800 */
[----:B------:R-:W-:Y:S01]  /*2120*/  UMOV UR12, UR39 ;  /* 0x00000027000c7c82 */ /* 0x000fe20008000000 */
[----:B------:R-:W-:Y:S02]  /*2130*/  UIADD3 UR46, UR48, -UR47, URZ ;  /* 0x8000002f302e7290 */ /* 0x000fe4000fffe03f */
[----:B------:R-:W-:Y:S02]  /*2140*/  @UP0 USHF.R.U32.HI UR12, URZ, UR13, UR11 ;  /* 0x0000000d3f0c0299 */ /* 0x000fe4000801160b */
[----:B------:R-:W-:Y:S02]  /*2150*/  ULEA.HI.SX32 UR4, UR7, UR4, 0x1c ;  /* 0x0000000407047291 */ /* 0x000fe4000f8fe23f */
[----:B------:R-:W-:Y:S02]  /*2160*/  ULEA.HI.SX32 UR6, UR9, UR6, 0x1c ;  /* 0x0000000609067291 */ /* 0x000fe4000f8fe23f */
[----:B------:R-:W-:-:S02]  /*2170*/  UIADD3 UR7, UR46, UR12, URZ ;  /* 0x0000000c2e077290 */ /* 0x000fc4000fffe03f */
        /* <DEDUP_REMOVED lines=15> */
.L_x_3214:
[----:B------:R-:W-:-:S11]  /*2270*/  UISETP.NE.AND UP0, UPT, UR5, 0x1, UPT ;  /* 0x000000010500788c */ /* 0x000fd6000bf05270 */
[----:B------:R-:W-:Y:S02]  /*2280*/  @UP0 ULDC.64 UR12, c[0x0][0xae0] ;  /* 0x0002b800000c0ab9 */ /* 0x000fe40000000a00 */
[----:B------:R-:W-:-:S04]  /*2290*/  UIMAD.WIDE.U32 UR8, UR7, UR12, URZ ;  /* 0x0000000c070872a5 */ /* 0x000fc8000f8e003f */
[----:B------:R-:W-:-:S12]  /*22a0*/  @UP0 USHF.R.U32.HI UR7, URZ, UR13, UR9 ;  /* 0x0000000d3f070299 */ /* 0x000fd80008011609 */
.L_x_3215:
[----:B------:R-:W-:-:S04]  /*22b0*/  UIMAD UR5, UR7, UR5, URZ ;  /* 0x00000005070572a4 */ /* 0x000fc8000f8e023f */
[----:B------:R-:W-:-:S04]  /*22c0*/  UISETP.LT.AND UP0, UPT, UR10, UR5, UPT ;  /* 0x000000050a00728c */ /* 0x000fc8000bf01270 */
[----:B------:R-:W-:-:S12]  /*22d0*/  USEL UR10, UR10, UR5, !UP0 ;  /* 0x000000050a0a7287 */ /* 0x000fd8000c000000 */
.L_x_3213:
[----:B------:R-:W-:Y:S02]  /*22e0*/  UIMAD.WIDE UR4, UR10, 0x2aaaaaab, URZ ;  /* 0x2aaaaaab0a0478a5 */ /* 0x000fe4000f8e023f */
[----:B------:R-:W-:Y:S02]  /*22f0*/  ULOP3.LUT UR43, UR44, 0xff, URZ, 0xc0, !UPT ;  /* 0x000000ff2c2b7892 */ /* 0x000fe4000f8ec03f */
[----:B------:R-:W-:Y:S02]  /*2300*/  USHF.R.U32.HI UR4, URZ, 0x1f, UR5 ;  /* 0x0000001f3f047899 */ /* 0x000fe40008011605 */
[----:B------:R-:W-:Y:S02]  /*2310*/  USHF.R.U32.HI UR44, URZ, 0x10, UR44 ;  /* 0x000000103f2c7899 */ /* 0x000fe4000801162c */
[----:B------:R-:W-:-:S04]  /*2320*/  ULEA.HI.SX32 UR4, UR5, UR4, 0x1c ;  /* 0x0000000405047291 */ /* 0x000fc8000f8fe23f */
[----:B------:R-:W-:-:S04]  /*2330*/  UISETP.LT.AND UP0, UPT, URZ, UR4, UPT ;  /* 0x000000043f00728c */ /* 0x000fc8000bf01270 */
[----:B------:R-:W-:-:S03]  /*2340*/  USEL UR45, URZ, UR4, !UP0 ;  /* 0x000000043f2d7287 */ /* 0x000fc6000c000000 */
[----:B------:R-:W-:Y:S01]  /*2350*/  UMOV UR4, URZ ;  /* 0x0000003f00047c82 */ /* 0x000fe20008000000 */
[----:B------:R-:W-:-:S06]  /*2360*/  UISETP.GT.AND UP0, UPT, UR6, UR45, UPT ;  /* 0x0000002d0600728c */ /* 0x000fcc000bf04270 */
[----:B------:R-:W-:-:S13]  /*2370*/  PLOP3.LUT P0, PT, PT, PT, UP0, 0x80, 0x0 ;  /* 0x000000000000781c */ /* 0x000fda0003f0f008 */
[----:B------:R-:W-:Y:S05]  /*2380*/  @!P0 BRA `(.L_x_3216) ;  /* 0x0000000000948947 */ /* 0x000fea0003800000 */
[----:B------:R-:W-:Y:S01]  /*2390*/  UISETP.NE.AND UP0, UPT, UR44, URZ, UPT ;  /* 0x0000003f2c00728c */ /* 0x000fe2000bf05270 */
[----:B------:R-:W-:-:S03]  /*23a0*/  ULDC UR4, c[0x0][0xae8] ;  /* 0x0002ba0000047ab9 */ /* 0x000fc60000000800 */
[----:B------:R-:W-:-:S04]  /*23b0*/  USEL UR10, UR44, UR4, UP0 ;  /* 0x000000042c0a7287 */ /* 0x000fc80008000000 */
[----:B------:R-:W-:Y:S02]  /*23c0*/  UIADD3 UR4, UR10, -0x1, UR6 ;  /* 0xffffffff0a047890 */ /* 0x000fe4000fffe006 */
[----:B--2---:R-:W-:Y:S02]  /*23d0*/  IMAD.U32 R3, RZ, RZ, UR10 ;  /* 0x0000000aff037e24 */ /* 0x004fe4000f8e00ff */
[----:B------:R-:W-:-:S03]  /*23e0*/  UIADD3 UR7, -UR45, UR4, URZ ;  /* 0x000000042d077290 */ /* 0x000fc6000fffe13f */
[-C--:B------:R-:W-:Y:S01]  /*23f0*/  IABS R0, R3.reuse ;  /* 0x0000000300007213 */ /* 0x080fe20000000000 */
[----:B------:R-:W-:Y:S01]  /*2400*/  UMOV UR4, URZ ;  /* 0x0000003f00047c82 */ /* 0x000fe20008000000 */
[----:B------:R-:W-:Y:S01]  /*2410*/  IABS R5, R3 ;  /* 0x0000000300057213 */ /* 0x000fe20000000000 */
[----:B------:R-:W-:Y:S01]  /*2420*/  IMAD.U32 R4, RZ, RZ, UR7 ;  /* 0x00000007ff047e24 */ /* 0x000fe2000f8e00ff */
[----:B------:R-:W-:Y:S01]  /*2430*/  R2UR UR11, R0 ;  /* 0x00000000000b72ca */ /* 0x000fe200000e0000 */
[----:B------:R-:W-:-:S03]  /*2440*/  ULOP3.LUT UR7, UR7, UR10, URZ, 0x3c, !UPT ;  /* 0x0000000a07077292 */ /* 0x000fc6000f8e3c3f */
[----:B------:R-:W-:-:S05]  /*2450*/  IABS R4, R4 ;  /* 0x0000000400047213 */ /* 0x000fca0000000000 */
[----:B------:R-:W-:-:S04]  /*2460*/  IMAD.MOV.U32 R3, RZ, RZ, R4 ;  /* 0x000000ffff037224 */ /* 0x000fc800078e0004 */
[----:B------:R-:W0:Y:S01]  /*2470*/  I2F.RP R0, UR11 ;  /* 0x0000000b00007d06 */ /* 0x000e220008209400 */
[----:B------:R-:W-:-:S07]  /*2480*/  R2UR UR9, R3 ;  /* 0x00000000030972ca */ /* 0x000fce00000e0000 */
        /* <DEDUP_REMOVED lines=21> */
.L_x_3216:
[----:B------:R-:W-:Y:S01]  /*25e0*/  UIMAD UR45, UR43, UR4, UR45 ;  /* 0x000000042b2d72a4 */ /* 0x000fe2000f8e022d */
[----:B------:R-:W-:Y:S01]  /*25f0*/  IMAD.U32 R0, RZ, RZ, UR6 ;  /* 0x00000006ff007e24 */ /* 0x000fe2000f8e00ff */
[----:B------:R-:W-:Y:S01]  /*2600*/  PLOP3.LUT P0, PT, PT, PT, PT, 0x80, 0x0 ;  /* 0x000000000000781c */ /* 0x000fe20003f0f070 */
[----:B--2---:R-:W-:-:S05]  /*2610*/  IMAD.U32 R3, RZ, RZ, UR4 ;  /* 0x00000004ff037e24 */ /* 0x004fca000f8e00ff */
[----:B------:R-:W-:-:S04]  /*2620*/  VIADDMNMX R0, R3, UR45, R0, PT ;  /* 0x0000002d03007c46 */ /* 0x000fc8000b800100 */
[----:B------:R-:W-:-:S13]  /*2630*/  R2UR UR49, R0 ;  /* 0x00000000003172ca */ /* 0x000fda00000e0000 */
[----:B------:R-:W-:-:S06]  /*2640*/  UISETP.GT.AND UP0, UPT, UR49, UR45, UPT ;  /* 0x0000002d3100728c */ /* 0x000fcc000bf04270 */
[----:B------:R-:W-:-:S13]  /*2650*/  PLOP3.LUT P1, PT, PT, PT, UP0, 0x80, 0x0 ;  /* 0x000000000000781c */ /* 0x000fda0003f2f008 */
[----:B------:R-:W-:Y:S05]  /*2660*/  @!P1 BRA `(.L_x_3217) ;  /* 0x000001dc00ec9947 */ /* 0x000fea0003800000 */
[----:B------:R-:W2:Y:S01]  /*2670*/  LDL R2, [R1+0x4d4] ;  /* 0x0004d40001027983 */ /* 0x000ea20000100800 */
[----:B------:R-:W-:Y:S01]  /*2680*/  VIADD R8, R72, 0x400 ;  /* 0x0000040048087836 */ /* 0x000fe20000000000 */
[----:B------:R-:W-:Y:S01]  /*2690*/  IADD3 R32, P5, R16, 0xa8, RZ ;  /* 0x000000a810207810 */ /* 0x000fe20007fbe0ff */
[----:B------:R-:W-:Y:S01]  /*26a0*/  IMAD.MOV.U32 R4, RZ, RZ, 0x1 ;  /* 0x00000001ff047424 */ /* 0x000fe200078e00ff */
[----:B------:R-:W-:Y:S01]  /*26b0*/  STL.64 [R1+0x78], RZ ;  /* 0x000078ff01007387 */ /* 0x000fe20000100a00 */
[----:B------:R-:W-:Y:S01]  /*26c0*/  IMAD.MOV.U32 R5, RZ, RZ, RZ ;  /* 0x000000ffff057224 */ /* 0x000fe200078e00ff */
[----:B------:R-:W-:Y:S01]  /*26d0*/  SHF.R.U32.HI R8, RZ, 0x4, R8 ;  /* 0x00000004ff087819 */ /* 0x000fe20000011608 */
[----:B------:R-:W-:Y:S01]  /*26e0*/  IMAD.MOV.U32 R6, RZ, RZ, 0x1 ;  /* 0x00000001ff067424 */ /* 0x000fe200078e00ff */
[----:B------:R-:W-:Y:S01]  /*26f0*/  STL.128 [R1+0xb0], RZ ;  /* 0x0000b0ff01007387 */ /* 0x000fe20000100c00 */
[----:B------:R-:W-:Y:S01]  /*2700*/  IMAD.MOV.U32 R7, RZ, RZ, RZ ;  /* 0x000000ffff077224 */ /* 0x000fe200078e00ff */
[----:B------:R-:W-:Y:S01]  /*2710*/  LOP3.LUT R8, R8, 0x3fff, RZ, 0xc0, !PT ;  /* 0x00003fff08087812 */ /* 0x000fe200078ec0ff */
[----:B------:R-:W-:Y:S01]  /*2720*/  IMAD.MOV.U32 R10, RZ, RZ, 0x1 ;  /* 0x00000001ff0a7424 */ /* 0x000fe200078e00ff */
[----:B------:R-:W-:Y:S01]  /*2730*/  STL.128 [R1+0xc0], RZ ;  /* 0x0000c0ff01007387 */ /* 0x000fe20000100c00 */
[----:B------:R-:W-:Y:S01]  /*2740*/  IMAD.MOV.U32 R11, RZ, RZ, RZ ;  /* 0x000000ffff0b7224 */ /* 0x000fe200078e00ff */
[C---:B------:R-:W-:Y:S01]  /*2750*/  IADD3 R18, P6, R16.reuse, 0x78, RZ ;  /* 0x0000007810127810 */ /* 0x040fe20007fde0ff */
[----:B------:R-:W-:Y:S01]  /*2760*/  IMAD.X R33, RZ, RZ, R17, P5 ;  /* 0x000000ffff217224 */ /* 0x000fe200028e0611 */
[----:B------:R0:W-:Y:S01]  /*2770*/  STL.128 [R1+0x80], R4 ;  /* 0x0000800401007387 */ /* 0x0001e20000100c00 */
[----:B------:R-:W-:-:S02]  /*2780*/  IADD3 R41, P1, R16, 0x80, RZ ;  /* 0x0000008010297810 */ /* 0x000fc40007f3e0ff */
[C---:B------:R-:W-:Y:S01]  /*2790*/  IADD3 R40, P2, R16.reuse, 0x88, RZ ;  /* 0x0000008810287810 */ /* 0x040fe20007f5e0ff */
[----:B------:R-:W-:Y:S01]  /*27a0*/  STL.64 [R1+0x90], R10 ;  /* 0x0000900a01007387 */ /* 0x000fe20000100a00 */
[--C-:B------:R-:W-:Y:S01]  /*27b0*/  IMAD.X R19, RZ, RZ, R17.reuse, P6 ;  /* 0x000000ffff137224 */ /* 0x100fe200030e0611 */
[C---:B------:R-:W-:Y:S01]  /*27c0*/  IADD3 R39, P3, R16.reuse, 0x90, RZ ;  /* 0x0000009010277810 */ /* 0x040fe20007f7e0ff */
[--C-:B------:R-:W-:Y:S01]  /*27d0*/  IMAD.X R54, RZ, RZ, R17.reuse, P1 ;  /* 0x000000ffff367224 */ /* 0x100fe200008e0611 */
[----:B------:R-:W-:Y:S01]  /*27e0*/  STL.128 [R1+0xd0], RZ ;  /* 0x0000d0ff01007387 */ /* 0x000fe20000100c00 */
[--C-:B------:R-:W-:Y:S01]  /*27f0*/  IMAD.X R55, RZ, RZ, R17.reuse, P2 ;  /* 0x000000ffff377224 */ /* 0x100fe200010e0611 */
[C---:B------:R-:W-:Y:S01]  /*2800*/  IADD3 R38, P4, R16.reuse, 0x98, RZ ;  /* 0x0000009810267810 */ /* 0x040fe20007f9e0ff */
[----:B------:R-:W-:Y:S01]  /*2810*/  IMAD.X R52, RZ, RZ, R17, P3 ;  /* 0x000000ffff347224 */ /* 0x000fe200018e0611 */
[----:B------:R-:W-:Y:S01]  /*2820*/  STL.128 [R1+0xe0], RZ ;  /* 0x0000e0ff01007387 */ /* 0x000fe20000100c00 */
[----:B------:R-:W-:-:S02]  /*2830*/  IADD3 R37, P5, R16, 0xa0, RZ ;  /* 0x000000a010257810 */ /* 0x000fc40007fbe0ff */
[----:B------:R-:W-:Y:S01]  /*2840*/  IADD3 R36, P6, R16, 0xb0, RZ ;  /* 0x000000b010247810 */ /* 0x000fe20007fde0ff */
[----:B0-----:R-:W-:Y:S01]  /*2850*/  IMAD.MOV.U32 R5, RZ, RZ, 0x40000040 ;  /* 0x40000040ff057424 */ /* 0x001fe200078e00ff */
[C---:B------:R-:W-:Y:S01]  /*2860*/  LOP3.LUT R6, R8.reuse, 0x3000000, RZ, 0xfc, !PT ;  /* 0x0300000008067812 */ /* 0x040fe200078efcff */
[----:B------:R-:W-:Y:S01]  /*2870*/  IMAD.MOV.U32 R7, RZ, RZ, 0x40000040 ;  /* 0x40000040ff077424 */ /* 0x000fe200078e00ff */
[----:B------:R-:W-:Y:S01]  /*2880*/  LOP3.LUT R8, R8, 0x10000, RZ, 0xfc, !PT ;  /* 0x0001000008087812 */ /* 0x000fe200078efcff */
[----:B------:R-:W-:Y:S01]  /*2890*/  STL.128 [R1+0xf0], RZ ;  /* 0x0000f0ff01007387 */ /* 0x000fe20000100c00 */
[C---:B------:R-:W-:Y:S01]  /*28a0*/  IADD3 R48, P1, R16.reuse, 0x110, RZ ;  /* 0x0000011010307810 */ /* 0x040fe20007f3e0ff */
[--C-:B------:R-:W-:Y:S01]  /*28b0*/  IMAD.X R53, RZ, RZ, R17.reuse, P4 ;  /* 0x000000ffff357224 */ /* 0x100fe200020e0611 */
[----:B------:R-:W-:Y:S01]  /*28c0*/  IADD3 R46, P2, R16, 0x118, RZ ;  /* 0x00000118102e7810 */ /* 0x000fe20007f5e0ff */
[----:B------:R-:W-:Y:S01]  /*28d0*/  STL.128 [R1+0x100], RZ ;  /* 0x000100ff01007387 */ /* 0x000fe20000100c00 */
[----:B------:R-:W-:-:S02]  /*28e0*/  IMAD.X R50, RZ, RZ, R17, P5 ;  /* 0x000000ffff327224 */ /* 0x000fc400028e0611 */
[--C-:B------:R-:W-:Y:S02]  /*28f0*/  IMAD.X R51, RZ, RZ, R17.reuse, P6 ;  /* 0x000000ffff337224 */ /* 0x100fe400030e0611 */
[--C-:B------:R-:W-:Y:S02]  /*2900*/  IMAD.X R49, RZ, RZ, R17.reuse, P1 ;  /* 0x000000ffff317224 */ /* 0x100fe400008e0611 */
[----:B------:R-:W-:Y:S01]  /*2910*/  IMAD.X R47, RZ, RZ, R17, P2 ;  /* 0x000000ffff2f7224 */ /* 0x000fe200010e0611 */
[----:B--2---:R-:W0:Y:S02]  /*2920*/  SHFL.IDX PT, R0, R2, RZ, 0x1f ;  /* 0x00001fff02007589 */ /* 0x004e2400000e0000 */
[----:B0-----:R-:W-:-:S04]  /*2930*/  LEA.HI R2, R0, R0, RZ, 0x1 ;  /* 0x0000000000027211 */ /* 0x001fc800078f08ff */
[----:B------:R-:W-:Y:S01]  /*2940*/  LOP3.LUT R3, R2, 0x7fffe, RZ, 0xc0, !PT ;  /* 0x0007fffe02037812 */ /* 0x000fe200078ec0ff */
[----:B------:R-:W-:-:S04]  /*2950*/  VIADD R2, R72, 0x1c400 ;  /* 0x0001c40048027836 */ /* 0x000fc80000000000 */
[----:B------:R-:W-:Y:S01]  /*2960*/  IMAD.IADD R0, R0, 0x1, -R3 ;  /* 0x0000000100007824 */ /* 0x000fe200078e0a03 */
[----:B------:R-:W-:Y:S01]  /*2970*/  SHF.R.U32.HI R2, RZ, 0x4, R2 ;  /* 0x00000004ff027819 */ /* 0x000fe20000011602 */
[----:B------:R-:W-:-:S03]  /*2980*/  VIADD R3, R72, 0x18400 ;  /* 0x0001840048037836 */ /* 0x000fc60000000000 */
[----:B------:R-:W-:Y:S01]  /*2990*/  LOP3.LUT R2, R2, 0x3fff, RZ, 0xc0, !PT ;  /* 0x00003fff02027812 */ /* 0x000fe200078ec0ff */
[----:B------:R-:W-:Y:S01]  /*29a0*/  IMAD R0, R0, 0x2000, R3 ;  /* 0x0000200000007824 */ /* 0x000fe200078e0203 */
[----:B------:R-:W-:Y:S02]  /*29b0*/  LOP3.LUT P0, RZ, R3, 0x1bf, RZ, 0xc0, !PT ;  /* 0x000001bf03ff7812 */ /* 0x000fe4000780c0ff */
[----:B------:R-:W-:Y:S01]  /*29c0*/  LOP3.LUT R4, R2, 0x10000, RZ, 0xfc, !PT ;  /* 0x0001000002047812 */ /* 0x000fe200078efcff */
[----:B------:R-:W-:Y:S01]  /*29d0*/  VIADD R3, R0, 0xa000 ;  /* 0x0000a00000037836 */ /* 0x000fe20000000000 */
[----:B------:R-:W-:-:S03]  /*29e0*/  SHF.R.U32.HI R0, RZ, 0x4, R0 ;  /* 0x00000004ff007819 */ /* 0x000fc60000011600 */
[----:B------:R0:W-:Y:S01]  /*29f0*/  STL.128 [R1+0xa0], R4 ;  /* 0x0000a00401007387 */ /* 0x0001e20000100c00 */
[----:B------:R-:W-:Y:S02]  /*2a00*/  SHF.R.U32.HI R3, RZ, 0x4, R3 ;  /* 0x00000004ff037819 */ /* 0x000fe40000011603 */
[----:B------:R-:W-:Y:S02]  /*2a10*/  LOP3.LUT R0, R0, 0x3fff, RZ, 0xc0, !PT ;  /* 0x00003fff00007812 */ /* 0x000fe400078ec0ff */
[----:B------:R-:W-:Y:S02]  /*2a20*/  LOP3.LUT R3, R3, 0x3fff, RZ, 0xc0, !PT ;  /* 0x00003fff03037812 */ /* 0x000fe400078ec0ff */
[----:B------:R-:W-:Y:S02]  /*2a30*/  LOP3.LUT R2, R0, 0x10000, RZ, 0xfc, !PT ;  /* 0x0001000000027812 */ /* 0x000fe400078efcff */
[----:B------:R-:W-:Y:S01]  /*2a40*/  LOP3.LUT R0, R3, 0x10000, RZ, 0xfc, !PT ;  /* 0x0001000003007812 */ /* 0x000fe200078efcff */
[----:B------:R-:W-:-:S05]  /*2a50*/  IMAD.MOV.U32 R3, RZ, RZ, 0x40000040 ;  /* 0x40000040ff037424 */ /* 0x000fca00078e00ff */
[----:B------:R1:W-:Y:S01]  /*2a60*/  STL.64 [R1+0x98], R2 ;  /* 0x0000980201007387 */ /* 0x0003e20000100a00 */
[----:B0-----:R-:W-:Y:S02]  /*2a70*/  IMAD.MOV.U32 R6, RZ, RZ, R8 ;  /* 0x000000ffff067224 */ /* 0x001fe400078e0008 */
[----:B------:R-:W-:-:S05]  /*2a80*/  IMAD.MOV.U32 R4, RZ, RZ, R0 ;  /* 0x000000ffff047224 */ /* 0x000fca00078e0000 */
[----:B------:R1:W-:Y:S01]  /*2a90*/  STL.128 [R1+0x110], R4 ;  /* 0x0001100401007387 */ /* 0x0003e20000100c00 */
[----:B------:R-:W-:Y:S05]  /*2aa0*/  @!P0 BRA `(.L_x_3218) ;  /* 0x0000000000408947 */ /* 0x000fea0003800000 */
[----:B-1----:R-:W-:Y:S01]  /*2ab0*/  MOV R2, 0x0 ;  /* 0x0000000000027802 */ /* 0x002fe20000000f00 */
        /* <DEDUP_REMOVED lines=15> */
.L_x_3218:
[----:B------:R-:W2:Y:S01]  /*2bb0*/  LDL R45, [R1+0x224] ;  /* 0x00022400012d7983 */ /* 0x000ea20000100800 */
[----:B------:R-:W0:Y:S01]  /*2bc0*/  LDC.64 R10, c[0x0][0xad0] ;  /* 0x0002b400ff0a7b82 */ /* 0x000e220000000a00 */
[C---:B------:R-:W-:Y:S01]  /*2bd0*/  IADD3 R24, P0, R16.reuse, 0x120, RZ ;  /* 0x0000012010187810 */ /* 0x040fe20007f1e0ff */
[----:B------:R-:W-:Y:S01]  /*2be0*/  IMAD.U32 R13, RZ, RZ, UR48 ;  /* 0x00000030ff0d7e24 */ /* 0x000fe2000f8e00ff */
[----:B------:R-:W3:Y:S01]  /*2bf0*/  S2R R56, SR_TID.X ;  /* 0x0000000000387919 */ /* 0x000ee20000002100 */
[----:B------:R-:W-:Y:S01]  /*2c00*/  IMAD.U32 R12, RZ, RZ, UR47 ;  /* 0x0000002fff0c7e24 */ /* 0x000fe2000f8e00ff */
[----:B------:R-:W-:Y:S01]  /*2c10*/  BSSY B0, `(.L_x_3219) ;  /* 0x000001f000007945 */ /* 0x000fe20003800000 */
[--C-:B------:R-:W-:Y:S01]  /*2c20*/  IMAD.X R25, RZ, RZ, R17.reuse, P0 ;  /* 0x000000ffff197224 */ /* 0x100fe200000e0611 */
[----:B------:R-:W-:Y:S01]  /*2c30*/  IADD3 R20, P0, R16, 0x16c, RZ ;  /* 0x0000016c10147810 */ /* 0x000fe20007f1e0ff */
[----:B------:R-:W4:Y:S01]  /*2c40*/  LDC.64 R8, c[0x0][0xad8] ;  /* 0x0002b600ff087b82 */ /* 0x000f220000000a00 */
[----:B------:R-:W-:Y:S01]  /*2c50*/  IMAD.MOV.U32 R28, RZ, RZ, RZ ;  /* 0x000000ffff1c7224 */ /* 0x000fe200078e00ff */
[----:B------:R0:W-:Y:S02]  /*2c60*/  STL.64 [R1+0x130], R18 ;  /* 0x0001301201007387 */ /* 0x0001e40000100a00 */
[----:B------:R-:W-:-:S02]  /*2c70*/  IMAD.X R21, RZ, RZ, R17, P0 ;  /* 0x000000ffff157224 */ /* 0x000fc400000e0611 */
[----:B------:R0:W-:Y:S02]  /*2c80*/  STL.64 [R1+0x128], R24 ;  /* 0x0001281801007387 */ /* 0x0001e40000100a00 */
[----:B-1----:R-:W1:Y:S02]  /*2c90*/  LDC.64 R2, c[0x0][0xae0] ;  /* 0x0002b800ff027b82 */ /* 0x002e640000000a00 */
[----:B------:R0:W-:Y:S04]  /*2ca0*/  STL.64 [R1+0x170], R20 ;  /* 0x0001701401007387 */ /* 0x0001e80000100a00 */
[----:B------:R0:W-:Y:S02]  /*2cb0*/  STL.64 [R1+0x120], R178 ;  /* 0x000120b201007387 */ /* 0x0001e40000100a00 */
[----:B------:R-:W5:Y:S01]  /*2cc0*/  LDC R6, c[0x0][0x450] ;  /* 0x00011400ff067b82 */ /* 0x000f620000000800 */
[----:B0-----:R-:W-:Y:S01]  /*2cd0*/  IMAD.MOV.U32 R14, RZ, RZ, R11 ;  /* 0x000000ffff0e7224 */ /* 0x001fe200078e000b */
[----:B------:R0:W-:Y:S01]  /*2ce0*/  STL.U8 [R1+0x138], RZ ;  /* 0x000138ff01007387 */ /* 0x0001e20000100000 */
[----:B------:R-:W-:-:S05]  /*2cf0*/  IMAD.MOV.U32 R7, RZ, RZ, R10 ;  /* 0x000000ffff077224 */ /* 0x000fca00078e000a */
[----:B------:R-:W5:Y:S01]  /*2d00*/  LDC.64 R4, c[0x0][0x448] ;  /* 0x00011200ff047b82 */ /* 0x000f620000000a00 */
[----:B----4-:R-:W-:Y:S02]  /*2d10*/  IMAD.MOV.U32 R15, RZ, RZ, R8 ;  /* 0x000000ffff0f7224 */ /* 0x010fe400078e0008 */
[----:B------:R-:W-:Y:S02]  /*2d20*/  IMAD.MOV.U32 R29, RZ, RZ, R9 ;  /* 0x000000ffff1d7224 */ /* 0x000fe400078e0009 */
[----:B---3--:R-:W-:Y:S01]  /*2d30*/  VIADD R216, R56, 0xffffff80 ;  /* 0xffffff8038d87836 */ /* 0x008fe20000000000 */
[----:B------:R0:W-:Y:S01]  /*2d40*/  STL.128 [R1+0x140], R12 ;  /* 0x0001400c01007387 */ /* 0x0001e20000100c00 */
[----:B-1----:R-:W-:Y:S02]  /*2d50*/  IMAD.MOV.U32 R30, RZ, RZ, R2 ;  /* 0x000000ffff1e7224 */ /* 0x002fe400078e0002 */
[----:B------:R-:W-:Y:S01]  /*2d60*/  IMAD.MOV.U32 R31, RZ, RZ, R3 ;  /* 0x000000ffff1f7224 */ /* 0x000fe200078e0003 */
[----:B------:R0:W-:Y:S04]  /*2d70*/  STL [R1+0x13c], R216 ;  /* 0x00013cd801007387 */ /* 0x0001e80000100800 */
[----:B------:R0:W-:Y:S04]  /*2d80*/  STL.128 [R1+0x150], R28 ;  /* 0x0001501c01007387 */ /* 0x0001e80000100c00 */
[----:B-----5:R0:W-:Y:S01]  /*2d90*/  STL.128 [R1+0x160], R4 ;  /* 0x0001600401007387 */ /* 0x0201e20000100c00 */
[----:B--2---:R-:W-:-:S04]  /*2da0*/  LEA.HI R0, R45, R45, RZ, 0x1 ;  /* 0x0000002d2d007211 */ /* 0x004fc800078f08ff */
[----:B------:R-:W-:-:S05]  /*2db0*/  LOP3.LUT R0, R0, 0xfffffffe, RZ, 0xc0, !PT ;  /* 0xfffffffe00007812 */ /* 0x000fca00078ec0ff */
[----:B------:R-:W-:-:S05]  /*2dc0*/  IMAD.IADD R0, R45, 0x1, -R0 ;  /* 0x000000012d007824 */ /* 0x000fca00078e0a00 */
[----:B------:R-:W-:-:S04]  /*2dd0*/  SHF.L.U32 R11, R0, 0x1f, RZ ;  /* 0x0000001f000b7819 */ /* 0x000fc800000006ff */
[----:B------:R-:W1:Y:S02]  /*2de0*/  SYNCS.PHASECHK.TRANS64.TRYWAIT P0, [R72+URZ+0x32400], R11 ;  /* 0x0324000b480075a7 */ /* 0x000e64000800017f */
[----:B01----:R-:W-:Y:S05]  /*2df0*/  @!P0 BRA `(.L_x_3220) ;  /* 0x000002a000688947 */ /* 0x003fea0003800000 */
.L_x_3471:
[----:B------:R-:W-:Y:S05]  /*2e00*/  BSYNC B0 ;  /* 0x0000000000007941 */ /* 0x000fea0003800000 */
.L_x_3219:
[----:B------:R-:W2:Y:S04]  /*2e10*/  LDL R7, [R1+0x4cc] ;  /* 0x0004cc0001077983 */ /* 0x000ea80000100800 */
[----:B------:R-:W3:Y:S04]  /*2e20*/  LDL R0, [R1+0x4d0] ;  /* 0x0004d00001007983 */ /* 0x000ee80000100800 */
[----:B------:R-:W4:Y:S04]  /*2e30*/  LDL.64 R30, [R1+0x4c0] ;  /* 0x0004c000011e7983 */ /* 0x000f280000100a00 */
[----:B------:R-:W4:Y:S04]  /*2e40*/  LDL R28, [R1+0x1c] ;  /* 0x00001c00011c7983 */ /* 0x000f280000100800 */
[----:B0-----:R0:W5:Y:S01]  /*2e50*/  LDL.64 R10, [R1+0x218] ;  /* 0x00021800010a7983 */ /* 0x0011620000100a00 */
[C---:B------:R-:W-:Y:S01]  /*2e60*/  IADD3 R14, P0, R16.reuse, 0x138, RZ ;  /* 0x00000138100e7810 */ /* 0x040fe20007f1e0ff */
[----:B------:R-:W-:Y:S01]  /*2e70*/  IMAD.MOV.U32 R12, RZ, RZ, R41 ;  /* 0x000000ffff0c7224 */ /* 0x000fe200078e0029 */
[----:B------:R-:W-:Y:S01]  /*2e80*/  IADD3 R18, P1, R16, 0x170, RZ ;  /* 0x0000017010127810 */ /* 0x000fe20007f3e0ff */
[----:B------:R-:W-:Y:S01]  /*2e90*/  IMAD.MOV.U32 R13, RZ, RZ, R54 ;  /* 0x000000ffff0d7224 */ /* 0x000fe200078e0036 */
[----:B------:R-:W1:Y:S01]  /*2ea0*/  S2R R29, SR_TID.X ;  /* 0x00000000001d7919 */ /* 0x000e620000002100 */
[--C-:B------:R-:W-:Y:S01]  /*2eb0*/  IMAD.X R15, RZ, RZ, R17.reuse, P0 ;  /* 0x000000ffff0f7224 */ /* 0x100fe200000e0611 */
[----:B------:R-:W-:Y:S05]  /*2ec0*/  WARPSYNC.ALL ;  /* 0x0000000000007948 */ /* 0x000fea0003800000 */
[----:B------:R0:W-:Y:S01]  /*2ed0*/  STL.128 [R1+0x180], R12 ;  /* 0x0001800c01007387 */ /* 0x0001e20000100c00 */
[----:B------:R-:W-:Y:S01]  /*2ee0*/  IMAD.X R19, RZ, RZ, R17, P1 ;  /* 0x000000ffff137224 */ /* 0x000fe200008e0611 */
[----:B------:R-:W-:Y:S01]  /*2ef0*/  BSSY B0, `(.L_x_3221) ;  /* 0x0000032000007945 */ /* 0x000fe20003800000 */
[----:B------:R-:W-:Y:S01]  /*2f00*/  IMAD.MOV.U32 R24, RZ, RZ, R37 ;  /* 0x000000ffff187224 */ /* 0x000fe200078e0025 */
[----:B------:R-:W-:Y:S01]  /*2f10*/  STL.64 [R1+0x210], R32 ;  /* 0x0002102001007387 */ /* 0x000fe20000100a00 */
[----:B------:R-:W-:-:S05]  /*2f20*/  IMAD.MOV.U32 R25, RZ, RZ, R50 ;  /* 0x000000ffff197224 */ /* 0x000fca00078e0032 */
[----:B------:R-:W-:Y:S01]  /*2f30*/  STL.128 [R1+0x1a0], R24 ;  /* 0x0001a01801007387 */ /* 0x000fe20000100c00 */
[----:B0-----:R-:W-:Y:S02]  /*2f40*/  IMAD.MOV.U32 R14, RZ, RZ, R42 ;  /* 0x000000ffff0e7224 */ /* 0x001fe400078e002a */
[----:B------:R-:W-:Y:S01]  /*2f50*/  IMAD.MOV.U32 R15, RZ, RZ, R57 ;  /* 0x000000ffff0f7224 */ /* 0x000fe200078e0039 */
[----:B-1----:R-:W-:Y:S01]  /*2f60*/  SHF.R.U32.HI R29, RZ, 0x7, R29 ;  /* 0x00000007ff1d7819 */ /* 0x002fe2000001161d */
[----:B--2---:R-:W-:Y:S02]  /*2f70*/  IMAD.MOV.U32 R13, RZ, RZ, R7 ;  /* 0x000000ffff0d7224 */ /* 0x004fe400078e0007 */
[----:B---3--:R-:W-:Y:S01]  /*2f80*/  IMAD.MOV.U32 R12, RZ, RZ, R0 ;  /* 0x000000ffff0c7224 */ /* 0x008fe200078e0000 */
[C---:B------:R-:W-:Y:S01]  /*2f90*/  IADD3 R0, P0, R16.reuse, 0x260, RZ ;  /* 0x0000026010007810 */ /* 0x040fe20007f1e0ff */
[----:B----4-:R-:W-:Y:S04]  /*2fa0*/  STL.64 [R1+0x178], R30 ;  /* 0x0001781e01007387 */ /* 0x010fe80000100a00 */
[--C-:B------:R-:W-:Y:S01]  /*2fb0*/  IMAD.X R7, RZ, RZ, R17.reuse, P0 ;  /* 0x000000ffff077224 */ /* 0x100fe200000e0611 */
[----:B------:R-:W-:Y:S01]  /*2fc0*/  IADD3 R20, P0, R16, 0x128, RZ ;  /* 0x0000012810147810 */ /* 0x000fe20007f1e0ff */
[----:B------:R0:W-:Y:S04]  /*2fd0*/  STL.128 [R1+0x1b0], R12 ;  /* 0x0001b00c01007387 */ /* 0x0001e80000100c00 */
[----:B------:R-:W-:-:S02]  /*2fe0*/  IMAD.X R21, RZ, RZ, R17, P0 ;  /* 0x000000ffff157224 */ /* 0x000fc400000e0611 */
[----:B0-----:R-:W-:Y:S02]  /*2ff0*/  IMAD.MOV.U32 R12, RZ, RZ, R39 ;  /* 0x000000ffff0c7224 */ /* 0x001fe400078e0027 */
[----:B------:R-:W-:Y:S02]  /*3000*/  IMAD.MOV.U32 R13, RZ, RZ, R52 ;  /* 0x000000ffff0d7224 */ /* 0x000fe400078e0034 */
[----:B------:R-:W-:Y:S02]  /*3010*/  IMAD.MOV.U32 R14, RZ, RZ, R48 ;  /* 0x000000ffff0e7224 */ /* 0x000fe400078e0030 */
[----:B------:R-:W-:-:S05]  /*3020*/  IMAD.MOV.U32 R15, RZ, RZ, R49 ;  /* 0x000000ffff0f7224 */ /* 0x000fca00078e0031 */
[----:B------:R0:W-:Y:S02]  /*3030*/  STL.128 [R1+0x1c0], R12 ;  /* 0x0001c00c01007387 */ /* 0x0001e40000100c00 */
[----:B0-----:R-:W-:Y:S02]  /*3040*/  IMAD.MOV.U32 R12, RZ, RZ, R46 ;  /* 0x000000ffff0c7224 */ /* 0x001fe400078e002e */
[----:B------:R-:W-:Y:S02]  /*3050*/  IMAD.MOV.U32 R13, RZ, RZ, R47 ;  /* 0x000000ffff0d7224 */ /* 0x000fe400078e002f */
[----:B------:R-:W-:Y:S01]  /*3060*/  IMAD.MOV.U32 R14, RZ, RZ, R0 ;  /* 0x000000ffff0e7224 */ /* 0x000fe200078e0000 */
[----:B------:R-:W-:Y:S01]  /*3070*/  LOP3.LUT R0, R28, 0x1, RZ, 0xfc, !PT ;  /* 0x000000011c007812 */ /* 0x000fe200078efcff */
[----:B------:R-:W-:Y:S02]  /*3080*/  IMAD.MOV.U32 R15, RZ, RZ, R7 ;  /* 0x000000ffff0f7224 */ /* 0x000fe400078e0007 */
[----:B------:R-:W-:-:S05]  /*3090*/  VIADD R7, R29, 0x8 ;  /* 0x000000081d077836 */ /* 0x000fca0000000000 */
[----:B------:R0:W-:Y:S01]  /*30a0*/  BAR.SYNC.DEFER_BLOCKING R7, 0x100 ;  /* 0x000400070000751d */ /* 0x0001e20000010000 */
[----:B------:R-:W-:-:S05]  /*30b0*/  ISETP.NE.AND P1, PT, R0, 0x3, PT ;  /* 0x000000030000780c */ /* 0x000fca0003f25270 */
[----:B------:R1:W-:Y:S02]  /*30c0*/  STL.128 [R1+0x1d0], R12 ;  /* 0x0001d00c01007387 */ /* 0x0003e40000100c00 */
[----:B-1----:R-:W-:Y:S02]  /*30d0*/  IMAD.MOV.U32 R14, RZ, RZ, R35 ;  /* 0x000000ffff0e7224 */ /* 0x002fe400078e0023 */
[----:B------:R-:W-:Y:S02]  /*30e0*/  IMAD.MOV.U32 R15, RZ, RZ, R44 ;  /* 0x000000ffff0f7224 */ /* 0x000fe400078e002c */
[----:B------:R-:W-:Y:S02]  /*30f0*/  IMAD.MOV.U32 R12, RZ, RZ, R18 ;  /* 0x000000ffff0c7224 */ /* 0x000fe400078e0012 */
[----:B------:R-:W-:Y:S02]  /*3100*/  IMAD.MOV.U32 R13, RZ, RZ, R19 ;  /* 0x000000ffff0d7224 */ /* 0x000fe400078e0013 */
[----:B------:R-:W-:-:S02]  /*3110*/  IMAD.MOV.U32 R18, RZ, RZ, R38 ;  /* 0x000000ffff127224 */ /* 0x000fc400078e0026 */
[----:B------:R-:W-:Y:S01]  /*3120*/  IMAD.MOV.U32 R19, RZ, RZ, R53 ;  /* 0x000000ffff137224 */ /* 0x000fe200078e0035 */
[----:B------:R1:W-:Y:S04]  /*3130*/  STL.128 [R1+0x1e0], R12 ;  /* 0x0001e00c01007387 */ /* 0x0003e80000100c00 */
[----:B------:R-:W-:Y:S01]  /*3140*/  STL.128 [R1+0x190], R16 ;  /* 0x0001901001007387 */ /* 0x000fe20000100c00 */
[----:B-1----:R-:W-:Y:S02]  /*3150*/  IMAD.MOV.U32 R14, RZ, RZ, R34 ;  /* 0x000000ffff0e7224 */ /* 0x002fe400078e0022 */
[----:B------:R-:W-:Y:S02]  /*3160*/  IMAD.MOV.U32 R15, RZ, RZ, R43 ;  /* 0x000000ffff0f7224 */ /* 0x000fe400078e002b */
[----:B------:R-:W-:-:S02]  /*3170*/  IMAD.MOV.U32 R12, RZ, RZ, R20 ;  /* 0x000000ffff0c7224 */ /* 0x000fc400078e0014 */
[----:B------:R-:W-:-:S05]  /*3180*/  IMAD.MOV.U32 R13, RZ, RZ, R21 ;  /* 0x000000ffff0d7224 */ /* 0x000fca00078e0015 */
[----:B------:R1:W-:Y:S02]  /*3190*/  STL.128 [R1+0x1f0], R12 ;  /* 0x0001f00c01007387 */ /* 0x0003e40000100c00 */
[----:B-1----:R-:W-:Y:S02]  /*31a0*/  IMAD.MOV.U32 R12, RZ, RZ, R40 ;  /* 0x000000ffff0c7224 */ /* 0x002fe400078e0028 */
[----:B------:R-:W-:Y:S02]  /*31b0*/  IMAD.MOV.U32 R13, RZ, RZ, R55 ;  /* 0x000000ffff0d7224 */ /* 0x000fe400078e0037 */
[----:B------:R-:W-:Y:S02]  /*31c0*/  IMAD.MOV.U32 R14, RZ, RZ, R36 ;  /* 0x000000ffff0e7224 */ /* 0x000fe400078e0024 */
[----:B------:R-:W-:-:S05]  /*31d0*/  IMAD.MOV.U32 R15, RZ, RZ, R51 ;  /* 0x000000ffff0f7224 */ /* 0x000fca00078e0033 */
[----:B------:R0:W-:Y:S01]  /*31e0*/  STL.128 [R1+0x200], R12 ;  /* 0x0002000c01007387 */ /* 0x0001e20000100c00 */
[----:B------:R-:W-:Y:S05]  /*31f0*/  @!P1 BRA `(.L_x_3222) ;  /* 0x0000000000049947 */ /* 0x000fea0003800000 */
[----:B------:R-:W-:Y:S01]  /*3200*/  BPT.TRAP 0x1 ;  /* 0x000000040000795c */ /* 0x000fe20000300000 */
.L_x_3222:
[----:B------:R-:W-:Y:S05]  /*3210*/  BSYNC B0 ;  /* 0x0000000000007941 */ /* 0x000fea0003800000 */
.L_x_3221:
[----:B0-----:R-:W2:Y:S01]  /*3220*/  LDL.64 R12, [R1+0x8] ;  /* 0x00000800010c7983 */ /* 0x001ea20000100a00 */
[----:B-----5:R-:W-:Y:S01]  /*3230*/  SHF.L.U32 R11, R11, 0x1f, RZ ;  /* 0x0000001f0b0b7819 */ /* 0x020fe200000006ff */
[----:B------:R-:W-:Y:S01]  /*3240*/  BSSY B0, `(.L_x_3223) ;  /* 0x0000006000007945 */ /* 0x000fe20003800000 */
[----:B--2---:R-:W-:-:S05]  /*3250*/  MOV R13, R12 ;  /* 0x0000000c000d7202 */ /* 0x004fca0000000f00 */
[----:B------:R-:W-:-:S04]  /*3260*/  IMAD R10, R10, 0x8, R13 ;  /* 0x000000080a0a7824 */ /* 0x000fc800078e020d */
[----:B------:R0:W1:Y:S01]  /*3270*/  SYNCS.PHASECHK.TRANS64.TRYWAIT P0, [R10+URZ], R11 ;  /* 0x0000000b0a0075a7 */ /* 0x000062000800017f */
[----:B------:R-:W-:Y:S05]  /*3280*/  @!P1 BRA `(.L_x_3224) ;  /* 0x0000000000049947 */ /* 0x000fea0003800000 */
[----:B------:R-:W-:Y:S01]  /*3290*/  BPT.TRAP 0x1 ;  /* 0x000000040000795c */ /* 0x000fe20000300000 */
.L_x_3224:
[----:B------:R-:W-:Y:S05]  /*32a0*/  BSYNC B0 ;  /* 0x0000000000007941 */ /* 0x000fea0003800000 */
.L_x_3223:
[----:B------:R-:W-:Y:S04]  /*32b0*/  BSSY B0, `(.L_x_3225) ;  /* 0x0000004000007945 */ /* 0x000fe80003800000 */
[----:B-1----:R-:W-:Y:S05]  /*32c0*/  @P0 BRA `(.L_x_3226) ;  /* 0x0000000000080947 */ /* 0x002fea0003800000 */
[----:B------:R-:W1:Y:S02]  /*32d0*/  SYNCS.PHASECHK.TRANS64.TRYWAIT P0, [R10+URZ], R11 ;  /* 0x0000000b0a0075a7 */ /* 0x000e64000800017f */
[----:B-1----:R-:W-:Y:S05]  /*32e0*/  @!P0 BRA `(.L_x_3227) ;  /* 0x0000029c00408947 */ /* 0x002fea0003800000 */
.L_x_3226:
[----:B------:R-:W-:Y:S05]  /*32f0*/  BSYNC B0 ;  /* 0x0000000000007941 */ /* 0x000fea0003800000 */
.L_x_3225:
        /* <DEDUP_REMOVED lines=58> */
.L_x_3472:
[----:B------:R-:W-:Y:S05]  /*36a0*/  BSYNC B0 ;  /* 0x0000000000007941 */ /* 0x000fea0003800000 */
.L_x_3228:
[----:B------:R-:W2:Y:S04]  /*36b0*/  LDL R12, [R1+0x54] ;  /* 0x00005400010c7983 */ /* 0x000ea80000100800 */
[----:B0-----:R0:W5:Y:S01]  /*36c0*/  LDL.64 R10, [R1+0x218] ;  /* 0x00021800010a7983 */ /* 0x0011620000100a00 */
[----:B------:R-:W-:Y:S01]  /*36d0*/  BSSY B0, `(.L_x_3230) ;  /* 0x0000005000007945 */ /* 0x000fe20003800000 */
[----:B--2---:R-:W-:-:S04]  /*36e0*/  LOP3.LUT R12, R12, 0x1, RZ, 0xfc, !PT ;  /* 0x000000010c0c7812 */ /* 0x004fc800078efcff */
[----:B------:R-:W-:-:S13]  /*36f0*/  ISETP.NE.AND P1, PT, R12, 0x3, PT ;  /* 0x000000030c00780c */ /* 0x000fda0003f25270 */
[----:B0-----:R-:W-:Y:S05]  /*3700*/  @!P1 BRA `(.L_x_3231) ;  /* 0x0000000000049947 */ /* 0x001fea0003800000 */
[----:B------:R-:W-:Y:S01]  /*3710*/  BPT.TRAP 0x1 ;  /* 0x000000040000795c */ /* 0x000fe20000300000 */
.L_x_3231:
[----:B------:R-:W-:Y:S05]  /*3720*/  BSYNC B0 ;  /* 0x0000000000007941 */ /* 0x000fea0003800000 */
.L_x_3230:
        /* <DEDUP_REMOVED lines=8> */
.L_x_3233:
[----:B------:R-:W-:Y:S05]  /*37b0*/  BSYNC B0 ;  /* 0x0000000000007941 */ /* 0x000fea0003800000 */
.L_x_3232:
[----:B------:R-:W-:Y:S04]  /*37c0*/  BSSY B0, `(.L_x_3234) ;  /* 0x0000004000007945 */ /* 0x000fe80003800000 */
[----:B-1----:R-:W-:Y:S05]  /*37d0*/  @P0 BRA `(.L_x_3235) ;  /* 0x0000000000080947 */ /* 0x002fea0003800000 */
[----:B------:R-:W1:Y:S02]  /*37e0*/  SYNCS.PHASECHK.TRANS64.TRYWAIT P0, [R10+URZ], R11 ;  /* 0x0000000b0a0075a7 */ /* 0x000e64000800017f */
[----:B-1----:R-:W-:Y:S05]  /*37f0*/  @!P0 BRA `(.L_x_3236) ;  /* 0x0000029800248947 */ /* 0x002fea0003800000 */
.L_x_3235:
[----:B------:R-:W-:Y:S05]  /*3800*/  BSYNC B0 ;  /* 0x0000000000007941 */ /* 0x000fea0003800000 */
.L_x_3234:
        /* <DEDUP_REMOVED lines=9> */
[----:B------:R-:W5:Y:S04]  /*38a0*/  LDL.64 R74, [R1+0x110] ;  /* 0x00011000014a7983 */ /* 0x000f680000100a00 */
[----:B------:R-:W5:Y:S01]  /*38b0*/  LDL.64 R76, [R1+0x110] ;  /* 0x00011000014c7983 */ /* 0x000f620000100a00 */
[----:B--2---:R-:W-:Y:S01]  /*38c0*/  IMAD R10, R73, 0xc00, R10 ;  /* 0x00000c00490a7824 */ /* 0x004fe200078e020a */
[----:B------:R-:W-:-:S02]  /*38d0*/  R2UR UR7, R11 ;  /* 0x000000000b0772ca */ /* 0x000fc400000e0000 */
[----:B---3--:R-:W-:Y:S02]  /*38e0*/  ISETP.NE.U32.AND P0, PT, R72, RZ, PT ;  /* 0x000000ff4800720c */ /* 0x008fe40003f05070 */
[----:B------:R-:W-:Y:S02]  /*38f0*/  R2UR UR6, R10 ;  /* 0x000000000a0672ca */ /* 0x000fe400000e0000 */
[----:B----4-:R-:W-:Y:S02]  /*3900*/  R2UR UR4, R20 ;  /* 0x00000000140472ca */ /* 0x010fe400000e0000 */
[----:B------:R-:W-:Y:S02]  /*3910*/  R2UR UR5, R21 ;  /* 0x00000000150572ca */ /* 0x000fe400000e0000 */
[----:B------:R-:W2:Y:S05]  /*3920*/  LDL.64 R20, [R1+0x110] ;  /* 0x0001100001147983 */ /* 0x000eaa0000100a00 */
        /* <DEDUP_REMOVED lines=53> */
[----:B------:R-:W3:Y:S01]  /*3c80*/  LDL.64 R72, [R1+0x110] ;  /* 0x0001100001487983 */ /* 0x000ee20000100a00 */
[----:B----4-:R-:W-:Y:S01]  /*3c90*/  VIADD R14, R14, 0x404 ;  /* 0x000004040e0e7836 */ /* 0x010fe20000000000 */
[----:B------:R-:W-:Y:S02]  /*3ca0*/  WARPGROUP.DEPBAR.LE gsb0, 0x0 ;  /* 0x00008000000079c5 */ /* 0x000fe40000010000 */
[----:B------:R-:W-:-:S08]  /*3cb0*/  WARPGROUP.ARRIVE ;  /* 0x00000000000079c5 */ /* 0x000fd00000000000 */
[----:B------:R-:W-:Y:S01]  /*3cc0*/  HGMMA.64x96x16.F32 R24, gdesc[UR4], R24, gsb0 ;  /* 0x01600000041879f0 */ /* 0x000fe20008000818 */
[----:B------:R-:W-:Y:S02]  /*3cd0*/  VIADD R12, R10, 0x304 ;  /* 0x000003040a0c7836 */ /* 0x000fe40000000000 */
[----:B------:R-:W-:Y:S01]  /*3ce0*/  IMAD.MOV.U32 R13, RZ, RZ, R11 ;  /* 0x000000ffff0d7224 */ /* 0x000fe200078e000b */
[----:B------:R-:W-:Y:S02]  /*3cf0*/  R2UR UR4, R14 ;  /* 0x000000000e0472ca */ /* 0x000fe400000e0000 */
[----:B------:R-:W-:Y:S02]  /*3d00*/  R2UR UR6, R12 ;  /* 0x000000000c0672ca */ /* 0x000fe400000e0000 */
[----:B------:R-:W-:Y:S02]  /*3d10*/  R2UR UR7, R13 ;  /* 0x000000000d0772ca */ /* 0x000fe400000e0000 */
[----:B------:R-:W-:Y:S01]  /*3d20*/  R2UR UR5, R15 ;  /* 0x000000000f0572ca */ /* 0x000fe200000e0000 */
[----:B-----5:R-:W-:-:S02]  /*3d30*/  VIADD R18, R18, 0x406 ;  /* 0x0000040612127836 */ /* 0x020fc40000000000 */
        /* <DEDUP_REMOVED lines=9> */
[----:B--2---:R-:W-:Y:S02]  /*3dd0*/  VIADD R20, R20, 0x800 ;  /* 0x0000080014147836 */ /* 0x004fe40000000000 */
[----:B------:R-:W-:-:S02]  /*3de0*/  VIADD R12, R10, 0x600 ;  /* 0x000006000a0c7836 */ /* 0x000fc40000000000 */
[----:B------:R-:W-:Y:S01]  /*3df0*/  IMAD.MOV.U32 R13, RZ, RZ, R11 ;  /* 0x000000ffff0d7224 */ /* 0x000fe200078e000b */
[----:B------:R-:W-:Y:S02]  /*3e00*/  WARPGROUP.DEPBAR.LE gsb0, 0x0 ;  /* 0x00008000000079c5 */ /* 0x000fe40000010000 */
[----:B------:R-:W-:-:S06]  /*3e10*/  WARPGROUP.ARRIVE ;  /* 0x00000000000079c5 */ /* 0x000fcc0000000000 */
[----:B------:R-:W-:Y:S01]  /*3e20*/  HGMMA.64x96x16.F32 R24, gdesc[UR4], R24, gsb0 ;  /* 0x01600000041879f0 */ /* 0x000fe20008000818 */
[----:B------:R-:W-:Y:S02]  /*3e30*/  R2UR UR6, R12 ;  /* 0x000000000c0672ca */ /* 0x000fe400000e0000 */
[----:B------:R-:W-:Y:S02]  /*3e40*/  R2UR UR7, R13 ;  /* 0x000000000d0772ca */ /* 0x000fe400000e0000 */
[----:B------:R-:W-:Y:S01]  /*3e50*/  R2UR UR4, R20 ;  /* 0x00000000140472ca */ /* 0x000fe200000e0000 */
[----:B------:R-:W2:Y:S01]  /*3e60*/  LDL.64 R12, [R1+0x110] ;  /* 0x00011000010c7983 */ /* 0x000ea20000100a00 */
[----:B------:R-:W-:Y:S01]  /*3e70*/  R2UR UR5, R21 ;  /* 0x00000000150572ca */ /* 0x000fe200000e0000 */
[----:B---3--:R-:W-:Y:S02]  /*3e80*/  VIADD R72, R72, 0x802 ;  /* 0x0000080248487836 */ /* 0x008fe40000000000 */
        /* <DEDUP_REMOVED lines=8> */
[----:B------:R-:W3:Y:S01]  /*3f10*/  LDL.64 R14, [R1+0x110] ;  /* 0x00011000010e7983 */ /* 0x000ee20000100a00 */
[----:B------:R-:W-:Y:S01]  /*3f20*/  R2UR UR5, R73 ;  /* 0x00000000490572ca */ /* 0x000fe200000e0000 */
[----:B------:R-:W-:Y:S02]  /*3f30*/  VIADD R74, R74, 0x804 ;  /* 0x000008044a4a7836 */ /* 0x000fe40000000000 */
[----:B------:R-:W-:Y:S01]  /*3f40*/  VIADD R18, R10, 0x604 ;  /* 0x000006040a127836 */ /* 0x000fe20000000000 */
[----:B------:R-:W4:Y:S01]  /*3f50*/  LDL.64 R72, [R1+0x110] ;  /* 0x0001100001487983 */ /* 0x000f220000100a00 */
[----:B------:R-:W-:Y:S01]  /*3f60*/  IMAD.MOV.U32 R19, RZ, RZ, R11 ;  /* 0x000000ffff137224 */ /* 0x000fe200078e000b */
[----:B------:R-:W-:-:S02]  /*3f70*/  WARPGROUP.DEPBAR.LE gsb0, 0x0 ;  /* 0x00008000000079c5 */ /* 0x000fc40000010000 */
[----:B------:R-:W-:-:S06]  /*3f80*/  WARPGROUP.ARRIVE ;  /* 0x00000000000079c5 */ /* 0x000fcc0000000000 */
[----:B------:R-:W-:Y:S01]  /*3f90*/  HGMMA.64x96x16.F32 R24, gdesc[UR4], R24, gsb0 ;  /* 0x01600000041879f0 */ /* 0x000fe20008000818 */
[----:B------:R-:W-:Y:S02]  /*3fa0*/  R2UR UR6, R18 ;  /* 0x00000000120672ca */ /* 0x000fe400000e0000 */
[----:B------:R-:W-:Y:S02]  /*3fb0*/  R2UR UR7, R19 ;  /* 0x00000000130772ca */ /* 0x000fe400000e0000 */
[----:B------:R-:W-:Y:S01]  /*3fc0*/  R2UR UR4, R74 ;  /* 0x000000004a0472ca */ /* 0x000fe200000e0000 */
[----:B------:R-:W5:Y:S01]  /*3fd0*/  LDL.64 R18, [R1+0x110] ;  /* 0x0001100001127983 */ /* 0x000f620000100a00 */
        /* <DEDUP_REMOVED lines=21> */
[----:B------:R-:W0:Y:S01]  /*4130*/  S2R R78, SR_TID.X ;  /* 0x00000000004e7919 */ /* 0x000e220000002100 */
[----:B---3--:R-:W-:Y:S02]  /*4140*/  VIADD R14, R14, 0xc02 ;  /* 0x00000c020e0e7836 */ /* 0x008fe40000000000 */
[----:B------:R-:W-:-:S02]  /*4150*/  VIADD R12, R10, 0x902 ;  /* 0x000009020a0c7836 */ /* 0x000fc40000000000 */
[----:B------:R-:W-:Y:S01]  /*4160*/  IMAD.MOV.U32 R13, RZ, RZ, R11 ;  /* 0x000000ffff0d7224 */ /* 0x000fe200078e000b */
[----:B------:R-:W-:Y:S02]  /*4170*/  WARPGROUP.DEPBAR.LE gsb0, 0x0 ;  /* 0x00008000000079c5 */ /* 0x000fe40000010000 */
[----:B------:R-:W-:-:S06]  /*4180*/  WARPGROUP.ARRIVE ;  /* 0x00000000000079c5 */ /* 0x000fcc0000000000 */
[----:B------:R-:W-:Y:S01]  /*4190*/  HGMMA.64x96x16.F32 R24, gdesc[UR4], R24, gsb0 ;  /* 0x01600000041879f0 */ /* 0x000fe20008000818 */
[----:B0-----:R-:W-:-:S04]  /*41a0*/  LOP3.LUT R78, R78, 0x7f, RZ, 0xc0, !PT ;  /* 0x0000007f4e4e7812 */ /* 0x001fc800078ec0ff */
[----:B------:R-:W-:Y:S02]  /*41b0*/  ISETP.NE.AND P0, PT, R78, RZ, PT ;  /* 0x000000ff4e00720c */ /* 0x000fe40003f05270 */
[----:B------:R-:W-:-:S11]  /*41c0*/  R2UR UR6, R12 ;  /* 0x000000000c0672ca */ /* 0x000fd600000e0000 */
        /* <DEDUP_REMOVED lines=8> */
[----:B-----5:R-:W-:Y:S02]  /*4250*/  VIADD R18, R18, 0xc04 ;  /* 0x00000c0412127836 */ /* 0x020fe40000000000 */
        /* <DEDUP_REMOVED lines=10> */
[----:B----4-:R-:W-:Y:S01]  /*4300*/  VIADD R72, R72, 0xc06 ;  /* 0x00000c0648487836 */ /* 0x010fe20000000000 */
[----:B------:R-:W-:Y:S02]  /*4310*/  R2UR UR6, R10 ;  /* 0x000000000a0672ca */ /* 0x000fe400000e0000 */
[----:B------:R-:W-:Y:S02]  /*4320*/  R2UR UR7, R11 ;  /* 0x000000000b0772ca */ /* 0x000fe400000e0000 */
[----:B------:R-:W-:Y:S02]  /*4330*/  R2UR UR4, R72 ;  /* 0x00000000480472ca */ /* 0x000fe400000e0000 */
[----:B------:R-:W-:Y:S01]  /*4340*/  R2UR UR5, R73 ;  /* 0x00000000490572ca */ /* 0x000fe200000e0000 */
[----:B------:R-:W0:Y:S01]  /*4350*/  S2R R78, SR_TID.X ;  /* 0x00000000004e7919 */ /* 0x000e220000002100 */
[----:B------:R-:W-:Y:S01]  /*4360*/  STL [R1+0x90], R0 ;  /* 0x0000900001007387 */ /* 0x000fe20000100800 */
[----:B------:R-:W-:-:S02]  /*4370*/  WARPGROUP.DEPBAR.LE gsb0, 0x0 ;  /* 0x00008000000079c5 */ /* 0x000fc40000010000 */
[----:B------:R-:W-:-:S08]  /*4380*/  WARPGROUP.ARRIVE ;  /* 0x00000000000079c5 */ /* 0x000fd00000000000 */
[----:B------:R-:W-:Y:S01]  /*4390*/  HGMMA.64x96x16.F32 R24, gdesc[UR4], R24, gsb0 ;  /* 0x01600000041879f0 */ /* 0x000fe20008000818 */
[----:B--2---:R-:W-:Y:S01]  /*43a0*/  @!P0 MOV R21, R20 ;  /* 0x0000001400158202 */ /* 0x004fe20000000f00 */
[----:B------:R-:W-:Y:S04]  /*43b0*/  STL [R1+0x90], R0 ;  /* 0x0000900001007387 */ /* 0x000fe80000100800 */
[----:B------:R-:W-:Y:S01]  /*43c0*/  STL [R1+0x90], R0 ;  /* 0x0000900001007387 */ /* 0x000fe20000100800 */
[----:B---3--:R-:W-:-:S03]  /*43d0*/  @!P0 IMAD R76, R76, 0x8, R21 ;  /* 0x000000084c4c8824 */ /* 0x008fc600078e0215 */
[----:B------:R-:W-:Y:S01]  /*43e0*/  STL [R1+0x90], R0 ;  /* 0x0000900001007387 */ /* 0x000fe20000100800 */
[----:B0-----:R-:W-:-:S03]  /*43f0*/  SHF.R.U32.HI R77, RZ, 0x7, R78 ;  /* 0x00000007ff4d7819 */ /* 0x001fc6000001164e */
[----:B------:R-:W-:Y:S04]  /*4400*/  STL [R1+0x90], R0 ;  /* 0x0000900001007387 */ /* 0x000fe80000100800 */
[----:B------:R-:W-:Y:S04]  /*4410*/  STL [R1+0x90], R0 ;  /* 0x0000900001007387 */ /* 0x000fe80000100800 */
[----:B------:R-:W-:Y:S01]  /*4420*/  STL [R1+0x90], R0 ;  /* 0x0000900001007387 */ /* 0x000fe20000100800 */
[----:B------:R-:W-:-:S03]  /*4430*/  IADD3 R18, -R77, 0xb, RZ ;  /* 0x0000000b4d127810 */ /* 0x000fc60007ffe1ff */
        /* <DEDUP_REMOVED lines=13> */
[----:B------:R-:W2:Y:S04]  /*4510*/  LDL R78, [R1+0x13c] ;  /* 0x00013c00014e7983 */ /* 0x000ea80000100800 */
[----:B------:R-:W3:Y:S04]  /*4520*/  LDL R77, [R1+0x70] ;  /* 0x00007000014d7983 */ /* 0x000ee80000100800 */
[----:B-1----:R-:W4:Y:S04]  /*4530*/  LDL.64 R10, [R1+0x170] ;  /* 0x00017000010a7983 */ /* 0x002f280000100a00 */
[----:B------:R-:W5:Y:S04]  /*4540*/  LDL R76, [R1+0x168] ;  /* 0x00016800014c7983 */ /* 0x000f680000100800 */
[----:B------:R-:W5:Y:S04]  /*4550*/  LDL.128 R12, [R1+0x140] ;  /* 0x00014000010c7983 */ /* 0x000f680000100c00 */
[----:B------:R-:W2:Y:S04]  /*4560*/  LDL.128 R72, [R1+0x150] ;  /* 0x0001500001487983 */ /* 0x000ea80000100c00 */
[----:B----4-:R-:W4:Y:S04]  /*4570*/  LD.E R21, desc[UR40][R10.64] ;  /* 0x000000280a157980 */ /* 0x010f28000c101900 */
[----:B------:R-:W5:Y:S01]  /*4580*/  LDL.64 R10, [R1+0x160] ;  /* 0x00016000010a7983 */ /* 0x000f620000100a00 */
[----:B--2---:R-:W-:Y:S01]  /*4590*/  ISETP.GE.AND P2, PT, R73, 0x1, PT ;  /* 0x000000014900780c */ /* 0x004fe20003f46270 */
[----:B------:R-:W-:-:S02]  /*45a0*/  UMOV UR4, 0xffffffa0 ;  /* 0xffffffa000047882 */ /* 0x000fc40000000000 */
[----:B------:R-:W-:Y:S01]  /*45b0*/  UIMAD UR4, UR49, UR4, 0x60 ;  /* 0x00000060310474a4 */ /* 0x000fe2000f8e0204 */
[----:B------:R-:W-:Y:S05]  /*45c0*/  BSSY B0, `(.L_x_3237) ;  /* 0x00000a3000007945 */ /* 0x000fea0003800000 */
[----:B------:R-:W-:Y:S02]  /*45d0*/  VIADD R72, R72, UR4 ;  /* 0x0000000448487c36 */ /* 0x000fe40008000000 */
[-C--:B----4-:R-:W-:Y:S01]  /*45e0*/  FMUL.FTZ R20, R27, R21.reuse ;  /* 0x000000151b147220 */ /* 0x090fe20000410000 */
[----:B------:R-:W-:Y:S01]  /*45f0*/  SHF.R.S32.HI R27, RZ, 0x1f, R78 ;  /* 0x0000001fff1b7819 */ /* 0x000fe2000001144e */
[-C--:B------:R-:W-:Y:S01]  /*4600*/  FMUL.FTZ R19, R24, R21.reuse ;  /* 0x0000001518137220 */ /* 0x080fe20000410000 */
[-C--:B------:R-:W-:Y:S01]  /*4610*/  FMUL.FTZ R24, R25, R21.reuse ;  /* 0x0000001519187220 */ /* 0x080fe20000410000 */
[-C--:B------:R-:W-:Y:S01]  /*4620*/  FMUL.FTZ R25, R28, R21.reuse ;  /* 0x000000151c197220 */ /* 0x080fe20000410000 */
[----:B------:R-:W-:Y:S01]  /*4630*/  LEA.HI R28, R27, R78, RZ, 0x7 ;  /* 0x0000004e1b1c7211 */ /* 0x000fe200078f38ff */
[----:B------:R-:W-:-:S03]  /*4640*/  FMUL.FTZ R92, R29, R21 ;  /* 0x000000151d5c7220 */ /* 0x000fc60000410000 */
[----:B------:R-:W-:Y:S01]  /*4650*/  LOP3.LUT R29, R28, 0xffffff80, RZ, 0xc0, !PT ;  /* 0xffffff801c1d7812 */ /* 0x000fe200078ec0ff */
[----:B------:R-:W-:-:S04]  /*4660*/  FMUL.FTZ R141, R30, R21 ;  /* 0x000000151e8d7220 */ /* 0x000fc80000410000 */
[----:B------:R-:W-:Y:S02]  /*4670*/  IMAD.IADD R29, R78, 0x1, -R29 ;  /* 0x000000014e1d7824 */ /* 0x000fe400078e0a1d */
[----:B------:R-:W-:-:S03]  /*4680*/  FMUL.FTZ R98, R32, R21 ;  /* 0x0000001520627220 */ /* 0x000fc60000410000 */
[----:B------:R-:W-:Y:S01]  /*4690*/  SHF.R.S32.HI R30, RZ, 0x1f, R29 ;  /* 0x0000001fff1e7819 */ /* 0x000fe2000001141d */
[----:B------:R-:W-:-:S03]  /*46a0*/  FMUL.FTZ R96, R36, R21 ;  /* 0x0000001524607220 */ /* 0x000fc60000410000 */
[----:B------:R-:W-:Y:S01]  /*46b0*/  LEA.HI R32, R30, R29, RZ, 0x2 ;  /* 0x0000001d1e207211 */ /* 0x000fe200078f10ff */
[-C--:B------:R-:W-:Y:S01]  /*46c0*/  FMUL.FTZ R139, R34, R21.reuse ;  /* 0x00000015228b7220 */ /* 0x080fe20000410000 */
[-C--:B------:R-:W-:Y:S01]  /*46d0*/  FMUL.FTZ R133, R43, R21.reuse ;  /* 0x000000152b857220 */ /* 0x080fe20000410000 */
[----:B------:R-:W-:Y:S02]  /*46e0*/  LEA.HI R36, R27, R78, RZ, 0x2 ;  /* 0x0000004e1b247211 */ /* 0x000fe400078f10ff */
[--C-:B------:R-:W-:Y:S02]  /*46f0*/  SHF.R.S32.HI R34, RZ, 0x2, R32.reuse ;  /* 0x00000002ff227819 */ /* 0x100fe40000011420 */
[----:B------:R-:W-:Y:S01]  /*4700*/  SHF.R.S32.HI R43, RZ, 0x1f, R32 ;  /* 0x0000001fff2b7819 */ /* 0x000fe20000011420 */
[----:B------:R-:W-:Y:S01]  /*4710*/  FMUL.FTZ R88, R49, R21 ;  /* 0x0000001531587220 */ /* 0x000fe20000410000 */
[----:B------:R-:W-:Y:S02]  /*4720*/  LOP3.LUT R49, R36, 0xfffffffc, RZ, 0xc0, !PT ;  /* 0xfffffffc24317812 */ /* 0x000fe400078ec0ff */
[----:B------:R-:W-:-:S02]  /*4730*/  LEA.HI R36, R43, R34, RZ, 0x3 ;  /* 0x000000222b247211 */ /* 0x000fc400078f18ff */
[----:B------:R-:W-:Y:S01]  /*4740*/  SHF.R.S32.HI R43, RZ, 0x7, R28 ;  /* 0x00000007ff2b7819 */ /* 0x000fe2000001141c */
[----:B------:R-:W-:Y:S01]  /*4750*/  FMUL.FTZ R137, R38, R21 ;  /* 0x0000001526897220 */ /* 0x000fe20000410000 */
[----:B------:R-:W-:Y:S01]  /*4760*/  LEA.HI R30, R30, R29, RZ, 0x5 ;  /* 0x0000001d1e1e7211 */ /* 0x000fe200078f28ff */
[----:B------:R-:W-:Y:S01]  /*4770*/  IMAD.IADD R38, R78, 0x1, -R49 ;  /* 0x000000014e267824 */ /* 0x000fe200078e0a31 */
[----:B------:R-:W-:Y:S02]  /*4780*/  LOP3.LUT R49, R36, 0xfffffff8, RZ, 0xc0, !PT ;  /* 0xfffffff824317812 */ /* 0x000fe400078ec0ff */
[----:B------:R-:W-:Y:S02]  /*4790*/  LEA.HI R28, R28, R43, RZ, 0x1 ;  /* 0x0000002b1c1c7211 */ /* 0x000fe400078f08ff */
[----:B------:R-:W-:Y:S01]  /*47a0*/  SHF.R.S32.HI R30, RZ, 0x5, R30 ;  /* 0x00000005ff1e7819 */ /* 0x000fe2000001141e */
[----:B------:R-:W-:Y:S01]  /*47b0*/  IMAD.IADD R49, R34, 0x1, -R49 ;  /* 0x0000000122317824 */ /* 0x000fe200078e0a31 */
[----:B------:R-:W-:-:S02]  /*47c0*/  LOP3.LUT R28, R28, 0x3fffffe, RZ, 0xc0, !PT ;  /* 0x03fffffe1c1c7812 */ /* 0x000fc400078ec0ff */
[----:B------:R-:W-:Y:S01]  /*47d0*/  LEA.HI R34, R38, R38, RZ, 0x1 ;  /* 0x0000002626227211 */ /* 0x000fe200078f08ff */
[----:B---3--:R-:W-:Y:S01]  /*47e0*/  IMAD R30, R77, 0x8, R30 ;  /* 0x000000084d1e7824 */ /* 0x008fe200078e021e */
[----:B-----5:R-:W-:Y:S01]  /*47f0*/  ISETP.NE.AND P1, PT, R10, 0x1, PT ;  /* 0x000000010a00780c */ /* 0x020fe20003f25270 */
        /* <DEDUP_REMOVED lines=8> */
[----:B------:R-:W-:Y:S01]  /*4880*/  IMAD.U32 R34, RZ, RZ, UR49 ;  /* 0x00000031ff227e24 */ /* 0x000fe2000f8e00ff */
[----:B------:R-:W-:Y:S01]  /*4890*/  LOP3.LUT R32, R32, 0x7ffffffc, RZ, 0xc0, !PT ;  /* 0x7ffffffc20207812 */ /* 0x000fe200078ec0ff */
[-C--:B------:R-:W-:Y:S02]  /*48a0*/  FMUL.FTZ R150, R33, R21.reuse ;  /* 0x0000001521967220 */ /* 0x080fe40000410000 */
[----:B------:R-:W1:Y:S01]  /*48b0*/  SHFL.IDX PT, R38, R30, RZ, 0x1c1f ;  /* 0x001c1fff1e267589 */ /* 0x000e6200000e0000 */
[----:B------:R-:W-:Y:S02]  /*48c0*/  IMAD R34, R34, -0x60, R13 ;  /* 0xffffffa022227824 */ /* 0x000fe400078e020d */
[-C--:B------:R-:W-:Y:S01]  /*48d0*/  FMUL.FTZ R33, R35, R21.reuse ;  /* 0x0000001523217220 */ /* 0x080fe20000410000 */
        /* <DEDUP_REMOVED lines=34> */
[----:B------:R-:W-:Y:S02]  /*4b00*/  VIADD R29, R34, 0x61 ;  /* 0x00000061221d7836 */ /* 0x000fe40000000000 */
[----:B------:R-:W-:Y:S01]  /*4b10*/  FMUL.FTZ R21, R71, R21 ;  /* 0x0000001547157220 */ /* 0x000fe20000410000 */
[----:B------:R-:W0:Y:S01]  /*4b20*/  MUFU.TANH R19, R19 ;  /* 0x0000001300137308 */ /* 0x000e220000002400 */
[----:B------:R-:W-:Y:S02]  /*4b30*/  IMAD R43, R32, -0x2, R29 ;  /* 0xfffffffe202b7824 */ /* 0x000fe400078e021d */
[----:B------:R-:W-:Y:S02]  /*4b40*/  VIADD R29, R34, 0x60 ;  /* 0x00000060221d7836 */ /* 0x000fe40000000000 */
[----:B------:R-:W-:-:S03]  /*4b50*/  IMAD.IADD R34, R43, 0x1, -R12 ;  /* 0x000000012b227824 */ /* 0x000fc600078e0a0c */
[----:B------:R-:W2:Y:S01]  /*4b60*/  MUFU.TANH R24, R24 ;  /* 0x0000001800187308 */ /* 0x000ea20000002400 */
[----:B------:R-:W-:-:S07]  /*4b70*/  LOP3.LUT R43, RZ, R14, RZ, 0x33, !PT ;  /* 0x0000000eff2b7212 */ /* 0x000fce00078e33ff */
[----:B------:R-:W3:Y:S01]  /*4b80*/  MUFU.TANH R18, R18 ;  /* 0x0000001200127308 */ /* 0x000ee20000002400 */
[----:B------:R-:W-:-:S07]  /*4b90*/  IMAD R36, R32, -0x2, R29 ;  /* 0xfffffffe20247824 */ /* 0x000fce00078e021d */
[----:B------:R-:W4:Y:S01]  /*4ba0*/  MUFU.TANH R20, R20 ;  /* 0x0000001400147308 */ /* 0x000f220000002400 */
        /* <DEDUP_REMOVED lines=43> */
[----:B------:R-:W0:Y:S08]  /*4e60*/  MUFU.TANH R11, R11 ;  /* 0x0000000b000b7308 */ /* 0x000e300000002400 */
[----:B------:R-:W0:Y:S01]  /*4e70*/  MUFU.TANH R21, R21 ;  /* 0x0000001500157308 */ /* 0x000e220000002400 */
[----:B------:R-:W-:-:S02]  /*4e80*/  IMAD.U32 R51, RZ, RZ, UR4 ;  /* 0x00000004ff337e24 */ /* 0x000fc4000f8e00ff */
[----:B------:R-:W-:Y:S01]  /*4e90*/  IMAD.IADD R43, R34, 0x1, R43 ;  /* 0x00000001222b7824 */ /* 0x000fe200078e022b */
[----:B-1----:R-:W-:Y:S01]  /*4ea0*/  VIADDMNMX R14, R38, R49, R36, PT ;  /* 0x00000031260e7246 */ /* 0x002fe20003800124 */
[----:B------:R-:W-:Y:S02]  /*4eb0*/  IMAD R34, R32, -0x2, R51 ;  /* 0xfffffffe20227824 */ /* 0x000fe400078e0233 */
        /* <DEDUP_REMOVED lines=12> */
.L_x_3240:
[----:B------:R-:W-:-:S13]  /*4f80*/  ISETP.NE.AND P1, PT, R73, 0x1, PT ;  /* 0x000000014900780c */ /* 0x000fda0003f25270 */
[----:B------:R-:W-:-:S05]  /*4f90*/  @P1 IMAD.HI.U32 R32, R29, R74, RZ ;  /* 0x0000004a1d201227 */ /* 0x000fca00078e00ff */
[----:B------:R-:W-:-:S07]  /*4fa0*/  @P1 SHF.R.U32.HI R29, RZ, R75, R32 ;  /* 0x0000004bff1d1219 */ /* 0x000fce0000011620 */
.L_x_3241:
[----:B------:R-:W-:Y:S05]  /*4fb0*/  BSYNC B1 ;  /* 0x0000000000017941 */ /* 0x000fea0003800000 */
.L_x_3239:
[----:B------:R-:W-:-:S05]  /*4fc0*/  IMAD R32, R29, R73, R34 ;  /* 0x000000491d207224 */ /* 0x000fca00078e0222 */
[----:B------:R-:W-:Y:S02]  /*4fd0*/  VIMNMX R15, R15, R32, !PT ;  /* 0x000000200f0f7248 */ /* 0x000fe40007fe0100 */
[----:B------:R-:W-:-:S07]  /*4fe0*/  VIADDMNMX R14, R32, R73, R14, PT ;  /* 0x00000049200e7246 */ /* 0x000fce000380010e */
.L_x_3238:
[----:B------:R-:W-:Y:S05]  /*4ff0*/  BSYNC B0 ;  /* 0x0000000000007941 */ /* 0x000fea0003800000 */
.L_x_3237:
        /* <DEDUP_REMOVED lines=13> */
[----:B0-----:R-:W-:-:S02]  /*50d0*/  FSEL R92, R92, -INF , !P3 ;  /* 0xff8000005c5c7808 */ /* 0x001fc40005800000 */
[C---:B------:R-:W-:Y:S02]  /*50e0*/  ISETP.LT.OR P4, PT, R14.reuse, 0x9, P4 ;  /* 0x000000090e00780c */ /* 0x040fe40002781670 */
        /* <DEDUP_REMOVED lines=116> */
.L_x_3245:
[----:B------:R-:W-:-:S13]  /*5830*/  ISETP.NE.AND P6, PT, R73, 0x1, PT ;  /* 0x000000014900780c */ /* 0x000fda0003fc5270 */
[----:B------:R-:W-:-:S05]  /*5840*/  @P6 IMAD.HI.U32 R74, R12, R74, RZ ;  /* 0x0000004a0c4a6227 */ /* 0x000fca00078e00ff */
[----:B------:R-:W-:-:S07]  /*5850*/  @P6 SHF.R.U32.HI R12, RZ, R75, R74 ;  /* 0x0000004bff0c6219 */ /* 0x000fce000001164a */
.L_x_3246:
[----:B------:R-:W-:Y:S05]  /*5860*/  BSYNC B1 ;  /* 0x0000000000017941 */ /* 0x000fea0003800000 */
.L_x_3244:
[----:B------:R-:W-:-:S05]  /*5870*/  IMAD R12, R12, R73, R34 ;  /* 0x000000490c0c7224 */ /* 0x000fca00078e0222 */
[----:B------:R-:W-:Y:S02]  /*5880*/  VIADDMNMX R14, R12, R73, R14, PT ;  /* 0x000000490c0e7246 */ /* 0x000fe4000380010e */
[----:B------:R-:W-:-:S07]  /*5890*/  VIMNMX R15, R15, R12, !PT ;  /* 0x0000000c0f0f7248 */ /* 0x000fce0007fe0100 */
.L_x_3243:
[----:B------:R-:W-:Y:S05]  /*58a0*/  BSYNC B0 ;  /* 0x0000000000007941 */ /* 0x000fea0003800000 */
.L_x_3242:
[----:B------:R-:W-:Y:S01]  /*58b0*/  ISETP.GT.AND P1, PT, R15, 0x1, !P1 ;  /* 0x000000010f00780c */ /* 0x000fe20004f24270 */
[----:B------:R-:W2:Y:S01]  /*58c0*/  LDL R34, [R1+0x2c4] ;  /* 0x0002c40001227983 */ /* 0x000ea20000100800 */
[----:B------:R-:W-:Y:S02]  /*58d0*/  ISETP.NE.AND P6, PT, R29, RZ, PT ;  /* 0x000000ff1d00720c */ /* 0x000fe40003fc5270 */
[----:B------:R-:W-:Y:S01]  /*58e0*/  ISETP.LT.OR P1, PT, R14, 0x2, P1 ;  /* 0x000000020e00780c */ /* 0x000fe20000f21670 */
[----:B------:R-:W3:Y:S01]  /*58f0*/  LDL R36, [R1+0x2b4] ;  /* 0x0002b40001247983 */ /* 0x000ee20000100800 */
[----:B------:R-:W-:Y:S02]  /*5900*/  ISETP.GT.AND P2, PT, R15, 0x8, !P2 ;  /* 0x000000080f00780c */ /* 0x000fe40005744270 */
[----:B------:R-:W-:Y:S01]  /*5910*/  FSEL R29, R20, -INF , !P1 ;  /* 0xff800000141d7808 */ /* 0x000fe20004800000 */
[----:B------:R-:W4:Y:S01]  /*5920*/  LDL R43, [R1+0x218] ;  /* 0x00021800012b7983 */ /* 0x000f220000100800 */
[----:B------:R-:W-:-:S02]  /*5930*/  ISETP.NE.AND P1, PT, R32, RZ, PT ;  /* 0x000000ff2000720c */ /* 0x000fc40003f25270 */
[C---:B------:R-:W-:Y:S01]  /*5940*/  ISETP.LT.OR P2, PT, R14.reuse, 0x9, P2 ;  /* 0x000000090e00780c */ /* 0x040fe20001741670 */
[----:B------:R-:W5:Y:S01]  /*5950*/  LDL R32, [R1+0x270] ;  /* 0x0002700001207983 */ /* 0x000f620000100800 */
[----:B------:R-:W-:Y:S02]  /*5960*/  ISETP.GT.AND P1, PT, R15, 0x9, !P1 ;  /* 0x000000090f00780c */ /* 0x000fe40004f24270 */
[----:B------:R-:W-:Y:S01]  /*5970*/  FSEL R141, R141, -INF , !P2 ;  /* 0xff8000008d8d7808 */ /* 0x000fe20005000000 */
[----:B------:R-:W4:Y:S01]  /*5980*/  LDL R30, [R1+0x2a8] ;  /* 0x0002a800011e7983 */ /* 0x000f220000100800 */
[----:B------:R-:W-:Y:S02]  /*5990*/  ISETP.LT.OR P1, PT, R14, 0xa, P1 ;  /* 0x0000000a0e00780c */ /* 0x000fe40000f21670 */
[----:B------:R-:W-:Y:S01]  /*59a0*/  ISETP.NE.AND P2, PT, R40, RZ, PT ;  /* 0x000000ff2800720c */ /* 0x000fe20003f45270 */
[----:B------:R-:W4:Y:S01]  /*59b0*/  LDL R60, [R1+0x274] ;  /* 0x00027400013c7983 */ /* 0x000f220000100800 */
[----:B------:R-:W-:-:S02]  /*59c0*/  FSEL R31, R31, -INF , !P1 ;  /* 0xff8000001f1f7808 */ /* 0x000fc40004800000 */
[----:B------:R-:W-:Y:S01]  /*59d0*/  ISETP.NE.AND P1, PT, R25, RZ, PT ;  /* 0x000000ff1900720c */ /* 0x000fe20003f25270 */
[----:B------:R-:W4:Y:S01]  /*59e0*/  LDL R62, [R1+0x278] ;  /* 0x00027800013e7983 */ /* 0x000f220000100800 */
[----:B------:R-:W-:Y:S02]  /*59f0*/  FMNMX.FTZ R13, R152, R130, !PT ;  /* 0x00000082980d7209 */ /* 0x000fe40007810000 */
[----:B------:R-:W-:Y:S01]  /*5a00*/  ISETP.GT.AND P1, PT, R15, 0x10, !P1 ;  /* 0x000000100f00780c */ /* 0x000fe20004f24270 */
[----:B------:R-:W4:Y:S01]  /*5a10*/  LDL R64, [R1+0x27c] ;  /* 0x00027c0001407983 */ /* 0x000f220000100800 */
[----:B------:R-:W-:Y:S02]  /*5a20*/  FMNMX.FTZ R13, R100, R13, !PT ;  /* 0x0000000d640d7209 */ /* 0x000fe40007810000 */
[----:B------:R-:W-:Y:S01]  /*5a30*/  ISETP.LT.OR P1, PT, R14, 0x11, P1 ;  /* 0x000000110e00780c */ /* 0x000fe20000f21670 */
[----:B------:R-:W4:Y:S01]  /*5a40*/  LDL R40, [R1+0x280] ;  /* 0x0002800001287983 */ /* 0x000f220000100800 */
[----:B------:R-:W-:-:S02]  /*5a50*/  FMNMX.FTZ R13, R92, R13, !PT ;  /* 0x0000000d5c0d7209 */ /* 0x000fc40007810000 */
[----:B------:R-:W-:Y:S01]  /*5a60*/  FSEL R139, R139, -INF , !P1 ;  /* 0xff8000008b8b7808 */ /* 0x000fe20004800000 */
[----:B------:R-:W4:Y:S01]  /*5a70*/  LDL R66, [R1+0x284] ;  /* 0x0002840001427983 */ /* 0x000f220000100800 */
[----:B------:R-:W-:Y:S02]  /*5a80*/  ISETP.NE.AND P1, PT, R38, RZ, PT ;  /* 0x000000ff2600720c */ /* 0x000fe40003f25270 */
[----:B------:R-:W-:Y:S01]  /*5a90*/  FMNMX.FTZ R13, R98, R13, !PT ;  /* 0x0000000d620d7209 */ /* 0x000fe20007810000 */
[----:B------:R-:W4:Y:S01]  /*5aa0*/  LDL R68, [R1+0x288] ;  /* 0x0002880001447983 */ /* 0x000f220000100800 */
[----:B------:R-:W-:Y:S02]  /*5ab0*/  ISETP.GT.AND P1, PT, R15, 0x11, !P1 ;  /* 0x000000110f00780c */ /* 0x000fe40004f24270 */
[----:B------:R-:W-:Y:S01]  /*5ac0*/  FMNMX.FTZ R13, R150, R13, !PT ;  /* 0x0000000d960d7209 */ /* 0x000fe20007810000 */
[----:B------:R-:W4:Y:S01]  /*5ad0*/  LDL R70, [R1+0x28c] ;  /* 0x00028c0001467983 */ /* 0x000f220000100800 */
[----:B------:R-:W-:-:S02]  /*5ae0*/  ISETP.LT.OR P1, PT, R14, 0x12, P1 ;  /* 0x000000120e00780c */ /* 0x000fc40000f21670 */
[----:B------:R-:W-:Y:S01]  /*5af0*/  FMNMX.FTZ R13, R96, R13, !PT ;  /* 0x0000000d600d7209 */ /* 0x000fe20007810000 */
[----:B------:R-:W4:Y:S01]  /*5b00*/  LDL R72, [R1+0x294] ;  /* 0x0002940001487983 */ /* 0x000f220000100800 */
[----:B------:R-:W-:Y:S02]  /*5b10*/  FSEL R33, R33, -INF , !P1 ;  /* 0xff80000021217808 */ /* 0x000fe40004800000 */
[----:B------:R-:W-:Y:S01]  /*5b20*/  ISETP.GT.AND P1, PT, R15, 0x18, !P2 ;  /* 0x000000180f00780c */ /* 0x000fe20005724270 */
[----:B------:R-:W4:Y:S01]  /*5b30*/  LDL R74, [R1+0x298] ;  /* 0x00029800014a7983 */ /* 0x000f220000100800 */
[----:B------:R-:W-:Y:S02]  /*5b40*/  ISETP.NE.AND P2, PT, R56, RZ, PT ;  /* 0x000000ff3800720c */ /* 0x000fe40003f45270 */
[----:B------:R-:W-:Y:S01]  /*5b50*/  ISETP.LT.OR P1, PT, R14, 0x19, P1 ;  /* 0x000000190e00780c */ /* 0x000fe20000f21670 */
[----:B------:R-:W4:Y:S01]  /*5b60*/  LDL R56, [R1+0x29c] ;  /* 0x00029c0001387983 */ /* 0x000f220000100800 */
[----:B------:R-:W-:-:S02]  /*5b70*/  FMNMX.FTZ R13, R148, R13, !PT ;  /* 0x0000000d940d7209 */ /* 0x000fc40007810000 */
[----:B------:R-:W-:Y:S01]  /*5b80*/  FSEL R137, R137, -INF , !P1 ;  /* 0xff80000089897808 */ /* 0x000fe20004800000 */
[----:B------:R-:W4:Y:S01]  /*5b90*/  LDL R38, [R1+0x2a4] ;  /* 0x0002a40001267983 */ /* 0x000f220000100800 */
[----:B------:R-:W-:Y:S02]  /*5ba0*/  ISETP.GT.AND P1, PT, R15, 0x19, !P6 ;  /* 0x000000190f00780c */ /* 0x000fe40007724270 */
[----:B------:R-:W-:Y:S01]  /*5bb0*/  ISETP.NE.AND P6, PT, R24, RZ, PT ;  /* 0x000000ff1800720c */ /* 0x000fe20003fc5270 */
[----:B------:R-:W4:Y:S01]  /*5bc0*/  LDL R129, [R1+0x2d4] ;  /* 0x0002d40001817983 */ /* 0x000f220000100800 */
[----:B------:R-:W-:Y:S02]  /*5bd0*/  ISETP.LT.OR P1, PT, R14, 0x1a, P1 ;  /* 0x0000001a0e00780c */ /* 0x000fe40000f21670 */
[----:B------:R-:W-:Y:S01]  /*5be0*/  FMNMX.FTZ R13, R94, R13, !PT ;  /* 0x0000000d5e0d7209 */ /* 0x000fe20007810000 */
[----:B------:R-:W4:Y:S01]  /*5bf0*/  LDL.64 R24, [R1+0xa8] ;  /* 0x0000a80001187983 */ /* 0x000f220000100a00 */
        /* <DEDUP_REMOVED lines=22> */
[----:B------:R-:W-:Y:S01]  /*5d60*/  ISETP.NE.AND P1, PT, R48, RZ, PT ;  /* 0x000000ff3000720c */ /* 0x000fe20003f25270 */
[----:B------:R-:W4:Y:S01]  /*5d70*/  LDL R123, [R1+0x2f0] ;  /* 0x0002f000017b7983 */ /* 0x000f220000100800 */
[----:B------:R-:W-:Y:S02]  /*5d80*/  FMNMX.FTZ R13, R86, R13, !PT ;  /* 0x0000000d560d7209 */ /* 0x000fe40007810000 */
[----:B------:R-:W-:Y:S01]  /*5d90*/  ISETP.GT.AND P1, PT, R15, 0x28, !P1 ;  /* 0x000000280f00780c */ /* 0x000fe20004f24270 */
[----:B------:R-:W4:Y:S01]  /*5da0*/  LDL R48, [R1+0x2bc] ;  /* 0x0002bc0001307983 */ /* 0x000f220000100800 */
[----:B------:R-:W-:-:S02]  /*5db0*/  FMNMX.FTZ R13, R166, R13, !PT ;  /* 0x0000000da60d7209 */ /* 0x000fc40007810000 */
[----:B------:R-:W-:Y:S01]  /*5dc0*/  ISETP.LT.OR P1, PT, R14, 0x29, P1 ;  /* 0x000000290e00780c */ /* 0x000fe20000f21670 */
[----:B------:R-:W4:Y:S01]  /*5dd0*/  LDL R122, [R1+0x2f4] ;  /* 0x0002f400017a7983 */ /* 0x000f220000100800 */
[----:B------:R-:W-:Y:S02]  /*5de0*/  FMNMX.FTZ R13, R82, R13, !PT ;  /* 0x0000000d520d7209 */ /* 0x000fe40007810000 */
[----:B------:R-:W-:Y:S01]  /*5df0*/  FSEL R39, R39, -INF , !P1 ;  /* 0xff80000027277808 */ /* 0x000fe20004800000 */
[----:B------:R-:W4:Y:S01]  /*5e00*/  LDL R121, [R1+0x2f8] ;  /* 0x0002f80001797983 */ /* 0x000f220000100800 */
[----:B------:R-:W-:Y:S02]  /*5e10*/  ISETP.NE.AND P1, PT, R50, RZ, PT ;  /* 0x000000ff3200720c */ /* 0x000fe40003f25270 */
[----:B------:R-:W-:Y:S01]  /*5e20*/  FMNMX.FTZ R13, R164, R13, !PT ;  /* 0x0000000da40d7209 */ /* 0x000fe20007810000 */
[----:B------:R-:W4:Y:S01]  /*5e30*/  LDL R50, [R1+0x2b0] ;  /* 0x0002b00001327983 */ /* 0x000f220000100800 */
[----:B------:R-:W-:-:S02]  /*5e40*/  ISETP.GT.AND P1, PT, R15, 0x29, !P1 ;  /* 0x000000290f00780c */ /* 0x000fc40004f24270 */
[----:B------:R-:W-:Y:S01]  /*5e50*/  ISETP.GT.AND P3, PT, R15, 0x50, !P3 ;  /* 0x000000500f00780c */ /* 0x000fe20005f64270 */
[----:B------:R-:W4:Y:S01]  /*5e60*/  LDL R120, [R1+0x300] ;  /* 0x0003000001787983 */ /* 0x000f220000100800 */
[----:B------:R-:W-:Y:S02]  /*5e70*/  ISETP.LT.OR P1, PT, R14, 0x2a, P1 ;  /* 0x0000002a0e00780c */ /* 0x000fe40000f21670 */
[----:B------:R-:W-:Y:S01]  /*5e80*/  FMNMX.FTZ R13, R84, R13, !PT ;  /* 0x0000000d540d7209 */ /* 0x000fe20007810000 */
[----:B------:R-:W4:Y:S01]  /*5e90*/  LDL R119, [R1+0x304] ;  /* 0x0003040001777983 */ /* 0x000f220000100800 */
[----:B------:R-:W-:Y:S02]  /*5ea0*/  FSEL R131, R131, -INF , !P1 ;  /* 0xff80000083837808 */ /* 0x000fe40004800000 */
[----:B------:R-:W-:Y:S01]  /*5eb0*/  ISETP.NE.AND P1, PT, R51, RZ, PT ;  /* 0x000000ff3300720c */ /* 0x000fe20003f25270 */
[----:B------:R-:W4:Y:S01]  /*5ec0*/  LDL R118, [R1+0x308] ;  /* 0x0003080001767983 */ /* 0x000f220000100800 */
[----:B------:R-:W-:-:S02]  /*5ed0*/  ISETP.GT.AND P4, PT, R15, 0x51, !P4 ;  /* 0x000000510f00780c */ /* 0x000fc40006784270 */
[----:B------:R-:W-:Y:S01]  /*5ee0*/  ISETP.GT.AND P1, PT, R15, 0x30, !P1 ;  /* 0x000000300f00780c */ /* 0x000fe20004f24270 */
[----:B------:R-:W4:Y:S01]  /*5ef0*/  LDL R117, [R1+0x30c] ;  /* 0x00030c0001757983 */ /* 0x000f220000100800 */
[C---:B------:R-:W-:Y:S02]  /*5f00*/  ISETP.LT.OR P3, PT, R14.reuse, 0x51, P3 ;  /* 0x000000510e00780c */ /* 0x040fe40001f61670 */
[----:B------:R-:W-:Y:S01]  /*5f10*/  ISETP.LT.OR P1, PT, R14, 0x31, P1 ;  /* 0x000000310e00780c */ /* 0x000fe20000f21670 */
[----:B------:R-:W4:Y:S01]  /*5f20*/  LDL R116, [R1+0x310] ;  /* 0x0003100001747983 */ /* 0x000f220000100800 */
[----:B------:R-:W-:Y:S02]  /*5f30*/  FMNMX.FTZ R13, R80, R13, !PT ;  /* 0x0000000d500d7209 */ /* 0x000fe40007810000 */
[----:B------:R-:W-:Y:S01]  /*5f40*/  FSEL R225, R225, -INF , !P1 ;  /* 0xff800000e1e17808 */ /* 0x000fe20004800000 */
[----:B------:R-:W4:Y:S01]  /*5f50*/  LDL R115, [R1+0x318] ;  /* 0x0003180001737983 */ /* 0x000f220000100800 */
[----:B------:R-:W-:-:S02]  /*5f60*/  ISETP.NE.AND P1, PT, R52, RZ, PT ;  /* 0x000000ff3400720c */ /* 0x000fc40003f25270 */
[C---:B------:R-:W-:Y:S01]  /*5f70*/  ISETP.GT.AND P5, PT, R15.reuse, 0x58, !P5 ;  /* 0x000000580f00780c */ /* 0x040fe20006fa4270 */
[----:B------:R-:W4:Y:S01]  /*5f80*/  LDL R52, [R1+0x2ac] ;  /* 0x0002ac0001347983 */ /* 0x000f220000100800 */
[----:B------:R-:W-:Y:S02]  /*5f90*/  ISETP.GT.AND P1, PT, R15, 0x31, !P1 ;  /* 0x000000310f00780c */ /* 0x000fe40004f24270 */
[C---:B------:R-:W-:Y:S01]  /*5fa0*/  ISETP.LT.OR P4, PT, R14.reuse, 0x52, P4 ;  /* 0x000000520e00780c */ /* 0x040fe20002781670 */
[----:B------:R-:W4:Y:S01]  /*5fb0*/  LDL R114, [R1+0x31c] ;  /* 0x00031c0001727983 */ /* 0x000f220000100800 */
[----:B------:R-:W-:Y:S02]  /*5fc0*/  ISETP.LT.OR P1, PT, R14, 0x32, P1 ;  /* 0x000000320e00780c */ /* 0x000fe40000f21670 */
[----:B------:R-:W-:Y:S01]  /*5fd0*/  FSEL R51, R10, -INF , !P3 ;  /* 0xff8000000a337808 */ /* 0x000fe20005800000 */
[----:B------:R-:W4:Y:S01]  /*5fe0*/  LDL R113, [R1+0x320] ;  /* 0x0003200001717983 */ /* 0x000f220000100800 */
[----:B------:R-:W-:-:S02]  /*5ff0*/  FSEL R41, R41, -INF , !P1 ;  /* 0xff80000029297808 */ /* 0x000fc40004800000 */
[----:B------:R-:W-:Y:S01]  /*6000*/  ISETP.NE.AND P1, PT, R53, RZ, PT ;  /* 0x000000ff3500720c */ /* 0x000fe20003f25270 */
[----:B------:R-:W4:Y:S01]  /*6010*/  LDL R112, [R1+0x324] ;  /* 0x0003240001707983 */ /* 0x000f220000100800 */
[----:B------:R-:W-:Y:S02]  /*6020*/  FMNMX.FTZ R13, R78, R13, !PT ;  /* 0x0000000d4e0d7209 */ /* 0x000fe40007810000 */
[----:B------:R-:W-:Y:S01]  /*6030*/  ISETP.GT.AND P1, PT, R15, 0x38, !P1 ;  /* 0x000000380f00780c */ /* 0x000fe20004f24270 */
[----:B------:R-:W4:Y:S01]  /*6040*/  LDL R111, [R1+0x328] ;  /* 0x00032800016f7983 */ /* 0x000f220000100800 */
[C---:B------:R-:W-:Y:S02]  /*6050*/  ISETP.LT.OR P5, PT, R14.reuse, 0x59, P5 ;  /* 0x000000590e00780c */ /* 0x040fe40002fa1670 */
[----:B------:R-:W-:Y:S01]  /*6060*/  ISETP.LT.OR P1, PT, R14, 0x39, P1 ;  /* 0x000000390e00780c */ /* 0x000fe20000f21670 */
[----:B------:R-:W4:Y:S01]  /*6070*/  LDL R110, [R1+0x32c] ;  /* 0x00032c00016e7983 */ /* 0x000f220000100800 */
[----:B------:R-:W-:-:S02]  /*6080*/  FSEL R53, R28, -INF , !P4 ;  /* 0xff8000001c357808 */ /* 0x000fc40006000000 */
        /* <DEDUP_REMOVED lines=8> */
[----:B------:R-:W-:-:S03]  /*6110*/  ISETP.LT.OR P1, PT, R14, 0x3a, P1 ;  /* 0x0000003a0e00780c */ /* 0x000fc60000f21670 */
[----:B------:R-:W0:Y:S01]  /*6120*/  SHFL.BFLY PT, R13, R10, 0x2, 0x1f ;  /* 0x0c401f000a0d7f89 */ /* 0x000e2200000e0000 */
[----:B------:R-:W-:Y:S02]  /*6130*/  FSEL R45, R45, -INF , !P1 ;  /* 0xff8000002d2d7808 */ /* 0x000fe40004800000 */
[----:B------:R-:W-:Y:S01]  /*6140*/  ISETP.NE.AND P1, PT, R55, RZ, PT ;  /* 0x000000ff3700720c */ /* 0x000fe20003f25270 */
[----:B------:R-:W4:Y:S01]  /*6150*/  LDL R108, [R1+0x338] ;  /* 0x00033800016c7983 */ /* 0x000f220000100800 */
[----:B------:R-:W-:Y:S02]  /*6160*/  FSEL R55, R11, -INF , !P5 ;  /* 0xff8000000b377808 */ /* 0x000fe40006800000 */
[----:B------:R-:W-:Y:S01]  /*6170*/  ISETP.GT.AND P1, PT, R15, 0x40, !P1 ;  /* 0x000000400f00780c */ /* 0x000fe20004f24270 */
[----:B------:R-:W4:Y:S03]  /*6180*/  LDL R107, [R1+0x33c] ;  /* 0x00033c00016b7983 */ /* 0x000f260000100800 */
[----:B------:R-:W-:Y:S01]  /*6190*/  ISETP.LT.OR P1, PT, R14, 0x41, P1 ;  /* 0x000000410e00780c */ /* 0x000fe20000f21670 */
[----:B------:R-:W4:Y:S03]  /*61a0*/  LDL R106, [R1+0x340] ;  /* 0x00034000016a7983 */ /* 0x000f260000100800 */
[----:B------:R-:W-:Y:S01]  /*61b0*/  FSEL R167, R167, -INF , !P1 ;  /* 0xff800000a7a77808 */ /* 0x000fe20004800000 */
[----:B------:R-:W4:Y:S01]  /*61c0*/  LDL R105, [R1+0x344] ;  /* 0x0003440001697983 */ /* 0x000f220000100800 */
[----:B------:R-:W-:-:S02]  /*61d0*/  ISETP.GT.AND P1, PT, R15, 0x41, !P2 ;  /* 0x000000410f00780c */ /* 0x000fc40005724270 */
[----:B------:R-:W-:Y:S01]  /*61e0*/  ISETP.NE.AND P2, PT, R58, RZ, PT ;  /* 0x000000ff3a00720c */ /* 0x000fe20003f45270 */
[----:B------:R-:W4:Y:S01]  /*61f0*/  LDL R104, [R1+0x348] ;  /* 0x0003480001687983 */ /* 0x000f220000100800 */
[C---:B------:R-:W-:Y:S02]  /*6200*/  ISETP.LT.OR P1, PT, R14.reuse, 0x42, P1 ;  /* 0x000000420e00780c */ /* 0x040fe40000f21670 */
[----:B------:R-:W-:Y:S01]  /*6210*/  ISETP.GT.AND P2, PT, R15, 0x49, !P2 ;  /* 0x000000490f00780c */ /* 0x000fe20005744270 */
[----:B------:R-:W4:Y:S01]  /*6220*/  LDL R58, [R1+0x290] ;  /* 0x00029000013a7983 */ /* 0x000f220000100800 */
[----:B------:R-:W-:Y:S02]  /*6230*/  FSEL R47, R47, -INF , !P1 ;  /* 0xff8000002f2f7808 */ /* 0x000fe40004800000 */
[----:B------:R-:W-:Y:S01]  /*6240*/  ISETP.GT.AND P1, PT, R15, RZ, !P6 ;  /* 0x000000ff0f00720c */ /* 0x000fe20007724270 */
[----:B------:R-:W4:Y:S01]  /*6250*/  LDL R103, [R1+0x350] ;  /* 0x0003500001677983 */ /* 0x000f220000100800 */
[----:B------:R-:W-:-:S02]  /*6260*/  ISETP.LT.OR P2, PT, R14, 0x4a, P2 ;  /* 0x0000004a0e00780c */ /* 0x000fc40001741670 */
[----:B------:R-:W-:Y:S01]  /*6270*/  ISETP.LT.OR P1, PT, R14, 0x1, P1 ;  /* 0x000000010e00780c */ /* 0x000fe20000f21670 */
[----:B------:R-:W4:Y:S01]  /*6280*/  LDL R102, [R1+0x354] ;  /* 0x0003540001667983 */ /* 0x000f220000100800 */
[----:B------:R-:W-:Y:S02]  /*6290*/  FSEL R49, R27, -INF , !P2 ;  /* 0xff8000001b317808 */ /* 0x000fe40005000000 */
[----:B------:R-:W-:Y:S01]  /*62a0*/  FSEL R18, R18, -INF , !P1 ;  /* 0xff80000012127808 */ /* 0x000fe20004800000 */
[----:B------:R-:W4:Y:S01]  /*62b0*/  LDL R27, [R1+0x2cc] ;  /* 0x0002cc00011b7983 */ /* 0x000f220000100800 */
[----:B------:R-:W-:Y:S02]  /*62c0*/  ISETP.NE.AND P1, PT, R57, RZ, PT ;  /* 0x000000ff3900720c */ /* 0x000fe40003f25270 */
[----:B------:R-:W-:Y:S01]  /*62d0*/  FMNMX.FTZ R12, R18, R29, !PT ;  /* 0x0000001d120c7209 */ /* 0x000fe20007810000 */
[----:B------:R-:W4:Y:S01]  /*62e0*/  LDL R101, [R1+0x358] ;  /* 0x0003580001657983 */ /* 0x000f220000100800 */
[----:B------:R-:W-:-:S02]  /*62f0*/  ISETP.GT.AND P1, PT, R15, 0x48, !P1 ;  /* 0x000000480f00780c */ /* 0x000fc40004f24270 */
[----:B------:R-:W-:Y:S01]  /*6300*/  FMNMX.FTZ R12, R141, R12, !PT ;  /* 0x0000000c8d0c7209 */ /* 0x000fe20007810000 */
[----:B------:R-:W4:Y:S01]  /*6310*/  LDL R99, [R1+0x360] ;  /* 0x0003600001637983 */ /* 0x000f220000100800 */
[----:B------:R-:W-:Y:S02]  /*6320*/  ISETP.LT.OR P1, PT, R14, 0x49, P1 ;  /* 0x000000490e00780c */ /* 0x000fe40000f21670 */
[----:B------:R-:W-:Y:S01]  /*6330*/  FMNMX.FTZ R12, R31, R12, !PT ;  /* 0x0000000c1f0c7209 */ /* 0x000fe20007810000 */
[----:B------:R-:W4:Y:S01]  /*6340*/  LDL R97, [R1+0x36c] ;  /* 0x00036c0001617983 */ /* 0x000f220000100800 */
[----:B------:R-:W-:Y:S02]  /*6350*/  FSEL R169, R26, -INF , !P1 ;  /* 0xff8000001aa97808 */ /* 0x000fe40004800000 */
[----:B------:R-:W-:Y:S01]  /*6360*/  FMNMX.FTZ R12, R139, R12, !PT ;  /* 0x0000000c8b0c7209 */ /* 0x000fe20007810000 */
[----:B------:R-:W4:Y:S01]  /*6370*/  LDL R26, [R1+0x250] ;  /* 0x00025000011a7983 */ /* 0x000f220000100800 */
[----:B------:R-:W-:-:S02]  /*6380*/  ISETP.NE.AND P6, PT, R19, RZ, PT ;  /* 0x000000ff1300720c */ /* 0x000fc40003fc5270 */
[----:B------:R-:W-:Y:S01]  /*6390*/  FMNMX.FTZ R12, R33, R12, !PT ;  /* 0x0000000c210c7209 */ /* 0x000fe20007810000 */
[----:B------:R-:W4:Y:S01]  /*63a0*/  LDL R95, [R1+0x374] ;  /* 0x00037400015f7983 */ /* 0x000f220000100800 */
[----:B------:R-:W-:Y:S02]  /*63b0*/  ISETP.GT.AND P6, PT, R15, 0x59, !P6 ;  /* 0x000000590f00780c */ /* 0x000fe400077c4270 */
[----:B------:R-:W-:Y:S01]  /*63c0*/  FMNMX.FTZ R12, R137, R12, !PT ;  /* 0x0000000c890c7209 */ /* 0x000fe20007810000 */
[----:B------:R-:W4:Y:S01]  /*63d0*/  LDL R93, [R1+0x37c] ;  /* 0x00037c00015d7983 */ /* 0x000f220000100800 */
[----:B------:R-:W-:Y:S02]  /*63e0*/  ISETP.LT.OR P6, PT, R14, 0x5a, P6 ;  /* 0x0000005a0e00780c */ /* 0x000fe400037c1670 */
[----:B------:R-:W-:Y:S01]  /*63f0*/  FMNMX.FTZ R12, R35, R12, !PT ;  /* 0x0000000c230c7209 */ /* 0x000fe20007810000 */
[----:B------:R-:W4:Y:S01]  /*6400*/  LDL R91, [R1+0x388] ;  /* 0x00038800015b7983 */ /* 0x000f220000100800 */
[----:B------:R-:W-:-:S02]  /*6410*/  FSEL R57, R21, -INF , !P6 ;  /* 0xff80000015397808 */ /* 0x000fc40007000000 */
[----:B------:R-:W-:Y:S01]  /*6420*/  FMNMX.FTZ R12, R37, R12, !PT ;  /* 0x0000000c250c7209 */ /* 0x000fe20007810000 */
[----:B------:R-:W4:Y:S03]  /*6430*/  LDL R89, [R1+0x390] ;  /* 0x0003900001597983 */ /* 0x000f260000100800 */
        /* <DEDUP_REMOVED lines=29> */
[----:B------:R-:W4:Y:S04]  /*6610*/  LDL R59, [R1+0x41c] ;  /* 0x00041c00013b7983 */ /* 0x000f280000100800 */
[----:B------:R-:W-:Y:S04]  /*6620*/  STL.64 [R1+0x230], R10 ;  /* 0x0002300a01007387 */ /* 0x000fe80000100a00 */
[----:B------:R-:W4:Y:S01]  /*6630*/  LDL R19, [R1+0x234] ;  /* 0x0002340001137983 */ /* 0x000f220000100800 */
[----:B0-----:R-:W-:-:S05]  /*6640*/  FMNMX.FTZ R12, R10, R13, !PT ;  /* 0x0000000d0a0c7209 */ /* 0x001fca0007810000 */
[----:B------:R-:W0:Y:S02]  /*6650*/  SHFL.BFLY PT, R13, R12, 0x1, 0x1f ;  /* 0x0c201f000c0d7f89 */ /* 0x000e2400000e0000 */
[----:B0-----:R-:W-:-:S05]  /*6660*/  FMNMX.FTZ R14, R12, R13, !PT ;  /* 0x0000000d0c0e7209 */ /* 0x001fca0007810000 */
[----:B------:R-:W-:Y:S04]  /*6670*/  STL [R1+0x230], R14 ;  /* 0x0002300e01007387 */ /* 0x000fe80000100800 */
[----:B------:R-:W4:Y:S04]  /*6680*/  LDL R13, [R1+0x230] ;  /* 0x00023000010d7983 */ /* 0x000f280000100800 */
[----:B--2---:R0:W-:Y:S04]  /*6690*/  STL [R1+0x2c4], R34 ;  /* 0x0002c42201007387 */ /* 0x0041e80000100800 */
[----:B0-----:R-:W2:Y:S04]  /*66a0*/  LDL R34, [R1+0x42c] ;  /* 0x00042c0001227983 */ /* 0x001ea80000100800 */
[----:B---3--:R0:W-:Y:S04]  /*66b0*/  STL [R1+0x2b4], R36 ;  /* 0x0002b42401007387 */ /* 0x0081e80000100800 */
[----:B0-----:R-:W3:Y:S04]  /*66c0*/  LDL R36, [R1+0x3bc] ;  /* 0x0003bc0001247983 */ /* 0x001ee80000100800 */
[----:B-----5:R0:W-:Y:S04]  /*66d0*/  STL [R1+0x270], R32 ;  /* 0x0002702001007387 */ /* 0x0201e80000100800 */
[----:B----4-:R1:W-:Y:S04]  /*66e0*/  STL [R1+0x2a8], R30 ;  /* 0x0002a81e01007387 */ /* 0x0103e80000100800 */
[----:B0-----:R-:W4:Y:S04]  /*66f0*/  LDL R32, [R1+0x2fc] ;  /* 0x0002fc0001207983 */ /* 0x001f280000100800 */
[----:B-1----:R-:W5:Y:S04]  /*6700*/  LDL R30, [R1+0x368] ;  /* 0x00036800011e7983 */ /* 0x002f680000100800 */
[----:B------:R-:W-:Y:S04]  /*6710*/  STL [R1+0x274], R60 ;  /* 0x0002743c01007387 */ /* 0x000fe80000100800 */
[----:B------:R-:W-:Y:S04]  /*6720*/  STL [R1+0x278], R62 ;  /* 0x0002783e01007387 */ /* 0x000fe80000100800 */
        /* <DEDUP_REMOVED lines=16> */
[----:B0-----:R-:W5:Y:S04]  /*6830*/  LDL R40, [R1+0x2e4] ;  /* 0x0002e40001287983 */ /* 0x001f680000100800 */
[----:B-1----:R-:W4:Y:S04]  /*6840*/  LDL R28, [R1+0x3d8] ;  /* 0x0003d800011c7983 */ /* 0x002f280000100800 */
[----:B------:R-:W5:Y:S04]  /*6850*/  LDL R38, [R1+0x34c] ;  /* 0x00034c0001267983 */ /* 0x000f680000100800 */
[----:B------:R-:W5:Y:S04]  /*6860*/  LDL R74, [R1+0x3d4] ;  /* 0x0003d400014a7983 */ /* 0x000f680000100800 */
[----:B------:R-:W5:Y:S04]  /*6870*/  LDL R72, [R1+0x3e0] ;  /* 0x0003e00001487983 */ /* 0x000f680000100800 */
[----:B------:R-:W5:Y:S04]  /*6880*/  LDL R70, [R1+0x3e8] ;  /* 0x0003e80001467983 */ /* 0x000f680000100800 */
[----:B------:R-:W5:Y:S04]  /*6890*/  LDL R68, [R1+0x3f0] ;  /* 0x0003f00001447983 */ /* 0x000f680000100800 */
[----:B------:R-:W-:Y:S04]  /*68a0*/  STL [R1+0x290], R58 ;  /* 0x0002903a01007387 */ /* 0x000fe80000100800 */
[----:B------:R-:W5:Y:S04]  /*68b0*/  LDL R66, [R1+0x3fc] ;  /* 0x0003fc0001427983 */ /* 0x000f680000100800 */
[----:B------:R-:W5:Y:S04]  /*68c0*/  LDL R64, [R1+0x404] ;  /* 0x0004040001407983 */ /* 0x000f680000100800 */
[----:B------:R0:W-:Y:S04]  /*68d0*/  STL [R1+0x2cc], R27 ;  /* 0x0002cc1b01007387 */ /* 0x0001e80000100800 */
[----:B------:R-:W5:Y:S04]  /*68e0*/  LDL R62, [R1+0x40c] ;  /* 0x00040c00013e7983 */ /* 0x000f680000100800 */
[----:B------:R-:W5:Y:S04]  /*68f0*/  LDL R60, [R1+0x418] ;  /* 0x00041800013c7983 */ /* 0x000f680000100800 */
[----:B0-----:R-:W4:Y:S04]  /*6900*/  LDL R27, [R1+0x448] ;  /* 0x00044800011b7983 */ /* 0x001f280000100800 */
        /* <DEDUP_REMOVED lines=8> */
[----:B------:R-:W0:Y:S02]  /*6990*/  SHFL.BFLY PT, R10, R19, 0x2, 0x1f ;  /* 0x0c401f00130a7f89 */ /* 0x000e2400000e0000 */
[----:B0-----:R-:W-:-:S05]  /*69a0*/  FMNMX.FTZ R10, R10, R19, !PT ;  /* 0x000000130a0a7209 */ /* 0x001fca0007810000 */
[----:B------:R-:W0:Y:S01]  /*69b0*/  SHFL.BFLY PT, R11, R10, 0x1, 0x1f ;  /* 0x0c201f000a0b7f89 */ /* 0x000e2200000e0000 */
[----:B------:R0:W-:Y:S01]  /*69c0*/  BAR.SYNC.DEFER_BLOCKING R7, 0x100 ;  /* 0x000400070000751d */ /* 0x0001e20000010000 */
[----:B------:R-:W-:Y:S01]  /*69d0*/  FMUL.FTZ R12, R26, R13 ;  /* 0x0000000d1a0c7220 */ /* 0x000fe20000410000 */
[----:B------:R-:W-:-:S04]  /*69e0*/  FSETP.NEU.FTZ.AND P1, PT, R13, -INF , PT ;  /* 0xff8000000d00780b */ /* 0x000fc80003f3d000 */
[----:B------:R-:W-:Y:S02]  /*69f0*/  FSEL R15, R12, RZ, P1 ;  /* 0x000000ff0c0f7208 */ /* 0x000fe40000800000 */
[----:B0-----:R-:W-:-:S04]  /*6a00*/  FMNMX.FTZ R7, R10, R11, !PT ;  /* 0x0000000b0a077209 */ /* 0x001fc80007810000 */
[C---:B------:R-:W-:Y:S01]  /*6a10*/  FSETP.NEU.FTZ.AND P1, PT, R7.reuse, -INF , PT ;  /* 0xff8000000700780b */ /* 0x040fe20003f3d000 */
[----:B------:R-:W-:-:S05]  /*6a20*/  FMUL.FTZ R10, R7, R26 ;  /* 0x0000001a070a7220 */ /* 0x000fca0000410000 */
[----:B------:R-:W-:-:S05]  /*6a30*/  FSEL R10, R10, RZ, P1 ;  /* 0x000000ff0a0a7208 */ /* 0x000fca0000800000 */
[-CC-:B------:R-:W-:Y:S01]  /*6a40*/  FFMA.FTZ R136, R37, R26.reuse, -R10.reuse ;  /* 0x0000001a25887223 */ /* 0x180fe2000001080a */
[-CC-:B------:R-:W-:Y:S01]  /*6a50*/  FFMA.FTZ R132, R35, R26.reuse, -R10.reuse ;  /* 0x0000001a23847223 */ /* 0x180fe2000001080a */
[----:B------:R-:W5:Y:S01]  /*6a60*/  LDL R37, [R1+0x384] ;  /* 0x0003840001257983 */ /* 0x000f620000100800 */
[----:B------:R-:W-:-:S03]  /*6a70*/  FFMA.FTZ R140, R31, R26, -R10 ;  /* 0x0000001a1f8c7223 */ /* 0x000fc6000001080a */
[----:B------:R-:W5:Y:S01]  /*6a80*/  LDL R35, [R1+0x3f4] ;  /* 0x0003f40001237983 */ /* 0x000f620000100800 */
[-CC-:B------:R-:W-:Y:S01]  /*6a90*/  FFMA.FTZ R152, R152, R26.reuse, -R15.reuse ;  /* 0x0000001a98987223 */ /* 0x180fe2000001080f */
[-CC-:B------:R-:W-:Y:S02]  /*6aa0*/  FFMA.FTZ R130, R130, R26.reuse, -R15.reuse ;  /* 0x0000001a82827223 */ /* 0x180fe4000001080f */
[----:B------:R-:W5:Y:S01]  /*6ab0*/  LDL R31, [R1+0x410] ;  /* 0x00041000011f7983 */ /* 0x000f620000100800 */
        /* <DEDUP_REMOVED lines=43> */
[----:B------:R-:W-:Y:S01]  /*6d70*/  IMAD R42, R43, 0xc00, R24 ;  /* 0x00000c002b2a7824 */ /* 0x000fe200078e0218 */
        /* <DEDUP_REMOVED lines=27> */
[----:B------:R-:W-:Y:S08]  /*6f30*/  MUFU.EX2 R152, R152 ;  /* 0x0000009800987308 */ /* 0x000ff00000000800 */
[----:B------:R-:W0:Y:S08]  /*6f40*/  MUFU.EX2 R130, R130 ;  /* 0x0000008200827308 */ /* 0x000e300000000800 */
[----:B------:R-:W1:Y:S08]  /*6f50*/  MUFU.EX2 R153, R153 ;  /* 0x0000009900997308 */ /* 0x000e700000000800 */
[----:B------:R-:W4:Y:S01]  /*6f60*/  MUFU.EX2 R135, R135 ;  /* 0x0000008700877308 */ /* 0x000f220000000800 */
[----:B--2---:R0:W-:Y:S07]  /*6f70*/  STL [R1+0x42c], R34 ;  /* 0x00042c2201007387 */ /* 0x0041ee0000100800 */
[----:B------:R-:W-:Y:S08]  /*6f80*/  MUFU.EX2 R143, R143 ;  /* 0x0000008f008f7308 */ /* 0x000ff00000000800 */
[----:B------:R-:W2:Y:S01]  /*6f90*/  MUFU.EX2 R142, R142 ;  /* 0x0000008e008e7308 */ /* 0x000ea20000000800 */
[----:B0-----:R-:W-:-:S07]  /*6fa0*/  FADD.FTZ R34, R152, R130 ;  /* 0x0000008298227221 */ /* 0x001fce0000010000 */
[----:B------:R-:W0:Y:S08]  /*6fb0*/  MUFU.EX2 R151, R151 ;  /* 0x0000009700977308 */ /* 0x000e300000000800 */
[----:B------:R-:W0:Y:S01]  /*6fc0*/  MUFU.EX2 R141, R141 ;  /* 0x0000008d008d7308 */ /* 0x000e220000000800 */
[----:B-1----:R-:W-:-:S07]  /*6fd0*/  FADD.FTZ R34, R153, R34 ;  /* 0x0000002299227221 */ /* 0x002fce0000010000 */
[----:B------:R-:W1:Y:S01]  /*6fe0*/  MUFU.EX2 R150, R150 ;  /* 0x0000009600967308 */ /* 0x000e620000000800 */
[----:B---3--:R4:W-:Y:S07]  /*6ff0*/  STL [R1+0x3bc], R36 ;  /* 0x0003bc2401007387 */ /* 0x0089ee0000100800 */
[----:B------:R-:W3:Y:S01]  /*7000*/  MUFU.EX2 R140, R140 ;  /* 0x0000008c008c7308 */ /* 0x000ee20000000800 */
[----:B----4-:R-:W-:-:S07]  /*7010*/  FADD.FTZ R36, R135, R34 ;  /* 0x0000002287247221 */ /* 0x010fce0000010000 */
[----:B------:R-:W4:Y:S01]  /*7020*/  MUFU.EX2 R149, R149 ;  /* 0x0000009500957308 */ /* 0x000f220000000800 */
[----:B--2---:R-:W-:-:S07]  /*7030*/  FADD.FTZ R34, R143, R142 ;  /* 0x0000008e8f227221 */ /* 0x004fce0000010000 */
[----:B------:R-:W2:Y:S01]  /*7040*/  MUFU.EX2 R139, R139 ;  /* 0x0000008b008b7308 */ /* 0x000ea20000000800 */
[----:B------:R0:W-:Y:S07]  /*7050*/  STL [R1+0x448], R27 ;  /* 0x0004481b01007387 */ /* 0x0001ee0000100800 */
[----:B------:R-:W2:Y:S08]  /*7060*/  MUFU.EX2 R148, R148 ;  /* 0x0000009400947308 */ /* 0x000eb00000000800 */
[----:B------:R-:W2:Y:S01]  /*7070*/  MUFU.EX2 R138, R138 ;  /* 0x0000008a008a7308 */ /* 0x000ea20000000800 */
[----:B0-----:R-:W-:Y:S01]  /*7080*/  IMAD.MOV.U32 R27, RZ, RZ, R25 ;  /* 0x000000ffff1b7224 */ /* 0x001fe200078e0019 */
[----:B------:R0:W-:Y:S06]  /*7090*/  STL [R1+0x3d8], R28 ;  /* 0x0003d81c01007387 */ /* 0x0001ec0000100800 */
[----:B------:R-:W2:Y:S08]  /*70a0*/  MUFU.EX2 R147, R147 ;  /* 0x0000009300937308 */ /* 0x000eb00000000800 */
[----:B------:R-:W-:Y:S01]  /*70b0*/  MUFU.EX2 R137, R137 ;  /* 0x0000008900897308 */ /* 0x000fe20000000800 */
[----:B0-----:R-:W-:Y:S01]  /*70c0*/  VIADD R28, R42, 0x180 ;  /* 0x000001802a1c7836 */ /* 0x001fe20000000000 */
[----:B------:R-:W-:-:S06]  /*70d0*/  R2UR UR11, R27 ;  /* 0x000000001b0b72ca */ /* 0x000fcc00000e0000 */
[----:B------:R-:W0:Y:S01]  /*70e0*/  MUFU.EX2 R146, R146 ;  /* 0x0000009200927308 */ /* 0x000e220000000800 */
[----:B------:R-:W-:-:S07]  /*70f0*/  R2UR UR18, R28 ;  /* 0x000000001c1272ca */ /* 0x000fce00000e0000 */
[----:B------:R-:W0:Y:S01]  /*7100*/  MUFU.EX2 R132, R132 ;  /* 0x0000008400847308 */ /* 0x000e220000000800 */
[----:B-----5:R5:W-:Y:S04]  /*7110*/  STL [R1+0x384], R37 ;  /* 0x0003842501007387 */ /* 0x020be80000100800 */
[----:B------:R1:W-:Y:S04]  /*7120*/  STL [R1+0x3f4], R35 ;  /* 0x0003f42301007387 */ /* 0x0003e80000100800 */
[----:B------:R3:W-:Y:S01]  /*7130*/  STL [R1+0x410], R31 ;  /* 0x0004101f01007387 */ /* 0x0007e20000100800 */
[----:B-----5:R-:W-:Y:S01]  /*7140*/  FADD.FTZ R37, R151, R36 ;  /* 0x0000002497257221 */ /* 0x020fe20000010000 */
[----:B-1----:R-:W-:-:S03]  /*7150*/  FADD.FTZ R35, R141, R34 ;  /* 0x000000228d237221 */ /* 0x002fc60000010000 */
[----:B------:R-:W-:Y:S01]  /*7160*/  FADD.FTZ R36, R150, R37 ;  /* 0x0000002596247221 */ /* 0x000fe20000010000 */
[----:B---3--:R-:W-:Y:S02]  /*7170*/  IMAD.MOV.U32 R31, RZ, RZ, R25 ;  /* 0x000000ffff1f7224 */ /* 0x008fe400078e0019 */
[----:B------:R-:W-:Y:S01]  /*7180*/  FADD.FTZ R34, R140, R35 ;  /* 0x000000238c227221 */ /* 0x000fe20000010000 */
[----:B------:R-:W1:Y:S02]  /*7190*/  MUFU.EX2 R145, R145 ;  /* 0x0000009100917308 */ /* 0x000e640000000800 */
[----:B------:R-:W-:Y:S01]  /*71a0*/  R2UR UR15, R31 ;  /* 0x000000001f0f72ca */ /* 0x000fe200000e0000 */
[----:B----4-:R-:W-:Y:S01]  /*71b0*/  FADD.FTZ R31, R149, R36 ;  /* 0x00000024951f7221 */ /* 0x010fe20000010000 */
[----:B--2---:R-:W-:-:S04]  /*71c0*/  FADD.FTZ R27, R139, R34 ;  /* 0x000000228b1b7221 */ /* 0x004fc80000010000 */
[----:B------:R-:W2:Y:S01]  /*71d0*/  MUFU.EX2 R136, R136 ;  /* 0x0000008800887308 */ /* 0x000ea20000000800 */
[----:B------:R-:W-:Y:S01]  /*71e0*/  FADD.FTZ R28, R148, R31 ;  /* 0x0000001f941c7221 */ /* 0x000fe20000010000 */
[----:B------:R-:W-:-:S06]  /*71f0*/  R2UR UR23, R25 ;  /* 0x00000000191772ca */ /* 0x000fcc00000e0000 */
[----:B------:R-:W3:Y:S01]  /*7200*/  MUFU.EX2 R133, R133 ;  /* 0x0000008500857308 */ /* 0x000ee20000000800 */
[----:B------:R4:W-:Y:S07]  /*7210*/  STL [R1+0x2d0], R26 ;  /* 0x0002d01a01007387 */ /* 0x0009ee0000100800 */
[----:B------:R-:W5:Y:S01]  /*7220*/  MUFU.EX2 R134, R134 ;  /* 0x0000008600867308 */ /* 0x000f620000000800 */
[----:B------:R0:W-:Y:S01]  /*7230*/  STL [R1+0x330], R24 ;  /* 0x0003301801007387 */ /* 0x0001e20000100800 */
[----:B----4-:R-:W-:-:S03]  /*7240*/  VIADD R26, R42, 0x80 ;  /* 0x000000802a1a7836 */ /* 0x010fc60000000000 */
[----:B------:R4:W-:Y:S02]  /*7250*/  STL [R1+0x3a0], R29 ;  /* 0x0003a01d01007387 */ /* 0x0009e40000100800 */
[----:B------:R-:W-:Y:S01]  /*7260*/  R2UR UR10, R26 ;  /* 0x000000001a0a72ca */ /* 0x000fe200000e0000 */
[----:B------:R-:W-:Y:S01]  /*7270*/  FADD.FTZ R26, R138, R27 ;  /* 0x0000001b8a1a7221 */ /* 0x000fe20000010000 */
[----:B0-----:R-:W-:Y:S01]  /*7280*/  VIADD R24, R42, 0x200 ;  /* 0x000002002a187836 */ /* 0x001fe20000000000 */
[----:B------:R0:W-:Y:S01]  /*7290*/  STL [R1+0x464], R33 ;  /* 0x0004642101007387 */ /* 0x0001e20000100800 */
[----:B------:R-:W-:Y:S01]  /*72a0*/  FADD.FTZ R27, R147, R28 ;  /* 0x0000001c931b7221 */ /* 0x000fe20000010000 */
[----:B----4-:R-:W-:Y:S02]  /*72b0*/  IMAD.MOV.U32 R29, RZ, RZ, R25 ;  /* 0x000000ffff1d7224 */ /* 0x010fe400078e0019 */
[----:B------:R4:W-:Y:S01]  /*72c0*/  STL [R1+0x468], R43 ;  /* 0x0004682b01007387 */ /* 0x0009e20000100800 */
[----:B------:R-:W-:Y:S01]  /*72d0*/  R2UR UR22, R24 ;  /* 0x00000000181672ca */ /* 0x000fe200000e0000 */
[----:B------:R-:W-:Y:S01]  /*72e0*/  FADD.FTZ R24, R146, R27 ;  /* 0x0000001b92187221 */ /* 0x000fe20000010000 */
[----:B0-----:R-:W-:-:S02]  /*72f0*/  IMAD.MOV.U32 R33, RZ, RZ, R25 ;  /* 0x000000ffff217224 */ /* 0x001fc400078e0019 */
[----:B----4-:R-:W-:Y:S02]  /*7300*/  IMAD.MOV.U32 R43, RZ, RZ, R25 ;  /* 0x000000ffff2b7224 */ /* 0x010fe400078e0019 */
[----:B------:R-:W-:Y:S01]  /*7310*/  FADD.FTZ R25, R137, R26 ;  /* 0x0000001a89197221 */ /* 0x000fe20000010000 */
[----:B------:R-:W0:Y:S03]  /*7320*/  MUFU.EX2 R144, R144 ;  /* 0x0000009000907308 */ /* 0x000e260000000800 */
[----:B------:R-:W-:Y:S01]  /*7330*/  FADD.FTZ R25, R132, R25 ;  /* 0x0000001984197221 */ /* 0x000fe20000010000 */
[----:B-1----:R-:W-:-:S04]  /*7340*/  FADD.FTZ R27, R145, R24 ;  /* 0x00000018911b7221 */ /* 0x002fc80000010000 */
[----:B------:R-:W1:Y:S01]  /*7350*/  MUFU.EX2 R131, R131 ;  /* 0x0000008300837308 */ /* 0x000e620000000800 */
[----:B--2---:R-:W-:Y:S01]  /*7360*/  FADD.FTZ R24, R136, R25 ;  /* 0x0000001988187221 */ /* 0x004fe20000010000 */
[----:B------:R2:W-:Y:S03]  /*7370*/  STL [R1+0x2fc], R32 ;  /* 0x0002fc2001007387 */ /* 0x0005e60000100800 */
[----:B---3--:R-:W-:Y:S01]  /*7380*/  FADD.FTZ R25, R133, R24 ;  /* 0x0000001885197221 */ /* 0x008fe20000010000 */
[----:B------:R3:W-:Y:S01]  /*7390*/  STL [R1+0x368], R30 ;  /* 0x0003681e01007387 */ /* 0x0007e20000100800 */
[----:B------:R-:W-:Y:S02]  /*73a0*/  R2UR UR6, R42 ;  /* 0x000000002a0672ca */ /* 0x000fe400000e0000 */
[----:B------:R-:W-:Y:S01]  /*73b0*/  R2UR UR7, R43 ;  /* 0x000000002b0772ca */ /* 0x000fe200000e0000 */
[----:B-----5:R-:W-:Y:S01]  /*73c0*/  FADD.FTZ R24, R134, R25 ;  /* 0x0000001986187221 */ /* 0x020fe20000010000 */
[----:B------:R-:W-:Y:S01]  /*73d0*/  F2FP.F16.F32.PACK_AB R154, R135, R153 ;  /* 0x00000099879a723e */ /* 0x000fe200000000ff */
[----:B--2---:R-:W-:Y:S01]  /*73e0*/  VIADD R32, R42, 0x280 ;  /* 0x000002802a207836 */ /* 0x004fe20000000000 */
[----:B------:R-:W-:Y:S01]  /*73f0*/  F2FP.F16.F32.PACK_AB R152, R130, R152 ;  /* 0x000000988298723e */ /* 0x000fe200000000ff */
[----:B---3--:R-:W-:Y:S01]  /*7400*/  VIADD R30, R42, 0x100 ;  /* 0x000001002a1e7836 */ /* 0x008fe20000000000 */
[----:B------:R-:W-:-:S02]  /*7410*/  F2FP.F16.F32.PACK_AB R153, R142, R143 ;  /* 0x0000008f8e99723e */ /* 0x000fc400000000ff */
[----:B------:R-:W-:Y:S01]  /*7420*/  F2FP.F16.F32.PACK_AB R155, R140, R141 ;  /* 0x0000008d8c9b723e */ /* 0x000fe200000000ff */
[----:B------:R-:W-:Y:S01]  /*7430*/  STL [R1+0x2d4], R129 ;  /* 0x0002d48101007387 */ /* 0x000fe20000100800 */
[----:B------:R-:W-:Y:S01]  /*7440*/  R2UR UR14, R30 ;  /* 0x000000001e0e72ca */ /* 0x000fe200000e0000 */
[----:B0-----:R-:W-:Y:S01]  /*7450*/  FADD.FTZ R228, R144, R27 ;  /* 0x0000001b90e47221 */ /* 0x001fe20000010000 */
[----:B------:R-:W-:Y:S01]  /*7460*/  R2UR UR19, R29 ;  /* 0x000000001d1372ca */ /* 0x000fe200000e0000 */
[----:B------:R-:W-:Y:S01]  /*7470*/  STL [R1+0x2d8], R128 ;  /* 0x0002d88001007387 */ /* 0x000fe20000100800 */
[----:B------:R-:W-:Y:S01]  /*7480*/  R2UR UR26, R32 ;  /* 0x00000000201a72ca */ /* 0x000fe200000e0000 */
[----:B-1----:R-:W-:Y:S01]  /*7490*/  FADD.FTZ R171, R131, R24 ;  /* 0x0000001883ab7221 */ /* 0x002fe20000010000 */
[----:B------:R-:W-:Y:S01]  /*74a0*/  R2UR UR27, R33 ;  /* 0x00000000211b72ca */ /* 0x000fe200000e0000 */
[----:B------:R-:W-:Y:S01]  /*74b0*/  STL [R1+0x2dc], R127 ;  /* 0x0002dc7f01007387 */ /* 0x000fe20000100800 */
[----:B------:R-:W-:-:S02]  /*74c0*/  F2FP.F16.F32.PACK_AB R156, R150, R151 ;  /* 0x00000097969c723e */ /* 0x000fc400000000ff */
[----:B------:R-:W-:Y:S01]  /*74d0*/  F2FP.F16.F32.PACK_AB R158, R148, R149 ;  /* 0x00000095949e723e */ /* 0x000fe200000000ff */
[----:B------:R-:W-:Y:S01]  /*74e0*/  STL [R1+0x2e0], R126 ;  /* 0x0002e07e01007387 */ /* 0x000fe20000100800 */
[----:B------:R-:W-:Y:S02]  /*74f0*/  F2FP.F16.F32.PACK_AB R160, R146, R147 ;  /* 0x0000009392a0723e */ /* 0x000fe400000000ff */
[----:B------:R-:W-:Y:S01]  /*7500*/  F2FP.F16.F32.PACK_AB R162, R144, R145 ;  /* 0x0000009190a2723e */ /* 0x000fe200000000ff */
[----:B------:R-:W-:Y:S01]  /*7510*/  STL [R1+0x2e4], R40 ;  /* 0x0002e42801007387 */ /* 0x000fe20000100800 */
[----:B------:R-:W-:Y:S02]  /*7520*/  F2FP.F16.F32.PACK_AB R157, R138, R139 ;  /* 0x0000008b8a9d723e */ /* 0x000fe400000000ff */
[----:B------:R-:W-:Y:S01]  /*7530*/  F2FP.F16.F32.PACK_AB R159, R132, R137 ;  /* 0x00000089849f723e */ /* 0x000fe200000000ff */
[----:B------:R-:W-:Y:S01]  /*7540*/  STL [R1+0x2e8], R125 ;  /* 0x0002e87d01007387 */ /* 0x000fe20000100800 */
[----:B------:R-:W-:-:S02]  /*7550*/  F2FP.F16.F32.PACK_AB R161, R133, R136 ;  /* 0x0000008885a1723e */ /* 0x000fc400000000ff */
[----:B------:R-:W-:Y:S01]  /*7560*/  F2FP.F16.F32.PACK_AB R163, R131, R134 ;  /* 0x0000008683a3723e */ /* 0x000fe200000000ff */
        /* <DEDUP_REMOVED lines=83> */
[----:B------:R0:W-:Y:S02]  /*7aa0*/  STL [R1+0x46c], R41 ;  /* 0x00046c2901007387 */ /* 0x0001e40000100800 */
[----:B0-----:R-:W-:-:S06]  /*7ab0*/  WARPGROUP.ARRIVE ;  /* 0x00000000000079c5 */ /* 0x001fcc0000000000 */
[----:B------:R-:W-:Y:S03]  /*7ac0*/  HGMMA.64x256x16.F32 R24, R152, gdesc[UR4].tnspB, RZ, !UPT, gsb0 ;  /* 0x43e0000498187df0 */ /* 0x000fe6000c0008ff */
[----:B------:R-:W-:Y:S02]  /*7ad0*/  WARPGROUP.DEPBAR.LE gsb0, 0x0 ;  /* 0x00008000000079c5 */ /* 0x000fe40000010000 */
        /* <DEDUP_REMOVED lines=34> */
[----:B------:R-:W0:Y:S08]  /*7d00*/  MUFU.EX2 R152, R172 ;  /* 0x000000ac00987308 */ /* 0x000e300000000800 */
[----:B------:R-:W-:Y:S08]  /*7d10*/  MUFU.EX2 R173, R173 ;  /* 0x000000ad00ad7308 */ /* 0x000ff00000000800 */
[----:B------:R-:W-:Y:S08]  /*7d20*/  MUFU.EX2 R154, R174 ;  /* 0x000000ae009a7308 */ /* 0x000ff00000000800 */
[----:B------:R-:W1:Y:S08]  /*7d30*/  MUFU.EX2 R153, R225 ;  /* 0x000000e100997308 */ /* 0x000e700000000800 */
[----:B------:R-:W-:Y:S08]  /*7d40*/  MUFU.EX2 R175, R175 ;  /* 0x000000af00af7308 */ /* 0x000ff00000000800 */
[----:B------:R-:W2:Y:S08]  /*7d50*/  MUFU.EX2 R226, R226 ;  /* 0x000000e200e27308 */ /* 0x000eb00000000800 */
[----:B------:R-:W-:Y:S08]  /*7d60*/  MUFU.EX2 R227, R227 ;  /* 0x000000e300e37308 */ /* 0x000ff00000000800 */
[----:B------:R-:W3:Y:S01]  /*7d70*/  MUFU.EX2 R170, R170 ;  /* 0x000000aa00aa7308 */ /* 0x000ee20000000800 */
[----:B0-----:R-:W-:Y:S01]  /*7d80*/  FADD.FTZ R228, R152, R228 ;  /* 0x000000e498e47221 */ /* 0x001fe20000010000 */
[----:B-1----:R-:W-:Y:S01]  /*7d90*/  FADD.FTZ R171, R153, R171 ;  /* 0x000000ab99ab7221 */ /* 0x002fe20000010000 */
[----:B------:R-:W-:-:S02]  /*7da0*/  F2FP.F16.F32.PACK_AB R152, R173, R152 ;  /* 0x00000098ad98723e */ /* 0x000fc400000000ff */
[----:B--2---:R-:W-:Y:S02]  /*7db0*/  F2FP.F16.F32.PACK_AB R153, R226, R153 ;  /* 0x00000099e299723e */ /* 0x004fe400000000ff */
[----:B---3--:R-:W-:Y:S01]  /*7dc0*/  F2FP.F16.F32.PACK_AB R155, R170, R227 ;  /* 0x000000e3aa9b723e */ /* 0x008fe200000000ff */
        /* <DEDUP_REMOVED lines=35> */
[----:B------:R-:W-:-:S04]  /*8000*/  FADD.FTZ R156, R173, R228 ;  /* 0x000000e4ad9c7221 */ /* 0x000fc80000010000 */
[----:B------:R-:W-:Y:S01]  /*8010*/  FADD.FTZ R156, R154, R156 ;  /* 0x0000009c9a9c7221 */ /* 0x000fe20000010000 */
[C---:B------:R-:W-:Y:S01]  /*8020*/  F2FP.F16.F32.PACK_AB R154, R175.reuse, R154 ;  /* 0x0000009aaf9a723e */ /* 0x040fe200000000ff */
[----:B------:R-:W-:Y:S01]  /*8030*/  MUFU.EX2 R165, R165 ;  /* 0x000000a500a57308 */ /* 0x000fe20000000800 */
[----:B------:R-:W-:Y:S01]  /*8040*/  FADD.FTZ R171, R226, R171 ;  /* 0x000000abe2ab7221 */ /* 0x000fe20000010000 */
[----:B------:R-:W-:-:S06]  /*8050*/  FADD.FTZ R156, R175, R156 ;  /* 0x0000009caf9c7221 */ /* 0x000fcc0000010000 */
[----:B------:R-:W-:Y:S08]  /*8060*/  MUFU.EX2 R21, R21 ;  /* 0x0000001500157308 */ /* 0x000ff00000000800 */
[----:B------:R-:W-:Y:S08]  /*8070*/  MUFU.EX2 R168, R168 ;  /* 0x000000a800a87308 */ /* 0x000ff00000000800 */
[----:B------:R-:W-:Y:S08]  /*8080*/  MUFU.EX2 R169, R169 ;  /* 0x000000a900a97308 */ /* 0x000ff00000000800 */
[----:B------:R-:W-:Y:S01]  /*8090*/  MUFU.EX2 R20, R20 ;  /* 0x0000001400147308 */ /* 0x000fe20000000800 */
[----:B------:R-:W-:-:S04]  /*80a0*/  FADD.FTZ R171, R227, R171 ;  /* 0x000000abe3ab7221 */ /* 0x000fc80000010000 */
[----:B------:R-:W-:Y:S01]  /*80b0*/  FADD.FTZ R170, R170, R171 ;  /* 0x000000abaaaa7221 */ /* 0x000fe20000010000 */
        /* <DEDUP_REMOVED lines=43> */
[----:B------:R-:W-:-:S07]  /*8370*/  WARPGROUP.DEPBAR.LE gsb0, 0x0 ;  /* 0x00008000000079c5 */ /* 0x000fce0000010000 */
[----:B------:R-:W0:Y:S08]  /*8380*/  MUFU.EX2 R152, R166 ;  /* 0x000000a600987308 */ /* 0x000e300000000800 */
[----:B------:R-:W1:Y:S08]  /*8390*/  MUFU.EX2 R154, R164 ;  /* 0x000000a4009a7308 */ /* 0x000e700000000800 */
[----:B------:R-:W2:Y:S01]  /*83a0*/  MUFU.EX2 R153, R167 ;  /* 0x000000a700997308 */ /* 0x000ea20000000800 */
[----:B0-----:R-:W-:-:S04]  /*83b0*/  FADD.FTZ R156, R152, R156 ;  /* 0x0000009c989c7221 */ /* 0x001fc80000010000 */
[C---:B------:R-:W-:Y:S01]  /*83c0*/  FADD.FTZ R156, R165.reuse, R156 ;  /* 0x0000009ca59c7221 */ /* 0x040fe20000010000 */
[----:B------:R-:W-:Y:S02]  /*83d0*/  F2FP.F16.F32.PACK_AB R152, R165, R152 ;  /* 0x00000098a598723e */ /* 0x000fe400000000ff */
[----:B------:R-:W-:Y:S01]  /*83e0*/  F2FP.F16.F32.PACK_AB R155, R20, R169 ;  /* 0x000000a9149b723e */ /* 0x000fe200000000ff */
[----:B-1----:R-:W-:Y:S01]  /*83f0*/  FADD.FTZ R156, R154, R156 ;  /* 0x0000009c9a9c7221 */ /* 0x002fe20000010000 */
[----:B------:R-:W-:Y:S01]  /*8400*/  F2FP.F16.F32.PACK_AB R154, R21, R154 ;  /* 0x0000009a159a723e */ /* 0x000fe200000000ff */
[----:B------:R-:W-:Y:S01]  /*8410*/  STL.128 [R1+0x270], R24 ;  /* 0x0002701801007387 */ /* 0x000fe20000100c00 */
[----:B--2---:R-:W-:Y:S01]  /*8420*/  FADD.FTZ R170, R153, R170 ;  /* 0x000000aa99aa7221 */ /* 0x004fe20000010000 */
[----:B------:R-:W-:Y:S02]  /*8430*/  F2FP.F16.F32.PACK_AB R153, R168, R153 ;  /* 0x00000099a899723e */ /* 0x000fe400000000ff */
        /* <DEDUP_REMOVED lines=35> */
[----:B------:R-:W-:-:S03]  /*8670*/  FADD.FTZ R156, R21, R156 ;  /* 0x0000009c159c7221 */ /* 0x000fc60000010000 */
[----:B------:R-:W-:Y:S01]  /*8680*/  FADD.FTZ R170, R20, R170 ;  /* 0x000000aa14aa7221 */ /* 0x000fe20000010000 */
[----:B------:R-:W-:-:S03]  /*8690*/  FADD.FTZ R20, R11, R156 ;  /* 0x0000009c0b147221 */ /* 0x000fc60000010000 */
[----:B------:R-:W-:Y:S01]  /*86a0*/  FADD.FTZ R170, R15, R170 ;  /* 0x000000aa0faa7221 */ /* 0x000fe20000010000 */
[----:B------:R-:W-:-:S03]  /*86b0*/  FADD.FTZ R20, R12, R20 ;  /* 0x000000140c147221 */ /* 0x000fc60000010000 */
[----:B------:R-:W-:Y:S01]  /*86c0*/  FADD.FTZ R170, R18, R170 ;  /* 0x000000aa12aa7221 */ /* 0x000fe20000010000 */
[----:B------:R-:W-:Y:S02]  /*86d0*/  WARPGROUP.DEPBAR.LE gsb0, 0x0 ;  /* 0x00008000000079c5 */ /* 0x000fe40000010000 */
[----:B------:R-:W-:Y:S02]  /*86e0*/  F2FP.F16.F32.PACK_AB R152, R12, R11 ;  /* 0x0000000b0c98723e */ /* 0x000fe400000000ff */
[----:B------:R-:W-:Y:S02]  /*86f0*/  F2FP.F16.F32.PACK_AB R153, R18, R15 ;  /* 0x0000000f1299723e */ /* 0x000fe400000000ff */
        /* <DEDUP_REMOVED lines=35> */
[----:B------:R-:W-:Y:S03]  /*8930*/  HGMMA.64x256x16.F32 R24, R152, gdesc[UR24].tnspB, R24, gsb0 ;  /* 0x43e0001898187df0 */ /* 0x000fe60008000818 */
[----:B------:R-:W-:Y:S02]  /*8940*/  WARPGROUP.DEPBAR.LE gsb0, 0x0 ;  /* 0x00008000000079c5 */ /* 0x000fe40000010000 */
[----:B------:R0:W-:Y:S04]  /*8950*/  STL.128 [R1+0x270], R24 ;  /* 0x0002701801007387 */ /* 0x0001e80000100c00 */
[----:B------:R1:W-:Y:S04]  /*8960*/  STL.128 [R1+0x450], R144 ;  /* 0x0004509001007387 */ /* 0x0003e80000100c00 */
[----:B------:R2:W-:Y:S04]  /*8970*/  STL.128 [R1+0x280], R28 ;  /* 0x0002801c01007387 */ /* 0x0005e80000100c00 */
[----:B------:R3:W-:Y:S04]  /*8980*/  STL.128 [R1+0x290], R32 ;  /* 0x0002902001007387 */ /* 0x0007e80000100c00 */
[----:B0-----:R-:W4:Y:S04]  /*8990*/  @!P0 LDL.64 R24, [R1+0x68] ;  /* 0x0000680001188983 */ /* 0x001f280000100a00 */
[----:B-1----:R-:W5:Y:S04]  /*89a0*/  @!P0 LDL R144, [R1+0x218] ;  /* 0x0002180001908983 */ /* 0x002f680000100800 */
        /* <DEDUP_REMOVED lines=28> */
[----:B------:R-:W5:Y:S04]  /*8b70*/  LDL R11, [R1+0x270] ;  /* 0x00027000010b7983 */ /* 0x000f680000100800 */
[----:B------:R-:W5:Y:S04]  /*8b80*/  LDL R12, [R1+0x274] ;  /* 0x00027400010c7983 */ /* 0x000f680000100800 */
[----:B------:R-:W5:Y:S04]  /*8b90*/  LDL R18, [R1+0x278] ;  /* 0x0002780001127983 */ /* 0x000f680000100800 */
[----:B------:R-:W5:Y:S04]  /*8ba0*/  LDL R21, [R1+0x27c] ;  /* 0x00027c0001157983 */ /* 0x000f680000100800 */
[----:B------:R-:W5:Y:S04]  /*8bb0*/  LDL R26, [R1+0x280] ;  /* 0x00028000011a7983 */ /* 0x000f680000100800 */
[----:B------:R-:W5:Y:S04]  /*8bc0*/  LDL R27, [R1+0x284] ;  /* 0x00028400011b7983 */ /* 0x000f680000100800 */
[----:B--2---:R-:W2:Y:S04]  /*8bd0*/  LDL R28, [R1+0x288] ;  /* 0x00028800011c7983 */ /* 0x004ea80000100800 */
[----:B------:R-:W2:Y:S04]  /*8be0*/  LDL R29, [R1+0x28c] ;  /* 0x00028c00011d7983 */ /* 0x000ea80000100800 */
[----:B------:R-:W2:Y:S04]  /*8bf0*/  LDL R30, [R1+0x290] ;  /* 0x00029000011e7983 */ /* 0x000ea80000100800 */
[----:B------:R-:W2:Y:S04]  /*8c00*/  LDL R31, [R1+0x294] ;  /* 0x00029400011f7983 */ /* 0x000ea80000100800 */
[----:B---3--:R-:W3:Y:S04]  /*8c10*/  LDL R32, [R1+0x298] ;  /* 0x0002980001207983 */ /* 0x008ee80000100800 */
[----:B------:R-:W3:Y:S04]  /*8c20*/  LDL R33, [R1+0x29c] ;  /* 0x00029c0001217983 */ /* 0x000ee80000100800 */
[----:B------:R-:W3:Y:S04]  /*8c30*/  LDL R34, [R1+0x2a0] ;  /* 0x0002a00001227983 */ /* 0x000ee80000100800 */
[----:B------:R-:W3:Y:S04]  /*8c40*/  LDL R35, [R1+0x2a4] ;  /* 0x0002a40001237983 */ /* 0x000ee80000100800 */
[----:B0-----:R-:W3:Y:S04]  /*8c50*/  LDL R36, [R1+0x2a8] ;  /* 0x0002a80001247983 */ /* 0x001ee80000100800 */
[----:B------:R-:W3:Y:S04]  /*8c60*/  LDL R37, [R1+0x2ac] ;  /* 0x0002ac0001257983 */ /* 0x000ee80000100800 */
[----:B------:R-:W3:Y:S04]  /*8c70*/  LDL R38, [R1+0x2b0] ;  /* 0x0002b00001267983 */ /* 0x000ee80000100800 */
[----:B------:R-:W3:Y:S04]  /*8c80*/  LDL R39, [R1+0x2b4] ;  /* 0x0002b40001277983 */ /* 0x000ee80000100800 */
[----:B-1----:R-:W3:Y:S04]  /*8c90*/  LDL R40, [R1+0x2b8] ;  /* 0x0002b80001287983 */ /* 0x002ee80000100800 */
        /* <DEDUP_REMOVED lines=106> */
[----:B-----5:R-:W5:Y:S04]  /*9340*/  LDL R148, [R1+0x464] ;  /* 0x0004640001947983 */ /* 0x020f680000100800 */
[----:B------:R-:W5:Y:S04]  /*9350*/  LDL R149, [R1+0x468] ;  /* 0x0004680001957983 */ /* 0x000f680000100800 */
[----:B------:R-:W5:Y:S01]  /*9360*/  LDL R150, [R1+0x46c] ;  /* 0x00046c0001967983 */ /* 0x000f620000100800 */
[----:B------:R-:W-:Y:S01]  /*9370*/  @!P0 MOV R25, R24 ;  /* 0x0000001800198202 */ /* 0x000fe20000000f00 */
[----:B------:R-:W-:Y:S01]  /*9380*/  FADD.FTZ R13, R13, R20 ;  /* 0x000000140d0d7221 */ /* 0x000fe20000010000 */
[----:B------:R-:W-:Y:S01]  /*9390*/  FADD.FTZ R15, R19, R170 ;  /* 0x000000aa130f7221 */ /* 0x000fe20000010000 */
[----:B------:R-:W-:Y:S02]  /*93a0*/  STL [R1+0x88], RZ ;  /* 0x000088ff01007387 */ /* 0x000fe40000100800 */
[----:B------:R-:W-:-:S02]  /*93b0*/  @!P0 IMAD R144, R144, 0x8, R25 ;  /* 0x0000000890908824 */ /* 0x000fc400078e0219 */
        /* <DEDUP_REMOVED lines=136> */
[----:B-----5:R1:W-:Y:S04]  /*9c40*/  STL [R1+0x464], R148 ;  /* 0x0004649401007387 */ /* 0x0203e80000100800 */
[----:B------:R1:W-:Y:S04]  /*9c50*/  STL [R1+0x468], R149 ;  /* 0x0004689501007387 */ /* 0x0003e80000100800 */
[----:B------:R1:W-:Y:S01]  /*9c60*/  STL [R1+0x46c], R150 ;  /* 0x00046c9601007387 */ /* 0x0003e20000100800 */
[----:B------:R1:W-:Y:S03]  /*9c70*/  @!P0 SYNCS.ARRIVE.TRANS64.RED.A1T0 RZ, [R144+URZ], RZ ;  /* 0x000000ff90ff89a7 */ /* 0x0003e6000810043f */
[----:B0-----:R-:W2:Y:S01]  /*9c80*/  LDL R0, [R1+0x70] ;  /* 0x0000700001007983 */ /* 0x001ea20000100800 */
[----:B------:R-:W-:Y:S01]  /*9c90*/  ISETP.NE.AND P1, PT, R4, 0x1, PT ;  /* 0x000000010400780c */ /* 0x000fe20003f25270 */
[----:B------:R-:W-:-:S06]  /*9ca0*/  UIADD3 UR49, UR49, -0x2, URZ ;  /* 0xfffffffe31317890 */ /* 0x000fcc000fffe03f */
[----:B------:R-:W-:Y:S02]  /*9cb0*/  IMAD.U32 R10, RZ, RZ, UR49 ;  /* 0x00000031ff0a7e24 */ /* 0x000fe4000f8e00ff */
[----:B--2---:R-:W-:-:S04]  /*9cc0*/  IMAD.SHL.U32 R0, R0, 0x80, RZ ;  /* 0x0000008000007824 */ /* 0x004fc800078e00ff */
[----:B------:R-:W-:-:S04]  /*9cd0*/  @P1 IMAD.HI.U32 R5, R0, R5, RZ ;  /* 0x0000000500051227 */ /* 0x000fc800078e00ff */
[----:B------:R-:W-:Y:S01]  /*9ce0*/  IMAD.MOV.U32 R4, RZ, RZ, R0 ;  /* 0x000000ffff047224 */ /* 0x000fe200078e0000 */
[----:B------:R-:W-:Y:S02]  /*9cf0*/  @P1 SHF.R.U32.HI R4, RZ, R6, R5 ;  /* 0x00000006ff041219 */ /* 0x000fe40000011605 */
[----:B------:R-:W-:-:S03]  /*9d00*/  ISETP.GE.AND P1, PT, R9, 0x1, PT ;  /* 0x000000010900780c */ /* 0x000fc60003f26270 */
[----:B------:R-:W-:-:S04]  /*9d10*/  VIADD R5, R4, UR46 ;  /* 0x0000002e04057c36 */ /* 0x000fc80008000000 */
        /* <DEDUP_REMOVED lines=12> */
.L_x_3249:
[----:B------:R-:W-:-:S13]  /*9de0*/  ISETP.NE.AND P1, PT, R9, 0x1, PT ;  /* 0x000000010900780c */ /* 0x000fda0003f25270 */
[----:B------:R-:W-:-:S05]  /*9df0*/  @P1 IMAD.HI.U32 R2, R4, R2, RZ ;  /* 0x0000000204021227 */ /* 0x000fca00078e00ff */
[----:B------:R-:W-:-:S07]  /*9e00*/  @P1 SHF.R.U32.HI R4, RZ, R3, R2 ;  /* 0x00000003ff041219 */ /* 0x000fce0000011602 */
.L_x_3250:
[----:B------:R-:W-:Y:S05]  /*9e10*/  BSYNC B0 ;  /* 0x0000000000007941 */ /* 0x000fea0003800000 */
.L_x_3248:
[----:B------:R-:W-:-:S05]  /*9e20*/  IMAD R9, R4, R9, R9 ;  /* 0x0000000904097224 */ /* 0x000fca00078e0209 */
[----:B------:R-:W-:-:S07]  /*9e30*/  VIMNMX R8, R8, R9, PT ;  /* 0x0000000908087248 */ /* 0x000fce0003fe0100 */
.L_x_3247:
[----:B------:R-:W-:Y:S01]  /*9e40*/  IMAD.HI R8, R8, 0x2aaaaaab, RZ ;  /* 0x2aaaaaab08087827 */ /* 0x000fe200078e02ff */
[----:B------:R-:W-:Y:S04]  /*9e50*/  BSSY B2, `(.L_x_3251) ;  /* 0x0000016000027945 */ /* 0x000fe80003800000 */
[----:B------:R-:W-:-:S04]  /*9e60*/  SHF.R.U32.HI R3, RZ, 0x1f, R8 ;  /* 0x0000001fff037819 */ /* 0x000fc80000011608 */
[----:B------:R-:W-:-:S04]  /*9e70*/  LEA.HI.SX32 R3, R8, R3, 0x1c ;  /* 0x0000000308037211 */ /* 0x000fc800078fe2ff */
[----:B------:R-:W-:-:S04]  /*9e80*/  VIMNMX R11, R3, UR45, !PT ;  /* 0x0000002d030b7c48 */ /* 0x000fc8000ffe0100 */
[----:B------:R-:W-:-:S13]  /*9e90*/  ISETP.GE.AND P1, PT, R10, R11, PT ;  /* 0x0000000b0a00720c */ /* 0x000fda0003f26270 */
[----:B------:R-:W-:Y:S05]  /*9ea0*/  @!P1 BRA `(.L_x_3252) ;  /* 0x0000000000409947 */ /* 0x000fea0003800000 */
[----:B------:R-:W-:Y:S01]  /*9eb0*/  BSSY B1, `(.L_x_3253) ;  /* 0x000000d000017945 */ /* 0x000fe20003800000 */
.L_x_3255:
[C---:B------:R-:W-:Y:S01]  /*9ec0*/  IADD3 R2, P1, R16.reuse, 0x70, RZ ;  /* 0x0000007010027810 */ /* 0x040fe20007f3e0ff */
[----:B------:R-:W-:Y:S01]  /*9ed0*/  BSSY B0, `(.L_x_3254) ;  /* 0x0000007000007945 */ /* 0x000fe20003800000 */
[C---:B------:R-:W-:Y:S01]  /*9ee0*/  IADD3 R24, P2, R16.reuse, 0x13c, RZ ;  /* 0x0000013c10187810 */ /* 0x040fe20007f5e0ff */
[----:B------:R-:W-:Y:S01]  /*9ef0*/  VIADD R0, R16, 0x178 ;  /* 0x0000017810007836 */ /* 0x000fe20000000000 */
[----:B------:R-:W-:Y:S01]  /*9f00*/  MOV R225, 0x9f40 ;  /* 0x00009f4000e17802 */ /* 0x000fe20000000f00 */
[--C-:B------:R-:W-:Y:S02]  /*9f10*/  IMAD.X R3, RZ, RZ, R17.reuse, P1 ;  /* 0x000000ffff037224 */ /* 0x100fe400008e0611 */
[----:B------:R-:W-:-:S08]  /*9f20*/  IMAD.X R25, RZ, RZ, R17, P2 ;  /* 0x000000ffff197224 */ /* 0x000fd000010e0611 */
[----:B------:R-:W-:Y:S05]  /*9f30*/  CALL.REL.NOINC `($_ZN7cutlass13device_kernelIN5flash11enable_sm90INS1_16FlashAttnFwdSm90INS1_25CollectiveMainloopFwdSm90ILi2EN4cute5tupleIJNS5_1CILi1EEES8_S8_EEENS6_IJNS7_ILi128EEENS7_ILi96EEENS7_ILi64EEEEEELi256ENS_6half_tEfNS_4arch4Sm90ELb0ELb1ELb1ELb1ELb0ELb0ELb1ELb1ELb0ELb1ELb1ELb0EEENS1_21CollectiveEpilogueFwdINS6_IJSA_NS7_ILi256EEESB_EEES9_SE_SG_Li256ELb1ELb1ELb1ELb0EEENS1_36VarlenDynamicPersistentTileSchedulerILi128ELi96ELi256ELi128ELb1ELb1ELb1ELb1ELb0ELb1EEEEEEEEEvNT_6ParamsE$_ZZN5flash25CollectiveMainloopFwdSm90ILi2EN4cute5tupleIJNS1_1CILi1EEES4_S4_EEENS2_IJNS3_ILi128EEENS3_ILi96EEENS3_ILi64EEEEEELi256EN7cutlass6half_tEfNSA_4arch4Sm90ELb0ELb1ELb1ELb1ELb0ELb0ELb1ELb1ELb0ELb1ELb1ELb0EE3mmaINS_16FlashAttnFwdSm90ISE_NS_21CollectiveEpilogueFwdINS2_IJS6_NS3_ILi256EEES7_EEES5_SB_SD_Li256ELb1ELb1ELb1ELb0EEENS_36VarlenDynamicPersistentTileSchedulerILi128ELi96ELi256ELi128ELb1ELb1ELb1ELb1ELb0ELb1EEEE13SharedStorageENS1_6TensorINS1_11ArrayEngineIfLm128EEENS1_6LayoutINS2_IJNS2_IJNS3_ILi2EEEST_NS3_ILi32EEEEEES4_S4_EEENS2_IJNS2_IJS4_ST_NS3_ILi4EEEEEENS3_ILi0EEESZ_EEEEEEENS_7SoftmaxILi2ELi0EEEEEbRKNSE_6ParamsENSA_25PipelineTmaAsyncNoClusterILi2ENSA_16PipelineTmaAsyncILi2EEEEES1B_RNSA_13PipelineStateILj2EEERT0_RT1_iRiRKNS_16SeqlenInfoQKNewKILb1ELb0EEENS2_IJiiiiEEERT_ENKUliT_T0_T1_E_clIZSF_ISO_S12_S14_EbS17_S1B_S1B_S1E_S1G_S1I_iS1J_S1N_S1O_S1Q_EUlRS1R_iE1_NS3_ILb0EEENS3_ILb1EEEEEDaiS1R_S1S_S1T_) ;  /* 0x0000025c00587944 */ /* 0x000fea0003c00000 */
[----:B------:R-:W-:Y:S05]  /*9f40*/  BSYNC B0 ;  /* 0x0000000000007941 */ /* 0x000fea0003800000 */
.L_x_3254:
[C---:B------:R-:W-:Y:S01]  /*9f50*/  ISETP.GT.AND P1, PT, R10.reuse, R11, PT ;  /* 0x0000000b0a00720c */ /* 0x040fe20003f24270 */
[----:B------:R-:W-:-:S12]  /*9f60*/  VIADD R10, R10, 0xffffffff ;  /* 0xffffffff0a0a7836 */ /* 0x000fd80000000000 */
[----:B------:R-:W-:Y:S05]  /*9f70*/  @P1 BRA `(.L_x_3255) ;  /* 0xfffffffc00d01947 */ /* 0x000fea000383ffff */
[----:B------:R-:W-:Y:S05]  /*9f80*/  BSYNC B1 ;  /* 0x0000000000017941 */ /* 0x000fea0003800000 */
.L_x_3253:
[----:B------:R-:W2:Y:S02]  /*9f90*/  LDL R0, [R1+0x70] ;  /* 0x0000700001007983 */ /* 0x000ea40000100800 */
[----:B--2---:R-:W-:-:S07]  /*9fa0*/  IMAD.SHL.U32 R0, R0, 0x80, RZ ;  /* 0x0000008000007824 */ /* 0x004fce00078e00ff */
.L_x_3252:
[----:B------:R-:W-:Y:S05]  /*9fb0*/  BSYNC B2 ;  /* 0x0000000000027941 */ /* 0x000fea0003800000 */
.L_x_3251:
        /* <DEDUP_REMOVED lines=10> */
[----:B------:R-:W-:-:S04]  /*a060*/  VIADD R0, R0, UR42 ;  /* 0x0000002a00007c36 */ /* 0x000fc80008000000 */
        /* <DEDUP_REMOVED lines=12> */
.L_x_3258:
[----:B------:R-:W-:-:S13]  /*a130*/  ISETP.NE.AND P1, PT, R7, 0x1, PT ;  /* 0x000000010700780c */ /* 0x000fda0003f25270 */
[----:B------:R-:W0:Y:S02]  /*a140*/  @P1 LDC.64 R4, c[0x0][0xae0] ;  /* 0x0002b800ff041b82 */ /* 0x000e240000000a00 */
[----:B0-----:R-:W-:-:S05]  /*a150*/  @P1 IMAD.HI.U32 R4, R0, R4, RZ ;  /* 0x0000000400041227 */ /* 0x001fca00078e00ff */
[----:B------:R-:W-:-:S07]  /*a160*/  @P1 SHF.R.U32.HI R0, RZ, R5, R4 ;  /* 0x00000005ff001219 */ /* 0x000fce0000011604 */
.L_x_3259:
[----:B------:R-:W-:Y:S05]  /*a170*/  BSYNC B0 ;  /* 0x0000000000007941 */ /* 0x000fea0003800000 */
.L_x_3257:
[----:B------:R-:W-:-:S05]  /*a180*/  IMAD R3, R0, R7, RZ ;  /* 0x0000000700037224 */ /* 0x000fca00078e02ff */
[----:B------:R-:W-:-:S07]  /*a190*/  VIMNMX R2, R2, R3, !PT ;  /* 0x0000000302027248 */ /* 0x000fce0007fe0100 */
.L_x_3256:
[----:B------:R-:W-:-:S04]  /*a1a0*/  VIADD R2, R2, 0x5f ;  /* 0x0000005f02027836 */ /* 0x000fc80000000000 */
[----:B------:R-:W-:-:S05]  /*a1b0*/  IMAD.HI R2, R2, 0x2aaaaaab, RZ ;  /* 0x2aaaaaab02027827 */ /* 0x000fca00078e02ff */
[----:B------:R-:W-:-:S04]  /*a1c0*/  SHF.R.U32.HI R3, RZ, 0x1f, R2 ;  /* 0x0000001fff037819 */ /* 0x000fc80000011602 */
[----:B------:R-:W-:-:S04]  /*a1d0*/  LEA.HI.SX32 R2, R2, R3, 0x1c ;  /* 0x0000000302027211 */ /* 0x000fc800078fe2ff */
[----:B------:R-:W-:-:S04]  /*a1e0*/  VIMNMX R2, R2, UR45, !PT ;  /* 0x0000002d02027c48 */ /* 0x000fc8000ffe0100 */
[----:B------:R-:W-:-:S13]  /*a1f0*/  ISETP.GE.AND P1, PT, R10, R2, PT ;  /* 0x000000020a00720c */ /* 0x000fda0003f26270 */
[----:B------:R-:W-:Y:S05]  /*a200*/  @!P1 BRA `(.L_x_3260) ;  /* 0x0000009c00a89947 */ /* 0x000fea0003800000 */
.L_x_3277:
[----:B0-----:R-:W2:Y:S04]  /*a210*/  LD.E R3, desc[UR40][R16.64+0x218] ;  /* 0x0002182810037980 */ /* 0x001ea8000c101900 */
        /* <DEDUP_REMOVED lines=13> */
[----:B------:R-:W-:Y:S01]  /*a2f0*/  IMAD.MOV.U32 R5, RZ, RZ, R10 ;  /* 0x000000ffff057224 */ /* 0x000fe200078e000a */
[----:B------:R-:W-:Y:S05]  /*a300*/  YIELD ;  /* 0x0000000000007946 */ /* 0x000fea0003800000 */
[----:B------:R-:W-:Y:S01]  /*a310*/  BSSY B0, `(.L_x_3261) ;  /* 0x0000008000007945 */ /* 0x000fe20003800000 */
[----:B------:R-:W-:Y:S01]  /*a320*/  VIADD R10, R10, 0xffffffff ;  /* 0xffffffff0a0a7836 */ /* 0x000fe20000000000 */
[----:B------:R-:W-:Y:S01]  /*a330*/  ISETP.GT.AND P1, PT, R5, R2, PT ;  /* 0x000000020500720c */ /* 0x000fe20003f24270 */
[----:B-1----:R-:W-:Y:S01]  /*a340*/  @!P2 IMAD.MOV.U32 R3, RZ, RZ, RZ ;  /* 0x000000ffff03a224 */ /* 0x002fe200078e00ff */
[----:B--2---:R-:W-:-:S04]  /*a350*/  LOP3.LUT R0, R0, 0x1, RZ, 0xfc, !PT ;  /* 0x0000000100007812 */ /* 0x004fc800078efcff */
[----:B------:R-:W-:-:S13]  /*a360*/  ISETP.NE.AND P3, PT, R0, 0x3, PT ;  /* 0x000000030000780c */ /* 0x000fda0003f65270 */
[----:B0-----:R-:W-:Y:S05]  /*a370*/  @!P3 BRA `(.L_x_3262) ;  /* 0x000000000004b947 */ /* 0x001fea0003800000 */
[----:B------:R-:W-:Y:S01]  /*a380*/  BPT.TRAP 0x1 ;  /* 0x000000040000795c */ /* 0x000fe20000300000 */
.L_x_3262:
[----:B------:R-:W-:Y:S05]  /*a390*/  BSYNC B0 ;  /* 0x0000000000007941 */ /* 0x000fea0003800000 */
.L_x_3261:
[----:B------:R-:W2:Y:S01]  /*a3a0*/  LD.E.64 R4, desc[UR40][R18.64+0x8] ;  /* 0x0000082812047980 */ /* 0x000ea2000c101b00 */
[----:B-----5:R-:W-:Y:S02]  /*a3b0*/  SHF.L.U32 R8, R9, 0x1f, RZ ;  /* 0x0000001f09087819 */ /* 0x020fe400000006ff */
[----:B--2---:R-:W-:-:S05]  /*a3c0*/  MOV R4, R4 ;  /* 0x0000000400047202 */ /* 0x004fca0000000f00 */
[----:B------:R-:W-:-:S04]  /*a3d0*/  IMAD R3, R3, 0x8, R4 ;  /* 0x0000000803037824 */ /* 0x000fc800078e0204 */
[----:B------:R0:W1:Y:S01]  /*a3e0*/  SYNCS.PHASECHK.TRANS64.TRYWAIT P2, [R3+URZ], R8 ;  /* 0x00000008030075a7 */ /* 0x000062000804017f */
[----:B------:R-:W2:Y:S04]  /*a3f0*/  LD.E R4, desc[UR40][R18.64+0x1c] ;  /* 0x00001c2812047980 */ /* 0x000ea8000c101900 */
[----:B------:R0:W5:Y:S04]  /*a400*/  LD.E R0, desc[UR40][R16.64+0x218] ;  /* 0x0002182810007980 */ /* 0x000168000c101900 */
[----:B------:R0:W5:Y:S01]  /*a410*/  LD.E R6, desc[UR40][R16.64+0x21c] ;  /* 0x00021c2810067980 */ /* 0x000162000c101900 */
[----:B------:R-:W-:Y:S01]  /*a420*/  BSSY B0, `(.L_x_3263) ;  /* 0x0000005000007945 */ /* 0x000fe20003800000 */
[----:B--2---:R-:W-:-:S04]  /*a430*/  LOP3.LUT R4, R4, 0x1, RZ, 0xfc, !PT ;  /* 0x0000000104047812 */ /* 0x004fc800078efcff */
[----:B------:R-:W-:-:S13]  /*a440*/  ISETP.NE.AND P3, PT, R4, 0x3, PT ;  /* 0x000000030400780c */ /* 0x000fda0003f65270 */
[----:B01----:R-:W-:Y:S05]  /*a450*/  @!P3 BRA `(.L_x_3264) ;  /* 0x000000000004b947 */ /* 0x003fea0003800000 */
[----:B------:R-:W-:Y:S01]  /*a460*/  BPT.TRAP 0x1 ;  /* 0x000000040000795c */ /* 0x000fe20000300000 */
.L_x_3264:
[----:B------:R-:W-:Y:S05]  /*a470*/  BSYNC B0 ;  /* 0x0000000000007941 */ /* 0x000fea0003800000 */
.L_x_3263:
[----:B------:R-:W-:Y:S04]  /*a480*/  BSSY B0, `(.L_x_3265) ;  /* 0x0000008000007945 */ /* 0x000fe80003800000 */
[----:B------:R-:W-:Y:S05]  /*a490*/  @P2 BRA `(.L_x_3266) ;  /* 0x0000000000182947 */ /* 0x000fea0003800000 */
[----:B------:R-:W2:Y:S01]  /*a4a0*/  LD.E.64 R4, desc[UR40][R18.64+0x8] ;  /* 0x0000082812047980 */ /* 0x000ea2000c101b00 */
[----:B-----5:R-:W-:Y:S02]  /*a4b0*/  SHF.L.U32 R3, R6, 0x1f, RZ ;  /* 0x0000001f06037819 */ /* 0x020fe400000006ff */
[----:B--2---:R-:W-:-:S05]  /*a4c0*/  MOV R5, R4 ;  /* 0x0000000400057202 */ /* 0x004fca0000000f00 */
[----:B------:R-:W-:-:S04]  /*a4d0*/  IMAD R0, R0, 0x8, R5 ;  /* 0x0000000800007824 */ /* 0x000fc800078e0205 */
[----:B------:R-:W0:Y:S02]  /*a4e0*/  SYNCS.PHASECHK.TRANS64.TRYWAIT P2, [R0+URZ], R3 ;  /* 0x00000003000075a7 */ /* 0x000e24000804017f */
[----:B0-----:R-:W-:Y:S05]  /*a4f0*/  @!P2 BRA `(.L_x_3267) ;  /* 0x0000022800f8a947 */ /* 0x001fea0003800000 */
.L_x_3266:
[----:B------:R-:W-:Y:S05]  /*a500*/  BSYNC B0 ;  /* 0x0000000000007941 */ /* 0x000fea0003800000 */
.L_x_3265:
[----:B0-----:R-:W2:Y:S04]  /*a510*/  LD.E R3, desc[UR40][R16.64+0x218] ;  /* 0x0002182810037980 */ /* 0x001ea8000c101900 */
[----:B------:R-:W2:Y:S01]  /*a520*/  LDL.64 R12, [R1+0xa0] ;  /* 0x0000a000010c7983 */ /* 0x000ea20000100a00 */
[----:B------:R-:W-:Y:S05]  /*a530*/  WARPSYNC.ALL ;  /* 0x0000000000007948 */ /* 0x000fea0003800000 */
[----:B------:R-:W3:Y:S04]  /*a540*/  LDL.64 R14, [R1+0x98] ;  /* 0x00009800010e7983 */ /* 0x000ee80000100a00 */
[----:B------:R-:W4:Y:S04]  /*a550*/  LDL.64 R4, [R1+0x98] ;  /* 0x0000980001047983 */ /* 0x000f280000100a00 */
[----:B-----5:R-:W4:Y:S01]  /*a560*/  LDL.64 R6, [R1+0x98] ;  /* 0x0000980001067983 */ /* 0x020f220000100a00 */
[----:B--2---:R-:W-:-:S03]  /*a570*/  IMAD R12, R3, 0x300, R12 ;  /* 0x00000300030c7824 */ /* 0x004fc600078e020c */
[----:B------:R-:W2:Y:S01]  /*a580*/  LDL.64 R8, [R1+0x98] ;  /* 0x0000980001087983 */ /* 0x000ea20000100a00 */
[----:B------:R-:W-:Y:S01]  /*a590*/  R2UR UR7, R13 ;  /* 0x000000000d0772ca */ /* 0x000fe200000e0000 */
[----:B------:R-:W-:Y:S01]  /*a5a0*/  WARPGROUP.ARRIVE ;  /* 0x00000000000079c5 */ /* 0x000fe20000000000 */
[----:B------:R-:W-:Y:S01]  /*a5b0*/  R2UR UR6, R12 ;  /* 0x000000000c0672ca */ /* 0x000fe200000e0000 */
[----:B------:R-:W2:Y:S01]  /*a5c0*/  LDL R20, [R1+0x54] ;  /* 0x0000540001147983 */ /* 0x000ea20000100800 */
[----:B------:R-:W-:-:S03]  /*a5d0*/  IMAD.MOV.U32 R0, RZ, RZ, 0x1 ;  /* 0x00000001ff007424 */ /* 0x000fc600078e00ff */
[----:B------:R0:W-:Y:S04]  /*a5e0*/  STL [R1+0x80], RZ ;  /* 0x000080ff01007387 */ /* 0x0001e80000100800 */
[----:B------:R0:W-:Y:S04]  /*a5f0*/  STL [R1+0x80], R0 ;  /* 0x0000800001007387 */ /* 0x0001e80000100800 */
[----:B------:R0:W-:Y:S04]  /*a600*/  STL [R1+0x80], R0 ;  /* 0x0000800001007387 */ /* 0x0001e80000100800 */
[----:B------:R0:W-:Y:S04]  /*a610*/  STL [R1+0x80], R0 ;  /* 0x0000800001007387 */ /* 0x0001e80000100800 */
[----:B------:R0:W-:Y:S01]  /*a620*/  STL [R1+0x80], R0 ;  /* 0x0000800001007387 */ /* 0x0001e20000100800 */
[----:B---3--:R-:W-:-:S02]  /*a630*/  R2UR UR4, R14 ;  /* 0x000000000e0472ca */ /* 0x008fc400000e0000 */
[----:B------:R-:W-:-:S13]  /*a640*/  R2UR UR5, R15 ;  /* 0x000000000f0572ca */ /* 0x000fda00000e0000 */
[----:B------:R-:W-:Y:S01]  /*a650*/  HGMMA.64x96x16.F32 R24, gdesc[UR4], RZ, !UPT, gsb0 ;  /* 0x01600000041879f0 */ /* 0x000fe2000c0008ff */
        /* <DEDUP_REMOVED lines=9> */
[----:B------:R0:W5:Y:S04]  /*a6f0*/  LD.E R3, desc[UR40][R16.64+0x218] ;  /* 0x0002182810037980 */ /* 0x000168000c101900 */
[----:B------:R0:W5:Y:S01]  /*a700*/  LD.E R11, desc[UR40][R16.64+0x21c] ;  /* 0x00021c28100b7980 */ /* 0x000162000c101900 */
[----:B------:R-:W-:-:S06]  /*a710*/  WARPGROUP.ARRIVE ;  /* 0x00000000000079c5 */ /* 0x000fcc0000000000 */
[----:B------:R-:W-:Y:S01]  /*a720*/  HGMMA.64x96x16.F32 R24, gdesc[UR4], R24, gsb0 ;  /* 0x01600000041879f0 */ /* 0x000fe20008000818 */
[----:B------:R-:W-:Y:S02]  /*a730*/  VIADD R4, R12, 0x4 ;  /* 0x000000040c047836 */ /* 0x000fe40000000000 */
[----:B------:R-:W-:Y:S01]  /*a740*/  IMAD.MOV.U32 R5, RZ, RZ, R13 ;  /* 0x000000ffff057224 */ /* 0x000fe200078e000d */
[----:B------:R-:W-:Y:S02]  /*a750*/  R2UR UR4, R6 ;  /* 0x00000000060472ca */ /* 0x000fe400000e0000 */
[----:B------:R-:W-:Y:S02]  /*a760*/  R2UR UR6, R4 ;  /* 0x00000000040672ca */ /* 0x000fe400000e0000 */
[----:B------:R-:W-:Y:S02]  /*a770*/  R2UR UR7, R5 ;  /* 0x00000000050772ca */ /* 0x000fe400000e0000 */
[----:B------:R-:W-:Y:S01]  /*a780*/  R2UR UR5, R7 ;  /* 0x00000000070572ca */ /* 0x000fe200000e0000 */
[----:B------:R-:W-:-:S02]  /*a790*/  VIADD R4, R12, 0x6 ;  /* 0x000000060c047836 */ /* 0x000fc40000000000 */
[----:B--2---:R-:W-:Y:S01]  /*a7a0*/  VIADD R8, R8, 0x6 ;  /* 0x0000000608087836 */ /* 0x004fe20000000000 */
[----:B------:R-:W-:Y:S02]  /*a7b0*/  WARPGROUP.DEPBAR.LE gsb0, 0x0 ;  /* 0x00008000000079c5 */ /* 0x000fe40000010000 */
[----:B------:R-:W-:-:S07]  /*a7c0*/  WARPGROUP.ARRIVE ;  /* 0x00000000000079c5 */ /* 0x000fce0000000000 */
[----:B------:R-:W-:Y:S01]  /*a7d0*/  HGMMA.64x96x16.F32 R24, gdesc[UR4], R24, gsb0 ;  /* 0x01600000041879f0 */ /* 0x000fe20008000818 */
[----:B------:R-:W-:Y:S01]  /*a7e0*/  IMAD.MOV.U32 R5, RZ, RZ, R13 ;  /* 0x000000ffff057224 */ /* 0x000fe200078e000d */
[----:B------:R-:W-:Y:S02]  /*a7f0*/  R2UR UR6, R4 ;  /* 0x00000000040672ca */ /* 0x000fe400000e0000 */
[----:B------:R-:W-:Y:S02]  /*a800*/  R2UR UR4, R8 ;  /* 0x00000000080472ca */ /* 0x000fe400000e0000 */
[----:B------:R-:W-:Y:S02]  /*a810*/  R2UR UR7, R5 ;  /* 0x00000000050772ca */ /* 0x000fe400000e0000 */
[----:B------:R-:W-:Y:S02]  /*a820*/  R2UR UR5, R9 ;  /* 0x00000000090572ca */ /* 0x000fe400000e0000 */
[----:B------:R-:W-:-:S04]  /*a830*/  LOP3.LUT R20, R20, 0x1, RZ, 0xfc, !PT ;  /* 0x0000000114147812 */ /* 0x000fc800078efcff */
[----:B------:R-:W-:Y:S01]  /*a840*/  ISETP.NE.AND P3, PT, R20, 0x3, PT ;  /* 0x000000031400780c */ /* 0x000fe20003f65270 */
[----:B------:R-:W-:Y:S02]  /*a850*/  WARPGROUP.DEPBAR.LE gsb0, 0x0 ;  /* 0x00008000000079c5 */ /* 0x000fe40000010000 */
[----:B------:R-:W-:-:S06]  /*a860*/  WARPGROUP.ARRIVE ;  /* 0x00000000000079c5 */ /* 0x000fcc0000000000 */
[----:B------:R-:W-:Y:S01]  /*a870*/  HGMMA.64x96x16.F32 R24, gdesc[UR4], R24, gsb0 ;  /* 0x01600000041879f0 */ /* 0x000fe20008000818 */
[----:B------:R-:W-:Y:S02]  /*a880*/  BSSY B0, `(.L_x_3268) ;  /* 0x0000004000007945 */ /* 0x000fe40003800000 */
[----:B------:R-:W-:Y:S02]  /*a890*/  WARPGROUP.DEPBAR.LE gsb0, 0x0 ;  /* 0x00008000000079c5 */ /* 0x000fe40000010000 */
[----:B0-----:R-:W-:Y:S05]  /*a8a0*/  @!P3 BRA `(.L_x_3269) ;  /* 0x000000000004b947 */ /* 0x001fea0003800000 */
[----:B------:R-:W-:Y:S01]  /*a8b0*/  BPT.TRAP 0x1 ;  /* 0x000000040000795c */ /* 0x000fe20000300000 */
.L_x_3269:
[----:B------:R-:W-:Y:S05]  /*a8c0*/  BSYNC B0 ;  /* 0x0000000000007941 */ /* 0x000fea0003800000 */
.L_x_3268:
[----:B------:R-:W2:Y:S01]  /*a8d0*/  LDL.64 R4, [R1+0x40] ;  /* 0x0000400001047983 */ /* 0x000ea20000100a00 */
[----:B-----5:R-:W-:Y:S02]  /*a8e0*/  SHF.L.U32 R8, R11, 0x1f, RZ ;  /* 0x0000001f0b087819 */ /* 0x020fe400000006ff */
[----:B--2---:R-:W-:-:S05]  /*a8f0*/  MOV R6, R4 ;  /* 0x0000000400067202 */ /* 0x004fca0000000f00 */
[----:B------:R-:W-:-:S04]  /*a900*/  IMAD R3, R3, 0x8, R6 ;  /* 0x0000000803037824 */ /* 0x000fc800078e0206 */
[----:B------:R0:W1:Y:S01]  /*a910*/  SYNCS.PHASECHK.TRANS64.TRYWAIT P2, [R3+URZ], R8 ;  /* 0x00000008030075a7 */ /* 0x000062000804017f */
[----:B------:R0:W5:Y:S04]  /*a920*/  LD.E R4, desc[UR40][R16.64+0x218] ;  /* 0x0002182810047980 */ /* 0x000168000c101900 */
[----:B------:R0:W5:Y:S01]  /*a930*/  LD.E R5, desc[UR40][R16.64+0x21c] ;  /* 0x00021c2810057980 */ /* 0x000162000c101900 */
[----:B------:R-:W-:Y:S04]  /*a940*/  BSSY B0, `(.L_x_3270) ;  /* 0x0000003000007945 */ /* 0x000fe80003800000 */
[----:B------:R-:W-:Y:S05]  /*a950*/  @!P3 BRA `(.L_x_3271) ;  /* 0x000000000004b947 */ /* 0x000fea0003800000 */
[----:B------:R-:W-:Y:S01]  /*a960*/  BPT.TRAP 0x1 ;  /* 0x000000040000795c */ /* 0x000fe20000300000 */
.L_x_3271:
[----:B------:R-:W-:Y:S05]  /*a970*/  BSYNC B0 ;  /* 0x0000000000007941 */ /* 0x000fea0003800000 */
.L_x_3270:
[----:B------:R-:W-:Y:S04]  /*a980*/  BSSY B0, `(.L_x_3272) ;  /* 0x0000006000007945 */ /* 0x000fe80003800000 */
[----:B-1----:R-:W-:Y:S05]  /*a990*/  @P2 BRA `(.L_x_3273) ;  /* 0x0000000000102947 */ /* 0x002fea0003800000 */
[----:B-----5:R-:W-:Y:S01]  /*a9a0*/  IMAD R4, R4, 0x8, R6 ;  /* 0x0000000804047824 */ /* 0x020fe200078e0206 */
[----:B------:R-:W-:-:S04]  /*a9b0*/  SHF.L.U32 R5, R5, 0x1f, RZ ;  /* 0x0000001f05057819 */ /* 0x000fc800000006ff */
[----:B------:R-:W1:Y:S02]  /*a9c0*/  SYNCS.PHASECHK.TRANS64.TRYWAIT P2, [R4+URZ], R5 ;  /* 0x00000005040075a7 */ /* 0x000e64000804017f */
[----:B-1----:R-:W-:Y:S05]  /*a9d0*/  @!P2 BRA `(.L_x_3274) ;  /* 0x0000022400d4a947 */ /* 0x002fea0003800000 */
.L_x_3273:
[----:B------:R-:W-:Y:S05]  /*a9e0*/  BSYNC B0 ;  /* 0x0000000000007941 */ /* 0x000fea0003800000 */
.L_x_3272:
[----:B------:R-:W2:Y:S04]  /*a9f0*/  LD.E R11, desc[UR40][R16.64+0x218] ;  /* 0x00021828100b7980 */ /* 0x000ea8000c101900 */
[----:B-1---5:R-:W2:Y:S04]  /*aa00*/  LDL.64 R4, [R1+0x118] ;  /* 0x0001180001047983 */ /* 0x022ea80000100a00 */
[----:B0-----:R-:W3:Y:S04]  /*aa10*/  LDL R3, [R1+0x90] ;  /* 0x0000900001037983 */ /* 0x001ee80000100800 */
[----:B------:R-:W4:Y:S04]  /*aa20*/  LDL.64 R6, [R1+0x110] ;  /* 0x0001100001067983 */ /* 0x000f280000100a00 */
[----:B------:R-:W4:Y:S04]  /*aa30*/  LDL.64 R14, [R1+0x110] ;  /* 0x00011000010e7983 */ /* 0x000f280000100a00 */
[----:B------:R-:W4:Y:S04]  /*aa40*/  LDL.64 R12, [R1+0x110] ;  /* 0x00011000010c7983 */ /* 0x000f280000100a00 */
[----:B------:R-:W4:Y:S01]  /*aa50*/  LDL.64 R8, [R1+0x110] ;  /* 0x0001100001087983 */ /* 0x000f220000100a00 */
[----:B------:R-:W-:Y:S05]  /*aa60*/  WARPSYNC.ALL ;  /* 0x0000000000007948 */ /* 0x000fea0003800000 */
[----:B------:R-:W-:Y:S01]  /*aa70*/  WARPGROUP.ARRIVE ;  /* 0x00000000000079c5 */ /* 0x000fe20000000000 */
        /* <DEDUP_REMOVED lines=137> */
[----:B---3--:R-:W-:Y:S01]  /*b310*/  VIADD R14, R14, 0xc02 ;  /* 0x00000c020e0e7836 */ /* 0x008fe20000000000 */
        /* <DEDUP_REMOVED lines=28> */
[----:B------:R-:W0:Y:S01]  /*b4e0*/  S2R R72, SR_TID.X ;  /* 0x0000000000487919 */ /* 0x000e220000002100 */
[----:B------:R-:W-:Y:S04]  /*b4f0*/  STL [R1+0x90], R0 ;  /* 0x0000900001007387 */ /* 0x000fe80000100800 */
[----:B------:R-:W-:Y:S01]  /*b500*/  STL [R1+0x90], R0 ;  /* 0x0000900001007387 */ /* 0x000fe20000100800 */
[----:B------:R-:W-:-:S02]  /*b510*/  WARPGROUP.DEPBAR.LE gsb0, 0x0 ;  /* 0x00008000000079c5 */ /* 0x000fc40000010000 */
[----:B------:R-:W-:-:S06]  /*b520*/  WARPGROUP.ARRIVE ;  /* 0x00000000000079c5 */ /* 0x000fcc0000000000 */
[----:B------:R-:W-:Y:S01]  /*b530*/  HGMMA.64x96x16.F32 R24, gdesc[UR4], R24, gsb0 ;  /* 0x01600000041879f0 */ /* 0x000fe20008000818 */
[----:B------:R-:W-:Y:S01]  /*b540*/  STL [R1+0x90], R0 ;  /* 0x0000900001007387 */ /* 0x000fe20000100800 */
[----:B0-----:R-:W-:-:S03]  /*b550*/  SHF.R.U32.HI R73, RZ, 0x7, R72 ;  /* 0x00000007ff497819 */ /* 0x001fc60000011648 */
[----:B------:R-:W-:Y:S04]  /*b560*/  STL [R1+0x90], R0 ;  /* 0x0000900001007387 */ /* 0x000fe80000100800 */
[----:B------:R-:W-:Y:S04]  /*b570*/  STL [R1+0x90], R0 ;  /* 0x0000900001007387 */ /* 0x000fe80000100800 */
[----:B------:R-:W-:Y:S04]  /*b580*/  STL [R1+0x90], R0 ;  /* 0x0000900001007387 */ /* 0x000fe80000100800 */
[----:B------:R-:W-:Y:S01]  /*b590*/  STL [R1+0x90], R0 ;  /* 0x0000900001007387 */ /* 0x000fe20000100800 */
[----:B------:R-:W-:-:S03]  /*b5a0*/  IADD3 R6, -R73, 0xb, RZ ;  /* 0x0000000b49067810 */ /* 0x000fc60007ffe1ff */
        /* <DEDUP_REMOVED lines=17> */
[----:B------:R-:W2:Y:S04]  /*b6c0*/  LDL.64 R12, [R1+0x170] ;  /* 0x00017000010c7983 */ /* 0x000ea80000100a00 */
[----:B------:R-:W3:Y:S04]  /*b6d0*/  LD.E.64 R4, desc[UR40][R16.64+0x230] ;  /* 0x0002302810047980 */ /* 0x000ee8000c101b00 */
[----:B--2---:R-:W2:Y:S02]  /*b6e0*/  LD.E R9, desc[UR40][R12.64] ;  /* 0x000000280c097980 */ /* 0x004ea4000c101900 */
[-C--:B--2---:R-:W-:Y:S01]  /*b6f0*/  FMUL.FTZ R7, R24, R9.reuse ;  /* 0x0000000918077220 */ /* 0x084fe20000410000 */
[-C--:B------:R-:W-:Y:S01]  /*b700*/  FMUL.FTZ R8, R25, R9.reuse ;  /* 0x0000000919087220 */ /* 0x080fe20000410000 */
[----:B------:R-:W-:-:S04]  /*b710*/  FMUL.FTZ R15, R28, R9 ;  /* 0x000000091c0f7220 */ /* 0x000fc80000410000 */
[----:B------:R-:W3:Y:S01]  /*b720*/  MUFU.TANH R7, R7 ;  /* 0x0000000700077308 */ /* 0x000ee20000002400 */
[-C--:B------:R-:W-:Y:S01]  /*b730*/  FMUL.FTZ R18, R29, R9.reuse ;  /* 0x000000091d127220 */ /* 0x080fe20000410000 */
[----:B------:R-:W-:-:S06]  /*b740*/  FMUL.FTZ R19, R32, R9 ;  /* 0x0000000920137220 */ /* 0x000fcc0000410000 */
[----:B------:R-:W2:Y:S01]  /*b750*/  MUFU.TANH R8, R8 ;  /* 0x0000000800087308 */ /* 0x000ea20000002400 */
[----:B------:R-:W-:-:S07]  /*b760*/  FMUL.FTZ R28, R33, R9 ;  /* 0x00000009211c7220 */ /* 0x000fce0000410000 */
[----:B------:R-:W4:Y:S01]  /*b770*/  MUFU.TANH R15, R15 ;  /* 0x0000000f000f7308 */ /* 0x000f220000002400 */
[----:B---3--:R-:W-:Y:S01]  /*b780*/  FMNMX.FTZ R13, R7, R4, !PT ;  /* 0x00000004070d7209 */ /* 0x008fe20007810000 */
[----:B------:R-:W-:-:S06]  /*b790*/  FMUL.FTZ R29, R36, R9 ;  /* 0x00000009241d7220 */ /* 0x000fcc0000410000 */
[----:B------:R-:W3:Y:S01]  /*b7a0*/  MUFU.TANH R18, R18 ;  /* 0x0000001200127308 */ /* 0x000ee20000002400 */
[----:B------:R-:W-:Y:S01]  /*b7b0*/  FMUL.FTZ R11, R30, R9 ;  /* 0x000000091e0b7220 */ /* 0x000fe20000410000 */
[----:B--2---:R-:W-:-:S06]  /*b7c0*/  FMNMX.FTZ R12, R8, R13, !PT ;  /* 0x0000000d080c7209 */ /* 0x004fcc0007810000 */
[----:B------:R-:W2:Y:S01]  /*b7d0*/  MUFU.TANH R19, R19 ;  /* 0x0000001300137308 */ /* 0x000ea20000002400 */
[----:B------:R-:W-:Y:S01]  /*b7e0*/  FMUL.FTZ R30, R37, R9 ;  /* 0x00000009251e7220 */ /* 0x000fe20000410000 */
[----:B----4-:R-:W-:-:S06]  /*b7f0*/  FMNMX.FTZ R13, R15, R12, !PT ;  /* 0x0000000c0f0d7209 */ /* 0x010fcc0007810000 */
[----:B------:R-:W4:Y:S01]  /*b800*/  MUFU.TANH R28, R28 ;  /* 0x0000001c001c7308 */ /* 0x000f220000002400 */
[-C--:B------:R-:W-:Y:S01]  /*b810*/  FMUL.FTZ R32, R40, R9.reuse ;  /* 0x0000000928207220 */ /* 0x080fe20000410000 */
[----:B------:R-:W-:Y:S01]  /*b820*/  FMUL.FTZ R20, R34, R9 ;  /* 0x0000000922147220 */ /* 0x000fe20000410000 */
[----:B---3--:R-:W-:-:S05]  /*b830*/  FMNMX.FTZ R12, R18, R13, !PT ;  /* 0x0000000d120c7209 */ /* 0x008fca0007810000 */
        /* <DEDUP_REMOVED lines=14> */
[-C--:B------:R-:W-:Y:S01]  /*b920*/  FMUL.FTZ R48, R49, R9.reuse ;  /* 0x0000000931307220 */ /* 0x080fe20000410000 */
[----:B0-----:R-:W-:Y:S01]  /*b930*/  FMUL.FTZ R6, R26, R9 ;  /* 0x000000091a067220 */ /* 0x001fe20000410000 */
[----:B----4-:R-:W-:-:S05]  /*b940*/  FMNMX.FTZ R13, R32, R13, !PT ;  /* 0x0000000d200d7209 */ /* 0x010fca0007810000 */
[----:B------:R-:W0:Y:S01]  /*b950*/  MUFU.TANH R45, R45 ;  /* 0x0000002d002d7308 */ /* 0x000e220000002400 */
[-C--:B------:R-:W-:Y:S01]  /*b960*/  FMUL.FTZ R49, R52, R9.reuse ;  /* 0x0000000934317220 */ /* 0x080fe20000410000 */
[-C--:B-1----:R-:W-:Y:S01]  /*b970*/  FMUL.FTZ R3, R27, R9.reuse ;  /* 0x000000091b037220 */ /* 0x082fe20000410000 */
[----:B------:R-:W-:-:S05]  /*b980*/  FMUL.FTZ R41, R50, R9 ;  /* 0x0000000932297220 */ /* 0x000fca0000410000 */
[----:B------:R-:W1:Y:S01]  /*b990*/  MUFU.TANH R47, R47 ;  /* 0x0000002f002f7308 */ /* 0x000e620000002400 */
[----:B---3--:R-:W-:Y:S01]  /*b9a0*/  FMNMX.FTZ R13, R34, R13, !PT ;  /* 0x0000000d220d7209 */ /* 0x008fe20007810000 */
[-C--:B------:R-:W-:Y:S01]  /*b9b0*/  FMUL.FTZ R50, R53, R9.reuse ;  /* 0x0000000935327220 */ /* 0x080fe20000410000 */
[----:B------:R-:W-:-:S05]  /*b9c0*/  FMUL.FTZ R27, R42, R9 ;  /* 0x000000092a1b7220 */ /* 0x000fca0000410000 */
[----:B------:R-:W3:Y:S01]  /*b9d0*/  MUFU.TANH R48, R48 ;  /* 0x0000003000307308 */ /* 0x000ee20000002400 */
[----:B------:R-:W-:Y:S01]  /*b9e0*/  FMUL.FTZ R42, R51, R9 ;  /* 0x00000009332a7220 */ /* 0x000fe20000410000 */
[----:B--2---:R-:W-:Y:S01]  /*b9f0*/  FMNMX.FTZ R12, R36, R13, !PT ;  /* 0x0000000d240c7209 */ /* 0x004fe20007810000 */
[----:B------:R-:W-:-:S05]  /*ba00*/  FMUL.FTZ R51, R56, R9 ;  /* 0x0000000938337220 */ /* 0x000fca0000410000 */
[----:B------:R-:W2:Y:S01]  /*ba10*/  MUFU.TANH R6, R6 ;  /* 0x0000000600067308 */ /* 0x000ea20000002400 */
[----:B------:R-:W-:Y:S01]  /*ba20*/  FMUL.FTZ R14, R31, R9 ;  /* 0x000000091f0e7220 */ /* 0x000fe20000410000 */
[----:B0-----:R-:W-:-:S06]  /*ba30*/  FMNMX.FTZ R12, R45, R12, !PT ;  /* 0x0000000c2d0c7209 */ /* 0x001fcc0007810000 */
[----:B------:R-:W0:Y:S01]  /*ba40*/  MUFU.TANH R49, R49 ;  /* 0x0000003100317308 */ /* 0x000e220000002400 */
[----:B------:R-:W-:Y:S01]  /*ba50*/  FMUL.FTZ R52, R57, R9 ;  /* 0x0000000939347220 */ /* 0x000fe20000410000 */
[----:B-1----:R-:W-:-:S06]  /*ba60*/  FMNMX.FTZ R13, R47, R12, !PT ;  /* 0x0000000c2f0d7209 */ /* 0x002fcc0007810000 */
[----:B------:R-:W1:Y:S01]  /*ba70*/  MUFU.TANH R3, R3 ;  /* 0x0000000300037308 */ /* 0x000e620000002400 */
[----:B------:R-:W-:-:S07]  /*ba80*/  FMUL.FTZ R53, R60, R9 ;  /* 0x000000093c357220 */ /* 0x000fce0000410000 */
[----:B------:R-:W4:Y:S01]  /*ba90*/  MUFU.TANH R50, R50 ;  /* 0x0000003200327308 */ /* 0x000f220000002400 */
[-C--:B------:R-:W-:Y:S01]  /*baa0*/  FMUL.FTZ R24, R38, R9.reuse ;  /* 0x0000000926187220 */ /* 0x080fe20000410000 */
[----:B------:R-:W-:-:S06]  /*bab0*/  FMUL.FTZ R38, R43, R9 ;  /* 0x000000092b267220 */ /* 0x000fcc0000410000 */
        /* <DEDUP_REMOVED lines=9> */
[----:B0-----:R-:W-:-:S06]  /*bb50*/  FMNMX.FTZ R13, R49, R56, !PT ;  /* 0x00000038310d7209 */ /* 0x001fcc0007810000 */
[----:B------:R-:W0:Y:S01]  /*bb60*/  MUFU.TANH R52, R52 ;  /* 0x0000003400347308 */ /* 0x000e220000002400 */
[----:B------:R-:W-:Y:S01]  /*bb70*/  FMUL.FTZ R55, R64, R9 ;  /* 0x0000000940377220 */ /* 0x000fe20000410000 */
[----:B-1----:R-:W-:-:S06]  /*bb80*/  FMNMX.FTZ R12, R3, R12, !PT ;  /* 0x0000000c030c7209 */ /* 0x002fcc0007810000 */
[----:B------:R-:W1:Y:S01]  /*bb90*/  MUFU.TANH R20, R20 ;  /* 0x0000001400147308 */ /* 0x000e620000002400 */
[----:B----4-:R-:W-:Y:S01]  /*bba0*/  FMNMX.FTZ R56, R50, R13, !PT ;  /* 0x0000000d32387209 */ /* 0x010fe20007810000 */
[----:B------:R-:W-:-:S06]  /*bbb0*/  FMUL.FTZ R57, R65, R9 ;  /* 0x0000000941397220 */ /* 0x000fcc0000410000 */
[----:B------:R-:W4:Y:S01]  /*bbc0*/  MUFU.TANH R53, R53 ;  /* 0x0000003500357308 */ /* 0x000f220000002400 */
[----:B------:R-:W-:Y:S01]  /*bbd0*/  FMUL.FTZ R26, R39, R9 ;  /* 0x00000009271a7220 */ /* 0x000fe20000410000 */
[----:B------:R-:W-:-:S06]  /*bbe0*/  FMNMX.FTZ R13, R11, R12, !PT ;  /* 0x0000000c0b0d7209 */ /* 0x000fcc0007810000 */
[----:B------:R-:W4:Y:S01]  /*bbf0*/  MUFU.TANH R21, R21 ;  /* 0x0000001500157308 */ /* 0x000f220000002400 */
[----:B---3--:R-:W-:Y:S01]  /*bc00*/  FMNMX.FTZ R25, R51, R56, !PT ;  /* 0x0000003833197209 */ /* 0x008fe20007810000 */
[----:B------:R-:W-:-:S06]  /*bc10*/  FMUL.FTZ R60, R68, R9 ;  /* 0x00000009443c7220 */ /* 0x000fcc0000410000 */
[----:B------:R-:W3:Y:S01]  /*bc20*/  MUFU.TANH R54, R54 ;  /* 0x0000003600367308 */ /* 0x000ee20000002400 */
[----:B--2---:R-:W-:Y:S01]  /*bc30*/  FMNMX.FTZ R13, R14, R13, !PT ;  /* 0x0000000d0e0d7209 */ /* 0x004fe20007810000 */
[----:B------:R-:W-:Y:S01]  /*bc40*/  FMUL.FTZ R64, R69, R9 ;  /* 0x0000000945407220 */ /* 0x000fe20000410000 */
[----:B0-----:R-:W-:-:S05]  /*bc50*/  FMNMX.FTZ R56, R52, R25, !PT ;  /* 0x0000001934387209 */ /* 0x001fca0007810000 */
[----:B------:R-:W0:Y:S01]  /*bc60*/  MUFU.TANH R55, R55 ;  /* 0x0000003700377308 */ /* 0x000e220000002400 */
[----:B-1----:R-:W-:-:S07]  /*bc70*/  FMNMX.FTZ R12, R20, R13, !PT ;  /* 0x0000000d140c7209 */ /* 0x002fce0007810000 */
[----:B------:R-:W1:Y:S01]  /*bc80*/  MUFU.TANH R24, R24 ;  /* 0x0000001800187308 */ /* 0x000e620000002400 */
[----:B----4-:R-:W-:-:S07]  /*bc90*/  FMNMX.FTZ R25, R53, R56, !PT ;  /* 0x0000003835197209 */ /* 0x010fce0007810000 */
[----:B------:R-:W2:Y:S01]  /*bca0*/  MUFU.TANH R57, R57 ;  /* 0x0000003900397308 */ /* 0x000ea20000002400 */
[----:B------:R-:W-:-:S07]  /*bcb0*/  FMUL.FTZ R39, R46, R9 ;  /* 0x000000092e277220 */ /* 0x000fce0000410000 */
[----:B------:R-:W4:Y:S01]  /*bcc0*/  MUFU.TANH R26, R26 ;  /* 0x0000001a001a7308 */ /* 0x000f220000002400 */
[----:B------:R-:W-:Y:S02]  /*bcd0*/  FMNMX.FTZ R13, R21, R12, !PT ;  /* 0x0000000c150d7209 */ /* 0x000fe40007810000 */
[----:B---3--:R-:W-:-:S05]  /*bce0*/  FMNMX.FTZ R12, R54, R25, !PT ;  /* 0x00000019360c7209 */ /* 0x008fca0007810000 */
[----:B------:R-:W3:Y:S01]  /*bcf0*/  MUFU.TANH R60, R60 ;  /* 0x0000003c003c7308 */ /* 0x000ee20000002400 */
[----:B------:R-:W-:-:S07]  /*bd00*/  FMUL.FTZ R46, R58, R9 ;  /* 0x000000093a2e7220 */ /* 0x000fce0000410000 */
[----:B------:R-:W3:Y:S01]  /*bd10*/  MUFU.TANH R27, R27 ;  /* 0x0000001b001b7308 */ /* 0x000ee20000002400 */
[----:B0-----:R-:W-:-:S07]  /*bd20*/  FMNMX.FTZ R58, R55, R12, !PT ;  /* 0x0000000c373a7209 */ /* 0x001fce0007810000 */
[----:B------:R-:W0:Y:S01]  /*bd30*/  MUFU.TANH R64, R64 ;  /* 0x0000004000407308 */ /* 0x000e220000002400 */
[----:B-1----:R-:W-:-:S07]  /*bd40*/  FMNMX.FTZ R13, R24, R13, !PT ;  /* 0x0000000d180d7209 */ /* 0x002fce0007810000 */
[----:B------:R-:W1:Y:S01]  /*bd50*/  MUFU.TANH R38, R38 ;  /* 0x0000002600267308 */ /* 0x000e620000002400 */
[----:B--2---:R-:W-:Y:S02]  /*bd60*/  FMNMX.FTZ R25, R57, R58, !PT ;  /* 0x0000003a39197209 */ /* 0x004fe40007810000 */
[----:B----4-:R-:W-:-:S05]  /*bd70*/  FMNMX.FTZ R12, R26, R13, !PT ;  /* 0x0000000d1a0c7209 */ /* 0x010fca0007810000 */
[----:B------:R-:W2:Y:S01]  /*bd80*/  MUFU.TANH R39, R39 ;  /* 0x0000002700277308 */ /* 0x000ea20000002400 */
[----:B---3--:R-:W-:Y:S02]  /*bd90*/  FMNMX.FTZ R25, R60, R25, !PT ;  /* 0x000000193c197209 */ /* 0x008fe40007810000 */
[----:B------:R-:W-:-:S05]  /*bda0*/  FMNMX.FTZ R13, R27, R12, !PT ;  /* 0x0000000c1b0d7209 */ /* 0x000fca0007810000 */
[----:B------:R-:W3:Y:S01]  /*bdb0*/  MUFU.TANH R40, R40 ;  /* 0x0000002800287308 */ /* 0x000ee20000002400 */
[----:B0-----:R-:W-:Y:S02]  /*bdc0*/  FMNMX.FTZ R25, R64, R25, !PT ;  /* 0x0000001940197209 */ /* 0x001fe40007810000 */
[----:B-1----:R-:W-:-:S05]  /*bdd0*/  FMNMX.FTZ R12, R38, R13, !PT ;  /* 0x0000000d260c7209 */ /* 0x002fca0007810000 */
[----:B------:R-:W0:Y:S01]  /*bde0*/  MUFU.TANH R41, R41 ;  /* 0x0000002900297308 */ /* 0x000e220000002400 */
[----:B--2---:R-:W-:Y:S01]  /*bdf0*/  FMNMX.FTZ R13, R39, R12, !PT ;  /* 0x0000000c270d7209 */ /* 0x004fe20007810000 */
[----:B------:R-:W1:Y:S06]  /*be00*/  SHFL.BFLY PT, R68, R25, 0x2, 0x1f ;  /* 0x0c401f0019447f89 */ /* 0x000e6c00000e0000 */
[----:B------:R-:W2:Y:S01]  /*be10*/  MUFU.TANH R42, R42 ;  /* 0x0000002a002a7308 */ /* 0x000ea20000002400 */
[----:B---3--:R-:W-:Y:S01]  /*be20*/  FMNMX.FTZ R12, R40, R13, !PT ;  /* 0x0000000d280c7209 */ /* 0x008fe20007810000 */
[----:B------:R-:W-:-:S06]  /*be30*/  FMUL.FTZ R56, R59, R9 ;  /* 0x000000093b387220 */ /* 0x000fcc0000410000 */
[----:B------:R-:W3:Y:S01]  /*be40*/  MUFU.TANH R43, R43 ;  /* 0x0000002b002b7308 */ /* 0x000ee20000002400 */
[----:B0-----:R-:W-:Y:S01]  /*be50*/  FMNMX.FTZ R13, R41, R12, !PT ;  /* 0x0000000c290d7209 */ /* 0x001fe20007810000 */
[----:B------:R-:W-:-:S06]  /*be60*/  FMUL.FTZ R58, R62, R9 ;  /* 0x000000093e3a7220 */ /* 0x000fcc0000410000 */
[----:B------:R-:W0:Y:S01]  /*be70*/  MUFU.TANH R44, R44 ;  /* 0x0000002c002c7308 */ /* 0x000e220000002400 */
[----:B--2---:R-:W-:Y:S01]  /*be80*/  FMNMX.FTZ R12, R42, R13, !PT ;  /* 0x0000000d2a0c7209 */ /* 0x004fe20007810000 */
[----:B------:R-:W-:-:S06]  /*be90*/  FMUL.FTZ R59, R63, R9 ;  /* 0x000000093f3b7220 */ /* 0x000fcc0000410000 */
        /* <DEDUP_REMOVED lines=8> */
[----:B------:R-:W-:Y:S01]  /*bf20*/  FMUL.FTZ R63, R70, R9 ;  /* 0x00000009463f7220 */ /* 0x000fe20000410000 */
[----:B-1----:R-:W-:-:S05]  /*bf30*/  FMNMX.FTZ R68, R25, R68, !PT ;  /* 0x0000004419447209 */ /* 0x002fca0007810000 */
[----:B------:R-:W1:Y:S01]  /*bf40*/  MUFU.TANH R59, R59 ;  /* 0x0000003b003b7308 */ /* 0x000e620000002400 */
[----:B---3--:R-:W-:Y:S01]  /*bf50*/  FMNMX.FTZ R13, R56, R13, !PT ;  /* 0x0000000d380d7209 */ /* 0x008fe20007810000 */
[----:B------:R-:W2:Y:S06]  /*bf60*/  SHFL.BFLY PT, R33, R68, 0x1, 0x1f ;  /* 0x0c201f0044217f89 */ /* 0x000eac00000e0000 */
[----:B------:R-:W3:Y:S01]  /*bf70*/  MUFU.TANH R61, R61 ;  /* 0x0000003d003d7308 */ /* 0x000ee20000002400 */
[----:B------:R-:W-:Y:S01]  /*bf80*/  FMUL.FTZ R9, R71, R9 ;  /* 0x0000000947097220 */ /* 0x000fe20000410000 */
[----:B0-----:R-:W-:-:S06]  /*bf90*/  FMNMX.FTZ R12, R58, R13, !PT ;  /* 0x0000000d3a0c7209 */ /* 0x001fcc0007810000 */
[----:B------:R-:W0:Y:S01]  /*bfa0*/  MUFU.TANH R62, R62 ;  /* 0x0000003e003e7308 */ /* 0x000e220000002400 */
[----:B-1----:R-:W-:-:S07]  /*bfb0*/  FMNMX.FTZ R12, R59, R12, !PT ;  /* 0x0000000c3b0c7209 */ /* 0x002fce0007810000 */
[----:B------:R-:W1:Y:S01]  /*bfc0*/  MUFU.TANH R63, R63 ;  /* 0x0000003f003f7308 */ /* 0x000e620000002400 */
[----:B---3--:R-:W-:-:S07]  /*bfd0*/  FMNMX.FTZ R13, R61, R12, !PT ;  /* 0x0000000c3d0d7209 */ /* 0x008fce0007810000 */
[----:B------:R-:W3:Y:S01]  /*bfe0*/  MUFU.TANH R9, R9 ;  /* 0x0000000900097308 */ /* 0x000ee20000002400 */
[----:B0-----:R-:W-:Y:S02]  /*bff0*/  FMNMX.FTZ R12, R62, R13, !PT ;  /* 0x0000000d3e0c7209 */ /* 0x001fe40007810000 */
[----:B------:R-:W-:Y:S02]  /*c000*/  IADD3 R13, P2, R16, 0x230, RZ ;  /* 0x00000230100d7810 */ /* 0x000fe40007f5e0ff */
[----:B-1----:R-:W-:Y:S02]  /*c010*/  FMNMX.FTZ R66, R63, R12, !PT ;  /* 0x0000000c3f427209 */ /* 0x002fe40007810000 */
[----:B------:R-:W-:Y:S01]  /*c020*/  LOP3.LUT R12, R13, 0x4, RZ, 0xfc, !PT ;  /* 0x000000040d0c7812 */ /* 0x000fe200078efcff */
[----:B------:R-:W-:Y:S01]  /*c030*/  IMAD.X R13, RZ, RZ, R17, P2 ;  /* 0x000000ffff0d7224 */ /* 0x000fe200010e0611 */
[----:B--2---:R-:W-:Y:S02]  /*c040*/  FMNMX.FTZ R33, R68, R33, !PT ;  /* 0x0000002144217209 */ /* 0x004fe40007810000 */
[----:B---3--:R-:W-:Y:S01]  /*c050*/  FMNMX.FTZ R31, R9, R66, !PT ;  /* 0x00000042091f7209 */ /* 0x008fe20007810000 */
        /* <DEDUP_REMOVED lines=9> */
[----:B------:R-:W0:Y:S04]  /*c0f0*/  LD.E R65, desc[UR40][R16.64+0x250] ;  /* 0x0002502810417980 */ /* 0x000e28000c101900 */
[----:B------:R-:W2:Y:S04]  /*c100*/  LD.E R67, desc[UR40][R16.64+0x230] ;  /* 0x0002302810437980 */ /* 0x000ea8000c101900 */
[----:B------:R-:W3:Y:S04]  /*c110*/  LD.E R69, desc[UR40][R16.64+0x240] ;  /* 0x0002402810457980 */ /* 0x000ee8000c101900 */
[----:B------:R-:W4:Y:S04]  /*c120*/  LD.E R71, desc[UR40][R16.64+0x244] ;  /* 0x0002442810477980 */ /* 0x000f28000c101900 */
[----:B------:R-:W4:Y:S01]  /*c130*/  LD.E R66, desc[UR40][R16.64+0x270] ;  /* 0x0002702810427980 */ /* 0x000f22000c101900 */
[----:B------:R-:W-:Y:S01]  /*c140*/  FADD.FTZ R70, R5, -R68 ;  /* 0x8000004405467221 */ /* 0x000fe20000010000 */
[-C--:B0-----:R-:W-:Y:S01]  /*c150*/  FMUL.FTZ R68, R68, R65.reuse ;  /* 0x0000004144447220 */ /* 0x081fe20000410000 */
[----:B--2---:R-:W-:Y:S01]  /*c160*/  FMUL.FTZ R12, R67, R65 ;  /* 0x00000041430c7220 */ /* 0x004fe20000410000 */
[----:B------:R-:W-:Y:S01]  /*c170*/  FADD.FTZ R4, R4, -R67 ;  /* 0x8000004304047221 */ /* 0x000fe20000010000 */
[----:B------:R-:W-:-:S02]  /*c180*/  FMUL.FTZ R25, R65, R70 ;  /* 0x0000004641197220 */ /* 0x000fc40000410000 */
[-CC-:B------:R-:W-:Y:S01]  /*c190*/  FFMA.FTZ R35, R15, R65.reuse, -R12.reuse ;  /* 0x000000410f237223 */ /* 0x180fe2000001080c */
[-CC-:B------:R-:W-:Y:S01]  /*c1a0*/  FFMA.FTZ R152, R7, R65.reuse, -R12.reuse ;  /* 0x0000004107987223 */ /* 0x180fe2000001080c */
[-C--:B------:R-:W-:Y:S01]  /*c1b0*/  FFMA.FTZ R15, R36, R65.reuse, -R12 ;  /* 0x00000041240f7223 */ /* 0x080fe2000001080c */
[-C--:B------:R-:W-:Y:S01]  /*c1c0*/  FFMA.FTZ R36, R6, R65.reuse, -R68 ;  /* 0x0000004106247223 */ /* 0x080fe20000010844 */
[-C--:B------:R-:W-:Y:S01]  /*c1d0*/  FMUL.FTZ R4, R4, R65.reuse ;  /* 0x0000004104047220 */ /* 0x080fe20000410000 */
[-C--:B------:R-:W-:Y:S01]  /*c1e0*/  FFMA.FTZ R37, R8, R65.reuse, -R12 ;  /* 0x0000004108257223 */ /* 0x080fe2000001080c */
[-C--:B------:R-:W-:Y:S01]  /*c1f0*/  FFMA.FTZ R153, R3, R65.reuse, -R68 ;  /* 0x0000004103997223 */ /* 0x080fe20000010844 */
[----:B------:R-:W-:Y:S01]  /*c200*/  MUFU.EX2 R152, R152 ;  /* 0x0000009800987308 */ /* 0x000fe20000000800 */
[-C--:B------:R-:W-:Y:S01]  /*c210*/  FFMA.FTZ R160, R34, R65.reuse, -R12 ;  /* 0x0000004122a07223 */ /* 0x080fe2000001080c */
[----:B------:R-:W-:-:S06]  /*c220*/  FFMA.FTZ R34, R11, R65, -R68 ;  /* 0x000000410b227223 */ /* 0x000fcc0000010844 */
[----:B------:R-:W3:Y:S01]  /*c230*/  MUFU.EX2 R5, R4 ;  /* 0x0000000400057308 */ /* 0x000ee20000000800 */
[-C--:B------:R-:W-:Y:S01]  /*c240*/  FFMA.FTZ R154, R18, R65.reuse, -R12 ;  /* 0x00000041129a7223 */ /* 0x080fe2000001080c */
[----:B------:R-:W-:-:S06]  /*c250*/  FFMA.FTZ R155, R14, R65, -R68 ;  /* 0x000000410e9b7223 */ /* 0x000fcc0000010844 */
[----:B------:R-:W-:Y:S08]  /*c260*/  MUFU.EX2 R25, R25 ;  /* 0x0000001900197308 */ /* 0x000ff00000000800 */
[----:B------:R-:W4:Y:S01]  /*c270*/  MUFU.EX2 R36, R36 ;  /* 0x0000002400247308 */ /* 0x000f220000000800 */
[-CC-:B------:R-:W-:Y:S01]  /*c280*/  FFMA.FTZ R31, R29, R65.reuse, -R12.reuse ;  /* 0x000000411d1f7223 */ /* 0x180fe2000001080c */
[----:B------:R-:W-:-:S06]  /*c290*/  FFMA.FTZ R33, R19, R65, -R12 ;  /* 0x0000004113217223 */ /* 0x000fcc000001080c */
[----:B------:R-:W0:Y:S01]  /*c2a0*/  MUFU.EX2 R37, R37 ;  /* 0x0000002500257308 */ /* 0x000e220000000800 */
[-C--:B------:R-:W-:Y:S01]  /*c2b0*/  FFMA.FTZ R29, R32, R65.reuse, -R12 ;  /* 0x00000041201d7223 */ /* 0x080fe2000001080c */
[----:B------:R-:W-:-:S06]  /*c2c0*/  FFMA.FTZ R32, R20, R65, -R68 ;  /* 0x0000004114207223 */ /* 0x000fcc0000010844 */
[----:B------:R-:W1:Y:S01]  /*c2d0*/  MUFU.EX2 R153, R153 ;  /* 0x0000009900997308 */ /* 0x000e620000000800 */
[----:B------:R-:W-:-:S07]  /*c2e0*/  FFMA.FTZ R156, R28, R65, -R12 ;  /* 0x000000411c9c7223 */ /* 0x000fce000001080c */
[----:B------:R-:W2:Y:S01]  /*c2f0*/  MUFU.EX2 R35, R35 ;  /* 0x0000002300237308 */ /* 0x000ea20000000800 */
[----:B------:R-:W-:-:S07]  /*c300*/  FFMA.FTZ R157, R21, R65, -R68 ;  /* 0x00000041159d7223 */ /* 0x000fce0000010844 */
[----:B------:R-:W2:Y:S01]  /*c310*/  MUFU.EX2 R34, R34 ;  /* 0x0000002200227308 */ /* 0x000ea20000000800 */
[----:B---3--:R-:W-:Y:S01]  /*c320*/  FFMA.FTZ R4, R5, R69, R152 ;  /* 0x0000004505047223 */ /* 0x008fe20000010098 */
[----:B------:R-:W-:-:S06]  /*c330*/  FFMA.FTZ R158, R30, R65, -R12 ;  /* 0x000000411e9e7223 */ /* 0x000fcc000001080c */
[----:B------:R-:W3:Y:S01]  /*c340*/  MUFU.EX2 R154, R154 ;  /* 0x0000009a009a7308 */ /* 0x000ee20000000800 */
[----:B----4-:R-:W-:Y:S01]  /*c350*/  FFMA.FTZ R6, R25, R71, R36 ;  /* 0x0000004719067223 */ /* 0x010fe20000010024 */
[----:B------:R-:W-:-:S06]  /*c360*/  FFMA.FTZ R30, R24, R65, -R68 ;  /* 0x00000041181e7223 */ /* 0x000fcc0000010844 */
[----:B------:R-:W4:Y:S01]  /*c370*/  MUFU.EX2 R155, R155 ;  /* 0x0000009b009b7308 */ /* 0x000f220000000800 */
[----:B0-----:R-:W-:Y:S01]  /*c380*/  FADD.FTZ R4, R37, R4 ;  /* 0x0000000425047221 */ /* 0x001fe20000010000 */
[----:B-1----:R-:W-:-:S06]  /*c390*/  FADD.FTZ R3, R153, R6 ;  /* 0x0000000699037221 */ /* 0x002fcc0000010000 */
[----:B------:R-:W0:Y:S01]  /*c3a0*/  MUFU.EX2 R33, R33 ;  /* 0x0000002100217308 */ /* 0x000e220000000800 */
[----:B------:R-:W-:-:S07]  /*c3b0*/  FFMA.FTZ R159, R26, R65, -R68 ;  /* 0x000000411a9f7223 */ /* 0x000fce0000010844 */
[----:B------:R-:W1:Y:S01]  /*c3c0*/  MUFU.EX2 R32, R32 ;  /* 0x0000002000207308 */ /* 0x000e620000000800 */
[----:B--2---:R-:W-:Y:S01]  /*c3d0*/  FADD.FTZ R7, R35, R4 ;  /* 0x0000000423077221 */ /* 0x004fe20000010000 */
[----:B------:R-:W-:-:S06]  /*c3e0*/  FADD.FTZ R4, R34, R3 ;  /* 0x0000000322047221 */ /* 0x000fcc0000010000 */
[----:B------:R-:W2:Y:S01]  /*c3f0*/  MUFU.EX2 R156, R156 ;  /* 0x0000009c009c7308 */ /* 0x000ea20000000800 */
[----:B------:R-:W-:-:S07]  /*c400*/  FFMA.FTZ R28, R27, R65, -R68 ;  /* 0x000000411b1c7223 */ /* 0x000fce0000010844 */
[----:B------:R-:W2:Y:S01]  /*c410*/  MUFU.EX2 R157, R157 ;  /* 0x0000009d009d7308 */ /* 0x000ea20000000800 */
[----:B---3--:R-:W-:Y:S01]  /*c420*/  FADD.FTZ R6, R154, R7 ;  /* 0x000000079a067221 */ /* 0x008fe20000010000 */
[----:B----4-:R-:W-:-:S06]  /*c430*/  FADD.FTZ R3, R155, R4 ;  /* 0x000000049b037221 */ /* 0x010fcc0000010000 */
[----:B------:R-:W3:Y:S01]  /*c440*/  MUFU.EX2 R31, R31 ;  /* 0x0000001f001f7308 */ /* 0x000ee20000000800 */
[----:B------:R-:W-:-:S07]  /*c450*/  FFMA.FTZ R161, R38, R65, -R68 ;  /* 0x0000004126a17223 */ /* 0x000fce0000010844 */
[----:B------:R-:W4:Y:S01]  /*c460*/  MUFU.EX2 R30, R30 ;  /* 0x0000001e001e7308 */ /* 0x000f220000000800 */
[----:B0-----:R-:W-:Y:S01]  /*c470*/  FADD.FTZ R7, R33, R6 ;  /* 0x0000000621077221 */ /* 0x001fe20000010000 */
[----:B-1----:R-:W-:-:S06]  /*c480*/  FADD.FTZ R4, R32, R3 ;  /* 0x0000000320047221 */ /* 0x002fcc0000010000 */
[----:B------:R-:W0:Y:S01]  /*c490*/  MUFU.EX2 R158, R158 ;  /* 0x0000009e009e7308 */ /* 0x000e220000000800 */
[----:B------:R-:W-:-:S07]  /*c4a0*/  FFMA.FTZ R163, R39, R65, -R68 ;  /* 0x0000004127a37223 */ /* 0x000fce0000010844 */
[----:B------:R-:W1:Y:S01]  /*c4b0*/  MUFU.EX2 R159, R159 ;  /* 0x0000009f009f7308 */ /* 0x000e620000000800 */
[----:B--2---:R-:W-:Y:S01]  /*c4c0*/  FADD.FTZ R6, R156, R7 ;  /* 0x000000079c067221 */ /* 0x004fe20000010000 */
[----:B------:R-:W-:-:S06]  /*c4d0*/  FFMA.FTZ R162, R45, R65, -R12 ;  /* 0x000000412da27223 */ /* 0x000fcc000001080c */
[----:B------:R-:W2:Y:S01]  /*c4e0*/  MUFU.EX2 R29, R29 ;  /* 0x0000001d001d7308 */ /* 0x000ea20000000800 */
[----:B------:R-:W-:Y:S01]  /*c4f0*/  FADD.FTZ R3, R157, R4 ;  /* 0x000000049d037221 */ /* 0x000fe20000010000 */
[----:B------:R-:W-:-:S06]  /*c500*/  FFMA.FTZ R14, R40, R65, -R68 ;  /* 0x00000041280e7223 */ /* 0x000fcc0000010844 */
[----:B------:R-:W2:Y:S01]  /*c510*/  MUFU.EX2 R28, R28 ;  /* 0x0000001c001c7308 */ /* 0x000ea20000000800 */
[----:B---3--:R-:W-:Y:S01]  /*c520*/  FADD.FTZ R7, R31, R6 ;  /* 0x000000061f077221 */ /* 0x008fe20000010000 */
[----:B------:R-:W-:-:S06]  /*c530*/  FFMA.FTZ R229, R47, R65, -R12 ;  /* 0x000000412fe57223 */ /* 0x000fcc000001080c */
[----:B------:R-:W3:Y:S01]  /*c540*/  MUFU.EX2 R160, R160 ;  /* 0x000000a000a07308 */ /* 0x000ee20000000800 */
[----:B----4-:R-:W-:Y:S01]  /*c550*/  FADD.FTZ R4, R30, R3 ;  /* 0x000000031e047221 */ /* 0x010fe20000010000 */
[----:B------:R-:W-:-:S06]  /*c560*/  FFMA.FTZ R227, R41, R65, -R68 ;  /* 0x0000004129e37223 */ /* 0x000fcc0000010844 */
[----:B------:R-:W4:Y:S01]  /*c570*/  MUFU.EX2 R161, R161 ;  /* 0x000000a100a17308 */ /* 0x000f220000000800 */
[----:B0-----:R-:W-:Y:S01]  /*c580*/  FADD.FTZ R6, R158, R7 ;  /* 0x000000079e067221 */ /* 0x001fe20000010000 */
[----:B------:R-:W-:-:S06]  /*c590*/  FFMA.FTZ R230, R48, R65, -R12 ;  /* 0x0000004130e67223 */ /* 0x000fcc000001080c */
[----:B------:R-:W0:Y:S01]  /*c5a0*/  MUFU.EX2 R15, R15 ;  /* 0x0000000f000f7308 */ /* 0x000e220000000800 */
[----:B-1----:R-:W-:Y:S01]  /*c5b0*/  FADD.FTZ R3, R159, R4 ;  /* 0x000000049f037221 */ /* 0x002fe20000010000 */
[----:B------:R-:W-:-:S06]  /*c5c0*/  FFMA.FTZ R228, R42, R65, -R68 ;  /* 0x000000412ae47223 */ /* 0x000fcc0000010844 */
        /* <DEDUP_REMOVED lines=32> */
[----:B-1----:R-:W-:-:S06]  /*c7d0*/  FADD.FTZ R7, R228, R7 ;  /* 0x00000007e4077221 */ /* 0x002fcc0000010000 */
[----:B------:R-:W0:Y:S01]  /*c7e0*/  MUFU.EX2 R172, R172 ;  /* 0x000000ac00ac7308 */ /* 0x000e220000000800 */
[-C--:B------:R-:W-:Y:S01]  /*c7f0*/  FFMA.FTZ R168, R54, R65.reuse, -R12 ;  /* 0x0000004136a87223 */ /* 0x080fe2000001080c */
[----:B------:R-:W-:-:S06]  /*c800*/  FFMA.FTZ R167, R59, R65, -R68 ;  /* 0x000000413ba77223 */ /* 0x000fcc0000010844 */
[----:B------:R-:W1:Y:S01]  /*c810*/  MUFU.EX2 R170, R170 ;  /* 0x000000aa00aa7308 */ /* 0x000e620000000800 */
[----:B--2---:R-:W-:Y:S01]  /*c820*/  FADD.FTZ R3, R225, R4 ;  /* 0x00000004e1037221 */ /* 0x004fe20000010000 */
[----:B------:R-:W-:-:S06]  /*c830*/  FADD.FTZ R4, R174, R7 ;  /* 0x00000007ae047221 */ /* 0x000fcc0000010000 */
[----:B------:R-:W2:Y:S01]  /*c840*/  MUFU.EX2 R173, R173 ;  /* 0x000000ad00ad7308 */ /* 0x000ea20000000800 */
[-C--:B------:R-:W-:Y:S01]  /*c850*/  FFMA.FTZ R164, R55, R65.reuse, -R12 ;  /* 0x0000004137a47223 */ /* 0x080fe2000001080c */
[----:B------:R-:W-:-:S06]  /*c860*/  FFMA.FTZ R20, R61, R65, -R68 ;  /* 0x000000413d147223 */ /* 0x000fcc0000010844 */
[----:B------:R-:W2:Y:S01]  /*c870*/  MUFU.EX2 R171, R171 ;  /* 0x000000ab00ab7308 */ /* 0x000ea20000000800 */
[----:B---3--:R-:W-:Y:S01]  /*c880*/  FADD.FTZ R7, R226, R3 ;  /* 0x00000003e2077221 */ /* 0x008fe20000010000 */
[----:B----4-:R-:W-:-:S06]  /*c890*/  FADD.FTZ R11, R175, R4 ;  /* 0x00000004af0b7221 */ /* 0x010fcc0000010000 */
[----:B------:R-:W3:Y:S01]  /*c8a0*/  MUFU.EX2 R169, R169 ;  /* 0x000000a900a97308 */ /* 0x000ee20000000800 */
[-C--:B------:R-:W-:Y:S01]  /*c8b0*/  FFMA.FTZ R165, R57, R65.reuse, -R12 ;  /* 0x0000004139a57223 */ /* 0x080fe2000001080c */
        /* <DEDUP_REMOVED lines=16> */
[----:B------:R-:W3:Y:S08]  /*c9c0*/  MUFU.EX2 R165, R165 ;  /* 0x000000a500a57308 */ /* 0x000ef00000000800 */
[----:B------:R-:W4:Y:S01]  /*c9d0*/  MUFU.EX2 R21, R21 ;  /* 0x0000001500157308 */ /* 0x000f220000000800 */
[----:B0-----:R-:W-:Y:S01]  /*c9e0*/  FADD.FTZ R9, R168, R9 ;  /* 0x00000009a8097221 */ /* 0x001fe20000010000 */
[----:B-1----:R-:W-:-:S06]  /*c9f0*/  FADD.FTZ R7, R167, R4 ;  /* 0x00000004a7077221 */ /* 0x002fcc0000010000 */
[----:B------:R-:W0:Y:S08]  /*ca00*/  MUFU.EX2 R18, R18 ;  /* 0x0000001200127308 */ /* 0x000e300000000800 */
[----:B------:R-:W1:Y:S01]  /*ca10*/  MUFU.EX2 R3, R3 ;  /* 0x0000000300037308 */ /* 0x000e620000000800 */
[----:B--2---:R-:W-:Y:S01]  /*ca20*/  FADD.FTZ R4, R164, R9 ;  /* 0x00000009a4047221 */ /* 0x004fe20000010000 */
[----:B------:R-:W-:-:S06]  /*ca30*/  FADD.FTZ R6, R20, R7 ;  /* 0x0000000714067221 */ /* 0x000fcc0000010000 */
[----:B------:R-:W2:Y:S08]  /*ca40*/  MUFU.EX2 R19, R19 ;  /* 0x0000001300137308 */ /* 0x000eb00000000800 */
[----:B------:R-:W2:Y:S01]  /*ca50*/  MUFU.EX2 R11, R11 ;  /* 0x0000000b000b7308 */ /* 0x000ea20000000800 */
[----:B---3--:R-:W-:Y:S01]  /*ca60*/  FADD.FTZ R7, R165, R4 ;  /* 0x00000004a5077221 */ /* 0x008fe20000010000 */
[----:B----4-:R-:W-:Y:S01]  /*ca70*/  FADD.FTZ R6, R21, R6 ;  /* 0x0000000615067221 */ /* 0x010fe20000010000 */
[----:B------:R-:W-:-:S02]  /*ca80*/  IADD3 R4, P2, R16, 0x270, RZ ;  /* 0x0000027010047810 */ /* 0x000fc40007f5e0ff */
[----:B0-----:R-:W-:Y:S01]  /*ca90*/  FADD.FTZ R8, R18, R7 ;  /* 0x0000000712087221 */ /* 0x001fe20000010000 */
[----:B-1----:R-:W-:Y:S01]  /*caa0*/  FADD.FTZ R6, R3, R6 ;  /* 0x0000000603067221 */ /* 0x002fe20000010000 */
[----:B------:R-:W-:Y:S01]  /*cab0*/  FMUL.FTZ R27, R5, R66 ;  /* 0x00000042051b7220 */ /* 0x000fe20000410000 */
[----:B------:R-:W-:Y:S02]  /*cac0*/  IMAD.X R9, RZ, RZ, R17, P2 ;  /* 0x000000ffff097224 */ /* 0x000fe400010e0611 */
[----:B--2---:R-:W-:Y:S01]  /*cad0*/  FADD.FTZ R7, R19, R8 ;  /* 0x0000000813077221 */ /* 0x004fe20000010000 */
[----:B------:R-:W-:Y:S01]  /*cae0*/  LOP3.LUT R8, R4, 0x4, RZ, 0xfc, !PT ;  /* 0x0000000404087812 */ /* 0x000fe200078efcff */
[----:B------:R-:W-:Y:S01]  /*caf0*/  ST.E desc[UR40][R16.64+0x270], R27 ;  /* 0x0002701b10007985 */ /* 0x000fe2000c101928 */
[----:B------:R-:W-:-:S03]  /*cb00*/  FADD.FTZ R13, R11, R6 ;  /* 0x000000060b0d7221 */ /* 0x000fc60000010000 */
[----:B------:R0:W-:Y:S04]  /*cb10*/  ST.E desc[UR40][R16.64+0x240], R7 ;  /* 0x0002400710007985 */ /* 0x0001e8000c101928 */
[----:B------:R1:W-:Y:S04]  /*cb20*/  ST.E desc[UR40][R16.64+0x244], R13 ;  /* 0x0002440d10007985 */ /* 0x0003e8000c101928 */
[----:B------:R-:W2:Y:S02]  /*cb30*/  LD.E R6, desc[UR40][R8.64] ;  /* 0x0000002808067980 */ /* 0x000ea4000c101900 */
[----:B--2---:R-:W-:-:S05]  /*cb40*/  FMUL.FTZ R39, R5, R6 ;  /* 0x0000000605277220 */ /* 0x004fca0000410000 */
[----:B------:R-:W-:Y:S04]  /*cb50*/  ST.E desc[UR40][R8.64], R39 ;  /* 0x0000002708007985 */ /* 0x000fe8000c101928 */
[----:B------:R-:W0:Y:S04]  /*cb60*/  LD.E R98, desc[UR40][R16.64+0x280] ;  /* 0x0002802810627980 */ /* 0x000e28000c101900 */
[----:B------:R-:W2:Y:S04]  /*cb70*/  LD.E R41, desc[UR40][R16.64+0x464] ;  /* 0x0004642810297980 */ /* 0x000ea8000c101900 */
[----:B------:R-:W1:Y:S04]  /*cb80*/  LD.E R100, desc[UR40][R16.64+0x284] ;  /* 0x0002842810647980 */ /* 0x000e68000c101900 */
[----:B------:R-:W3:Y:S04]  /*cb90*/  LD.E R112, desc[UR40][R16.64+0x2b4] ;  /* 0x0002b42810707980 */ /* 0x000ee8000c101900 */
        /* <DEDUP_REMOVED lines=58> */
[C---:B0-----:R-:W-:Y:S01]  /*cf40*/  FMUL.FTZ R7, R5.reuse, R98 ;  /* 0x0000006205077220 */ /* 0x041fe20000410000 */
[----:B--2---:R-:W-:-:S04]  /*cf50*/  FMUL.FTZ R47, R5, R41 ;  /* 0x00000029052f7220 */ /* 0x004fc80000410000 */
[----:B------:R3:W-:Y:S01]  /*cf60*/  ST.E desc[UR40][R16.64+0x280], R7 ;  /* 0x0002800710007985 */ /* 0x0007e2000c101928 */
[----:B-1----:R-:W-:-:S03]  /*cf70*/  FMUL.FTZ R13, R5, R100 ;  /* 0x00000064050d7220 */ /* 0x002fc60000410000 */
[----:B------:R-:W-:Y:S04]  /*cf80*/  ST.E desc[UR40][R16.64+0x464], R47 ;  /* 0x0004642f10007985 */ /* 0x000fe8000c101928 */
[----:B------:R0:W-:Y:S01]  /*cf90*/  ST.E desc[UR40][R16.64+0x284], R13 ;  /* 0x0002840d10007985 */ /* 0x0001e2000c101928 */
[C---:B---3--:R-:W-:Y:S01]  /*cfa0*/  FMUL.FTZ R7, R5.reuse, R112 ;  /* 0x0000007005077220 */ /* 0x048fe20000410000 */
[C---:B----4-:R-:W-:Y:S01]  /*cfb0*/  FMUL.FTZ R27, R5.reuse, R102 ;  /* 0x00000066051b7220 */ /* 0x050fe20000410000 */
[----:B------:R-:W-:-:S03]  /*cfc0*/  FMUL.FTZ R39, R5, R104 ;  /* 0x0000006805277220 */ /* 0x000fc60000410000 */
[----:B------:R1:W-:Y:S01]  /*cfd0*/  ST.E desc[UR40][R16.64+0x2b4], R7 ;  /* 0x0002b40710007985 */ /* 0x0003e2000c101928 */
[C---:B------:R-:W-:Y:S01]  /*cfe0*/  FMUL.FTZ R41, R5.reuse, R106 ;  /* 0x0000006a05297220 */ /* 0x040fe20000410000 */
[C---:B------:R-:W-:Y:S01]  /*cff0*/  FMUL.FTZ R43, R5.reuse, R108 ;  /* 0x0000006c052b7220 */ /* 0x040fe20000410000 */
[C---:B------:R-:W-:Y:S01]  /*d000*/  FMUL.FTZ R45, R5.reuse, R110 ;  /* 0x0000006e052d7220 */ /* 0x040fe20000410000 */
[C---:B0-----:R-:W-:Y:S01]  /*d010*/  FMUL.FTZ R13, R5.reuse, R114 ;  /* 0x00000072050d7220 */ /* 0x041fe20000410000 */
[C---:B------:R-:W-:Y:S01]  /*d020*/  FMUL.FTZ R47, R5.reuse, R116 ;  /* 0x00000074052f7220 */ /* 0x040fe20000410000 */
[C---:B------:R-:W-:Y:S01]  /*d030*/  FMUL.FTZ R49, R5.reuse, R118 ;  /* 0x0000007605317220 */ /* 0x040fe20000410000 */
[C---:B-1----:R-:W-:Y:S01]  /*d040*/  FMUL.FTZ R7, R5.reuse, R132 ;  /* 0x0000008405077220 */ /* 0x042fe20000410000 */
[----:B------:R0:W-:Y:S01]  /*d050*/  ST.E desc[UR40][R16.64+0x290], R27 ;  /* 0x0002901b10007985 */ /* 0x0001e2000c101928 */
[----:B------:R-:W-:-:S03]  /*d060*/  FMUL.FTZ R51, R5, R120 ;  /* 0x0000007805337220 */ /* 0x000fc60000410000 */
        /* <DEDUP_REMOVED lines=11> */
[C---:B0-----:R-:W-:Y:S01]  /*d120*/  FMUL.FTZ R45, R5.reuse, R130 ;  /* 0x00000082052d7220 */ /* 0x041fe20000410000 */
[C---:B-1----:R-:W-:Y:S02]  /*d130*/  FMUL.FTZ R13, R5.reuse, R134 ;  /* 0x00000086050d7220 */ /* 0x042fe40000410000 */
[----:B------:R0:W-:Y:S01]  /*d140*/  ST.E desc[UR40][R16.64+0x304], R7 ;  /* 0x0003040710007985 */ /* 0x0001e2000c101928 */
[C---:B--2---:R-:W-:Y:S01]  /*d150*/  FMUL.FTZ R47, R5.reuse, R136 ;  /* 0x00000088052f7220 */ /* 0x044fe20000410000 */
[C---:B---3--:R-:W-:Y:S02]  /*d160*/  FMUL.FTZ R49, R5.reuse, R138 ;  /* 0x0000008a05317220 */ /* 0x048fe40000410000 */
[----:B------:R1:W-:Y:S01]  /*d170*/  ST.E desc[UR40][R16.64+0x2d4], R51 ;  /* 0x0002d43310007985 */ /* 0x0003e2000c101928 */
[----:B0-----:R-:W-:-:S03]  /*d180*/  FMUL.FTZ R7, R5, R96 ;  /* 0x0000006005077220 */ /* 0x001fc60000410000 */
[----:B------:R0:W-:Y:S04]  /*d190*/  ST.E desc[UR40][R16.64+0x2e0], R27 ;  /* 0x0002e01b10007985 */ /* 0x0001e8000c101928 */
[----:B------:R2:W-:Y:S01]  /*d1a0*/  ST.E desc[UR40][R16.64+0x2e4], R39 ;  /* 0x0002e42710007985 */ /* 0x0005e2000c101928 */
[----:B-1----:R-:W-:-:S03]  /*d1b0*/  FMUL.FTZ R51, R5, R140 ;  /* 0x0000008c05337220 */ /* 0x002fc60000410000 */
[----:B------:R1:W-:Y:S04]  /*d1c0*/  ST.E desc[UR40][R16.64+0x2f0], R41 ;  /* 0x0002f02910007985 */ /* 0x0003e8000c101928 */
[----:B------:R3:W-:Y:S01]  /*d1d0*/  ST.E desc[UR40][R16.64+0x2f4], R43 ;  /* 0x0002f42b10007985 */ /* 0x0007e2000c101928 */
[----:B0-----:R-:W-:-:S03]  /*d1e0*/  FMUL.FTZ R27, R5, R142 ;  /* 0x0000008e051b7220 */ /* 0x001fc60000410000 */
[----:B------:R0:W-:Y:S01]  /*d1f0*/  ST.E desc[UR40][R16.64+0x300], R45 ;  /* 0x0003002d10007985 */ /* 0x0001e2000c101928 */
[----:B--2---:R-:W-:-:S03]  /*d200*/  FMUL.FTZ R39, R5, R144 ;  /* 0x0000009005277220 */ /* 0x004fc60000410000 */
[----:B------:R2:W-:Y:S01]  /*d210*/  ST.E desc[UR40][R16.64+0x310], R13 ;  /* 0x0003100d10007985 */ /* 0x0005e2000c101928 */
[----:B-1----:R-:W-:-:S03]  /*d220*/  FMUL.FTZ R41, R5, R146 ;  /* 0x0000009205297220 */ /* 0x002fc60000410000 */
[----:B------:R1:W-:Y:S01]  /*d230*/  ST.E desc[UR40][R16.64+0x314], R47 ;  /* 0x0003142f10007985 */ /* 0x0003e2000c101928 */
[----:B---3--:R-:W-:-:S03]  /*d240*/  FMUL.FTZ R43, R5, R148 ;  /* 0x00000094052b7220 */ /* 0x008fc60000410000 */
[----:B------:R3:W-:Y:S01]  /*d250*/  ST.E desc[UR40][R16.64+0x320], R49 ;  /* 0x0003203110007985 */ /* 0x0007e2000c101928 */
[C---:B0-----:R-:W-:Y:S01]  /*d260*/  FMUL.FTZ R45, R5.reuse, R150 ;  /* 0x00000096052d7220 */ /* 0x041fe20000410000 */
[C---:B--2---:R-:W-:Y:S02]  /*d270*/  FMUL.FTZ R13, R5.reuse, R94 ;  /* 0x0000005e050d7220 */ /* 0x044fe40000410000 */
[----:B------:R0:W-:Y:S01]  /*d280*/  ST.E desc[UR40][R16.64+0x354], R7 ;  /* 0x0003540710007985 */ /* 0x0001e2000c101928 */
[C---:B-1----:R-:W-:Y:S01]  /*d290*/  FMUL.FTZ R47, R5.reuse, R92 ;  /* 0x0000005c052f7220 */ /* 0x042fe20000410000 */
        /* <DEDUP_REMOVED lines=59> */
[----:B------:R-:W-:Y:S01]  /*d650*/  LOP3.LUT R6, R4, 0x8, RZ, 0xfc, !PT ;  /* 0x0000000804067812 */ /* 0x000fe200078efcff */
[C---:B-1----:R-:W-:Y:S01]  /*d660*/  FMUL.FTZ R47, R5.reuse, R12 ;  /* 0x0000000c052f7220 */ /* 0x042fe20000410000 */
[----:B---3--:R-:W-:Y:S01]  /*d670*/  FMUL.FTZ R49, R5, R24 ;  /* 0x0000001805317220 */ /* 0x008fe20000410000 */
[----:B------:R-:W-:Y:S01]  /*d680*/  ST.E desc[UR40][R16.64+0x414], R51 ;  /* 0x0004143310007985 */ /* 0x000fe2000c101928 */
[----:B0-----:R-:W-:-:S03]  /*d690*/  IMAD.MOV.U32 R7, RZ, RZ, R9 ;  /* 0x000000ffff077224 */ /* 0x001fc600078e0009 */
[----:B------:R0:W-:Y:S04]  /*d6a0*/  ST.E desc[UR40][R16.64+0x420], R27 ;  /* 0x0004201b10007985 */ /* 0x0001e8000c101928 */
[----:B------:R1:W-:Y:S04]  /*d6b0*/  ST.E desc[UR40][R16.64+0x424], R39 ;  /* 0x0004242710007985 */ /* 0x0003e8000c101928 */
[----:B------:R-:W-:Y:S04]  /*d6c0*/  ST.E desc[UR40][R16.64+0x430], R41 ;  /* 0x0004302910007985 */ /* 0x000fe8000c101928 */
[----:B------:R-:W-:Y:S04]  /*d6d0*/  ST.E desc[UR40][R16.64+0x434], R43 ;  /* 0x0004342b10007985 */ /* 0x000fe8000c101928 */
[----:B------:R-:W-:Y:S04]  /*d6e0*/  ST.E desc[UR40][R16.64+0x440], R45 ;  /* 0x0004402d10007985 */ /* 0x000fe8000c101928 */
[----:B------:R2:W-:Y:S04]  /*d6f0*/  ST.E desc[UR40][R16.64+0x450], R13 ;  /* 0x0004500d10007985 */ /* 0x0005e8000c101928 */
[----:B------:R-:W-:Y:S04]  /*d700*/  ST.E desc[UR40][R16.64+0x454], R47 ;  /* 0x0004542f10007985 */ /* 0x000fe8000c101928 */
[----:B------:R3:W-:Y:S04]  /*d710*/  ST.E desc[UR40][R16.64+0x460], R49 ;  /* 0x0004603110007985 */ /* 0x0007e8000c101928 */
[----:B------:R-:W0:Y:S01]  /*d720*/  LD.E R12, desc[UR40][R6.64] ;  /* 0x00000028060c7980 */ /* 0x000e22000c101900 */
[----:B------:R-:W-:Y:S01]  /*d730*/  LOP3.LUT R4, R4, 0xc, RZ, 0xfc, !PT ;  /* 0x0000000c04047812 */ /* 0x000fe200078efcff */
[----:B------:R-:W-:-:S02]  /*d740*/  IMAD.MOV.U32 R5, RZ, RZ, R9 ;  /* 0x000000ffff057224 */ /* 0x000fc400078e0009 */
[----:B0-----:R-:W-:-:S05]  /*d750*/  FMUL.FTZ R27, R25, R12 ;  /* 0x0000000c191b7220 */ /* 0x001fca0000410000 */
[----:B------:R0:W-:Y:S04]  /*d760*/  ST.E desc[UR40][R6.64], R27 ;  /* 0x0000001b06007985 */ /* 0x0001e8000c101928 */
[----:B------:R-:W1:Y:S02]  /*d770*/  LD.E R12, desc[UR40][R4.64] ;  /* 0x00000028040c7980 */ /* 0x000e64000c101900 */
[----:B-1----:R-:W-:-:S05]  /*d780*/  FMUL.FTZ R39, R25, R12 ;  /* 0x0000000c19277220 */ /* 0x002fca0000410000 */
[----:B------:R1:W-:Y:S04]  /*d790*/  ST.E desc[UR40][R4.64], R39 ;  /* 0x0000002704007985 */ /* 0x0003e8000c101928 */
[----:B--2---:R-:W3:Y:S04]  /*d7a0*/  LD.E R13, desc[UR40][R16.64+0x46c] ;  /* 0x00046c28100d7980 */ /* 0x004ee8000c101900 */
[----:B------:R-:W0:Y:S04]  /*d7b0*/  LD.E R106, desc[UR40][R16.64+0x28c] ;  /* 0x00028c28106a7980 */ /* 0x000e28000c101900 */
[----:B------:R-:W2:Y:S04]  /*d7c0*/  LD.E R104, desc[UR40][R16.64+0x288] ;  /* 0x0002882810687980 */ /* 0x000ea8000c101900 */
[----:B------:R-:W1:Y:S04]  /*d7d0*/  LD.E R108, desc[UR40][R16.64+0x298] ;  /* 0x00029828106c7980 */ /* 0x000e68000c101900 */
        /* <DEDUP_REMOVED lines=58> */
[C---:B---3--:R-:W-:Y:S01]  /*db80*/  FMUL.FTZ R49, R25.reuse, R13 ;  /* 0x0000000d19317220 */ /* 0x048fe20000410000 */
[----:B0-----:R-:W-:-:S04]  /*db90*/  FMUL.FTZ R27, R25, R106 ;  /* 0x0000006a191b7220 */ /* 0x001fc80000410000 */
[----:B------:R-:W-:Y:S01]  /*dba0*/  ST.E desc[UR40][R16.64+0x46c], R49 ;  /* 0x00046c3110007985 */ /* 0x000fe2000c101928 */
[----:B--2---:R-:W-:-:S03]  /*dbb0*/  FMUL.FTZ R13, R25, R104 ;  /* 0x00000068190d7220 */ /* 0x004fc60000410000 */
[----:B------:R0:W-:Y:S01]  /*dbc0*/  ST.E desc[UR40][R16.64+0x28c], R27 ;  /* 0x00028c1b10007985 */ /* 0x0001e2000c101928 */
[C---:B-1----:R-:W-:Y:S01]  /*dbd0*/  FMUL.FTZ R39, R25.reuse, R108 ;  /* 0x0000006c19277220 */ /* 0x042fe20000410000 */
[C---:B----4-:R-:W-:Y:S01]  /*dbe0*/  FMUL.FTZ R41, R25.reuse, R110 ;  /* 0x0000006e19297220 */ /* 0x050fe20000410000 */
[C---:B------:R-:W-:Y:S01]  /*dbf0*/  FMUL.FTZ R43, R25.reuse, R112 ;  /* 0x00000070192b7220 */ /* 0x040fe20000410000 */
[C---:B------:R-:W-:Y:S01]  /*dc00*/  FMUL.FTZ R45, R25.reuse, R114 ;  /* 0x00000072192d7220 */ /* 0x040fe20000410000 */
[C---:B------:R-:W-:Y:S01]  /*dc10*/  FMUL.FTZ R47, R25.reuse, R116 ;  /* 0x00000074192f7220 */ /* 0x040fe20000410000 */
[C---:B0-----:R-:W-:Y:S01]  /*dc20*/  FMUL.FTZ R27, R25.reuse, R120 ;  /* 0x00000078191b7220 */ /* 0x041fe20000410000 */
[C---:B------:R-:W-:Y:S01]  /*dc30*/  FMUL.FTZ R49, R25.reuse, R122 ;  /* 0x0000007a19317220 */ /* 0x040fe20000410000 */
[----:B------:R0:W-:Y:S04]  /*dc40*/  ST.E desc[UR40][R16.64+0x288], R13 ;  /* 0x0002880d10007985 */ /* 0x0001e8000c101928 */
[----:B------:R1:W-:Y:S01]  /*dc50*/  ST.E desc[UR40][R16.64+0x298], R39 ;  /* 0x0002982710007985 */ /* 0x0003e2000c101928 */
[----:B------:R-:W-:-:S03]  /*dc60*/  FMUL.FTZ R51, R25, R124 ;  /* 0x0000007c19337220 */ /* 0x000fc60000410000 */
[----:B------:R2:W-:Y:S01]  /*dc70*/  ST.E desc[UR40][R16.64+0x29c], R41 ;  /* 0x00029c2910007985 */ /* 0x0005e2000c101928 */
[----:B------:R-:W-:-:S03]  /*dc80*/  FMUL.FTZ R53, R25, R126 ;  /* 0x0000007e19357220 */ /* 0x000fc60000410000 */
        /* <DEDUP_REMOVED lines=10> */
[C---:B-1----:R-:W-:Y:S01]  /*dd30*/  FMUL.FTZ R47, R25.reuse, R136 ;  /* 0x00000088192f7220 */ /* 0x042fe20000410000 */
[C---:B--2---:R-:W-:Y:S01]  /*dd40*/  FMUL.FTZ R27, R25.reuse, R140 ;  /* 0x0000008c191b7220 */ /* 0x044fe20000410000 */
[C---:B---3--:R-:W-:Y:S01]  /*dd50*/  FMUL.FTZ R49, R25.reuse, R142 ;  /* 0x0000008e19317220 */ /* 0x048fe20000410000 */
        /* <DEDUP_REMOVED lines=82> */
[----:B------:R-:W-:Y:S01]  /*e280*/  VIADD R26, R73, 0x8 ;  /* 0x00000008491a7836 */ /* 0x000fe20000000000 */
[----:B------:R-:W-:Y:S04]  /*e290*/  ST.E desc[UR40][R16.64+0x348], R55 ;  /* 0x0003483710007985 */ /* 0x000fe8000c101928 */
[----:B------:R-:W-:Y:S04]  /*e2a0*/  ST.E desc[UR40][R16.64+0x3fc], R13 ;  /* 0x0003fc0d10007985 */ /* 0x000fe8000c101928 */
[----:B------:R-:W-:Y:S04]  /*e2b0*/  ST.E desc[UR40][R16.64+0x41c], R51 ;  /* 0x00041c3310007985 */ /* 0x000fe8000c101928 */
[----:B------:R0:W-:Y:S04]  /*e2c0*/  ST.E desc[UR40][R16.64+0x428], R39 ;  /* 0x0004282710007985 */ /* 0x0001e8000c101928 */
[----:B------:R1:W-:Y:S04]  /*e2d0*/  ST.E desc[UR40][R16.64+0x42c], R41 ;  /* 0x00042c2910007985 */ /* 0x0003e8000c101928 */
[----:B------:R-:W-:Y:S04]  /*e2e0*/  ST.E desc[UR40][R16.64+0x438], R43 ;  /* 0x0004382b10007985 */ /* 0x000fe8000c101928 */
[----:B------:R-:W-:Y:S04]  /*e2f0*/  ST.E desc[UR40][R16.64+0x43c], R45 ;  /* 0x00043c2d10007985 */ /* 0x000fe8000c101928 */
[----:B------:R-:W-:Y:S04]  /*e300*/  ST.E desc[UR40][R16.64+0x448], R53 ;  /* 0x0004483510007985 */ /* 0x000fe8000c101928 */
[----:B------:R2:W-:Y:S04]  /*e310*/  ST.E desc[UR40][R16.64+0x44c], R27 ;  /* 0x00044c1b10007985 */ /* 0x0005e8000c101928 */
[----:B------:R-:W-:Y:S04]  /*e320*/  ST.E desc[UR40][R16.64+0x458], R47 ;  /* 0x0004582f10007985 */ /* 0x000fe8000c101928 */
[----:B------:R-:W-:Y:S04]  /*e330*/  ST.E desc[UR40][R16.64+0x45c], R49 ;  /* 0x00045c3110007985 */ /* 0x000fe8000c101928 */
[----:B------:R3:W-:Y:S01]  /*e340*/  ST.E desc[UR40][R16.64+0x468], R25 ;  /* 0x0004681910007985 */ /* 0x0007e2000c101928 */
[----:B------:R4:W-:Y:S06]  /*e350*/  BAR.SYNC.DEFER_BLOCKING R26, 0x100 ;  /* 0x0004001a0000751d */ /* 0x0009ec0000010000 */
[----:B0-----:R-:W2:Y:S04]  /*e360*/  LD.E R39, desc[UR40][R16.64+0x270] ;  /* 0x0002702810277980 */ /* 0x001ea8000c101900 */
[----:B------:R-:W4:Y:S04]  /*e370*/  LD.E R24, desc[UR40][R16.64+0x218] ;  /* 0x0002182810187980 */ /* 0x000f28000c101900 */
[----:B------:R-:W4:Y:S04]  /*e380*/  LD.E.64 R12, desc[UR40][R16.64+0xa8] ;  /* 0x0000a828100c7980 */ /* 0x000f28000c101b00 */
[----:B--2---:R0:W-:Y:S04]  /*e390*/  ST.E desc[UR40][R16.64+0x270], R39 ;  /* 0x0002702710007985 */ /* 0x0041e8000c101928 */
[----:B-1----:R-:W2:Y:S04]  /*e3a0*/  LD.E R41, desc[UR40][R8.64] ;  /* 0x0000002808297980 */ /* 0x002ea8000c101900 */
[----:B--2---:R1:W-:Y:S04]  /*e3b0*/  ST.E desc[UR40][R8.64], R41 ;  /* 0x0000002908007985 */ /* 0x0043e8000c101928 */
[----:B------:R-:W2:Y:S04]  /*e3c0*/  LD.E R27, desc[UR40][R6.64] ;  /* 0x00000028061b7980 */ /* 0x000ea8000c101900 */
[----:B--2---:R-:W-:Y:S04]  /*e3d0*/  ST.E desc[UR40][R6.64], R27 ;  /* 0x0000001b06007985 */ /* 0x004fe8000c101928 */
[----:B------:R-:W2:Y:S04]  /*e3e0*/  LD.E R43, desc[UR40][R4.64] ;  /* 0x00000028042b7980 */ /* 0x000ea8000c101900 */
[----:B--2---:R2:W-:Y:S04]  /*e3f0*/  ST.E desc[UR40][R4.64], R43 ;  /* 0x0000002b04007985 */ /* 0x0045e8000c101928 */
[----:B---3--:R-:W3:Y:S04]  /*e400*/  LD.E R25, desc[UR40][R16.64+0x280] ;  /* 0x0002802810197980 */ /* 0x008ee8000c101900 */
[----:B------:R-:W3:Y:S04]  /*e410*/  LD.E R45, desc[UR40][R16.64+0x284] ;  /* 0x00028428102d7980 */ /* 0x000ee8000c101900 */
[----:B0-----:R-:W3:Y:S04]  /*e420*/  LD.E R39, desc[UR40][R16.64+0x288] ;  /* 0x0002882810277980 */ /* 0x001ee8000c101900 */
[----:B------:R-:W3:Y:S04]  /*e430*/  LD.E R47, desc[UR40][R16.64+0x28c] ;  /* 0x00028c28102f7980 */ /* 0x000ee8000c101900 */
[----:B------:R-:W3:Y:S04]  /*e440*/  LD.E R49, desc[UR40][R16.64+0x290] ;  /* 0x0002902810317980 */ /* 0x000ee8000c101900 */
[----:B------:R-:W3:Y:S04]  /*e450*/  LD.E R51, desc[UR40][R16.64+0x294] ;  /* 0x0002942810337980 */ /* 0x000ee8000c101900 */
[----:B-1----:R-:W3:Y:S04]  /*e460*/  LD.E R41, desc[UR40][R16.64+0x298] ;  /* 0x0002982810297980 */ /* 0x002ee8000c101900 */
[----:B------:R-:W3:Y:S04]  /*e470*/  LD.E R53, desc[UR40][R16.64+0x29c] ;  /* 0x00029c2810357980 */ /* 0x000ee8000c101900 */
[----:B------:R-:W3:Y:S04]  /*e480*/  LD.E R55, desc[UR40][R16.64+0x2a0] ;  /* 0x0002a02810377980 */ /* 0x000ee8000c101900 */
[----:B------:R-:W3:Y:S04]  /*e490*/  LD.E R57, desc[UR40][R16.64+0x2a4] ;  /* 0x0002a42810397980 */ /* 0x000ee8000c101900 */
[----:B--2---:R-:W2:Y:S04]  /*e4a0*/  LD.E R43, desc[UR40][R16.64+0x2a8] ;  /* 0x0002a828102b7980 */ /* 0x004ea8000c101900 */
[----:B------:R-:W2:Y:S04]  /*e4b0*/  LD.E R59, desc[UR40][R16.64+0x2ac] ;  /* 0x0002ac28103b7980 */ /* 0x000ea8000c101900 */
[----:B------:R-:W2:Y:S04]  /*e4c0*/  LD.E R61, desc[UR40][R16.64+0x2b0] ;  /* 0x0002b028103d7980 */ /* 0x000ea8000c101900 */
[----:B------:R-:W2:Y:S04]  /*e4d0*/  LD.E R63, desc[UR40][R16.64+0x2b4] ;  /* 0x0002b428103f7980 */ /* 0x000ea8000c101900 */
[----:B------:R-:W2:Y:S04]  /*e4e0*/  LD.E R65, desc[UR40][R16.64+0x2b8] ;  /* 0x0002b82810417980 */ /* 0x000ea8000c101900 */
[----:B------:R-:W2:Y:S04]  /*e4f0*/  LD.E R67, desc[UR40][R16.64+0x2bc] ;  /* 0x0002bc2810437980 */ /* 0x000ea8000c101900 */
[----:B----4-:R-:W4:Y:S04]  /*e500*/  LD.E R26, desc[UR40][R16.64+0x2c4] ;  /* 0x0002c428101a7980 */ /* 0x010f28000c101900 */
        /* <DEDUP_REMOVED lines=58> */
[----:B---3--:R0:W-:Y:S04]  /*e8b0*/  ST.E desc[UR40][R16.64+0x280], R25 ;  /* 0x0002801910007985 */ /* 0x0081e8000c101928 */
[----:B------:R-:W-:Y:S04]  /*e8c0*/  ST.E desc[UR40][R16.64+0x284], R45 ;  /* 0x0002842d10007985 */ /* 0x000fe8000c101928 */
[----:B------:R1:W-:Y:S04]  /*e8d0*/  ST.E desc[UR40][R16.64+0x288], R39 ;  /* 0x0002882710007985 */ /* 0x0003e8000c101928 */
[----:B------:R-:W-:Y:S04]  /*e8e0*/  ST.E desc[UR40][R16.64+0x28c], R47 ;  /* 0x00028c2f10007985 */ /* 0x000fe8000c101928 */
[----:B------:R-:W-:Y:S04]  /*e8f0*/  ST.E desc[UR40][R16.64+0x290], R49 ;  /* 0x0002903110007985 */ /* 0x000fe8000c101928 */
[----:B------:R-:W-:Y:S04]  /*e900*/  ST.E desc[UR40][R16.64+0x294], R51 ;  /* 0x0002943310007985 */ /* 0x000fe8000c101928 */
[----:B------:R3:W-:Y:S04]  /*e910*/  ST.E desc[UR40][R16.64+0x298], R41 ;  /* 0x0002982910007985 */ /* 0x0007e8000c101928 */
[----:B------:R-:W-:Y:S04]  /*e920*/  ST.E desc[UR40][R16.64+0x29c], R53 ;  /* 0x00029c3510007985 */ /* 0x000fe8000c101928 */
[----:B------:R-:W-:Y:S04]  /*e930*/  ST.E desc[UR40][R16.64+0x2a0], R55 ;  /* 0x0002a03710007985 */ /* 0x000fe8000c101928 */
[----:B------:R-:W-:Y:S04]  /*e940*/  ST.E desc[UR40][R16.64+0x2a4], R57 ;  /* 0x0002a43910007985 */ /* 0x000fe8000c101928 */
[----:B--2---:R2:W-:Y:S04]  /*e950*/  ST.E desc[UR40][R16.64+0x2a8], R43 ;  /* 0x0002a82b10007985 */ /* 0x0045e8000c101928 */
[----:B------:R2:W-:Y:S04]  /*e960*/  ST.E desc[UR40][R16.64+0x2ac], R59 ;  /* 0x0002ac3b10007985 */ /* 0x0005e8000c101928 */
[----:B------:R2:W-:Y:S04]  /*e970*/  ST.E desc[UR40][R16.64+0x2b0], R61 ;  /* 0x0002b03d10007985 */ /* 0x0005e8000c101928 */
[----:B------:R2:W-:Y:S04]  /*e980*/  ST.E desc[UR40][R16.64+0x2b4], R63 ;  /* 0x0002b43f10007985 */ /* 0x0005e8000c101928 */
[----:B------:R2:W-:Y:S04]  /*e990*/  ST.E desc[UR40][R16.64+0x2b8], R65 ;  /* 0x0002b84110007985 */ /* 0x0005e8000c101928 */
[----:B------:R2:W-:Y:S04]  /*e9a0*/  ST.E desc[UR40][R16.64+0x2bc], R67 ;  /* 0x0002bc4310007985 */ /* 0x0005e8000c101928 */
[----:B0-----:R-:W4:Y:S04]  /*e9b0*/  LD.E R25, desc[UR40][R16.64+0x2c0] ;  /* 0x0002c02810197980 */ /* 0x001f28000c101900 */
[----:B-1----:R-:W4:Y:S04]  /*e9c0*/  LD.E R39, desc[UR40][R16.64+0x2d0] ;  /* 0x0002d02810277980 */ /* 0x002f28000c101900 */
[----:B---3--:R-:W3:Y:S04]  /*e9d0*/  LD.E R41, desc[UR40][R16.64+0x2d8] ;  /* 0x0002d82810297980 */ /* 0x008ee8000c101900 */
[----:B--2---:R-:W2:Y:S04]  /*e9e0*/  LD.E R43, desc[UR40][R16.64+0x2e0] ;  /* 0x0002e028102b7980 */ /* 0x004ea8000c101900 */
        /* <DEDUP_REMOVED lines=45> */
[----:B----4-:R-:W-:Y:S04]  /*ecc0*/  ST.E desc[UR40][R16.64+0x2c4], R26 ;  /* 0x0002c41a10007985 */ /* 0x010fe8000c101928 */
        /* <DEDUP_REMOVED lines=27> */
[----:B---3--:R3:W-:Y:S04]  /*ee80*/  ST.E desc[UR40][R16.64+0x2d8], R41 ;  /* 0x0002d82910007985 */ /* 0x0087e8000c101928 */
[----:B--2---:R2:W-:Y:S04]  /*ee90*/  ST.E desc[UR40][R16.64+0x2e0], R43 ;  /* 0x0002e02b10007985 */ /* 0x0045e8000c101928 */
        /* <DEDUP_REMOVED lines=78> */
[----:B0-----:R-:W4:Y:S01]  /*f380*/  LDL R25, [R1+0x88] ;  /* 0x0000880001197983 */ /* 0x001f220000100800 */
[----:B------:R-:W-:-:S02]  /*f390*/  IMAD R12, R24, 0xc00, R12 ;  /* 0x00000c00180c7824 */ /* 0x000fc400078e020c */
[----:B------:R-:W-:Y:S01]  /*f3a0*/  IMAD.MOV.U32 R27, RZ, RZ, R13 ;  /* 0x000000ffff1b7224 */ /* 0x000fe200078e000d */
[----:B------:R-:W-:Y:S01]  /*f3b0*/  F2FP.F16.F32.PACK_AB R152, R37, R152 ;  /* 0x000000982598723e */ /* 0x000fe200000000ff */
[C---:B------:R-:W-:Y:S01]  /*f3c0*/  VIADD R24, R12.reuse, 0x80 ;  /* 0x000000800c187836 */ /* 0x040fe20000000000 */
[----:B------:R-:W-:Y:S01]  /*f3d0*/  F2FP.F16.F32.PACK_AB R153, R153, R36 ;  /* 0x000000249999723e */ /* 0x000fe200000000ff */
[----:B------:R-:W-:Y:S01]  /*f3e0*/  VIADD R26, R12, 0x100 ;  /* 0x000001000c1a7836 */ /* 0x000fe20000000000 */
[----:B------:R-:W-:Y:S01]  /*f3f0*/  R2UR UR15, R27 ;  /* 0x000000001b0f72ca */ /* 0x000fe200000e0000 */
[----:B------:R-:W4:Y:S01]  /*f400*/  LD.E R36, desc[UR40][R16.64+0x2a0] ;  /* 0x0002a02810247980 */ /* 0x000f22000c101900 */
[----:B------:R-:W-:Y:S02]  /*f410*/  R2UR UR10, R24 ;  /* 0x00000000180a72ca */ /* 0x000fe400000e0000 */
[----:B------:R-:W-:Y:S01]  /*f420*/  R2UR UR14, R26 ;  /* 0x000000001a0e72ca */ /* 0x000fe200000e0000 */
[----:B------:R-:W4:Y:S01]  /*f430*/  LD.E R24, desc[UR40][R16.64+0x270] ;  /* 0x0002702810187980 */ /* 0x000f22000c101900 */
[----:B------:R-:W-:-:S02]  /*f440*/  F2FP.F16.F32.PACK_AB R154, R154, R35 ;  /* 0x000000239a9a723e */ /* 0x000fc400000000ff */
[----:B------:R-:W-:Y:S01]  /*f450*/  F2FP.F16.F32.PACK_AB R155, R155, R34 ;  /* 0x000000229b9b723e */ /* 0x000fe200000000ff */
[----:B------:R-:W4:Y:S01]  /*f460*/  LD.E R35, desc[UR40][R16.64+0x29c] ;  /* 0x00029c2810237980 */ /* 0x000f22000c101900 */
[----:B------:R-:W-:Y:S02]  /*f470*/  F2FP.F16.F32.PACK_AB R156, R156, R33 ;  /* 0x000000219c9c723e */ /* 0x000fe400000000ff */
[----:B------:R-:W-:Y:S01]  /*f480*/  F2FP.F16.F32.PACK_AB R157, R157, R32 ;  /* 0x000000209d9d723e */ /* 0x000fe200000000ff */
[----:B------:R-:W4:Y:S01]  /*f490*/  LD.E R33, desc[UR40][R16.64+0x294] ;  /* 0x0002942810217980 */ /* 0x000f22000c101900 */
[----:B------:R-:W-:Y:S02]  /*f4a0*/  F2FP.F16.F32.PACK_AB R158, R158, R31 ;  /* 0x0000001f9e9e723e */ /* 0x000fe400000000ff */
[----:B------:R-:W-:Y:S01]  /*f4b0*/  F2FP.F16.F32.PACK_AB R159, R159, R30 ;  /* 0x0000001e9f9f723e */ /* 0x000fe200000000ff */
[----:B------:R-:W4:Y:S01]  /*f4c0*/  LD.E R31, desc[UR40][R16.64+0x28c] ;  /* 0x00028c28101f7980 */ /* 0x000f22000c101900 */
[----:B------:R-:W-:-:S02]  /*f4d0*/  F2FP.F16.F32.PACK_AB R160, R160, R29 ;  /* 0x0000001da0a0723e */ /* 0x000fc400000000ff */
[----:B------:R-:W-:Y:S01]  /*f4e0*/  F2FP.F16.F32.PACK_AB R161, R161, R28 ;  /* 0x0000001ca1a1723e */ /* 0x000fe200000000ff */
[----:B------:R-:W4:Y:S04]  /*f4f0*/  LD.E R29, desc[UR40][R16.64+0x284] ;  /* 0x00028428101d7980 */ /* 0x000f28000c101900 */
[----:B------:R-:W4:Y:S04]  /*f500*/  LD.E R28, desc[UR40][R16.64+0x280] ;  /* 0x00028028101c7980 */ /* 0x000f28000c101900 */
[----:B------:R-:W4:Y:S04]  /*f510*/  LD.E R30, desc[UR40][R16.64+0x288] ;  /* 0x00028828101e7980 */ /* 0x000f28000c101900 */
[----:B------:R-:W4:Y:S04]  /*f520*/  LD.E R32, desc[UR40][R16.64+0x290] ;  /* 0x0002902810207980 */ /* 0x000f28000c101900 */
[----:B------:R-:W4:Y:S04]  /*f530*/  LD.E R34, desc[UR40][R16.64+0x298] ;  /* 0x0002982810227980 */ /* 0x000f28000c101900 */
[----:B------:R-:W4:Y:S04]  /*f540*/  LD.E R37, desc[UR40][R16.64+0x2a4] ;  /* 0x0002a42810257980 */ /* 0x000f28000c101900 */
[----:B------:R-:W4:Y:S04]  /*f550*/  LD.E R38, desc[UR40][R16.64+0x2a8] ;  /* 0x0002a82810267980 */ /* 0x000f28000c101900 */
[----:B-1----:R-:W4:Y:S04]  /*f560*/  LD.E R39, desc[UR40][R16.64+0x2ac] ;  /* 0x0002ac2810277980 */ /* 0x002f28000c101900 */
[----:B------:R-:W4:Y:S04]  /*f570*/  LD.E R40, desc[UR40][R16.64+0x2b0] ;  /* 0x0002b02810287980 */ /* 0x000f28000c101900 */
[----:B---3--:R-:W3:Y:S04]  /*f580*/  LD.E R41, desc[UR40][R16.64+0x2b4] ;  /* 0x0002b42810297980 */ /* 0x008ee8000c101900 */
[----:B------:R-:W3:Y:S04]  /*f590*/  LD.E R42, desc[UR40][R16.64+0x2b8] ;  /* 0x0002b828102a7980 */ /* 0x000ee8000c101900 */
[----:B--2---:R-:W3:Y:S04]  /*f5a0*/  LD.E R43, desc[UR40][R16.64+0x2bc] ;  /* 0x0002bc28102b7980 */ /* 0x004ee8000c101900 */
[----:B------:R-:W3:Y:S04]  /*f5b0*/  LD.E R44, desc[UR40][R16.64+0x2c0] ;  /* 0x0002c028102c7980 */ /* 0x000ee8000c101900 */
[----:B----4-:R-:W3:Y:S04]  /*f5c0*/  LD.E R45, desc[UR40][R16.64+0x2c4] ;  /* 0x0002c428102d7980 */ /* 0x010ee8000c101900 */
[----:B------:R-:W3:Y:S04]  /*f5d0*/  LD.E R46, desc[UR40][R16.64+0x2c8] ;  /* 0x0002c828102e7980 */ /* 0x000ee8000c101900 */
        /* <DEDUP_REMOVED lines=52> */
[----:B------:R-:W3:Y:S01]  /*f920*/  LD.E R99, desc[UR40][R16.64+0x39c] ;  /* 0x00039c2810637980 */ /* 0x000ee2000c101900 */
[----:B------:R-:W-:Y:S01]  /*f930*/  ISETP.NE.U32.AND P2, PT, R25, RZ, PT ;  /* 0x000000ff1900720c */ /* 0x000fe20003f45070 */
[----:B------:R-:W-:-:S02]  /*f940*/  IMAD.MOV.U32 R25, RZ, RZ, R13 ;  /* 0x000000ffff197224 */ /* 0x000fc400078e000d */
[----:B------:R-:W3:Y:S03]  /*f950*/  LD.E R100, desc[UR40][R16.64+0x3a0] ;  /* 0x0003a02810647980 */ /* 0x000ee6000c101900 */
[----:B------:R-:W-:Y:S01]  /*f960*/  R2UR UR11, R25 ;  /* 0x00000000190b72ca */ /* 0x000fe200000e0000 */
        /* <DEDUP_REMOVED lines=54> */
[----:B------:R-:W-:-:S02]  /*fcd0*/  R2UR UR6, R12 ;  /* 0x000000000c0672ca */ /* 0x000fc400000e0000 */
[----:B------:R-:W-:Y:S01]  /*fce0*/  R2UR UR7, R13 ;  /* 0x000000000d0772ca */ /* 0x000fe200000e0000 */
[----:B------:R-:W-:Y:S01]  /*fcf0*/  VOTEU.ANY UP0, P2 ;  /* 0x00000000003f7886 */ /* 0x000fe20001000100 */
[----:B---3--:R-:W-:-:S11]  /*fd00*/  WARPGROUP.ARRIVE ;  /* 0x00000000000079c5 */ /* 0x008fd60000000000 */
[----:B------:R-:W-:Y:S01]  /*fd10*/  HGMMA.64x256x16.F32 R24, R152, gdesc[UR4].tnspB, R24, UP0, gsb0 ;  /* 0x43e0000498187df0 */ /* 0x000fe2000b800818 */
[----:B------:R-:W-:Y:S02]  /*fd20*/  F2FP.F16.F32.PACK_AB R162, R162, R15 ;  /* 0x0000000fa2a2723e */ /* 0x000fe400000000ff */
[----:B------:R-:W-:Y:S01]  /*fd30*/  F2FP.F16.F32.PACK_AB R163, R14, R163 ;  /* 0x000000a30ea3723e */ /* 0x000fe200000000ff */
        /* <DEDUP_REMOVED lines=128> */
[----:B------:R0:W-:Y:S02]  /*10540*/  ST.E desc[UR40][R16.64+0x46c], R151 ;  /* 0x00046c9710007985 */ /* 0x0001e4000c101928 */
[----:B0-----:R-:W-:-:S06]  /*10550*/  WARPGROUP.ARRIVE ;  /* 0x00000000000079c5 */ /* 0x001fcc0000000000 */
[----:B------:R-:W-:Y:S01]  /*10560*/  HGMMA.64x256x16.F32 R24, R156, gdesc[UR8].tnspB, R24, gsb0 ;  /* 0x43e000089c187df0 */ /* 0x000fe20008000818 */
[----:B------:R-:W-:Y:S01]  /*10570*/  STL [R1+0x88], R0 ;  /* 0x0000880001007387 */ /* 0x000fe20000100800 */
[----:B------:R-:W-:Y:S02]  /*10580*/  VIADD R14, R12, 0x180 ;  /* 0x000001800c0e7836 */ /* 0x000fe40000000000 */
[----:B------:R-:W-:-:S03]  /*10590*/  IMAD.MOV.U32 R15, RZ, RZ, R13 ;  /* 0x000000ffff0f7224 */ /* 0x000fc600078e000d */
[----:B------:R-:W-:Y:S02]  /*105a0*/  R2UR UR6, R14 ;  /* 0x000000000e0672ca */ /* 0x000fe400000e0000 */
[----:B------:R-:W-:Y:S02]  /*105b0*/  R2UR UR7, R15 ;  /* 0x000000000f0772ca */ /* 0x000fe400000e0000 */
[----:B------:R-:W-:Y:S02]  /*105c0*/  F2FP.F16.F32.PACK_AB R152, R230, R229 ;  /* 0x000000e5e698723e */ /* 0x000fe400000000ff */
[----:B------:R-:W-:Y:S02]  /*105d0*/  F2FP.F16.F32.PACK_AB R153, R228, R227 ;  /* 0x000000e3e499723e */ /* 0x000fe400000000ff */
[----:B------:R-:W-:Y:S02]  /*105e0*/  F2FP.F16.F32.PACK_AB R154, R226, R225 ;  /* 0x000000e1e29a723e */ /* 0x000fe400000000ff */
[----:B------:R-:W-:Y:S01]  /*105f0*/  F2FP.F16.F32.PACK_AB R155, R175, R174 ;  /* 0x000000aeaf9b723e */ /* 0x000fe200000000ff */
[----:B------:R-:W-:-:S02]  /*10600*/  WARPGROUP.DEPBAR.LE gsb0, 0x0 ;  /* 0x00008000000079c5 */ /* 0x000fc40000010000 */
        /* <DEDUP_REMOVED lines=132> */
[----:B------:R-:W-:Y:S01]  /*10e50*/  IMAD.MOV.U32 R15, RZ, RZ, R13 ;  /* 0x000000ffff0f7224 */ /* 0x000fe200078e000d */
        /* <DEDUP_REMOVED lines=131> */
[----:B------:R-:W-:Y:S01]  /*11690*/  R2UR UR6, R14 ;  /* 0x000000000e0672ca */ /* 0x000fe200000e0000 */
[----:B------:R-:W-:Y:S01]  /*116a0*/  STL [R1+0x88], R0 ;  /* 0x0000880001007387 */ /* 0x000fe20000100800 */
[----:B------:R-:W-:Y:S01]  /*116b0*/  R2UR UR7, R15 ;  /* 0x000000000f0772ca */ /* 0x000fe200000e0000 */
[----:B------:R-:W-:Y:S01]  /*116c0*/  VIADD R12, R12, 0x280 ;  /* 0x000002800c0c7836 */ /* 0x000fe20000000000 */
[----:B------:R-:W-:Y:S02]  /*116d0*/  WARPGROUP.DEPBAR.LE gsb0, 0x0 ;  /* 0x00008000000079c5 */ /* 0x000fe40000010000 */
[----:B------:R-:W-:Y:S01]  /*116e0*/  ST.E desc[UR40][R16.64+0x270], R24 ;  /* 0x0002701810007985 */ /* 0x000fe2000c101928 */
[----:B------:R-:W-:Y:S02]  /*116f0*/  F2FP.F16.F32.PACK_AB R152, R173, R172 ;  /* 0x000000acad98723e */ /* 0x000fe400000000ff */
[----:B------:R-:W-:Y:S01]  /*11700*/  F2FP.F16.F32.PACK_AB R153, R171, R170 ;  /* 0x000000aaab99723e */ /* 0x000fe200000000ff */
[----:B------:R-:W-:Y:S01]  /*11710*/  ST.E desc[UR40][R8.64], R25 ;  /* 0x0000001908007985 */ /* 0x000fe2000c101928 */
[----:B------:R-:W-:-:S02]  /*11720*/  F2FP.F16.F32.PACK_AB R154, R168, R169 ;  /* 0x000000a9a89a723e */ /* 0x000fc400000000ff */
[----:B------:R-:W-:Y:S01]  /*11730*/  F2FP.F16.F32.PACK_AB R155, R167, R166 ;  /* 0x000000a6a79b723e */ /* 0x000fe200000000ff */
        /* <DEDUP_REMOVED lines=266> */
[----:B------:R-:W-:Y:S02]  /*127e0*/  STL [R1+0x88], R0 ;  /* 0x0000880001007387 */ /* 0x000fe40000100800 */
[----:B------:R-:W-:Y:S02]  /*127f0*/  WARPGROUP.DEPBAR.LE gsb0, 0x0 ;  /* 0x00008000000079c5 */ /* 0x000fe40000010000 */
[----:B------:R-:W-:Y:S04]  /*12800*/  ST.E desc[UR40][R16.64+0x270], R24 ;  /* 0x0002701810007985 */ /* 0x000fe8000c101928 */
[----:B------:R0:W-:Y:S04]  /*12810*/  ST.E desc[UR40][R8.64], R25 ;  /* 0x0000001908007985 */ /* 0x0001e8000c101928 */
[----:B------:R-:W-:Y:S04]  /*12820*/  ST.E desc[UR40][R6.64], R26 ;  /* 0x0000001a06007985 */ /* 0x000fe8000c101928 */
        /* <DEDUP_REMOVED lines=125> */
[----:B------:R-:W-:Y:S04]  /*13000*/  STL [R1+0x88], R0 ;  /* 0x0000880001007387 */ /* 0x000fe80000100800 */
[----:B------:R-:W2:Y:S04]  /*13010*/  LD.E R3, desc[UR40][R16.64+0x270] ;  /* 0x0002702810037980 */ /* 0x000ea8000c101900 */
[----:B--2---:R2:W-:Y:S04]  /*13020*/  ST.E desc[UR40][R16.64+0x270], R3 ;  /* 0x0002700310007985 */ /* 0x0045e8000c101928 */
[----:B------:R-:W3:Y:S04]  /*13030*/  LD.E R11, desc[UR40][R8.64] ;  /* 0x00000028080b7980 */ /* 0x000ee8000c101900 */
[----:B---3--:R3:W-:Y:S04]  /*13040*/  ST.E desc[UR40][R8.64], R11 ;  /* 0x0000000b08007985 */ /* 0x0087e8000c101928 */
[----:B------:R-:W4:Y:S04]  /*13050*/  LD.E R13, desc[UR40][R6.64] ;  /* 0x00000028060d7980 */ /* 0x000f28000c101900 */
[----:B----4-:R4:W-:Y:S04]  /*13060*/  ST.E desc[UR40][R6.64], R13 ;  /* 0x0000000d06007985 */ /* 0x0109e8000c101928 */
[----:B------:R-:W2:Y:S04]  /*13070*/  LD.E R15, desc[UR40][R4.64] ;  /* 0x00000028040f7980 */ /* 0x000ea8000c101900 */
[----:B--2---:R2:W-:Y:S04]  /*13080*/  ST.E desc[UR40][R4.64], R15 ;  /* 0x0000000f04007985 */ /* 0x0045e8000c101928 */
[----:B------:R-:W2:Y:S04]  /*13090*/  LD.E R19, desc[UR40][R16.64+0x280] ;  /* 0x0002802810137980 */ /* 0x000ea8000c101900 */
[----:B------:R-:W2:Y:S04]  /*130a0*/  LD.E R21, desc[UR40][R16.64+0x284] ;  /* 0x0002842810157980 */ /* 0x000ea8000c101900 */
[----:B0-----:R-:W2:Y:S04]  /*130b0*/  LD.E R25, desc[UR40][R16.64+0x288] ;  /* 0x0002882810197980 */ /* 0x001ea8000c101900 */
[----:B-1----:R-:W2:Y:S04]  /*130c0*/  LD.E R27, desc[UR40][R16.64+0x28c] ;  /* 0x00028c28101b7980 */ /* 0x002ea8000c101900 */
[----:B------:R-:W2:Y:S04]  /*130d0*/  LD.E R3, desc[UR40][R16.64+0x290] ;  /* 0x0002902810037980 */ /* 0x000ea8000c101900 */
[----:B------:R-:W2:Y:S04]  /*130e0*/  LD.E R29, desc[UR40][R16.64+0x294] ;  /* 0x00029428101d7980 */ /* 0x000ea8000c101900 */
[----:B---3--:R-:W3:Y:S04]  /*130f0*/  LD.E R9, desc[UR40][R16.64+0x298] ;  /* 0x0002982810097980 */ /* 0x008ee8000c101900 */
[----:B------:R-:W3:Y:S04]  /*13100*/  LD.E R11, desc[UR40][R16.64+0x29c] ;  /* 0x00029c28100b7980 */ /* 0x000ee8000c101900 */
[----:B----4-:R-:W4:Y:S04]  /*13110*/  LD.E R7, desc[UR40][R16.64+0x2a0] ;  /* 0x0002a02810077980 */ /* 0x010f28000c101900 */
[----:B------:R-:W4:Y:S04]  /*13120*/  LD.E R13, desc[UR40][R16.64+0x2a4] ;  /* 0x0002a428100d7980 */ /* 0x000f28000c101900 */
        /* <DEDUP_REMOVED lines=114> */
[----:B------:R0:W-:Y:S04]  /*13850*/  ST.E desc[UR40][R16.64+0x280], R19 ;  /* 0x0002801310007985 */ /* 0x0001e8000c101928 */
[----:B------:R0:W-:Y:S04]  /*13860*/  ST.E desc[UR40][R16.64+0x284], R21 ;  /* 0x0002841510007985 */ /* 0x0001e8000c101928 */
[----:B------:R0:W-:Y:S04]  /*13870*/  ST.E desc[UR40][R16.64+0x288], R25 ;  /* 0x0002881910007985 */ /* 0x0001e8000c101928 */
[----:B------:R0:W-:Y:S04]  /*13880*/  ST.E desc[UR40][R16.64+0x28c], R27 ;  /* 0x00028c1b10007985 */ /* 0x0001e8000c101928 */
[----:B------:R0:W-:Y:S04]  /*13890*/  ST.E desc[UR40][R16.64+0x290], R3 ;  /* 0x0002900310007985 */ /* 0x0001e8000c101928 */
[----:B------:R0:W-:Y:S04]  /*138a0*/  ST.E desc[UR40][R16.64+0x294], R29 ;  /* 0x0002941d10007985 */ /* 0x0001e8000c101928 */
[----:B---3--:R0:W-:Y:S04]  /*138b0*/  ST.E desc[UR40][R16.64+0x298], R9 ;  /* 0x0002980910007985 */ /* 0x0081e8000c101928 */
[----:B------:R0:W-:Y:S04]  /*138c0*/  ST.E desc[UR40][R16.64+0x29c], R11 ;  /* 0x00029c0b10007985 */ /* 0x0001e8000c101928 */
[----:B----4-:R0:W-:Y:S04]  /*138d0*/  ST.E desc[UR40][R16.64+0x2a0], R7 ;  /* 0x0002a00710007985 */ /* 0x0101e8000c101928 */
[----:B------:R0:W-:Y:S04]  /*138e0*/  ST.E desc[UR40][R16.64+0x2a4], R13 ;  /* 0x0002a40d10007985 */ /* 0x0001e8000c101928 */
        /* <DEDUP_REMOVED lines=122> */
.L_x_3276:
[----:B------:R-:W-:Y:S05]  /*14090*/  BSYNC B0 ;  /* 0x0000000000007941 */ /* 0x000fea0003800000 */
.L_x_3275:
[----:B------:R-:W-:Y:S05]  /*140a0*/  @P1 BRA `(.L_x_3277) ;  /* 0xffffff6000581947 */ /* 0x000fea000383ffff */
.L_x_3260:
[----:B------:R-:W-:-:S13]  /*140b0*/  ISETP.GE.AND P1, PT, R10, UR45, PT ;  /* 0x0000002d0a007c0c */ /* 0x000fda000bf26270 */
[----:B------:R-:W-:Y:S05]  /*140c0*/  @!P1 BRA `(.L_x_3278) ;  /* 0x000000b000749947 */ /* 0x000fea0003800000 */
[----:B0-----:R0:W5:Y:S02]  /*140d0*/  LDL.64 R2, [R1+0x178] ;  /* 0x0001780001027983 */ /* 0x0011640000100a00 */
.L_x_3305:
        /* <DEDUP_REMOVED lines=21> */
.L_x_3280:
[----:B------:R-:W-:Y:S05]  /*14230*/  BSYNC B0 ;  /* 0x0000000000007941 */ /* 0x000fea0003800000 */
.L_x_3279:
        /* <DEDUP_REMOVED lines=13> */
.L_x_3282:
[----:B------:R-:W-:Y:S05]  /*14310*/  BSYNC B0 ;  /* 0x0000000000007941 */ /* 0x000fea0003800000 */
.L_x_3281:
        /* <DEDUP_REMOVED lines=8> */
.L_x_3284:
[----:B------:R-:W-:Y:S05]  /*143a0*/  BSYNC B0 ;  /* 0x0000000000007941 */ /* 0x000fea0003800000 */
.L_x_3283:
[----:B------:R-:W2:Y:S04]  /*143b0*/  LD.E R11, desc[UR40][R2.64] ;  /* 0x00000028020b7980 */ /* 0x000ea8000c101900 */
[----:B------:R-:W2:Y:S01]  /*143c0*/  LDL.64 R12, [R1+0xa0] ;  /* 0x0000a000010c7983 */ /* 0x000ea20000100a00 */
[----:B------:R-:W-:Y:S05]  /*143d0*/  WARPSYNC.ALL ;  /* 0x0000000000007948 */ /* 0x000fea0003800000 */
[----:B------:R-:W3:Y:S04]  /*143e0*/  LDL.64 R14, [R1+0x98] ;  /* 0x00009800010e7983 */ /* 0x000ee80000100a00 */
[----:B------:R-:W4:Y:S04]  /*143f0*/  LDL.64 R4, [R1+0x98] ;  /* 0x0000980001047983 */ /* 0x000f280000100a00 */
[----:B-1---5:R-:W4:Y:S01]  /*14400*/  LDL.64 R6, [R1+0x98] ;  /* 0x0000980001067983 */ /* 0x022f220000100a00 */
        /* <DEDUP_REMOVED lines=51> */
[----:B-1----:R-:W-:Y:S05]  /*14740*/  @!P2 BRA `(.L_x_3287) ;  /* 0x000000000004a947 */ /* 0x002fea0003800000 */
[----:B------:R-:W-:Y:S01]  /*14750*/  BPT.TRAP 0x1 ;  /* 0x000000040000795c */ /* 0x000fe20000300000 */
.L_x_3287:
[----:B------:R-:W-:Y:S05]  /*14760*/  BSYNC B0 ;  /* 0x0000000000007941 */ /* 0x000fea0003800000 */
.L_x_3286:
        /* <DEDUP_REMOVED lines=10> */
.L_x_3289:
[----:B------:R-:W-:Y:S05]  /*14810*/  BSYNC B0 ;  /* 0x0000000000007941 */ /* 0x000fea0003800000 */
.L_x_3288:
[----:B------:R-:W-:Y:S04]  /*14820*/  BSSY B0, `(.L_x_3290) ;  /* 0x0000006000007945 */ /* 0x000fe80003800000 */
[----:B--2---:R-:W-:Y:S05]  /*14830*/  @P1 BRA `(.L_x_3291) ;  /* 0x0000000000101947 */ /* 0x004fea0003800000 */
[----:B-----5:R-:W-:Y:S01]  /*14840*/  IMAD R4, R4, 0x8, R6 ;  /* 0x0000000804047824 */ /* 0x020fe200078e0206 */
[----:B------:R-:W-:-:S04]  /*14850*/  SHF.L.U32 R5, R5, 0x1f, RZ ;  /* 0x0000001f05057819 */ /* 0x000fc800000006ff */
[----:B------:R-:W2:Y:S02]  /*14860*/  SYNCS.PHASECHK.TRANS64.TRYWAIT P1, [R4+URZ], R5 ;  /* 0x00000005040075a7 */ /* 0x000ea4000802017f */
[----:B--2---:R-:W-:Y:S05]  /*14870*/  @!P1 BRA `(.L_x_3292) ;  /* 0x0000018800549947 */ /* 0x004fea0003800000 */
.L_x_3291:
[----:B------:R-:W-:Y:S05]  /*14880*/  BSYNC B0 ;  /* 0x0000000000007941 */ /* 0x000fea0003800000 */
.L_x_3290:
[----:B------:R-:W3:Y:S04]  /*14890*/  LD.E R21, desc[UR40][R2.64] ;  /* 0x0000002802157980 */ /* 0x000ee8000c101900 */
[----:B--2--5:R-:W3:Y:S04]  /*148a0*/  LDL.64 R4, [R1+0x118] ;  /* 0x0001180001047983 */ /* 0x024ee80000100a00 */
[----:B-1----:R-:W2:Y:S04]  /*148b0*/  LDL R11, [R1+0x90] ;  /* 0x00009000010b7983 */ /* 0x002ea80000100800 */
[----:B------:R-:W4:Y:S04]  /*148c0*/  LDL.64 R6, [R1+0x110] ;  /* 0x0001100001067983 */ /* 0x000f280000100a00 */
[----:B------:R-:W4:Y:S04]  /*148d0*/  LDL.64 R14, [R1+0x110] ;  /* 0x00011000010e7983 */ /* 0x000f280000100a00 */
[----:B------:R-:W4:Y:S04]  /*148e0*/  LDL.64 R12, [R1+0x110] ;  /* 0x00011000010c7983 */ /* 0x000f280000100a00 */
[----:B------:R-:W4:Y:S01]  /*148f0*/  LDL.64 R8, [R1+0x110] ;  /* 0x0001100001087983 */ /* 0x000f220000100a00 */
[----:B------:R-:W-:Y:S05]  /*14900*/  WARPSYNC.ALL ;  /* 0x0000000000007948 */ /* 0x000fea0003800000 */
[----:B------:R-:W-:Y:S01]  /*14910*/  WARPGROUP.ARRIVE ;  /* 0x00000000000079c5 */ /* 0x000fe20000000000 */
[----:B---3--:R-:W-:Y:S01]  /*14920*/  IMAD R4, R21, 0xc00, R4 ;  /* 0x00000c0015047824 */ /* 0x008fe200078e0204 */
[----:B------:R-:W-:-:S02]  /*14930*/  R2UR UR7, R5 ;  /* 0x00000000050772ca */ /* 0x000fc400000e0000 */
[----:B--2---:R-:W-:Y:S02]  /*14940*/  ISETP.NE.U32.AND P1, PT, R11, RZ, PT ;  /* 0x000000ff0b00720c */ /* 0x004fe40003f25070 */
        /* <DEDUP_REMOVED lines=163> */
[----:B------:R-:W1:Y:S01]  /*15380*/  S2R R72, SR_TID.X ;  /* 0x0000000000487919 */ /* 0x000e620000002100 */
[----:B------:R-:W-:Y:S04]  /*15390*/  STL [R1+0x90], R0 ;  /* 0x0000900001007387 */ /* 0x000fe80000100800 */
[----:B------:R-:W-:Y:S01]  /*153a0*/  STL [R1+0x90], R0 ;  /* 0x0000900001007387 */ /* 0x000fe20000100800 */
[----:B------:R-:W-:-:S02]  /*153b0*/  WARPGROUP.DEPBAR.LE gsb0, 0x0 ;  /* 0x00008000000079c5 */ /* 0x000fc40000010000 */
[----:B------:R-:W-:-:S06]  /*153c0*/  WARPGROUP.ARRIVE ;  /* 0x00000000000079c5 */ /* 0x000fcc0000000000 */
[----:B------:R-:W-:Y:S01]  /*153d0*/  HGMMA.64x96x16.F32 R24, gdesc[UR4], R24, gsb0 ;  /* 0x01600000041879f0 */ /* 0x000fe20008000818 */
[----:B------:R-:W-:Y:S01]  /*153e0*/  STL [R1+0x90], R0 ;  /* 0x0000900001007387 */ /* 0x000fe20000100800 */
[----:B-1----:R-:W-:-:S03]  /*153f0*/  SHF.R.U32.HI R93, RZ, 0x7, R72 ;  /* 0x00000007ff5d7819 */ /* 0x002fc60000011648 */
        /* <DEDUP_REMOVED lines=23> */
[----:B------:R-:W3:Y:S04]  /*15570*/  LDL R73, [R1+0x13c] ;  /* 0x00013c0001497983 */ /* 0x000ee80000100800 */
[----:B------:R-:W4:Y:S04]  /*15580*/  LDL R72, [R1+0x70] ;  /* 0x0000700001487983 */ /* 0x000f280000100800 */
[----:B------:R-:W3:Y:S04]  /*15590*/  LDL.64 R8, [R1+0x160] ;  /* 0x0001600001087983 */ /* 0x000ee80000100a00 */
[----:B------:R-:W4:Y:S04]  /*155a0*/  LDL R21, [R1+0x168] ;  /* 0x0001680001157983 */ /* 0x000f280000100800 */
[----:B------:R-:W4:Y:S04]  /*155b0*/  LDL.128 R12, [R1+0x150] ;  /* 0x00015000010c7983 */ /* 0x000f280000100c00 */
[----:B-1----:R-:W4:Y:S04]  /*155c0*/  LDL.128 R4, [R1+0x140] ;  /* 0x0001400001047983 */ /* 0x002f280000100c00 */
[----:B--2---:R-:W2:Y:S01]  /*155d0*/  LD.E R20, desc[UR40][R74.64] ;  /* 0x000000284a147980 */ /* 0x004ea2000c101900 */
[----:B---3--:R-:W-:-:S02]  /*155e0*/  ISETP.NE.AND P1, PT, R8, 0x1, PT ;  /* 0x000000010800780c */ /* 0x008fc40003f25270 */
[----:B----4-:R-:W-:Y:S01]  /*155f0*/  ISETP.GE.AND P2, PT, R13, 0x1, PT ;  /* 0x000000010d00780c */ /* 0x010fe20003f46270 */
[----:B------:R-:W-:Y:S01]  /*15600*/  BSSY B0, `(.L_x_3293) ;  /* 0x000009e000007945 */ /* 0x000fe20003800000 */
[-C--:B--2---:R-:W-:Y:S01]  /*15610*/  FMUL.FTZ R11, R24, R20.reuse ;  /* 0x00000014180b7220 */ /* 0x084fe20000410000 */
[-C--:B------:R-:W-:Y:S01]  /*15620*/  FMUL.FTZ R24, R25, R20.reuse ;  /* 0x0000001419187220 */ /* 0x080fe20000410000 */
[-C--:B------:R-:W-:Y:S01]  /*15630*/  FMUL.FTZ R25, R28, R20.reuse ;  /* 0x000000141c197220 */ /* 0x080fe20000410000 */
[-C--:B------:R-:W-:Y:S01]  /*15640*/  FMUL.FTZ R28, R34, R20.reuse ;  /* 0x00000014221c7220 */ /* 0x080fe20000410000 */
[-C--:B------:R-:W-:Y:S01]  /*15650*/  FMUL.FTZ R34, R46, R20.reuse ;  /* 0x000000142e227220 */ /* 0x080fe20000410000 */
[----:B------:R-:W-:Y:S01]  /*15660*/  SHF.R.S32.HI R46, RZ, 0x1f, R73 ;  /* 0x0000001fff2e7819 */ /* 0x000fe20000011449 */
[-C--:B------:R-:W-:Y:S01]  /*15670*/  FMUL.FTZ R77, R36, R20.reuse ;  /* 0x00000014244d7220 */ /* 0x080fe20000410000 */
[-C--:B------:R-:W-:Y:S01]  /*15680*/  FMUL.FTZ R36, R50, R20.reuse ;  /* 0x0000001432247220 */ /* 0x080fe20000410000 */
[-C--:B------:R-:W-:Y:S01]  /*15690*/  FMUL.FTZ R50, R53, R20.reuse ;  /* 0x0000001435327220 */ /* 0x080fe20000410000 */
[-C--:B------:R-:W-:Y:S01]  /*156a0*/  FMUL.FTZ R18, R26, R20.reuse ;  /* 0x000000141a127220 */ /* 0x080fe20000410000 */
[----:B------:R-:W-:Y:S01]  /*156b0*/  LEA.HI R53, R46, R73, RZ, 0x7 ;  /* 0x000000492e357211 */ /* 0x000fe200078f38ff */
[-C--:B------:R-:W-:Y:S01]  /*156c0*/  FMUL.FTZ R26, R30, R20.reuse ;  /* 0x000000141e1a7220 */ /* 0x080fe20000410000 */
[-C--:B------:R-:W-:Y:S01]  /*156d0*/  FMUL.FTZ R30, R38, R20.reuse ;  /* 0x00000014261e7220 */ /* 0x080fe20000410000 */
[-C--:B------:R-:W-:Y:S01]  /*156e0*/  FMUL.FTZ R38, R54, R20.reuse ;  /* 0x0000001436267220 */ /* 0x080fe20000410000 */
[----:B------:R-:W-:Y:S01]  /*156f0*/  LOP3.LUT R54, R53, 0xffffff80, RZ, 0xc0, !PT ;  /* 0xffffff8035367812 */ /* 0x000fe200078ec0ff */
[-C--:B------:R-:W-:Y:S01]  /*15700*/  FMUL.FTZ R19, R27, R20.reuse ;  /* 0x000000141b137220 */ /* 0x080fe20000410000 */
[-C--:B------:R-:W-:Y:S01]  /*15710*/  FMUL.FTZ R74, R29, R20.reuse ;  /* 0x000000141d4a7220 */ /* 0x080fe20000410000 */
[----:B------:R-:W-:-:S02]  /*15720*/  FMUL.FTZ R27, R31, R20 ;  /* 0x000000141f1b7220 */ /* 0x000fc40000410000 */
[----:B------:R-:W-:Y:S02]  /*15730*/  IMAD.IADD R54, R73, 0x1, -R54 ;  /* 0x0000000149367824 */ /* 0x000fe400078e0a36 */
[-C--:B------:R-:W-:Y:S01]  /*15740*/  FMUL.FTZ R29, R35, R20.reuse ;  /* 0x00000014231d7220 */ /* 0x080fe20000410000 */
[-C--:B------:R-:W-:Y:S01]  /*15750*/  FMUL.FTZ R31, R39, R20.reuse ;  /* 0x00000014271f7220 */ /* 0x080fe20000410000 */
        /* <DEDUP_REMOVED lines=9> */
[----:B------:R-:W-:Y:S01]  /*157f0*/  FMUL.FTZ R76, R33, R20 ;  /* 0x00000014214c7220 */ /* 0x000fe20000410000 */
[----:B------:R-:W-:Y:S01]  /*15800*/  LEA.HI R60, R55, R54, RZ, 0x2 ;  /* 0x00000036373c7211 */ /* 0x000fe200078f10ff */
        /* <DEDUP_REMOVED lines=8> */
[----:B------:R-:W-:Y:S01]  /*15890*/  LEA.HI R59, R46, R73, RZ, 0x2 ;  /* 0x000000492e3b7211 */ /* 0x000fe200078f10ff */
[----:B------:R-:W-:Y:S01]  /*158a0*/  FMUL.FTZ R79, R45, R20 ;  /* 0x000000142d4f7220 */ /* 0x000fe20000410000 */
[----:B------:R-:W-:-:S02]  /*158b0*/  SHF.R.S32.HI R61, RZ, 0x2, R60 ;  /* 0x00000002ff3d7819 */ /* 0x000fc4000001143c */
[----:B------:R-:W-:Y:S01]  /*158c0*/  SHF.R.S32.HI R56, RZ, 0x1f, R60 ;  /* 0x0000001fff387819 */ /* 0x000fe2000001143c */
[----:B------:R-:W-:Y:S01]  /*158d0*/  FMUL.FTZ R45, R62, R20 ;  /* 0x000000143e2d7220 */ /* 0x000fe20000410000 */
[----:B------:R-:W-:Y:S02]  /*158e0*/  LOP3.LUT R62, R59, 0xfffffffc, RZ, 0xc0, !PT ;  /* 0xfffffffc3b3e7812 */ /* 0x000fe400078ec0ff */
[----:B------:R-:W-:Y:S02]  /*158f0*/  LEA.HI R59, R56, R61, RZ, 0x3 ;  /* 0x0000003d383b7211 */ /* 0x000fe400078f18ff */
[----:B------:R-:W-:Y:S01]  /*15900*/  SHF.R.S32.HI R56, RZ, 0x7, R53 ;  /* 0x00000007ff387819 */ /* 0x000fe20000011435 */
[----:B------:R-:W-:Y:S01]  /*15910*/  IMAD.IADD R73, R73, 0x1, -R62 ;  /* 0x0000000149497824 */ /* 0x000fe200078e0a3e */
        /* <DEDUP_REMOVED lines=14> */
[----:B------:R-:W-:Y:S01]  /*15a00*/  @P1 IMAD.HI.U32 R56, R62, R9, RZ ;  /* 0x000000093e381227 */ /* 0x000fe200078e00ff */
[----:B------:R-:W-:-:S04]  /*15a10*/  LOP3.LUT R9, R60, 0x7ffffffc, RZ, 0xc0, !PT ;  /* 0x7ffffffc3c097812 */ /* 0x000fc800078ec0ff */
[----:B------:R-:W-:Y:S01]  /*15a20*/  @P1 SHF.R.U32.HI R62, RZ, R21, R56 ;  /* 0x00000015ff3e1219 */ /* 0x000fe20000011638 */
[----:B------:R-:W-:-:S04]  /*15a30*/  IMAD.MOV.U32 R21, RZ, RZ, -0x60 ;  /* 0xffffffa0ff157424 */ /* 0x000fc800078e00ff */
[----:B------:R-:W1:Y:S01]  /*15a40*/  SHFL.IDX PT, R56, R62, RZ, 0x1c1f ;  /* 0x001c1fff3e387589 */ /* 0x000e6200000e0000 */
[----:B------:R-:W-:Y:S02]  /*15a50*/  IMAD.IADD R54, R54, 0x1, -R9 ;  /* 0x0000000136367824 */ /* 0x000fe400078e0a09 */
        /* <DEDUP_REMOVED lines=11> */
[----:B------:R-:W-:-:S02]  /*15b10*/  IMAD R21, R10, R21, 0x1 ;  /* 0x000000010a157424 */ /* 0x000fc400078e0215 */
[----:B------:R-:W-:Y:S01]  /*15b20*/  FMUL.FTZ R20, R71, R20 ;  /* 0x0000001447147220 */ /* 0x000fe20000410000 */
[----:B------:R-:W2:Y:S01]  /*15b30*/  MUFU.TANH R11, R11 ;  /* 0x0000000b000b7308 */ /* 0x000ea20000002400 */
[----:B------:R-:W-:Y:S01]  /*15b40*/  IMAD R21, R54, -0x2, R21 ;  /* 0xfffffffe36157824 */ /* 0x000fe200078e0215 */
[----:B------:R-:W-:-:S06]  /*15b50*/  LOP3.LUT R55, RZ, R6, RZ, 0x33, !PT ;  /* 0x00000006ff377212 */ /* 0x000fcc00078e33ff */
[----:B------:R-:W3:Y:S01]  /*15b60*/  MUFU.TANH R24, R24 ;  /* 0x0000001800187308 */ /* 0x000ee20000002400 */
[----:B------:R-:W-:-:S07]  /*15b70*/  IADD3 R54, -R4, R21, R5 ;  /* 0x0000001504367210 */ /* 0x000fce0007ffe105 */
        /* <DEDUP_REMOVED lines=48> */
[----:B------:R-:W-:Y:S02]  /*15e80*/  IMAD R63, R10, -0x60, R12 ;  /* 0xffffffa00a3f7824 */ /* 0x000fe400078e020c */
[----:B------:R-:W-:Y:S02]  /*15e90*/  VIADD R64, R21, 0xffffffff ;  /* 0xffffffff15407836 */ /* 0x000fe40000000000 */
        /* <DEDUP_REMOVED lines=13> */
.L_x_3296:
[----:B------:R-:W-:-:S13]  /*15f70*/  ISETP.NE.AND P1, PT, R13, 0x1, PT ;  /* 0x000000010d00780c */ /* 0x000fda0003f25270 */
[----:B------:R-:W-:-:S05]  /*15f80*/  @P1 IMAD.HI.U32 R54, R12, R14, RZ ;  /* 0x0000000e0c361227 */ /* 0x000fca00078e00ff */
[----:B------:R-:W-:-:S07]  /*15f90*/  @P1 SHF.R.U32.HI R12, RZ, R15, R54 ;  /* 0x0000000fff0c1219 */ /* 0x000fce0000011636 */
.L_x_3297:
[----:B------:R-:W-:Y:S05]  /*15fa0*/  BSYNC B1 ;  /* 0x0000000000017941 */ /* 0x000fea0003800000 */
.L_x_3295:
[----:B------:R-:W-:-:S05]  /*15fb0*/  IMAD R12, R12, R13, R64 ;  /* 0x0000000d0c0c7224 */ /* 0x000fca00078e0240 */
[----:B------:R-:W-:Y:S02]  /*15fc0*/  VIMNMX R7, R7, R12, !PT ;  /* 0x0000000c07077248 */ /* 0x000fe40007fe0100 */
[----:B------:R-:W-:-:S07]  /*15fd0*/  VIADDMNMX R6, R12, R13, R6, PT ;  /* 0x0000000d0c067246 */ /* 0x000fce0003800106 */
.L_x_3294:
[----:B------:R-:W-:Y:S05]  /*15fe0*/  BSYNC B0 ;  /* 0x0000000000007941 */ /* 0x000fea0003800000 */
.L_x_3293:
[C---:B------:R-:W-:Y:S01]  /*15ff0*/  ISETP.GE.AND P1, PT, R63.reuse, 0x2, PT ;  /* 0x000000023f00780c */ /* 0x040fe20003f26270 */
[----:B------:R-:W1:Y:S01]  /*16000*/  SHFL.IDX PT, R62, R62, 0x1, 0x1c1f ;  /* 0x003c1f003e3e7f89 */ /* 0x000e6200000e0000 */
[----:B------:R-:W-:Y:S01]  /*16010*/  ISETP.GE.AND P3, PT, R63, 0xa, PT ;  /* 0x0000000a3f00780c */ /* 0x000fe20003f66270 */
[----:B------:R-:W-:Y:S01]  /*16020*/  BSSY B0, `(.L_x_3298) ;  /* 0x0000087000007945 */ /* 0x000fe20003800000 */
[----:B------:R-:W-:Y:S02]  /*16030*/  P2R R66, PR, RZ, 0x2 ;  /* 0x00000002ff427803 */ /* 0x000fe40000000000 */
[----:B------:R-:W-:Y:S02]  /*16040*/  ISETP.GT.AND P1, PT, R7, 0x1, !P1 ;  /* 0x000000010700780c */ /* 0x000fe40004f24270 */
[----:B------:R-:W-:Y:S02]  /*16050*/  ISETP.GE.AND P2, PT, R63, 0x9, PT ;  /* 0x000000093f00780c */ /* 0x000fe40003f46270 */
[----:B------:R-:W-:-:S02]  /*16060*/  ISETP.LT.OR P1, PT, R6, 0x2, P1 ;  /* 0x000000020600780c */ /* 0x000fc40000f21670 */
[----:B------:R-:W-:Y:S02]  /*16070*/  P2R R67, PR, RZ, 0x4 ;  /* 0x00000004ff437803 */ /* 0x000fe40000000000 */
[----:B------:R-:W-:Y:S02]  /*16080*/  FSEL R24, R24, -INF , !P1 ;  /* 0xff80000018187808 */ /* 0x000fe40004800000 */
[C---:B------:R-:W-:Y:S02]  /*16090*/  ISETP.GT.AND P1, PT, R7.reuse, 0x9, !P3 ;  /* 0x000000090700780c */ /* 0x040fe40005f24270 */
[----:B------:R-:W-:Y:S02]  /*160a0*/  P2R R70, PR, RZ, 0x8 ;  /* 0x00000008ff467803 */ /* 0x000fe40000000000 */
[----:B------:R-:W-:Y:S02]  /*160b0*/  ISETP.LT.OR P1, PT, R6, 0xa, P1 ;  /* 0x0000000a0600780c */ /* 0x000fe40000f21670 */
[----:B------:R-:W-:-:S02]  /*160c0*/  ISETP.GT.AND P2, PT, R7, 0x8, !P2 ;  /* 0x000000080700780c */ /* 0x000fc40005744270 */
[----:B------:R-:W-:Y:S02]  /*160d0*/  ISETP.GE.AND P3, PT, R63, 0x11, PT ;  /* 0x000000113f00780c */ /* 0x000fe40003f66270 */
[----:B0-----:R-:W-:Y:S02]  /*160e0*/  FSEL R74, R74, -INF , !P1 ;  /* 0xff8000004a4a7808 */ /* 0x001fe40004800000 */
[C---:B------:R-:W-:Y:S02]  /*160f0*/  ISETP.LT.OR P2, PT, R6.reuse, 0x9, P2 ;  /* 0x000000090600780c */ /* 0x040fe40001741670 */
        /* <DEDUP_REMOVED lines=27> */
[C---:B------:R-:W-:Y:S02]  /*162b0*/  ISETP.LT.OR P1, PT, R6.reuse, 0x22, P1 ;  /* 0x000000220600780c */ /* 0x040fe40000f21670 */
        /* <DEDUP_REMOVED lines=45> */
[----:B------:R-:W-:Y:S02]  /*16590*/  P2R R71, PR, RZ, 0x8 ;  /* 0x00000008ff477803 */ /* 0x000fe40000000000 */
[----:B------:R-:W-:-:S02]  /*165a0*/  FSEL R41, R57, -INF , !P1 ;  /* 0xff80000039297808 */ /* 0x000fc40004800000 */
        /* <DEDUP_REMOVED lines=17> */
[----:B------:R-:W-:-:S04]  /*166c0*/  ISETP.GT.AND P6, PT, R7, RZ, !P5 ;  /* 0x000000ff0700720c */ /* 0x000fc80006fc4270 */
[----:B------:R-:W-:-:S04]  /*166d0*/  ISETP.LT.OR P6, PT, R6, 0x1, P6 ;  /* 0x000000010600780c */ /* 0x000fc800037c1670 */
[----:B------:R-:W-:Y:S02]  /*166e0*/  FSEL R65, R11, -INF , !P6 ;  /* 0xff8000000b417808 */ /* 0x000fe40007000000 */
[----:B------:R-:W-:-:S04]  /*166f0*/  ISETP.GE.AND P6, PT, R63, 0x5a, PT ;  /* 0x0000005a3f00780c */ /* 0x000fc80003fc6270 */
[----:B------:R-:W-:Y:S02]  /*16700*/  P2R R68, PR, RZ, 0x40 ;  /* 0x00000040ff447803 */ /* 0x000fe40000000000 */
[----:B------:R-:W-:Y:S01]  /*16710*/  ISETP.GT.AND P6, PT, R7, 0x59, !P6 ;  /* 0x000000590700780c */ /* 0x000fe200077c4270 */
[----:B-1----:R-:W-:-:S03]  /*16720*/  IMAD.IADD R7, R61, 0x1, R62 ;  /* 0x000000013d077824 */ /* 0x002fc600078e023e */
        /* <DEDUP_REMOVED lines=15> */
.L_x_3301:
[----:B------:R-:W-:-:S13]  /*16820*/  ISETP.NE.AND P6, PT, R13, 0x1, PT ;  /* 0x000000010d00780c */ /* 0x000fda0003fc5270 */
[----:B------:R-:W-:-:S05]  /*16830*/  @P6 IMAD.HI.U32 R14, R4, R14, RZ ;  /* 0x0000000e040e6227 */ /* 0x000fca00078e00ff */
[----:B------:R-:W-:-:S07]  /*16840*/  @P6 SHF.R.U32.HI R4, RZ, R15, R14 ;  /* 0x0000000fff046219 */ /* 0x000fce000001160e */
.L_x_3302:
[----:B------:R-:W-:Y:S05]  /*16850*/  BSYNC B1 ;  /* 0x0000000000017941 */ /* 0x000fea0003800000 */
.L_x_3300:
[----:B------:R-:W-:-:S05]  /*16860*/  IMAD R4, R4, R13, R64 ;  /* 0x0000000d04047224 */ /* 0x000fca00078e0240 */
[----:B------:R-:W-:Y:S02]  /*16870*/  VIADDMNMX R6, R4, R13, R6, PT ;  /* 0x0000000d04067246 */ /* 0x000fe40003800106 */
[----:B------:R-:W-:-:S07]  /*16880*/  VIMNMX R7, R7, R4, !PT ;  /* 0x0000000407077248 */ /* 0x000fce0007fe0100 */
.L_x_3299:
[----:B------:R-:W-:Y:S05]  /*16890*/  BSYNC B0 ;  /* 0x0000000000007941 */ /* 0x000fea0003800000 */
.L_x_3298:
[----:B------:R-:W2:Y:S01]  /*168a0*/  LD.E.64 R4, desc[UR40][R16.64+0x230] ;  /* 0x0002302810047980 */ /* 0x000ea2000c101b00 */
[----:B------:R-:W-:Y:S02]  /*168b0*/  ISETP.GT.AND P5, PT, R7, RZ, !P5 ;  /* 0x000000ff0700720c */ /* 0x000fe40006fa4270 */
        /* <DEDUP_REMOVED lines=67> */
[C---:B------:R-:W-:Y:S02]  /*16cf0*/  ISETP.GT.AND P5, PT, R7.reuse, 0x41, !P6 ;  /* 0x000000410700780c */ /* 0x040fe400077a4270 */
[C---:B------:R-:W-:Y:S02]  /*16d00*/  ISETP.GT.AND P1, PT, R7.reuse, 0x49, !P1 ;  /* 0x000000490700780c */ /* 0x040fe40004f24270 */
[----:B------:R-:W-:Y:S02]  /*16d10*/  ISETP.LT.OR P5, PT, R6, 0x42, P5 ;  /* 0x000000420600780c */ /* 0x000fe40002fa1670 */
[----:B------:R-:W-:Y:S02]  /*16d20*/  ISETP.GT.AND P2, PT, R7, 0x50, !P2 ;  /* 0x000000500700780c */ /* 0x000fe40005744270 */
[----:B------:R-:W-:-:S02]  /*16d30*/  FSEL R43, R43, -INF , !P5 ;  /* 0xff8000002b2b7808 */ /* 0x000fc40006800000 */
[----:B------:R-:W-:Y:S02]  /*16d40*/  ISETP.NE.AND P5, PT, R91, RZ, PT ;  /* 0x000000ff5b00720c */ /* 0x000fe40003fa5270 */
[----:B------:R-:W-:Y:S02]  /*16d50*/  ISETP.GT.AND P3, PT, R7, 0x51, !P3 ;  /* 0x000000510700780c */ /* 0x000fe40005f64270 */
[----:B--2---:R-:W-:Y:S02]  /*16d60*/  FMNMX.FTZ R13, R65, R4, !PT ;  /* 0x00000004410d7209 */ /* 0x004fe40007810000 */
[----:B------:R-:W-:Y:S02]  /*16d70*/  ISETP.NE.AND P6, PT, R68, RZ, PT ;  /* 0x000000ff4400720c */ /* 0x000fe40003fc5270 */
[----:B------:R-:W-:-:S04]  /*16d80*/  FMNMX.FTZ R32, R24, R13, !PT ;  /* 0x0000000d18207209 */ /* 0x000fc80007810000 */
        /* <DEDUP_REMOVED lines=43> */
[C---:B------:R-:W-:Y:S02]  /*17040*/  ISETP.LT.OR P1, PT, R6.reuse, 0x4a, P1 ;  /* 0x0000004a0600780c */ /* 0x040fe40000f21670 */
[----:B------:R-:W-:Y:S01]  /*17050*/  FSEL R45, R45, -INF , !P5 ;  /* 0xff8000002d2d7808 */ /* 0x000fe20006800000 */
[----:B------:R-:W0:Y:S01]  /*17060*/  SHFL.BFLY PT, R19, R34, 0x1, 0x1f ;  /* 0x0c201f0022137f89 */ /* 0x000e2200000e0000 */
[----:B------:R-:W-:Y:S02]  /*17070*/  FMNMX.FTZ R32, R43, R32, !PT ;  /* 0x000000202b207209 */ /* 0x000fe40007810000 */
[----:B------:R-:W-:Y:S02]  /*17080*/  ISETP.LT.OR P2, PT, R6, 0x51, P2 ;  /* 0x000000510600780c */ /* 0x000fe40001741670 */
[----:B------:R-:W-:Y:S02]  /*17090*/  FSEL R46, R46, -INF , !P1 ;  /* 0xff8000002e2e7808 */ /* 0x000fe40004800000 */
[----:B------:R-:W-:-:S02]  /*170a0*/  FMNMX.FTZ R13, R45, R32, !PT ;  /* 0x000000202d0d7209 */ /* 0x000fc40007810000 */
[C---:B------:R-:W-:Y:S02]  /*170b0*/  ISETP.GT.AND P4, PT, R7.reuse, 0x58, !P4 ;  /* 0x000000580700780c */ /* 0x040fe40006784270 */
        /* <DEDUP_REMOVED lines=10> */
[----:B------:R-:W-:-:S02]  /*17160*/  IADD3 R6, P2, R16, 0x230, RZ ;  /* 0x0000023010067810 */ /* 0x000fc40007f5e0ff */
[----:B------:R-:W-:Y:S02]  /*17170*/  FSEL R66, R20, -INF , !P1 ;  /* 0xff80000014427808 */ /* 0x000fe40004800000 */
[----:B------:R-:W-:Y:S01]  /*17180*/  FMNMX.FTZ R13, R9, R32, !PT ;  /* 0x00000020090d7209 */ /* 0x000fe20007810000 */
[----:B------:R-:W-:Y:S01]  /*17190*/  IMAD.X R7, RZ, RZ, R17, P2 ;  /* 0x000000ffff077224 */ /* 0x000fe200010e0611 */
        /* <DEDUP_REMOVED lines=18> */
[----:B------:R-:W-:Y:S02]  /*172c0*/  FADD.FTZ R34, R5, -R34 ;  /* 0x8000002205227221 */ /* 0x000fe40000010000 */
[----:B------:R-:W5:Y:S01]  /*172d0*/  LD.E R5, desc[UR40][R16.64+0x270] ;  /* 0x0002702810057980 */ /* 0x000f62000c101900 */
[C---:B--2---:R-:W-:Y:S01]  /*172e0*/  FSETP.NEU.FTZ.AND P1, PT, R70.reuse, -INF , PT ;  /* 0xff8000004600780b */ /* 0x044fe20003f3d000 */
[-C--:B---3--:R-:W-:Y:S01]  /*172f0*/  FMUL.FTZ R13, R70, R67.reuse ;  /* 0x00000043460d7220 */ /* 0x088fe20000410000 */
[----:B0-----:R-:W-:Y:S02]  /*17300*/  FMUL.FTZ R32, R32, R67 ;  /* 0x0000004320207220 */ /* 0x001fe40000410000 */
[----:B------:R-:W-:Y:S02]  /*17310*/  FSEL R7, R70, RZ, P1 ;  /* 0x000000ff46077208 */ /* 0x000fe40000800000 */
[----:B------:R-:W-:-:S03]  /*17320*/  FSEL R6, R13, RZ, P1 ;  /* 0x000000ff0d067208 */ /* 0x000fc60000800000 */
[----:B------:R-:W-:Y:S02]  /*17330*/  FADD.FTZ R4, R4, -R7 ;  /* 0x8000000704047221 */ /* 0x000fe40000010000 */
        /* <DEDUP_REMOVED lines=24> */
[----:B------:R-:W-:Y:S01]  /*174c0*/  FSEL R6, R32, RZ, P2 ;  /* 0x000000ff20067208 */ /* 0x000fe20001000000 */
[----:B------:R-:W-:Y:S01]  /*174d0*/  FMUL.FTZ R13, R67, R34 ;  /* 0x00000022430d7220 */ /* 0x000fe20000410000 */
[----:B------:R-:W-:-:S03]  /*174e0*/  FMUL.FTZ R4, R4, R67 ;  /* 0x0000004304047220 */ /* 0x000fc60000410000 */
[-CC-:B------:R-:W-:Y:S01]  /*174f0*/  FFMA.FTZ R36, R58, R67.reuse, -R6.reuse ;  /* 0x000000433a247223 */ /* 0x180fe20000010806 */
[-CC-:B------:R-:W-:Y:S01]  /*17500*/  FFMA.FTZ R153, R64, R67.reuse, -R6.reuse ;  /* 0x0000004340997223 */ /* 0x180fe20000010806 */
[----:B------:R-:W-:Y:S01]  /*17510*/  MUFU.EX2 R152, R152 ;  /* 0x0000009800987308 */ /* 0x000fe20000000800 */
[----:B------:R-:W-:-:S07]  /*17520*/  FFMA.FTZ R34, R57, R67, -R6 ;  /* 0x0000004339227223 */ /* 0x000fce0000010806 */
[----:B------:R-:W4:Y:S01]  /*17530*/  MUFU.EX2 R7, R4 ;  /* 0x0000000400077308 */ /* 0x000f220000000800 */
[----:B------:R-:W-:-:S07]  /*17540*/  FFMA.FTZ R155, R63, R67, -R6 ;  /* 0x000000433f9b7223 */ /* 0x000fce0000010806 */
[----:B------:R-:W-:Y:S08]  /*17550*/  MUFU.EX2 R13, R13 ;  /* 0x0000000d000d7308 */ /* 0x000ff00000000800 */
[----:B------:R-:W5:Y:S01]  /*17560*/  MUFU.EX2 R36, R36 ;  /* 0x0000002400247308 */ /* 0x000f620000000800 */
[----:B------:R-:W-:-:S07]  /*17570*/  FFMA.FTZ R32, R59, R67, -R6 ;  /* 0x000000433b207223 */ /* 0x000fce0000010806 */
[----:B------:R-:W0:Y:S08]  /*17580*/  MUFU.EX2 R37, R37 ;  /* 0x0000002500257308 */ /* 0x000e300000000800 */
[----:B------:R-:W1:Y:S01]  /*17590*/  MUFU.EX2 R153, R153 ;  /* 0x0000009900997308 */ /* 0x000e620000000800 */
[----:B------:R-:W-:-:S07]  /*175a0*/  FFMA.FTZ R157, R62, R67, -R6 ;  /* 0x000000433e9d7223 */ /* 0x000fce0000010806 */
[----:B------:R-:W2:Y:S08]  /*175b0*/  MUFU.EX2 R35, R35 ;  /* 0x0000002300237308 */ /* 0x000eb00000000800 */
[----:B------:R-:W3:Y:S01]  /*175c0*/  MUFU.EX2 R34, R34 ;  /* 0x0000002200227308 */ /* 0x000ee20000000800 */
[----:B----4-:R-:W-:Y:S01]  /*175d0*/  FFMA.FTZ R12, R7, R69, R152 ;  /* 0x00000045070c7223 */ /* 0x010fe20000010098 */
[----:B-----5:R-:W-:-:S06]  /*175e0*/  FFMA.FTZ R68, R13, R68, R36 ;  /* 0x000000440d447223 */ /* 0x020fcc0000010024 */
[----:B------:R-:W4:Y:S01]  /*175f0*/  MUFU.EX2 R154, R154 ;  /* 0x0000009a009a7308 */ /* 0x000f220000000800 */
        /* <DEDUP_REMOVED lines=8> */
[----:B---3--:R-:W-:-:S06]  /*17680*/  FADD.FTZ R4, R34, R11 ;  /* 0x0000000b22047221 */ /* 0x008fcc0000010000 */
[----:B------:R-:W2:Y:S01]  /*17690*/  MUFU.EX2 R156, R156 ;  /* 0x0000009c009c7308 */ /* 0x000ea20000000800 */
[----:B------:R-:W-:-:S07]  /*176a0*/  FFMA.FTZ R28, R28, R67, -R6 ;  /* 0x000000431c1c7223 */ /* 0x000fce0000010806 */
[----:B------:R-:W3:Y:S01]  /*176b0*/  MUFU.EX2 R157, R157 ;  /* 0x0000009d009d7308 */ /* 0x000ee20000000800 */
[----:B----4-:R-:W-:Y:S01]  /*176c0*/  FADD.FTZ R12, R154, R21 ;  /* 0x000000159a0c7221 */ /* 0x010fe20000010000 */
[----:B-----5:R-:W-:-:S06]  /*176d0*/  FADD.FTZ R11, R155, R4 ;  /* 0x000000049b0b7221 */ /* 0x020fcc0000010000 */
        /* <DEDUP_REMOVED lines=43> */
[----:B------:R-:W-:Y:S01]  /*17990*/  FFMA.FTZ R21, R8, R67, -R6 ;  /* 0x0000004308157223 */ /* 0x000fe20000010806 */
[----:B----4-:R-:W-:-:S06]  /*179a0*/  FADD.FTZ R4, R230, R11 ;  /* 0x0000000be6047221 */ /* 0x010fcc0000010000 */
[----:B------:R-:W4:Y:S01]  /*179b0*/  MUFU.EX2 R227, R227 ;  /* 0x000000e300e37308 */ /* 0x000f220000000800 */
[----:B-----5:R-:W-:Y:S01]  /*179c0*/  FADD.FTZ R8, R228, R25 ;  /* 0x00000019e4087221 */ /* 0x020fe20000010000 */
[----:B------:R-:W-:-:S06]  /*179d0*/  FFMA.FTZ R167, R45, R67, -R6 ;  /* 0x000000432da77223 */ /* 0x000fcc0000010806 */
        /* <DEDUP_REMOVED lines=8> */
[----:B------:R-:W2:Y:S08]  /*17a60*/  MUFU.EX2 R174, R174 ;  /* 0x000000ae00ae7308 */ /* 0x000eb00000000800 */
[----:B------:R-:W3:Y:S01]  /*17a70*/  MUFU.EX2 R172, R172 ;  /* 0x000000ac00ac7308 */ /* 0x000ee20000000800 */
[----:B----4-:R-:W-:Y:S01]  /*17a80*/  FADD.FTZ R4, R227, R4 ;  /* 0x00000004e3047221 */ /* 0x010fe20000010000 */
[----:B-----5:R-:W-:-:S06]  /*17a90*/  FADD.FTZ R8, R225, R8 ;  /* 0x00000008e1087221 */ /* 0x020fcc0000010000 */
[----:B------:R-:W4:Y:S01]  /*17aa0*/  MUFU.EX2 R170, R170 ;  /* 0x000000aa00aa7308 */ /* 0x000f220000000800 */
[----:B------:R-:W-:-:S07]  /*17ab0*/  FFMA.FTZ R164, R53, R67, -R6 ;  /* 0x0000004335a47223 */ /* 0x000fce0000010806 */
[----:B------:R-:W5:Y:S01]  /*17ac0*/  MUFU.EX2 R167, R167 ;  /* 0x000000a700a77308 */ /* 0x000f620000000800 */
[----:B------:R-:W-:Y:S01]  /*17ad0*/  FFMA.FTZ R11, R9, R67, -R6 ;  /* 0x00000043090b7223 */ /* 0x000fe20000010806 */
[----:B0-----:R-:W-:Y:S01]  /*17ae0*/  FADD.FTZ R9, R173, R4 ;  /* 0x00000004ad097221 */ /* 0x001fe20000010000 */
[----:B-1----:R-:W-:-:S05]  /*17af0*/  FADD.FTZ R25, R171, R8 ;  /* 0x00000008ab197221 */ /* 0x002fca0000010000 */
[----:B------:R-:W0:Y:S08]  /*17b00*/  MUFU.EX2 R169, R169 ;  /* 0x000000a900a97308 */ /* 0x000e300000000800 */
        /* <DEDUP_REMOVED lines=8> */
[----:B------:R-:W4:Y:S08]  /*17b90*/  MUFU.EX2 R166, R166 ;  /* 0x000000a600a67308 */ /* 0x000f300000000800 */
[----:B------:R-:W5:Y:S01]  /*17ba0*/  MUFU.EX2 R164, R164 ;  /* 0x000000a400a47308 */ /* 0x000f620000000800 */
[----:B0-----:R-:W-:Y:S01]  /*17bb0*/  FADD.FTZ R6, R169, R6 ;  /* 0x00000006a9067221 */ /* 0x001fe20000010000 */
[----:B-1----:R-:W-:-:S06]  /*17bc0*/  FADD.FTZ R4, R168, R9 ;  /* 0x00000009a8047221 */ /* 0x002fcc0000010000 */
[----:B------:R-:W0:Y:S08]  /*17bd0*/  MUFU.EX2 R19, R19 ;  /* 0x0000001300137308 */ /* 0x000e300000000800 */
[----:B------:R-:W1:Y:S01]  /*17be0*/  MUFU.EX2 R11, R11 ;  /* 0x0000000b000b7308 */ /* 0x000e620000000800 */
[----:B--2---:R-:W-:Y:S01]  /*17bf0*/  FADD.FTZ R9, R165, R6 ;  /* 0x00000006a5097221 */ /* 0x004fe20000010000 */
[----:B---3--:R-:W-:-:S06]  /*17c00*/  FADD.FTZ R25, R21, R4 ;  /* 0x0000000415197221 */ /* 0x008fcc0000010000 */
[----:B------:R-:W2:Y:S08]  /*17c10*/  MUFU.EX2 R20, R20 ;  /* 0x0000001400147308 */ /* 0x000eb00000000800 */
[----:B------:R-:W3:Y:S01]  /*17c20*/  MUFU.EX2 R18, R18 ;  /* 0x0000001200127308 */ /* 0x000ee20000000800 */
[----:B----4-:R-:W-:Y:S01]  /*17c30*/  FADD.FTZ R6, R166, R9 ;  /* 0x00000009a6067221 */ /* 0x010fe20000010000 */
[----:B-----5:R-:W-:Y:S01]  /*17c40*/  FADD.FTZ R8, R164, R25 ;  /* 0x00000019a4087221 */ /* 0x020fe20000010000 */
        /* <DEDUP_REMOVED lines=8> */
[----:B---3--:R-:W-:-:S03]  /*17cd0*/  FADD.FTZ R27, R18, R27 ;  /* 0x0000001b121b7221 */ /* 0x008fc60000010000 */
[----:B------:R0:W-:Y:S04]  /*17ce0*/  ST.E desc[UR40][R16.64+0x240], R25 ;  /* 0x0002401910007985 */ /* 0x0001e8000c101928 */
[----:B------:R1:W-:Y:S04]  /*17cf0*/  ST.E desc[UR40][R16.64+0x244], R27 ;  /* 0x0002441b10007985 */ /* 0x0003e8000c101928 */
[----:B------:R-:W2:Y:S02]  /*17d00*/  LD.E R6, desc[UR40][R8.64] ;  /* 0x0000002808067980 */ /* 0x000ea4000c101900 */
[----:B--2---:R-:W-:-:S05]  /*17d10*/  FMUL.FTZ R39, R7, R6 ;  /* 0x0000000607277220 */ /* 0x004fca0000410000 */
[----:B------:R2:W-:Y:S04]  /*17d20*/  ST.E desc[UR40][R8.64], R39 ;  /* 0x0000002708007985 */ /* 0x0005e8000c101928 */
[----:B------:R-:W3:Y:S04]  /*17d30*/  LD.E R41, desc[UR40][R16.64+0x464] ;  /* 0x0004642810297980 */ /* 0x000ee8000c101900 */
[----:B------:R-:W0:Y:S04]  /*17d40*/  LD.E R100, desc[UR40][R16.64+0x284] ;  /* 0x0002842810647980 */ /* 0x000e28000c101900 */
[----:B------:R-:W4:Y:S04]  /*17d50*/  LD.E R98, desc[UR40][R16.64+0x280] ;  /* 0x0002802810627980 */ /* 0x000f28000c101900 */
[----:B------:R-:W1:Y:S04]  /*17d60*/  LD.E R102, desc[UR40][R16.64+0x290] ;  /* 0x0002902810667980 */ /* 0x000e68000c101900 */
[----:B------:R-:W2:Y:S04]  /*17d70*/  LD.E R104, desc[UR40][R16.64+0x294] ;  /* 0x0002942810687980 */ /* 0x000ea8000c101900 */
        /* <DEDUP_REMOVED lines=57> */
[C---:B---3--:R-:W-:Y:S01]  /*18110*/  FMUL.FTZ R47, R7.reuse, R41 ;  /* 0x00000029072f7220 */ /* 0x048fe20000410000 */
[----:B0-----:R-:W-:-:S04]  /*18120*/  FMUL.FTZ R25, R7, R100 ;  /* 0x0000006407197220 */ /* 0x001fc80000410000 */
[----:B------:R-:W-:Y:S01]  /*18130*/  ST.E desc[UR40][R16.64+0x464], R47 ;  /* 0x0004642f10007985 */ /* 0x000fe2000c101928 */
[----:B----4-:R-:W-:-:S03]  /*18140*/  FMUL.FTZ R5, R7, R98 ;  /* 0x0000006207057220 */ /* 0x010fc60000410000 */
[----:B------:R0:W-:Y:S01]  /*18150*/  ST.E desc[UR40][R16.64+0x284], R25 ;  /* 0x0002841910007985 */ /* 0x0001e2000c101928 */
[C---:B-1----:R-:W-:Y:S01]  /*18160*/  FMUL.FTZ R27, R7.reuse, R102 ;  /* 0x00000066071b7220 */ /* 0x042fe20000410000 */
[C---:B--2---:R-:W-:Y:S01]  /*18170*/  FMUL.FTZ R39, R7.reuse, R104 ;  /* 0x0000006807277220 */ /* 0x044fe20000410000 */
[C---:B-----5:R-:W-:Y:S01]  /*18180*/  FMUL.FTZ R41, R7.reuse, R106 ;  /* 0x0000006a07297220 */ /* 0x060fe20000410000 */
[C---:B------:R-:W-:Y:S01]  /*18190*/  FMUL.FTZ R43, R7.reuse, R108 ;  /* 0x0000006c072b7220 */ /* 0x040fe20000410000 */
[C---:B------:R-:W-:Y:S01]  /*181a0*/  FMUL.FTZ R45, R7.reuse, R110 ;  /* 0x0000006e072d7220 */ /* 0x040fe20000410000 */
[C---:B0-----:R-:W-:Y:S01]  /*181b0*/  FMUL.FTZ R25, R7.reuse, R114 ;  /* 0x0000007207197220 */ /* 0x041fe20000410000 */
[C---:B------:R-:W-:Y:S01]  /*181c0*/  FMUL.FTZ R47, R7.reuse, R116 ;  /* 0x00000074072f7220 */ /* 0x040fe20000410000 */
[C---:B------:R-:W-:Y:S01]  /*181d0*/  FMUL.FTZ R49, R7.reuse, R118 ;  /* 0x0000007607317220 */ /* 0x040fe20000410000 */
[----:B------:R0:W-:Y:S04]  /*181e0*/  ST.E desc[UR40][R16.64+0x280], R5 ;  /* 0x0002800510007985 */ /* 0x0001e8000c101928 */
[----:B------:R1:W-:Y:S01]  /*181f0*/  ST.E desc[UR40][R16.64+0x290], R27 ;  /* 0x0002901b10007985 */ /* 0x0003e2000c101928 */
[----:B------:R-:W-:-:S03]  /*18200*/  FMUL.FTZ R51, R7, R120 ;  /* 0x0000007807337220 */ /* 0x000fc60000410000 */
        /* <DEDUP_REMOVED lines=12> */
[C---:B-1----:R-:W-:Y:S01]  /*182d0*/  FMUL.FTZ R45, R7.reuse, R130 ;  /* 0x00000082072d7220 */ /* 0x042fe20000410000 */
[C---:B--2---:R-:W-:Y:S01]  /*182e0*/  FMUL.FTZ R25, R7.reuse, R134 ;  /* 0x0000008607197220 */ /* 0x044fe20000410000 */
[C---:B---3--:R-:W-:Y:S01]  /*182f0*/  FMUL.FTZ R47, R7.reuse, R136 ;  /* 0x00000088072f7220 */ /* 0x048fe20000410000 */
[C---:B0-----:R-:W-:Y:S01]  /*18300*/  FMUL.FTZ R49, R7.reuse, R138 ;  /* 0x0000008a07317220 */ /* 0x041fe20000410000 */
        /* <DEDUP_REMOVED lines=81> */
[----:B------:R-:W-:-:S04]  /*18820*/  LOP3.LUT R6, R4, 0x8, RZ, 0xfc, !PT ;  /* 0x0000000804067812 */ /* 0x000fc800078efcff */
[----:B------:R0:W-:Y:S04]  /*18830*/  ST.E desc[UR40][R16.64+0x460], R7 ;  /* 0x0004600710007985 */ /* 0x0001e8000c101928 */
[----:B------:R1:W-:Y:S04]  /*18840*/  ST.E desc[UR40][R16.64+0x3f4], R5 ;  /* 0x0003f40510007985 */ /* 0x0003e8000c101928 */
[----:B------:R-:W-:Y:S01]  /*18850*/  ST.E desc[UR40][R16.64+0x414], R51 ;  /* 0x0004143310007985 */ /* 0x000fe2000c101928 */
[----:B0-----:R-:W-:-:S03]  /*18860*/  IMAD.MOV.U32 R7, RZ, RZ, R9 ;  /* 0x000000ffff077224 */ /* 0x001fc600078e0009 */
[----:B------:R0:W-:Y:S04]  /*18870*/  ST.E desc[UR40][R16.64+0x420], R27 ;  /* 0x0004201b10007985 */ /* 0x0001e8000c101928 */
[----:B------:R-:W-:Y:S04]  /*18880*/  ST.E desc[UR40][R16.64+0x424], R39 ;  /* 0x0004242710007985 */ /* 0x000fe8000c101928 */
        /* <DEDUP_REMOVED lines=8> */
[----:B-1----:R-:W-:-:S02]  /*18910*/  IMAD.MOV.U32 R5, RZ, RZ, R9 ;  /* 0x000000ffff057224 */ /* 0x002fc400078e0009 */
[----:B0-----:R-:W-:-:S05]  /*18920*/  FMUL.FTZ R27, R13, R12 ;  /* 0x0000000c0d1b7220 */ /* 0x001fca0000410000 */
[----:B------:R-:W-:Y:S04]  /*18930*/  ST.E desc[UR40][R6.64], R27 ;  /* 0x0000001b06007985 */ /* 0x000fe8000c101928 */
[----:B------:R-:W2:Y:S02]  /*18940*/  LD.E R12, desc[UR40][R4.64] ;  /* 0x00000028040c7980 */ /* 0x000ea4000c101900 */
[----:B--2---:R-:W-:-:S05]  /*18950*/  FMUL.FTZ R25, R13, R12 ;  /* 0x0000000c0d197220 */ /* 0x004fca0000410000 */
[----:B------:R0:W-:Y:S04]  /*18960*/  ST.E desc[UR40][R4.64], R25 ;  /* 0x0000001904007985 */ /* 0x0001e8000c101928 */
[----:B------:R-:W3:Y:S04]  /*18970*/  LD.E R39, desc[UR40][R16.64+0x46c] ;  /* 0x00046c2810277980 */ /* 0x000ee8000c101900 */
[----:B------:R-:W0:Y:S04]  /*18980*/  LD.E R104, desc[UR40][R16.64+0x288] ;  /* 0x0002882810687980 */ /* 0x000e28000c101900 */
[----:B------:R-:W2:Y:S04]  /*18990*/  LD.E R106, desc[UR40][R16.64+0x28c] ;  /* 0x00028c28106a7980 */ /* 0x000ea8000c101900 */
[----:B------:R-:W4:Y:S04]  /*189a0*/  LD.E R108, desc[UR40][R16.64+0x298] ;  /* 0x00029828106c7980 */ /* 0x000f28000c101900 */
        /* <DEDUP_REMOVED lines=59> */
[C---:B0-----:R-:W-:Y:S01]  /*18d60*/  FMUL.FTZ R25, R13.reuse, R104 ;  /* 0x000000680d197220 */ /* 0x041fe20000410000 */
[----:B--2---:R-:W-:-:S03]  /*18d70*/  FMUL.FTZ R27, R13, R106 ;  /* 0x0000006a0d1b7220 */ /* 0x004fc60000410000 */
[----:B------:R-:W-:Y:S01]  /*18d80*/  ST.E desc[UR40][R16.64+0x46c], R49 ;  /* 0x00046c3110007985 */ /* 0x000fe2000c101928 */
[----:B----4-:R-:W-:-:S03]  /*18d90*/  FMUL.FTZ R39, R13, R108 ;  /* 0x0000006c0d277220 */ /* 0x010fc60000410000 */
[----:B------:R0:W-:Y:S01]  /*18da0*/  ST.E desc[UR40][R16.64+0x288], R25 ;  /* 0x0002881910007985 */ /* 0x0001e2000c101928 */
[----:B-----5:R-:W-:-:S03]  /*18db0*/  FMUL.FTZ R41, R13, R110 ;  /* 0x0000006e0d297220 */ /* 0x020fc60000410000 */
[----:B------:R1:W-:Y:S01]  /*18dc0*/  ST.E desc[UR40][R16.64+0x28c], R27 ;  /* 0x00028c1b10007985 */ /* 0x0003e2000c101928 */
[C---:B------:R-:W-:Y:S01]  /*18dd0*/  FMUL.FTZ R43, R13.reuse, R112 ;  /* 0x000000700d2b7220 */ /* 0x040fe20000410000 */
[C---:B------:R-:W-:Y:S01]  /*18de0*/  FMUL.FTZ R45, R13.reuse, R114 ;  /* 0x000000720d2d7220 */ /* 0x040fe20000410000 */
[C---:B------:R-:W-:Y:S01]  /*18df0*/  FMUL.FTZ R47, R13.reuse, R116 ;  /* 0x000000740d2f7220 */ /* 0x040fe20000410000 */
[C---:B0-----:R-:W-:Y:S01]  /*18e00*/  FMUL.FTZ R25, R13.reuse, R118 ;  /* 0x000000760d197220 */ /* 0x041fe20000410000 */
[C---:B-1----:R-:W-:Y:S01]  /*18e10*/  FMUL.FTZ R27, R13.reuse, R120 ;  /* 0x000000780d1b7220 */ /* 0x042fe20000410000 */
[C---:B------:R-:W-:Y:S01]  /*18e20*/  FMUL.FTZ R49, R13.reuse, R122 ;  /* 0x0000007a0d317220 */ /* 0x040fe20000410000 */
[----:B------:R0:W-:Y:S01]  /*18e30*/  ST.E desc[UR40][R16.64+0x298], R39 ;  /* 0x0002982710007985 */ /* 0x0001e2000c101928 */
[----:B------:R-:W-:-:S03]  /*18e40*/  FMUL.FTZ R51, R13, R124 ;  /* 0x0000007c0d337220 */ /* 0x000fc60000410000 */
        /* <DEDUP_REMOVED lines=96> */
[----:B-1----:R-:W-:Y:S01]  /*19450*/  FMUL.FTZ R49, R13, R26 ;  /* 0x0000001a0d317220 */ /* 0x002fe20000410000 */
[----:B------:R-:W-:Y:S01]  /*19460*/  VIADD R26, R93, 0x8 ;  /* 0x000000085d1a7836 */ /* 0x000fe20000000000 */
        /* <DEDUP_REMOVED lines=8> */
[----:B------:R3:W-:Y:S04]  /*194f0*/  ST.E desc[UR40][R16.64+0x458], R27 ;  /* 0x0004581b10007985 */ /* 0x0007e8000c101928 */
[----:B------:R4:W-:Y:S04]  /*19500*/  ST.E desc[UR40][R16.64+0x45c], R47 ;  /* 0x00045c2f10007985 */ /* 0x0009e8000c101928 */
[----:B------:R-:W-:Y:S01]  /*19510*/  ST.E desc[UR40][R16.64+0x468], R49 ;  /* 0x0004683110007985 */ /* 0x000fe2000c101928 */
[----:B------:R5:W-:Y:S06]  /*19520*/  BAR.SYNC.DEFER_BLOCKING R26, 0x100 ;  /* 0x0004001a0000751d */ /* 0x000bec0000010000 */
[----:B0-----:R-:W2:Y:S04]  /*19530*/  LD.E R39, desc[UR40][R16.64+0x270] ;  /* 0x0002702810277980 */ /* 0x001ea8000c101900 */
[----:B------:R-:W5:Y:S04]  /*19540*/  LD.E R24, desc[UR40][R2.64] ;  /* 0x0000002802187980 */ /* 0x000f68000c101900 */
[----:B------:R-:W5:Y:S04]  /*19550*/  LD.E.64 R12, desc[UR40][R16.64+0xa8] ;  /* 0x0000a828100c7980 */ /* 0x000f68000c101b00 */
[----:B--2---:R0:W-:Y:S04]  /*19560*/  ST.E desc[UR40][R16.64+0x270], R39 ;  /* 0x0002702710007985 */ /* 0x0041e8000c101928 */
[----:B-1----:R-:W2:Y:S04]  /*19570*/  LD.E R41, desc[UR40][R8.64] ;  /* 0x0000002808297980 */ /* 0x002ea8000c101900 */
[----:B--2---:R1:W-:Y:S04]  /*19580*/  ST.E desc[UR40][R8.64], R41 ;  /* 0x0000002908007985 */ /* 0x0043e8000c101928 */
[----:B------:R-:W2:Y:S04]  /*19590*/  LD.E R25, desc[UR40][R6.64] ;  /* 0x0000002806197980 */ /* 0x000ea8000c101900 */
[----:B--2---:R2:W-:Y:S04]  /*195a0*/  ST.E desc[UR40][R6.64], R25 ;  /* 0x0000001906007985 */ /* 0x0045e8000c101928 */
[----:B---3--:R-:W3:Y:S04]  /*195b0*/  LD.E R27, desc[UR40][R4.64] ;  /* 0x00000028041b7980 */ /* 0x008ee8000c101900 */
[----:B---3--:R3:W-:Y:S04]  /*195c0*/  ST.E desc[UR40][R4.64], R27 ;  /* 0x0000001b04007985 */ /* 0x0087e8000c101928 */
[----:B------:R-:W3:Y:S04]  /*195d0*/  LD.E R43, desc[UR40][R16.64+0x280] ;  /* 0x00028028102b7980 */ /* 0x000ee8000c101900 */
[----:B------:R-:W3:Y:S04]  /*195e0*/  LD.E R45, desc[UR40][R16.64+0x284] ;  /* 0x00028428102d7980 */ /* 0x000ee8000c101900 */
[----:B----4-:R-:W4:Y:S04]  /*195f0*/  LD.E R47, desc[UR40][R16.64+0x288] ;  /* 0x00028828102f7980 */ /* 0x010f28000c101900 */
[----:B0-----:R-:W4:Y:S04]  /*19600*/  LD.E R39, desc[UR40][R16.64+0x28c] ;  /* 0x00028c2810277980 */ /* 0x001f28000c101900 */
[----:B------:R-:W4:Y:S04]  /*19610*/  LD.E R49, desc[UR40][R16.64+0x290] ;  /* 0x0002902810317980 */ /* 0x000f28000c101900 */
[----:B------:R-:W4:Y:S04]  /*19620*/  LD.E R51, desc[UR40][R16.64+0x294] ;  /* 0x0002942810337980 */ /* 0x000f28000c101900 */
[----:B-1----:R-:W4:Y:S04]  /*19630*/  LD.E R41, desc[UR40][R16.64+0x298] ;  /* 0x0002982810297980 */ /* 0x002f28000c101900 */
        /* <DEDUP_REMOVED lines=9> */
[----:B--2---:R-:W2:Y:S04]  /*196d0*/  LD.E R25, desc[UR40][R16.64+0x2c0] ;  /* 0x0002c02810197980 */ /* 0x004ea8000c101900 */
[----:B-----5:R-:W5:Y:S04]  /*196e0*/  LD.E R26, desc[UR40][R16.64+0x2c4] ;  /* 0x0002c428101a7980 */ /* 0x020f68000c101900 */
[----:B---3--:R-:W3:Y:S04]  /*196f0*/  LD.E R27, desc[UR40][R16.64+0x2c8] ;  /* 0x0002c828101b7980 */ /* 0x008ee8000c101900 */
        /* <DEDUP_REMOVED lines=56> */
[----:B------:R-:W-:Y:S04]  /*19a80*/  ST.E desc[UR40][R16.64+0x280], R43 ;  /* 0x0002802b10007985 */ /* 0x000fe8000c101928 */
[----:B------:R-:W-:Y:S04]  /*19a90*/  ST.E desc[UR40][R16.64+0x284], R45 ;  /* 0x0002842d10007985 */ /* 0x000fe8000c101928 */
[----:B----4-:R-:W-:Y:S04]  /*19aa0*/  ST.E desc[UR40][R16.64+0x288], R47 ;  /* 0x0002882f10007985 */ /* 0x010fe8000c101928 */
[----:B------:R0:W-:Y:S04]  /*19ab0*/  ST.E desc[UR40][R16.64+0x28c], R39 ;  /* 0x00028c2710007985 */ /* 0x0001e8000c101928 */
        /* <DEDUP_REMOVED lines=12> */
[----:B0-----:R-:W3:Y:S04]  /*19b80*/  LD.E R39, desc[UR40][R16.64+0x2d0] ;  /* 0x0002d02810277980 */ /* 0x001ee8000c101900 */
[----:B-1----:R-:W3:Y:S04]  /*19b90*/  LD.E R41, desc[UR40][R16.64+0x2d8] ;  /* 0x0002d82810297980 */ /* 0x002ee8000c101900 */
[----:B------:R-:W3:Y:S04]  /*19ba0*/  LD.E R43, desc[UR40][R16.64+0x2e0] ;  /* 0x0002e028102b7980 */ /* 0x000ee8000c101900 */
[----:B------:R-:W3:Y:S04]  /*19bb0*/  LD.E R45, desc[UR40][R16.64+0x2e8] ;  /* 0x0002e828102d7980 */ /* 0x000ee8000c101900 */
[----:B------:R-:W3:Y:S04]  /*19bc0*/  LD.E R47, desc[UR40][R16.64+0x2f0] ;  /* 0x0002f028102f7980 */ /* 0x000ee8000c101900 */
[----:B------:R-:W3:Y:S04]  /*19bd0*/  LD.E R49, desc[UR40][R16.64+0x2f8] ;  /* 0x0002f82810317980 */ /* 0x000ee8000c101900 */
[----:B------:R-:W3:Y:S04]  /*19be0*/  LD.E R51, desc[UR40][R16.64+0x300] ;  /* 0x0003002810337980 */ /* 0x000ee8000c101900 */
[----:B----4-:R-:W4:Y:S04]  /*19bf0*/  LD.E R53, desc[UR40][R16.64+0x308] ;  /* 0x0003082810357980 */ /* 0x010f28000c101900 */
[----:B------:R-:W4:Y:S04]  /*19c00*/  LD.E R55, desc[UR40][R16.64+0x310] ;  /* 0x0003102810377980 */ /* 0x000f28000c101900 */
[----:B------:R-:W4:Y:S04]  /*19c10*/  LD.E R57, desc[UR40][R16.64+0x318] ;  /* 0x0003182810397980 */ /* 0x000f28000c101900 */
[----:B--2---:R-:W2:Y:S04]  /*19c20*/  LD.E R59, desc[UR40][R16.64+0x320] ;  /* 0x00032028103b7980 */ /* 0x004ea8000c101900 */
[----:B------:R-:W2:Y:S04]  /*19c30*/  LD.E R61, desc[UR40][R16.64+0x328] ;  /* 0x00032828103d7980 */ /* 0x000ea8000c101900 */
[----:B------:R-:W2:Y:S04]  /*19c40*/  LD.E R63, desc[UR40][R16.64+0x330] ;  /* 0x00033028103f7980 */ /* 0x000ea8000c101900 */
        /* <DEDUP_REMOVED lines=37> */
[----:B------:R-:W-:Y:S04]  /*19ea0*/  ST.E desc[UR40][R16.64+0x2c4], R26 ;  /* 0x0002c41a10007985 */ /* 0x000fe8000c101928 */
[----:B---3--:R1:W-:Y:S04]  /*19eb0*/  ST.E desc[UR40][R16.64+0x2c8], R27 ;  /* 0x0002c81b10007985 */ /* 0x0083e8000c101928 */
        /* <DEDUP_REMOVED lines=30> */
[----:B----4-:R4:W-:Y:S04]  /*1a0a0*/  ST.E desc[UR40][R16.64+0x308], R53 ;  /* 0x0003083510007985 */ /* 0x0109e8000c101928 */
[----:B------:R4:W-:Y:S04]  /*1a0b0*/  ST.E desc[UR40][R16.64+0x310], R55 ;  /* 0x0003103710007985 */ /* 0x0009e8000c101928 */
[----:B------:R4:W-:Y:S04]  /*1a0c0*/  ST.E desc[UR40][R16.64+0x318], R57 ;  /* 0x0003183910007985 */ /* 0x0009e8000c101928 */
[----:B--2---:R2:W-:Y:S04]  /*1a0d0*/  ST.E desc[UR40][R16.64+0x320], R59 ;  /* 0x0003203b10007985 */ /* 0x0045e8000c101928 */
[----:B------:R2:W-:Y:S04]  /*1a0e0*/  ST.E desc[UR40][R16.64+0x328], R61 ;  /* 0x0003283d10007985 */ /* 0x0005e8000c101928 */
[----:B------:R2:W-:Y:S04]  /*1a0f0*/  ST.E desc[UR40][R16.64+0x330], R63 ;  /* 0x0003303f10007985 */ /* 0x0005e8000c101928 */
        /* <DEDUP_REMOVED lines=69> */
[----:B0-----:R-:W5:Y:S01]  /*1a550*/  LDL R25, [R1+0x88] ;  /* 0x0000880001197983 */ /* 0x001f620000100800 */
[----:B------:R-:W-:-:S02]  /*1a560*/  IMAD R12, R24, 0xc00, R12 ;  /* 0x00000c00180c7824 */ /* 0x000fc400078e020c */
[----:B-1----:R-:W-:Y:S01]  /*1a570*/  IMAD.MOV.U32 R27, RZ, RZ, R13 ;  /* 0x000000ffff1b7224 */ /* 0x002fe200078e000d */
[----:B------:R-:W-:Y:S01]  /*1a580*/  F2FP.F16.F32.PACK_AB R152, R37, R152 ;  /* 0x000000982598723e */ /* 0x000fe200000000ff */
[C---:B------:R-:W-:Y:S01]  /*1a590*/  VIADD R24, R12.reuse, 0x80 ;  /* 0x000000800c187836 */ /* 0x040fe20000000000 */
[----:B------:R-:W-:Y:S01]  /*1a5a0*/  F2FP.F16.F32.PACK_AB R153, R153, R36 ;  /* 0x000000249999723e */ /* 0x000fe200000000ff */
[----:B------:R-:W-:Y:S01]  /*1a5b0*/  VIADD R26, R12, 0x100 ;  /* 0x000001000c1a7836 */ /* 0x000fe20000000000 */
[----:B------:R-:W-:Y:S01]  /*1a5c0*/  R2UR UR15, R27 ;  /* 0x000000001b0f72ca */ /* 0x000fe200000e0000 */
[----:B------:R-:W5:Y:S01]  /*1a5d0*/  LD.E R36, desc[UR40][R16.64+0x2a0] ;  /* 0x0002a02810247980 */ /* 0x000f62000c101900 */
[----:B------:R-:W-:Y:S02]  /*1a5e0*/  R2UR UR10, R24 ;  /* 0x00000000180a72ca */ /* 0x000fe400000e0000 */
[----:B------:R-:W-:Y:S01]  /*1a5f0*/  R2UR UR14, R26 ;  /* 0x000000001a0e72ca */ /* 0x000fe200000e0000 */
[----:B------:R-:W5:Y:S01]  /*1a600*/  LD.E R24, desc[UR40][R16.64+0x270] ;  /* 0x0002702810187980 */ /* 0x000f62000c101900 */
[----:B------:R-:W-:-:S02]  /*1a610*/  F2FP.F16.F32.PACK_AB R154, R154, R35 ;  /* 0x000000239a9a723e */ /* 0x000fc400000000ff */
[----:B------:R-:W-:Y:S01]  /*1a620*/  F2FP.F16.F32.PACK_AB R155, R155, R34 ;  /* 0x000000229b9b723e */ /* 0x000fe200000000ff */
[----:B------:R-:W5:Y:S01]  /*1a630*/  LD.E R35, desc[UR40][R16.64+0x29c] ;  /* 0x00029c2810237980 */ /* 0x000f62000c101900 */
[----:B------:R-:W-:Y:S02]  /*1a640*/  F2FP.F16.F32.PACK_AB R156, R156, R33 ;  /* 0x000000219c9c723e */ /* 0x000fe400000000ff */
[----:B------:R-:W-:Y:S01]  /*1a650*/  F2FP.F16.F32.PACK_AB R157, R157, R32 ;  /* 0x000000209d9d723e */ /* 0x000fe200000000ff */
[----:B------:R-:W5:Y:S01]  /*1a660*/  LD.E R33, desc[UR40][R16.64+0x294] ;  /* 0x0002942810217980 */ /* 0x000f62000c101900 */
[----:B------:R-:W-:Y:S02]  /*1a670*/  F2FP.F16.F32.PACK_AB R158, R158, R31 ;  /* 0x0000001f9e9e723e */ /* 0x000fe400000000ff */
[----:B------:R-:W-:Y:S01]  /*1a680*/  F2FP.F16.F32.PACK_AB R159, R159, R30 ;  /* 0x0000001e9f9f723e */ /* 0x000fe200000000ff */
[----:B------:R-:W5:Y:S01]  /*1a690*/  LD.E R31, desc[UR40][R16.64+0x28c] ;  /* 0x00028c28101f7980 */ /* 0x000f62000c101900 */
[----:B------:R-:W-:-:S02]  /*1a6a0*/  F2FP.F16.F32.PACK_AB R160, R160, R29 ;  /* 0x0000001da0a0723e */ /* 0x000fc400000000ff */
[----:B------:R-:W-:Y:S01]  /*1a6b0*/  F2FP.F16.F32.PACK_AB R161, R161, R28 ;  /* 0x0000001ca1a1723e */ /* 0x000fe200000000ff */
[----:B------:R-:W5:Y:S04]  /*1a6c0*/  LD.E R29, desc[UR40][R16.64+0x284] ;  /* 0x00028428101d7980 */ /* 0x000f68000c101900 */
[----:B------:R-:W5:Y:S04]  /*1a6d0*/  LD.E R28, desc[UR40][R16.64+0x280] ;  /* 0x00028028101c7980 */ /* 0x000f68000c101900 */
[----:B------:R-:W5:Y:S04]  /*1a6e0*/  LD.E R30, desc[UR40][R16.64+0x288] ;  /* 0x00028828101e7980 */ /* 0x000f68000c101900 */
[----:B------:R-:W5:Y:S04]  /*1a6f0*/  LD.E R32, desc[UR40][R16.64+0x290] ;  /* 0x0002902810207980 */ /* 0x000f68000c101900 */
[----:B------:R-:W5:Y:S04]  /*1a700*/  LD.E R34, desc[UR40][R16.64+0x298] ;  /* 0x0002982810227980 */ /* 0x000f68000c101900 */
[----:B------:R-:W5:Y:S04]  /*1a710*/  LD.E R37, desc[UR40][R16.64+0x2a4] ;  /* 0x0002a42810257980 */ /* 0x000f68000c101900 */
        /* <DEDUP_REMOVED lines=15> */
[----:B----4-:R-:W3:Y:S04]  /*1a810*/  LD.E R53, desc[UR40][R16.64+0x2e4] ;  /* 0x0002e42810357980 */ /* 0x010ee8000c101900 */
[----:B------:R-:W3:Y:S04]  /*1a820*/  LD.E R54, desc[UR40][R16.64+0x2e8] ;  /* 0x0002e82810367980 */ /* 0x000ee8000c101900 */
[----:B------:R-:W3:Y:S04]  /*1a830*/  LD.E R55, desc[UR40][R16.64+0x2ec] ;  /* 0x0002ec2810377980 */ /* 0x000ee8000c101900 */
[----:B------:R-:W3:Y:S04]  /*1a840*/  LD.E R56, desc[UR40][R16.64+0x2f0] ;  /* 0x0002f02810387980 */ /* 0x000ee8000c101900 */
[----:B------:R-:W3:Y:S04]  /*1a850*/  LD.E R57, desc[UR40][R16.64+0x2f4] ;  /* 0x0002f42810397980 */ /* 0x000ee8000c101900 */
[----:B------:R-:W3:Y:S04]  /*1a860*/  LD.E R58, desc[UR40][R16.64+0x2f8] ;  /* 0x0002f828103a7980 */ /* 0x000ee8000c101900 */
[----:B--2---:R-:W3:Y:S04]  /*1a870*/  LD.E R59, desc[UR40][R16.64+0x2fc] ;  /* 0x0002fc28103b7980 */ /* 0x004ee8000c101900 */
[----:B------:R-:W3:Y:S04]  /*1a880*/  LD.E R60, desc[UR40][R16.64+0x300] ;  /* 0x00030028103c7980 */ /* 0x000ee8000c101900 */
[----:B------:R-:W3:Y:S04]  /*1a890*/  LD.E R61, desc[UR40][R16.64+0x304] ;  /* 0x00030428103d7980 */ /* 0x000ee8000c101900 */
[----:B------:R-:W3:Y:S04]  /*1a8a0*/  LD.E R62, desc[UR40][R16.64+0x308] ;  /* 0x00030828103e7980 */ /* 0x000ee8000c101900 */
[----:B------:R-:W3:Y:S04]  /*1a8b0*/  LD.E R63, desc[UR40][R16.64+0x30c] ;  /* 0x00030c28103f7980 */ /* 0x000ee8000c101900 */
[----:B------:R-:W3:Y:S04]  /*1a8c0*/  LD.E R64, desc[UR40][R16.64+0x310] ;  /* 0x0003102810407980 */ /* 0x000ee8000c101900 */
[----:B-----5:R-:W3:Y:S04]  /*1a8d0*/  LD.E R65, desc[UR40][R16.64+0x314] ;  /* 0x0003142810417980 */ /* 0x020ee8000c101900 */
        /* <DEDUP_REMOVED lines=912> */
[----:B------:R-:W3:Y:S04]  /*1e1e0*/  LD.E R11, desc[UR40][R16.64+0x270] ;  /* 0x00027028100b7980 */ /* 0x000ee8000c101900 */
[----:B---3--:R3:W-:Y:S04]  /*1e1f0*/  ST.E desc[UR40][R16.64+0x270], R11 ;  /* 0x0002700b10007985 */ /* 0x0087e8000c101928 */
[----:B------:R-:W4:Y:S04]  /*1e200*/  LD.E R13, desc[UR40][R8.64] ;  /* 0x00000028080d7980 */ /* 0x000f28000c101900 */
[----:B----4-:R4:W-:Y:S04]  /*1e210*/  ST.E desc[UR40][R8.64], R13 ;  /* 0x0000000d08007985 */ /* 0x0109e8000c101928 */
[----:B------:R-:W5:Y:S04]  /*1e220*/  LD.E R15, desc[UR40][R6.64] ;  /* 0x00000028060f7980 */ /* 0x000f68000c101900 */
[----:B-----5:R5:W-:Y:S04]  /*1e230*/  ST.E desc[UR40][R6.64], R15 ;  /* 0x0000000f06007985 */ /* 0x020be8000c101928 */
[----:B------:R-:W2:Y:S04]  /*1e240*/  LD.E R19, desc[UR40][R4.64] ;  /* 0x0000002804137980 */ /* 0x000ea8000c101900 */
[----:B--2---:R2:W-:Y:S04]  /*1e250*/  ST.E desc[UR40][R4.64], R19 ;  /* 0x0000001304007985 */ /* 0x0045e8000c101928 */
[----:B------:R-:W2:Y:S04]  /*1e260*/  LD.E R21, desc[UR40][R16.64+0x280] ;  /* 0x0002802810157980 */ /* 0x000ea8000c101900 */
[----:B0-----:R-:W2:Y:S04]  /*1e270*/  LD.E R25, desc[UR40][R16.64+0x284] ;  /* 0x0002842810197980 */ /* 0x001ea8000c101900 */
[----:B-1----:R-:W2:Y:S04]  /*1e280*/  LD.E R27, desc[UR40][R16.64+0x288] ;  /* 0x00028828101b7980 */ /* 0x002ea8000c101900 */
[----:B------:R-:W2:Y:S04]  /*1e290*/  LD.E R29, desc[UR40][R16.64+0x28c] ;  /* 0x00028c28101d7980 */ /* 0x000ea8000c101900 */
[----:B---3--:R-:W3:Y:S04]  /*1e2a0*/  LD.E R11, desc[UR40][R16.64+0x290] ;  /* 0x00029028100b7980 */ /* 0x008ee8000c101900 */
[----:B------:R-:W3:Y:S04]  /*1e2b0*/  LD.E R31, desc[UR40][R16.64+0x294] ;  /* 0x00029428101f7980 */ /* 0x000ee8000c101900 */
[----:B----4-:R-:W4:Y:S04]  /*1e2c0*/  LD.E R9, desc[UR40][R16.64+0x298] ;  /* 0x0002982810097980 */ /* 0x010f28000c101900 */
[----:B------:R-:W4:Y:S04]  /*1e2d0*/  LD.E R13, desc[UR40][R16.64+0x29c] ;  /* 0x00029c28100d7980 */ /* 0x000f28000c101900 */
[----:B-----5:R-:W5:Y:S04]  /*1e2e0*/  LD.E R7, desc[UR40][R16.64+0x2a0] ;  /* 0x0002a02810077980 */ /* 0x020f68000c101900 */
[----:B------:R-:W5:Y:S04]  /*1e2f0*/  LD.E R15, desc[UR40][R16.64+0x2a4] ;  /* 0x0002a428100f7980 */ /* 0x000f68000c101900 */
        /* <DEDUP_REMOVED lines=122> */
[----:B-----5:R0:W-:Y:S04]  /*1eaa0*/  ST.E desc[UR40][R16.64+0x2a0], R7 ;  /* 0x0002a00710007985 */ /* 0x0201e8000c101928 */
        /* <DEDUP_REMOVED lines=123> */
.L_x_3304:
[----:B------:R-:W-:Y:S05]  /*1f260*/  BSYNC B0 ;  /* 0x0000000000007941 */ /* 0x000fea0003800000 */
.L_x_3303:
[C---:B------:R-:W-:Y:S01]  /*1f270*/  ISETP.GT.AND P1, PT, R10.reuse, UR45, PT ;  /* 0x0000002d0a007c0c */ /* 0x040fe2000bf24270 */
[----:B------:R-:W-:-:S12]  /*1f280*/  VIADD R10, R10, 0xffffffff ;  /* 0xffffffff0a0a7836 */ /* 0x000fd80000000000 */
[----:B------:R-:W-:Y:S05]  /*1f290*/  @P1 BRA `(.L_x_3305) ;  /* 0xffffff4c00901947 */ /* 0x000fea000383ffff */
.L_x_3278:
[----:B01----:R-:W0:Y:S01]  /*1f2a0*/  S2R R0, SR_TID.X ;  /* 0x0000000000007919 */ /* 0x003e220000002100 */
[----:B------:R-:W-:Y:S05]  /*1f2b0*/  WARPSYNC.ALL ;  /* 0x0000000000007948 */ /* 0x000fea0003800000 */
[----:B0-----:R-:W-:-:S04]  /*1f2c0*/  SHF.R.U32.HI R0, RZ, 0x7, R0 ;  /* 0x00000007ff007819 */ /* 0x001fc80000011600 */
[----:B------:R-:W-:Y:S01]  /*1f2d0*/  IADD3 R143, -R0, 0xb, RZ ;  /* 0x0000000b008f7810 */ /* 0x000fe20007ffe1ff */
[----:B------:R-:W2:Y:S04]  /*1f2e0*/  LDL R5, [R1+0x240] ;  /* 0x0002400001057983 */ /* 0x000ea80000100800 */
[----:B------:R-:W3:Y:S04]  /*1f2f0*/  LDL R6, [R1+0x244] ;  /* 0x0002440001067983 */ /* 0x000ee80000100800 */
[----:B------:R-:W4:Y:S04]  /*1f300*/  LDL R4, [R1+0x218] ;  /* 0x0002180001047983 */ /* 0x000f280000100800 */
[----:B------:R-:W5:Y:S04]  /*1f310*/  LDL.64 R128, [R1+0x290] ;  /* 0x0002900001807983 */ /* 0x000f680000100a00 */
        /* <DEDUP_REMOVED lines=60> */
[----:B------:R-:W5:Y:S04]  /*1f6e0*/  LDL R134, [R1+0x220] ;  /* 0x0002200001867983 */ /* 0x000f680000100800 */
[----:B------:R-:W5:Y:S04]  /*1f6f0*/  LDL R136, [R1+0x224] ;  /* 0x0002240001887983 */ /* 0x000f680000100800 */
[----:B--2---:R-:W0:Y:S02]  /*1f700*/  SHFL.BFLY PT, R0, R5, 0x2, 0x1f ;  /* 0x0c401f0005007f89 */ /* 0x004e2400000e0000 */
[----:B0-----:R-:W-:-:S05]  /*1f710*/  FADD.FTZ R0, R5, R0 ;  /* 0x0000000005007221 */ /* 0x001fca0000010000 */
[----:B------:R-:W0:Y:S02]  /*1f720*/  SHFL.BFLY PT, R3, R0, 0x1, 0x1f ;  /* 0x0c201f0000037f89 */ /* 0x000e2400000e0000 */
[----:B0-----:R-:W-:-:S05]  /*1f730*/  FADD.FTZ R2, R0, R3 ;  /* 0x0000000300027221 */ /* 0x001fca0000010000 */
[----:B------:R-:W-:Y:S04]  /*1f740*/  STL [R1+0x240], R2 ;  /* 0x0002400201007387 */ /* 0x000fe80000100800 */
[----:B------:R-:W2:Y:S04]  /*1f750*/  LDL R141, [R1+0x240] ;  /* 0x00024000018d7983 */ /* 0x000ea80000100800 */
[----:B---3--:R-:W0:Y:S02]  /*1f760*/  SHFL.BFLY PT, R3, R6, 0x2, 0x1f ;  /* 0x0c401f0006037f89 */ /* 0x008e2400000e0000 */
[----:B0-----:R-:W-:Y:S01]  /*1f770*/  FADD.FTZ R3, R3, R6 ;  /* 0x0000000603037221 */ /* 0x001fe20000010000 */
[----:B----4-:R-:W-:Y:S01]  /*1f780*/  VIADD R0, R4, 0x1 ;  /* 0x0000000104007836 */ /* 0x010fe20000000000 */
[----:B------:R-:W3:Y:S04]  /*1f790*/  LDL.64 R6, [R1+0x438] ;  /* 0x0004380001067983 */ /* 0x000ee80000100a00 */
[----:B------:R-:W0:Y:S01]  /*1f7a0*/  SHFL.BFLY PT, R138, R3, 0x1, 0x1f ;  /* 0x0c201f00038a7f89 */ /* 0x000e2200000e0000 */
[----:B------:R-:W-:-:S03]  /*1f7b0*/  ISETP.NE.AND P2, PT, R0, 0x2, PT ;  /* 0x000000020000780c */ /* 0x000fc60003f45270 */
[----:B------:R-:W4:Y:S10]  /*1f7c0*/  LDL.64 R4, [R1+0x458] ;  /* 0x0004580001047983 */ /* 0x000f340000100a00 */
[----:B------:R-:W4:Y:S01]  /*1f7d0*/  @!P2 LDL R135, [R1+0x21c] ;  /* 0x00021c000187a983 */ /* 0x000f220000100800 */
[----:B0-----:R-:W-:-:S03]  /*1f7e0*/  FADD.FTZ R138, R3, R138 ;  /* 0x0000008a038a7221 */ /* 0x001fc60000010000 */
[----:B------:R-:W3:Y:S01]  /*1f7f0*/  LDL.64 R2, [R1+0x2a0] ;  /* 0x0002a00001027983 */ /* 0x000ee20000100a00 */
[----:B------:R0:W-:Y:S08]  /*1f800*/  BAR.ARV R143, 0x100 ;  /* 0x0004008f0000751d */ /* 0x0001f00000002000 */
[----:B------:R-:W-:Y:S06]  /*1f810*/  BAR.ARV 0x8, 0x180 ;  /* 0x0206000000007b1d */ /* 0x000fec0000002000 */
[----:B------:R-:W-:-:S13]  /*1f820*/  FSETP.NE.FTZ.AND P1, PT, R138, RZ, PT ;  /* 0x000000ff8a00720b */ /* 0x000fda0003f35000 */
[----:B------:R-:W4:Y:S04]  /*1f830*/  @P1 LDL R140, [R1+0x250] ;  /* 0x00025000018c1983 */ /* 0x000f280000100800 */
[----:B------:R-:W4:Y:S01]  /*1f840*/  @P1 LDL R139, [R1+0x234] ;  /* 0x00023400018b1983 */ /* 0x000f220000100800 */
[----:B--2---:R-:W-:-:S13]  /*1f850*/  FSETP.NE.FTZ.AND P0, PT, R141, RZ, PT ;  /* 0x000000ff8d00720b */ /* 0x004fda0003f15000 */
[----:B------:R-:W2:Y:S04]  /*1f860*/  @P0 LDL R142, [R1+0x250] ;  /* 0x00025000018e0983 */ /* 0x000ea80000100800 */
[----:B------:R-:W2:Y:S01]  /*1f870*/  @P0 LDL R145, [R1+0x230] ;  /* 0x0002300001910983 */ /* 0x000ea20000100800 */
[----:B------:R-:W-:-:S06]  /*1f880*/  IMAD.MOV.U32 R137, RZ, RZ, RZ ;  /* 0x000000ffff897224 */ /* 0x000fcc00078e00ff */
[----:B------:R-:W5:Y:S08]  /*1f890*/  @P0 MUFU.RCP R137, R141 ;  /* 0x0000008d00890308 */ /* 0x000f700000001000 */
[----:B------:R-:W1:Y:S01]  /*1f8a0*/  @P0 MUFU.LG2 R144, R141 ;  /* 0x0000008d00900308 */ /* 0x000e620000000c00 */
[-C--:B-----5:R-:W-:Y:S01]  /*1f8b0*/  FMUL.FTZ R129, R129, R137.reuse ;  /* 0x0000008981817220 */ /* 0x0a0fe20000410000 */
[----:B------:R-:W-:-:S06]  /*1f8c0*/  FMUL.FTZ R128, R128, R137 ;  /* 0x0000008980807220 */ /* 0x000fcc0000410000 */
[----:B------:R-:W-:Y:S01]  /*1f8d0*/  @P1 MUFU.LG2 R146, R138 ;  /* 0x0000008a00921308 */ /* 0x000fe20000000c00 */
[----:B------:R5:W-:Y:S02]  /*1f8e0*/  STL.64 [R1+0x290], R128 ;  /* 0x0002908001007387 */ /* 0x000be40000100a00 */
[----:B-----5:R-:W-:-:S06]  /*1f8f0*/  IMAD.MOV.U32 R128, RZ, RZ, RZ ;  /* 0x000000ffff807224 */ /* 0x020fcc00078e00ff */
[----:B------:R-:W5:Y:S01]  /*1f900*/  @P1 MUFU.RCP R128, R138 ;  /* 0x0000008a00801308 */ /* 0x000f620000001000 */
[----:B-1----:R-:W-:Y:S01]  /*1f910*/  @P0 FMUL.FTZ R147, R144, 0.69314718246459960938 ;  /* 0x3f31721890930820 */ /* 0x002fe20000410000 */
[-C--:B---3--:R-:W-:Y:S01]  /*1f920*/  FMUL.FTZ R3, R3, R137.reuse ;  /* 0x0000008903037220 */ /* 0x088fe20000410000 */
        /* <DEDUP_REMOVED lines=62> */
[-C--:B-----5:R-:W-:Y:S01]  /*1fd10*/  FMUL.FTZ R73, R73, R128.reuse ;  /* 0x0000008049497220 */ /* 0x0a0fe20000410000 */
        /* <DEDUP_REMOVED lines=59> */
[-C--:B----4-:R-:W-:Y:S01]  /*200d0*/  FMUL.FTZ R5, R5, R128.reuse ;  /* 0x0000008005057220 */ /* 0x090fe20000410000 */
[-C--:B------:R-:W-:Y:S01]  /*200e0*/  FMUL.FTZ R4, R4, R128.reuse ;  /* 0x0000008004047220 */ /* 0x080fe20000410000 */
[-C--:B------:R-:W-:Y:S01]  /*200f0*/  FMUL.FTZ R9, R9, R128.reuse ;  /* 0x0000008009097220 */ /* 0x080fe20000410000 */
[----:B------:R-:W-:Y:S01]  /*20100*/  FMUL.FTZ R8, R8, R128 ;  /* 0x0000008008087220 */ /* 0x000fe20000410000 */
[----:B------:R-:W-:Y:S01]  /*20110*/  VIADD R134, R134, 0x1 ;  /* 0x0000000186867836 */ /* 0x000fe20000000000 */
[----:B-1----:R-:W-:Y:S01]  /*20120*/  @!P2 LOP3.LUT R2, R135, 0x1, RZ, 0x3c, !PT ;  /* 0x000000018702a812 */ /* 0x002fe200078e3cff */
[----:B------:R-:W-:Y:S01]  /*20130*/  VIADD R136, R136, 0x1 ;  /* 0x0000000188887836 */ /* 0x000fe20000000000 */
[----:B------:R0:W-:Y:S04]  /*20140*/  STL [R1+0x244], R138 ;  /* 0x0002448a01007387 */ /* 0x0001e80000100800 */
        /* <DEDUP_REMOVED lines=24> */
[----:B------:R0:W-:Y:S01]  /*202d0*/  STL.64 [R1+0x400], R86 ;  /* 0x0004005601007387 */ /* 0x0001e20000100a00 */
[----:B--2---:R-:W-:Y:S01]  /*202e0*/  @P0 FMUL.FTZ R144, R142, 0.69314718246459960938 ;  /* 0x3f3172188e900820 */ /* 0x004fe20000410000 */
[----:B------:R-:W-:-:S03]  /*202f0*/  IMAD.MOV.U32 R142, RZ, RZ, -0x800000 ;  /* 0xff800000ff8e7424 */ /* 0x000fc600078e00ff */
[----:B------:R-:W-:Y:S01]  /*20300*/  @P0 FFMA.FTZ R142, R144, R145, R147 ;  /* 0x00000091908e0223 */ /* 0x000fe20000010093 */
[----:B------:R-:W-:Y:S01]  /*20310*/  @P1 FMUL.FTZ R145, R146, 0.69314718246459960938 ;  /* 0x3f31721892911820 */ /* 0x000fe20000410000 */
[----:B------:R-:W-:Y:S01]  /*20320*/  @P1 FMUL.FTZ R144, R140, 0.69314718246459960938 ;  /* 0x3f3172188c901820 */ /* 0x000fe20000410000 */
[----:B------:R-:W-:-:S03]  /*20330*/  IMAD.MOV.U32 R140, RZ, RZ, -0x800000 ;  /* 0xff800000ff8c7424 */ /* 0x000fc600078e00ff */
[----:B------:R-:W-:Y:S01]  /*20340*/  @P1 FFMA.FTZ R140, R144, R139, R145 ;  /* 0x0000008b908c1223 */ /* 0x000fe20000010091 */
        /* <DEDUP_REMOVED lines=40> */
[----:B------:R0:W-:Y:S04]  /*205d0*/  STL [R1+0x220], R134 ;  /* 0x0002208601007387 */ /* 0x0001e80000100800 */
[----:B------:R0:W-:Y:S04]  /*205e0*/  @!P2 STL [R1+0x21c], R2 ;  /* 0x00021c020100a387 */ /* 0x0001e80000100800 */
[----:B------:R0:W-:Y:S04]  /*205f0*/  STL [R1+0x224], R136 ;  /* 0x0002248801007387 */ /* 0x0001e80000100800 */
[----:B------:R0:W-:Y:S01]  /*20600*/  @!P2 STL [R1+0x218], RZ ;  /* 0x000218ff0100a387 */ /* 0x0001e20000100800 */
[----:B------:R-:W-:-:S13]  /*20610*/  PLOP3.LUT P0, PT, PT, PT, PT, 0x8, 0x0 ;  /* 0x000000000000781c */ /* 0x000fda0003f0e170 */
.L_x_3217:
[----:B------:R-:W1:Y:S01]  /*20620*/  S2R R3, SR_CgaCtaId ;  /* 0x0000000000037919 */ /* 0x000e620000008800 */
[----:B0-----:R-:W-:Y:S01]  /*20630*/  MOV R0, 0x400 ;  /* 0x0000040000007802 */ /* 0x001fe20000000f00 */
[----:B------:R-:W-:Y:S01]  /*20640*/  BSSY B0, `(.L_x_3306) ;  /* 0x00004a8000007945 */ /* 0x000fe20003800000 */
[----:B------:R-:W-:Y:S02]  /*20650*/  BAR.SYNC.DEFER_BLOCKING 0x5, 0x180 ;  /* 0x0146000000007b1d */ /* 0x000fe40000010000 */
[----:B-1----:R-:W-:-:S05]  /*20660*/  LEA R0, R3, R0, 0x18 ;  /* 0x0000000003007211 */ /* 0x002fca00078ec0ff */
[----:B------:R-:W0:Y:S02]  /*20670*/  LDS.128 R4, [R0+0x324d0] ;  /* 0x0324d00000047984 */ /* 0x000e240000000c00 */
[----:B0-----:R-:W-:Y:S02]  /*20680*/  R2UR UR5, R5 ;  /* 0x00000000050572ca */ /* 0x001fe400000e0000 */
[----:B------:R-:W-:Y:S02]  /*20690*/  R2UR UR7, R6 ;  /* 0x00000000060772ca */ /* 0x000fe400000e0000 */
[----:B------:R-:W-:Y:S01]  /*206a0*/  R2UR UR6, R7 ;  /* 0x00000000070672ca */ /* 0x000fe200000e0000 */
[----:B------:R-:W-:Y:S06]  /*206b0*/  BAR.ARV 0x4, 0x180 ;  /* 0x0106000000007b1d */ /* 0x000fec0000002000 */
[----:B------:R-:W-:Y:S08]  /*206c0*/  @P0 BRA `(.L_x_3307) ;  /* 0x0000003800e40947 */ /* 0x000ff00003800000 */
[----:B------:R-:W2:Y:S01]  /*206d0*/  LDL R18, [R1+0x4dc] ;  /* 0x0004dc0001127983 */ /* 0x000ea20000100800 */
[----:B------:R-:W-:Y:S01]  /*206e0*/  ULDC.64 UR8, c[0x0][0xd00] ;  /* 0x0003400000087ab9 */ /* 0x000fe20000000a00 */
[----:B------:R-:W-:Y:S02]  /*206f0*/  ULDC.64 UR10, c[0x0][0xd00] ;  /* 0x00034000000a7ab9 */ /* 0x000fe40000000a00 */
[----:B------:R-:W3:Y:S04]  /*20700*/  LDL.128 R136, [R1+0x270] ;  /* 0x0002700001887983 */ /* 0x000ee80000100c00 */
[----:B------:R-:W4:Y:S04]  /*20710*/  LDL.128 R4, [R1+0x280] ;  /* 0x0002800001047983 */ /* 0x000f280000100c00 */
        /* <DEDUP_REMOVED lines=29> */
[----:B------:R-:W4:Y:S01]  /*208f0*/  LDL.128 R132, [R1+0x460] ;  /* 0x0004600001847983 */ /* 0x000f220000100c00 */
[----:B------:R-:W0:Y:S01]  /*20900*/  S2R R19, SR_SWINHI ;  /* 0x0000000000137919 */ /* 0x000e220000002f00 */
[----:B------:R-:W-:-:S02]  /*20910*/  MOV R2, R0 ;  /* 0x0000000000027202 */ /* 0x000fc40000000f00 */
[----:B0-----:R-:W-:Y:S01]  /*20920*/  MOV R3, R19 ;  /* 0x0000001300037202 */ /* 0x001fe20000000f00 */
[----:B------:R-:W-:Y:S01]  /*20930*/  UIMAD.WIDE UR8, UR38, 0x4, UR8 ;  /* 0x00000004260878a5 */ /* 0x000fe2000f8e0208 */
[----:B------:R-:W-:Y:S01]  /*20940*/  ULDC UR4, c[0x0][0xb88] ;  /* 0x0002e20000047ab9 */ /* 0x000fe20000000800 */
[----:B--2---:R-:W-:-:S03]  /*20950*/  IMAD.WIDE R18, R18, 0x2, R2 ;  /* 0x0000000212127825 */ /* 0x004fc600078e0202 */
[----:B------:R-:W-:-:S04]  /*20960*/  LOP3.LUT R21, R18, 0x380, RZ, 0xc0, !PT ;  /* 0x0000038012157812 */ /* 0x000fc800078ec0ff */
[----:B------:R-:W-:-:S04]  /*20970*/  SHF.R.U64 R21, R21, 0x3, RZ ;  /* 0x0000000315157819 */ /* 0x000fc800000012ff */
[----:B------:R-:W-:Y:S01]  /*20980*/  LOP3.LUT R20, R21, R18, RZ, 0x3c, !PT ;  /* 0x0000001215147212 */ /* 0x000fe200078e3cff */
[----:B------:R-:W-:Y:S01]  /*20990*/  IMAD.MOV.U32 R21, RZ, RZ, R19 ;  /* 0x000000ffff157224 */ /* 0x000fe200078e0013 */
[----:B---3--:R-:W-:Y:S02]  /*209a0*/  F2FP.F16.F32.PACK_AB R136, R137, R136 ;  /* 0x000000888988723e */ /* 0x008fe400000000ff */
[----:B------:R-:W-:Y:S02]  /*209b0*/  F2FP.F16.F32.PACK_AB R137, R139, R138 ;  /* 0x0000008a8b89723e */ /* 0x000fe400000000ff */
[----:B----4-:R-:W-:Y:S02]  /*209c0*/  F2FP.F16.F32.PACK_AB R139, R7, R6 ;  /* 0x00000006078b723e */ /* 0x010fe400000000ff */
[----:B------:R-:W-:Y:S02]  /*209d0*/  MOV R6, R20 ;  /* 0x0000001400067202 */ /* 0x000fe40000000f00 */
[----:B------:R-:W-:-:S04]  /*209e0*/  IADD3 R21, P1, R18, 0x20, RZ ;  /* 0x0000002012157810 */ /* 0x000fc80007f3e0ff */
[----:B------:R-:W-:-:S04]  /*209f0*/  LOP3.LUT R20, R21, 0x380, RZ, 0xc0, !PT ;  /* 0x0000038015147812 */ /* 0x000fc800078ec0ff */
[----:B------:R-:W-:Y:S02]  /*20a00*/  SHF.R.U64 R20, R20, 0x3, RZ ;  /* 0x0000000314147819 */ /* 0x000fe400000012ff */
[----:B------:R-:W-:Y:S01]  /*20a10*/  F2FP.F16.F32.PACK_AB R138, R5, R4 ;  /* 0x00000004058a723e */ /* 0x000fe200000000ff */
[----:B------:R-:W-:Y:S01]  /*20a20*/  BAR.SYNC.DEFER_BLOCKING 0x1, 0x100 ;  /* 0x0044000000007b1d */ /* 0x000fe20000010000 */
[----:B------:R-:W-:Y:S01]  /*20a30*/  LOP3.LUT R20, R20, R21, RZ, 0x3c, !PT ;  /* 0x0000001514147212 */ /* 0x000fe200078e3cff */
[----:B------:R-:W-:Y:S01]  /*20a40*/  IMAD.X R21, RZ, RZ, R19, P1 ;  /* 0x000000ffff157224 */ /* 0x000fe200008e0613 */
[C---:B------:R-:W-:Y:S02]  /*20a50*/  IADD3 R5, P0, R18.reuse, 0x40, RZ ;  /* 0x0000004012057810 */ /* 0x040fe40007f1e0ff */
[----:B------:R-:W-:Y:S02]  /*20a60*/  IADD3 R141, P4, R18, 0x60, RZ ;  /* 0x00000060128d7810 */ /* 0x000fe40007f9e0ff */
[----:B------:R-:W-:-:S02]  /*20a70*/  LOP3.LUT R4, R5, 0x380, RZ, 0xc0, !PT ;  /* 0x0000038005047812 */ /* 0x000fc400078ec0ff */
[----:B------:R-:W-:Y:S02]  /*20a80*/  LOP3.LUT R7, R141, 0x380, RZ, 0xc0, !PT ;  /* 0x000003808d077812 */ /* 0x000fe400078ec0ff */
[----:B------:R-:W-:Y:S02]  /*20a90*/  MOV R20, R20 ;  /* 0x0000001400147202 */ /* 0x000fe40000000f00 */
[----:B------:R-:W-:Y:S02]  /*20aa0*/  IADD3 R21, P6, R18, 0x4020, RZ ;  /* 0x0000402012157810 */ /* 0x000fe40007fde0ff */
[----:B------:R-:W-:Y:S02]  /*20ab0*/  F2FP.F16.F32.PACK_AB R8, R9, R8 ;  /* 0x000000080908723e */ /* 0x000fe400000000ff */
[----:B------:R-:W-:Y:S02]  /*20ac0*/  F2FP.F16.F32.PACK_AB R9, R11, R10 ;  /* 0x0000000a0b09723e */ /* 0x000fe400000000ff */
[----:B------:R-:W-:-:S02]  /*20ad0*/  SHF.R.U64 R4, R4, 0x3, RZ ;  /* 0x0000000304047819 */ /* 0x000fc400000012ff */
[----:B------:R-:W-:Y:S02]  /*20ae0*/  F2FP.F16.F32.PACK_AB R10, R13, R12 ;  /* 0x0000000c0d0a723e */ /* 0x000fe400000000ff */
[----:B------:R-:W-:Y:S01]  /*20af0*/  IADD3 R147, P5, R18, 0x4040, RZ ;  /* 0x0000404012937810 */ /* 0x000fe20007fbe0ff */
[----:B------:R0:W-:Y:S01]  /*20b00*/  STSM.16.M88.4 [R6], R136 ;  /* 0x0000008806007844 */ /* 0x0001e20000000200 */
[----:B------:R-:W-:Y:S02]  /*20b10*/  LOP3.LUT R12, R21, 0x380, RZ, 0xc0, !PT ;  /* 0x00000380150c7812 */ /* 0x000fe400078ec0ff */
[----:B------:R-:W-:Y:S02]  /*20b20*/  LOP3.LUT R4, R4, R5, RZ, 0x3c, !PT ;  /* 0x0000000504047212 */ /* 0x000fe400078e3cff */
[----:B------:R-:W-:Y:S02]  /*20b30*/  LOP3.LUT R146, R147, 0x380, RZ, 0xc0, !PT ;  /* 0x0000038093927812 */ /* 0x000fe400078ec0ff */
[----:B------:R-:W-:-:S02]  /*20b40*/  SHF.R.U64 R12, R12, 0x3, RZ ;  /* 0x000000030c0c7819 */ /* 0x000fc400000012ff */
[----:B0-----:R-:W-:Y:S02]  /*20b50*/  SHF.R.U64 R6, R7, 0x3, RZ ;  /* 0x0000000307067819 */ /* 0x001fe400000012ff */
[----:B------:R-:W-:-:S04]  /*20b60*/  IADD3 R7, P3, R18, 0x4000, RZ ;  /* 0x0000400012077810 */ /* 0x000fc80007f7e0ff */
[----:B------:R-:W-:Y:S02]  /*20b70*/  LOP3.LUT R5, R7, 0x380, RZ, 0xc0, !PT ;  /* 0x0000038007057812 */ /* 0x000fe400078ec0ff */
[----:B------:R-:W-:Y:S02]  /*20b80*/  F2FP.F16.F32.PACK_AB R11, R15, R14 ;  /* 0x0000000e0f0b723e */ /* 0x000fe400000000ff */
[----:B------:R-:W-:Y:S02]  /*20b90*/  SHF.R.U64 R146, R146, 0x3, RZ ;  /* 0x0000000392927819 */ /* 0x000fe400000012ff */
[----:B------:R-:W-:Y:S02]  /*20ba0*/  SHF.R.U64 R14, R5, 0x3, RZ ;  /* 0x00000003050e7819 */ /* 0x000fe400000012ff */
[----:B------:R-:W-:Y:S02]  /*20bb0*/  LOP3.LUT R12, R12, R21, RZ, 0x3c, !PT ;  /* 0x000000150c0c7212 */ /* 0x000fe400078e3cff */
[----:B------:R-:W-:-:S02]  /*20bc0*/  IADD3 R145, P2, R18, 0x4060, RZ ;  /* 0x0000406012917810 */ /* 0x000fc40007f5e0ff */
[----:B------:R-:W-:Y:S01]  /*20bd0*/  IADD3 R21, P1, R18, 0x8000, RZ ;  /* 0x0000800012157810 */ /* 0x000fe20007f3e0ff */
[----:B------:R0:W-:Y:S01]  /*20be0*/  STSM.16.M88.4 [R20], R8 ;  /* 0x0000000814007844 */ /* 0x0001e20000000200 */
[----:B------:R-:W-:Y:S01]  /*20bf0*/  LOP3.LUT R146, R146, R147, RZ, 0x3c, !PT ;  /* 0x0000009392927212 */ /* 0x000fe200078e3cff */
[--C-:B------:R-:W-:Y:S01]  /*20c00*/  IMAD.X R147, RZ, RZ, R19.reuse, P5 ;  /* 0x000000ffff937224 */ /* 0x100fe200028e0613 */
[----:B------:R-:W-:Y:S02]  /*20c10*/  LOP3.LUT R14, R14, R7, RZ, 0x3c, !PT ;  /* 0x000000070e0e7212 */ /* 0x000fe400078e3cff */
[----:B------:R-:W-:Y:S02]  /*20c20*/  LOP3.LUT R144, R145, 0x380, RZ, 0xc0, !PT ;  /* 0x0000038091907812 */ /* 0x000fe400078ec0ff */
[----:B------:R-:W-:Y:S01]  /*20c30*/  LOP3.LUT R7, R21, 0x380, RZ, 0xc0, !PT ;  /* 0x0000038015077812 */ /* 0x000fe200078ec0ff */
[--C-:B------:R-:W-:Y:S01]  /*20c40*/  IMAD.X R5, RZ, RZ, R19.reuse, P0 ;  /* 0x000000ffff057224 */ /* 0x100fe200000e0613 */
[----:B------:R-:W-:Y:S01]  /*20c50*/  SHF.R.U64 R144, R144, 0x3, RZ ;  /* 0x0000000390907819 */ /* 0x000fe200000012ff */
[----:B------:R-:W-:Y:S01]  /*20c60*/  IMAD.X R15, RZ, RZ, R19, P3 ;  /* 0x000000ffff0f7224 */ /* 0x000fe200018e0613 */
[----:B------:R-:W-:-:S02]  /*20c70*/  LOP3.LUT R6, R6, R141, RZ, 0x3c, !PT ;  /* 0x0000008d06067212 */ /* 0x000fc400078e3cff */
[C---:B0-----:R-:W-:Y:S02]  /*20c80*/  IADD3 R11, P5, R18.reuse, 0xc020, RZ ;  /* 0x0000c020120b7810 */ /* 0x041fe40007fbe0ff */
[----:B------:R-:W-:Y:S01]  /*20c90*/  SHF.R.U64 R20, R7, 0x3, RZ ;  /* 0x0000000307147819 */ /* 0x000fe200000012ff */
[--C-:B------:R-:W-:Y:S01]  /*20ca0*/  IMAD.X R7, RZ, RZ, R19.reuse, P4 ;  /* 0x000000ffff077224 */ /* 0x100fe200020e0613 */
[----:B------:R-:W-:Y:S02]  /*20cb0*/  LOP3.LUT R10, R11, 0x380, RZ, 0xc0, !PT ;  /* 0x000003800b0a7812 */ /* 0x000fe400078ec0ff */
[C---:B------:R-:W-:Y:S01]  /*20cc0*/  IADD3 R143, P0, R18.reuse, 0x8020, RZ ;  /* 0x00008020128f7810 */ /* 0x040fe20007f1e0ff */
[--C-:B------:R-:W-:Y:S01]  /*20cd0*/  IMAD.X R13, RZ, RZ, R19.reuse, P6 ;  /* 0x000000ffff0d7224 */ /* 0x100fe200030e0613 */
[----:B------:R-:W-:Y:S02]  /*20ce0*/  IADD3 R141, P4, R18, 0x8040, RZ ;  /* 0x00008040128d7810 */ /* 0x000fe40007f9e0ff */
[----:B------:R-:W-:Y:S01]  /*20cf0*/  LOP3.LUT R144, R144, R145, RZ, 0x3c, !PT ;  /* 0x0000009190907212 */ /* 0x000fe200078e3cff */
[----:B------:R-:W-:Y:S01]  /*20d00*/  IMAD.X R145, RZ, RZ, R19, P2 ;  /* 0x000000ffff917224 */ /* 0x000fe200010e0613 */
[----:B------:R-:W-:-:S02]  /*20d10*/  IADD3 R139, P3, R18, 0x8060, RZ ;  /* 0x00008060128b7810 */ /* 0x000fc40007f7e0ff */
[----:B------:R-:W-:Y:S01]  /*20d20*/  LOP3.LUT R20, R20, R21, RZ, 0x3c, !PT ;  /* 0x0000001514147212 */ /* 0x000fe200078e3cff */
[----:B------:R-:W-:Y:S01]  /*20d30*/  IMAD.X R21, RZ, RZ, R19, P1 ;  /* 0x000000ffff157224 */ /* 0x000fe200008e0613 */
[----:B------:R-:W-:Y:S02]  /*20d40*/  IADD3 R137, P6, R18, 0xc000, RZ ;  /* 0x0000c00012897810 */ /* 0x000fe40007fde0ff */
[----:B------:R-:W-:Y:S02]  /*20d50*/  SHF.R.U64 R10, R10, 0x3, RZ ;  /* 0x000000030a0a7819 */ /* 0x000fe400000012ff */
[----:B------:R-:W-:Y:S02]  /*20d60*/  LOP3.LUT R142, R143, 0x380, RZ, 0xc0, !PT ;  /* 0x000003808f8e7812 */ /* 0x000fe400078ec0ff */
[----:B------:R-:W-:Y:S02]  /*20d70*/  IADD3 R8, P2, R18, 0xc040, RZ ;  /* 0x0000c04012087810 */ /* 0x000fe40007f5e0ff */
[----:B------:R-:W-:-:S02]  /*20d80*/  LOP3.LUT R140, R141, 0x380, RZ, 0xc0, !PT ;  /* 0x000003808d8c7812 */ /* 0x000fc400078ec0ff */
[----:B------:R-:W-:Y:S02]  /*20d90*/  IADD3 R18, P1, R18, 0xc060, RZ ;  /* 0x0000c06012127810 */ /* 0x000fe40007f3e0ff */
[----:B------:R-:W-:Y:S02]  /*20da0*/  LOP3.LUT R138, R139, 0x380, RZ, 0xc0, !PT ;  /* 0x000003808b8a7812 */ /* 0x000fe400078ec0ff */
[----:B------:R-:W-:Y:S02]  /*20db0*/  LOP3.LUT R136, R137, 0x380, RZ, 0xc0, !PT ;  /* 0x0000038089887812 */ /* 0x000fe400078ec0ff */
[----:B------:R-:W-:Y:S02]  /*20dc0*/  LOP3.LUT R10, R10, R11, RZ, 0x3c, !PT ;  /* 0x0000000b0a0a7212 */ /* 0x000fe400078e3cff */
[----:B------:R-:W-:Y:S02]  /*20dd0*/  SHF.R.U64 R142, R142, 0x3, RZ ;  /* 0x000000038e8e7819 */ /* 0x000fe400000012ff */
[----:B------:R-:W-:-:S02]  /*20de0*/  LOP3.LUT R11, R8, 0x380, RZ, 0xc0, !PT ;  /* 0x00000380080b7812 */ /* 0x000fc400078ec0ff */
[----:B------:R-:W-:Y:S02]  /*20df0*/  SHF.R.U64 R140, R140, 0x3, RZ ;  /* 0x000000038c8c7819 */ /* 0x000fe400000012ff */
[----:B------:R-:W-:Y:S02]  /*20e00*/  LOP3.LUT R9, R18, 0x380, RZ, 0xc0, !PT ;  /* 0x0000038012097812 */ /* 0x000fe400078ec0ff */
[----:B------:R-:W-:Y:S02]  /*20e10*/  F2FP.F16.F32.PACK_AB R24, R25, R24 ;  /* 0x000000181918723e */ /* 0x000fe400000000ff */
[----:B------:R-:W-:Y:S02]  /*20e20*/  SHF.R.U64 R138, R138, 0x3, RZ ;  /* 0x000000038a8a7819 */ /* 0x000fe400000012ff */
[----:B------:R-:W-:Y:S02]  /*20e30*/  F2FP.F16.F32.PACK_AB R25, R27, R26 ;  /* 0x0000001a1b19723e */ /* 0x000fe400000000ff */
[----:B------:R-:W-:-:S02]  /*20e40*/  F2FP.F16.F32.PACK_AB R32, R33, R32 ;  /* 0x000000202120723e */ /* 0x000fc400000000ff */
[----:B------:R-:W-:Y:S02]  /*20e50*/  SHF.R.U64 R136, R136, 0x3, RZ ;  /* 0x0000000388887819 */ /* 0x000fe400000012ff */
[----:B------:R-:W-:Y:S02]  /*20e60*/  MOV R4, R4 ;  /* 0x0000000400047202 */ /* 0x000fe40000000f00 */
[----:B------:R-:W-:Y:S02]  /*20e70*/  F2FP.F16.F32.PACK_AB R26, R29, R28 ;  /* 0x0000001c1d1a723e */ /* 0x000fe400000000ff */
[----:B------:R-:W-:Y:S02]  /*20e80*/  F2FP.F16.F32.PACK_AB R27, R31, R30 ;  /* 0x0000001e1f1b723e */ /* 0x000fe400000000ff */
[----:B------:R-:W-:Y:S02]  /*20e90*/  F2FP.F16.F32.PACK_AB R33, R35, R34 ;  /* 0x000000222321723e */ /* 0x000fe400000000ff */
[----:B------:R-:W-:-:S02]  /*20ea0*/  F2FP.F16.F32.PACK_AB R40, R41, R40 ;  /* 0x000000282928723e */ /* 0x000fc400000000ff */
[----:B------:R-:W-:Y:S01]  /*20eb0*/  LOP3.LUT R142, R142, R143, RZ, 0x3c, !PT ;  /* 0x0000008f8e8e7212 */ /* 0x000fe200078e3cff */
[----:B------:R-:W-:Y:S01]  /*20ec0*/  IMAD.X R143, RZ, RZ, R19, P0 ;  /* 0x000000ffff8f7224 */ /* 0x000fe200000e0613 */
[----:B------:R-:W-:Y:S02]  /*20ed0*/  SHF.R.U64 R11, R11, 0x3, RZ ;  /* 0x000000030b0b7819 */ /* 0x000fe400000012ff */
[----:B------:R-:W-:Y:S02]  /*20ee0*/  MOV R6, R6 ;  /* 0x0000000600067202 */ /* 0x000fe40000000f00 */
[----:B------:R-:W-:Y:S02]  /*20ef0*/  F2FP.F16.F32.PACK_AB R34, R37, R36 ;  /* 0x000000242522723e */ /* 0x000fe400000000ff */
[----:B------:R-:W-:Y:S02]  /*20f00*/  F2FP.F16.F32.PACK_AB R35, R39, R38 ;  /* 0x000000262723723e */ /* 0x000fe400000000ff */
[----:B------:R-:W-:-:S02]  /*20f10*/  F2FP.F16.F32.PACK_AB R41, R43, R42 ;  /* 0x0000002a2b29723e */ /* 0x000fc400000000ff */
[----:B------:R-:W-:Y:S02]  /*20f20*/  F2FP.F16.F32.PACK_AB R48, R49, R48 ;  /* 0x000000303130723e */ /* 0x000fe400000000ff */
[----:B------:R-:W-:Y:S01]  /*20f30*/  LOP3.LUT R140, R140, R141, RZ, 0x3c, !PT ;  /* 0x0000008d8c8c7212 */ /* 0x000fe200078e3cff */
[----:B------:R-:W-:Y:S01]  /*20f40*/  IMAD.X R141, RZ, RZ, R19, P4 ;  /* 0x000000ffff8d7224 */ /* 0x000fe200020e0613 */
[----:B------:R-:W-:Y:S02]  /*20f50*/  SHF.R.U64 R9, R9, 0x3, RZ ;  /* 0x0000000309097819 */ /* 0x000fe400000012ff */
[----:B------:R-:W-:Y:S02]  /*20f60*/  MOV R14, R14 ;  /* 0x0000000e000e7202 */ /* 0x000fe40000000f00 */
[----:B------:R-:W-:Y:S02]  /*20f70*/  F2FP.F16.F32.PACK_AB R42, R45, R44 ;  /* 0x0000002c2d2a723e */ /* 0x000fe400000000ff */
[----:B------:R-:W-:-:S02]  /*20f80*/  F2FP.F16.F32.PACK_AB R43, R47, R46 ;  /* 0x0000002e2f2b723e */ /* 0x000fc400000000ff */
[----:B------:R-:W-:Y:S02]  /*20f90*/  F2FP.F16.F32.PACK_AB R49, R51, R50 ;  /* 0x000000323331723e */ /* 0x000fe400000000ff */
[----:B------:R-:W-:Y:S02]  /*20fa0*/  F2FP.F16.F32.PACK_AB R56, R57, R56 ;  /* 0x000000383938723e */ /* 0x000fe400000000ff */
[----:B------:R-:W-:Y:S01]  /*20fb0*/  LOP3.LUT R138, R138, R139, RZ, 0x3c, !PT ;  /* 0x0000008b8a8a7212 */ /* 0x000fe200078e3cff */
[----:B------:R-:W-:Y:S01]  /*20fc0*/  IMAD.X R139, RZ, RZ, R19, P3 ;  /* 0x000000ffff8b7224 */ /* 0x000fe200018e0613 */
        /* <DEDUP_REMOVED lines=9> */
[----:B------:R-:W-:Y:S02]  /*21060*/  F2FP.F16.F32.PACK_AB R58, R61, R60 ;  /* 0x0000003c3d3a723e */ /* 0x000fe400000000ff */
[----:B------:R-:W-:-:S02]  /*21070*/  F2FP.F16.F32.PACK_AB R59, R63, R62 ;  /* 0x0000003e3f3b723e */ /* 0x000fc400000000ff */
[----:B------:R-:W-:Y:S02]  /*21080*/  F2FP.F16.F32.PACK_AB R65, R67, R66 ;  /* 0x000000424341723e */ /* 0x000fe400000000ff */
[----:B------:R-:W-:Y:S01]  /*21090*/  F2FP.F16.F32.PACK_AB R72, R73, R72 ;  /* 0x000000484948723e */ /* 0x000fe200000000ff */
[----:B------:R-:W-:Y:S01]  /*210a0*/  STSM.16.M88.4 [R6], R32 ;  /* 0x0000002006007844 */ /* 0x000fe20000000200 */
        /* <DEDUP_REMOVED lines=15> */
[----:B------:R-:W-:Y:S01]  /*211a0*/  IMAD.X R19, RZ, RZ, R19, P1 ;  /* 0x000000ffff137224 */ /* 0x000fe200008e0613 */
[----:B------:R-:W-:Y:S01]  /*211b0*/  MOV R142, R142 ;  /* 0x0000008e008e7202 */ /* 0x000fe20000000f00 */
[----:B------:R-:W-:Y:S01]  /*211c0*/  STSM.16.M88.4 [R12], R48 ;  /* 0x000000300c007844 */ /* 0x000fe20000000200 */
[----:B------:R-:W-:Y:S02]  /*211d0*/  F2FP.F16.F32.PACK_AB R82, R85, R84 ;  /* 0x000000545552723e */ /* 0x000fe400000000ff */
[----:B------:R-:W-:Y:S02]  /*211e0*/  F2FP.F16.F32.PACK_AB R83, R87, R86 ;  /* 0x000000565753723e */ /* 0x000fe400000000ff */
[----:B------:R-:W-:-:S02]  /*211f0*/  F2FP.F16.F32.PACK_AB R89, R91, R90 ;  /* 0x0000005a5b59723e */ /* 0x000fc400000000ff */
[----:B------:R-:W-:Y:S01]  /*21200*/  F2FP.F16.F32.PACK_AB R96, R97, R96 ;  /* 0x000000606160723e */ /* 0x000fe200000000ff */
[----:B------:R-:W-:Y:S01]  /*21210*/  STSM.16.M88.4 [R146], R56 ;  /* 0x0000003892007844 */ /* 0x000fe20000000200 */
[----:B------:R-:W-:Y:S02]  /*21220*/  MOV R140, R140 ;  /* 0x0000008c008c7202 */ /* 0x000fe40000000f00 */
[----:B------:R-:W-:Y:S02]  /*21230*/  F2FP.F16.F32.PACK_AB R90, R93, R92 ;  /* 0x0000005c5d5a723e */ /* 0x000fe400000000ff */
[----:B------:R-:W-:Y:S02]  /*21240*/  F2FP.F16.F32.PACK_AB R91, R95, R94 ;  /* 0x0000005e5f5b723e */ /* 0x000fe400000000ff */
[----:B------:R-:W-:Y:S02]  /*21250*/  F2FP.F16.F32.PACK_AB R97, R99, R98 ;  /* 0x000000626361723e */ /* 0x000fe400000000ff */
[----:B------:R-:W-:Y:S01]  /*21260*/  F2FP.F16.F32.PACK_AB R104, R105, R104 ;  /* 0x000000686968723e */ /* 0x000fe200000000ff */
[----:B------:R-:W-:Y:S01]  /*21270*/  STSM.16.M88.4 [R144], R64 ;  /* 0x0000004090007844 */ /* 0x000fe20000000200 */
[----:B------:R-:W-:-:S02]  /*21280*/  MOV R138, R138 ;  /* 0x0000008a008a7202 */ /* 0x000fc40000000f00 */
[----:B------:R-:W-:Y:S02]  /*21290*/  F2FP.F16.F32.PACK_AB R98, R101, R100 ;  /* 0x000000646562723e */ /* 0x000fe400000000ff */
[----:B------:R-:W-:Y:S02]  /*212a0*/  F2FP.F16.F32.PACK_AB R99, R103, R102 ;  /* 0x000000666763723e */ /* 0x000fe400000000ff */
[----:B------:R-:W-:Y:S02]  /*212b0*/  F2FP.F16.F32.PACK_AB R105, R107, R106 ;  /* 0x0000006a6b69723e */ /* 0x000fe400000000ff */
[----:B------:R-:W-:Y:S01]  /*212c0*/  F2FP.F16.F32.PACK_AB R112, R113, R112 ;  /* 0x000000707170723e */ /* 0x000fe200000000ff */
[----:B------:R1:W-:Y:S01]  /*212d0*/  STSM.16.M88.4 [R20], R72 ;  /* 0x0000004814007844 */ /* 0x0003e20000000200 */
[----:B------:R-:W-:Y:S02]  /*212e0*/  MOV R136, R136 ;  /* 0x0000008800887202 */ /* 0x000fe40000000f00 */
[----:B------:R-:W-:-:S02]  /*212f0*/  F2FP.F16.F32.PACK_AB R106, R109, R108 ;  /* 0x0000006c6d6a723e */ /* 0x000fc400000000ff */
[----:B------:R-:W-:Y:S02]  /*21300*/  F2FP.F16.F32.PACK_AB R107, R111, R110 ;  /* 0x0000006e6f6b723e */ /* 0x000fe400000000ff */
[----:B------:R-:W-:Y:S02]  /*21310*/  F2FP.F16.F32.PACK_AB R113, R115, R114 ;  /* 0x000000727371723e */ /* 0x000fe400000000ff */
[----:B------:R-:W-:Y:S01]  /*21320*/  F2FP.F16.F32.PACK_AB R120, R121, R120 ;  /* 0x000000787978723e */ /* 0x000fe200000000ff */
[----:B------:R2:W-:Y:S01]  /*21330*/  STSM.16.M88.4 [R142], R80 ;  /* 0x000000508e007844 */ /* 0x0005e20000000200 */
[----:B------:R-:W-:Y:S01]  /*21340*/  MOV R10, R10 ;  /* 0x0000000a000a7202 */ /* 0x000fe20000000f00 */
[----:B0-----:R-:W-:Y:S01]  /*21350*/  IMAD.U32 R4, RZ, RZ, UR8 ;  /* 0x00000008ff047e24 */ /* 0x001fe2000f8e00ff */
[----:B------:R-:W-:Y:S01]  /*21360*/  F2FP.F16.F32.PACK_AB R114, R117, R116 ;  /* 0x000000747572723e */ /* 0x000fe200000000ff */
[----:B------:R-:W-:Y:S01]  /*21370*/  IMAD.U32 R5, RZ, RZ, UR9 ;  /* 0x00000009ff057e24 */ /* 0x000fe2000f8e00ff */
[----:B------:R-:W-:Y:S01]  /*21380*/  F2FP.F16.F32.PACK_AB R115, R119, R118 ;  /* 0x000000767773723e */ /* 0x000fe200000000ff */
[----:B-1----:R-:W0:Y:S01]  /*21390*/  LDC R20, c[0x0][0xce8] ;  /* 0x00033a00ff147b82 */ /* 0x002e220000000800 */
[----:B------:R-:W-:-:S02]  /*213a0*/  F2FP.F16.F32.PACK_AB R121, R123, R122 ;  /* 0x0000007a7b79723e */ /* 0x000fc400000000ff */
[----:B------:R-:W-:Y:S01]  /*213b0*/  F2FP.F16.F32.PACK_AB R128, R129, R128 ;  /* 0x000000808180723e */ /* 0x000fe200000000ff */
[----:B------:R2:W-:Y:S01]  /*213c0*/  STSM.16.M88.4 [R140], R88 ;  /* 0x000000588c007844 */ /* 0x0005e20000000200 */
[----:B------:R-:W-:Y:S01]  /*213d0*/  MOV R8, R8 ;  /* 0x0000000800087202 */ /* 0x000fe20000000f00 */
[----:B------:R-:W-:Y:S01]  /*213e0*/  ULDC.64 UR8, c[0x0][0xd08] ;  /* 0x0003420000087ab9 */ /* 0x000fe20000000a00 */
[----:B------:R-:W-:Y:S02]  /*213f0*/  F2FP.F16.F32.PACK_AB R122, R125, R124 ;  /* 0x0000007c7d7a723e */ /* 0x000fe400000000ff */
[----:B------:R-:W-:Y:S02]  /*21400*/  F2FP.F16.F32.PACK_AB R123, R127, R126 ;  /* 0x0000007e7f7b723e */ /* 0x000fe400000000ff */
[----:B------:R-:W-:Y:S01]  /*21410*/  F2FP.F16.F32.PACK_AB R129, R131, R130 ;  /* 0x000000828381723e */ /* 0x000fe200000000ff */
[----:B------:R2:W-:Y:S01]  /*21420*/  STSM.16.M88.4 [R138], R96 ;  /* 0x000000608a007844 */ /* 0x0005e20000000200 */
[----:B------:R-:W-:-:S02]  /*21430*/  MOV R18, R18 ;  /* 0x0000001200127202 */ /* 0x000fc40000000f00 */
[----:B------:R-:W-:Y:S02]  /*21440*/  F2FP.F16.F32.PACK_AB R130, R133, R132 ;  /* 0x000000848582723e */ /* 0x000fe400000000ff */
[----:B------:R-:W-:Y:S01]  /*21450*/  F2FP.F16.F32.PACK_AB R131, R135, R134 ;  /* 0x000000868783723e */ /* 0x000fe200000000ff */
[----:B------:R2:W-:Y:S01]  /*21460*/  STSM.16.M88.4 [R136], R104 ;  /* 0x0000006888007844 */ /* 0x0005e20000000200 */
[----:B------:R-:W-:-:S03]  /*21470*/  UISETP.NE.U32.AND UP0, UPT, UR8, URZ, UPT ;  /* 0x0000003f0800728c */ /* 0x000fc6000bf05070 */
[----:B------:R2:W-:Y:S01]  /*21480*/  STSM.16.M88.4 [R10], R112 ;  /* 0x000000700a007844 */ /* 0x0005e20000000200 */
[----:B------:R-:W-:-:S03]  /*21490*/  UISETP.NE.AND.EX UP0, UPT, UR9, URZ, UPT, UP0 ;  /* 0x0000003f0900728c */ /* 0x000fc6000bf05300 */
[----:B------:R2:W-:Y:S04]  /*214a0*/  STSM.16.M88.4 [R8], R120 ;  /* 0x0000007808007844 */ /* 0x0005e80000000200 */
[----:B------:R2:W-:Y:S01]  /*214b0*/  STSM.16.M88.4 [R18], R128 ;  /* 0x0000008012007844 */ /* 0x0005e20000000200 */
[----:B------:R-:W-:Y:S01]  /*214c0*/  BAR.SYNC.DEFER_BLOCKING 0x1, 0x100 ;  /* 0x0044000000007b1d */ /* 0x000fe20000010000 */
[----:B------:R-:W-:Y:S02]  /*214d0*/  ISETP.NE.U32.AND P1, PT, RZ, UR10, PT ;  /* 0x0000000aff007c0c */ /* 0x000fe4000bf25070 */
[----:B------:R-:W-:Y:S02]  /*214e0*/  PLOP3.LUT P0, PT, PT, PT, UP0, 0x80, 0x0 ;  /* 0x000000000000781c */ /* 0x000fe40003f0f008 */
[----:B------:R-:W-:Y:S01]  /*214f0*/  ISETP.NE.AND.EX P1, PT, RZ, UR11, PT, P1 ;  /* 0x0000000bff007c0c */ /* 0x000fe2000bf25310 */
[----:B------:R-:W-:-:S02]  /*21500*/  @UP0 ULDC.64 UR8, c[0x0][0xd08] ;  /* 0x0003420000080ab9 */ /* 0x000fc40000000a00 */
[----:B------:R-:W-:Y:S01]  /*21510*/  @UP0 UIMAD.WIDE UR8, UR38, 0x4, UR8 ;  /* 0x00000004260808a5 */ /* 0x000fe2000f8e0208 */
[----:B------:R-:W-:-:S09]  /*21520*/  IMAD.U32 R9, RZ, RZ, UR4 ;  /* 0x00000004ff097e24 */ /* 0x000fd2000f8e00ff */
[----:B------:R2:W5:Y:S01]  /*21530*/  @P1 LDG.E R11, desc[UR40][R4.64] ;  /* 0x00000028040b1981 */ /* 0x000562000c1e1900 */
[----:B------:R-:W-:Y:S01]  /*21540*/  IMAD.U32 R6, RZ, RZ, UR8 ;  /* 0x00000008ff067e24 */ /* 0x000fe2000f8e00ff */
[----:B------:R-:W-:Y:S01]  /*21550*/  UISETP.NE.AND UP0, UPT, UR44, URZ, UPT ;  /* 0x0000003f2c00728c */ /* 0x000fe2000bf05270 */
[----:B------:R-:W-:Y:S01]  /*21560*/  IMAD.U32 R7, RZ, RZ, UR9 ;  /* 0x00000009ff077e24 */ /* 0x000fe2000f8e00ff */
[----:B------:R-:W-:-:S04]  /*21570*/  ULDC UR4, c[0x0][0xbd4] ;  /* 0x0002f50000047ab9 */ /* 0x000fc80000000800 */
[----:B------:R2:W5:Y:S01]  /*21580*/  @P0 LDG.E R9, desc[UR40][R6.64] ;  /* 0x0000002806090981 */ /* 0x000562000c1e1900 */
[----:B------:R-:W-:Y:S01]  /*21590*/  USEL UR4, UR44, UR4, UP0 ;  /* 0x000000042c047287 */ /* 0x000fe20008000000 */
[----:B0-----:R-:W-:Y:S11]  /*215a0*/  @P0 BRA `(.L_x_3308) ;  /* 0x0000000000100947 */ /* 0x001ff60003800000 */
[----:B------:R-:W-:Y:S05]  /*215b0*/  @!P1 BRA `(.L_x_3308) ;  /* 0x00000000000c9947 */ /* 0x000fea0003800000 */
[----:B--2---:R-:W2:Y:S04]  /*215c0*/  LDG.E R6, desc[UR40][R4.64] ;  /* 0x0000002804067981 */ /* 0x004ea8000c1e1900 */
[----:B-----5:R-:W2:Y:S02]  /*215d0*/  LDG.E R9, desc[UR40][R4.64+0x4] ;  /* 0x0000042804097981 */ /* 0x020ea4000c1e1900 */
[----:B--2---:R-:W-:-:S07]  /*215e0*/  IMAD.IADD R9, R9, 0x1, -R6 ;  /* 0x0000000109097824 */ /* 0x004fce00078e0a06 */
.L_x_3308:
[----:B--2---:R-:W2:Y:S04]  /*215f0*/  LDL R4, [R1+0x4c8] ;  /* 0x0004c80001047983 */ /* 0x004ea80000100800 */
[----:B------:R-:W3:Y:S01]  /*21600*/  LDL R6, [R1+0x4d8] ;  /* 0x0004d80001067983 */ /* 0x000ee20000100800 */
[----:B-----5:R-:W-:Y:S02]  /*21610*/  IMAD R78, R9, R20, RZ ;  /* 0x00000014094e7224 */ /* 0x020fe400078e02ff */
[----:B------:R-:W-:Y:S01]  /*21620*/  VIADD R15, R178, UR39 ;  /* 0x00000027b20f7c36 */ /* 0x000fe20008000000 */
[----:B------:R-:W-:Y:S01]  /*21630*/  ISETP.NE.AND P2, PT, R20, 0x1, PT ;  /* 0x000000011400780c */ /* 0x000fe20003f45270 */
[----:B------:R-:W-:Y:S01]  /*21640*/  UISETP.GT.AND UP1, UPT, UR4, 0x1, UPT ;  /* 0x000000010400788c */ /* 0x000fe2000bf24270 */
[----:B------:R-:W-:-:S03]  /*21650*/  UMOV UR19, 0xab8 ;  /* 0x00000ab800137882 */ /* 0x000fc60000000000 */
[----:B------:R-:W-:-:S08]  /*21660*/  USEL UR19, UR19, 0xa78, UP1 ;  /* 0x00000a7813137887 */ /* 0x000fd00008800000 */
[----:B------:R-:W0:Y:S01]  /*21670*/  @P2 LDC R5, c[0x0][0xcf0] ;  /* 0x00033c00ff052b82 */ /* 0x000e220000000800 */
[----:B------:R-:W-:Y:S01]  /*21680*/  UISETP.NE.U32.AND UP0, UPT, UR10, URZ, UPT ;  /* 0x0000003f0a00728c */ /* 0x000fe2000bf05070 */
[----:B------:R-:W-:Y:S01]  /*21690*/  UMOV UR4, URZ ;  /* 0x0000003f00047c82 */ /* 0x000fe20008000000 */
[----:B------:R-:W-:Y:S01]  /*216a0*/  USHF.R.S32.HI UR10, URZ, 0x1f, UR38 ;  /* 0x0000001f3f0a7899 */ /* 0x000fe20008011426 */
[----:B------:R-:W-:Y:S01]  /*216b0*/  @P1 R2UR UR4, R11 ;  /* 0x000000000b0412ca */ /* 0x000fe200000e0000 */
[----:B------:R-:W-:Y:S02]  /*216c0*/  UISETP.NE.AND.EX UP0, UPT, UR11, URZ, UPT, UP0 ;  /* 0x0000003f0b00728c */ /* 0x000fe4000bf05300 */
[----:B------:R-:W-:Y:S02]  /*216d0*/  USEL UR9, UR43, URZ, UP1 ;  /* 0x0000003f2b097287 */ /* 0x000fe40008800000 */
[----:B------:R-:W-:Y:S02]  /*216e0*/  USEL UR8, UR38, URZ, !UP0 ;  /* 0x0000003f26087287 */ /* 0x000fe4000c000000 */
[----:B------:R-:W-:Y:S01]  /*216f0*/  USEL UR18, UR10, URZ, !UP0 ;  /* 0x0000003f0a127287 */ /* 0x000fe2000c000000 */
[----:B------:R-:W-:-:S02]  /*21700*/  ULDC.64 UR12, c[0x0][UR19+0x220] ;  /* 0x00008800130c7abb */ /* 0x000fc40008000a00 */
[----:B------:R-:W-:Y:S01]  /*21710*/  ULDC.64 UR10, c[0x0][UR19+0x218] ;  /* 0x00008600130a7abb */ /* 0x000fe20008000a00 */
[----:B------:R-:W-:Y:S01]  /*21720*/  ULDC.64 UR14, c[0x0][UR19+0x228] ;  /* 0x00008a00130e7abb */ /* 0x000fe20008000a00 */
[----:B------:R-:W-:Y:S02]  /*21730*/  UIMAD UR13, UR13, UR8, URZ ;  /* 0x000000080d0d72a4 */ /* 0x000fe4000f8e023f */
[----:B------:R-:W-:Y:S02]  /*21740*/  UIMAD.WIDE.U32 UR16, UR10, UR37, URZ ;  /* 0x000000250a1072a5 */ /* 0x000fe4000f8e003f */
[----:B------:R-:W-:Y:S01]  /*21750*/  UIMAD UR20, UR11, UR37, URZ ;  /* 0x000000250b1472a4 */ /* 0x000fe2000f8e023f */
[----:B--2---:R-:W-:Y:S02]  /*21760*/  LOP3.LUT P0, RZ, R4, 0x3, RZ, 0xc0, !PT ;  /* 0x0000000304ff7812 */ /* 0x004fe4000780c0ff */
[----:B------:R-:W1:Y:S02]  /*21770*/  @P2 LDC R4, c[0x0][0xcec] ;  /* 0x00033b00ff042b82 */ /* 0x000e640000000800 */
[----:B------:R-:W-:-:S13]  /*21780*/  ISETP.GE.OR P3, PT, R15, R78, P0 ;  /* 0x0000004e0f00720c */ /* 0x000fda0000766670 */
[----:B------:R-:W2:Y:S01]  /*21790*/  @!P3 LDL R13, [R1+0x240] ;  /* 0x00024000010db983 */ /* 0x000ea20000100800 */
[----:B---3--:R-:W-:Y:S01]  /*217a0*/  VIADD R11, R6, UR39 ;  /* 0x00000027060b7c36 */ /* 0x008fe20008000000 */
[----:B------:R-:W-:Y:S01]  /*217b0*/  UIMAD.WIDE.U32 UR10, UR12, UR8, URZ ;  /* 0x000000080c0a72a5 */ /* 0x000fe2000f8e003f */
[----:B------:R-:W-:Y:S01]  /*217c0*/  VIADD R19, R15, 0x8 ;  /* 0x000000080f137836 */ /* 0x000fe20000000000 */
[----:B------:R-:W-:Y:S01]  /*217d0*/  UIMAD.WIDE.U32 UR22, UR14, UR9, URZ ;  /* 0x000000090e1672a5 */ /* 0x000fe2000f8e003f */
[----:B------:R-:W-:Y:S01]  /*217e0*/  IMAD.MOV.U32 R7, RZ, RZ, R11 ;  /* 0x000000ffff077224 */ /* 0x000fe200078e000b */
[----:B------:R-:W-:Y:S02]  /*217f0*/  UIMAD UR9, UR15, UR9, URZ ;  /* 0x000000090f0972a4 */ /* 0x000fe4000f8e023f */
[----:B------:R-:W-:Y:S01]  /*21800*/  UIMAD UR13, UR12, UR18, UR13 ;  /* 0x000000120c0d72a4 */ /* 0x000fe2000f8e020d */
[----:B-1----:R-:W-:Y:S01]  /*21810*/  @P2 IMAD.HI.U32 R4, R11, R4, RZ ;  /* 0x000000040b042227 */ /* 0x002fe200078e00ff */
[----:B------:R-:W-:Y:S01]  /*21820*/  UIADD3 UR16, UP0, UP2, UR10, UR16, UR4 ;  /* 0x000000100a107290 */ /* 0x000fe2000fa1e004 */
[----:B------:R-:W-:Y:S01]  /*21830*/  ISETP.GE.OR P0, PT, R19, R78, P0 ;  /* 0x0000004e1300720c */ /* 0x000fe20000706670 */
[----:B------:R-:W-:-:S02]  /*21840*/  UIADD3 UR10, UR23, UR9, URZ ;  /* 0x00000009170a7290 */ /* 0x000fc4000fffe03f */
[----:B0-----:R-:W-:Y:S01]  /*21850*/  @P2 SHF.R.U32.HI R7, RZ, R5, R4 ;  /* 0x00000005ff072219 */ /* 0x001fe20000011604 */
[----:B------:R-:W-:Y:S01]  /*21860*/  UIADD3 UR20, UR17, UR20, URZ ;  /* 0x0000001411147290 */ /* 0x000fe2000fffe03f */
[----:B------:R-:W-:Y:S01]  /*21870*/  IMAD.U32 R4, RZ, RZ, UR22 ;  /* 0x00000016ff047e24 */ /* 0x000fe2000f8e00ff */
[----:B------:R-:W-:Y:S01]  /*21880*/  UIADD3 UR9, UR11, UR13, URZ ;  /* 0x0000000d0b097290 */ /* 0x000fe2000fffe03f */
[----:B------:R-:W-:Y:S01]  /*21890*/  IMAD.U32 R5, RZ, RZ, UR23 ;  /* 0x00000017ff057e24 */ /* 0x000fe2000f8e00ff */
[----:B------:R-:W-:Y:S01]  /*218a0*/  USHF.R.S32.HI UR14, URZ, 0x1f, UR4 ;  /* 0x0000001f3f0e7899 */ /* 0x000fe20008011404 */
[----:B------:R-:W-:Y:S01]  /*218b0*/  IMAD.MOV R9, RZ, RZ, -R7 ;  /* 0x000000ffff097224 */ /* 0x000fe200078e0a07 */
[----:B------:R-:W-:Y:S01]  /*218c0*/  IADD3 R4, P1, P4, R7, UR16, R4 ;  /* 0x0000001007047c10 */ /* 0x000fe2000fc3e004 */
[----:B------:R-:W-:Y:S01]  /*218d0*/  IMAD.U32 R8, RZ, RZ, UR10 ;  /* 0x0000000aff087e24 */ /* 0x000fe2000f8e00ff */
[----:B------:R-:W-:Y:S01]  /*218e0*/  UIADD3.X UR9, UR9, UR20, UR14, UP0, UP2 ;  /* 0x0000001409097290 */ /* 0x000fe200087e440e */
[----:B------:R-:W-:Y:S01]  /*218f0*/  IMAD R9, R20, R9, R11 ;  /* 0x0000000914097224 */ /* 0x000fe200078e020b */
[----:B------:R-:W-:Y:S01]  /*21900*/  SHF.R.S32.HI R5, RZ, 0x1f, R7 ;  /* 0x0000001fff057819 */ /* 0x000fe20000011407 */
[----:B------:R-:W-:Y:S01]  /*21910*/  ULDC.64 UR10, c[0x0][UR19+0x210] ;  /* 0x00008400130a7abb */ /* 0x000fe20008000a00 */
[----:B------:R-:W-:Y:S01]  /*21920*/  ULDC.64 UR12, c[0x0][0xca8] ;  /* 0x00032a00000c7ab9 */ /* 0x000fe20000000a00 */
[----:B------:R-:W-:Y:S01]  /*21930*/  IMAD R7, R9, UR11, RZ ;  /* 0x0000000b09077c24 */ /* 0x000fe2000f8e02ff */
[----:B------:R-:W-:Y:S01]  /*21940*/  SHF.R.S32.HI R6, RZ, 0x1f, R9 ;  /* 0x0000001fff067819 */ /* 0x000fe20000011409 */
[----:B------:R-:W-:Y:S01]  /*21950*/  @!UP1 ULDC UR12, c[0x0][0xc50] ;  /* 0x00031400000c9ab9 */ /* 0x000fe20000000800 */
[----:B------:R-:W-:Y:S01]  /*21960*/  IADD3.X R5, R5, UR9, R8, P1, P4 ;  /* 0x0000000905057c10 */ /* 0x000fe20008fe8408 */
[----:B------:R-:W-:-:S02]  /*21970*/  @!UP1 ULDC UR13, c[0x0][0xc54] ;  /* 0x00031500000d9ab9 */ /* 0x000fc40000000800 */
[----:B------:R-:W-:Y:S02]  /*21980*/  IMAD R7, R6, UR10, R7 ;  /* 0x0000000a06077c24 */ /* 0x000fe4000f8e0207 */
[----:B------:R-:W-:-:S04]  /*21990*/  IMAD.WIDE.U32 R4, R9, UR10, R4 ;  /* 0x0000000a09047c25 */ /* 0x000fc8000f8e0004 */
[----:B------:R-:W-:Y:S01]  /*219a0*/  IMAD.IADD R5, R5, 0x1, R7 ;  /* 0x0000000105057824 */ /* 0x000fe200078e0207 */
[----:B------:R-:W-:-:S04]  /*219b0*/  LEA R8, P1, R4, UR12, 0x2 ;  /* 0x0000000c04087c11 */ /* 0x000fc8000f8210ff */
[----:B------:R-:W-:Y:S01]  /*219c0*/  LEA.HI.X R10, R4, UR13, R5, 0x2, P1 ;  /* 0x0000000d040a7c11 */ /* 0x000fe200088f1405 */
[----:B------:R-:W-:Y:S04]  /*219d0*/  SHFL.IDX PT, R6, R8, RZ, 0x1c1f ;  /* 0x001c1fff08067589 */ /* 0x000fe800000e0000 */
[----:B------:R-:W2:Y:S04]  /*219e0*/  SHFL.IDX PT, R7, R10, RZ, 0x1c1f ;  /* 0x001c1fff0a077589 */ /* 0x000ea800000e0000 */
[----:B--2---:R-:W-:Y:S04]  /*219f0*/  @!P3 ST.E desc[UR40][R6.64], R13 ;  /* 0x0000000d0600b985 */ /* 0x004fe8000c101928 */
[----:B------:R-:W2:Y:S04]  /*21a00*/  @!P0 LDL R9, [R1+0x244] ;  /* 0x0002440001098983 */ /* 0x000ea80000100800 */
[----:B------:R-:W-:Y:S04]  /*21a10*/  SHFL.IDX PT, R4, R8, 0x1, 0x1c1f ;  /* 0x003c1f0008047f89 */ /* 0x000fe800000e0000 */
[----:B------:R-:W2:Y:S04]  /*21a20*/  SHFL.IDX PT, R5, R10, 0x1, 0x1c1f ;  /* 0x003c1f000a057f89 */ /* 0x000ea800000e0000 */
[----:B--2---:R0:W-:Y:S01]  /*21a30*/  @!P0 ST.E desc[UR40][R4.64], R9 ;  /* 0x0000000904008985 */ /* 0x0041e2000c101928 */
[----:B------:R-:W-:-:S13]  /*21a40*/  PLOP3.LUT P0, PT, PT, PT, UP1, 0x80, 0x0 ;  /* 0x000000000000781c */ /* 0x000fda0003f0f018 */
[----:B0-----:R-:W-:Y:S05]  /*21a50*/  @P0 BRA `(.L_x_3309) ;  /* 0x0000000c00c80947 */ /* 0x001fea0003800000 */
[----:B------:R-:W-:Y:S01]  /*21a60*/  IMAD R5, R215, 0x40, R22 ;  /* 0x00000040d7057824 */ /* 0x000fe200078e0216 */
[----:B------:R-:W-:Y:S01]  /*21a70*/  ULDC.64 UR12, c[0x0][0xba0] ;  /* 0x0002e800000c7ab9 */ /* 0x000fe20000000a00 */
[----:B------:R-:W0:Y:S02]  /*21a80*/  @P2 LDC R21, c[0x0][0xcf0] ;  /* 0x00033c00ff152b82 */ /* 0x000e240000000800 */
[----:B------:R-:W-:-:S03]  /*21a90*/  IMAD.WIDE R2, R5, 0x2, R2 ;  /* 0x0000000205027825 */ /* 0x000fc600078e0202 */
[C---:B------:R-:W-:Y:S02]  /*21aa0*/  IADD3 R25, P1, R2.reuse, 0x3000, RZ ;  /* 0x0000300002197810 */ /* 0x040fe40007f3e0ff */
[C---:B------:R-:W-:Y:S02]  /*21ab0*/  IADD3 R9, P4, R2.reuse, 0x1000, RZ ;  /* 0x0000100002097810 */ /* 0x040fe40007f9e0ff */
[----:B------:R-:W-:Y:S02]  /*21ac0*/  IADD3 R13, P3, R2, 0x2000, RZ ;  /* 0x00002000020d7810 */ /* 0x000fe40007f7e0ff */
[----:B------:R-:W-:Y:S02]  /*21ad0*/  LOP3.LUT R24, R25, 0x380, RZ, 0xc0, !PT ;  /* 0x0000038019187812 */ /* 0x000fe400078ec0ff */
[----:B------:R-:W-:Y:S02]  /*21ae0*/  LOP3.LUT R8, R9, 0x380, RZ, 0xc0, !PT ;  /* 0x0000038009087812 */ /* 0x000fe400078ec0ff */
[----:B------:R-:W-:-:S02]  /*21af0*/  LOP3.LUT R12, R13, 0x380, RZ, 0xc0, !PT ;  /* 0x000003800d0c7812 */ /* 0x000fc400078ec0ff */
        /* <DEDUP_REMOVED lines=9> */
[C---:B------:R-:W-:Y:S01]  /*21b90*/  IADD3 R49, P1, R2.reuse, 0x9000, RZ ;  /* 0x0000900002317810 */ /* 0x040fe20007f3e0ff */
[----:B------:R-:W-:Y:S01]  /*21ba0*/  UIMAD UR9, UR14, UR12, URZ ;  /* 0x0000000c0e0972a4 */ /* 0x000fe2000f8e023f */
[C---:B------:R-:W-:Y:S01]  /*21bb0*/  IADD3 R29, P0, R2.reuse, 0x4000, RZ ;  /* 0x00004000021d7810 */ /* 0x040fe20007f1e0ff */
[----:B------:R-:W-:Y:S01]  /*21bc0*/  UIMAD.WIDE.U32 UR10, UR4, UR12, URZ ;  /* 0x0000000c040a72a5 */ /* 0x000fe2000f8e003f */
[C---:B------:R-:W-:Y:S01]  /*21bd0*/  IADD3 R33, P6, R2.reuse, 0x5000, RZ ;  /* 0x0000500002217810 */ /* 0x040fe20007fde0ff */
[----:B------:R-:W5:Y:S01]  /*21be0*/  LD.E.128 R8, desc[UR40][R8.64] ;  /* 0x0000002808087980 */ /* 0x000f62000c101d00 */
[----:B------:R-:W-:-:S02]  /*21bf0*/  IADD3 R37, P5, R2, 0x6000, RZ ;  /* 0x0000600002257810 */ /* 0x000fc40007fbe0ff */
[C---:B------:R-:W-:Y:S01]  /*21c00*/  IADD3 R41, P4, R2.reuse, 0x7000, RZ ;  /* 0x0000700002297810 */ /* 0x040fe20007f9e0ff */
[----:B------:R-:W5:Y:S01]  /*21c10*/  LD.E.128 R12, desc[UR40][R12.64] ;  /* 0x000000280c0c7980 */ /* 0x000f62000c101d00 */
[----:B------:R-:W-:Y:S02]  /*21c20*/  IADD3 R45, P3, R2, 0x8000, RZ ;  /* 0x00008000022d7810 */ /* 0x000fe40007f7e0ff */
[----:B------:R-:W-:Y:S01]  /*21c30*/  LOP3.LUT R48, R49, 0x380, RZ, 0xc0, !PT ;  /* 0x0000038031307812 */ /* 0x000fe200078ec0ff */
[----:B------:R-:W5:Y:S01]  /*21c40*/  LD.E.128 R24, desc[UR40][R24.64] ;  /* 0x0000002818187980 */ /* 0x000f62000c101d00 */
[----:B------:R-:W-:Y:S02]  /*21c50*/  LOP3.LUT R28, R29, 0x380, RZ, 0xc0, !PT ;  /* 0x000003801d1c7812 */ /* 0x000fe400078ec0ff */
[----:B------:R-:W-:Y:S02]  /*21c60*/  LOP3.LUT R32, R33, 0x380, RZ, 0xc0, !PT ;  /* 0x0000038021207812 */ /* 0x000fe400078ec0ff */
[----:B------:R-:W-:-:S02]  /*21c70*/  LOP3.LUT R36, R37, 0x380, RZ, 0xc0, !PT ;  /* 0x0000038025247812 */ /* 0x000fc400078ec0ff */
[----:B------:R-:W-:Y:S02]  /*21c80*/  LOP3.LUT R40, R41, 0x380, RZ, 0xc0, !PT ;  /* 0x0000038029287812 */ /* 0x000fe400078ec0ff */
[----:B------:R-:W-:Y:S02]  /*21c90*/  LOP3.LUT R44, R45, 0x380, RZ, 0xc0, !PT ;  /* 0x000003802d2c7812 */ /* 0x000fe400078ec0ff */
[----:B------:R-:W-:Y:S02]  /*21ca0*/  SHF.R.U64 R48, R48, 0x3, RZ ;  /* 0x0000000330307819 */ /* 0x000fe400000012ff */
[----:B------:R-:W-:Y:S02]  /*21cb0*/  SHF.R.U64 R28, R28, 0x3, RZ ;  /* 0x000000031c1c7819 */ /* 0x000fe400000012ff */
[----:B------:R-:W-:Y:S02]  /*21cc0*/  SHF.R.U64 R32, R32, 0x3, RZ ;  /* 0x0000000320207819 */ /* 0x000fe400000012ff */
[----:B------:R-:W-:-:S02]  /*21cd0*/  SHF.R.U64 R36, R36, 0x3, RZ ;  /* 0x0000000324247819 */ /* 0x000fc400000012ff */
[----:B------:R-:W-:Y:S02]  /*21ce0*/  SHF.R.U64 R40, R40, 0x3, RZ ;  /* 0x0000000328287819 */ /* 0x000fe400000012ff */
        /* <DEDUP_REMOVED lines=14> */
[C---:B------:R-:W-:Y:S01]  /*21dd0*/  LOP3.LUT R7, R2.reuse, 0x380, RZ, 0xc0, !PT ;  /* 0x0000038002077812 */ /* 0x040fe200078ec0ff */
[----:B------:R-:W-:Y:S01]  /*21de0*/  UIMAD UR9, UR4, UR13, UR9 ;  /* 0x0000000d040972a4 */ /* 0x000fe2000f8e0209 */
[C---:B------:R-:W-:Y:S01]  /*21df0*/  IADD3 R53, P0, R2.reuse, 0xa000, RZ ;  /* 0x0000a00002357810 */ /* 0x040fe20007f1e0ff */
[----:B------:R-:W-:Y:S01]  /*21e00*/  IMAD.X R73, RZ, RZ, R3, P1 ;  /* 0x000000ffff497224 */ /* 0x000fe200008e0603 */
[C---:B------:R-:W-:Y:S01]  /*21e10*/  IADD3 R57, P6, R2.reuse, 0xb000, RZ ;  /* 0x0000b00002397810 */ /* 0x040fe20007fde0ff */
[----:B------:R-:W-:Y:S01]  /*21e20*/  ULDC.64 UR12, c[0x0][0xbe8] ;  /* 0x0002fa00000c7ab9 */ /* 0x000fe20000000a00 */
[C---:B------:R-:W-:Y:S01]  /*21e30*/  IADD3 R61, P5, R2.reuse, 0xc000, RZ ;  /* 0x0000c000023d7810 */ /* 0x040fe20007fbe0ff */
[----:B------:R-:W5:Y:S01]  /*21e40*/  LD.E.128 R28, desc[UR40][R28.64] ;  /* 0x000000281c1c7980 */ /* 0x000f62000c101d00 */
[C---:B------:R-:W-:Y:S02]  /*21e50*/  IADD3 R65, P4, R2.reuse, 0xd000, RZ ;  /* 0x0000d00002417810 */ /* 0x040fe40007f9e0ff */
[----:B------:R-:W-:Y:S01]  /*21e60*/  IADD3 R69, P3, R2, 0xe000, RZ ;  /* 0x0000e00002457810 */ /* 0x000fe20007f7e0ff */
[----:B------:R-:W5:Y:S01]  /*21e70*/  LD.E.128 R32, desc[UR40][R32.64] ;  /* 0x0000002820207980 */ /* 0x000f62000c101d00 */
[----:B------:R-:W-:-:S02]  /*21e80*/  LOP3.LUT R4, R5, 0x380, RZ, 0xc0, !PT ;  /* 0x0000038005047812 */ /* 0x000fc400078ec0ff */
        /* <DEDUP_REMOVED lines=8> */
[----:B------:R-:W-:-:S02]  /*21f10*/  SHF.R.U64 R7, R7, 0x3, RZ ;  /* 0x0000000307077819 */ /* 0x000fc400000012ff */
        /* <DEDUP_REMOVED lines=19> */
[----:B------:R-:W-:Y:S01]  /*22050*/  UIADD3 UR11, UR11, UR9, URZ ;  /* 0x000000090b0b7290 */ /* 0x000fe2000fffe03f */
[----:B------:R1:W5:Y:S01]  /*22060*/  LD.E.128 R4, desc[UR40][R2.64] ;  /* 0x0000002802047980 */ /* 0x000362000c101d00 */
[----:B------:R-:W-:-:S03]  /*22070*/  USHF.R.S32.HI UR4, URZ, 0x1f, UR8 ;  /* 0x0000001f3f047899 */ /* 0x000fc60008011408 */
[----:B------:R-:W5:Y:S04]  /*22080*/  LD.E.128 R52, desc[UR40][R52.64] ;  /* 0x0000002834347980 */ /* 0x000f68000c101d00 */
[----:B------:R-:W5:Y:S01]  /*22090*/  LD.E.128 R56, desc[UR40][R56.64] ;  /* 0x0000002838387980 */ /* 0x000f62000c101d00 */
[----:B-1----:R-:W1:Y:S01]  /*220a0*/  @P2 LDC R3, c[0x0][0xcec] ;  /* 0x00033b00ff032b82 */ /* 0x002e620000000800 */
[----:B------:R-:W-:Y:S01]  /*220b0*/  IMAD R2, R217, 0x20, R215 ;  /* 0x00000020d9027824 */ /* 0x000fe200078e02d7 */
[----:B------:R-:W-:Y:S01]  /*220c0*/  UIMAD.WIDE.U32 UR10, UR37, UR12, UR10 ;  /* 0x0000000c250a72a5 */ /* 0x000fe2000f8e000a */
[----:B------:R-:W5:Y:S02]  /*220d0*/  LD.E.128 R60, desc[UR40][R60.64] ;  /* 0x000000283c3c7980 */ /* 0x000f64000c101d00 */
[----:B------:R-:W-:Y:S01]  /*220e0*/  VIADD R76, R2, UR39 ;  /* 0x00000027024c7c36 */ /* 0x000fe20008000000 */
[----:B------:R-:W-:Y:S01]  /*220f0*/  UIMAD UR11, UR37, UR13, UR11 ;  /* 0x0000000d250b72a4 */ /* 0x000fe2000f8e020b */
[----:B------:R-:W5:Y:S02]  /*22100*/  LD.E.128 R64, desc[UR40][R64.64] ;  /* 0x0000002840407980 */ /* 0x000f64000c101d00 */
[----:B------:R-:W-:-:S02]  /*22110*/  ULDC.64 UR12, c[0x0][0xbf0] ;  /* 0x0002fc00000c7ab9 */ /* 0x000fc40000000a00 */
[----:B------:R-:W-:Y:S01]  /*22120*/  UIMAD UR4, UR4, UR12, URZ ;  /* 0x0000000c040472a4 */ /* 0x000fe2000f8e023f */
[----:B------:R-:W-:Y:S01]  /*22130*/  IMAD.MOV.U32 R19, RZ, RZ, R76 ;  /* 0x000000ffff137224 */ /* 0x000fe200078e004c */
[----:B------:R-:W5:Y:S02]  /*22140*/  LD.E.128 R68, desc[UR40][R68.64] ;  /* 0x0000002844447980 */ /* 0x000f64000c101d00 */
[----:B------:R-:W-:Y:S02]  /*22150*/  UIMAD UR4, UR8, UR13, UR4 ;  /* 0x0000000d080472a4 */ /* 0x000fe4000f8e0204 */
[----:B------:R-:W-:Y:S01]  /*22160*/  UIMAD.WIDE.U32 UR8, UR8, UR12, UR10 ;  /* 0x0000000c080872a5 */ /* 0x000fe2000f8e000a */
[----:B------:R-:W5:Y:S02]  /*22170*/  LD.E.128 R72, desc[UR40][R72.64] ;  /* 0x0000002848487980 */ /* 0x000f64000c101d00 */
[----:B------:R-:W-:Y:S01]  /*22180*/  ULDC.64 UR10, c[0x0][0xbe0] ;  /* 0x0002f800000a7ab9 */ /* 0x000fe20000000a00 */
[----:B-1----:R-:W-:Y:S01]  /*22190*/  @P2 IMAD.HI.U32 R2, R76, R3, RZ ;  /* 0x000000034c022227 */ /* 0x002fe200078e00ff */
[----:B------:R-:W-:Y:S01]  /*221a0*/  UIADD3 UR4, UR9, UR4, URZ ;  /* 0x0000000409047290 */ /* 0x000fe2000fffe03f */
[----:B------:R-:W-:Y:S01]  /*221b0*/  @!PT LDS RZ, [RZ] ;  /* 0x00000000fffff984 */ /* 0x000fe20000000800 */
[----:B------:R-:W-:Y:S01]  /*221c0*/  @!PT LDS RZ, [RZ] ;  /* 0x00000000fffff984 */ /* 0x000fe20000000800 */
[----:B------:R-:W-:Y:S01]  /*221d0*/  @!PT LDS RZ, [RZ] ;  /* 0x00000000fffff984 */ /* 0x000fe20000000800 */
[----:B------:R-:W-:Y:S01]  /*221e0*/  @!PT LDS RZ, [RZ] ;  /* 0x00000000fffff984 */ /* 0x000fe20000000800 */
[----:B------:R1:W-:Y:S06]  /*221f0*/  MEMBAR.ALL.CTA ;  /* 0x0000000000007992 */ /* 0x0003ec0000008000 */
[----:B-1----:R-:W1:Y:S01]  /*22200*/  FENCE.VIEW.ASYNC.S ;  /* 0x00000000000073c6 */ /* 0x002e620000000000 */
[----:B0-----:R-:W-:-:S04]  /*22210*/  @P2 SHF.R.U32.HI R19, RZ, R21, R2 ;  /* 0x00000015ff132219 */ /* 0x001fc80000011602 */
[--C-:B------:R-:W-:Y:S01]  /*22220*/  SHF.R.S32.HI R18, RZ, 0x1f, R19.reuse ;  /* 0x0000001fff127819 */ /* 0x100fe20000011413 */
[----:B------:R-:W-:Y:S02]  /*22230*/  IMAD.MOV R21, RZ, RZ, -R19 ;  /* 0x000000ffff157224 */ /* 0x000fe400078e0a13 */
[----:B------:R-:W-:Y:S02]  /*22240*/  IMAD.U32 R3, RZ, RZ, UR9 ;  /* 0x00000009ff037e24 */ /* 0x000fe4000f8e00ff */
[----:B------:R-:W-:Y:S02]  /*22250*/  IMAD R18, R18, UR10, RZ ;  /* 0x0000000a12127c24 */ /* 0x000fe4000f8e02ff */
[----:B------:R-:W-:Y:S02]  /*22260*/  IMAD R21, R20, R21, R76 ;  /* 0x0000001514157224 */ /* 0x000fe400078e024c */
[----:B------:R-:W-:Y:S01]  /*22270*/  IMAD.U32 R2, RZ, RZ, UR8 ;  /* 0x00000008ff027e24 */ /* 0x000fe2000f8e00ff */
[----:B------:R-:W-:Y:S01]  /*22280*/  ULDC.64 UR8, c[0x0][0xbd8] ;  /* 0x0002f60000087ab9 */ /* 0x000fe20000000a00 */
[----:B------:R-:W-:-:S02]  /*22290*/  IMAD.U32 R3, RZ, RZ, UR4 ;  /* 0x00000004ff037e24 */ /* 0x000fc4000f8e00ff */
[C---:B------:R-:W-:Y:S01]  /*222a0*/  IMAD R77, R19.reuse, UR11, R18 ;  /* 0x0000000b134d7c24 */ /* 0x040fe2000f8e0212 */
[----:B------:R-:W-:Y:S01]  /*222b0*/  SHF.R.S32.HI R18, RZ, 0x1f, R21 ;  /* 0x0000001fff127819 */ /* 0x000fe20000011415 */
[----:B------:R-:W-:-:S04]  /*222c0*/  IMAD.WIDE.U32 R2, R19, UR10, R2 ;  /* 0x0000000a13027c25 */ /* 0x000fc8000f8e0002 */
[----:B------:R-:W-:Y:S02]  /*222d0*/  IMAD.IADD R3, R3, 0x1, R77 ;  /* 0x0000000103037824 */ /* 0x000fe400078e024d */
[----:B------:R-:W-:Y:S02]  /*222e0*/  IMAD R18, R18, UR8, RZ ;  /* 0x0000000812127c24 */ /* 0x000fe4000f8e02ff */
[----:B------:R-:W-:Y:S02]  /*222f0*/  VIADD R81, R215, UR39 ;  /* 0x00000027d7517c36 */ /* 0x000fe40008000000 */
[C---:B------:R-:W-:Y:S02]  /*22300*/  IMAD R77, R21.reuse, UR9, R18 ;  /* 0x00000009154d7c24 */ /* 0x040fe4000f8e0212 */
[----:B------:R-:W-:Y:S01]  /*22310*/  IMAD.WIDE.U32 R2, R21, UR8, R2 ;  /* 0x0000000815027c25 */ /* 0x000fe2000f8e0002 */
[----:B------:R-:W-:Y:S01]  /*22320*/  ISETP.GE.AND P2, PT, R81, R78, PT ;  /* 0x0000004e5100720c */ /* 0x000fe20003f46270 */
[----:B------:R-:W-:-:S02]  /*22330*/  ULDC.64 UR8, c[0x0][0xb80] ;  /* 0x0002e00000087ab9 */ /* 0x000fc40000000a00 */
[----:B------:R-:W-:Y:S01]  /*22340*/  VIADD R0, R0, 0x32420 ;  /* 0x0003242000007836 */ /* 0x000fe20000000000 */
[C---:B------:R-:W-:Y:S01]  /*22350*/  LEA R79, P3, R2.reuse, UR8, 0x1 ;  /* 0x00000008024f7c11 */ /* 0x040fe2000f8608ff */
[----:B------:R-:W-:Y:S02]  /*22360*/  IMAD.IADD R3, R3, 0x1, R77 ;  /* 0x0000000103037824 */ /* 0x000fe400078e024d */
[----:B------:R-:W-:Y:S01]  /*22370*/  VIADD R19, R81, 0x20 ;  /* 0x0000002051137836 */ /* 0x000fe20000000000 */
[----:B------:R-:W-:Y:S02]  /*22380*/  PRMT R0, RZ, 0x654, R0 ;  /* 0x00000654ff007816 */ /* 0x000fe40000000000 */
[----:B------:R-:W-:Y:S02]  /*22390*/  LEA.HI.X R80, R2, UR9, R3, 0x1, P3 ;  /* 0x0000000902507c11 */ /* 0x000fe400098f0c03 */
[-C--:B------:R-:W-:Y:S01]  /*223a0*/  ISETP.GE.AND P1, PT, R19, R78.reuse, PT ;  /* 0x0000004e1300720c */ /* 0x080fe20003f26270 */
[----:B------:R-:W-:Y:S01]  /*223b0*/  VIADD R19, R81, 0x40 ;  /* 0x0000004051137836 */ /* 0x000fe20000000000 */
[----:B-1----:R0:W-:Y:S01]  /*223c0*/  SYNCS.ARRIVE.TRANS64.RED.A1T0 RZ, [R0+URZ], RZ ;  /* 0x000000ff00ff79a7 */ /* 0x0021e2000810043f */
[----:B------:R1:W2:Y:S01]  /*223d0*/  SHFL.IDX PT, R76, R79, RZ, 0x181f ;  /* 0x00181fff4f4c7589 */ /* 0x0002a200000e0000 */
[----:B------:R-:W-:Y:S02]  /*223e0*/  BSSY B1, `(.L_x_3310) ;  /* 0x0000015000017945 */ /* 0x000fe40003800000 */
[----:B------:R-:W-:Y:S01]  /*223f0*/  ISETP.GE.AND P0, PT, R19, R78, PT ;  /* 0x0000004e1300720c */ /* 0x000fe20003f06270 */
[----:B0-----:R1:W0:Y:S01]  /*22400*/  SHFL.IDX PT, R0, R80, RZ, 0x181f ;  /* 0x00181fff50007589 */ /* 0x00122200000e0000 */
[----:B------:R-:W-:Y:S11]  /*22410*/  @P2 BRA `(.L_x_3311) ;  /* 0x0000000000442947 */ /* 0x000ff60003800000 */
[----:B------:R-:W-:Y:S02]  /*22420*/  ULDC UR4, c[0x0][0xbc8] ;  /* 0x0002f20000047ab9 */ /* 0x000fe40000000800 */
[----:B------:R-:W-:Y:S02]  /*22430*/  ISETP.GE.AND P5, PT, R22, UR4, PT ;  /* 0x0000000416007c0c */ /* 0x000fe4000bfa6270 */
[----:B------:R-:W-:Y:S02]  /*22440*/  ISETP.GE.AND P4, PT, R176, UR4, PT ;  /* 0x00000004b0007c0c */ /* 0x000fe4000bf86270 */
[----:B------:R-:W-:Y:S02]  /*22450*/  ISETP.GE.AND P3, PT, R23, UR4, PT ;  /* 0x0000000417007c0c */ /* 0x000fe4000bf66270 */
[----:B------:R-:W-:-:S07]  /*22460*/  ISETP.GE.AND P2, PT, R177, UR4, PT ;  /* 0x00000004b1007c0c */ /* 0x000fce000bf46270 */
[----:B--2---:R-:W-:-:S04]  /*22470*/  @!P5 LEA R2, P6, R22, R76, 0x1 ;  /* 0x0000004c1602d211 */ /* 0x004fc800078c08ff */
[----:B0-----:R-:W-:Y:S02]  /*22480*/  @!P5 LEA.HI.X R3, R22, R0, R183, 0x1, P6 ;  /* 0x000000001603d211 */ /* 0x001fe400030f0cb7 */
        /* <DEDUP_REMOVED lines=10> */
.L_x_3311:
[----:B------:R-:W-:Y:S05]  /*22530*/  BSYNC B1 ;  /* 0x0000000000017941 */ /* 0x000fea0003800000 */
.L_x_3310:
[----:B0-----:R0:W4:Y:S01]  /*22540*/  SHFL.IDX PT, R0, R80, 0x1, 0x181f ;  /* 0x00381f0050007f89 */ /* 0x00112200000e0000 */
[----:B------:R-:W-:Y:S03]  /*22550*/  BSSY B1, `(.L_x_3312) ;  /* 0x0000014000017945 */ /* 0x000fe60003800000 */
[----:B---3--:R0:W3:Y:S01]  /*22560*/  SHFL.IDX PT, R18, R79, 0x1, 0x181f ;  /* 0x00381f004f127f89 */ /* 0x0080e200000e0000 */
[----:B------:R-:W-:Y:S05]  /*22570*/  @P1 BRA `(.L_x_3313) ;  /* 0x0000000000441947 */ /* 0x000fea0003800000 */
[----:B------:R-:W-:Y:S02]  /*22580*/  ULDC UR4, c[0x0][0xbc8] ;  /* 0x0002f20000047ab9 */ /* 0x000fe40000000800 */
[----:B------:R-:W-:Y:S02]  /*22590*/  ISETP.GE.AND P4, PT, R22, UR4, PT ;  /* 0x0000000416007c0c */ /* 0x000fe4000bf86270 */
[----:B------:R-:W-:Y:S02]  /*225a0*/  ISETP.GE.AND P3, PT, R176, UR4, PT ;  /* 0x00000004b0007c0c */ /* 0x000fe4000bf66270 */
[----:B------:R-:W-:Y:S02]  /*225b0*/  ISETP.GE.AND P2, PT, R23, UR4, PT ;  /* 0x0000000417007c0c */ /* 0x000fe4000bf46270 */
[----:B------:R-:W-:-:S07]  /*225c0*/  ISETP.GE.AND P1, PT, R177, UR4, PT ;  /* 0x00000004b1007c0c */ /* 0x000fce000bf26270 */
[-C--:B---3--:R-:W-:Y:S02]  /*225d0*/  @!P4 LEA R2, P6, R22, R18.reuse, 0x1 ;  /* 0x000000121602c211 */ /* 0x088fe400078c08ff */
[----:B-----5:R-:W-:Y:S02]  /*225e0*/  @!P3 LEA R4, P5, R176, R18, 0x1 ;  /* 0x00000012b004b211 */ /* 0x020fe400078a08ff */
[----:B----4-:R-:W-:Y:S02]  /*225f0*/  @!P4 LEA.HI.X R3, R22, R0, R183, 0x1, P6 ;  /* 0x000000001603c211 */ /* 0x010fe400030f0cb7 */
        /* <DEDUP_REMOVED lines=9> */
.L_x_3313:
[----:B------:R-:W-:Y:S05]  /*22690*/  BSYNC B1 ;  /* 0x0000000000017941 */ /* 0x000fea0003800000 */
.L_x_3312:
[----:B----4-:R4:W0:Y:S01]  /*226a0*/  SHFL.IDX PT, R0, R80, 0x2, 0x181f ;  /* 0x00581f0050007f89 */ /* 0x01082200000e0000 */
[----:B------:R-:W-:Y:S03]  /*226b0*/  BSSY B1, `(.L_x_3314) ;  /* 0x0000014000017945 */ /* 0x000fe60003800000 */
[----:B---3-5:R4:W3:Y:S01]  /*226c0*/  SHFL.IDX PT, R8, R79, 0x2, 0x181f ;  /* 0x00581f004f087f89 */ /* 0x0288e200000e0000 */
[----:B------:R-:W-:Y:S05]  /*226d0*/  @P0 BRA `(.L_x_3315) ;  /* 0x0000000000440947 */ /* 0x000fea0003800000 */
[----:B------:R-:W-:Y:S02]  /*226e0*/  ULDC UR4, c[0x0][0xbc8] ;  /* 0x0002f20000047ab9 */ /* 0x000fe40000000800 */
[----:B------:R-:W-:Y:S02]  /*226f0*/  ISETP.GE.AND P3, PT, R22, UR4, PT ;  /* 0x0000000416007c0c */ /* 0x000fe4000bf66270 */
[----:B------:R-:W-:Y:S02]  /*22700*/  ISETP.GE.AND P2, PT, R176, UR4, PT ;  /* 0x00000004b0007c0c */ /* 0x000fe4000bf46270 */
[----:B------:R-:W-:Y:S02]  /*22710*/  ISETP.GE.AND P1, PT, R23, UR4, PT ;  /* 0x0000000417007c0c */ /* 0x000fe4000bf26270 */
[----:B------:R-:W-:-:S07]  /*22720*/  ISETP.GE.AND P0, PT, R177, UR4, PT ;  /* 0x00000004b1007c0c */ /* 0x000fce000bf06270 */
[-C--:B---3--:R-:W-:Y:S02]  /*22730*/  @!P3 LEA R2, P6, R22, R8.reuse, 0x1 ;  /* 0x000000081602b211 */ /* 0x088fe400078c08ff */
        /* <DEDUP_REMOVED lines=11> */
.L_x_3315:
[----:B------:R-:W-:Y:S05]  /*227f0*/  BSYNC B1 ;  /* 0x0000000000017941 */ /* 0x000fea0003800000 */
.L_x_3314:
[----:B0-----:R-:W-:Y:S01]  /*22800*/  VIADD R3, R81, 0x60 ;  /* 0x0000006051037836 */ /* 0x001fe20000000000 */
[----:B-1--4-:R-:W0:Y:S04]  /*22810*/  SHFL.IDX PT, R80, R80, 0x3, 0x181f ;  /* 0x00781f0050507f89 */ /* 0x012e2800000e0000 */
[----:B------:R-:W-:Y:S01]  /*22820*/  ISETP.GE.AND P0, PT, R3, R78, PT ;  /* 0x0000004e0300720c */ /* 0x000fe20003f06270 */
[----:B------:R-:W1:-:S12]  /*22830*/  SHFL.IDX PT, R79, R79, 0x3, 0x181f ;  /* 0x00781f004f4f7f89 */ /* 0x000e5800000e0000 */
[----:B------:R-:W-:Y:S05]  /*22840*/  @P0 BRA `(.L_x_3316) ;  /* 0x00000028001c0947 */ /* 0x000fea0003800000 */
[----:B------:R-:W-:Y:S02]  /*22850*/  ULDC UR4, c[0x0][0xbc8] ;  /* 0x0002f20000047ab9 */ /* 0x000fe40000000800 */
[----:B------:R-:W-:Y:S02]  /*22860*/  ISETP.GE.AND P3, PT, R22, UR4, PT ;  /* 0x0000000416007c0c */ /* 0x000fe4000bf66270 */
[----:B------:R-:W-:Y:S02]  /*22870*/  ISETP.GE.AND P4, PT, R176, UR4, PT ;  /* 0x00000004b0007c0c */ /* 0x000fe4000bf86270 */
[----:B------:R-:W-:-:S09]  /*22880*/  ISETP.GE.AND P5, PT, R23, UR4, PT ;  /* 0x0000000417007c0c */ /* 0x000fd2000bfa6270 */
[-C--:B-1----:R-:W-:Y:S02]  /*22890*/  @!P3 LEA R2, P0, R22, R79.reuse, 0x1 ;  /* 0x0000004f1602b211 */ /* 0x082fe400078008ff */
[-C--:B------:R-:W-:Y:S02]  /*228a0*/  @!P4 LEA R4, P1, R176, R79.reuse, 0x1 ;  /* 0x0000004fb004c211 */ /* 0x080fe400078208ff */
[C---:B------:R-:W-:Y:S02]  /*228b0*/  @!P5 LEA R6, P2, R23.reuse, R79, 0x1 ;  /* 0x0000004f1706d211 */ /* 0x040fe400078408ff */
        /* <DEDUP_REMOVED lines=12> */
.L_x_3309:
[----:B------:R0:W5:Y:S01]  /*22980*/  LDL R40, [R1+0x4bc] ;  /* 0x0004bc0001287983 */ /* 0x0001620000100800 */
[----:B------:R-:W-:Y:S01]  /*22990*/  ULDC.64 UR12, c[0x0][0xc08] ;  /* 0x00030200000c7ab9 */ /* 0x000fe20000000a00 */
[----:B------:R-:W1:Y:S02]  /*229a0*/  @P2 LDC R2, c[0x0][0xcec] ;  /* 0x00033b00ff022b82 */ /* 0x000e640000000800 */
[----:B------:R0:W5:Y:S04]  /*229b0*/  LDL R39, [R1+0x4b8] ;  /* 0x0004b80001277983 */ /* 0x0001680000100800 */
        /* <DEDUP_REMOVED lines=15> */
[----:B------:R0:W5:Y:S01]  /*22ab0*/  LDL R21, [R1+0x474] ;  /* 0x0004740001157983 */ /* 0x0001620000100800 */
[----:B------:R-:W-:Y:S01]  /*22ac0*/  UIMAD UR9, UR14, UR12, URZ ;  /* 0x0000000c0e0972a4 */ /* 0x000fe2000f8e023f */
[----:B------:R-:W2:Y:S01]  /*22ad0*/  @P2 LDC R3, c[0x0][0xcf0] ;  /* 0x00033c00ff032b82 */ /* 0x000ea20000000800 */
[----:B------:R-:W-:Y:S01]  /*22ae0*/  UIMAD.WIDE.U32 UR10, UR4, UR12, URZ ;  /* 0x0000000c040a72a5 */ /* 0x000fe2000f8e003f */
[----:B-1----:R-:W-:Y:S01]  /*22af0*/  @P2 IMAD.HI.U32 R2, R11, R2, RZ ;  /* 0x000000020b022227 */ /* 0x002fe200078e00ff */
[----:B------:R-:W-:Y:S01]  /*22b00*/  UIMAD UR9, UR4, UR13, UR9 ;  /* 0x0000000d040972a4 */ /* 0x000fe2000f8e0209 */
[----:B------:R-:W-:Y:S01]  /*22b10*/  ISETP.GE.AND P0, PT, R15, R78, PT ;  /* 0x0000004e0f00720c */ /* 0x000fe20003f06270 */
[----:B------:R-:W-:Y:S01]  /*22b20*/  USHF.R.S32.HI UR4, URZ, 0x1f, UR8 ;  /* 0x0000001f3f047899 */ /* 0x000fe20008011408 */
[----:B------:R-:W-:Y:S01]  /*22b30*/  IMAD.MOV.U32 R5, RZ, RZ, R11 ;  /* 0x000000ffff057224 */ /* 0x000fe200078e000b */
[----:B------:R-:W-:Y:S01]  /*22b40*/  UIADD3 UR11, UR11, UR9, URZ ;  /* 0x000000090b0b7290 */ /* 0x000fe2000fffe03f */
[----:B------:R-:W-:Y:S01]  /*22b50*/  BSSY B1, `(.L_x_3317) ;  /* 0x00000c7000017945 */ /* 0x000fe20003800000 */
[----:B------:R-:W-:-:S02]  /*22b60*/  ULDC.64 UR12, c[0x0][0xc38] ;  /* 0x00030e00000c7ab9 */ /* 0x000fc40000000a00 */
[----:B------:R-:W-:-:S04]  /*22b70*/  UIMAD.WIDE.U32 UR10, UR37, UR12, UR10 ;  /* 0x0000000c250a72a5 */ /* 0x000fc8000f8e000a */
[----:B------:R-:W-:-:S03]  /*22b80*/  UIMAD UR11, UR37, UR13, UR11 ;  /* 0x0000000d250b72a4 */ /* 0x000fc6000f8e020b */
[----:B------:R-:W-:Y:S02]  /*22b90*/  ULDC.64 UR12, c[0x0][0xc40] ;  /* 0x00031000000c7ab9 */ /* 0x000fe40000000a00 */
[----:B------:R-:W-:-:S04]  /*22ba0*/  UIMAD UR4, UR4, UR12, URZ ;  /* 0x0000000c040472a4 */ /* 0x000fc8000f8e023f */
[----:B------:R-:W-:Y:S01]  /*22bb0*/  UIMAD UR4, UR8, UR13, UR4 ;  /* 0x0000000d080472a4 */ /* 0x000fe2000f8e0204 */
[----:B--2---:R-:W-:Y:S01]  /*22bc0*/  @P2 SHF.R.U32.HI R5, RZ, R3, R2 ;  /* 0x00000003ff052219 */ /* 0x004fe20000011602 */
[----:B------:R-:W-:-:S03]  /*22bd0*/  UIMAD.WIDE.U32 UR8, UR8, UR12, UR10 ;  /* 0x0000000c080872a5 */ /* 0x000fc6000f8e000a */
[----:B------:R-:W-:Y:S01]  /*22be0*/  ULDC.64 UR10, c[0x0][0xc48] ;  /* 0x00031200000a7ab9 */ /* 0x000fe20000000a00 */
[----:B------:R-:W-:Y:S01]  /*22bf0*/  UIADD3 UR9, UR9, UR4, URZ ;  /* 0x0000000409097290 */ /* 0x000fe2000fffe03f */
[--C-:B------:R-:W-:Y:S01]  /*22c00*/  SHF.R.S32.HI R2, RZ, 0x1f, R5.reuse ;  /* 0x0000001fff027819 */ /* 0x100fe20000011405 */
[----:B------:R-:W-:Y:S02]  /*22c10*/  IMAD.MOV R7, RZ, RZ, -R5 ;  /* 0x000000ffff077224 */ /* 0x000fe400078e0a05 */
[----:B------:R-:W-:Y:S02]  /*22c20*/  UIMAD.WIDE.U32 UR8, UR43, UR10, UR8 ;  /* 0x0000000a2b0872a5 */ /* 0x000fe4000f8e0008 */
[----:B------:R-:W-:Y:S02]  /*22c30*/  IMAD R7, R20, R7, R11 ;  /* 0x0000000714077224 */ /* 0x000fe400078e020b */
[----:B------:R-:W-:Y:S02]  /*22c40*/  UIMAD UR43, UR43, UR11, UR9 ;  /* 0x0000000b2b2b72a4 */ /* 0x000fe4000f8e0209 */
[----:B------:R-:W-:Y:S01]  /*22c50*/  IMAD.U32 R3, RZ, RZ, UR9 ;  /* 0x00000009ff037e24 */ /* 0x000fe2000f8e00ff */
[----:B------:R-:W-:-:S02]  /*22c60*/  ULDC.64 UR10, c[0x0][0xc30] ;  /* 0x00030c00000a7ab9 */ /* 0x000fc40000000a00 */
[----:B------:R-:W-:Y:S02]  /*22c70*/  IMAD R4, R2, UR10, RZ ;  /* 0x0000000a02047c24 */ /* 0x000fe4000f8e02ff */
        /* <DEDUP_REMOVED lines=11> */
[----:B------:R-:W-:Y:S01]  /*22d30*/  VIADD R4, R0, 0x32420 ;  /* 0x0003242000047836 */ /* 0x000fe20000000000 */
[----:B------:R-:W-:Y:S01]  /*22d40*/  LEA R0, P1, R2, UR8, 0x2 ;  /* 0x0000000802007c11 */ /* 0x000fe2000f8210ff */
[----:B------:R-:W-:-:S03]  /*22d50*/  IMAD.IADD R3, R3, 0x1, R5 ;  /* 0x0000000103037824 */ /* 0x000fc600078e0205 */
[----:B------:R-:W-:Y:S01]  /*22d60*/  PRMT R4, RZ, 0x654, R4 ;  /* 0x00000654ff047816 */ /* 0x000fe20000000004 */
[----:B------:R0:W1:Y:S01]  /*22d70*/  SHFL.IDX PT, R8, R0, RZ, 0x1c1f ;  /* 0x001c1fff00087589 */ /* 0x00006200000e0000 */
[----:B------:R-:W-:Y:S02]  /*22d80*/  LEA.HI.X R18, R2, UR9, R3, 0x2, P1 ;  /* 0x0000000902127c11 */ /* 0x000fe400088f1403 */
[----:B------:R0:W-:Y:S03]  /*22d90*/  SYNCS.ARRIVE.TRANS64.RED.A1T0 RZ, [R4+URZ], RZ ;  /* 0x000000ff04ff79a7 */ /* 0x0001e6000810043f */
[----:B------:R0:W2:Y:S01]  /*22da0*/  SHFL.IDX PT, R9, R18, RZ, 0x1c1f ;  /* 0x001c1fff12097589 */ /* 0x0000a200000e0000 */
[----:B------:R-:W-:Y:S05]  /*22db0*/  @P0 BRA `(.L_x_3318) ;  /* 0x0000000800800947 */ /* 0x000fea0003800000 */
[----:B------:R-:W-:Y:S02]  /*22dc0*/  ULDC UR4, c[0x0][0xbc8] ;  /* 0x0002f20000047ab9 */ /* 0x000fe40000000800 */
[----:B------:R-:W-:-:S13]  /*22dd0*/  ISETP.GE.AND P0, PT, R179, UR4, PT ;  /* 0x00000004b3007c0c */ /* 0x000fda000bf06270 */
[----:B------:R-:W3:Y:S01]  /*22de0*/  @!P0 LDL.64 R14, [R1+0x270] ;  /* 0x00027000010e8983 */ /* 0x000ee20000100a00 */
[----:B------:R-:W-:Y:S01]  /*22df0*/  ISETP.GE.AND P1, PT, R212, UR4, PT ;  /* 0x00000004d4007c0c */ /* 0x000fe2000bf26270 */
[----:B-12---:R-:W-:-:S05]  /*22e00*/  @!P0 IMAD.WIDE R2, R179, 0x4, R8 ;  /* 0x00000004b3028825 */ /* 0x006fca00078e0208 */
[----:B---3--:R1:W-:Y:S07]  /*22e10*/  @!P0 ST.E.64 desc[UR40][R2.64], R14 ;  /* 0x0000000e02008985 */ /* 0x0083ee000c101b28 */
[----:B0-----:R-:W2:Y:S01]  /*22e20*/  @!P1 LDL.64 R4, [R1+0x280] ;  /* 0x0002800001049983 */ /* 0x001ea20000100a00 */
[----:B------:R-:W-:Y:S02]  /*22e30*/  ISETP.GE.AND P0, PT, R211, UR4, PT ;  /* 0x00000004d3007c0c */ /* 0x000fe4000bf06270 */
[----:B------:R-:W-:-:S04]  /*22e40*/  @!P1 LEA R10, P2, R212, R8, 0x2 ;  /* 0x00000008d40a9211 */ /* 0x000fc800078410ff */
[----:B-----5:R-:W-:-:S05]  /*22e50*/  @!P1 LEA.HI.X R11, R212, R9, R40, 0x2, P2 ;  /* 0x00000009d40b9211 */ /* 0x020fca00010f1428 */
[----:B--2---:R0:W-:Y:S04]  /*22e60*/  @!P1 ST.E.64 desc[UR40][R10.64], R4 ;  /* 0x000000040a009985 */ /* 0x0041e8000c101b28 */
[----:B------:R-:W2:Y:S01]  /*22e70*/  @!P0 LDL.64 R6, [R1+0x290] ;  /* 0x0002900001068983 */ /* 0x000ea20000100a00 */
[----:B------:R-:W-:Y:S02]  /*22e80*/  ISETP.GE.AND P1, PT, R210, UR4, PT ;  /* 0x00000004d2007c0c */ /* 0x000fe4000bf26270 */
[----:B------:R-:W-:-:S04]  /*22e90*/  @!P0 LEA R12, P2, R211, R8, 0x2 ;  /* 0x00000008d30c8211 */ /* 0x000fc800078410ff */
[----:B------:R-:W-:-:S05]  /*22ea0*/  @!P0 LEA.HI.X R13, R211, R9, R39, 0x2, P2 ;  /* 0x00000009d30d8211 */ /* 0x000fca00010f1427 */
[----:B--2---:R2:W-:Y:S04]  /*22eb0*/  @!P0 ST.E.64 desc[UR40][R12.64], R6 ;  /* 0x000000060c008985 */ /* 0x0045e8000c101b28 */
[----:B-1----:R-:W3:Y:S01]  /*22ec0*/  @!P1 LDL.64 R2, [R1+0x2a0] ;  /* 0x0002a00001029983 */ /* 0x002ee20000100a00 */
[----:B------:R-:W-:Y:S02]  /*22ed0*/  ISETP.GE.AND P0, PT, R209, UR4, PT ;  /* 0x00000004d1007c0c */ /* 0x000fe4000bf06270 */
[----:B------:R-:W-:-:S04]  /*22ee0*/  @!P1 LEA R14, P2, R210, R8, 0x2 ;  /* 0x00000008d20e9211 */ /* 0x000fc800078410ff */
[----:B------:R-:W-:-:S05]  /*22ef0*/  @!P1 LEA.HI.X R15, R210, R9, R38, 0x2, P2 ;  /* 0x00000009d20f9211 */ /* 0x000fca00010f1426 */
[----:B---3--:R1:W-:Y:S04]  /*22f00*/  @!P1 ST.E.64 desc[UR40][R14.64], R2 ;  /* 0x000000020e009985 */ /* 0x0083e8000c101b28 */
[----:B0-----:R-:W3:Y:S01]  /*22f10*/  @!P0 LDL.64 R4, [R1+0x2b0] ;  /* 0x0002b00001048983 */ /* 0x001ee20000100a00 */
[----:B------:R-:W-:Y:S02]  /*22f20*/  ISETP.GE.AND P1, PT, R208, UR4, PT ;  /* 0x00000004d0007c0c */ /* 0x000fe4000bf26270 */
[----:B------:R-:W-:-:S04]  /*22f30*/  @!P0 LEA R10, P2, R209, R8, 0x2 ;  /* 0x00000008d10a8211 */ /* 0x000fc800078410ff */
[----:B------:R-:W-:-:S05]  /*22f40*/  @!P0 LEA.HI.X R11, R209, R9, R37, 0x2, P2 ;  /* 0x00000009d10b8211 */ /* 0x000fca00010f1425 */
[----:B---3--:R0:W-:Y:S04]  /*22f50*/  @!P0 ST.E.64 desc[UR40][R10.64], R4 ;  /* 0x000000040a008985 */ /* 0x0081e8000c101b28 */
[----:B--2---:R-:W2:Y:S01]  /*22f60*/  @!P1 LDL.64 R6, [R1+0x2c0] ;  /* 0x0002c00001069983 */ /* 0x004ea20000100a00 */
        /* <DEDUP_REMOVED lines=124> */
[----:B-1----:R-:W2:Y:S01]  /*23730*/  @!P0 LDL.64 R2, [R1+0x450] ;  /* 0x0004500001028983 */ /* 0x002ea20000100a00 */
[----:B------:R-:W-:Y:S02]  /*23740*/  ISETP.GE.AND P1, PT, R213, UR4, PT ;  /* 0x00000004d5007c0c */ /* 0x000fe4000bf26270 */
[----:B------:R-:W-:-:S04]  /*23750*/  @!P0 LEA R14, P2, R214, R8, 0x2 ;  /* 0x00000008d60e8211 */ /* 0x000fc800078410ff */
[----:B------:R-:W-:-:S05]  /*23760*/  @!P0 LEA.HI.X R15, R214, R9, R219, 0x2, P2 ;  /* 0x00000009d60f8211 */ /* 0x000fca00010f14db */
[----:B--2---:R3:W-:Y:S04]  /*23770*/  @!P0 ST.E.64 desc[UR40][R14.64], R2 ;  /* 0x000000020e008985 */ /* 0x0047e8000c101b28 */
[----:B0-----:R-:W2:Y:S01]  /*23780*/  @!P1 LDL.64 R4, [R1+0x460] ;  /* 0x0004600001049983 */ /* 0x001ea20000100a00 */
[----:B------:R-:W-:-:S04]  /*23790*/  @!P1 LEA R8, P0, R213, R8, 0x2 ;  /* 0x00000008d5089211 */ /* 0x000fc800078010ff */
[----:B------:R-:W-:-:S05]  /*237a0*/  @!P1 LEA.HI.X R9, R213, R9, R218, 0x2, P0 ;  /* 0x00000009d5099211 */ /* 0x000fca00000f14da */
[----:B--2---:R3:W-:Y:S04]  /*237b0*/  @!P1 ST.E.64 desc[UR40][R8.64], R4 ;  /* 0x0000000408009985 */ /* 0x0047e8000c101b28 */
.L_x_3318:
[----:B------:R-:W-:Y:S05]  /*237c0*/  BSYNC B1 ;  /* 0x0000000000017941 */ /* 0x000fea0003800000 */
.L_x_3317:
[----:B------:R-:W-:Y:S01]  /*237d0*/  ISETP.GE.AND P0, PT, R19, R78, PT ;  /* 0x0000004e1300720c */ /* 0x000fe20003f06270 */
[----:B--23--:R4:W2:Y:S04]  /*237e0*/  SHFL.IDX PT, R9, R18, 0x1, 0x1c1f ;  /* 0x003c1f0012097f89 */ /* 0x00c8a800000e0000 */
[----:B-1----:R4:W1:Y:S08]  /*237f0*/  SHFL.IDX PT, R8, R0, 0x1, 0x1c1f ;  /* 0x003c1f0000087f89 */ /* 0x00287000000e0000 */
[----:B----4-:R-:W-:Y:S05]  /*23800*/  @P0 BRA `(.L_x_3316) ;  /* 0x00000018002c0947 */ /* 0x010fea0003800000 */
[----:B0-----:R-:W0:Y:S02]  /*23810*/  LDC R0, c[0x0][0xbc8] ;  /* 0x0002f200ff007b82 */ /* 0x001e240000000800 */
[----:B0-----:R-:W-:-:S13]  /*23820*/  ISETP.GE.AND P0, PT, R179, R0, PT ;  /* 0x00000000b300720c */ /* 0x001fda0003f06270 */
[----:B------:R-:W3:Y:S01]  /*23830*/  @!P0 LDL.64 R14, [R1+0x278] ;  /* 0x00027800010e8983 */ /* 0x000ee20000100a00 */
[-C--:B------:R-:W-:Y:S01]  /*23840*/  ISETP.GE.AND P1, PT, R212, R0.reuse, PT ;  /* 0x00000000d400720c */ /* 0x080fe20003f26270 */
[----:B-12---:R-:W-:Y:S01]  /*23850*/  @!P0 IMAD.WIDE R2, R179, 0x4, R8 ;  /* 0x00000004b3028825 */ /* 0x006fe200078e0208 */
[----:B------:R-:W-:-:S04]  /*23860*/  ISETP.GE.AND P2, PT, R211, R0, PT ;  /* 0x00000000d300720c */ /* 0x000fc80003f46270 */
[----:B---3--:R0:W-:Y:S07]  /*23870*/  @!P0 ST.E.64 desc[UR40][R2.64], R14 ;  /* 0x0000000e02008985 */ /* 0x0081ee000c101b28 */
[----:B------:R-:W2:Y:S01]  /*23880*/  @!P1 LDL.64 R4, [R1+0x288] ;  /* 0x0002880001049983 */ /* 0x000ea20000100a00 */
[----:B------:R-:W-:-:S04]  /*23890*/  @!P1 LEA R10, P0, R212, R8, 0x2 ;  /* 0x00000008d40a9211 */ /* 0x000fc800078010ff */
[----:B-----5:R-:W-:Y:S02]  /*238a0*/  @!P1 LEA.HI.X R11, R212, R9, R40, 0x2, P0 ;  /* 0x00000009d40b9211 */ /* 0x020fe400000f1428 */
[----:B------:R-:W-:-:S03]  /*238b0*/  @!P2 LEA R12, P0, R211, R8, 0x2 ;  /* 0x00000008d30ca211 */ /* 0x000fc600078010ff */
[----:B--2---:R1:W-:Y:S04]  /*238c0*/  @!P1 ST.E.64 desc[UR40][R10.64], R4 ;  /* 0x000000040a009985 */ /* 0x0043e8000c101b28 */
[----:B------:R-:W2:Y:S01]  /*238d0*/  @!P2 LDL.64 R6, [R1+0x298] ;  /* 0x000298000106a983 */ /* 0x000ea20000100a00 */
[----:B------:R-:W-:Y:S02]  /*238e0*/  ISETP.GE.AND P1, PT, R210, R0, PT ;  /* 0x00000000d200720c */ /* 0x000fe40003f26270 */
[----:B------:R-:W-:-:S05]  /*238f0*/  @!P2 LEA.HI.X R13, R211, R9, R39, 0x2, P0 ;  /* 0x00000009d30da211 */ /* 0x000fca00000f1427 */
[----:B--2---:R2:W-:Y:S06]  /*23900*/  @!P2 ST.E.64 desc[UR40][R12.64], R6 ;  /* 0x000000060c00a985 */ /* 0x0045ec000c101b28 */
[----:B0-----:R-:W3:Y:S01]  /*23910*/  @!P1 LDL.64 R2, [R1+0x2a8] ;  /* 0x0002a80001029983 */ /* 0x001ee20000100a00 */
[----:B------:R-:W-:Y:S02]  /*23920*/  ISETP.GE.AND P2, PT, R209, R0, PT ;  /* 0x00000000d100720c */ /* 0x000fe40003f46270 */
[----:B------:R-:W-:-:S04]  /*23930*/  @!P1 LEA R14, P0, R210, R8, 0x2 ;  /* 0x00000008d20e9211 */ /* 0x000fc800078010ff */
[----:B------:R-:W-:-:S05]  /*23940*/  @!P1 LEA.HI.X R15, R210, R9, R38, 0x2, P0 ;  /* 0x00000009d20f9211 */ /* 0x000fca00000f1426 */
[----:B---3--:R0:W-:Y:S04]  /*23950*/  @!P1 ST.E.64 desc[UR40][R14.64], R2 ;  /* 0x000000020e009985 */ /* 0x0081e8000c101b28 */
[----:B-1----:R-:W3:Y:S01]  /*23960*/  @!P2 LDL.64 R4, [R1+0x2b8] ;  /* 0x0002b8000104a983 */ /* 0x002ee20000100a00 */
[----:B------:R-:W-:Y:S02]  /*23970*/  ISETP.GE.AND P1, PT, R208, R0, PT ;  /* 0x00000000d000720c */ /* 0x000fe40003f26270 */
[----:B------:R-:W-:-:S04]  /*23980*/  @!P2 LEA R10, P0, R209, R8, 0x2 ;  /* 0x00000008d10aa211 */ /* 0x000fc800078010ff */
[----:B------:R-:W-:-:S05]  /*23990*/  @!P2 LEA.HI.X R11, R209, R9, R37, 0x2, P0 ;  /* 0x00000009d10ba211 */ /* 0x000fca00000f1425 */
[----:B---3--:R1:W-:Y:S04]  /*239a0*/  @!P2 ST.E.64 desc[UR40][R10.64], R4 ;  /* 0x000000040a00a985 */ /* 0x0083e8000c101b28 */
[----:B--2---:R-:W2:Y:S01]  /*239b0*/  @!P1 LDL.64 R6, [R1+0x2c8] ;  /* 0x0002c80001069983 */ /* 0x004ea20000100a00 */
[----:B------:R-:W-:Y:S02]  /*239c0*/  ISETP.GE.AND P2, PT, R207, R0, PT ;  /* 0x00000000cf00720c */ /* 0x000fe40003f46270 */
[----:B------:R-:W-:-:S04]  /*239d0*/  @!P1 LEA R12, P0, R208, R8, 0x2 ;  /* 0x00000008d00c9211 */ /* 0x000fc800078010ff */
[----:B------:R-:W-:-:S05]  /*239e0*/  @!P1 LEA.HI.X R13, R208, R9, R36, 0x2, P0 ;  /* 0x00000009d00d9211 */ /* 0x000fca00000f1424 */
[----:B--2---:R2:W-:Y:S04]  /*239f0*/  @!P1 ST.E.64 desc[UR40][R12.64], R6 ;  /* 0x000000060c009985 */ /* 0x0045e8000c101b28 */
        /* <DEDUP_REMOVED lines=113> */
[----:B------:R-:W-:-:S07]  /*24110*/  @!P2 LEA.HI.X R11, R185, R9, R221, 0x2, P0 ;  /* 0x00000009b90ba211 */ /* 0x000fce00000f14dd */
[C---:B--2---:R-:W-:Y:S01]  /*24120*/  @!P1 LEA R12, P0, R184.reuse, R8, 0x2 ;  /* 0x00000008b80c9211 */ /* 0x044fe200078010ff */
[----:B---3--:R0:W-:Y:S04]  /*24130*/  @!P2 ST.E.64 desc[UR40][R10.64], R4 ;  /* 0x000000040a00a985 */ /* 0x0081e8000c101b28 */
[----:B------:R-:W2:Y:S01]  /*24140*/  @!P1 LDL.64 R6, [R1+0x448] ;  /* 0x0004480001069983 */ /* 0x000ea20000100a00 */
[----:B------:R-:W-:Y:S01]  /*24150*/  @!P1 LEA.HI.X R13, R184, R9, R220, 0x2, P0 ;  /* 0x00000009b80d9211 */ /* 0x000fe200000f14dc */
[----:B------:R-:W-:Y:S01]  /*24160*/  BSSY B1, `(.L_x_3319) ;  /* 0x0000009000017945 */ /* 0x000fe20003800000 */
[----:B------:R-:W-:-:S03]  /*24170*/  ISETP.GE.AND P0, PT, R214, R0, PT ;  /* 0x00000000d600720c */ /* 0x000fc60003f06270 */
[----:B--2---:R0:W-:Y:S01]  /*24180*/  @!P1 ST.E.64 desc[UR40][R12.64], R6 ;  /* 0x000000060c009985 */ /* 0x0041e2000c101b28 */
[----:B------:R-:W-:-:S09]  /*24190*/  ISETP.GE.AND P1, PT, R213, R0, PT ;  /* 0x00000000d500720c */ /* 0x000fd20003f26270 */
[----:B------:R-:W-:Y:S05]  /*241a0*/  @P0 BRA `(.L_x_3320) ;  /* 0x0000000000100947 */ /* 0x000fea0003800000 */
[----:B0-----:R-:W2:Y:S01]  /*241b0*/  LDL.64 R4, [R1+0x458] ;  /* 0x0004580001047983 */ /* 0x001ea20000100a00 */
[----:B------:R-:W-:-:S04]  /*241c0*/  LEA R2, P0, R214, R8, 0x2 ;  /* 0x00000008d6027211 */ /* 0x000fc800078010ff */
[----:B------:R-:W-:-:S05]  /*241d0*/  LEA.HI.X R3, R214, R9, R219, 0x2, P0 ;  /* 0x00000009d6037211 */ /* 0x000fca00000f14db */
[----:B--2---:R1:W-:Y:S04]  /*241e0*/  ST.E.64 desc[UR40][R2.64], R4 ;  /* 0x0000000402007985 */ /* 0x0043e8000c101b28 */
.L_x_3320:
[----:B------:R-:W-:Y:S05]  /*241f0*/  BSYNC B1 ;  /* 0x0000000000017941 */ /* 0x000fea0003800000 */
.L_x_3319:
[----:B------:R-:W-:Y:S05]  /*24200*/  @P1 BRA `(.L_x_3316) ;  /* 0x0000000c00ac1947 */ /* 0x000fea0003800000 */
[----:B01----:R-:W2:Y:S01]  /*24210*/  LDL.64 R4, [R1+0x468] ;  /* 0x0004680001047983 */ /* 0x003ea20000100a00 */
[----:B------:R-:W-:-:S04]  /*24220*/  LEA R2, P0, R213, R8, 0x2 ;  /* 0x00000008d5027211 */ /* 0x000fc800078010ff */
[----:B------:R-:W-:-:S05]  /*24230*/  LEA.HI.X R3, R213, R9, R218, 0x2, P0 ;  /* 0x00000009d5037211 */ /* 0x000fca00000f14da */
[----:B--2---:R4:W-:Y:S01]  /*24240*/  ST.E.64 desc[UR40][R2.64], R4 ;  /* 0x0000000402007985 */ /* 0x0049e2000c101b28 */
[----:B------:R-:W-:Y:S05]  /*24250*/  BRA `(.L_x_3316) ;  /* 0x0000000c00987947 */ /* 0x000fea0003800000 */
.L_x_3307:
        /* <DEDUP_REMOVED lines=9> */
[----:B------:R-:W-:Y:S01]  /*242f0*/  UISETP.NE.U32.AND UP1, UPT, UR8, URZ, UPT ;  /* 0x0000003f0800728c */ /* 0x000fe2000bf25070 */
[----:B------:R-:W-:Y:S02]  /*24300*/  ULDC UR4, c[0x0][0xb88] ;  /* 0x0002e20000047ab9 */ /* 0x000fe40000000800 */
[----:B------:R-:W2:Y:S01]  /*24310*/  @P1 LDG.E R6, desc[UR40][R2.64] ;  /* 0x0000002802061981 */ /* 0x000ea2000c1e1900 */
[----:B------:R-:W-:Y:S01]  /*24320*/  UISETP.NE.AND.EX UP1, UPT, UR9, URZ, UPT, UP1 ;  /* 0x0000003f0900728c */ /* 0x000fe2000bf25310 */
[----:B------:R-:W-:-:S05]  /*24330*/  IMAD.U32 R0, RZ, RZ, UR4 ;  /* 0x00000004ff007e24 */ /* 0x000fca000f8e00ff */
[----:B------:R-:W-:-:S05]  /*24340*/  PLOP3.LUT P2, PT, PT, PT, UP1, 0x80, 0x0 ;  /* 0x000000000000781c */ /* 0x000fca0003f4f018 */
[----:B------:R-:W-:Y:S02]  /*24350*/  @UP1 ULDC.64 UR8, c[0x0][0xd08] ;  /* 0x0003420000081ab9 */ /* 0x000fe40000000a00 */
[----:B------:R-:W-:-:S06]  /*24360*/  @UP1 UIMAD.WIDE UR8, UR38, 0x4, UR8 ;  /* 0x00000004260818a5 */ /* 0x000fcc000f8e0208 */
[----:B------:R-:W-:Y:S02]  /*24370*/  IMAD.U32 R4, RZ, RZ, UR8 ;  /* 0x00000008ff047e24 */ /* 0x000fe4000f8e00ff */
[----:B------:R-:W-:-:S05]  /*24380*/  IMAD.U32 R5, RZ, RZ, UR9 ;  /* 0x00000009ff057e24 */ /* 0x000fca000f8e00ff */
[----:B------:R0:W5:Y:S01]  /*24390*/  @P2 LDG.E R0, desc[UR40][R4.64] ;  /* 0x0000002804002981 */ /* 0x000162000c1e1900 */
[----:B------:R-:W-:Y:S01]  /*243a0*/  UISETP.NE.AND UP1, UPT, UR44, URZ, UPT ;  /* 0x0000003f2c00728c */ /* 0x000fe2000bf25270 */
[----:B------:R-:W-:Y:S01]  /*243b0*/  ISETP.GT.AND P0, PT, R216, 0x7f, PT ;  /* 0x0000007fd800780c */ /* 0x000fe20003f04270 */
[----:B------:R-:W-:-:S09]  /*243c0*/  UMOV UR4, URZ ;  /* 0x0000003f00047c82 */ /* 0x000fd20008000000 */
[----:B------:R-:W-:Y:S01]  /*243d0*/  @!UP1 ULDC UR44, c[0x0][0xbd4] ;  /* 0x0002f500002c9ab9 */ /* 0x000fe20000000800 */
[----:B--2---:R-:W-:Y:S01]  /*243e0*/  @P1 R2UR UR4, R6 ;  /* 0x00000000060412ca */ /* 0x004fe200000e0000 */
[----:B0-----:R-:W-:-:S14]  /*243f0*/  @P2 BRA `(.L_x_3321) ;  /* 0x0000000000102947 */ /* 0x001fdc0003800000 */
[----:B------:R-:W-:Y:S05]  /*24400*/  @!P1 BRA `(.L_x_3321) ;  /* 0x00000000000c9947 */ /* 0x000fea0003800000 */
[----:B------:R-:W2:Y:S04]  /*24410*/  LDG.E R5, desc[UR40][R2.64] ;  /* 0x0000002802057981 */ /* 0x000ea8000c1e1900 */
[----:B-----5:R-:W2:Y:S02]  /*24420*/  LDG.E R0, desc[UR40][R2.64+0x4] ;  /* 0x0000042802007981 */ /* 0x020ea4000c1e1900 */
[----:B--2---:R-:W-:-:S07]  /*24430*/  IMAD.IADD R0, R0, 0x1, -R5 ;  /* 0x0000000100007824 */ /* 0x004fce00078e0a05 */
.L_x_3321:
[----:B------:R-:W-:Y:S01]  /*24440*/  USHF.R.S32.HI UR21, URZ, 0x1f, UR38 ;  /* 0x0000001f3f157899 */ /* 0x000fe20008011426 */
[----:B------:R-:W-:Y:S01]  /*24450*/  BSSY B1, `(.L_x_3322) ;  /* 0x000003a000017945 */ /* 0x000fe20003800000 */
[----:B------:R-:W-:Y:S02]  /*24460*/  USHF.R.S32.HI UR20, URZ, 0x1f, UR4 ;  /* 0x0000001f3f147899 */ /* 0x000fe40008011404 */
[----:B------:R-:W-:Y:S02]  /*24470*/  USEL UR8, UR38, URZ, !UP0 ;  /* 0x0000003f26087287 */ /* 0x000fe4000c000000 */
[----:B------:R-:W-:Y:S01]  /*24480*/  USEL UR21, UR21, URZ, !UP0 ;  /* 0x0000003f15157287 */ /* 0x000fe2000c000000 */
[----:B------:R-:W-:Y:S11]  /*24490*/  @P0 BRA `(.L_x_3323) ;  /* 0x0000000000d40947 */ /* 0x000ff60003800000 */
[----:B------:R-:W0:Y:S01]  /*244a0*/  S2R R3, SR_TID.X ;  /* 0x0000000000037919 */ /* 0x000e220000002100 */
[----:B------:R-:W1:Y:S01]  /*244b0*/  LDC R9, c[0x0][0xce8] ;  /* 0x00033a00ff097b82 */ /* 0x000e620000000800 */
[----:B------:R-:W-:Y:S02]  /*244c0*/  IMAD.U32 R4, RZ, RZ, UR39 ;  /* 0x00000027ff047e24 */ /* 0x000fe4000f8e00ff */
[----:B-1---5:R-:W-:-:S03]  /*244d0*/  IMAD R2, R0, R9, RZ ;  /* 0x0000000900027224 */ /* 0x022fc600078e02ff */
[----:B0-----:R-:W-:-:S04]  /*244e0*/  IADD3 R4, R4, -0x80, R3 ;  /* 0xffffff8004047810 */ /* 0x001fc80007ffe003 */
[----:B------:R-:W-:-:S13]  /*244f0*/  ISETP.GE.AND P0, PT, R4, R2, PT ;  /* 0x000000020400720c */ /* 0x000fda0003f06270 */
[----:B------:R-:W-:Y:S05]  /*24500*/  @P0 BRA `(.L_x_3323) ;  /* 0x0000000000b80947 */ /* 0x000fea0003800000 */
[----:B------:R-:W-:Y:S01]  /*24510*/  ISETP.NE.AND P0, PT, R9, 0x1, PT ;  /* 0x000000010900780c */ /* 0x000fe20003f05270 */
[----:B------:R-:W-:Y:S01]  /*24520*/  UISETP.GT.AND UP0, UPT, UR44, 0x1, UPT ;  /* 0x000000012c00788c */ /* 0x000fe2000bf04270 */
[----:B------:R-:W-:Y:S01]  /*24530*/  IMAD.MOV.U32 R5, RZ, RZ, R4 ;  /* 0x000000ffff057224 */ /* 0x000fe200078e0004 */
[----:B------:R-:W-:Y:S02]  /*24540*/  UMOV UR18, 0xab8 ;  /* 0x00000ab800127882 */ /* 0x000fe40000000000 */
[----:B------:R-:W-:Y:S02]  /*24550*/  USEL UR18, UR18, 0xa78, UP0 ;  /* 0x00000a7812127887 */ /* 0x000fe40008000000 */
[----:B------:R-:W-:-:S06]  /*24560*/  USEL UR9, UR43, URZ, UP0 ;  /* 0x0000003f2b097287 */ /* 0x000fcc0008000000 */
[----:B------:R-:W0:Y:S04]  /*24570*/  @P0 LDC R3, c[0x0][0xcec] ;  /* 0x00033b00ff030b82 */ /* 0x000e280000000800 */
[----:B------:R-:W-:Y:S01]  /*24580*/  ULDC.64 UR12, c[0x0][UR18+0x220] ;  /* 0x00008800120c7abb */ /* 0x000fe20008000a00 */
[----:B------:R-:W-:Y:S01]  /*24590*/  ULDC.64 UR10, c[0x0][UR18+0x218] ;  /* 0x00008600120a7abb */ /* 0x000fe20008000a00 */
[----:B------:R-:W-:Y:S01]  /*245a0*/  ULDC.64 UR14, c[0x0][UR18+0x228] ;  /* 0x00008a00120e7abb */ /* 0x000fe20008000a00 */
[----:B------:R-:W-:Y:S01]  /*245b0*/  UIMAD UR13, UR13, UR8, URZ ;  /* 0x000000080d0d72a4 */ /* 0x000fe2000f8e023f */
[----:B------:R-:W1:Y:S01]  /*245c0*/  @P0 LDC R7, c[0x0][0xcf0] ;  /* 0x00033c00ff070b82 */ /* 0x000e620000000800 */
[----:B------:R-:W-:Y:S02]  /*245d0*/  UIMAD.WIDE.U32 UR16, UR10, UR37, URZ ;  /* 0x000000250a1072a5 */ /* 0x000fe4000f8e003f */
        /* <DEDUP_REMOVED lines=10> */
[----:B------:R-:W-:Y:S02]  /*24680*/  IMAD.U32 R3, RZ, RZ, UR23 ;  /* 0x00000017ff037e24 */ /* 0x000fe4000f8e00ff */
[----:B------:R-:W-:Y:S01]  /*24690*/  IMAD.U32 R6, RZ, RZ, UR10 ;  /* 0x0000000aff067e24 */ /* 0x000fe2000f8e00ff */
[----:B------:R-:W-:Y:S01]  /*246a0*/  UIADD3.X UR9, UR9, UR19, UR20, UP1, UP2 ;  /* 0x0000001309097290 */ /* 0x000fe20008fe4414 */
[----:B-1----:R-:W-:Y:S01]  /*246b0*/  @P0 SHF.R.U32.HI R5, RZ, R7, R2 ;  /* 0x00000007ff050219 */ /* 0x002fe20000011602 */
[----:B------:R-:W-:Y:S01]  /*246c0*/  IMAD.U32 R2, RZ, RZ, UR22 ;  /* 0x00000016ff027e24 */ /* 0x000fe2000f8e00ff */
[----:B------:R-:W-:Y:S01]  /*246d0*/  ULDC.64 UR10, c[0x0][UR18+0x210] ;  /* 0x00008400120a7abb */ /* 0x000fe20008000a00 */
[----:B------:R-:W-:Y:S01]  /*246e0*/  ULDC.64 UR12, c[0x0][0xca8] ;  /* 0x00032a00000c7ab9 */ /* 0x000fe20000000a00 */
[----:B------:R-:W-:Y:S01]  /*246f0*/  @!UP0 ULDC UR12, c[0x0][0xc50] ;  /* 0x00031400000c8ab9 */ /* 0x000fe20000000800 */
[--C-:B------:R-:W-:Y:S01]  /*24700*/  IMAD.MOV R7, RZ, RZ, -R5.reuse ;  /* 0x000000ffff077224 */ /* 0x100fe200078e0a05 */
[----:B------:R-:W-:Y:S01]  /*24710*/  IADD3 R2, P0, P1, R5, UR16, R2 ;  /* 0x0000001005027c10 */ /* 0x000fe2000f91e002 */
[----:B------:R-:W-:Y:S01]  /*24720*/  @!UP0 ULDC UR13, c[0x0][0xc54] ;  /* 0x00031500000d8ab9 */ /* 0x000fe20000000800 */
[----:B------:R-:W-:Y:S01]  /*24730*/  SHF.R.S32.HI R5, RZ, 0x1f, R5 ;  /* 0x0000001fff057819 */ /* 0x000fe20000011405 */
[----:B------:R-:W-:-:S03]  /*24740*/  IMAD R7, R9, R7, R4 ;  /* 0x0000000709077224 */ /* 0x000fc600078e0204 */
[----:B------:R-:W-:Y:S01]  /*24750*/  IADD3.X R3, R5, UR9, R6, P0, P1 ;  /* 0x0000000905037c10 */ /* 0x000fe200087e2406 */
[C---:B------:R-:W-:Y:S01]  /*24760*/  IMAD R9, R7.reuse, UR11, RZ ;  /* 0x0000000b07097c24 */ /* 0x040fe2000f8e02ff */
[----:B------:R-:W-:Y:S01]  /*24770*/  SHF.R.S32.HI R4, RZ, 0x1f, R7 ;  /* 0x0000001fff047819 */ /* 0x000fe20000011407 */
[----:B------:R-:W-:-:S04]  /*24780*/  IMAD.WIDE.U32 R2, R7, UR10, R2 ;  /* 0x0000000a07027c25 */ /* 0x000fc8000f8e0002 */
[----:B------:R-:W-:Y:S01]  /*24790*/  IMAD R9, R4, UR10, R9 ;  /* 0x0000000a04097c24 */ /* 0x000fe2000f8e0209 */
[----:B------:R-:W-:-:S03]  /*247a0*/  LEA R4, P0, R2, UR12, 0x2 ;  /* 0x0000000c02047c11 */ /* 0x000fc6000f8010ff */
[----:B------:R-:W-:-:S05]  /*247b0*/  IMAD.IADD R3, R3, 0x1, R9 ;  /* 0x0000000103037824 */ /* 0x000fca00078e0209 */
[----:B------:R-:W-:Y:S01]  /*247c0*/  LEA.HI.X R5, R2, UR13, R3, 0x2, P0 ;  /* 0x0000000d02057c11 */ /* 0x000fe200080f1403 */
[----:B------:R-:W-:-:S05]  /*247d0*/  IMAD.MOV.U32 R3, RZ, RZ, -0x800000 ;  /* 0xff800000ff037424 */ /* 0x000fca00078e00ff */
[----:B------:R0:W-:Y:S02]  /*247e0*/  STG.E desc[UR40][R4.64], R3 ;  /* 0x0000000304007986 */ /* 0x0001e4000c101928 */
.L_x_3323:
[----:B------:R-:W-:Y:S05]  /*247f0*/  BSYNC B1 ;  /* 0x0000000000017941 */ /* 0x000fea0003800000 */
.L_x_3322:
[----:B------:R-:W-:-:S06]  /*24800*/  UISETP.GT.AND UP0, UPT, UR44, 0x1, UPT ;  /* 0x000000012c00788c */ /* 0x000fcc000bf04270 */
[----:B------:R-:W-:-:S13]  /*24810*/  PLOP3.LUT P0, PT, PT, PT, UP0, 0x80, 0x0 ;  /* 0x000000000000781c */ /* 0x000fda0003f0f008 */
[----:B------:R-:W-:Y:S05]  /*24820*/  @P0 BRA `(.L_x_3316) ;  /* 0x0000000800240947 */ /* 0x000fea0003800000 */
[----:B------:R-:W1:Y:S01]  /*24830*/  LDC R11, c[0x0][0xce8] ;  /* 0x00033a00ff0b7b82 */ /* 0x000e620000000800 */
[----:B------:R-:W-:Y:S01]  /*24840*/  ULDC.64 UR12, c[0x0][0xba0] ;  /* 0x0002e800000c7ab9 */ /* 0x000fe20000000a00 */
[----:B------:R-:W-:Y:S01]  /*24850*/  IMAD R2, R217, 0x20, R215 ;  /* 0x00000020d9027824 */ /* 0x000fe200078e02d7 */
[----:B------:R-:W-:Y:S01]  /*24860*/  UIMAD UR9, UR20, UR12, URZ ;  /* 0x0000000c140972a4 */ /* 0x000fe2000f8e023f */
[----:B------:R-:W-:Y:S01]  /*24870*/  BSSY B1, `(.L_x_3324) ;  /* 0x0000042000017945 */ /* 0x000fe20003800000 */
[----:B------:R-:W-:Y:S01]  /*24880*/  UIMAD.WIDE.U32 UR10, UR4, UR12, URZ ;  /* 0x0000000c040a72a5 */ /* 0x000fe2000f8e003f */
[----:B------:R-:W-:Y:S01]  /*24890*/  VIADD R6, R2, UR39 ;  /* 0x0000002702067c36 */ /* 0x000fe20008000000 */
[----:B------:R-:W-:-:S03]  /*248a0*/  UIMAD UR9, UR4, UR13, UR9 ;  /* 0x0000000d040972a4 */ /* 0x000fc6000f8e0209 */
[----:B------:R-:W-:Y:S01]  /*248b0*/  ULDC.64 UR12, c[0x0][0xbe8] ;  /* 0x0002fa00000c7ab9 */ /* 0x000fe20000000a00 */
[----:B------:R-:W-:Y:S01]  /*248c0*/  UIADD3 UR11, UR11, UR9, URZ ;  /* 0x000000090b0b7290 */ /* 0x000fe2000fffe03f */
[----:B0-----:R-:W-:-:S03]  /*248d0*/  IMAD.MOV.U32 R5, RZ, RZ, R6 ;  /* 0x000000ffff057224 */ /* 0x001fc600078e0006 */
[----:B------:R-:W-:-:S04]  /*248e0*/  UIMAD.WIDE.U32 UR10, UR37, UR12, UR10 ;  /* 0x0000000c250a72a5 */ /* 0x000fc8000f8e000a */
[----:B------:R-:W-:-:S03]  /*248f0*/  UIMAD UR11, UR37, UR13, UR11 ;  /* 0x0000000d250b72a4 */ /* 0x000fc6000f8e020b */
[----:B------:R-:W-:Y:S01]  /*24900*/  ULDC.64 UR12, c[0x0][0xbf0] ;  /* 0x0002fc00000c7ab9 */ /* 0x000fe20000000a00 */
[----:B-1----:R-:W-:Y:S01]  /*24910*/  ISETP.NE.AND P0, PT, R11, 0x1, PT ;  /* 0x000000010b00780c */ /* 0x002fe20003f05270 */
[----:B------:R-:W-:-:S04]  /*24920*/  UIMAD UR4, UR21, UR12, URZ ;  /* 0x0000000c150472a4 */ /* 0x000fc8000f8e023f */
[----:B------:R-:W-:Y:S02]  /*24930*/  UIMAD UR4, UR8, UR13, UR4 ;  /* 0x0000000d080472a4 */ /* 0x000fe4000f8e0204 */
[----:B------:R-:W-:-:S03]  /*24940*/  UIMAD.WIDE.U32 UR8, UR8, UR12, UR10 ;  /* 0x0000000c080872a5 */ /* 0x000fc6000f8e000a */
[----:B------:R-:W-:Y:S01]  /*24950*/  ULDC.64 UR10, c[0x0][0xbe0] ;  /* 0x0002f800000a7ab9 */ /* 0x000fe20000000a00 */
[----:B------:R-:W-:Y:S02]  /*24960*/  UIADD3 UR4, UR9, UR4, URZ ;  /* 0x0000000409047290 */ /* 0x000fe4000fffe03f */
[----:B------:R-:W0:Y:S08]  /*24970*/  @P0 LDC R3, c[0x0][0xcec] ;  /* 0x00033b00ff030b82 */ /* 0x000e300000000800 */
[----:B------:R-:W1:Y:S01]  /*24980*/  @P0 LDC R7, c[0x0][0xcf0] ;  /* 0x00033c00ff070b82 */ /* 0x000e620000000800 */
[----:B0-----:R-:W-:-:S04]  /*24990*/  @P0 IMAD.HI.U32 R2, R6, R3, RZ ;  /* 0x0000000306020227 */ /* 0x001fc800078e00ff */
[----:B------:R-:W-:Y:S02]  /*249a0*/  IMAD.U32 R3, RZ, RZ, UR9 ;  /* 0x00000009ff037e24 */ /* 0x000fe4000f8e00ff */
[----:B------:R-:W-:Y:S01]  /*249b0*/  IMAD.U32 R3, RZ, RZ, UR4 ;  /* 0x00000004ff037e24 */ /* 0x000fe2000f8e00ff */
[----:B-1----:R-:W-:-:S04]  /*249c0*/  @P0 SHF.R.U32.HI R5, RZ, R7, R2 ;  /* 0x00000007ff050219 */ /* 0x002fc80000011602 */
[--C-:B------:R-:W-:Y:S01]  /*249d0*/  SHF.R.S32.HI R2, RZ, 0x1f, R5.reuse ;  /* 0x0000001fff027819 */ /* 0x100fe20000011405 */
[----:B------:R-:W-:-:S04]  /*249e0*/  IMAD.MOV R7, RZ, RZ, -R5 ;  /* 0x000000ffff077224 */ /* 0x000fc800078e0a05 */
[----:B------:R-:W-:Y:S02]  /*249f0*/  IMAD R4, R2, UR10, RZ ;  /* 0x0000000a02047c24 */ /* 0x000fe4000f8e02ff */
[----:B------:R-:W-:Y:S02]  /*24a00*/  IMAD R7, R11, R7, R6 ;  /* 0x000000070b077224 */ /* 0x000fe400078e0206 */
[----:B------:R-:W-:Y:S01]  /*24a10*/  IMAD.U32 R2, RZ, RZ, UR8 ;  /* 0x00000008ff027e24 */ /* 0x000fe2000f8e00ff */
[----:B------:R-:W-:Y:S01]  /*24a20*/  ULDC.64 UR8, c[0x0][0xbd8] ;  /* 0x0002f60000087ab9 */ /* 0x000fe20000000a00 */
[C---:B------:R-:W-:Y:S01]  /*24a30*/  IMAD R9, R5.reuse, UR11, R4 ;  /* 0x0000000b05097c24 */ /* 0x040fe2000f8e0204 */
[----:B------:R-:W-:Y:S01]  /*24a40*/  SHF.R.S32.HI R4, RZ, 0x1f, R7 ;  /* 0x0000001fff047819 */ /* 0x000fe20000011407 */
[----:B------:R-:W-:-:S04]  /*24a50*/  IMAD.WIDE.U32 R2, R5, UR10, R2 ;  /* 0x0000000a05027c25 */ /* 0x000fc8000f8e0002 */
[----:B------:R-:W-:Y:S02]  /*24a60*/  IMAD.IADD R3, R3, 0x1, R9 ;  /* 0x0000000103037824 */ /* 0x000fe400078e0209 */
[----:B------:R-:W-:Y:S02]  /*24a70*/  IMAD R4, R4, UR8, RZ ;  /* 0x0000000804047c24 */ /* 0x000fe4000f8e02ff */
[----:B------:R-:W-:Y:S02]  /*24a80*/  VIADD R6, R215, UR39 ;  /* 0x00000027d7067c36 */ /* 0x000fe40008000000 */
[----:B-----5:R-:W-:Y:S02]  /*24a90*/  IMAD R11, R0, R11, RZ ;  /* 0x0000000b000b7224 */ /* 0x020fe400078e02ff */
[C---:B------:R-:W-:Y:S02]  /*24aa0*/  IMAD R5, R7.reuse, UR9, R4 ;  /* 0x0000000907057c24 */ /* 0x040fe4000f8e0204 */
[----:B------:R-:W-:Y:S01]  /*24ab0*/  IMAD.WIDE.U32 R2, R7, UR8, R2 ;  /* 0x0000000807027c25 */ /* 0x000fe2000f8e0002 */
[----:B------:R-:W-:Y:S01]  /*24ac0*/  ISETP.GE.AND P2, PT, R6, R11, PT ;  /* 0x0000000b0600720c */ /* 0x000fe20003f46270 */
[----:B------:R-:W-:-:S02]  /*24ad0*/  ULDC.64 UR8, c[0x0][0xb80] ;  /* 0x0002e00000087ab9 */ /* 0x000fc40000000a00 */
[----:B------:R-:W-:Y:S01]  /*24ae0*/  VIADD R0, R6, 0x20 ;  /* 0x0000002006007836 */ /* 0x000fe20000000000 */
[----:B------:R-:W-:Y:S01]  /*24af0*/  LEA R4, P3, R2, UR8, 0x1 ;  /* 0x0000000802047c11 */ /* 0x000fe2000f8608ff */
[----:B------:R-:W-:-:S03]  /*24b00*/  IMAD.IADD R3, R3, 0x1, R5 ;  /* 0x0000000103037824 */ /* 0x000fc600078e0205 */
[-C--:B------:R-:W-:Y:S01]  /*24b10*/  ISETP.GE.AND P1, PT, R0, R11.reuse, PT ;  /* 0x0000000b0000720c */ /* 0x080fe20003f26270 */
[----:B------:R-:W-:Y:S01]  /*24b20*/  VIADD R0, R6, 0x40 ;  /* 0x0000004006007836 */ /* 0x000fe20000000000 */
[----:B------:R-:W-:Y:S02]  /*24b30*/  LEA.HI.X R5, R2, UR9, R3, 0x1, P3 ;  /* 0x0000000902057c11 */ /* 0x000fe400098f0c03 */
[----:B------:R0:W1:Y:S02]  /*24b40*/  SHFL.IDX PT, R2, R4, RZ, 0x181f ;  /* 0x00181fff04027589 */ /* 0x00006400000e0000 */
[----:B------:R-:W-:Y:S02]  /*24b50*/  ISETP.GE.AND P0, PT, R0, R11, PT ;  /* 0x0000000b0000720c */ /* 0x000fe40003f06270 */
[----:B------:R0:W2:Y:S01]  /*24b60*/  SHFL.IDX PT, R0, R5, RZ, 0x181f ;  /* 0x00181fff05007589 */ /* 0x0000a200000e0000 */
[----:B------:R-:W-:Y:S10]  /*24b70*/  @P2 BRA `(.L_x_3325) ;  /* 0x0000000000442947 */ /* 0x000ff40003800000 */
        /* <DEDUP_REMOVED lines=17> */
.L_x_3325:
[----:B------:R-:W-:Y:S05]  /*24c90*/  BSYNC B1 ;  /* 0x0000000000017941 */ /* 0x000fea0003800000 */
.L_x_3324:
        /* <DEDUP_REMOVED lines=21> */
.L_x_3327:
[----:B------:R-:W-:Y:S05]  /*24df0*/  BSYNC B1 ;  /* 0x0000000000017941 */ /* 0x000fea0003800000 */
.L_x_3326:
        /* <DEDUP_REMOVED lines=21> */
.L_x_3329:
[----:B------:R-:W-:Y:S05]  /*24f50*/  BSYNC B1 ;  /* 0x0000000000017941 */ /* 0x000fea0003800000 */
.L_x_3328:
[----:B0-----:R-:W-:Y:S01]  /*24f60*/  VIADD R0, R6, 0x60 ;  /* 0x0000006006007836 */ /* 0x001fe20000000000 */
[----:B--2-4-:R-:W2:Y:S04]  /*24f70*/  SHFL.IDX PT, R5, R5, 0x3, 0x181f ;  /* 0x00781f0005057f89 */ /* 0x014ea800000e0000 */
[----:B------:R-:W-:Y:S01]  /*24f80*/  ISETP.GE.AND P0, PT, R0, R11, PT ;  /* 0x0000000b0000720c */ /* 0x000fe20003f06270 */
[----:B-1-3--:R1:W3:-:S12]  /*24f90*/  SHFL.IDX PT, R2, R4, 0x3, 0x181f ;  /* 0x00781f0004027f89 */ /* 0x00a2d800000e0000 */
[----:B-1----:R-:W-:Y:S05]  /*24fa0*/  @P0 BRA `(.L_x_3316) ;  /* 0x0000000000440947 */ /* 0x002fea0003800000 */
[----:B------:R-:W-:Y:S02]  /*24fb0*/  ULDC UR4, c[0x0][0xbc8] ;  /* 0x0002f20000047ab9 */ /* 0x000fe40000000800 */
[----:B------:R-:W-:Y:S02]  /*24fc0*/  ISETP.GE.AND P3, PT, R22, UR4, PT ;  /* 0x0000000416007c0c */ /* 0x000fe4000bf66270 */
[----:B------:R-:W-:Y:S02]  /*24fd0*/  ISETP.GE.AND P2, PT, R176, UR4, PT ;  /* 0x00000004b0007c0c */ /* 0x000fe4000bf46270 */
[----:B------:R-:W-:Y:S02]  /*24fe0*/  ISETP.GE.AND P1, PT, R23, UR4, PT ;  /* 0x0000000417007c0c */ /* 0x000fe4000bf26270 */
[----:B------:R-:W-:-:S07]  /*24ff0*/  ISETP.GE.AND P0, PT, R177, UR4, PT ;  /* 0x00000004b1007c0c */ /* 0x000fce000bf06270 */
[-C--:B---3--:R-:W-:Y:S02]  /*25000*/  @!P3 LEA R6, P6, R22, R2.reuse, 0x1 ;  /* 0x000000021606b211 */ /* 0x088fe400078c08ff */
[-C--:B------:R-:W-:Y:S02]  /*25010*/  @!P2 LEA R8, P5, R176, R2.reuse, 0x1 ;  /* 0x00000002b008a211 */ /* 0x080fe400078a08ff */
[-C--:B------:R-:W-:Y:S02]  /*25020*/  @!P1 LEA R10, P4, R23, R2.reuse, 0x1 ;  /* 0x00000002170a9211 */ /* 0x080fe400078808ff */
[-C--:B--2---:R-:W-:Y:S02]  /*25030*/  @!P3 LEA.HI.X R7, R22, R5.reuse, R183, 0x1, P6 ;  /* 0x000000051607b211 */ /* 0x084fe400030f0cb7 */
        /* <DEDUP_REMOVED lines=8> */
.L_x_3316:
[----:B------:R-:W-:Y:S05]  /*250c0*/  BSYNC B0 ;  /* 0x0000000000007941 */ /* 0x000fea0003800000 */
.L_x_3306:
[----:B------:R-:W-:Y:S02]  /*250d0*/  ULDC UR4, c[0x0][0xd3c] ;  /* 0x00034f0000047ab9 */ /* 0x000fe40000000800 */
[----:B------:R-:W-:-:S06]  /*250e0*/  UISETP.GE.AND UP0, UPT, UR6, UR4, UPT ;  /* 0x000000040600728c */ /* 0x000fcc000bf06270 */
[----:B------:R-:W-:-:S13]  /*250f0*/  PLOP3.LUT P0, PT, PT, PT, UP0, 0x80, 0x0 ;  /* 0x000000000000781c */ /* 0x000fda0003f0f008 */
[----:B------:R-:W-:Y:S05]  /*25100*/  @!P0 BRA `(.L_x_3330) ;  /* 0xfffffdc000d88947 */ /* 0x000fea000383ffff */
[----:B------:R-:W-:Y:S05]  /*25110*/  EXIT ;  /* 0x000000000000794d */ /* 0x000fea0003800000 */
.L_x_3205:
        /* <DEDUP_REMOVED lines=16> */
[----:B-1----:R3:W-:Y:S01]  /*25220*/  STL.128 [R1+0x470], R4 ;  /* 0x0004700401007387 */ /* 0x0027e20000100c00 */
[----:B------:R-:W-:Y:S06]  /*25230*/  BAR.ARV 0x4, 0x180 ;  /* 0x0106000000007b1d */ /* 0x000fec0000002000 */
[----:B------:R-:W-:Y:S05]  /*25240*/  BRA `(.L_x_3332) ;  /* 0x0000000c00b47947 */ /* 0x000fea0003800000 */
.L_x_3331:
[----:B------:R-:W1:Y:S01]  /*25250*/  S2R R0, SR_TID.X ;  /* 0x0000000000007919 */ /* 0x000e620000002100 */
[----:B------:R-:W-:Y:S01]  /*25260*/  ULDC UR4, c[0x0][0xd3c] ;  /* 0x00034f0000047ab9 */ /* 0x000fe20000000800 */
        /* <DEDUP_REMOVED lines=9> */
[----:B-1----:R-:W-:-:S04]  /*25300*/  @!P1 IMAD.WIDE.U32 R2, R0, 0x4, R4 ;  /* 0x0000000400029825 */ /* 0x002fc800078e0004 */
[----:B------:R-:W-:-:S06]  /*25310*/  IMAD.MOV.U32 R5, RZ, RZ, RZ ;  /* 0x000000ffff057224 */ /* 0x000fcc00078e00ff */
        /* <DEDUP_REMOVED lines=31> */
.L_x_3335:
        /* <DEDUP_REMOVED lines=39> */
.L_x_3333:
        /* <DEDUP_REMOVED lines=10> */
[----:B------:R-:W-:-:S06]  /*25820*/  VIADD R8, R10, 0xffffffff ;  /* 0xffffffff0a087836 */ /* 0x000fcc0000000000 */
[----:B------:R3:W4:Y:S02]  /*25830*/  SHFL.IDX PT, R8, R3, R8, 0x1f ;  /* 0x00001f0803087589 */ /* 0x00072400000e0000 */
.L_x_3336:
[----:B----4-:R-:W-:Y:S01]  /*25840*/  IMAD R2, R8, UR5, R9 ;  /* 0x0000000508027c24 */ /* 0x010fe2000f8e0209 */
[----:B-1----:R-:W-:Y:S01]  /*25850*/  ISETP.NE.AND P0, PT, R7, 0x1, PT ;  /* 0x000000010700780c */ /* 0x002fe20003f05270 */
[----:B------:R-:W-:-:S03]  /*25860*/  VIADD R12, R10, UR4 ;  /* 0x000000040a0c7c36 */ /* 0x000fc60008000000 */
[----:B------:R1:W-:Y:S01]  /*25870*/  STL [R1+0x470], R2 ;  /* 0x0004700201007387 */ /* 0x0003e20000100800 */
[----:B0-----:R-:W-:-:S03]  /*25880*/  IADD3 R5, -R2, UR6, RZ ;  /* 0x0000000602057c10 */ /* 0x001fc6000fffe1ff */
[----:B------:R1:W-:Y:S05]  /*25890*/  STL [R1+0x47c], R12 ;  /* 0x00047c0c01007387 */ /* 0x0003ea0000100800 */
[----:B------:R-:W-:Y:S05]  /*258a0*/  @!P0 BRA `(.L_x_3337) ;  /* 0x0000000000e08947 */ /* 0x000fea0003800000 */
[-C--:B--2---:R-:W-:Y:S02]  /*258b0*/  IABS R6, R4.reuse ;  /* 0x0000000400067213 */ /* 0x084fe40000000000 */
[----:B------:R-:W-:Y:S02]  /*258c0*/  IABS R8, R7 ;  /* 0x0000000700087213 */ /* 0x000fe40000000000 */
[----:B------:R-:W0:Y:S08]  /*258d0*/  I2F.RP R9, R6 ;  /* 0x0000000600097306 */ /* 0x000e300000209400 */
[----:B------:R-:W2:Y:S08]  /*258e0*/  I2F.RP R10, R8 ;  /* 0x00000008000a7306 */ /* 0x000eb00000209400 */
[----:B0-----:R-:W1:Y:S08]  /*258f0*/  MUFU.RCP R9, R9 ;  /* 0x0000000900097308 */ /* 0x001e700000001000 */
[----:B--2---:R-:W-:Y:S01]  /*25900*/  MUFU.RCP R10, R10 ;  /* 0x0000000a000a7308 */ /* 0x004fe20000001000 */
[----:B-1----:R-:W-:Y:S01]  /*25910*/  VIADD R2, R9, 0xffffffe ;  /* 0x0ffffffe09027836 */ /* 0x002fe20000000000 */
[----:B------:R-:W-:-:S06]  /*25920*/  IABS R9, R4 ;  /* 0x0000000400097213 */ /* 0x000fcc0000000000 */
[----:B---3--:R0:W1:Y:S02]  /*25930*/  F2I.FTZ.U32.TRUNC.NTZ R3, R2 ;  /* 0x0000000200037305 */ /* 0x008064000021f000 */
        /* <DEDUP_REMOVED lines=8> */
[----:B------:R-:W-:Y:S02]  /*259c0*/  VIADD R3, R10, 0xffffffe ;  /* 0x0ffffffe0a037836 */ /* 0x000fe40000000000 */
[----:B------:R-:W-:Y:S01]  /*259d0*/  IMAD.MOV.U32 R2, RZ, RZ, RZ ;  /* 0x000000ffff027224 */ /* 0x000fe200078e00ff */
[----:B------:R-:W-:-:S03]  /*259e0*/  ISETP.GT.U32.AND P1, PT, R6, R11, PT ;  /* 0x0000000b0600720c */ /* 0x000fc60003f24070 */
[----:B------:R-:W0:Y:S10]  /*259f0*/  F2I.FTZ.U32.TRUNC.NTZ R3, R3 ;  /* 0x0000000300037305 */ /* 0x000e34000021f000 */
[----:B------:R-:W-:-:S02]  /*25a00*/  @!P1 IMAD.IADD R11, R11, 0x1, -R6 ;  /* 0x000000010b0b9824 */ /* 0x000fc400078e0a06 */
[----:B------:R-:W-:Y:S01]  /*25a10*/  @!P1 VIADD R9, R9, 0x1 ;  /* 0x0000000109099836 */ /* 0x000fe20000000000 */
[----:B------:R-:W-:Y:S02]  /*25a20*/  ISETP.NE.AND P1, PT, R4, RZ, PT ;  /* 0x000000ff0400720c */ /* 0x000fe40003f25270 */
[----:B------:R-:W-:Y:S01]  /*25a30*/  ISETP.GE.U32.AND P0, PT, R11, R6, PT ;  /* 0x000000060b00720c */ /* 0x000fe20003f06070 */
[----:B0-----:R-:W-:-:S04]  /*25a40*/  IMAD.MOV R11, RZ, RZ, -R3 ;  /* 0x000000ffff0b7224 */ /* 0x001fc800078e0a03 */
[----:B------:R-:W-:-:S04]  /*25a50*/  IMAD R11, R11, R8, RZ ;  /* 0x000000080b0b7224 */ /* 0x000fc800078e02ff */
[----:B------:R-:W-:Y:S01]  /*25a60*/  IMAD.HI.U32 R6, R3, R11, R2 ;  /* 0x0000000b03067227 */ /* 0x000fe200078e0002 */
[----:B------:R-:W-:-:S03]  /*25a70*/  LOP3.LUT R2, R5, R4, RZ, 0x3c, !PT ;  /* 0x0000000405027212 */ /* 0x000fc600078e3cff */
[----:B------:R-:W-:Y:S01]  /*25a80*/  @P0 VIADD R9, R9, 0x1 ;  /* 0x0000000109090836 */ /* 0x000fe20000000000 */
[----:B------:R-:W-:Y:S02]  /*25a90*/  ISETP.GE.AND P2, PT, R2, RZ, PT ;  /* 0x000000ff0200720c */ /* 0x000fe40003f46270 */
[----:B------:R-:W-:-:S05]  /*25aa0*/  IABS R2, R7 ;  /* 0x0000000700027213 */ /* 0x000fca0000000000 */
[----:B------:R-:W-:-:S06]  /*25ab0*/  IMAD.MOV R2, RZ, RZ, -R2 ;  /* 0x000000ffff027224 */ /* 0x000fcc00078e0a02 */
[----:B------:R-:W-:Y:S01]  /*25ac0*/  @!P2 IMAD.MOV R9, RZ, RZ, -R9 ;  /* 0x000000ffff09a224 */ /* 0x000fe200078e0a09 */
[----:B------:R-:W-:-:S04]  /*25ad0*/  @!P1 LOP3.LUT R9, RZ, R4, RZ, 0x33, !PT ;  /* 0x00000004ff099212 */ /* 0x000fc800078e33ff */
[----:B------:R-:W-:-:S05]  /*25ae0*/  IABS R3, R9 ;  /* 0x0000000900037213 */ /* 0x000fca0000000000 */
        /* <DEDUP_REMOVED lines=12> */
[--C-:B------:R-:W-:Y:S02]  /*25bb0*/  IMAD.MOV R2, RZ, RZ, -R6.reuse ;  /* 0x000000ffff027224 */ /* 0x100fe400078e0a06 */
[C---:B------:R-:W-:Y:S02]  /*25bc0*/  IMAD R6, R7.reuse, 0x1000000, R6 ;  /* 0x0100000007067824 */ /* 0x040fe400078e0206 */
[--C-:B------:R-:W-:Y:S02]  /*25bd0*/  IMAD R7, R7, R2, R9.reuse ;  /* 0x0000000207077224 */ /* 0x100fe400078e0209 */
[----:B------:R-:W-:Y:S02]  /*25be0*/  IMAD.MOV R2, RZ, RZ, -R9 ;  /* 0x000000ffff027224 */ /* 0x000fe400078e0a09 */
[----:B------:R-:W-:Y:S02]  /*25bf0*/  IMAD R3, R7, 0x10000, R6 ;  /* 0x0001000007037824 */ /* 0x000fe400078e0206 */
[----:B------:R-:W-:-:S03]  /*25c00*/  IMAD R2, R4, R2, R5 ;  /* 0x0000000204027224 */ /* 0x000fc600078e0205 */
[----:B------:R0:W-:Y:S01]  /*25c10*/  STL [R1+0x478], R3 ;  /* 0x0004780301007387 */ /* 0x0001e20000100800 */
[----:B------:R-:W-:Y:S05]  /*25c20*/  BRA `(.L_x_3338) ;  /* 0x0000000000f47947 */ /* 0x000fea0003800000 */
.L_x_3337:
[----:B-1-3--:R-:W0:Y:S02]  /*25c30*/  LDC.64 R2, c[0x0][0xd90] ;  /* 0x00036400ff027b82 */ /* 0x00ae240000000a00 */
[----:B0-----:R-:W-:-:S05]  /*25c40*/  IMAD.WIDE R2, R12, 0x4, R2 ;  /* 0x000000040c027825 */ /* 0x001fca00078e0202 */
[----:B------:R0:W2:Y:S02]  /*25c50*/  LDG.E R7, desc[UR40][R2.64] ;  /* 0x0000002802077981 */ /* 0x0000a4000c1e1900 */
        /* <DEDUP_REMOVED lines=29> */
[----:B------:R-:W-:-:S04]  /*25e30*/  VIADDMNMX R7, R10, UR5, R7, PT ;  /* 0x000000050a077c46 */ /* 0x000fc8000b800107 */
[-C--:B------:R-:W-:Y:S02]  /*25e40*/  IABS R9, R7.reuse ;  /* 0x0000000700097213 */ /* 0x080fe40000000000 */
        /* <DEDUP_REMOVED lines=11> */
[----:B------:R-:W-:Y:S02]  /*25f00*/  LOP3.LUT R3, R5, R7, RZ, 0x3c, !PT ;  /* 0x0000000705037212 */ /* 0x000fe400078e3cff */
[----:B------:R-:W-:Y:S01]  /*25f10*/  IADD3 R5, R8, 0x1000000, R5 ;  /* 0x0100000008057810 */ /* 0x000fe20007ffe005 */
        /* <DEDUP_REMOVED lines=12> */
[----:B------:R-:W-:-:S05]  /*25fe0*/  IMAD R3, R2, R7, R5 ;  /* 0x0000000702037224 */ /* 0x000fca00078e0205 */
[----:B------:R1:W-:Y:S02]  /*25ff0*/  STL [R1+0x478], R3 ;  /* 0x0004780301007387 */ /* 0x0003e40000100800 */
.L_x_3338:
[----:B01----:R-:W-:-:S05]  /*26000*/  LOP3.LUT R3, RZ, R2, RZ, 0x33, !PT ;  /* 0x00000002ff037212 */ /* 0x003fca00078e33ff */
[----:B------:R-:W-:-:S05]  /*26010*/  IMAD.IADD R2, R4, 0x1, R3 ;  /* 0x0000000104027824 */ /* 0x000fca00078e0203 */
[----:B------:R1:W-:Y:S01]  /*26020*/  STL [R1+0x474], R2 ;  /* 0x0004740201007387 */ /* 0x0003e20000100800 */
[----:B------:R-:W-:Y:S05]  /*26030*/  BRA `(.L_x_3339) ;  /* 0x0000000000107947 */ /* 0x000fea0003800000 */
.L_x_3334:
[----:B------:R-:W-:Y:S01]  /*26040*/  IMAD.U32 R2, RZ, RZ, UR6 ;  /* 0x00000006ff027e24 */ /* 0x000fe2000f8e00ff */
[----:B------:R0:W-:Y:S04]  /*26050*/  STL [R1+0x474], RZ ;  /* 0x000474ff01007387 */ /* 0x0001e80000100800 */
[----:B------:R0:W-:Y:S04]  /*26060*/  STL [R1+0x478], RZ ;  /* 0x000478ff01007387 */ /* 0x0001e80000100800 */
[----:B------:R0:W-:Y:S02]  /*26070*/  STL [R1+0x470], R2 ;  /* 0x0004700201007387 */ /* 0x0001e40000100800 */
.L_x_3339:
[----:B------:R-:W2:Y:S04]  /*26080*/  LDL R4, [R1+0x470] ;  /* 0x0004700001047983 */ /* 0x000ea80000100800 */
        /* <DEDUP_REMOVED lines=9> */
.L_x_3332:
[----:B--2---:R-:W2:Y:S01]  /*26120*/  LDL R0, [R1+0x47c] ;  /* 0x00047c0001007983 */ /* 0x004ea20000100800 */
[----:B------:R-:W-:Y:S01]  /*26130*/  ULDC UR4, c[0x0][0xd3c] ;  /* 0x00034f0000047ab9 */ /* 0x000fe20000000800 */
[----:B------:R-:W-:Y:S02]  /*26140*/  IMAD.MOV.U32 R19, RZ, RZ, RZ ;  /* 0x000000ffff137224 */ /* 0x000fe400078e00ff */
[----:B------:R4:W-:Y:S01]  /*26150*/  STL [R1+0x4e8], RZ ;  /* 0x0004e8ff01007387 */ /* 0x0009e20000100800 */
[----:B--2---:R-:W-:Y:S01]  /*26160*/  ISETP.GE.AND P0, PT, R0, UR4, PT ;  /* 0x0000000400007c0c */ /* 0x004fe2000bf06270 */
[----:B------:R-:W-:-:S05]  /*26170*/  IMAD.MOV.U32 R0, RZ, RZ, 0x1 ;  /* 0x00000001ff007424 */ /* 0x000fca00078e00ff */
[----:B------:R4:W-:Y:S07]  /*26180*/  STL [R1+0x484], R0 ;  /* 0x0004840001007387 */ /* 0x0009ee0000100800 */
[----:B------:R-:W-:Y:S05]  /*26190*/  @P0 BRA `(.L_x_3340) ;  /* 0x0000006800940947 */ /* 0x000fea0003800000 */
[----:B---3--:R-:W2:Y:S01]  /*261a0*/  S2R R5, SR_TID.X ;  /* 0x0000000000057919 */ /* 0x008ea20000002100 */
[----:B------:R-:W3:Y:S01]  /*261b0*/  S2UR UR5, SR_CgaCtaId ;  /* 0x00000000000579c3 */ /* 0x000ee20000008800 */
[----:B------:R-:W-:Y:S01]  /*261c0*/  UMOV UR4, 0x400 ;  /* 0x0000040000047882 */ /* 0x000fe20000000000 */
[----:B------:R-:W-:Y:S01]  /*261d0*/  BSSY B8, `(.L_x_3340) ;  /* 0x00006a1000087945 */ /* 0x000fe20003800000 */
[----:B------:R-:W-:Y:S01]  /*261e0*/  STL [R1+0x4e8], RZ ;  /* 0x0004e8ff01007387 */ /* 0x000fe20000100800 */
[----:B------:R-:W-:Y:S01]  /*261f0*/  IMAD.MOV.U32 R19, RZ, RZ, RZ ;  /* 0x000000ffff137224 */ /* 0x000fe200078e00ff */
[----:B------:R-:W-:Y:S01]  /*26200*/  ULDC UR37, c[0x0][0xc] ;  /* 0x0000030000257ab9 */ /* 0x000fe20000000800 */
[----:B------:R-:W-:Y:S01]  /*26210*/  ULDC.64 UR38, c[0x0][0x198] ;  /* 0x0000660000267ab9 */ /* 0x000fe20000000a00 */
[----:B---3--:R-:W-:-:S06]  /*26220*/  ULEA UR4, UR5, UR4, 0x18 ;  /* 0x0000000405047291 */ /* 0x008fcc000f8ec03f */
[----:B------:R-:W-:Y:S01]  /*26230*/  IMAD.U32 R18, RZ, RZ, UR4 ;  /* 0x00000004ff127e24 */ /* 0x000fe2000f8e00ff */
[C---:B--2---:R-:W-:Y:S01]  /*26240*/  LOP3.LUT R4, R5.reuse, 0x7f, RZ, 0xc0, !PT ;  /* 0x0000007f05047812 */ /* 0x044fe200078ec0ff */
[----:B----4-:R-:W-:-:S05]  /*26250*/  IMAD.SHL.U32 R0, R5, 0x8, RZ ;  /* 0x0000000805007824 */ /* 0x010fca00078e00ff */
[C---:B01----:R-:W-:Y:S02]  /*26260*/  LOP3.LUT R2, R0.reuse, 0x1f8, RZ, 0xc0, !PT ;  /* 0x000001f800027812 */ /* 0x043fe400078ec0ff */
        /* <DEDUP_REMOVED lines=10> */
[----:B------:R1:W-:Y:S01]  /*26310*/  STL [R1+0x484], R2 ;  /* 0x0004840201007387 */ /* 0x0003e20000100800 */
[C---:B0-----:R-:W-:Y:S02]  /*26320*/  LOP3.LUT R3, R0.reuse, 0x40, RZ, 0xfc, !PT ;  /* 0x0000004000037812 */ /* 0x041fe400078efcff */
[C---:B-1----:R-:W-:Y:S02]  /*26330*/  LOP3.LUT R2, R0.reuse, 0x80, RZ, 0xfc, !PT ;  /* 0x0000008000027812 */ /* 0x042fe400078efcff */
[----:B------:R-:W-:-:S07]  /*26340*/  LOP3.LUT R0, R0, 0xc0, RZ, 0xfc, !PT ;  /* 0x000000c000007812 */ /* 0x000fce00078efcff */
.L_x_3458:
[----:B------:R-:W2:Y:S01]  /*26350*/  LDL R11, [R1+0x47c] ;  /* 0x00047c00010b7983 */ /* 0x000ea20000100800 */
[----:B------:R-:W-:Y:S05]  /*26360*/  YIELD ;  /* 0x0000000000007946 */ /* 0x000fea0003800000 */
[----:B------:R-:W-:Y:S01]  /*26370*/  ULDC.64 UR4, c[0x0][0xb20] ;  /* 0x0002c80000047ab9 */ /* 0x000fe20000000a00 */
[----:B------:R-:W-:Y:S01]  /*26380*/  IMAD.MOV.U32 R0, RZ, RZ, RZ ;  /* 0x000000ffff007224 */ /* 0x000fe200078e00ff */
[----:B------:R-:W-:Y:S01]  /*26390*/  ISETP.NE.U32.AND P0, PT, RZ, UR4, PT ;  /* 0x00000004ff007c0c */ /* 0x000fe2000bf05070 */
[----:B01----:R-:W0:Y:S01]  /*263a0*/  LDC.64 R4, c[0x0][0xaf8] ;  /* 0x0002be00ff047b82 */ /* 0x003e220000000a00 */
[----:B------:R-:W-:Y:S01]  /*263b0*/  CS2R R6, SRZ ;  /* 0x0000000000067805 */ /* 0x000fe2000001ff00 */
        /* <DEDUP_REMOVED lines=11> */
[----:B------:R-:W-:Y:S02]  /*26470*/  ISETP.NE.AND.EX P1, PT, RZ, UR7, PT, P1 ;  /* 0x00000007ff007c0c */ /* 0x000fe4000bf25310 */
[----:B------:R-:W-:Y:S01]  /*26480*/  ISETP.NE.U32.AND P0, PT, RZ, UR4, PT ;  /* 0x00000004ff007c0c */ /* 0x000fe2000bf05070 */
[----:B-1----:R-:W0:Y:S03]  /*26490*/  LDC.64 R2, c[0x0][0xb00] ;  /* 0x0002c000ff027b82 */ /* 0x002e260000000a00 */
[----:B------:R-:W-:-:S05]  /*264a0*/  ISETP.NE.AND.EX P0, PT, RZ, UR5, PT, P0 ;  /* 0x00000005ff007c0c */ /* 0x000fca000bf05300 */
[----:B------:R-:W1:Y:S08]  /*264b0*/  @P2 LDC.64 R8, c[0x0][0xb10] ;  /* 0x0002c400ff082b82 */ /* 0x000e700000000a00 */
[----:B------:R-:W2:Y:S01]  /*264c0*/  @P0 LDG.E R6, desc[UR40][R4.64] ;  /* 0x0000002804060981 */ /* 0x000ea2000c1e1900 */
[----:B------:R-:W-:Y:S01]  /*264d0*/  ULDC UR4, c[0x0][0x288] ;  /* 0x0000a20000047ab9 */ /* 0x000fe20000000800 */
[----:B0-----:R-:W-:-:S05]  /*264e0*/  IMAD.WIDE R2, R11, 0x4, R2 ;  /* 0x000000040b027825 */ /* 0x001fca00078e0202 */
[----:B------:R0:W5:Y:S01]  /*264f0*/  @P1 LDG.E R7, desc[UR40][R2.64] ;  /* 0x0000002802071981 */ /* 0x000162000c1e1900 */
[----:B-1----:R-:W-:-:S03]  /*26500*/  @P2 IMAD.WIDE R8, R11, 0x4, R8 ;  /* 0x000000040b082825 */ /* 0x002fc600078e0208 */
[----:B--2---:R1:W-:Y:S02]  /*26510*/  STL [R1+0x49c], R6 ;  /* 0x00049c0601007387 */ /* 0x0043e40000100800 */
[----:B-1----:R-:W-:Y:S01]  /*26520*/  IMAD.U32 R6, RZ, RZ, UR4 ;  /* 0x00000004ff067e24 */ /* 0x002fe2000f8e00ff */
[----:B------:R-:W-:-:S05]  /*26530*/  ULDC.64 UR4, c[0x0][0x418] ;  /* 0x0001060000047ab9 */ /* 0x000fca0000000a00 */
[----:B------:R-:W2:Y:S01]  /*26540*/  @P2 LDG.E R6, desc[UR40][R8.64] ;  /* 0x0000002808062981 */ /* 0x000ea2000c1e1900 */
[----:B------:R-:W-:-:S03]  /*26550*/  UISETP.NE.U32.AND UP0, UPT, UR4, URZ, UPT ;  /* 0x0000003f0400728c */ /* 0x000fc6000bf05070 */
[----:B------:R-:W-:Y:S01]  /*26560*/  ULDC UR4, c[0x0][0x424] ;  /* 0x0001090000047ab9 */ /* 0x000fe20000000800 */
[----:B------:R-:W-:-:S03]  /*26570*/  UISETP.NE.AND.EX UP0, UPT, UR5, URZ, UPT, UP0 ;  /* 0x0000003f0500728c */ /* 0x000fc6000bf05300 */
[----:B------:R-:W-:Y:S01]  /*26580*/  ULDC UR5, c[0x0][0x2f0] ;  /* 0x0000bc0000057ab9 */ /* 0x000fe20000000800 */
[----:B------:R-:W-:-:S04]  /*26590*/  USEL UR4, UR4, 0x1, UP0 ;  /* 0x0000000104047887 */ /* 0x000fc80008000000 */
[----:B------:R-:W-:Y:S01]  /*265a0*/  UIMAD UR4, UR4, UR5, URZ ;  /* 0x00000005040472a4 */ /* 0x000fe2000f8e023f */
[----:B--2---:R1:W-:Y:S01]  /*265b0*/  STL [R1+0x4a0], R6 ;  /* 0x0004a00601007387 */ /* 0x0043e20000100800 */
[----:B------:R-:W-:-:S04]  /*265c0*/  IMAD.MOV.U32 R10, RZ, RZ, R6 ;  /* 0x000000ffff0a7224 */ /* 0x000fc800078e0006 */
[----:B-1----:R-:W-:Y:S01]  /*265d0*/  IMAD.U32 R6, RZ, RZ, UR4 ;  /* 0x00000004ff067e24 */ /* 0x002fe2000f8e00ff */
[----:B0-----:R-:W-:Y:S06]  /*265e0*/  @P2 BRA `(.L_x_3341) ;  /* 0x0000000000142947 */ /* 0x001fec0003800000 */
[----:B------:R-:W-:Y:S05]  /*265f0*/  @!P0 BRA `(.L_x_3341) ;  /* 0x0000000000108947 */ /* 0x000fea0003800000 */
[----:B------:R-:W2:Y:S04]  /*26600*/  LDG.E R8, desc[UR40][R4.64] ;  /* 0x0000002804087981 */ /* 0x000ea8000c1e1900 */
[----:B------:R-:W2:Y:S02]  /*26610*/  LDG.E R4, desc[UR40][R4.64+0x4] ;  /* 0x0000042804047981 */ /* 0x000ea4000c1e1900 */
[----:B--2---:R-:W-:-:S05]  /*26620*/  IMAD.IADD R10, R4, 0x1, -R8 ;  /* 0x00000001040a7824 */ /* 0x004fca00078e0a08 */
[----:B------:R0:W-:Y:S02]  /*26630*/  STL [R1+0x4a0], R10 ;  /* 0x0004a00a01007387 */ /* 0x0001e40000100800 */
.L_x_3341:
        /* <DEDUP_REMOVED lines=12> */
[----:B------:R-:W2:Y:S02]  /*26700*/  LDC.64 R6, c[0x0][0xb18] ;  /* 0x0002c600ff067b82 */ /* 0x000ea40000000a00 */
[----:B--2---:R-:W-:-:S06]  /*26710*/  IMAD.WIDE R6, R11, 0x4, R6 ;  /* 0x000000040b067825 */ /* 0x004fcc00078e0206 */
[----:B------:R2:W5:Y:S01]  /*26720*/  LDG.E R6, desc[UR40][R6.64] ;  /* 0x0000002806067981 */ /* 0x000562000c1e1900 */
[----:B------:R-:W-:Y:S05]  /*26730*/  BRA `(.L_x_3343) ;  /* 0x0000000000107947 */ /* 0x000fea0003800000 */
.L_x_3342:
[----:B------:R-:W-:Y:S05]  /*26740*/  @!P1 BRA `(.L_x_3343) ;  /* 0x00000000000c9947 */ /* 0x000fea0003800000 */
[----:B------:R-:W2:Y:S04]  /*26750*/  LDG.E R6, desc[UR40][R2.64] ;  /* 0x0000002802067981 */ /* 0x000ea8000c1e1900 */
[----:B------:R-:W2:Y:S02]  /*26760*/  LDG.E R2, desc[UR40][R2.64+0x4] ;  /* 0x0000042802027981 */ /* 0x000ea4000c1e1900 */
[----:B--2---:R-:W-:-:S07]  /*26770*/  IMAD.IADD R6, R2, 0x1, -R6 ;  /* 0x0000000102067824 */ /* 0x004fce00078e0a06 */
.L_x_3343:
[----:B------:R-:W3:Y:S01]  /*26780*/  LDL.LU R3, [R1+0x474] ;  /* 0x0004740001037983 */ /* 0x000ee20000300800 */
[----:B------:R-:W4:Y:S01]  /*26790*/  LDC R2, c[0x0][0x448] ;  /* 0x00011200ff027b82 */ /* 0x000f220000000800 */
[----:B-----5:R-:W-:Y:S01]  /*267a0*/  IMAD.IADD R0, R6, 0x1, -R0 ;  /* 0x0000000106007824 */ /* 0x020fe200078e0a00 */
[----:B----4-:R-:W-:-:S13]  /*267b0*/  ISETP.NE.AND P1, PT, R2, 0x1, PT ;  /* 0x000000010200780c */ /* 0x010fda0003f25270 */
[----:B------:R-:W4:Y:S08]  /*267c0*/  @P1 LDC R2, c[0x0][0x44c] ;  /* 0x00011300ff021b82 */ /* 0x000f300000000800 */
[----:B-1----:R-:W1:Y:S01]  /*267d0*/  @P1 LDC R4, c[0x0][0x450] ;  /* 0x00011400ff041b82 */ /* 0x002e620000000800 */
[----:B---3--:R-:W-:-:S04]  /*267e0*/  IMAD.SHL.U32 R11, R3, 0x80, RZ ;  /* 0x00000080030b7824 */ /* 0x008fc800078e00ff */
[----:B------:R-:W-:Y:S01]  /*267f0*/  VIADD R3, R11, 0x7f ;  /* 0x0000007f0b037836 */ /* 0x000fe20000000000 */
[----:B------:R3:W-:Y:S03]  /*26800*/  STL [R1+0x494], R11 ;  /* 0x0004940b01007387 */ /* 0x0007e60000100800 */
[----:B----4-:R-:W-:-:S04]  /*26810*/  @P1 IMAD.HI.U32 R2, R3, R2, RZ ;  /* 0x0000000203021227 */ /* 0x010fc800078e00ff */
[----:B------:R-:W-:Y:S01]  /*26820*/  IMAD.MOV.U32 R6, RZ, RZ, R3 ;  /* 0x000000ffff067224 */ /* 0x000fe200078e0003 */
[----:B-1----:R-:W-:Y:S01]  /*26830*/  @P1 SHF.R.U32.HI R6, RZ, R4, R2 ;  /* 0x00000004ff061219 */ /* 0x002fe20000011602 */
[----:B------:R-:W-:-:S04]  /*26840*/  VIADD R2, R0, 0x5f ;  /* 0x0000005f00027836 */ /* 0x000fc80000000000 */
[----:B------:R-:W-:-:S05]  /*26850*/  IMAD.HI R2, R2, 0x2aaaaaab, RZ ;  /* 0x2aaaaaab02027827 */ /* 0x000fca00078e02ff */
[----:B------:R-:W-:-:S04]  /*26860*/  SHF.R.U32.HI R3, RZ, 0x1f, R2 ;  /* 0x0000001fff037819 */ /* 0x000fc80000011602 */
[----:B------:R-:W-:Y:S02]  /*26870*/  LEA.HI.SX32 R9, R2, R3, 0x1c ;  /* 0x0000000302097211 */ /* 0x000fe400078fe2ff */
[----:B------:R-:W-:-:S03]  /*26880*/  IADD3 R2, R0, 0x1, -R10 ;  /* 0x0000000100027810 */ /* 0x000fc60007ffe80a */
[----:B------:R3:W-:Y:S02]  /*26890*/  STL [R1+0x4f4], R9 ;  /* 0x0004f40901007387 */ /* 0x0007e40000100800 */
[----:B------:R-:W-:Y:S02]  /*268a0*/  IMAD.IADD R6, R2, 0x1, R6 ;  /* 0x0000000102067824 */ /* 0x000fe400078e0206 */
[----:B------:R-:W1:Y:S02]  /*268b0*/  LDC.64 R2, c[0x0][0xad8] ;  /* 0x0002b600ff027b82 */ /* 0x000e640000000a00 */
[----:B-1----:R-:W-:Y:S01]  /*268c0*/  ISETP.GE.AND P2, PT, R3, 0x1, PT ;  /* 0x000000010300780c */ /* 0x002fe20003f46270 */
[----:B------:R-:W-:-:S12]  /*268d0*/  IMAD.IADD R2, R6, 0x1, R2 ;  /* 0x0000000106027824 */ /* 0x000fd800078e0202 */
[----:B---3--:R-:W-:Y:S05]  /*268e0*/  @!P2 BRA `(.L_x_3344) ;  /* 0x000000000048a947 */ /* 0x008fea0003800000 */
[C---:B------:R-:W-:Y:S01]  /*268f0*/  ISETP.GT.AND P0, PT, R6.reuse, RZ, PT ;  /* 0x000000ff0600720c */ /* 0x040fe20003f04270 */
[----:B------:R-:W-:Y:S01]  /*26900*/  BSSY B0, `(.L_x_3345) ;  /* 0x000000e000007945 */ /* 0x000fe20003800000 */
[----:B--2---:R-:W-:-:S11]  /*26910*/  VIADD R7, R6, 0xffffffff ;  /* 0xffffffff06077836 */ /* 0x004fd60000000000 */
        /* <DEDUP_REMOVED lines=8> */
.L_x_3346:
[----:B------:R-:W-:-:S13]  /*269a0*/  ISETP.NE.AND P0, PT, R3, 0x1, PT ;  /* 0x000000010300780c */ /* 0x000fda0003f05270 */
[----:B------:R-:W1:Y:S02]  /*269b0*/  @P0 LDC.64 R4, c[0x0][0xae0] ;  /* 0x0002b800ff040b82 */ /* 0x000e640000000a00 */
[----:B-1----:R-:W-:-:S05]  /*269c0*/  @P0 IMAD.HI.U32 R4, R7, R4, RZ ;  /* 0x0000000407040227 */ /* 0x002fca00078e00ff */
[----:B------:R-:W-:-:S07]  /*269d0*/  @P0 SHF.R.U32.HI R7, RZ, R5, R4 ;  /* 0x00000005ff070219 */ /* 0x000fce0000011604 */
.L_x_3347:
[----:B------:R-:W-:Y:S05]  /*269e0*/  BSYNC B0 ;  /* 0x0000000000007941 */ /* 0x000fea0003800000 */
.L_x_3345:
[----:B------:R-:W-:-:S05]  /*269f0*/  IMAD R7, R7, R3, R3 ;  /* 0x0000000307077224 */ /* 0x000fca00078e0203 */
[----:B------:R-:W-:-:S07]  /*26a00*/  VIMNMX R2, R2, R7, PT ;  /* 0x0000000702027248 */ /* 0x000fce0003fe0100 */
.L_x_3344:
[----:B------:R-:W1:Y:S01]  /*26a10*/  @P1 LDC R4, c[0x0][0x44c] ;  /* 0x00011300ff041b82 */ /* 0x000e620000000800 */
[----:B------:R-:W-:Y:S01]  /*26a20*/  VIADD R2, R2, 0x5f ;  /* 0x0000005f02027836 */ /* 0x000fe20000000000 */
[----:B------:R-:W-:Y:S01]  /*26a30*/  ULDC UR4, c[0x0][0xad4] ;  /* 0x0002b50000047ab9 */ /* 0x000fe20000000800 */
[----:B------:R-:W-:Y:S02]  /*26a40*/  IMAD.MOV.U32 R5, RZ, RZ, R11 ;  /* 0x000000ffff057224 */ /* 0x000fe400078e000b */
[----:B------:R-:W-:-:S03]  /*26a50*/  IMAD.HI R2, R2, 0x2aaaaaab, RZ ;  /* 0x2aaaaaab02027827 */ /* 0x000fc600078e02ff */
[----:B------:R-:W3:Y:S01]  /*26a60*/  @P1 LDC R6, c[0x0][0x450] ;  /* 0x00011400ff061b82 */ /* 0x000ee20000000800 */
[----:B-1----:R-:W-:-:S05]  /*26a70*/  @P1 IMAD.HI.U32 R4, R11, R4, RZ ;  /* 0x000000040b041227 */ /* 0x002fca00078e00ff */
        /* <DEDUP_REMOVED lines=13> */
[----:B-1----:R-:W1:Y:S02]  /*26b50*/  @P0 LDC.64 R4, c[0x0][0xae0] ;  /* 0x0002b800ff040b82 */ /* 0x002e640000000a00 */
[----:B-1----:R-:W-:-:S05]  /*26b60*/  @P0 IMAD.HI.U32 R4, R6, R4, RZ ;  /* 0x0000000406040227 */ /* 0x002fca00078e00ff */
[----:B------:R-:W-:-:S04]  /*26b70*/  @P0 SHF.R.U32.HI R6, RZ, R5, R4 ;  /* 0x00000005ff060219 */ /* 0x000fc80000011604 */
[----:B------:R-:W-:Y:S01]  /*26b80*/  LOP3.LUT R6, RZ, R6, RZ, 0x33, !PT ;  /* 0x00000006ff067212 */ /* 0x000fe200078e33ff */
[----:B------:R-:W-:Y:S06]  /*26b90*/  BRA `(.L_x_3351) ;  /* 0x0000000000107947 */ /* 0x000fec0003800000 */
.L_x_3350:
[----:B------:R-:W-:-:S13]  /*26ba0*/  ISETP.NE.AND P0, PT, R3, 0x1, PT ;  /* 0x000000010300780c */ /* 0x000fda0003f05270 */
[----:B-1----:R-:W1:Y:S02]  /*26bb0*/  @P0 LDC.64 R4, c[0x0][0xae0] ;  /* 0x0002b800ff040b82 */ /* 0x002e640000000a00 */
[----:B-1----:R-:W-:-:S05]  /*26bc0*/  @P0 IMAD.HI.U32 R4, R6, R4, RZ ;  /* 0x0000000406040227 */ /* 0x002fca00078e00ff */
[----:B------:R-:W-:-:S07]  /*26bd0*/  @P0 SHF.R.U32.HI R6, RZ, R5, R4 ;  /* 0x00000005ff060219 */ /* 0x000fce0000011604 */
.L_x_3351:
[----:B------:R-:W-:Y:S05]  /*26be0*/  BSYNC B0 ;  /* 0x0000000000007941 */ /* 0x000fea0003800000 */
.L_x_3349:
[----:B------:R-:W-:-:S05]  /*26bf0*/  IMAD R3, R6, R3, RZ ;  /* 0x0000000306037224 */ /* 0x000fca00078e02ff */
[----:B------:R-:W-:-:S07]  /*26c00*/  VIMNMX R2, R2, R3, !PT ;  /* 0x0000000302027248 */ /* 0x000fce0007fe0100 */
.L_x_3348:
[----:B------:R-:W-:Y:S01]  /*26c10*/  IMAD.HI R2, R2, 0x2aaaaaab, RZ ;  /* 0x2aaaaaab02027827 */ /* 0x000fe200078e02ff */
[----:B-1----:R-:W-:Y:S01]  /*26c20*/  SHF.R.U32.HI R4, RZ, 0x10, R8 ;  /* 0x00000010ff047819 */ /* 0x002fe20000011608 */
[----:B------:R-:W-:Y:S01]  /*26c30*/  BSSY B0, `(.L_x_3352) ;  /* 0x000002a000007945 */ /* 0x000fe20003800000 */
[----:B------:R-:W-:Y:S01]  /*26c40*/  LOP3.LUT R9, R8, 0xff, RZ, 0xc0, !PT ;  /* 0x000000ff08097812 */ /* 0x000fe200078ec0ff */
[----:B------:R-:W-:Y:S01]  /*26c50*/  IMAD.MOV.U32 R5, RZ, RZ, RZ ;  /* 0x000000ffff057224 */ /* 0x000fe200078e00ff */
[----:B------:R-:W-:Y:S02]  /*26c60*/  SHF.R.U32.HI R3, RZ, 0x1f, R2 ;  /* 0x0000001fff037819 */ /* 0x000fe40000011602 */
[----:B------:R-:W-:Y:S01]  /*26c70*/  ISETP.NE.AND P0, PT, R4, RZ, PT ;  /* 0x000000ff0400720c */ /* 0x000fe20003f05270 */
[----:B------:R1:W-:Y:S01]  /*26c80*/  STL [R1+0x4ec], R9 ;  /* 0x0004ec0901007387 */ /* 0x0003e20000100800 */
[----:B------:R-:W-:Y:S01]  /*26c90*/  LEA.HI.SX32 R3, R2, R3, 0x1c ;  /* 0x0000000302037211 */ /* 0x000fe200078fe2ff */
[----:B------:R-:W-:-:S02]  /*26ca0*/  IMAD.MOV.U32 R8, RZ, RZ, R5 ;  /* 0x000000ffff087224 */ /* 0x000fc400078e0005 */
[----:B------:R1:W-:Y:S01]  /*26cb0*/  STL [R1+0x4bc], R5 ;  /* 0x0004bc0501007387 */ /* 0x0003e20000100800 */
[----:B0-----:R-:W-:-:S04]  /*26cc0*/  VIMNMX R10, RZ, R3, !PT ;  /* 0x00000003ff0a7248 */ /* 0x001fc80007fe0100 */
[----:B------:R-:W-:Y:S01]  /*26cd0*/  ISETP.GT.AND P1, PT, R0, R10, PT ;  /* 0x0000000a0000720c */ /* 0x000fe20003f24270 */
[----:B------:R1:W-:Y:S02]  /*26ce0*/  STL [R1+0x4b8], R10 ;  /* 0x0004b80a01007387 */ /* 0x0003e40000100800 */
[----:B------:R-:W0:Y:S10]  /*26cf0*/  @!P0 LDC R4, c[0x0][0xae8] ;  /* 0x0002ba00ff048b82 */ /* 0x000e340000000800 */
[----:B-1----:R-:W-:Y:S05]  /*26d00*/  @!P1 BRA `(.L_x_3353) ;  /* 0x0000000000709947 */ /* 0x002fea0003800000 */
[-C--:B0-----:R-:W-:Y:S02]  /*26d10*/  IABS R5, R4.reuse ;  /* 0x0000000400057213 */ /* 0x081fe40000000000 */
[----:B--2---:R-:W-:Y:S02]  /*26d20*/  IABS R7, R4 ;  /* 0x0000000400077213 */ /* 0x004fe40000000000 */
        /* <DEDUP_REMOVED lines=26> */
.L_x_3353:
[----:B------:R-:W-:Y:S05]  /*26ed0*/  BSYNC B0 ;  /* 0x0000000000007941 */ /* 0x000fea0003800000 */
.L_x_3352:
        /* <DEDUP_REMOVED lines=13> */
[----:B------:R-:W-:Y:S02]  /*26fb0*/  VOTEU.ANY UR4, UPT, PT ;  /* 0x0000000000047886 */ /* 0x000fe400038e0100 */
[----:B------:R-:W3:Y:S08]  /*26fc0*/  FLO.U32 R0, UR4 ;  /* 0x0000000400007d00 */ /* 0x000ef000080e0000 */
[----:B------:R-:W4:Y:S01]  /*26fd0*/  POPC R5, UR4 ;  /* 0x0000000400057d09 */ /* 0x000f220008000000 */
[----:B---3--:R-:W-:-:S02]  /*26fe0*/  ISETP.EQ.U32.AND P0, PT, R0, R3, PT ;  /* 0x000000030000720c */ /* 0x008fc40003f02070 */
[----:B------:R-:W4:Y:S11]  /*26ff0*/  LDC.64 R2, c[0x0][0xd60] ;  /* 0x00035800ff027b82 */ /* 0x000f360000000a00 */
[----:B----4-:R-:W3:Y:S01]  /*27000*/  @P0 ATOMG.E.ADD.STRONG.GPU PT, R3, desc[UR40][R2.64], R5 ;  /* 0x00000005020309a8 */ /* 0x010ee200081ee1e8 */
[----:B0-----:R-:W0:Y:S02]  /*27010*/  S2R R4, SR_LTMASK ;  /* 0x0000000000047919 */ /* 0x001e240000003900 */
[----:B0-----:R-:W-:-:S04]  /*27020*/  LOP3.LUT R4, R4, UR4, RZ, 0xc0, !PT ;  /* 0x0000000404047c12 */ /* 0x001fc8000f8ec0ff */
[----:B--2---:R-:W0:Y:S01]  /*27030*/  POPC R7, R4 ;  /* 0x0000000400077309 */ /* 0x004e220000000000 */
[----:B---3--:R-:W0:Y:S02]  /*27040*/  SHFL.IDX PT, R0, R3, R0, 0x1f ;  /* 0x00001f0003007589 */ /* 0x008e2400000e0000 */
[----:B0-----:R-:W-:-:S05]  /*27050*/  IADD3 R0, R0, UR37, R7 ;  /* 0x0000002500007c10 */ /* 0x001fca000fffe007 */
[----:B------:R3:W-:Y:S01]  /*27060*/  STL [R1+0x470], R0 ;  /* 0x0004700001007387 */ /* 0x0007e20000100800 */
[----:B------:R-:W-:Y:S05]  /*27070*/  BRA `(.L_x_3356) ;  /* 0x00000048005c7947 */ /* 0x000fea0003800000 */
.L_x_3355:
        /* <DEDUP_REMOVED lines=12> */
[----:B--2---:R-:W-:-:S02]  /*27140*/  IMAD.U32 R7, RZ, RZ, UR9 ;  /* 0x00000009ff077e24 */ /* 0x004fc4000f8e00ff */
[----:B------:R-:W-:Y:S02]  /*27150*/  IMAD.U32 R10, RZ, RZ, UR4 ;  /* 0x00000004ff0a7e24 */ /* 0x000fe4000f8e00ff */
[----:B------:R-:W-:Y:S02]  /*27160*/  IMAD.U32 R11, RZ, RZ, UR5 ;  /* 0x00000005ff0b7e24 */ /* 0x000fe4000f8e00ff */
[----:B-1----:R-:W-:Y:S02]  /*27170*/  IMAD.MOV.U32 R8, RZ, RZ, 0x70 ;  /* 0x00000070ff087424 */ /* 0x002fe400078e00ff */
[----:B------:R-:W-:Y:S02]  /*27180*/  IMAD.MOV.U32 R12, RZ, RZ, 0x1 ;  /* 0x00000001ff0c7424 */ /* 0x000fe400078e00ff */
[----:B------:R-:W-:-:S07]  /*27190*/  IMAD.MOV.U32 R13, RZ, RZ, RZ ;  /* 0x000000ffff0d7224 */ /* 0x000fce00078e00ff */
[----:B------:R-:W-:-:S07]  /*271a0*/  LEPC R20, `(.L_x_3358) ;  /* 0x000000001014794e */ /* 0x000fce0000000000 */
[----:B0-----:R-:W-:Y:S05]  /*271b0*/  CALL.ABS.NOINC R2 ;  /* 0x0000000002007343 */ /* 0x001fea0003c00000 */
.L_x_3358:
[----:B------:R-:W-:Y:S05]  /*271c0*/  BSYNC B6 ;  /* 0x0000000000067941 */ /* 0x000fea0003800000 */
.L_x_3357:
        /* <DEDUP_REMOVED lines=9> */
[----:B0-----:R-:W-:Y:S02]  /*27260*/  IMAD.U32 R4, RZ, RZ, UR6 ;  /* 0x00000006ff047e24 */ /* 0x001fe4000f8e00ff */
[----:B------:R-:W-:Y:S02]  /*27270*/  IMAD.U32 R5, RZ, RZ, UR7 ;  /* 0x00000007ff057e24 */ /* 0x000fe4000f8e00ff */
[----:B------:R-:W-:Y:S02]  /*27280*/  IMAD.U32 R6, RZ, RZ, UR8 ;  /* 0x00000008ff067e24 */ /* 0x000fe4000f8e00ff */
[----:B--2---:R-:W-:-:S02]  /*27290*/  IMAD.U32 R7, RZ, RZ, UR9 ;  /* 0x00000009ff077e24 */ /* 0x004fc4000f8e00ff */
[----:B------:R-:W-:Y:S02]  /*272a0*/  IMAD.U32 R10, RZ, RZ, UR4 ;  /* 0x00000004ff0a7e24 */ /* 0x000fe4000f8e00ff */
[----:B------:R-:W-:Y:S02]  /*272b0*/  IMAD.U32 R11, RZ, RZ, UR5 ;  /* 0x00000005ff0b7e24 */ /* 0x000fe4000f8e00ff */
[----:B-1----:R-:W-:Y:S02]  /*272c0*/  IMAD.MOV.U32 R8, RZ, RZ, 0x70 ;  /* 0x00000070ff087424 */ /* 0x002fe400078e00ff */
[----:B------:R-:W-:Y:S02]  /*272d0*/  IMAD.MOV.U32 R12, RZ, RZ, 0x1 ;  /* 0x00000001ff0c7424 */ /* 0x000fe400078e00ff */
[----:B---3--:R-:W-:-:S07]  /*272e0*/  IMAD.MOV.U32 R13, RZ, RZ, RZ ;  /* 0x000000ffff0d7224 */ /* 0x008fce00078e00ff */
[----:B------:R-:W-:-:S07]  /*272f0*/  LEPC R20, `(.L_x_3361) ;  /* 0x000000001014794e */ /* 0x000fce0000000000 */
[----:B----4-:R-:W-:Y:S05]  /*27300*/  CALL.ABS.NOINC R2 ;  /* 0x0000000002007343 */ /* 0x010fea0003c00000 */
.L_x_3361:
        /* <DEDUP_REMOVED lines=15> */
.L_x_3360:
[----:B------:R-:W-:Y:S05]  /*27400*/  BSYNC B6 ;  /* 0x0000000000067941 */ /* 0x000fea0003800000 */
.L_x_3359:
        /* <DEDUP_REMOVED lines=9> */
[----:B------:R2:W1:Y:S01]  /*274a0*/  @P0 LDG.E R7, desc[UR40][R2.64] ;  /* 0x0000002802070981 */ /* 0x000462000c1e1900 */
[----:B---3--:R-:W-:Y:S01]  /*274b0*/  VIADD R0, R16, 0xffffffff ;  /* 0xffffffff10007836 */ /* 0x008fe20000000000 */
[----:B--2---:R-:W2:Y:S02]  /*274c0*/  LDC.64 R2, c[0x0][0x418] ;  /* 0x00010600ff027b82 */ /* 0x004ea40000000a00 */
[----:B--2---:R-:W-:Y:S01]  /*274d0*/  LOP3.LUT P0, RZ, R2, UR4, RZ, 0xfc, !PT ;  /* 0x0000000402ff7c12 */ /* 0x004fe2000f80fcff */
[----:B------:R-:W-:-:S03]  /*274e0*/  UMOV UR4, 0xffffffff ;  /* 0xffffffff00047882 */ /* 0x000fc60000000000 */
[----:B------:R-:W-:Y:S02]  /*274f0*/  LOP3.LUT P0, RZ, R3, UR5, RZ, 0xfc, P0 ;  /* 0x0000000503ff7c12 */ /* 0x000fe4000800fcff */
[----:B-1----:R-:W-:Y:S01]  /*27500*/  SHF.R.S32.HI R8, RZ, 0x1f, R7 ;  /* 0x0000001fff087819 */ /* 0x002fe20000011407 */
[----:B------:R1:W-:Y:S01]  /*27510*/  STL [R1+0x474], R7 ;  /* 0x0004740701007387 */ /* 0x0003e20000100800 */
[----:B------:R-:W-:-:S03]  /*27520*/  SEL R16, R7, RZ, !P0 ;  /* 0x000000ff07107207 */ /* 0x000fc60004000000 */
[----:B------:R1:W-:Y:S01]  /*27530*/  STL [R1+0x478], R8 ;  /* 0x0004780801007387 */ /* 0x0003e20000100800 */
[----:B------:R-:W-:Y:S05]  /*27540*/  BRA.DIV UR4, `(.L_x_3362) ;  /* 0x0000005e04347947 */ /* 0x000fea000b800000 */
[----:B0-----:R-:W0:Y:S02]  /*27550*/  S2R R4, SR_TID.X ;  /* 0x0000000000047919 */ /* 0x001e240000002100 */
[----:B0-----:R-:W-:-:S04]  /*27560*/  SHF.R.U32.HI R4, RZ, 0x5, R4 ;  /* 0x00000005ff047819 */ /* 0x001fc80000011604 */
[----:B------:R-:W-:-:S05]  /*27570*/  LOP3.LUT R4, R4, 0x3, RZ, 0xc0, !PT ;  /* 0x0000000304047812 */ /* 0x000fca00078ec0ff */
[----:B------:R0:W2:Y:S02]  /*27580*/  SHFL.IDX PT, R14, R4, RZ, 0x1f ;  /* 0x00001fff040e7589 */ /* 0x0000a400000e0000 */
.L_x_3475:
[----:B0-----:R-:W3:Y:S01]  /*27590*/  LDL.LU R4, [R1+0x490] ;  /* 0x0004900001047983 */ /* 0x001ee20000300800 */
[----:B------:R-:W-:Y:S02]  /*275a0*/  PLOP3.LUT P1, PT, PT, PT, PT, 0x8, 0x0 ;  /* 0x000000000000781c */ /* 0x000fe40003f2e170 */
[----:B--2---:R-:W-:Y:S01]  /*275b0*/  ISETP.NE.AND P0, PT, R14, RZ, PT ;  /* 0x000000ff0e00720c */ /* 0x004fe20003f05270 */
[----:B------:R0:W-:Y:S01]  /*275c0*/  STL [R1+0x4a4], R0 ;  /* 0x0004a40001007387 */ /* 0x0001e20000100800 */
[----:B---3--:R-:W-:-:S09]  /*275d0*/  LOP3.LUT R4, R4, 0xfffffffe, RZ, 0xc0, !PT ;  /* 0xfffffffe04047812 */ /* 0x008fd200078ec0ff */
[----:B------:R-:W-:-:S05]  /*275e0*/  @P1 LOP3.LUT R4, R4, 0x1, RZ, 0xfc, !PT ;  /* 0x0000000104041812 */ /* 0x000fca00078efcff */
[----:B------:R0:W-:Y:S01]  /*275f0*/  STL [R1+0x490], R4 ;  /* 0x0004900401007387 */ /* 0x0001e20000100800 */
[----:B------:R-:W-:Y:S05]  /*27600*/  @P0 BRA `(.L_x_3363) ;  /* 0x00000004000c0947 */ /* 0x000fea0003800000 */
[----:B------:R-:W-:-:S03]  /*27610*/  UMOV UR4, 0xffffffff ;  /* 0xffffffff00047882 */ /* 0x000fc60000000000 */
[----:B------:R-:W-:Y:S05]  /*27620*/  BRA.DIV UR4, `(.L_x_3364) ;  /* 0x0000005e04307947 */ /* 0x000fea000b800000 */
[----:B------:R-:W-:-:S13]  /*27630*/  ELECT P6, URZ, PT ;  /* 0x00000000003f782f */ /* 0x000fda00038c0000 */
.L_x_3478:
[----:B------:R-:W-:Y:S05]  /*27640*/  @!P6 BRA `(.L_x_3363) ;  /* 0x0000000000fce947 */ /* 0x000fea0003800000 */
[----:B------:R-:W-:-:S04]  /*27650*/  ISETP.NE.U32.AND P0, PT, R2, RZ, PT ;  /* 0x000000ff0200720c */ /* 0x000fc80003f05070 */
[----:B------:R-:W-:-:S13]  /*27660*/  ISETP.NE.AND.EX P0, PT, R3, RZ, PT, P0 ;  /* 0x000000ff0300720c */ /* 0x000fda0003f05300 */
[----:B------:R-:W-:Y:S05]  /*27670*/  @!P0 BRA `(.L_x_3365) ;  /* 0x0000000000508947 */ /* 0x000fea0003800000 */
[----:B------:R-:W2:Y:S01]  /*27680*/  LDC R6, c[0x0][0x43c] ;  /* 0x00010f00ff067b82 */ /* 0x000ea20000000800 */
[----:B------:R-:W-:Y:S01]  /*27690*/  IMAD.MOV.U32 R9, RZ, RZ, R0 ;  /* 0x000000ffff097224 */ /* 0x000fe200078e0000 */
[----:B------:R-:W-:-:S03]  /*276a0*/  ULDC.64 UR4, c[0x0][0x428] ;  /* 0x00010a0000047ab9 */ /* 0x000fc60000000a00 */
[----:B0-----:R-:W-:Y:S01]  /*276b0*/  IMAD.MOV.U32 R0, RZ, RZ, R9 ;  /* 0x000000ffff007224 */ /* 0x001fe200078e0009 */
[----:B--2---:R-:W-:-:S13]  /*276c0*/  ISETP.NE.AND P0, PT, R6, 0x1, PT ;  /* 0x000000010600780c */ /* 0x004fda0003f05270 */
        /* <DEDUP_REMOVED lines=15> */
.L_x_3365:
[----:B--2---:R-:W2:Y:S01]  /*277c0*/  LDL R2, [R1+0x484] ;  /* 0x0004840001027983 */ /* 0x004ea20000100800 */
[----:B0-----:R-:W-:Y:S01]  /*277d0*/  IMAD R0, R19, 0x8, R18 ;  /* 0x0000000813007824 */ /* 0x001fe200078e0212 */
[----:B--2---:R-:W-:-:S04]  /*277e0*/  SHF.L.U32 R2, R2, 0x1f, RZ ;  /* 0x0000001f02027819 */ /* 0x004fc800000006ff */
[----:B------:R-:W0:Y:S02]  /*277f0*/  SYNCS.PHASECHK.TRANS64.TRYWAIT P0, [R0+URZ+0x32440], R2 ;  /* 0x03244002000075a7 */ /* 0x000e24000800017f */
[----:B0-----:R-:W-:Y:S05]  /*27800*/  @!P0 BRA `(.L_x_3366) ;  /* 0x0000005800d88947 */ /* 0x001fea0003800000 */
.L_x_3479:
[----:B------:R-:W2:Y:S02]  /*27810*/  S2R R3, SR_TID.X ;  /* 0x0000000000037919 */ /* 0x000ea40000002100 */
[----:B--2---:R-:W-:-:S04]  /*27820*/  LOP3.LUT R3, R3, 0x7f, RZ, 0xc0, !PT ;  /* 0x0000007f03037812 */ /* 0x004fc800078ec0ff */
[----:B------:R-:W-:-:S13]  /*27830*/  ISETP.NE.AND P0, PT, R3, RZ, PT ;  /* 0x000000ff0300720c */ /* 0x000fda0003f05270 */
[----:B------:R-:W-:Y:S05]  /*27840*/  @P0 BRA `(.L_x_3367) ;  /* 0x00000000001c0947 */ /* 0x000fea0003800000 */
[----:B------:R-:W2:Y:S01]  /*27850*/  S2R R3, SR_TID.X ;  /* 0x0000000000037919 */ /* 0x000ea20000002100 */
[----:B0-----:R-:W-:-:S04]  /*27860*/  IMAD.MOV.U32 R2, RZ, RZ, 0x3000 ;  /* 0x00003000ff027424 */ /* 0x001fc800078e00ff */
[----:B------:R3:W-:Y:S01]  /*27870*/  SYNCS.ARRIVE.TRANS64 RZ, [R0+URZ+0x32430], R2 ;  /* 0x0324300200ff79a7 */ /* 0x0007e2000800003f */
[----:B--2---:R-:W-:-:S04]  /*27880*/  LOP3.LUT R3, R3, 0x1f, RZ, 0xc0, !PT ;  /* 0x0000001f03037812 */ /* 0x004fc800078ec0ff */
[----:B------:R-:W-:-:S13]  /*27890*/  ISETP.NE.AND P0, PT, R3, RZ, PT ;  /* 0x000000ff0300720c */ /* 0x000fda0003f05270 */
[----:B---3--:R-:W-:Y:S05]  /*278a0*/  @!P0 BRA `(.L_x_3367) ;  /* 0x0000000000048947 */ /* 0x008fea0003800000 */
[----:B------:R-:W-:Y:S01]  /*278b0*/  BPT.TRAP 0x1 ;  /* 0x000000040000795c */ /* 0x000fe20000300000 */
.L_x_3367:
        /* <DEDUP_REMOVED lines=24> */
.L_x_3363:
[----:B--2---:R-:W2:Y:S04]  /*27a40*/  LDL R2, [R1+0x47c] ;  /* 0x00047c0001027983 */ /* 0x004ea80000100800 */
[----:B------:R-:W3:Y:S01]  /*27a50*/  LDL R3, [R1+0x49c] ;  /* 0x00049c0001037983 */ /* 0x000ee20000100800 */
[----:B------:R-:W-:Y:S05]  /*27a60*/  WARPSYNC.ALL ;  /* 0x0000000000007948 */ /* 0x000fea0003800000 */
[----:B------:R-:W-:Y:S01]  /*27a70*/  ULDC.64 UR4, c[0x0][0xaf8] ;  /* 0x0002be0000047ab9 */ /* 0x000fe20000000a00 */
[----:B0-----:R-:W-:Y:S01]  /*27a80*/  VIADD R0, R18, 0x18400 ;  /* 0x0001840012007836 */ /* 0x001fe20000000000 */
[----:B------:R-:W-:Y:S01]  /*27a90*/  BAR.SYNC.DEFER_BLOCKING 0x8, 0x180 ;  /* 0x0206000000007b1d */ /* 0x000fe20000010000 */
[----:B------:R-:W-:-:S03]  /*27aa0*/  ISETP.NE.U32.AND P0, PT, RZ, UR4, PT ;  /* 0x00000004ff007c0c */ /* 0x000fc6000bf05070 */
[----:B------:R-:W-:Y:S02]  /*27ab0*/  LOP3.LUT P1, RZ, R0, 0x3ff, RZ, 0xc0, !PT ;  /* 0x000003ff00ff7812 */ /* 0x000fe4000782c0ff */
[----:B------:R-:W-:Y:S01]  /*27ac0*/  ISETP.NE.AND.EX P0, PT, RZ, UR5, PT, P0 ;  /* 0x00000005ff007c0c */ /* 0x000fe2000bf05300 */
[----:B------:R-:W-:Y:S01]  /*27ad0*/  BSSY B6, `(.L_x_3368) ;  /* 0x0000019000067945 */ /* 0x000fe20003800000 */
[----:B--2---:R-:W-:-:S04]  /*27ae0*/  SHF.R.S32.HI R0, RZ, 0x1f, R2 ;  /* 0x0000001fff007819 */ /* 0x004fc80000011402 */
[----:B------:R-:W-:Y:S02]  /*27af0*/  SEL R4, R0, RZ, !P0 ;  /* 0x000000ff00047207 */ /* 0x000fe40004000000 */
[----:B---3--:R-:W-:Y:S02]  /*27b00*/  SHF.R.S32.HI R3, RZ, 0x1f, R3 ;  /* 0x0000001fff037819 */ /* 0x008fe40000011403 */
[----:B------:R-:W-:Y:S01]  /*27b10*/  SEL R0, R2, RZ, !P0 ;  /* 0x000000ff02007207 */ /* 0x000fe20004000000 */
[----:B------:R0:W-:Y:S04]  /*27b20*/  STL [R1+0x4d0], R4 ;  /* 0x0004d00401007387 */ /* 0x0001e80000100800 */
[----:B------:R0:W-:Y:S04]  /*27b30*/  STL [R1+0x4ac], R0 ;  /* 0x0004ac0001007387 */ /* 0x0001e80000100800 */
[----:B------:R0:W-:Y:S01]  /*27b40*/  STL [R1+0x4c0], R3 ;  /* 0x0004c00301007387 */ /* 0x0001e20000100800 */
        /* <DEDUP_REMOVED lines=9> */
[----:B-1----:R-:W-:-:S02]  /*27be0*/  IMAD.U32 R7, RZ, RZ, UR9 ;  /* 0x00000009ff077e24 */ /* 0x002fc4000f8e00ff */
[----:B------:R-:W-:Y:S02]  /*27bf0*/  IMAD.U32 R10, RZ, RZ, UR4 ;  /* 0x00000004ff0a7e24 */ /* 0x000fe4000f8e00ff */
[----:B------:R-:W-:Y:S02]  /*27c00*/  IMAD.U32 R11, RZ, RZ, UR5 ;  /* 0x00000005ff0b7e24 */ /* 0x000fe4000f8e00ff */
[----:B------:R-:W-:Y:S02]  /*27c10*/  IMAD.MOV.U32 R8, RZ, RZ, 0x70 ;  /* 0x00000070ff087424 */ /* 0x000fe400078e00ff */
[----:B------:R-:W-:Y:S02]  /*27c20*/  IMAD.MOV.U32 R12, RZ, RZ, 0x1 ;  /* 0x00000001ff0c7424 */ /* 0x000fe400078e00ff */
[----:B------:R-:W-:-:S07]  /*27c30*/  IMAD.MOV.U32 R13, RZ, RZ, RZ ;  /* 0x000000ffff0d7224 */ /* 0x000fce00078e00ff */
[----:B------:R-:W-:-:S07]  /*27c40*/  LEPC R20, `(.L_x_3369) ;  /* 0x000000001014794e */ /* 0x000fce0000000000 */
[----:B0-----:R-:W-:Y:S05]  /*27c50*/  CALL.ABS.NOINC R2 ;  /* 0x0000000002007343 */ /* 0x001fea0003c00000 */
.L_x_3369:
[----:B------:R-:W-:Y:S05]  /*27c60*/  BSYNC B6 ;  /* 0x0000000000067941 */ /* 0x000fea0003800000 */
.L_x_3368:
[----:B------:R-:W2:Y:S01]  /*27c70*/  LDL R11, [R1+0x494] ;  /* 0x00049400010b7983 */ /* 0x000ea20000100800 */
[----:B-1----:R-:W1:Y:S01]  /*27c80*/  LDC R7, c[0x0][0x448] ;  /* 0x00011200ff077b82 */ /* 0x002e620000000800 */
[----:B------:R-:W-:Y:S01]  /*27c90*/  ULDC.64 UR4, c[0x0][0x298] ;  /* 0x0000a60000047ab9 */ /* 0x000fe20000000a00 */
[----:B------:R-:W-:Y:S01]  /*27ca0*/  ULDC.64 UR6, c[0x0][0x280] ;  /* 0x0000a00000067ab9 */ /* 0x000fe20000000a00 */
[----:B0-----:R-:W3:Y:S04]  /*27cb0*/  LDL R4, [R1+0x4c0] ;  /* 0x0004c00001047983 */ /* 0x001ee80000100800 */
[----:B------:R-:W4:Y:S04]  /*27cc0*/  LDL R9, [R1+0x49c] ;  /* 0x00049c0001097983 */ /* 0x000f280000100800 */
[----:B------:R-:W4:Y:S01]  /*27cd0*/  LDL R8, [R1+0x4d0] ;  /* 0x0004d00001087983 */ /* 0x000f220000100800 */
[----:B------:R-:W0:Y:S01]  /*27ce0*/  S2R R2, SR_TID.X ;  /* 0x0000000000027919 */ /* 0x000e220000002100 */
[----:B------:R-:W0:Y:S02]  /*27cf0*/  S2R R0, SR_TID.X ;  /* 0x0000000000007919 */ /* 0x000e240000002100 */
[----:B------:R-:W4:Y:S01]  /*27d00*/  LDL R6, [R1+0x4ac] ;  /* 0x0004ac0001067983 */ /* 0x000f220000100800 */
[----:B-1----:R-:W-:-:S13]  /*27d10*/  ISETP.NE.AND P0, PT, R7, 0x1, PT ;  /* 0x000000010700780c */ /* 0x002fda0003f05270 */
[----:B------:R-:W1:Y:S01]  /*27d20*/  @P0 LDC R3, c[0x0][0x450] ;  /* 0x00011400ff030b82 */ /* 0x000e620000000800 */
[----:B0-----:R-:W-:-:S04]  /*27d30*/  LOP3.LUT R2, R2, 0x7f, RZ, 0xc0, !PT ;  /* 0x0000007f02027812 */ /* 0x001fc800078ec0ff */
[----:B------:R-:W-:Y:S01]  /*27d40*/  SHF.R.U32.HI R2, RZ, 0x3, R2 ;  /* 0x00000003ff027819 */ /* 0x000fe20000011602 */
[----:B------:R-:W-:-:S05]  /*27d50*/  IMAD.SHL.U32 R0, R0, 0x10, RZ ;  /* 0x0000001000007824 */ /* 0x000fca00078e00ff */
[----:B------:R-:W-:Y:S02]  /*27d60*/  LOP3.LUT R0, R2, 0x70, R0, 0xf8, !PT ;  /* 0x0000007002007812 */ /* 0x000fe400078ef800 */
[----:B------:R-:W0:Y:S03]  /*27d70*/  @P0 LDC R2, c[0x0][0x44c] ;  /* 0x00011300ff020b82 */ /* 0x000e260000000800 */
[----:B--2---:R-:W-:-:S04]  /*27d80*/  IMAD.IADD R5, R0, 0x1, R11 ;  /* 0x0000000100057824 */ /* 0x004fc800078e020b */
        /* <DEDUP_REMOVED lines=8> */
[----:B------:R-:W-:-:S04]  /*27e10*/  IMAD.WIDE.U32 R2, R17, UR4, R2 ;  /* 0x0000000411027c25 */ /* 0x000fc8000f8e0002 */
[----:B------:R-:W-:Y:S01]  /*27e20*/  IMAD R3, R17, UR5, R3 ;  /* 0x0000000511037c24 */ /* 0x000fe2000f8e0203 */
[----:B------:R-:W-:Y:S02]  /*27e30*/  ULDC.64 UR4, c[0x0][0x2e0] ;  /* 0x0000b80000047ab9 */ /* 0x000fe40000000a00 */
[----:B------:R-:W-:Y:S02]  /*27e40*/  IMAD R4, R8, UR4, RZ ;  /* 0x0000000408047c24 */ /* 0x000fe4000f8e02ff */
[----:B------:R0:W5:Y:S01]  /*27e50*/  LDL R8, [R1+0x480] ;  /* 0x0004800001087983 */ /* 0x0001620000100800 */
[C---:B------:R-:W-:Y:S01]  /*27e60*/  IMAD.WIDE.U32 R2, R6.reuse, UR4, R2 ;  /* 0x0000000406027c25 */ /* 0x040fe2000f8e0002 */
[----:B------:R-:W1:Y:S03]  /*27e70*/  S2R R10, SR_TID.X ;  /* 0x00000000000a7919 */ /* 0x000e660000002100 */
        /* <DEDUP_REMOVED lines=11> */
[----:B------:R-:W-:Y:S01]  /*27f30*/  IMAD.IADD R3, R3, 0x1, R4 ;  /* 0x0000000103037824 */ /* 0x000fe200078e0204 */
[----:B------:R2:W-:Y:S01]  /*27f40*/  STL [R1+0x498], R5 ;  /* 0x0004980501007387 */ /* 0x0005e20000100800 */
[----:B-1----:R-:W-:Y:S02]  /*27f50*/  IMAD.SHL.U32 R9, R10, 0x8, RZ ;  /* 0x000000080a097824 */ /* 0x002fe400078e00ff */
[----:B------:R-:W-:-:S03]  /*27f60*/  IMAD R6, R6, UR4, RZ ;  /* 0x0000000406067c24 */ /* 0x000fc6000f8e02ff */
[----:B------:R-:W-:Y:S01]  /*27f70*/  LOP3.LUT R9, R9, 0x38, RZ, 0xc0, !PT ;  /* 0x0000003809097812 */ /* 0x000fe200078ec0ff */
[----:B--2---:R-:W-:Y:S01]  /*27f80*/  IMAD.WIDE.U32 R4, R0, UR4, R2 ;  /* 0x0000000400047c25 */ /* 0x004fe2000f8e0002 */
[----:B------:R-:W-:-:S03]  /*27f90*/  ULDC UR4, c[0x0][0x2b8] ;  /* 0x0000ae0000047ab9 */ /* 0x000fc60000000800 */
[----:B------:R-:W-:Y:S01]  /*27fa0*/  IMAD R0, R0, UR5, R6 ;  /* 0x0000000500007c24 */ /* 0x000fe2000f8e0206 */
[----:B------:R-:W-:-:S03]  /*27fb0*/  LEA R3, P1, R4, UR6, 0x1 ;  /* 0x0000000604037c11 */ /* 0x000fc6000f8208ff */
[----:B------:R-:W-:Y:S01]  /*27fc0*/  IMAD.IADD R0, R5, 0x1, R0 ;  /* 0x0000000105007824 */ /* 0x000fe200078e0200 */
[----:B------:R-:W-:Y:S01]  /*27fd0*/  ISETP.GE.AND P0, PT, R9, UR4, PT ;  /* 0x0000000409007c0c */ /* 0x000fe2000bf06270 */
[----:B------:R-:W-:Y:S01]  /*27fe0*/  UMOV UR4, 0xffffffff ;  /* 0xffffffff00047882 */ /* 0x000fe20000000000 */
[----:B------:R-:W-:Y:S02]  /*27ff0*/  LOP3.LUT R10, R10, 0x7f, RZ, 0xc0, !PT ;  /* 0x0000007f0a0a7812 */ /* 0x000fe400078ec0ff */
[----:B------:R-:W-:Y:S02]  /*28000*/  LEA.HI.X R0, R4, UR7, R0, 0x1, P1 ;  /* 0x0000000704007c11 */ /* 0x000fe400088f0c00 */
[----:B------:R-:W-:Y:S01]  /*28010*/  SHF.R.U32.HI R10, RZ, 0x3, R10 ;  /* 0x00000003ff0a7819 */ /* 0x000fe2000001160a */
[----:B0-----:R-:W-:Y:S06]  /*28020*/  BRA.DIV UR4, `(.L_x_3370) ;  /* 0x0000005204e47947 */ /* 0x001fec000b800000 */
[----:B------:R-:W2:Y:S04]  /*28030*/  LDL R4, [R1+0x4a0] ;  /* 0x0004a00001047983 */ /* 0x000ea80000100800 */
[----:B------:R-:W3:Y:S04]  /*28040*/  LDL.LU R6, [R1+0x494] ;  /* 0x0004940001067983 */ /* 0x000ee80000300800 */
[----:B------:R-:W0:Y:S01]  /*28050*/  SHFL.IDX PT, R5, R3, RZ, 0x181f ;  /* 0x00181fff03057589 */ /* 0x000e2200000e0000 */
[----:B--2---:R-:W-:-:S03]  /*28060*/  IMAD R2, R4, R7, RZ ;  /* 0x0000000704027224 */ /* 0x004fc600078e02ff */
[----:B------:R-:W1:Y:S01]  /*28070*/  SHFL.IDX PT, R4, R0, RZ, 0x181f ;  /* 0x00181fff00047589 */ /* 0x000e6200000e0000 */
[----:B---3--:R-:W-:-:S03]  /*28080*/  IMAD.IADD R10, R10, 0x1, R6 ;  /* 0x000000010a0a7824 */ /* 0x008fc600078e0206 */
[----:B------:R-:W2:Y:S01]  /*28090*/  SHFL.IDX PT, R6, R3, 0x1, 0x181f ;  /* 0x00381f0003067f89 */ /* 0x000ea200000e0000 */
[C---:B------:R-:W-:Y:S01]  /*280a0*/  VIADD R11, R10.reuse, 0x10 ;  /* 0x000000100a0b7836 */ /* 0x040fe20000000000 */
[CC--:B------:R-:W-:Y:S02]  /*280b0*/  ISETP.GE.AND P1, PT, R10.reuse, R2.reuse, PT ;  /* 0x000000020a00720c */ /* 0x0c0fe40003f26270 */
[----:B------:R-:W3:Y:S02]  /*280c0*/  SHFL.IDX PT, R7, R0, 0x1, 0x181f ;  /* 0x00381f0000077f89 */ /* 0x000ee400000e0000 */
[----:B------:R-:W-:Y:S02]  /*280d0*/  ISETP.GE.AND P2, PT, R11, R2, PT ;  /* 0x000000020b00720c */ /* 0x000fe40003f46270 */
[----:B------:R4:W-:Y:S04]  /*280e0*/  STL [R1+0x4c8], R11 ;  /* 0x0004c80b01007387 */ /* 0x0009e80000100800 */
[----:B------:R-:W-:Y:S03]  /*280f0*/  STL [R1+0x494], R10 ;  /* 0x0004940a01007387 */ /* 0x000fe60000100800 */
[----:B0-----:R-:W-:Y:S01]  /*28100*/  @!P1 LEA R5, P3, R9, R5, 0x1 ;  /* 0x0000000509059211 */ /* 0x001fe200078608ff */
[----:B----4-:R-:W-:-:S04]  /*28110*/  VIADD R11, R10, 0x20 ;  /* 0x000000200a0b7836 */ /* 0x010fc80000000000 */
[----:B-1----:R-:W-:Y:S01]  /*28120*/  @!P1 IMAD.X R4, RZ, RZ, R4, P3 ;  /* 0x000000ffff049224 */ /* 0x002fe200018e0604 */
[----:B------:R-:W-:Y:S04]  /*28130*/  STL [R1+0x4cc], R11 ;  /* 0x0004cc0b01007387 */ /* 0x000fe80000100800 */
[----:B------:R-:W-:-:S04]  /*28140*/  @!P1 LOP3.LUT R5, R5, R4, RZ, 0x3c, !PT ;  /* 0x0000000405059212 */ /* 0x000fc800078e3cff */
[----:B------:R-:W-:-:S04]  /*28150*/  @!P1 LOP3.LUT R4, R5, R4, RZ, 0x3c, !PT ;  /* 0x0000000405049212 */ /* 0x000fc800078e3cff */
[----:B------:R-:W-:-:S05]  /*28160*/  @!P1 LOP3.LUT R5, R5, R4, RZ, 0x3c, !PT ;  /* 0x0000000405059212 */ /* 0x000fca00078e3cff */
[----:B-----5:R2:W-:Y:S02]  /*28170*/  @!P1 LDGSTS.E.BYPASS.LTC128B.128 [R8+0x18400], desc[UR40][R4.64], !P0 ;  /* 0x1840000004089fae */ /* 0x0205e4000c101d68 */
[----:B--2---:R-:W-:Y:S02]  /*28180*/  @!P2 LEA R5, P1, R9, R6, 0x1 ;  /* 0x000000060905a211 */ /* 0x004fe400078208ff */
[----:B------:R-:W-:Y:S03]  /*28190*/  SHFL.IDX PT, R6, R0, 0x2, 0x181f ;  /* 0x00581f0000067f89 */ /* 0x000fe600000e0000 */
[----:B---3--:R-:W-:Y:S01]  /*281a0*/  @!P2 IMAD.X R4, RZ, RZ, R7, P1 ;  /* 0x000000ffff04a224 */ /* 0x008fe200008e0607 */
        /* <DEDUP_REMOVED lines=58> */
.L_x_3496:
        /* <DEDUP_REMOVED lines=12> */
.L_x_3371:
        /* <DEDUP_REMOVED lines=8> */
[----:B------:R-:W-:-:S03]  /*28690*/  ULDC.64 UR4, c[0x0][0x398] ;  /* 0x0000e60000047ab9 */ /* 0x000fc60000000a00 */
[----:B0-----:R-:W3:Y:S01]  /*286a0*/  LDL.LU R3, [R1+0x49c] ;  /* 0x00049c0001037983 */ /* 0x001ee20000300800 */
[----:B------:R-:W-:Y:S01]  /*286b0*/  VIADD R2, R18, 0x22400 ;  /* 0x0002240012027836 */ /* 0x000fe20000000000 */
[----:B------:R0:W-:Y:S01]  /*286c0*/  SYNCS.ARRIVE.TRANS64.A1T0 RZ, [R18+URZ+0x32400], RZ ;  /* 0x032400ff12ff79a7 */ /* 0x0001e2000810003f */
[----:B------:R-:W-:Y:S03]  /*286d0*/  BSSY B6, `(.L_x_3372) ;  /* 0x0000019000067945 */ /* 0x000fe60003800000 */
        /* <DEDUP_REMOVED lines=8> */
[----:B0-----:R-:W-:Y:S01]  /*28760*/  MOV R2, 0x0 ;  /* 0x0000000000027802 */ /* 0x001fe20000000f00 */
        /* <DEDUP_REMOVED lines=15> */
.L_x_3373:
[----:B------:R-:W-:Y:S05]  /*28860*/  BSYNC B6 ;  /* 0x0000000000067941 */ /* 0x000fea0003800000 */
.L_x_3372:
[----:B------:R-:W2:Y:S01]  /*28870*/  LDL.LU R5, [R1+0x49c] ;  /* 0x00049c0001057983 */ /* 0x000ea20000300800 */
[----:B------:R-:W1:Y:S01]  /*28880*/  LDC R7, c[0x0][0x448] ;  /* 0x00011200ff077b82 */ /* 0x000e620000000800 */
[----:B------:R-:W-:Y:S01]  /*28890*/  ULDC.64 UR4, c[0x0][0x3d8] ;  /* 0x0000f60000047ab9 */ /* 0x000fe20000000a00 */
[----:B------:R-:W-:Y:S01]  /*288a0*/  ULDC.64 UR6, c[0x0][0x390] ;  /* 0x0000e40000067ab9 */ /* 0x000fe20000000a00 */
[----:B0-----:R-:W2:Y:S04]  /*288b0*/  LDL.LU.64 R2, [R1+0x4c0] ;  /* 0x0004c00001027983 */ /* 0x001ea80000300a00 */
[----:B------:R-:W3:Y:S04]  /*288c0*/  LDL.LU R0, [R1+0x4d0] ;  /* 0x0004d00001007983 */ /* 0x000ee80000300800 */
[----:B------:R-:W4:Y:S04]  /*288d0*/  LDL.LU R4, [R1+0x4ac] ;  /* 0x0004ac0001047983 */ /* 0x000f280000300800 */
[----:B------:R-:W5:Y:S01]  /*288e0*/  LDL.LU R8, [R1+0x498] ;  /* 0x0004980001087983 */ /* 0x000f620000300800 */
[----:B------:R-:W0:Y:S01]  /*288f0*/  S2R R9, SR_TID.X ;  /* 0x0000000000097919 */ /* 0x000e220000002100 */
[----:B-1----:R-:W-:Y:S01]  /*28900*/  ISETP.NE.AND P0, PT, R7, 0x1, PT ;  /* 0x000000010700780c */ /* 0x002fe20003f05270 */
[----:B--2---:R-:W-:-:S12]  /*28910*/  IMAD.MOV.U32 R3, RZ, RZ, R5 ;  /* 0x000000ffff037224 */ /* 0x004fd800078e0005 */
[----:B------:R-:W1:Y:S01]  /*28920*/  @P0 LDC R5, c[0x0][0x450] ;  /* 0x00011400ff050b82 */ /* 0x000e620000000800 */
[----:B------:R-:W-:-:S04]  /*28930*/  IMAD.WIDE.U32 R2, R17, UR4, R2 ;  /* 0x0000000411027c25 */ /* 0x000fc8000f8e0002 */
[----:B------:R-:W-:Y:S01]  /*28940*/  IMAD R3, R17, UR5, R3 ;  /* 0x0000000511037c24 */ /* 0x000fe2000f8e0203 */
[----:B------:R-:W-:Y:S02]  /*28950*/  ULDC.64 UR4, c[0x0][0x3e0] ;  /* 0x0000f80000047ab9 */ /* 0x000fe40000000a00 */
[----:B---3--:R-:W-:Y:S02]  /*28960*/  IMAD R0, R0, UR4, RZ ;  /* 0x0000000400007c24 */ /* 0x008fe4000f8e02ff */
[----:B----4-:R-:W-:-:S04]  /*28970*/  IMAD.WIDE.U32 R2, R4, UR4, R2 ;  /* 0x0000000404027c25 */ /* 0x010fc8000f8e0002 */
[----:B------:R-:W-:Y:S01]  /*28980*/  IMAD R0, R4, UR5, R0 ;  /* 0x0000000504007c24 */ /* 0x000fe2000f8e0200 */
[----:B------:R-:W-:Y:S01]  /*28990*/  ULDC.64 UR4, c[0x0][0x3d0] ;  /* 0x0000f40000047ab9 */ /* 0x000fe20000000a00 */
[----:B------:R-:W2:Y:S02]  /*289a0*/  @P0 LDC R4, c[0x0][0x44c] ;  /* 0x00011300ff040b82 */ /* 0x000ea40000000800 */
[----:B------:R-:W-:Y:S02]  /*289b0*/  IMAD.IADD R3, R3, 0x1, R0 ;  /* 0x0000000103037824 */ /* 0x000fe400078e0200 */
[----:B-----5:R-:W-:Y:S02]  /*289c0*/  IMAD.MOV.U32 R0, RZ, RZ, R8 ;  /* 0x000000ffff007224 */ /* 0x020fe400078e0008 */
[----:B--2---:R-:W-:-:S05]  /*289d0*/  @P0 IMAD.HI.U32 R4, R8, R4, RZ ;  /* 0x0000000408040227 */ /* 0x004fca00078e00ff */
[----:B-1----:R-:W-:-:S04]  /*289e0*/  @P0 SHF.R.U32.HI R0, RZ, R5, R4 ;  /* 0x00000005ff000219 */ /* 0x002fc80000011604 */
[--C-:B------:R-:W-:Y:S01]  /*289f0*/  SHF.R.S32.HI R4, RZ, 0x1f, R0.reuse ;  /* 0x0000001fff047819 */ /* 0x100fe20000011400 */
[----:B------:R-:W-:Y:S02]  /*28a00*/  IMAD.MOV R6, RZ, RZ, -R0 ;  /* 0x000000ffff067224 */ /* 0x000fe400078e0a00 */
[----:B------:R-:W-:-:S04]  /*28a10*/  IMAD.WIDE.U32 R2, R0, UR4, R2 ;  /* 0x0000000400027c25 */ /* 0x000fc8000f8e0002 */
[----:B------:R-:W-:Y:S02]  /*28a20*/  IMAD R4, R4, UR4, RZ ;  /* 0x0000000404047c24 */ /* 0x000fe4000f8e02ff */
[----:B------:R-:W-:Y:S02]  /*28a30*/  IMAD R6, R7, R6, R8 ;  /* 0x0000000607067224 */ /* 0x000fe400078e0208 */
[----:B------:R-:W-:Y:S01]  /*28a40*/  IMAD R0, R0, UR5, R4 ;  /* 0x0000000500007c24 */ /* 0x000fe2000f8e0204 */
[----:B------:R-:W-:Y:S01]  /*28a50*/  ULDC.64 UR4, c[0x0][0x3c8] ;  /* 0x0000f20000047ab9 */ /* 0x000fe20000000a00 */
[----:B0-----:R-:W-:Y:S02]  /*28a60*/  IMAD.SHL.U32 R8, R9, 0x8, RZ ;  /* 0x0000000809087824 */ /* 0x001fe400078e00ff */
[----:B------:R-:W-:Y:S01]  /*28a70*/  IMAD.IADD R3, R3, 0x1, R0 ;  /* 0x0000000103037824 */ /* 0x000fe200078e0200 */
[----:B------:R-:W-:Y:S01]  /*28a80*/  SHF.R.S32.HI R0, RZ, 0x1f, R6 ;  /* 0x0000001fff007819 */ /* 0x000fe20000011406 */
[----:B------:R-:W-:Y:S01]  /*28a90*/  IMAD.SHL.U32 R9, R9, 0x8, RZ ;  /* 0x0000000809097824 */ /* 0x000fe200078e00ff */
[----:B------:R-:W-:Y:S01]  /*28aa0*/  LOP3.LUT R8, R8, 0x38, RZ, 0xc0, !PT ;  /* 0x0000003808087812 */ /* 0x000fe200078ec0ff */
[----:B------:R-:W-:-:S03]  /*28ab0*/  IMAD.WIDE.U32 R4, R6, UR4, R2 ;  /* 0x0000000406047c25 */ /* 0x000fc6000f8e0002 */
[----:B------:R-:W-:Y:S01]  /*28ac0*/  LOP3.LUT R9, R9, 0x38, RZ, 0xc0, !PT ;  /* 0x0000003809097812 */ /* 0x000fe200078ec0ff */
[----:B------:R-:W-:Y:S01]  /*28ad0*/  IMAD R0, R0, UR4, RZ ;  /* 0x0000000400007c24 */ /* 0x000fe2000f8e02ff */
[----:B------:R-:W-:Y:S01]  /*28ae0*/  ULDC UR4, c[0x0][0x3b8] ;  /* 0x0000ee0000047ab9 */ /* 0x000fe20000000800 */
[----:B------:R-:W-:Y:S02]  /*28af0*/  LEA R2, P4, R4, UR6, 0x1 ;  /* 0x0000000604027c11 */ /* 0x000fe4000f8808ff */
[----:B------:R-:W-:Y:S01]  /*28b00*/  IMAD R6, R6, UR5, R0 ;  /* 0x0000000506067c24 */ /* 0x000fe2000f8e0200 */
[C---:B------:R-:W-:Y:S02]  /*28b10*/  LOP3.LUT R11, R9.reuse, 0x40, RZ, 0xfc, !PT ;  /* 0x00000040090b7812 */ /* 0x040fe400078efcff */
[----:B------:R-:W-:Y:S01]  /*28b20*/  LOP3.LUT R10, R9, 0x80, RZ, 0xfc, !PT ;  /* 0x00000080090a7812 */ /* 0x000fe200078efcff */
[----:B------:R-:W-:Y:S01]  /*28b30*/  IMAD.IADD R0, R5, 0x1, R6 ;  /* 0x0000000105007824 */ /* 0x000fe200078e0206 */
[----:B------:R-:W-:-:S02]  /*28b40*/  LOP3.LUT R9, R9, 0xc0, RZ, 0xfc, !PT ;  /* 0x000000c009097812 */ /* 0x000fc400078efcff */
[----:B------:R-:W-:Y:S02]  /*28b50*/  ISETP.GE.AND P3, PT, R8, UR4, PT ;  /* 0x0000000408007c0c */ /* 0x000fe4000bf66270 */
[----:B------:R-:W-:Y:S02]  /*28b60*/  ISETP.GE.AND P2, PT, R11, UR4, PT ;  /* 0x000000040b007c0c */ /* 0x000fe4000bf46270 */
[----:B------:R-:W-:Y:S02]  /*28b70*/  ISETP.GE.AND P1, PT, R10, UR4, PT ;  /* 0x000000040a007c0c */ /* 0x000fe4000bf26270 */
[----:B------:R-:W-:Y:S01]  /*28b80*/  ISETP.GE.AND P0, PT, R9, UR4, PT ;  /* 0x0000000409007c0c */ /* 0x000fe2000bf06270 */
[----:B------:R-:W-:Y:S01]  /*28b90*/  UMOV UR4, 0xffffffff ;  /* 0xffffffff00047882 */ /* 0x000fe20000000000 */
[----:B------:R-:W-:Y:S02]  /*28ba0*/  LEA.HI.X R0, R4, UR7, R0, 0x1, P4 ;  /* 0x0000000704007c11 */ /* 0x000fe4000a0f0c00 */
[----:B------:R-:W-:Y:S09]  /*28bb0*/  BRA.DIV UR4, `(.L_x_3374) ;  /* 0x0000005204c87947 */ /* 0x000ff2000b800000 */
[----:B------:R-:W2:Y:S04]  /*28bc0*/  LDL.LU R10, [R1+0x4a0] ;  /* 0x0004a000010a7983 */ /* 0x000ea80000300800 */
[----:B------:R-:W3:Y:S04]  /*28bd0*/  LDL.LU R5, [R1+0x494] ;  /* 0x0004940001057983 */ /* 0x000ee80000300800 */
[----:B------:R-:W4:Y:S04]  /*28be0*/  LDL.LU R4, [R1+0x4c8] ;  /* 0x0004c80001047983 */ /* 0x000f280000300800 */
[----:B------:R-:W5:Y:S04]  /*28bf0*/  LDL R9, [R1+0x480] ;  /* 0x0004800001097983 */ /* 0x000f680000100800 */
[----:B------:R-:W5:Y:S04]  /*28c00*/  LDL.LU R11, [R1+0x4cc] ;  /* 0x0004cc00010b7983 */ /* 0x000f680000300800 */
[----:B------:R-:W5:Y:S04]  /*28c10*/  LDL.LU R12, [R1+0x4d8] ;  /* 0x0004d800010c7983 */ /* 0x000f680000300800 */
[----:B------:R-:W-:Y:S01]  /*28c20*/  SHFL.IDX PT, R6, R0, 0x1, 0x181f ;  /* 0x00381f0000067f89 */ /* 0x000fe200000e0000 */
[----:B--2---:R-:W-:-:S03]  /*28c30*/  IMAD R3, R10, R7, RZ ;  /* 0x000000070a037224 */ /* 0x004fc600078e02ff */
[----:B------:R-:W2:Y:S02]  /*28c40*/  LDL.LU R10, [R1+0x4d4] ;  /* 0x0004d400010a7983 */ /* 0x000ea40000300800 */
[-C--:B---3--:R-:W-:Y:S02]  /*28c50*/  ISETP.GE.AND P5, PT, R5, R3.reuse, PT ;  /* 0x000000030500720c */ /* 0x088fe40003fa6270 */
[----:B------:R-:W0:Y:S01]  /*28c60*/  SHFL.IDX PT, R5, R2, RZ, 0x181f ;  /* 0x00181fff02057589 */ /* 0x000e2200000e0000 */
[----:B----4-:R-:W-:-:S03]  /*28c70*/  ISETP.GE.AND P4, PT, R4, R3, PT ;  /* 0x000000030400720c */ /* 0x010fc60003f86270 */
[----:B------:R-:W1:Y:S07]  /*28c80*/  SHFL.IDX PT, R4, R0, RZ, 0x181f ;  /* 0x00181fff00047589 */ /* 0x000e6e00000e0000 */
        /* <DEDUP_REMOVED lines=17> */
[----:B------:R-:W3:Y:S04]  /*28da0*/  LDL.LU R11, [R1+0x4dc] ;  /* 0x0004dc00010b7983 */ /* 0x000ee80000300800 */
        /* <DEDUP_REMOVED lines=47> */
.L_x_3514:
        /* <DEDUP_REMOVED lines=14> */
.L_x_3376:
[----:B------:R-:W-:Y:S05]  /*29180*/  BSYNC B0 ;  /* 0x0000000000007941 */ /* 0x000fea0003800000 */
.L_x_3375:
[----:B------:R-:W-:Y:S01]  /*29190*/  NOP ;  /* 0x0000000000007918 */ /* 0x000fe20000000000 */
[----:B------:R-:W-:-:S13]  /*291a0*/  PLOP3.LUT P0, PT, PT, PT, PT, 0x80, 0x0 ;  /* 0x000000000000781c */ /* 0x000fda0003f0f070 */
.L_x_3377:
        /* <DEDUP_REMOVED lines=18> */
.L_x_3515:
[----:B------:R-:W-:Y:S05]  /*292d0*/  BSYNC B0 ;  /* 0x0000000000007941 */ /* 0x000fea0003800000 */
.L_x_3378:
        /* <DEDUP_REMOVED lines=13> */
.L_x_3516:
[----:B------:R-:W-:Y:S05]  /*293b0*/  BSYNC B1 ;  /* 0x0000000000017941 */ /* 0x000fea0003800000 */
.L_x_3382:
        /* <DEDUP_REMOVED lines=9> */
.L_x_3385:
[----:B------:R-:W-:Y:S05]  /*29450*/  BSYNC B1 ;  /* 0x0000000000017941 */ /* 0x000fea0003800000 */
.L_x_3384:
        /* <DEDUP_REMOVED lines=12> */
.L_x_3386:
        /* <DEDUP_REMOVED lines=15> */
.L_x_3387:
        /* <DEDUP_REMOVED lines=15> */
.L_x_3388:
        /* <DEDUP_REMOVED lines=15> */
.L_x_3389:
        /* <DEDUP_REMOVED lines=10> */
.L_x_3381:
[----:B------:R-:W-:Y:S05]  /*29890*/  BSYNC B0 ;  /* 0x0000000000007941 */ /* 0x000fea0003800000 */
.L_x_3380:
[----:B------:R-:W0:Y:S04]  /*298a0*/  LDL R4, [R1+0x4b4] ;  /* 0x0004b40001047983 */ /* 0x000e280000100800 */
[----:B------:R-:W3:Y:S01]  /*298b0*/  LDL R5, [R1+0x48c] ;  /* 0x00048c0001057983 */ /* 0x000ee20000100800 */
[----:B------:R-:W-:Y:S01]  /*298c0*/  BSSY B0, `(.L_x_3390) ;  /* 0x00001f8000007945 */ /* 0x000fe20003800000 */
[----:B0-----:R-:W-:-:S05]  /*298d0*/  VIADD R0, R4, 0xfffffffe ;  /* 0xfffffffe04007836 */ /* 0x001fca0000000000 */
[----:B---3--:R-:W-:-:S13]  /*298e0*/  ISETP.GE.AND P0, PT, R0, R5, PT ;  /* 0x000000050000720c */ /* 0x008fda0003f06270 */
[----:B------:R-:W-:Y:S05]  /*298f0*/  @!P0 BRA `(.L_x_3391) ;  /* 0x0000001c00d08947 */ /* 0x000fea0003800000 */
[----:B------:R-:W3:Y:S04]  /*29900*/  LDL.LU R9, [R1+0x4ec] ;  /* 0x0004ec0001097983 */ /* 0x000ee80000300800 */
[----:B------:R-:W4:Y:S04]  /*29910*/  LDL.LU R8, [R1+0x4bc] ;  /* 0x0004bc0001087983 */ /* 0x000f280000300800 */
[----:B------:R-:W5:Y:S04]  /*29920*/  LDL.LU R7, [R1+0x4f0] ;  /* 0x0004f00001077983 */ /* 0x000f680000300800 */
[----:B--2---:R-:W2:Y:S04]  /*29930*/  LDL.LU R6, [R1+0x4b8] ;  /* 0x0004b80001067983 */ /* 0x004ea80000300800 */
[----:B------:R-:W2:Y:S01]  /*29940*/  LDL.LU R4, [R1+0x4f4] ;  /* 0x0004f40001047983 */ /* 0x000ea20000300800 */
[----:B------:R-:W-:Y:S01]  /*29950*/  BSSY B2, `(.L_x_3392) ;  /* 0x00000ad000027945 */ /* 0x000fe20003800000 */
[----:B---3--:R-:W-:-:S04]  /*29960*/  VIADD R2, R9, 0x1 ;  /* 0x0000000109027836 */ /* 0x008fc80000000000 */
[----:B----4-:R-:W-:Y:S01]  /*29970*/  IMAD R2, R2, R8, RZ ;  /* 0x0000000802027224 */ /* 0x010fe200078e02ff */
[----:B------:R-:W-:Y:S02]  /*29980*/  LOP3.LUT R8, RZ, R5, RZ, 0x33, !PT ;  /* 0x00000005ff087212 */ /* 0x000fe400078e33ff */
[----:B-----5:R-:W-:Y:S02]  /*29990*/  LOP3.LUT R3, RZ, R7, RZ, 0x33, !PT ;  /* 0x00000007ff037212 */ /* 0x020fe400078e33ff */
[----:B------:R-:W-:-:S04]  /*299a0*/  LOP3.LUT R2, RZ, R2, RZ, 0x33, !PT ;  /* 0x00000002ff027212 */ /* 0x000fc800078e33ff */
[----:B--2---:R-:W-:Y:S02]  /*299b0*/  VIADDMNMX R2, R2, -R6, R3, !PT ;  /* 0x8000000602027246 */ /* 0x004fe40007800103 */
        /* <DEDUP_REMOVED lines=9> */
[----:B------:R-:W3:Y:S01]  /*29a50*/  LDL R5, [R1+0x490] ;  /* 0x0004900001057983 */ /* 0x000ee20000100800 */
[----:B------:R-:W-:-:S05]  /*29a60*/  VIADD R19, R19, 0x1 ;  /* 0x0000000113137836 */ /* 0x000fca0000000000 */
[----:B------:R-:W-:-:S04]  /*29a70*/  ISETP.NE.AND P0, PT, R19, 0x2, PT ;  /* 0x000000021300780c */ /* 0x000fc80003f05270 */
[----:B------:R-:W-:Y:S01]  /*29a80*/  SEL R2, RZ, 0x1, P0 ;  /* 0x00000001ff027807 */ /* 0x000fe20000000000 */
[----:B------:R-:W-:Y:S01]  /*29a90*/  BSSY B1, `(.L_x_3394) ;  /* 0x0000096000017945 */ /* 0x000fe20003800000 */
[----:B------:R-:W-:Y:S02]  /*29aa0*/  SEL R19, R19, RZ, P0 ;  /* 0x000000ff13137207 */ /* 0x000fe40000000000 */
[----:B--2---:R-:W-:-:S05]  /*29ab0*/  LOP3.LUT R9, R9, R2, RZ, 0x3c, !PT ;  /* 0x0000000209097212 */ /* 0x004fca00078e3cff */
[----:B------:R0:W-:Y:S01]  /*29ac0*/  STL [R1+0x484], R9 ;  /* 0x0004840901007387 */ /* 0x0001e20000100800 */
[----:B---3--:R-:W-:-:S13]  /*29ad0*/  LOP3.LUT P2, RZ, R5, 0x1, RZ, 0xc0, !PT ;  /* 0x0000000105ff7812 */ /* 0x008fda000784c0ff */
[----:B0-----:R-:W-:Y:S05]  /*29ae0*/  @!P2 BRA `(.L_x_3395) ;  /* 0x000000080040a947 */ /* 0x001fea0003800000 */
[----:B------:R-:W-:Y:S02]  /*29af0*/  ULDC.64 UR4, c[0x0][0x418] ;  /* 0x0001060000047ab9 */ /* 0x000fe40000000a00 */
[----:B------:R-:W-:-:S04]  /*29b00*/  ISETP.NE.U32.AND P0, PT, RZ, UR4, PT ;  /* 0x00000004ff007c0c */ /* 0x000fc8000bf05070 */
[----:B------:R-:W-:-:S13]  /*29b10*/  ISETP.NE.AND.EX P0, PT, RZ, UR5, PT, P0 ;  /* 0x00000005ff007c0c */ /* 0x000fda000bf05300 */
[----:B------:R-:W-:Y:S05]  /*29b20*/  @!P0 BRA `(.L_x_3396) ;  /* 0x00000000004c8947 */ /* 0x000fea0003800000 */
[----:B------:R-:W2:Y:S01]  /*29b30*/  LDL R10, [R1+0x478] ;  /* 0x00047800010a7983 */ /* 0x000ea20000100800 */
        /* <DEDUP_REMOVED lines=18> */
.L_x_3396:
[----:B------:R-:W1:Y:S01]  /*29c60*/  S2R R2, SR_TID.X ;  /* 0x0000000000027919 */ /* 0x000e620000002100 */
[----:B0-----:R-:W-:Y:S01]  /*29c70*/  SHF.L.U32 R6, R9, 0x1f, RZ ;  /* 0x0000001f09067819 */ /* 0x001fe200000006ff */
[----:B------:R-:W-:Y:S01]  /*29c80*/  BSSY B3, `(.L_x_3397) ;  /* 0x0000006000037945 */ /* 0x000fe20003800000 */
[----:B-1----:R-:W-:Y:S01]  /*29c90*/  LOP3.LUT R3, R2, 0x7f, RZ, 0xc0, !PT ;  /* 0x0000007f02037812 */ /* 0x002fe200078ec0ff */
[----:B------:R-:W-:-:S03]  /*29ca0*/  IMAD R2, R19, 0x8, R18 ;  /* 0x0000000813027824 */ /* 0x000fc600078e0212 */
[----:B------:R-:W-:Y:S01]  /*29cb0*/  ISETP.NE.AND P1, PT, R3, RZ, PT ;  /* 0x000000ff0300720c */ /* 0x000fe20003f25270 */
[----:B------:R-:W0:Y:S02]  /*29cc0*/  SYNCS.PHASECHK.TRANS64.TRYWAIT P0, [R2+URZ+0x32440], R6 ;  /* 0x03244006020075a7 */ /* 0x000e24000800017f */
[----:B0-----:R-:W-:Y:S10]  /*29cd0*/  @!P0 BRA `(.L_x_3398) ;  /* 0x0000005000088947 */ /* 0x001ff40003800000 */
.L_x_3517:
[----:B------:R-:W-:Y:S05]  /*29ce0*/  BSYNC B3 ;  /* 0x0000000000037941 */ /* 0x000fea0003800000 */
.L_x_3397:
[----:B------:R-:W-:Y:S04]  /*29cf0*/  BSSY B3, `(.L_x_3399) ;  /* 0x0000009000037945 */ /* 0x000fe80003800000 */
[----:B------:R-:W-:Y:S05]  /*29d00*/  @P1 BRA `(.L_x_3400) ;  /* 0x00000000001c1947 */ /* 0x000fea0003800000 */
[----:B------:R-:W1:Y:S02]  /*29d10*/  S2R R3, SR_TID.X ;  /* 0x0000000000037919 */ /* 0x000e640000002100 */
[----:B-1----:R-:W-:Y:S01]  /*29d20*/  LOP3.LUT R5, R3, 0x1f, RZ, 0xc0, !PT ;  /* 0x0000001f03057812 */ /* 0x002fe200078ec0ff */
[----:B------:R-:W-:-:S03]  /*29d30*/  IMAD.MOV.U32 R3, RZ, RZ, 0x3000 ;  /* 0x00003000ff037424 */ /* 0x000fc600078e00ff */
[----:B------:R-:W-:Y:S01]  /*29d40*/  ISETP.NE.AND P0, PT, R5, RZ, PT ;  /* 0x000000ff0500720c */ /* 0x000fe20003f05270 */
[----:B------:R1:W-:-:S12]  /*29d50*/  SYNCS.ARRIVE.TRANS64 RZ, [R2+URZ+0x32430], R3 ;  /* 0x0324300302ff79a7 */ /* 0x0003d8000800003f */
[----:B-1----:R-:W-:Y:S05]  /*29d60*/  @!P0 BRA `(.L_x_3400) ;  /* 0x0000000000048947 */ /* 0x002fea0003800000 */
[----:B------:R-:W-:Y:S01]  /*29d70*/  BPT.TRAP 0x1 ;  /* 0x000000040000795c */ /* 0x000fe20000300000 */
.L_x_3400:
[----:B------:R-:W-:Y:S05]  /*29d80*/  BSYNC B3 ;  /* 0x0000000000037941 */ /* 0x000fea0003800000 */
.L_x_3399:
        /* <DEDUP_REMOVED lines=12> */
.L_x_3401:
        /* <DEDUP_REMOVED lines=13> */
.L_x_3518:
[----:B------:R-:W-:Y:S05]  /*29f20*/  BSYNC B3 ;  /* 0x0000000000037941 */ /* 0x000fea0003800000 */
.L_x_3402:
        /* <DEDUP_REMOVED lines=11> */
.L_x_3405:
[----:B------:R-:W-:Y:S05]  /*29fe0*/  BSYNC B3 ;  /* 0x0000000000037941 */ /* 0x000fea0003800000 */
.L_x_3404:
        /* <DEDUP_REMOVED lines=9> */
.L_x_3406:
        /* <DEDUP_REMOVED lines=15> */
.L_x_3407:
        /* <DEDUP_REMOVED lines=15> */
.L_x_3408:
        /* <DEDUP_REMOVED lines=15> */
.L_x_3409:
        /* <DEDUP_REMOVED lines=10> */
.L_x_3395:
[----:B------:R-:W-:Y:S05]  /*2a3f0*/  BSYNC B1 ;  /* 0x0000000000017941 */ /* 0x000fea0003800000 */
.L_x_3394:
[----:B------:R-:W2:Y:S02]  /*2a400*/  LDL.LU R5, [R1+0x4b4] ;  /* 0x0004b40001057983 */ /* 0x000ea40000300800 */
[----:B--2---:R-:W-:-:S07]  /*2a410*/  VIADD R0, R5, 0xfffffffd ;  /* 0xfffffffd05007836 */ /* 0x004fce0000000000 */
.L_x_3393:
[----:B------:R-:W-:Y:S05]  /*2a420*/  BSYNC B2 ;  /* 0x0000000000027941 */ /* 0x000fea0003800000 */
.L_x_3392:
[----:B------:R-:W-:-:S05]  /*2a430*/  VIADD R8, R8, 0xfffffffe ;  /* 0xfffffffe08087836 */ /* 0x000fca0000000000 */
[----:B------:R-:W-:-:S13]  /*2a440*/  ISETP.NE.AND P0, PT, R8, R4, PT ;  /* 0x000000040800720c */ /* 0x000fda0003f05270 */
[----:B------:R-:W-:Y:S05]  /*2a450*/  @!P0 BRA `(.L_x_3391) ;  /* 0x0000001000f88947 */ /* 0x000fea0003800000 */
.L_x_3442:
        /* <DEDUP_REMOVED lines=35> */
.L_x_3412:
[----:B------:R-:W0:Y:S01]  /*2a690*/  S2R R2, SR_TID.X ;  /* 0x0000000000027919 */ /* 0x000e220000002100 */
[----:B------:R-:W-:Y:S01]  /*2a6a0*/  SHF.L.U32 R3, R6, 0x1f, RZ ;  /* 0x0000001f06037819 */ /* 0x000fe200000006ff */
[----:B------:R-:W-:Y:S01]  /*2a6b0*/  BSSY B2, `(.L_x_3413) ;  /* 0x0000006000027945 */ /* 0x000fe20003800000 */
[----:B0-----:R-:W-:Y:S01]  /*2a6c0*/  LOP3.LUT R4, R2, 0x7f, RZ, 0xc0, !PT ;  /* 0x0000007f02047812 */ /* 0x001fe200078ec0ff */
[----:B------:R-:W-:-:S03]  /*2a6d0*/  IMAD R2, R7, 0x8, R18 ;  /* 0x0000000807027824 */ /* 0x000fc600078e0212 */
[----:B------:R-:W-:Y:S01]  /*2a6e0*/  ISETP.NE.AND P1, PT, R4, RZ, PT ;  /* 0x000000ff0400720c */ /* 0x000fe20003f25270 */
[----:B------:R-:W0:Y:S02]  /*2a6f0*/  SYNCS.PHASECHK.TRANS64.TRYWAIT P0, [R2+URZ+0x32440], R3 ;  /* 0x03244003020075a7 */ /* 0x000e24000800017f */
[----:B0-----:R-:W-:Y:S10]  /*2a700*/  @!P0 BRA `(.L_x_3414) ;  /* 0x0000004400a48947 */ /* 0x001ff40003800000 */
.L_x_3519:
[----:B------:R-:W-:Y:S05]  /*2a710*/  BSYNC B2 ;  /* 0x0000000000027941 */ /* 0x000fea0003800000 */
.L_x_3413:
        /* <DEDUP_REMOVED lines=9> */
.L_x_3416:
[----:B------:R-:W-:Y:S05]  /*2a7b0*/  BSYNC B2 ;  /* 0x0000000000027941 */ /* 0x000fea0003800000 */
.L_x_3415:
        /* <DEDUP_REMOVED lines=12> */
.L_x_3417:
        /* <DEDUP_REMOVED lines=13> */
.L_x_3520:
[----:B------:R-:W-:Y:S05]  /*2a950*/  BSYNC B2 ;  /* 0x0000000000027941 */ /* 0x000fea0003800000 */
.L_x_3418:
        /* <DEDUP_REMOVED lines=11> */
.L_x_3421:
[----:B------:R-:W-:Y:S05]  /*2aa10*/  BSYNC B2 ;  /* 0x0000000000027941 */ /* 0x000fea0003800000 */
.L_x_3420:
        /* <DEDUP_REMOVED lines=9> */
.L_x_3422:
        /* <DEDUP_REMOVED lines=15> */
.L_x_3423:
        /* <DEDUP_REMOVED lines=15> */
.L_x_3424:
        /* <DEDUP_REMOVED lines=15> */
.L_x_3425:
        /* <DEDUP_REMOVED lines=10> */
.L_x_3411:
[----:B------:R-:W-:Y:S05]  /*2ae20*/  BSYNC B1 ;  /* 0x0000000000017941 */ /* 0x000fea0003800000 */
.L_x_3410:
        /* <DEDUP_REMOVED lines=10> */
[----:B0-----:R-:W-:Y:S05]  /*2aed0*/  @!P2 BRA `(.L_x_3427) ;  /* 0x000000080044a947 */ /* 0x001fea0003800000 */
        /* <DEDUP_REMOVED lines=24> */
.L_x_3428:
[----:B------:R-:W0:Y:S01]  /*2b060*/  S2R R2, SR_TID.X ;  /* 0x0000000000027919 */ /* 0x000e220000002100 */
[----:B------:R-:W-:Y:S01]  /*2b070*/  IMAD R3, R19, 0x8, R18 ;  /* 0x0000000813037824 */ /* 0x000fe200078e0212 */
[----:B------:R-:W-:Y:S01]  /*2b080*/  BSSY B2, `(.L_x_3429) ;  /* 0x0000006000027945 */ /* 0x000fe20003800000 */
[----:B0-----:R-:W-:Y:S02]  /*2b090*/  LOP3.LUT R4, R2, 0x7f, RZ, 0xc0, !PT ;  /* 0x0000007f02047812 */ /* 0x001fe400078ec0ff */
[----:B------:R-:W-:Y:S02]  /*2b0a0*/  SHF.L.U32 R2, R8, 0x1f, RZ ;  /* 0x0000001f08027819 */ /* 0x000fe400000006ff */
[----:B------:R-:W-:Y:S02]  /*2b0b0*/  ISETP.NE.AND P1, PT, R4, RZ, PT ;  /* 0x000000ff0400720c */ /* 0x000fe40003f25270 */
[----:B------:R-:W0:Y:S02]  /*2b0c0*/  SYNCS.PHASECHK.TRANS64.TRYWAIT P0, [R3+URZ+0x32440], R2 ;  /* 0x03244002030075a7 */ /* 0x000e24000800017f */
[----:B0-----:R-:W-:Y:S09]  /*2b0d0*/  @!P0 BRA `(.L_x_3430) ;  /* 0x0000003c00588947 */ /* 0x001ff20003800000 */
.L_x_3521:
[----:B------:R-:W-:Y:S05]  /*2b0e0*/  BSYNC B2 ;  /* 0x0000000000027941 */ /* 0x000fea0003800000 */
.L_x_3429:
        /* <DEDUP_REMOVED lines=9> */
.L_x_3432:
[----:B------:R-:W-:Y:S05]  /*2b180*/  BSYNC B2 ;  /* 0x0000000000027941 */ /* 0x000fea0003800000 */
.L_x_3431:
        /* <DEDUP_REMOVED lines=12> */
.L_x_3433:
        /* <DEDUP_REMOVED lines=13> */
.L_x_3522:
[----:B------:R-:W-:Y:S05]  /*2b320*/  BSYNC B2 ;  /* 0x0000000000027941 */ /* 0x000fea0003800000 */
.L_x_3434:
        /* <DEDUP_REMOVED lines=11> */
.L_x_3437:
[----:B------:R-:W-:Y:S05]  /*2b3e0*/  BSYNC B2 ;  /* 0x0000000000027941 */ /* 0x000fea0003800000 */
.L_x_3436:
        /* <DEDUP_REMOVED lines=9> */
.L_x_3438:
        /* <DEDUP_REMOVED lines=15> */
.L_x_3439:
        /* <DEDUP_REMOVED lines=15> */
.L_x_3440:
        /* <DEDUP_REMOVED lines=15> */
.L_x_3441:
        /* <DEDUP_REMOVED lines=10> */
.L_x_3427:
[----:B------:R-:W-:Y:S05]  /*2b7f0*/  BSYNC B1 ;  /* 0x0000000000017941 */ /* 0x000fea0003800000 */
.L_x_3426:
[----:B------:R-:W2:Y:S01]  /*2b800*/  LDL R5, [R1+0x48c] ;  /* 0x00048c0001057983 */ /* 0x000ea20000100800 */
[----:B------:R-:W-:Y:S01]  /*2b810*/  VIADD R0, R0, 0xfffffffe ;  /* 0xfffffffe00007836 */ /* 0x000fe20000000000 */
[----:B--2---:R-:W-:-:S13]  /*2b820*/  ISETP.GT.AND P0, PT, R6, R5, PT ;  /* 0x000000050600720c */ /* 0x004fda0003f04270 */
[----:B------:R-:W-:Y:S05]  /*2b830*/  @P0 BRA `(.L_x_3442) ;  /* 0xffffffec00080947 */ /* 0x000fea000383ffff */
.L_x_3391:
[----:B------:R-:W-:Y:S05]  /*2b840*/  BSYNC B0 ;  /* 0x0000000000007941 */ /* 0x000fea0003800000 */
.L_x_3390:
[----:B------:R-:W0:Y:S02]  /*2b850*/  S2R R2, SR_TID.X ;  /* 0x0000000000027919 */ /* 0x000e240000002100 */
[----:B0-----:R-:W-:Y:S02]  /*2b860*/  LOP3.LUT R3, R2, 0x7f, RZ, 0xc0, !PT ;  /* 0x0000007f02037812 */ /* 0x001fe400078ec0ff */
        /* <DEDUP_REMOVED lines=9> */
[----:B------:R-:W1:Y:S01]  /*2b900*/  S2R R3, SR_LANEID ;  /* 0x0000000000037919 */ /* 0x000e620000000000 */
[----:B------:R-:W-:Y:S02]  /*2b910*/  VOTEU.ANY UR4, UPT, PT ;  /* 0x0000000000047886 */ /* 0x000fe400038e0100 */
[----:B------:R-:W1:Y:S08]  /*2b920*/  FLO.U32 R0, UR4 ;  /* 0x0000000400007d00 */ /* 0x000e7000080e0000 */
[----:B------:R-:W3:Y:S01]  /*2b930*/  POPC R5, UR4 ;  /* 0x0000000400057d09 */ /* 0x000ee20008000000 */
[----:B-1----:R-:W-:-:S02]  /*2b940*/  ISETP.EQ.U32.AND P1, PT, R0, R3, PT ;  /* 0x000000030000720c */ /* 0x002fc40003f22070 */
[----:B0-----:R-:W3:Y:S11]  /*2b950*/  LDC.64 R2, c[0x0][0xd60] ;  /* 0x00035800ff027b82 */ /* 0x001ef60000000a00 */
[----:B---3--:R-:W3:Y:S01]  /*2b960*/  @P1 ATOMG.E.ADD.STRONG.GPU PT, R3, desc[UR40][R2.64], R5 ;  /* 0x00000005020319a8 */ /* 0x008ee200081ee1e8 */
[----:B------:R-:W0:Y:S02]  /*2b970*/  S2R R4, SR_LTMASK ;  /* 0x0000000000047919 */ /* 0x000e240000003900 */
[----:B0-----:R-:W-:-:S04]  /*2b980*/  LOP3.LUT R4, R4, UR4, RZ, 0xc0, !PT ;  /* 0x0000000404047c12 */ /* 0x001fc8000f8ec0ff */
[----:B------:R-:W0:Y:S01]  /*2b990*/  POPC R7, R4 ;  /* 0x0000000400077309 */ /* 0x000e220000000000 */
[----:B---3--:R-:W0:Y:S02]  /*2b9a0*/  SHFL.IDX PT, R0, R3, R0, 0x1f ;  /* 0x00001f0003007589 */ /* 0x008e2400000e0000 */
[----:B0-----:R-:W-:-:S05]  /*2b9b0*/  IADD3 R0, R0, UR37, R7 ;  /* 0x0000002500007c10 */ /* 0x001fca000fffe007 */
[----:B------:R1:W-:Y:S02]  /*2b9c0*/  STL [R1+0x470], R0 ;  /* 0x0004700001007387 */ /* 0x0003e40000100800 */
.L_x_3444:
[----:B------:R-:W-:Y:S05]  /*2b9d0*/  BSYNC B0 ;  /* 0x0000000000007941 */ /* 0x000fea0003800000 */
.L_x_3443:
[----:B------:R-:W-:-:S07]  /*2b9e0*/  SEL R19, R19, RZ, P0 ;  /* 0x000000ff13137207 */ /* 0x000fce0000000000 */
.L_x_3356:
[----:B------:R-:W-:Y:S05]  /*2b9f0*/  BSYNC B7 ;  /* 0x0000000000077941 */ /* 0x000fea0003800000 */
.L_x_3354:
[----:B-1-3--:R-:W3:Y:S02]  /*2ba00*/  LDL R0, [R1+0x490] ;  /* 0x0004900001007983 */ /* 0x00aee40000100800 */
[----:B---3--:R-:W-:-:S13]  /*2ba10*/  LOP3.LUT P0, RZ, R0, 0x40, RZ, 0xc0, !PT ;  /* 0x0000004000ff7812 */ /* 0x008fda000780c0ff */
[----:B------:R-:W-:Y:S05]  /*2ba20*/  @!P0 BRA `(.L_x_3445) ;  /* 0x0000000000288947 */ /* 0x000fea0003800000 */
[----:B------:R-:W-:Y:S05]  /*2ba30*/  WARPSYNC.ALL ;  /* 0x0000000000007948 */ /* 0x000fea0003800000 */
[----:B------:R-:W1:Y:S08]  /*2ba40*/  S2UR UR5, SR_CgaCtaId ;  /* 0x00000000000579c3 */ /* 0x000e700000008800 */
[----:B------:R-:W-:Y:S06]  /*2ba50*/  BAR.SYNC.DEFER_BLOCKING 0x5, 0x180 ;  /* 0x0146000000007b1d */ /* 0x000fec0000010000 */
[----:B------:R-:W-:-:S02]  /*2ba60*/  UMOV UR4, 0x400 ;  /* 0x0000040000047882 */ /* 0x000fc40000000000 */
[----:B-1----:R-:W-:-:S06]  /*2ba70*/  ULEA UR4, UR5, UR4, 0x18 ;  /* 0x0000000405047291 */ /* 0x002fcc000f8ec03f */
[----:B------:R-:W-:-:S05]  /*2ba80*/  IMAD.U32 R18, RZ, RZ, UR4 ;  /* 0x00000004ff127e24 */ /* 0x000fca000f8e00ff */
[----:B0-2---:R-:W0:Y:S04]  /*2ba90*/  LDS.128 R4, [R18+0x324d0] ;  /* 0x0324d00012047984 */ /* 0x005e280000000c00 */
[----:B0-----:R1:W-:Y:S01]  /*2baa0*/  STL.128 [R1+0x470], R4 ;  /* 0x0004700401007387 */ /* 0x0013e20000100c00 */
[----:B------:R-:W-:Y:S06]  /*2bab0*/  BAR.ARV 0x4, 0x180 ;  /* 0x0106000000007b1d */ /* 0x000fec0000002000 */
[----:B------:R-:W-:Y:S05]  /*2bac0*/  BRA `(.L_x_3446) ;  /* 0x0000001000347947 */ /* 0x000fea0003800000 */
.L_x_3445:
[----:B------:R-:W1:Y:S01]  /*2bad0*/  S2R R0, SR_TID.X ;  /* 0x0000000000007919 */ /* 0x000e620000002100 */
[----:B------:R-:W-:Y:S01]  /*2bae0*/  UMOV UR4, 0xffffffff ;  /* 0xffffffff00047882 */ /* 0x000fe20000000000 */
[----:B-1----:R-:W-:-:S04]  /*2baf0*/  LOP3.LUT R16, R0, 0x1f, RZ, 0xc0, !PT ;  /* 0x0000001f00107812 */ /* 0x002fc800078ec0ff */
[----:B------:R-:W-:Y:S01]  /*2bb00*/  ISETP.NE.AND P0, PT, R16, 0x1f, PT ;  /* 0x0000001f1000780c */ /* 0x000fe20003f05270 */
[----:B------:R-:W-:-:S12]  /*2bb10*/  BRA.DIV UR4, `(.L_x_3447) ;  /* 0x0000003204f07947 */ /* 0x000fd8000b800000 */
[----:B0-----:R-:W3:Y:S01]  /*2bb20*/  LDL R4, [R1+0x47c] ;  /* 0x00047c0001047983 */ /* 0x001ee20000100800 */
[----:B------:R-:W-:-:S03]  /*2bb30*/  ULDC UR4, c[0x0][0xd3c] ;  /* 0x00034f0000047ab9 */ /* 0x000fc60000000800 */
[----:B------:R-:W4:Y:S01]  /*2bb40*/  LDL.LU R3, [R1+0x470] ;  /* 0x0004700001037983 */ /* 0x000f220000300800 */
[----:B---3--:R-:W-:-:S05]  /*2bb50*/  IMAD.IADD R0, R4, 0x1, R16 ;  /* 0x0000000104007824 */ /* 0x008fca00078e0210 */
[----:B------:R-:W-:Y:S01]  /*2bb60*/  ISETP.GE.OR P1, PT, R0, UR4, !P0 ;  /* 0x0000000400007c0c */ /* 0x000fe2000c726670 */
[----:B----4-:R-:W-:-:S12]  /*2bb70*/  IMAD.MOV.U32 R11, RZ, RZ, R3 ;  /* 0x000000ffff0b7224 */ /* 0x010fd800078e0003 */
[----:B------:R-:W0:Y:S08]  /*2bb80*/  @!P1 LDC.64 R2, c[0x0][0xd80] ;  /* 0x00036000ff029b82 */ /* 0x000e300000000a00 */
[----:B------:R-:W1:Y:S01]  /*2bb90*/  @!P1 LDC.64 R4, c[0x0][0xd78] ;  /* 0x00035e00ff049b82 */ /* 0x000e620000000a00 */
[----:B0-----:R-:W-:-:S05]  /*2bba0*/  @!P1 IMAD.WIDE R2, R0, 0x4, R2 ;  /* 0x0000000400029825 */ /* 0x001fca00078e0202 */
[----:B--2---:R1:W2:Y:S02]  /*2bbb0*/  @!P1 LDG.E R6, desc[UR40][R2.64] ;  /* 0x0000002802069981 */ /* 0x0042a4000c1e1900 */
[----:B-1----:R-:W-:-:S06]  /*2bbc0*/  @!P1 IMAD.WIDE R2, R0, 0x4, R4 ;  /* 0x0000000400029825 */ /* 0x002fcc00078e0204 */
[----:B------:R-:W3:Y:S01]  /*2bbd0*/  @!P1 LDG.E R2, desc[UR40][R2.64] ;  /* 0x0000002802029981 */ /* 0x000ee2000c1e1900 */
[----:B------:R-:W-:Y:S01]  /*2bbe0*/  IMAD.MOV.U32 R5, RZ, RZ, RZ ;  /* 0x000000ffff057224 */ /* 0x000fe200078e00ff */
[C---:B------:R-:W-:Y:S02]  /*2bbf0*/  ISETP.GE.U32.AND P2, PT, R16.reuse, 0x2, PT ;  /* 0x000000021000780c */ /* 0x040fe40003f46070 */
[C---:B------:R-:W-:Y:S02]  /*2bc00*/  ISETP.GE.U32.AND P3, PT, R16.reuse, 0x4, PT ;  /* 0x000000041000780c */ /* 0x040fe40003f66070 */
[C---:B------:R-:W-:Y:S02]  /*2bc10*/  ISETP.GE.U32.AND P4, PT, R16.reuse, 0x8, PT ;  /* 0x000000081000780c */ /* 0x040fe40003f86070 */
[----:B------:R-:W-:Y:S01]  /*2bc20*/  ISETP.GE.U32.AND P5, PT, R16, 0x10, PT ;  /* 0x000000101000780c */ /* 0x000fe20003fa6070 */
[----:B------:R-:W-:Y:S04]  /*2bc30*/  SHFL.IDX PT, R0, R11, RZ, 0x1f ;  /* 0x00001fff0b007589 */ /* 0x000fe800000e0000 */
[----:B------:R-:W-:Y:S01]  /*2bc40*/  SHFL.IDX PT, R9, R11, 0x1, 0x1f ;  /* 0x00201f000b097f89 */ /* 0x000fe200000e0000 */
[----:B------:R-:W-:-:S02]  /*2bc50*/  IMAD.MOV.U32 R8, RZ, RZ, RZ ;  /* 0x000000ffff087224 */ /* 0x000fc400078e00ff */
[----:B--2---:R-:W-:Y:S02]  /*2bc60*/  @!P1 IMAD.MOV.U32 R5, RZ, RZ, R6 ;  /* 0x000000ffff059224 */ /* 0x004fe400078e0006 */
[----:B------:R-:W-:Y:S02]  /*2bc70*/  IMAD.MOV.U32 R6, RZ, RZ, RZ ;  /* 0x000000ffff067224 */ /* 0x000fe400078e00ff */
[----:B---3--:R-:W-:-:S04]  /*2bc80*/  @!P1 IMAD.MOV.U32 R6, RZ, RZ, R2 ;  /* 0x000000ffff069224 */ /* 0x008fc800078e0002 */
[----:B------:R-:W-:-:S05]  /*2bc90*/  IMAD R2, R6, R5, RZ ;  /* 0x0000000506027224 */ /* 0x000fca00078e02ff */
[----:B------:R-:W0:Y:S01]  /*2bca0*/  SHFL.UP PT, R3, R2, 0x1, RZ ;  /* 0x0420000002037989 */ /* 0x000e2200000e00ff */
[----:B------:R-:W-:-:S04]  /*2bcb0*/  ISETP.NE.AND P1, PT, R16, RZ, PT ;  /* 0x000000ff1000720c */ /* 0x000fc80003f25270 */
        /* <DEDUP_REMOVED lines=15> */
.L_x_3532:
[----:B------:R-:W-:Y:S02]  /*2bdb0*/  ULDC UR4, c[0x0][0xd38] ;  /* 0x00034e0000047ab9 */ /* 0x000fe40000000800 */
[----:B------:R-:W-:-:S04]  /*2bdc0*/  IMAD.U32 R7, RZ, RZ, UR4 ;  /* 0x00000004ff077e24 */ /* 0x000fc8000f8e00ff */
[----:B-1----:R-:W-:-:S04]  /*2bdd0*/  IMAD R10, R10, R7, RZ ;  /* 0x000000070a0a7224 */ /* 0x002fc800078e02ff */
[----:B------:R-:W-:-:S05]  /*2bde0*/  IMAD.IADD R4, R9, 0x1, R10 ;  /* 0x0000000109047824 */ /* 0x000fca00078e020a */
[----:B------:R-:W-:-:S13]  /*2bdf0*/  ISETP.GT.AND P6, PT, R4, R0, PT ;  /* 0x000000000400720c */ /* 0x000fda0003fc4270 */
[----:B------:R-:W-:Y:S05]  /*2be00*/  @P6 BRA `(.L_x_3448) ;  /* 0x0000000000ac6947 */ /* 0x000fea0003800000 */
.L_x_3451:
        /* <DEDUP_REMOVED lines=37> */
.L_x_3540:
[----:B------:R-:W-:Y:S02]  /*2c060*/  ULDC UR4, c[0x0][0xd38] ;  /* 0x00034e0000047ab9 */ /* 0x000fe40000000800 */
[----:B------:R-:W-:-:S04]  /*2c070*/  IMAD.U32 R7, RZ, RZ, UR4 ;  /* 0x00000004ff077e24 */ /* 0x000fc8000f8e00ff */
[----:B-1----:R-:W-:-:S04]  /*2c080*/  IMAD R10, R10, R7, RZ ;  /* 0x000000070a0a7224 */ /* 0x002fc800078e02ff */
[----:B------:R-:W-:-:S05]  /*2c090*/  IMAD.IADD R4, R10, 0x1, R4 ;  /* 0x000000010a047824 */ /* 0x000fca00078e0204 */
[----:B------:R-:W-:-:S13]  /*2c0a0*/  ISETP.GT.AND P6, PT, R4, R0, PT ;  /* 0x000000000400720c */ /* 0x000fda0003fc4270 */
[----:B------:R-:W-:Y:S05]  /*2c0b0*/  @!P6 BRA `(.L_x_3451) ;  /* 0xfffffffc0054e947 */ /* 0x000fea000383ffff */
.L_x_3448:
        /* <DEDUP_REMOVED lines=12> */
.L_x_3545:
[----:B------:R-:W-:-:S13]  /*2c180*/  ISETP.NE.AND P0, PT, R3, RZ, PT ;  /* 0x000000ff0300720c */ /* 0x000fda0003f05270 */
[----:B------:R-:W-:Y:S05]  /*2c190*/  @!P0 BRA `(.L_x_3453) ;  /* 0x0000000000148947 */ /* 0x000fea0003800000 */
[----:B------:R-:W-:Y:S01]  /*2c1a0*/  UMOV UR4, 0xffffffff ;  /* 0xffffffff00047882 */ /* 0x000fe20000000000 */
[----:B---3--:R-:W-:Y:S02]  /*2c1b0*/  VIADD R9, R9, 0xffffffff ;  /* 0xffffffff09097836 */ /* 0x008fe40000000000 */
[----:B------:R-:W-:Y:S05]  /*2c1c0*/  BRA.DIV UR4, `(.L_x_3454) ;  /* 0x0000003604e47947 */ /* 0x000fea000b800000 */
[----:B0-----:R0:W2:Y:S02]  /*2c1d0*/  SHFL.IDX PT, R2, R2, R9, 0x1f ;  /* 0x00001f0902027589 */ /* 0x0010a400000e0000 */
.L_x_3548:
[----:B--2---:R-:W-:-:S07]  /*2c1e0*/  IMAD.MOV.U32 R8, RZ, RZ, R2 ;  /* 0x000000ffff087224 */ /* 0x004fce00078e0002 */
.L_x_3453:
[----:B0-----:R-:W-:Y:S01]  /*2c1f0*/  IMAD R2, R8, R7, R10 ;  /* 0x0000000708027224 */ /* 0x001fe200078e020a */
[----:B------:R-:W-:-:S03]  /*2c200*/  ISETP.NE.AND P0, PT, R6, 0x1, PT ;  /* 0x000000010600780c */ /* 0x000fc60003f05270 */
[----:B------:R-:W-:Y:S01]  /*2c210*/  IMAD.IADD R0, R0, 0x1, -R2 ;  /* 0x0000000100007824 */ /* 0x000fe200078e0a02 */
[----:B------:R0:W-:Y:S09]  /*2c220*/  STL [R1+0x470], R2 ;  /* 0x0004700201007387 */ /* 0x0001f20000100800 */
[----:B------:R-:W-:Y:S05]  /*2c230*/  @!P0 BRA `(.L_x_3455) ;  /* 0x0000000000e48947 */ /* 0x000fea0003800000 */
[----:B-1-3--:R-:W-:-:S04]  /*2c240*/  IABS R5, R4 ;  /* 0x0000000400057213 */ /* 0x00afc80000000000 */
[----:B0-----:R-:W0:Y:S08]  /*2c250*/  I2F.RP R2, R5 ;  /* 0x0000000500027306 */ /* 0x001e300000209400 */
        /* <DEDUP_REMOVED lines=55> */
.L_x_3455:
[----:B-1-3--:R-:W2:Y:S01]  /*2c5d0*/  LDL R5, [R1+0x47c] ;  /* 0x00047c0001057983 */ /* 0x00aea20000100800 */
[----:B0-----:R-:W2:Y:S02]  /*2c5e0*/  LDC.64 R2, c[0x0][0xd90] ;  /* 0x00036400ff027b82 */ /* 0x001ea40000000a00 */
[----:B--2---:R-:W-:-:S05]  /*2c5f0*/  IMAD.WIDE R2, R5, 0x4, R2 ;  /* 0x0000000405027825 */ /* 0x004fca00078e0202 */
        /* <DEDUP_REMOVED lines=51> */
[----:B------:R-:W-:Y:S02]  /*2c930*/  ISETP.GE.AND P2, PT, R3, RZ, PT ;  /* 0x000000ff0300720c */ /* 0x000fe40003f46270 */
[----:B------:R-:W-:-:S05]  /*2c940*/  IADD3 R3, R8, 0x1000000, R0 ;  /* 0x0100000008037810 */ /* 0x000fca0007ffe000 */
[----:B------:R-:W-:-:S06]  /*2c950*/  @P0 VIADD R2, R2, 0x1 ;  /* 0x0000000102020836 */ /* 0x000fcc0000000000 */
[----:B------:R-:W-:Y:S01]  /*2c960*/  @!P2 IMAD.MOV R2, RZ, RZ, -R2 ;  /* 0x000000ffff02a224 */ /* 0x000fe200078e0a02 */
[----:B------:R-:W-:Y:S01]  /*2c970*/  @!P1 LOP3.LUT R2, RZ, R6, RZ, 0x33, !PT ;  /* 0x00000006ff029212 */ /* 0x000fe200078e33ff */
[----:B------:R-:W-:-:S04]  /*2c980*/  IMAD.MOV R6, RZ, RZ, -R6 ;  /* 0x000000ffff067224 */ /* 0x000fc800078e0a06 */
[----:B------:R-:W-:Y:S02]  /*2c990*/  IMAD R3, R2, R6, R3 ;  /* 0x0000000602037224 */ /* 0x000fe400078e0203 */
[----:B------:R-:W-:-:S03]  /*2c9a0*/  IMAD.MOV.U32 R0, RZ, RZ, R2 ;  /* 0x000000ffff007224 */ /* 0x000fc600078e0002 */
[----:B------:R1:W-:Y:S04]  /*2c9b0*/  STL [R1+0x478], R3 ;  /* 0x0004780301007387 */ /* 0x0003e80000100800 */
.L_x_3456:
[----:B-1----:R-:W-:-:S05]  /*2c9c0*/  LOP3.LUT R3, RZ, R0, RZ, 0x33, !PT ;  /* 0x00000000ff037212 */ /* 0x002fca00078e33ff */
[----:B------:R-:W-:-:S05]  /*2c9d0*/  IMAD.IADD R0, R4, 0x1, R3 ;  /* 0x0000000104007824 */ /* 0x000fca00078e0203 */
[----:B------:R2:W-:Y:S01]  /*2c9e0*/  STL [R1+0x474], R0 ;  /* 0x0004740001007387 */ /* 0x0005e20000100800 */
[----:B------:R-:W-:Y:S05]  /*2c9f0*/  BRA `(.L_x_3457) ;  /* 0x0000000000287947 */ /* 0x000fea0003800000 */
.L_x_3449:
[----:B------:R-:W-:Y:S01]  /*2ca00*/  UMOV UR4, URZ ;  /* 0x0000003f00047c82 */ /* 0x000fe20008000000 */
[----:B------:R-:W-:Y:S01]  /*2ca10*/  UMOV UR5, URZ ;  /* 0x0000003f00057c82 */ /* 0x000fe20008000000 */
[----:B------:R-:W-:Y:S01]  /*2ca20*/  ULDC UR6, c[0x0][0xd3c] ;  /* 0x00034f0000067ab9 */ /* 0x000fe20000000800 */
[----:B------:R0:W-:Y:S01]  /*2ca30*/  STL [R1+0x470], R0 ;  /* 0x0004700001007387 */ /* 0x0001e20000100800 */
[----:B------:R-:W-:Y:S02]  /*2ca40*/  IMAD.U32 R3, RZ, RZ, UR4 ;  /* 0x00000004ff037e24 */ /* 0x000fe4000f8e00ff */
[----:B------:R-:W-:-:S03]  /*2ca50*/  IMAD.U32 R2, RZ, RZ, UR5 ;  /* 0x00000005ff027e24 */ /* 0x000fc6000f8e00ff */
[----:B------:R1:W-:Y:S01]  /*2ca60*/  STL [R1+0x474], R3 ;  /* 0x0004740301007387 */ /* 0x0003e20000100800 */
[----:B0-----:R-:W-:-:S03]  /*2ca70*/  IMAD.U32 R0, RZ, RZ, UR6 ;  /* 0x00000006ff007e24 */ /* 0x001fc6000f8e00ff */
[----:B------:R1:W-:Y:S04]  /*2ca80*/  STL [R1+0x478], R2 ;  /* 0x0004780201007387 */ /* 0x0003e80000100800 */
[----:B------:R1:W-:Y:S02]  /*2ca90*/  STL [R1+0x47c], R0 ;  /* 0x00047c0001007387 */ /* 0x0003e40000100800 */
.L_x_3457:
[----:B-1----:R-:W3:Y:S04]  /*2caa0*/  LDL R3, [R1+0x478] ;  /* 0x0004780001037983 */ /* 0x002ee80000100800 */
[----:B0-----:R-:W4:Y:S04]  /*2cab0*/  LDL R2, [R1+0x47c] ;  /* 0x00047c0001027983 */ /* 0x001f280000100800 */
[----:B------:R-:W5:Y:S04]  /*2cac0*/  LDL R4, [R1+0x470] ;  /* 0x0004700001047983 */ /* 0x000f680000100800 */
[----:B------:R-:W5:Y:S01]  /*2cad0*/  LDL R5, [R1+0x474] ;  /* 0x0004740001057983 */ /* 0x000f620000100800 */
[----:B------:R-:W-:Y:S05]  /*2cae0*/  WARPSYNC.ALL ;  /* 0x0000000000007948 */ /* 0x000fea0003800000 */
[----:B--2---:R-:W0:Y:S02]  /*2caf0*/  S2R R0, SR_TID.X ;  /* 0x0000000000007919 */ /* 0x004e240000002100 */
[----:B0-----:R-:W-:Y:S01]  /*2cb00*/  LOP3.LUT R0, R0, 0x1f, RZ, 0xc0, !PT ;  /* 0x0000001f00007812 */ /* 0x001fe200078ec0ff */
[----:B------:R-:W-:Y:S03]  /*2cb10*/  BAR.SYNC.DEFER_BLOCKING 0x4, 0x180 ;  /* 0x0106000000007b1d */ /* 0x000fe60000010000 */
[----:B------:R-:W-:-:S13]  /*2cb20*/  ISETP.NE.AND P0, PT, R0, RZ, PT ;  /* 0x000000ff0000720c */ /* 0x000fda0003f05270 */
[----:B------:R-:W-:Y:S01]  /*2cb30*/  @!P0 MOV R0, 0x400 ;  /* 0x0000040000008802 */ /* 0x000fe20000000f00 */
[----:B---3--:R-:W-:Y:S02]  /*2cb40*/  IMAD.MOV.U32 R6, RZ, RZ, R3 ;  /* 0x000000ffff067224 */ /* 0x008fe400078e0003 */
[----:B------:R-:W0:Y:S01]  /*2cb50*/  @!P0 S2R R3, SR_CgaCtaId ;  /* 0x0000000000038919 */ /* 0x000e220000008800 */
[----:B----4-:R-:W-:Y:S01]  /*2cb60*/  IMAD.MOV.U32 R7, RZ, RZ, R2 ;  /* 0x000000ffff077224 */ /* 0x010fe200078e0002 */
[----:B0-----:R-:W-:-:S05]  /*2cb70*/  @!P0 LEA R18, R3, R0, 0x18 ;  /* 0x0000000003128211 */ /* 0x001fca00078ec0ff */
[----:B-----5:R0:W-:Y:S01]  /*2cb80*/  @!P0 STS.128 [R18+0x324d0], R4 ;  /* 0x0324d00412008388 */ /* 0x0201e20000000c00 */
[----:B------:R-:W-:Y:S06]  /*2cb90*/  BAR.ARV 0x5, 0x180 ;  /* 0x0146000000007b1d */ /* 0x000fec0000002000 */
.L_x_3446:
[----:B------:R-:W2:Y:S01]  /*2cba0*/  LDL R0, [R1+0x47c] ;  /* 0x00047c0001007983 */ /* 0x000ea20000100800 */
[----:B------:R-:W-:Y:S02]  /*2cbb0*/  ULDC UR4, c[0x0][0xd3c] ;  /* 0x00034f0000047ab9 */ /* 0x000fe40000000800 */
[----:B--2---:R-:W-:-:S13]  /*2cbc0*/  ISETP.GE.AND P0, PT, R0, UR4, PT ;  /* 0x0000000400007c0c */ /* 0x004fda000bf06270 */
[----:B------:R-:W-:Y:S05]  /*2cbd0*/  @!P0 BRA `(.L_x_3458) ;  /* 0xffffff9400dc8947 */ /* 0x000fea000383ffff */
[----:B------:R-:W-:Y:S05]  /*2cbe0*/  BSYNC B8 ;  /* 0x0000000000087941 */ /* 0x000fea0003800000 */
.L_x_3340:
[----:B----4-:R-:W2:Y:S01]  /*2cbf0*/  LDL.LU R0, [R1+0x4e8] ;  /* 0x0004e80001007983 */ /* 0x010ea20000300800 */
[----:B------:R-:W-:Y:S01]  /*2cc00*/  BSSY B0, `(.L_x_3459) ;  /* 0x000000b000007945 */ /* 0x000fe20003800000 */
[----:B01-3--:R-:W0:Y:S01]  /*2cc10*/  S2R R5, SR_CgaCtaId ;  /* 0x0000000000057919 */ /* 0x00be220000008800 */
[----:B--2---:R-:W-:-:S05]  /*2cc20*/  VIADD R0, R0, 0x1 ;  /* 0x0000000100007836 */ /* 0x004fca0000000000 */
[----:B------:R-:W-:-:S04]  /*2cc30*/  LEA.HI R2, R0, R0, RZ, 0x1 ;  /* 0x0000000000027211 */ /* 0x000fc800078f08ff */
[----:B------:R-:W-:-:S05]  /*2cc40*/  LOP3.LUT R3, R2, 0xfffffffe, RZ, 0xc0, !PT ;  /* 0xfffffffe02037812 */ /* 0x000fca00078ec0ff */
[----:B------:R-:W-:Y:S01]  /*2cc50*/  IMAD.IADD R3, R0, 0x1, -R3 ;  /* 0x0000000100037824 */ /* 0x000fe200078e0a03 */
[----:B------:R-:W-:-:S04]  /*2cc60*/  MOV R0, 0x400 ;  /* 0x0000040000007802 */ /* 0x000fc80000000f00 */
[----:B0-----:R-:W-:Y:S02]  /*2cc70*/  LEA R0, R5, R0, 0x18 ;  /* 0x0000000005007211 */ /* 0x001fe400078ec0ff */
[----:B------:R-:W-:-:S04]  /*2cc80*/  SHF.L.U32 R3, R3, 0x1f, RZ ;  /* 0x0000001f03037819 */ /* 0x000fc800000006ff */
[----:B------:R-:W0:Y:S02]  /*2cc90*/  SYNCS.PHASECHK.TRANS64.TRYWAIT P0, [R0+URZ+0x32420], R3 ;  /* 0x03242003000075a7 */ /* 0x000e24000800017f */
[----:B0-----:R-:W-:Y:S05]  /*2cca0*/  @!P0 BRA `(.L_x_3460) ;  /* 0x0000002c00588947 */ /* 0x001fea0003800000 */
.L_x_3549:
[----:B------:R-:W-:Y:S05]  /*2ccb0*/  BSYNC B0 ;  /* 0x0000000000007941 */ /* 0x000fea0003800000 */
.L_x_3459:
[----:B------:R-:W-:-:S03]  /*2ccc0*/  UMOV UR4, 0xffffffff ;  /* 0xffffffff00047882 */ /* 0x000fc60000000000 */
[----:B------:R-:W-:Y:S05]  /*2ccd0*/  BRA.DIV UR4, `(.L_x_3461) ;  /* 0x0000002e04607947 */ /* 0x000fea000b800000 */
[----:B------:R-:W1:Y:S02]  /*2cce0*/  S2R R2, SR_TID.X ;  /* 0x0000000000027919 */ /* 0x000e640000002100 */
[----:B-1----:R-:W-:-:S04]  /*2ccf0*/  SHF.R.U32.HI R2, RZ, 0x5, R2 ;  /* 0x00000005ff027819 */ /* 0x002fc80000011602 */
[----:B------:R-:W-:-:S05]  /*2cd00*/  LOP3.LUT R2, R2, 0x3, RZ, 0xc0, !PT ;  /* 0x0000000302027812 */ /* 0x000fca00078ec0ff */
[----:B------:R1:W2:Y:S02]  /*2cd10*/  SHFL.IDX PT, R14, R2, RZ, 0x1f ;  /* 0x00001fff020e7589 */ /* 0x0002a400000e0000 */
.L_x_3552:
[----:B--2---:R-:W-:Y:S01]  /*2cd20*/  ISETP.NE.AND P0, PT, R14, RZ, PT ;  /* 0x000000ff0e00720c */ /* 0x004fe20003f05270 */
[----:B------:R-:W-:-:S12]  /*2cd30*/  BSSY B0, `(.L_x_3462) ;  /* 0x0000025000007945 */ /* 0x000fd80003800000 */
[----:B------:R-:W-:Y:S05]  /*2cd40*/  @P0 BRA `(.L_x_3463) ;  /* 0x00000000008c0947 */ /* 0x000fea0003800000 */
[----:B------:R-:W-:-:S03]  /*2cd50*/  UMOV UR4, 0xffffffff ;  /* 0xffffffff00047882 */ /* 0x000fc60000000000 */
[----:B------:R-:W-:Y:S05]  /*2cd60*/  BRA.DIV UR4, `(.L_x_3464) ;  /* 0x0000002e04707947 */ /* 0x000fea000b800000 */
[----:B------:R-:W-:-:S13]  /*2cd70*/  ELECT P6, URZ, PT ;  /* 0x00000000003f782f */ /* 0x000fda00038c0000 */
.L_x_3555:
[----:B------:R-:W-:Y:S05]  /*2cd80*/  @!P6 BRA `(.L_x_3463) ;  /* 0x00000000007ce947 */ /* 0x000fea0003800000 */
[----:B------:R-:W-:-:S06]  /*2cd90*/  ULOP3.LUT UR4, UR36, 0x2, URZ, 0xfc, !UPT ;  /* 0x0000000224047892 */ /* 0x000fcc000f8efc3f */
[----:B-1----:R-:W-:-:S05]  /*2cda0*/  IMAD.U32 R2, RZ, RZ, UR4 ;  /* 0x00000004ff027e24 */ /* 0x002fca000f8e00ff */
[----:B------:R-:W-:-:S13]  /*2cdb0*/  ISETP.NE.AND P2, PT, R2, 0x3, PT ;  /* 0x000000030200780c */ /* 0x000fda0003f45270 */
[----:B------:R-:W-:Y:S05]  /*2cdc0*/  @!P2 BRA `(.L_x_3465) ;  /* 0x000000000004a947 */ /* 0x000fea0003800000 */
[----:B------:R-:W-:Y:S01]  /*2cdd0*/  BPT.TRAP 0x1 ;  /* 0x000000040000795c */ /* 0x000fe20000300000 */
.L_x_3465:
        /* <DEDUP_REMOVED lines=13> */
.L_x_3556:
[----:B------:R-:W1:Y:S02]  /*2ceb0*/  SYNCS.PHASECHK.TRANS64.TRYWAIT P0, [R7+URZ], R2 ;  /* 0x00000002070075a7 */ /* 0x000e64000800017f */
[----:B-1----:R-:W-:Y:S05]  /*2cec0*/  @!P0 BRA `(.L_x_3467) ;  /* 0x0000002c004c8947 */ /* 0x002fea0003800000 */
.L_x_3557:
[----:B------:R-:W-:Y:S05]  /*2ced0*/  @!P2 BRA `(.L_x_3468) ;  /* 0x000000000004a947 */ /* 0x000fea0003800000 */
[----:B------:R-:W-:Y:S01]  /*2cee0*/  BPT.TRAP 0x1 ;  /* 0x000000040000795c */ /* 0x000fe20000300000 */
.L_x_3468:
[----:B------:R-:W-:-:S04]  /*2cef0*/  VIADD R0, R0, 0x32460 ;  /* 0x0003246000007836 */ /* 0x000fc80000000000 */
[----:B------:R-:W-:-:S04]  /*2cf00*/  IMAD R4, R19, 0x8, R0 ;  /* 0x0000000813047824 */ /* 0x000fc800078e0200 */
[----:B------:R-:W2:Y:S02]  /*2cf10*/  SYNCS.PHASECHK.TRANS64.TRYWAIT P0, [R4+URZ], R5 ;  /* 0x00000005040075a7 */ /* 0x000ea4000800017f */
[----:B--2---:R-:W-:Y:S05]  /*2cf20*/  @!P0 BRA `(.L_x_3469) ;  /* 0x0000002c00488947 */ /* 0x004fea0003800000 */
.L_x_3558:
[----:B------:R-:W-:-:S07]  /*2cf30*/  IMAD R3, R3, 0x8, R0 ;  /* 0x0000000803037824 */ /* 0x000fce00078e0200 */
.L_x_3470:
[----:B---3--:R3:W4:Y:S02]  /*2cf40*/  SYNCS.PHASECHK.TRANS64.TRYWAIT P0, [R3+URZ], R2 ;  /* 0x00000002030075a7 */ /* 0x008724000800017f */
[----:B----4-:R-:W-:Y:S05]  /*2cf50*/  @!P0 NANOSLEEP.SYNCS 0x989680 ;  /* 0x009896800000895d */ /* 0x010fea0003900000 */
[----:B------:R-:W4:Y:S02]  /*2cf60*/  @!P0 SYNCS.PHASECHK.TRANS64 P0, [R3+URZ], R2 ;  /* 0x00000002030085a7 */ /* 0x000f24000800007f */
[----:B----4-:R-:W-:Y:S05]  /*2cf70*/  @!P0 BRA `(.L_x_3470) ;  /* 0xfffffffc00f08947 */ /* 0x010fea000383ffff */
.L_x_3463:
[----:B------:R-:W-:Y:S05]  /*2cf80*/  BSYNC B0 ;  /* 0x0000000000007941 */ /* 0x000fea0003800000 */
.L_x_3462:
[----:B------:R-:W-:Y:S05]  /*2cf90*/  EXIT ;  /* 0x000000000000794d */ /* 0x000fea0003800000 */
.L_x_3220:
[----:B0-----:R0:W1:Y:S02]  /*2cfa0*/  SYNCS.PHASECHK.TRANS64.TRYWAIT P0, [R72+URZ+0x32400], R11 ;  /* 0x0324000b480075a7 */ /* 0x001064000800017f */
[----:B-1----:R-:W-:Y:S05]  /*2cfb0*/  @!P0 NANOSLEEP.SYNCS 0x989680 ;  /* 0x009896800000895d */ /* 0x002fea0003900000 */
[----:B------:R-:W1:Y:S02]  /*2cfc0*/  @!P0 SYNCS.PHASECHK.TRANS64 P0, [R72+URZ+0x32400], R11 ;  /* 0x0324000b480085a7 */ /* 0x000e64000800007f */
[----:B-1----:R-:W-:Y:S05]  /*2cfd0*/  @!P0 BRA `(.L_x_3220) ;  /* 0xfffffffc00f08947 */ /* 0x002fea000383ffff */
[----:B------:R-:W-:Y:S05]  /*2cfe0*/  BRA `(.L_x_3471) ;  /* 0xfffffd5c00847947 */ /* 0x000fea000383ffff */
.L_x_3227:
[----:B-1----:R1:W2:Y:S02]  /*2cff0*/  SYNCS.PHASECHK.TRANS64.TRYWAIT P0, [R10+URZ], R11 ;  /* 0x0000000b0a0075a7 */ /* 0x0022a4000800017f */
[----:B--2---:R-:W-:Y:S05]  /*2d000*/  @!P0 NANOSLEEP.SYNCS 0x989680 ;  /* 0x009896800000895d */ /* 0x004fea0003900000 */
[----:B------:R-:W2:Y:S02]  /*2d010*/  @!P0 SYNCS.PHASECHK.TRANS64 P0, [R10+URZ], R11 ;  /* 0x0000000b0a0085a7 */ /* 0x000ea4000800007f */
[----:B--2---:R-:W-:Y:S05]  /*2d020*/  @!P0 BRA `(.L_x_3227) ;  /* 0xfffffffc00f08947 */ /* 0x004fea000383ffff */
[----:B------:R-:W-:Y:S05]  /*2d030*/  BRA `(.L_x_3226) ;  /* 0xfffffd6000ac7947 */ /* 0x000fea000383ffff */
.L_x_3229:
[----:B0-----:R0:W1:Y:S02]  /*2d040*/  SYNCS.PHASECHK.TRANS64.TRYWAIT P0, [R72+URZ+0x32410], R11 ;  /* 0x0324100b480075a7 */ /* 0x001064000800017f */
[----:B-1----:R-:W-:Y:S05]  /*2d050*/  @!P0 NANOSLEEP.SYNCS 0x989680 ;  /* 0x009896800000895d */ /* 0x002fea0003900000 */
[----:B------:R-:W1:Y:S02]  /*2d060*/  @!P0 SYNCS.PHASECHK.TRANS64 P0, [R72+URZ+0x32410], R11 ;  /* 0x0324100b480085a7 */ /* 0x000e64000800007f */
[----:B-1----:R-:W-:Y:S05]  /*2d070*/  @!P0 BRA `(.L_x_3229) ;  /* 0xfffffffc00f08947 */ /* 0x002fea000383ffff */
[----:B------:R-:W-:Y:S05]  /*2d080*/  BRA `(.L_x_3472) ;  /* 0xfffffd6400847947 */ /* 0x000fea000383ffff */
.L_x_3236:
[----:B-1----:R1:W2:Y:S02]  /*2d090*/  SYNCS.PHASECHK.TRANS64.TRYWAIT P0, [R10+URZ], R11 ;  /* 0x0000000b0a0075a7 */ /* 0x0022a4000800017f */
[----:B--2---:R-:W-:Y:S05]  /*2d0a0*/  @!P0 NANOSLEEP.SYNCS 0x989680 ;  /* 0x009896800000895d */ /* 0x004fea0003900000 */
[----:B------:R-:W2:Y:S02]  /*2d0b0*/  @!P0 SYNCS.PHASECHK.TRANS64 P0, [R10+URZ], R11 ;  /* 0x0000000b0a0085a7 */ /* 0x000ea4000800007f */
[----:B--2---:R-:W-:Y:S05]  /*2d0c0*/  @!P0 BRA `(.L_x_3236) ;  /* 0xfffffffc00f08947 */ /* 0x004fea000383ffff */
[----:B------:R-:W-:Y:S05]  /*2d0d0*/  BRA `(.L_x_3235) ;  /* 0xfffffd6400c87947 */ /* 0x000fea000383ffff */
.L_x_3267:
[----:B0-----:R0:W1:Y:S02]  /*2d0e0*/  SYNCS.PHASECHK.TRANS64.TRYWAIT P2, [R0+URZ], R3 ;  /* 0x00000003000075a7 */ /* 0x001064000804017f */
[----:B-1----:R-:W-:Y:S05]  /*2d0f0*/  @!P2 NANOSLEEP.SYNCS 0x989680 ;  /* 0x009896800000a95d */ /* 0x002fea0003900000 */
[----:B------:R-:W1:Y:S02]  /*2d100*/  @!P2 SYNCS.PHASECHK.TRANS64 P2, [R0+URZ], R3 ;  /* 0x000000030000a5a7 */ /* 0x000e64000804007f */
[----:B-1----:R-:W-:Y:S05]  /*2d110*/  @!P2 BRA `(.L_x_3267) ;  /* 0xfffffffc00f0a947 */ /* 0x002fea000383ffff */
[----:B------:R-:W-:Y:S05]  /*2d120*/  BRA `(.L_x_3266) ;  /* 0xfffffdd000f47947 */ /* 0x000fea000383ffff */
.L_x_3274:
[----:B-1----:R1:W2:Y:S02]  /*2d130*/  SYNCS.PHASECHK.TRANS64.TRYWAIT P2, [R4+URZ], R5 ;  /* 0x00000005040075a7 */ /* 0x0022a4000804017f */
[----:B--2---:R-:W-:Y:S05]  /*2d140*/  @!P2 NANOSLEEP.SYNCS 0x989680 ;  /* 0x009896800000a95d */ /* 0x004fea0003900000 */
[----:B------:R-:W2:Y:S02]  /*2d150*/  @!P2 SYNCS.PHASECHK.TRANS64 P2, [R4+URZ], R5 ;  /* 0x000000050400a5a7 */ /* 0x000ea4000804007f */
[----:B--2---:R-:W-:Y:S05]  /*2d160*/  @!P2 BRA `(.L_x_3274) ;  /* 0xfffffffc00f0a947 */ /* 0x004fea000383ffff */
[----:B------:R-:W-:Y:S05]  /*2d170*/  BRA `(.L_x_3273) ;  /* 0xfffffdd800187947 */ /* 0x000fea000383ffff */
.L_x_3285:
[----:B-1----:R1:W2:Y:S02]  /*2d180*/  SYNCS.PHASECHK.TRANS64.TRYWAIT P1, [R0+URZ], R7 ;  /* 0x00000007000075a7 */ /* 0x0022a4000802017f */
[----:B--2---:R-:W-:Y:S05]  /*2d190*/  @!P1 NANOSLEEP.SYNCS 0x989680 ;  /* 0x009896800000995d */ /* 0x004fea0003900000 */
[----:B------:R-:W2:Y:S02]  /*2d1a0*/  @!P1 SYNCS.PHASECHK.TRANS64 P1, [R0+URZ], R7 ;  /* 0x00000007000095a7 */ /* 0x000ea4000802007f */
[----:B--2---:R-:W-:Y:S05]  /*2d1b0*/  @!P1 BRA `(.L_x_3285) ;  /* 0xfffffffc00f09947 */ /* 0x004fea000383ffff */
[----:B------:R-:W-:Y:S05]  /*2d1c0*/  BRA `(.L_x_3284) ;  /* 0xfffffe7000747947 */ /* 0x000fea000383ffff */
.L_x_3292:
[----:B--2---:R2:W3:Y:S02]  /*2d1d0*/  SYNCS.PHASECHK.TRANS64.TRYWAIT P1, [R4+URZ], R5 ;  /* 0x00000005040075a7 */ /* 0x0044e4000802017f */
[----:B---3--:R-:W-:Y:S05]  /*2d1e0*/  @!P1 NANOSLEEP.SYNCS 0x989680 ;  /* 0x009896800000995d */ /* 0x008fea0003900000 */
[----:B------:R-:W3:Y:S02]  /*2d1f0*/  @!P1 SYNCS.PHASECHK.TRANS64 P1, [R4+URZ], R5 ;  /* 0x00000005040095a7 */ /* 0x000ee4000802007f */
[----:B---3--:R-:W-:Y:S05]  /*2d200*/  @!P1 BRA `(.L_x_3292) ;  /* 0xfffffffc00f09947 */ /* 0x008fea000383ffff */
[----:B------:R-:W-:Y:S05]  /*2d210*/  BRA `(.L_x_3291) ;  /* 0xfffffe7400987947 */ /* 0x000fea000383ffff */
.L_x_3362:
[----:B0-----:R-:W0:Y:S01]  /*2d220*/  S2R R4, SR_TID.X ;  /* 0x0000000000047919 */ /* 0x001e220000002100 */
[----:B------:R-:W-:Y:S01]  /*2d230*/  BSSY B0, `(.L_x_3473) ;  /* 0x000000a000007945 */ /* 0x000fe20003800000 */
[----:B------:R-:W-:Y:S02]  /*2d240*/  IMAD.MOV.U32 R12, RZ, RZ, RZ ;  /* 0x000000ffff0c7224 */ /* 0x000fe400078e00ff */
[----:B------:R-:W-:Y:S02]  /*2d250*/  IMAD.MOV.U32 R11, RZ, RZ, 0x1f ;  /* 0x0000001fff0b7424 */ /* 0x000fe400078e00ff */
[----:B------:R-:W-:Y:S01]  /*2d260*/  IMAD.MOV.U32 R15, RZ, RZ, -0x1 ;  /* 0xffffffffff0f7424 */ /* 0x000fe200078e00ff */
[----:B0-----:R-:W-:-:S04]  /*2d270*/  SHF.R.U32.HI R4, RZ, 0x5, R4 ;  /* 0x00000005ff047819 */ /* 0x001fc80000011604 */
[----:B------:R-:W-:-:S05]  /*2d280*/  LOP3.LUT R4, R4, 0x3, RZ, 0xc0, !PT ;  /* 0x0000000304047812 */ /* 0x000fca00078ec0ff */
[----:B------:R-:W-:-:S07]  /*2d290*/  IMAD.MOV.U32 R13, RZ, RZ, R4 ;  /* 0x000000ffff0d7224 */ /* 0x000fce00078e0004 */
[----:B-1----:R-:W-:Y:S05]  /*2d2a0*/  WARPSYNC.COLLECTIVE R15, `(.L_x_3474) ;  /* 0x000000000f087348 */ /* 0x002fea0003c00000 */
[----:B------:R0:W2:Y:S02]  /*2d2b0*/  SHFL.IDX P6, R14, R13, R12, R11 ;  /* 0x0000000c0d0e7389 */ /* 0x0000a400000c000b */
[----:B012---:R-:W-:Y:S01]  /*2d2c0*/  ENDCOLLECTIVE ;  /* 0x000000000000791b */ /* 0x007fe20003800000 */
.L_x_3474:
[----:B------:R-:W-:Y:S05]  /*2d2d0*/  BSYNC B0 ;  /* 0x0000000000007941 */ /* 0x000fea0003800000 */
.L_x_3473:
[----:B------:R-:W-:Y:S05]  /*2d2e0*/  BRA `(.L_x_3475) ;  /* 0xffffffa000a87947 */ /* 0x000fea000383ffff */
.L_x_3364:
[----:B------:R-:W-:Y:S01]  /*2d2f0*/  BSSY B0, `(.L_x_3476) ;  /* 0x0000006000007945 */ /* 0x000fe20003800000 */
[----:B------:R-:W-:-:S07]  /*2d300*/  IMAD.MOV.U32 R15, RZ, RZ, -0x1 ;  /* 0xffffffffff0f7424 */ /* 0x000fce00078e00ff */
[----:B01----:R-:W-:Y:S05]  /*2d310*/  WARPSYNC.COLLECTIVE R15, `(.L_x_3477) ;  /* 0x000000000f0c7348 */ /* 0x003fea0003c00000 */
[----:B------:R-:W-:Y:S02]  /*2d320*/  ELECT P6, UR62, PT ;  /* 0x00000000003e782f */ /* 0x000fe400038c0000 */
[----:B------:R-:W-:Y:S01]  /*2d330*/  MOV R14, UR62 ;  /* 0x0000003e000e7c02 */ /* 0x000fe20008000f00 */
[----:B01----:R-:W-:Y:S10]  /*2d340*/  ENDCOLLECTIVE ;  /* 0x000000000000791b */ /* 0x003ff40003800000 */
.L_x_3477:
[----:B------:R-:W-:Y:S05]  /*2d350*/  BSYNC B0 ;  /* 0x0000000000007941 */ /* 0x000fea0003800000 */
.L_x_3476:
[----:B------:R-:W-:Y:S05]  /*2d360*/  BRA `(.L_x_3478) ;  /* 0xffffffa000b47947 */ /* 0x000fea000383ffff */
.L_x_3366:
[----:B0-----:R0:W2:Y:S02]  /*2d370*/  SYNCS.PHASECHK.TRANS64.TRYWAIT P0, [R0+URZ+0x32440], R2 ;  /* 0x03244002000075a7 */ /* 0x0010a4000800017f */
[----:B--2---:R-:W-:Y:S05]  /*2d380*/  @!P0 NANOSLEEP.SYNCS 0x989680 ;  /* 0x009896800000895d */ /* 0x004fea0003900000 */
[----:B------:R-:W2:Y:S02]  /*2d390*/  @!P0 SYNCS.PHASECHK.TRANS64 P0, [R0+URZ+0x32440], R2 ;  /* 0x03244002000085a7 */ /* 0x000ea4000800007f */
[----:B--2---:R-:W-:Y:S05]  /*2d3a0*/  @!P0 BRA `(.L_x_3366) ;  /* 0xfffffffc00f08947 */ /* 0x004fea000383ffff */
[----:B------:R-:W-:Y:S05]  /*2d3b0*/  BRA `(.L_x_3479) ;  /* 0xffffffa400147947 */ /* 0x000fea000383ffff */
.L_x_3370:
[----:B------:R0:W5:Y:S01]  /*2d3c0*/  LDL R2, [R1+0x4a0] ;  /* 0x0004a00001027983 */ /* 0x0001620000100800 */
[----:B------:R-:W-:Y:S02]  /*2d3d0*/  IMAD.MOV.U32 R6, RZ, RZ, R11 ;  /* 0x000000ffff067224 */ /* 0x000fe400078e000b */
[----:B------:R-:W-:Y:S02]  /*2d3e0*/  IMAD.MOV.U32 R13, RZ, RZ, R0 ;  /* 0x000000ffff0d7224 */ /* 0x000fe400078e0000 */
[----:B------:R-:W-:Y:S02]  /*2d3f0*/  IMAD.MOV.U32 R12, RZ, RZ, RZ ;  /* 0x000000ffff0c7224 */ /* 0x000fe400078e00ff */
[----:B------:R-:W-:Y:S02]  /*2d400*/  IMAD.MOV.U32 R11, RZ, RZ, 0x181f ;  /* 0x0000181fff0b7424 */ /* 0x000fe400078e00ff */
[----:B------:R-:W-:Y:S02]  /*2d410*/  IMAD.MOV.U32 R15, RZ, RZ, -0x1 ;  /* 0xffffffffff0f7424 */ /* 0x000fe400078e00ff */
[----:B0-----:R-:W-:-:S07]  /*2d420*/  IMAD.IADD R10, R10, 0x1, R6 ;  /* 0x000000010a0a7824 */ /* 0x001fce00078e0206 */
[----:B-----5:R-:W-:Y:S05]  /*2d430*/  WARPSYNC.COLLECTIVE R15, `(.L_x_3480) ;  /* 0x000000000f087348 */ /* 0x020fea0003c00000 */
[----:B------:R0:W1:Y:S02]  /*2d440*/  SHFL.IDX P6, R14, R13, R12, R11 ;  /* 0x0000000c0d0e7389 */ /* 0x00006400000c000b */
[----:B01---5:R-:W-:Y:S01]  /*2d450*/  ENDCOLLECTIVE ;  /* 0x000000000000791b */ /* 0x023fe20003800000 */
.L_x_3480:
[----:B------:R0:W-:Y:S01]  /*2d460*/  STL [R1+0x494], R10 ;  /* 0x0004940a01007387 */ /* 0x0001e20000100800 */
[----:B------:R-:W-:Y:S02]  /*2d470*/  IMAD.MOV.U32 R13, RZ, RZ, R3 ;  /* 0x000000ffff0d7224 */ /* 0x000fe400078e0003 */
[----:B------:R-:W-:-:S07]  /*2d480*/  IMAD.MOV.U32 R4, RZ, RZ, R14 ;  /* 0x000000ffff047224 */ /* 0x000fce00078e000e */
[----:B0-----:R-:W-:Y:S05]  /*2d490*/  WARPSYNC.COLLECTIVE R15, `(.L_x_3481) ;  /* 0x000000000f087348 */ /* 0x001fea0003c00000 */
[----:B------:R1:W2:Y:S02]  /*2d4a0*/  SHFL.IDX P6, R14, R13, R12, R11 ;  /* 0x0000000c0d0e7389 */ /* 0x0002a400000c000b */
[----:B012---:R-:W-:Y:S01]  /*2d4b0*/  ENDCOLLECTIVE ;  /* 0x000000000000791b */ /* 0x007fe20003800000 */
.L_x_3481:
[----:B------:R-:W-:Y:S02]  /*2d4c0*/  IMAD.MOV.U32 R13, RZ, RZ, R0 ;  /* 0x000000ffff0d7224 */ /* 0x000fe400078e0000 */
[----:B------:R-:W-:Y:S02]  /*2d4d0*/  IMAD.MOV.U32 R12, RZ, RZ, 0x1 ;  /* 0x00000001ff0c7424 */ /* 0x000fe400078e00ff */
[----:B------:R-:W-:-:S07]  /*2d4e0*/  IMAD.MOV.U32 R5, RZ, RZ, R14 ;  /* 0x000000ffff057224 */ /* 0x000fce00078e000e */
[----:B------:R-:W-:Y:S05]  /*2d4f0*/  WARPSYNC.COLLECTIVE R15, `(.L_x_3482) ;  /* 0x000000000f087348 */ /* 0x000fea0003c00000 */
[----:B------:R0:W1:Y:S02]  /*2d500*/  SHFL.IDX P6, R14, R13, R12, R11 ;  /* 0x0000000c0d0e7389 */ /* 0x00006400000c000b */
[----:B01----:R-:W-:Y:S01]  /*2d510*/  ENDCOLLECTIVE ;  /* 0x000000000000791b */ /* 0x003fe20003800000 */
.L_x_3482:
[----:B------:R-:W-:Y:S02]  /*2d520*/  IMAD.MOV.U32 R13, RZ, RZ, R3 ;  /* 0x000000ffff0d7224 */ /* 0x000fe400078e0003 */
[----:B------:R-:W-:Y:S02]  /*2d530*/  IMAD R2, R2, R7, RZ ;  /* 0x0000000702027224 */ /* 0x000fe400078e02ff */
[----:B------:R-:W-:-:S07]  /*2d540*/  IMAD.MOV.U32 R7, RZ, RZ, R14 ;  /* 0x000000ffff077224 */ /* 0x000fce00078e000e */
[----:B------:R-:W-:Y:S05]  /*2d550*/  WARPSYNC.COLLECTIVE R15, `(.L_x_3483) ;  /* 0x000000000f087348 */ /* 0x000fea0003c00000 */
[----:B------:R0:W1:Y:S02]  /*2d560*/  SHFL.IDX P6, R14, R13, R12, R11 ;  /* 0x0000000c0d0e7389 */ /* 0x00006400000c000b */
[----:B01----:R-:W-:Y:S01]  /*2d570*/  ENDCOLLECTIVE ;  /* 0x000000000000791b */ /* 0x003fe20003800000 */
.L_x_3483:
[----:B------:R-:W-:-:S13]  /*2d580*/  ISETP.GE.AND P1, PT, R10, R2, PT ;  /* 0x000000020a00720c */ /* 0x000fda0003f26270 */
[----:B------:R-:W-:Y:S01]  /*2d590*/  @!P1 LEA R5, P3, R9, R5, 0x1 ;  /* 0x0000000509059211 */ /* 0x000fe200078608ff */
[----:B------:R-:W-:Y:S02]  /*2d5a0*/  IMAD.MOV.U32 R13, RZ, RZ, R0 ;  /* 0x000000ffff0d7224 */ /* 0x000fe400078e0000 */
[----:B------:R-:W-:Y:S02]  /*2d5b0*/  IMAD.MOV.U32 R12, RZ, RZ, 0x2 ;  /* 0x00000002ff0c7424 */ /* 0x000fe400078e00ff */
[----:B------:R-:W-:-:S05]  /*2d5c0*/  @!P1 IMAD.X R4, RZ, RZ, R4, P3 ;  /* 0x000000ffff049224 */ /* 0x000fca00018e0604 */
[----:B------:R-:W-:Y:S01]  /*2d5d0*/  @!P1 LOP3.LUT R5, R5, R4, RZ, 0x3c, !PT ;  /* 0x0000000405059212 */ /* 0x000fe200078e3cff */
[----:B------:R-:W-:-:S07]  /*2d5e0*/  IMAD.MOV.U32 R6, RZ, RZ, R14 ;  /* 0x000000ffff067224 */ /* 0x000fce00078e000e */
[----:B------:R-:W-:Y:S05]  /*2d5f0*/  WARPSYNC.COLLECTIVE R15, `(.L_x_3484) ;  /* 0x000000000f087348 */ /* 0x000fea0003c00000 */
[----:B------:R0:W1:Y:S02]  /*2d600*/  SHFL.IDX P6, R14, R13, R12, R11 ;  /* 0x0000000c0d0e7389 */ /* 0x00006400000c000b */
[----:B01----:R-:W-:Y:S01]  /*2d610*/  ENDCOLLECTIVE ;  /* 0x000000000000791b */ /* 0x003fe20003800000 */
.L_x_3484:
        /* <DEDUP_REMOVED lines=15> */
.L_x_3485:
        /* <DEDUP_REMOVED lines=19> */
.L_x_3486:
        /* <DEDUP_REMOVED lines=10> */
.L_x_3487:
        /* <DEDUP_REMOVED lines=13> */
.L_x_3488:
        /* <DEDUP_REMOVED lines=10> */
.L_x_3489:
        /* <DEDUP_REMOVED lines=13> */
.L_x_3490:
        /* <DEDUP_REMOVED lines=10> */
.L_x_3491:
        /* <DEDUP_REMOVED lines=13> */
.L_x_3492:
        /* <DEDUP_REMOVED lines=10> */
.L_x_3493:
        /* <DEDUP_REMOVED lines=11> */
.L_x_3494:
        /* <DEDUP_REMOVED lines=10> */
.L_x_3495:
[----:B------:R-:W-:Y:S01]  /*2de80*/  @!PT LDS RZ, [RZ] ;  /* 0x00000000fffff984 */ /* 0x000fe20000000800 */
[----:B------:R-:W-:Y:S01]  /*2de90*/  @!PT LDS RZ, [RZ] ;  /* 0x00000000fffff984 */ /* 0x000fe20000000800 */
[----:B------:R-:W-:Y:S01]  /*2dea0*/  @!PT LDS RZ, [RZ] ;  /* 0x00000000fffff984 */ /* 0x000fe20000000800 */
[----:B------:R1:W-:Y:S01]  /*2deb0*/  @!P1 LDGSTS.E.BYPASS.LTC128B.128 [R8+0x1b400], desc[UR40][R4.64], !P0 ;  /* 0x1b40000004089fae */ /* 0x0003e2000c101d68 */
[----:B------:R-:W-:Y:S01]  /*2dec0*/  IMAD.MOV.U32 R3, RZ, RZ, R14 ;  /* 0x000000ffff037224 */ /* 0x000fe200078e000e */
[----:B------:R-:W-:Y:S06]  /*2ded0*/  BRA `(.L_x_3496) ;  /* 0xffffffa4009c7947 */ /* 0x000fec000383ffff */
.L_x_3374:
        /* <DEDUP_REMOVED lines=11> */
[-C--:B---3--:R-:W-:Y:S02]  /*2df90*/  ISETP.GE.AND P4, PT, R6, R3.reuse, PT ;  /* 0x000000030600720c */ /* 0x088fe40003f86270 */
[----:B----4-:R-:W-:Y:S02]  /*2dfa0*/  ISETP.GE.AND P5, PT, R15, R3, PT ;  /* 0x000000030f00720c */ /* 0x010fe40003fa6270 */
[----:B-----5:R-:W-:-:S09]  /*2dfb0*/  LOP3.LUT R9, R9, 0xffffffef, RZ, 0xc0, !PT ;  /* 0xffffffef09097812 */ /* 0x020fd200078ec0ff */
        /* <DEDUP_REMOVED lines=9> */
[----:B------:R-:W-:-:S04]  /*2e050*/  @P4 LOP3.LUT R9, R9, 0x2, RZ, 0xfc, !PT ;  /* 0x0000000209094812 */ /* 0x000fc800078efcff */
[----:B------:R-:W-:-:S04]  /*2e060*/  LOP3.LUT R9, R9, 0xffffffdf, RZ, 0xc0, !PT ;  /* 0xffffffdf09097812 */ /* 0x000fc800078ec0ff */
[----:B------:R-:W-:-:S05]  /*2e070*/  @P6 LOP3.LUT R9, R9, 0x20, RZ, 0xfc, !PT ;  /* 0x0000002009096812 */ /* 0x000fca00078efcff */
[----:B------:R0:W-:Y:S01]  /*2e080*/  STL [R1+0x490], R9 ;  /* 0x0004900901007387 */ /* 0x0001e20000100800 */
[-C--:B------:R-:W-:Y:S01]  /*2e090*/  ISETP.GE.AND P5, PT, R12, R3.reuse, PT ;  /* 0x000000030c00720c */ /* 0x080fe20003fa6270 */
[----:B------:R-:W-:Y:S01]  /*2e0a0*/  IMAD.MOV.U32 R13, RZ, RZ, R0 ;  /* 0x000000ffff0d7224 */ /* 0x000fe200078e0000 */
[----:B------:R-:W-:Y:S01]  /*2e0b0*/  ISETP.GE.AND P4, PT, R10, R3, PT ;  /* 0x000000030a00720c */ /* 0x000fe20003f86270 */
[----:B------:R-:W-:Y:S02]  /*2e0c0*/  IMAD.MOV.U32 R12, RZ, RZ, RZ ;  /* 0x000000ffff0c7224 */ /* 0x000fe400078e00ff */
[----:B------:R-:W-:Y:S02]  /*2e0d0*/  IMAD.MOV.U32 R11, RZ, RZ, 0x181f ;  /* 0x0000181fff0b7424 */ /* 0x000fe400078e00ff */
[----:B------:R-:W-:-:S08]  /*2e0e0*/  IMAD.MOV.U32 R15, RZ, RZ, -0x1 ;  /* 0xffffffffff0f7424 */ /* 0x000fd000078e00ff */
[----:B0-----:R-:W-:Y:S05]  /*2e0f0*/  WARPSYNC.COLLECTIVE R15, `(.L_x_3498) ;  /* 0x000000000f087348 */ /* 0x001fea0003c00000 */
[----:B------:R1:W2:Y:S02]  /*2e100*/  SHFL.IDX P6, R14, R13, R12, R11 ;  /* 0x0000000c0d0e7389 */ /* 0x0002a400000c000b */
[----:B012---:R-:W-:Y:S01]  /*2e110*/  ENDCOLLECTIVE ;  /* 0x000000000000791b */ /* 0x007fe20003800000 */
.L_x_3498:
[----:B------:R-:W-:Y:S05]  /*2e120*/  BSYNC B0 ;  /* 0x0000000000007941 */ /* 0x000fea0003800000 */
.L_x_3497:
        /* <DEDUP_REMOVED lines=10> */
.L_x_3499:
        /* <DEDUP_REMOVED lines=16> */
.L_x_3500:
        /* <DEDUP_REMOVED lines=15> */
.L_x_3501:
        /* <DEDUP_REMOVED lines=12> */
.L_x_3502:
        /* <DEDUP_REMOVED lines=12> */
.L_x_3503:
        /* <DEDUP_REMOVED lines=12> */
.L_x_3504:
        /* <DEDUP_REMOVED lines=12> */
.L_x_3505:
        /* <DEDUP_REMOVED lines=12> */
.L_x_3506:
        /* <DEDUP_REMOVED lines=12> */
.L_x_3507:
        /* <DEDUP_REMOVED lines=12> */
.L_x_3508:
        /* <DEDUP_REMOVED lines=11> */
.L_x_3509:
        /* <DEDUP_REMOVED lines=16> */
.L_x_3510:
[----:B------:R-:W-:Y:S02]  /*2eab0*/  IMAD.MOV.U32 R13, RZ, RZ, R2 ;  /* 0x000000ffff0d7224 */ /* 0x000fe400078e0002 */
[----:B------:R-:W-:-:S07]  /*2eac0*/  IMAD.MOV.U32 R6, RZ, RZ, R14 ;  /* 0x000000ffff067224 */ /* 0x000fce00078e000e */
[----:B------:R-:W-:Y:S05]  /*2ead0*/  WARPSYNC.COLLECTIVE R15, `(.L_x_3511) ;  /* 0x000000000f087348 */ /* 0x000fea0003c00000 */
[----:B------:R0:W1:Y:S02]  /*2eae0*/  SHFL.IDX P6, R14, R13, R12, R11 ;  /* 0x0000000c0d0e7389 */ /* 0x00006400000c000b */
[----:B01----:R-:W-:Y:S01]  /*2eaf0*/  ENDCOLLECTIVE ;  /* 0x000000000000791b */ /* 0x003fe20003800000 */
.L_x_3511:
[----:B------:R-:W-:Y:S02]  /*2eb00*/  IMAD.MOV.U32 R13, RZ, RZ, R0 ;  /* 0x000000ffff0d7224 */ /* 0x000fe400078e0000 */
[----:B------:R-:W-:Y:S02]  /*2eb10*/  IMAD.MOV.U32 R12, RZ, RZ, 0x7 ;  /* 0x00000007ff0c7424 */ /* 0x000fe400078e00ff */
[----:B------:R-:W-:-:S07]  /*2eb20*/  IMAD.MOV.U32 R4, RZ, RZ, R14 ;  /* 0x000000ffff047224 */ /* 0x000fce00078e000e */
[----:B------:R-:W-:Y:S05]  /*2eb30*/  WARPSYNC.COLLECTIVE R15, `(.L_x_3512) ;  /* 0x000000000f087348 */ /* 0x000fea0003c00000 */
[----:B------:R0:W1:Y:S02]  /*2eb40*/  SHFL.IDX P6, R14, R13, R12, R11 ;  /* 0x0000000c0d0e7389 */ /* 0x00006400000c000b */
[----:B01----:R-:W-:Y:S01]  /*2eb50*/  ENDCOLLECTIVE ;  /* 0x000000000000791b */ /* 0x003fe20003800000 */
.L_x_3512:
        /* <DEDUP_REMOVED lines=14> */
.L_x_3513:
[----:B------:R-:W-:Y:S01]  /*2ec40*/  IMAD.MOV.U32 R2, RZ, RZ, R14 ;  /* 0x000000ffff027224 */ /* 0x000fe200078e000e */
[----:B------:R-:W-:Y:S06]  /*2ec50*/  BRA `(.L_x_3514) ;  /* 0xffffffa400107947 */ /* 0x000fec000383ffff */
.L_x_3379:
[----:B0-----:R0:W1:Y:S02]  /*2ec60*/  SYNCS.PHASECHK.TRANS64.TRYWAIT P0, [R18+URZ+0x32420], R0 ;  /* 0x03242000120075a7 */ /* 0x001064000800017f */
[----:B-1----:R-:W-:Y:S05]  /*2ec70*/  @!P0 NANOSLEEP.SYNCS 0x989680 ;  /* 0x009896800000895d */ /* 0x002fea0003900000 */
[----:B------:R-:W1:Y:S02]  /*2ec80*/  @!P0 SYNCS.PHASECHK.TRANS64 P0, [R18+URZ+0x32420], R0 ;  /* 0x03242000120085a7 */ /* 0x000e64000800007f */
[----:B-1----:R-:W-:Y:S05]  /*2ec90*/  @!P0 BRA `(.L_x_3379) ;  /* 0xfffffffc00f08947 */ /* 0x002fea000383ffff */
[----:B------:R-:W-:Y:S05]  /*2eca0*/  BRA `(.L_x_3515) ;  /* 0xffffffa400887947 */ /* 0x000fea000383ffff */
.L_x_3383:
[----:B0-----:R0:W1:Y:S02]  /*2ecb0*/  SYNCS.PHASECHK.TRANS64.TRYWAIT P0, [R2+URZ+0x32460], R0 ;  /* 0x03246000020075a7 */ /* 0x001064000800017f */
[----:B-1----:R-:W-:Y:S05]  /*2ecc0*/  @!P0 NANOSLEEP.SYNCS 0x989680 ;  /* 0x009896800000895d */ /* 0x002fea0003900000 */
[----:B------:R-:W1:Y:S02]  /*2ecd0*/  @!P0 SYNCS.PHASECHK.TRANS64 P0, [R2+URZ+0x32460], R0 ;  /* 0x03246000020085a7 */ /* 0x000e64000800007f */
[----:B-1----:R-:W-:Y:S05]  /*2ece0*/  @!P0 BRA `(.L_x_3383) ;  /* 0xfffffffc00f08947 */ /* 0x002fea000383ffff */
[----:B------:R-:W-:Y:S05]  /*2ecf0*/  BRA `(.L_x_3516) ;  /* 0xffffffa400ac7947 */ /* 0x000fea000383ffff */
.L_x_3398:
[----:B0-----:R0:W1:Y:S02]  /*2ed00*/  SYNCS.PHASECHK.TRANS64.TRYWAIT P0, [R2+URZ+0x32440], R6 ;  /* 0x03244006020075a7 */ /* 0x001064000800017f */
[----:B-1----:R-:W-:Y:S05]  /*2ed10*/  @!P0 NANOSLEEP.SYNCS 0x989680 ;  /* 0x009896800000895d */ /* 0x002fea0003900000 */
[----:B------:R-:W1:Y:S02]  /*2ed20*/  @!P0 SYNCS.PHASECHK.TRANS64 P0, [R2+URZ+0x32440], R6 ;  /* 0x03244006020085a7 */ /* 0x000e64000800007f */
[----:B-1----:R-:W-:Y:S05]  /*2ed30*/  @!P0 BRA `(.L_x_3398) ;  /* 0xfffffffc00f08947 */ /* 0x002fea000383ffff */
[----:B------:R-:W-:Y:S05]  /*2ed40*/  BRA `(.L_x_3517) ;  /* 0xffffffac00e47947 */ /* 0x000fea000383ffff */
.L_x_3403:
[----:B-1----:R1:W2:Y:S02]  /*2ed50*/  SYNCS.PHASECHK.TRANS64.TRYWAIT P0, [R2+URZ+0x32460], R6 ;  /* 0x03246006020075a7 */ /* 0x0022a4000800017f */
[----:B--2---:R-:W-:Y:S05]  /*2ed60*/  @!P0 NANOSLEEP.SYNCS 0x989680 ;  /* 0x009896800000895d */ /* 0x004fea0003900000 */
[----:B------:R-:W2:Y:S02]  /*2ed70*/  @!P0 SYNCS.PHASECHK.TRANS64 P0, [R2+URZ+0x32460], R6 ;  /* 0x03246006020085a7 */ /* 0x000ea4000800007f */
[----:B--2---:R-:W-:Y:S05]  /*2ed80*/  @!P0 BRA `(.L_x_3403) ;  /* 0xfffffffc00f08947 */ /* 0x004fea000383ffff */
[----:B------:R-:W-:Y:S05]  /*2ed90*/  BRA `(.L_x_3518) ;  /* 0xffffffb000607947 */ /* 0x000fea000383ffff */
.L_x_3414:
[----:B0-----:R0:W1:Y:S02]  /*2eda0*/  SYNCS.PHASECHK.TRANS64.TRYWAIT P0, [R2+URZ+0x32440], R3 ;  /* 0x03244003020075a7 */ /* 0x001064000800017f */
[----:B-1----:R-:W-:Y:S05]  /*2edb0*/  @!P0 NANOSLEEP.SYNCS 0x989680 ;  /* 0x009896800000895d */ /* 0x002fea0003900000 */
[----:B------:R-:W1:Y:S02]  /*2edc0*/  @!P0 SYNCS.PHASECHK.TRANS64 P0, [R2+URZ+0x32440], R3 ;  /* 0x03244003020085a7 */ /* 0x000e64000800007f */
[----:B-1----:R-:W-:Y:S05]  /*2edd0*/  @!P0 BRA `(.L_x_3414) ;  /* 0xfffffffc00f08947 */ /* 0x002fea000383ffff */
[----:B------:R-:W-:Y:S05]  /*2ede0*/  BRA `(.L_x_3519) ;  /* 0xffffffb800487947 */ /* 0x000fea000383ffff */
.L_x_3419:
[----:B-1----:R1:W2:Y:S02]  /*2edf0*/  SYNCS.PHASECHK.TRANS64.TRYWAIT P0, [R2+URZ+0x32460], R3 ;  /* 0x03246003020075a7 */ /* 0x0022a4000800017f */
[----:B--2---:R-:W-:Y:S05]  /*2ee00*/  @!P0 NANOSLEEP.SYNCS 0x989680 ;  /* 0x009896800000895d */ /* 0x004fea0003900000 */
[----:B------:R-:W2:Y:S02]  /*2ee10*/  @!P0 SYNCS.PHASECHK.TRANS64 P0, [R2+URZ+0x32460], R3 ;  /* 0x03246003020085a7 */ /* 0x000ea4000800007f */
[----:B--2---:R-:W-:Y:S05]  /*2ee20*/  @!P0 BRA `(.L_x_3419) ;  /* 0xfffffffc00f08947 */ /* 0x004fea000383ffff */
[----:B------:R-:W-:Y:S05]  /*2ee30*/  BRA `(.L_x_3520) ;  /* 0xffffffb800c47947 */ /* 0x000fea000383ffff */
.L_x_3430:
[----:B0-----:R0:W1:Y:S02]  /*2ee40*/  SYNCS.PHASECHK.TRANS64.TRYWAIT P0, [R3+URZ+0x32440], R2 ;  /* 0x03244002030075a7 */ /* 0x001064000800017f */
[----:B-1----:R-:W-:Y:S05]  /*2ee50*/  @!P0 NANOSLEEP.SYNCS 0x989680 ;  /* 0x009896800000895d */ /* 0x002fea0003900000 */
[----:B------:R-:W1:Y:S02]  /*2ee60*/  @!P0 SYNCS.PHASECHK.TRANS64 P0, [R3+URZ+0x32440], R2 ;  /* 0x03244002030085a7 */ /* 0x000e64000800007f */
[----:B-1----:R-:W-:Y:S05]  /*2ee70*/  @!P0 BRA `(.L_x_3430) ;  /* 0xfffffffc00f08947 */ /* 0x002fea000383ffff */
[----:B------:R-:W-:Y:S05]  /*2ee80*/  BRA `(.L_x_3521) ;  /* 0xffffffc000947947 */ /* 0x000fea000383ffff */
.L_x_3435:
[----:B-1----:R1:W2:Y:S02]  /*2ee90*/  SYNCS.PHASECHK.TRANS64.TRYWAIT P0, [R3+URZ+0x32460], R2 ;  /* 0x03246002030075a7 */ /* 0x0022a4000800017f */
[----:B--2---:R-:W-:Y:S05]  /*2eea0*/  @!P0 NANOSLEEP.SYNCS 0x989680 ;  /* 0x009896800000895d */ /* 0x004fea0003900000 */
[----:B------:R-:W2:Y:S02]  /*2eeb0*/  @!P0 SYNCS.PHASECHK.TRANS64 P0, [R3+URZ+0x32460], R2 ;  /* 0x03246002030085a7 */ /* 0x000ea4000800007f */
[----:B--2---:R-:W-:Y:S05]  /*2eec0*/  @!P0 BRA `(.L_x_3435) ;  /* 0xfffffffc00f08947 */ /* 0x004fea000383ffff */
[----:B------:R-:W-:Y:S05]  /*2eed0*/  BRA `(.L_x_3522) ;  /* 0xffffffc400107947 */ /* 0x000fea000383ffff */
.L_x_3447:
[----:B------:R-:W3:Y:S01]  /*2eee0*/  LDL R3, [R1+0x470] ;  /* 0x0004700001037983 */ /* 0x000ee20000100800 */
[----:B------:R-:W-:Y:S01]  /*2eef0*/  BSSY B0, `(.L_x_3523) ;  /* 0x0000008000007945 */ /* 0x000fe20003800000 */
[----:B------:R-:W-:Y:S02]  /*2ef00*/  IMAD.MOV.U32 R12, RZ, RZ, RZ ;  /* 0x000000ffff0c7224 */ /* 0x000fe400078e00ff */
[----:B------:R-:W-:Y:S02]  /*2ef10*/  IMAD.MOV.U32 R11, RZ, RZ, 0x1f ;  /* 0x0000001fff0b7424 */ /* 0x000fe400078e00ff */
[----:B------:R-:W-:Y:S02]  /*2ef20*/  IMAD.MOV.U32 R15, RZ, RZ, -0x1 ;  /* 0xffffffffff0f7424 */ /* 0x000fe400078e00ff */
[----:B---3--:R-:W-:-:S07]  /*2ef30*/  IMAD.MOV.U32 R13, RZ, RZ, R3 ;  /* 0x000000ffff0d7224 */ /* 0x008fce00078e0003 */
[----:B0-2---:R-:W-:Y:S05]  /*2ef40*/  WARPSYNC.COLLECTIVE R15, `(.L_x_3524) ;  /* 0x000000000f087348 */ /* 0x005fea0003c00000 */
[----:B------:R1:W3:Y:S02]  /*2ef50*/  SHFL.IDX P6, R14, R13, R12, R11 ;  /* 0x0000000c0d0e7389 */ /* 0x0002e400000c000b */
[----:B0123--:R-:W-:Y:S01]  /*2ef60*/  ENDCOLLECTIVE ;  /* 0x000000000000791b */ /* 0x00ffe20003800000 */
.L_x_3524:
[----:B------:R-:W-:Y:S05]  /*2ef70*/  BSYNC B0 ;  /* 0x0000000000007941 */ /* 0x000fea0003800000 */
.L_x_3523:
        /* <DEDUP_REMOVED lines=9> */
.L_x_3525:
        /* <DEDUP_REMOVED lines=26> */
.L_x_3526:
        /* <DEDUP_REMOVED lines=8> */
.L_x_3527:
        /* <DEDUP_REMOVED lines=8> */
.L_x_3528:
        /* <DEDUP_REMOVED lines=8> */
.L_x_3529:
        /* <DEDUP_REMOVED lines=8> */
.L_x_3530:
        /* <DEDUP_REMOVED lines=9> */
.L_x_3531:
[----:B------:R-:W-:Y:S01]  /*2f440*/  IMAD.MOV.U32 R10, RZ, RZ, R14 ;  /* 0x000000ffff0a7224 */ /* 0x000fe200078e000e */
[----:B------:R-:W-:Y:S06]  /*2f450*/  BRA `(.L_x_3532) ;  /* 0xffffffc800547947 */ /* 0x000fec000383ffff */
.L_x_3450:
        /* <DEDUP_REMOVED lines=8> */
.L_x_3534:
[----:B------:R-:W-:Y:S05]  /*2f4e0*/  BSYNC B0 ;  /* 0x0000000000007941 */ /* 0x000fea0003800000 */
.L_x_3533:
        /* <DEDUP_REMOVED lines=10> */
.L_x_3535:
        /* <DEDUP_REMOVED lines=8> */
.L_x_3536:
        /* <DEDUP_REMOVED lines=8> */
.L_x_3537:
        /* <DEDUP_REMOVED lines=8> */
.L_x_3538:
        /* <DEDUP_REMOVED lines=9> */
.L_x_3539:
[----:B------:R-:W-:Y:S01]  /*2f7a0*/  IMAD.MOV.U32 R10, RZ, RZ, R14 ;  /* 0x000000ffff0a7224 */ /* 0x000fe200078e000e */
[----:B------:R-:W-:Y:S06]  /*2f7b0*/  BRA `(.L_x_3540) ;  /* 0xffffffc800287947 */ /* 0x000fec000383ffff */
.L_x_3452:
[----:B------:R-:W-:Y:S01]  /*2f7c0*/  BSSY B0, `(.L_x_3541) ;  /* 0x0000006000007945 */ /* 0x000fe20003800000 */
[----:B------:R-:W-:Y:S01]  /*2f7d0*/  PLOP3.LUT P6, PT, P6, PT, PT, 0x8, 0x0 ;  /* 0x000000000000781c */ /* 0x000fe200037ce170 */
[----:B------:R-:W-:-:S12]  /*2f7e0*/  IMAD.MOV.U32 R15, RZ, RZ, -0x1 ;  /* 0xffffffffff0f7424 */ /* 0x000fd800078e00ff */
[----:B0-----:R-:W-:Y:S05]  /*2f7f0*/  WARPSYNC.COLLECTIVE R15, `(.L_x_3542) ;  /* 0x000000000f087348 */ /* 0x001fea0003c00000 */
[----:B------:R-:W-:Y:S01]  /*2f800*/  VOTE.ANY R14, PT, P6 ;  /* 0x00000000000e7806 */ /* 0x000fe200030e0100 */
[----:B0-----:R-:W-:Y:S06]  /*2f810*/  ENDCOLLECTIVE ;  /* 0x000000000000791b */ /* 0x001fec0003800000 */
.L_x_3542:
[----:B------:R-:W-:Y:S05]  /*2f820*/  BSYNC B0 ;  /* 0x0000000000007941 */ /* 0x000fea0003800000 */
.L_x_3541:
        /* <DEDUP_REMOVED lines=10> */
.L_x_3543:
[----:B------:R-:W-:Y:S02]  /*2f8d0*/  IMAD.MOV.U32 R13, RZ, RZ, R6 ;  /* 0x000000ffff0d7224 */ /* 0x000fe400078e0006 */
[----:B------:R-:W-:-:S07]  /*2f8e0*/  IMAD.MOV.U32 R4, RZ, RZ, R14 ;  /* 0x000000ffff047224 */ /* 0x000fce00078e000e */
[----:B------:R-:W-:Y:S05]  /*2f8f0*/  WARPSYNC.COLLECTIVE R15, `(.L_x_3544) ;  /* 0x000000000f087348 */ /* 0x000fea0003c00000 */
[----:B------:R0:W1:Y:S02]  /*2f900*/  SHFL.IDX P6, R14, R13, R12, R11 ;  /* 0x0000000c0d0e7389 */ /* 0x00006400000c000b */
[----:B01----:R-:W-:Y:S01]  /*2f910*/  ENDCOLLECTIVE ;  /* 0x000000000000791b */ /* 0x003fe20003800000 */
.L_x_3544:
[----:B------:R-:W-:Y:S02]  /*2f920*/  IMAD.MOV.U32 R6, RZ, RZ, R14 ;  /* 0x000000ffff067224 */ /* 0x000fe400078e000e */
[----:B------:R-:W-:-:S05]  /*2f930*/  IMAD.IADD R5, R9, 0x1, R16 ;  /* 0x0000000109057824 */ /* 0x000fca00078e0210 */
[----:B------:R1:W-:Y:S01]  /*2f940*/  STL [R1+0x47c], R5 ;  /* 0x00047c0501007387 */ /* 0x0003e20000100800 */
[----:B------:R-:W-:Y:S05]  /*2f950*/  BRA `(.L_x_3545) ;  /* 0xffffffc800087947 */ /* 0x000fea000383ffff */
.L_x_3454:
[----:B------:R-:W-:Y:S01]  /*2f960*/  BSSY B0, `(.L_x_3546) ;  /* 0x0000008000007945 */ /* 0x000fe20003800000 */
[----:B------:R-:W-:Y:S02]  /*2f970*/  IMAD.MOV.U32 R13, RZ, RZ, R2 ;  /* 0x000000ffff0d7224 */ /* 0x000fe400078e0002 */
[----:B------:R-:W-:Y:S02]  /*2f980*/  IMAD.MOV.U32 R12, RZ, RZ, R9 ;  /* 0x000000ffff0c7224 */ /* 0x000fe400078e0009 */
[----:B------:R-:W-:Y:S02]  /*2f990*/  IMAD.MOV.U32 R11, RZ, RZ, 0x1f ;  /* 0x0000001fff0b7424 */ /* 0x000fe400078e00ff */
[----:B------:R-:W-:-:S07]  /*2f9a0*/  IMAD.MOV.U32 R15, RZ, RZ, -0x1 ;  /* 0xffffffffff0f7424 */ /* 0x000fce00078e00ff */
[----:B01----:R-:W-:Y:S05]  /*2f9b0*/  WARPSYNC.COLLECTIVE R15, `(.L_x_3547) ;  /* 0x000000000f087348 */ /* 0x003fea0003c00000 */
[----:B------:R2:W3:Y:S02]  /*2f9c0*/  SHFL.IDX P6, R14, R13, R12, R11 ;  /* 0x0000000c0d0e7389 */ /* 0x0004e400000c000b */
[----:B0123--:R-:W-:Y:S01]  /*2f9d0*/  ENDCOLLECTIVE ;  /* 0x000000000000791b */ /* 0x00ffe20003800000 */
.L_x_3547:
[----:B------:R-:W-:Y:S05]  /*2f9e0*/  BSYNC B0 ;  /* 0x0000000000007941 */ /* 0x000fea0003800000 */
.L_x_3546:
[----:B------:R-:W-:Y:S01]  /*2f9f0*/  IMAD.MOV.U32 R2, RZ, RZ, R14 ;  /* 0x000000ffff027224 */ /* 0x000fe200078e000e */
[----:B------:R-:W-:Y:S06]  /*2fa00*/  BRA `(.L_x_3548) ;  /* 0xffffffc400f47947 */ /* 0x000fec000383ffff */
.L_x_3460:
[----:B0-----:R0:W1:Y:S02]  /*2fa10*/  SYNCS.PHASECHK.TRANS64.TRYWAIT P0, [R0+URZ+0x32420], R3 ;  /* 0x03242003000075a7 */ /* 0x001064000800017f */
[----:B-1----:R-:W-:Y:S05]  /*2fa20*/  @!P0 NANOSLEEP.SYNCS 0x989680 ;  /* 0x009896800000895d */ /* 0x002fea0003900000 */
[----:B------:R-:W1:Y:S02]  /*2fa30*/  @!P0 SYNCS.PHASECHK.TRANS64 P0, [R0+URZ+0x32420], R3 ;  /* 0x03242003000085a7 */ /* 0x000e64000800007f */
[----:B-1----:R-:W-:Y:S05]  /*2fa40*/  @!P0 BRA `(.L_x_3460) ;  /* 0xfffffffc00f08947 */ /* 0x002fea000383ffff */
[----:B------:R-:W-:Y:S05]  /*2fa50*/  BRA `(.L_x_3549) ;  /* 0xffffffd000947947 */ /* 0x000fea000383ffff */
.L_x_3461:
        /* <DEDUP_REMOVED lines=11> */
.L_x_3551:
[----:B------:R-:W-:Y:S05]  /*2fb10*/  BSYNC B0 ;  /* 0x0000000000007941 */ /* 0x000fea0003800000 */
.L_x_3550:
[----:B------:R-:W-:Y:S05]  /*2fb20*/  BRA `(.L_x_3552) ;  /* 0xffffffd0007c7947 */ /* 0x000fea000383ffff */
.L_x_3464:
[----:B------:R-:W-:Y:S01]  /*2fb30*/  BSSY B1, `(.L_x_3553) ;  /* 0x0000006000017945 */ /* 0x000fe20003800000 */
[----:B------:R-:W-:-:S07]  /*2fb40*/  IMAD.MOV.U32 R15, RZ, RZ, -0x1 ;  /* 0xffffffffff0f7424 */ /* 0x000fce00078e00ff */
[----:B01----:R-:W-:Y:S05]  /*2fb50*/  WARPSYNC.COLLECTIVE R15, `(.L_x_3554) ;  /* 0x000000000f0c7348 */ /* 0x003fea0003c00000 */
[----:B------:R-:W-:Y:S02]  /*2fb60*/  ELECT P6, UR62, PT ;  /* 0x00000000003e782f */ /* 0x000fe400038c0000 */
[----:B------:R-:W-:Y:S01]  /*2fb70*/  MOV R14, UR62 ;  /* 0x0000003e000e7c02 */ /* 0x000fe20008000f00 */
[----:B01----:R-:W-:Y:S10]  /*2fb80*/  ENDCOLLECTIVE ;  /* 0x000000000000791b */ /* 0x003ff40003800000 */
.L_x_3554:
[----:B------:R-:W-:Y:S05]  /*2fb90*/  BSYNC B1 ;  /* 0x0000000000017941 */ /* 0x000fea0003800000 */
.L_x_3553:
[----:B------:R-:W-:Y:S05]  /*2fba0*/  BRA `(.L_x_3555) ;  /* 0xffffffd000747947 */ /* 0x000fea000383ffff */
.L_x_3466:
[----:B0-----:R0:W1:Y:S02]  /*2fbb0*/  SYNCS.PHASECHK.TRANS64.TRYWAIT P0, [R6+URZ], R5 ;  /* 0x00000005060075a7 */ /* 0x001064000800017f */
[----:B-1----:R-:W-:Y:S05]  /*2fbc0*/  @!P0 NANOSLEEP.SYNCS 0x989680 ;  /* 0x009896800000895d */ /* 0x002fea0003900000 */
[----:B------:R-:W1:Y:S02]  /*2fbd0*/  @!P0 SYNCS.PHASECHK.TRANS64 P0, [R6+URZ], R5 ;  /* 0x00000005060085a7 */ /* 0x000e64000800007f */
[----:B-1----:R-:W-:Y:S05]  /*2fbe0*/  @!P0 BRA `(.L_x_3466) ;  /* 0xfffffffc00f08947 */ /* 0x002fea000383ffff */
[----:B------:R-:W-:Y:S05]  /*2fbf0*/  BRA `(.L_x_3556) ;  /* 0xffffffd000ac7947 */ /* 0x000fea000383ffff */
.L_x_3467:
[----:B-1----:R1:W2:Y:S02]  /*2fc00*/  SYNCS.PHASECHK.TRANS64.TRYWAIT P0, [R7+URZ], R2 ;  /* 0x00000002070075a7 */ /* 0x0022a4000800017f */
[----:B--2---:R-:W-:Y:S05]  /*2fc10*/  @!P0 NANOSLEEP.SYNCS 0x989680 ;  /* 0x009896800000895d */ /* 0x004fea0003900000 */
[----:B------:R-:W2:Y:S02]  /*2fc20*/  @!P0 SYNCS.PHASECHK.TRANS64 P0, [R7+URZ], R2 ;  /* 0x00000002070085a7 */ /* 0x000ea4000800007f */
[----:B--2---:R-:W-:Y:S05]  /*2fc30*/  @!P0 BRA `(.L_x_3467) ;  /* 0xfffffffc00f08947 */ /* 0x004fea000383ffff */
[----:B------:R-:W-:Y:S05]  /*2fc40*/  BRA `(.L_x_3557) ;  /* 0xffffffd000a07947 */ /* 0x000fea000383ffff */
.L_x_3469:
[----:B--2---:R2:W3:Y:S02]  /*2fc50*/  SYNCS.PHASECHK.TRANS64.TRYWAIT P0, [R4+URZ], R5 ;  /* 0x00000005040075a7 */ /* 0x0044e4000800017f */
[----:B---3--:R-:W-:Y:S05]  /*2fc60*/  @!P0 NANOSLEEP.SYNCS 0x989680 ;  /* 0x009896800000895d */ /* 0x008fea0003900000 */
[----:B------:R-:W3:Y:S02]  /*2fc70*/  @!P0 SYNCS.PHASECHK.TRANS64 P0, [R4+URZ], R5 ;  /* 0x00000005040085a7 */ /* 0x000ee4000800007f */
[----:B---3--:R-:W-:Y:S05]  /*2fc80*/  @!P0 BRA `(.L_x_3469) ;  /* 0xfffffffc00f08947 */ /* 0x008fea000383ffff */
[----:B------:R-:W-:Y:S05]  /*2fc90*/  BRA `(.L_x_3558) ;  /* 0xffffffd000a47947 */ /* 0x000fea000383ffff */
        .type           $_ZN7cutlass13device_kernelIN5flash11enable_sm90INS1_16FlashAttnFwdSm90INS1_25CollectiveMainloopFwdSm90ILi2EN4cute5tupleIJNS5_1CILi1EEES8_S8_EEENS6_IJNS7_ILi128EEENS7_ILi96EEENS7_ILi64EEEEEELi256ENS_6half_tEfNS_4arch4Sm90ELb0ELb1ELb1ELb1ELb0ELb0ELb1ELb1ELb0ELb1ELb1ELb0EEENS1_21CollectiveEpilogueFwdINS6_IJSA_NS7_ILi256EEESB_EEES9_SE_SG_Li256ELb1ELb1ELb1ELb0EEENS1_36VarlenDynamicPersistentTileSchedulerILi128ELi96ELi256ELi128ELb1ELb1ELb1ELb1ELb0ELb1EEEEEEEEEvNT_6ParamsE$_ZZN5flash25CollectiveMainloopFwdSm90ILi2EN4cute5tupleIJNS1_1CILi1EEES4_S4_EEENS2_IJNS3_ILi128EEENS3_ILi96EEENS3_ILi64EEEEEELi256EN7cutlass6half_tEfNSA_4arch4Sm90ELb0ELb1ELb1ELb1ELb0ELb0ELb1ELb1ELb0ELb1ELb1ELb0EE3mmaINS_16FlashAttnFwdSm90ISE_NS_21CollectiveEpilogueFwdINS2_IJS6_NS3_ILi256EEES7_EEES5_SB_SD_Li256ELb1ELb1ELb1ELb0EEENS_36VarlenDynamicPersistentTileSchedulerILi128ELi96ELi256ELi128ELb1ELb1ELb1ELb1ELb0ELb1EEEE13SharedStorageENS1_6TensorINS1_11ArrayEngineIfLm128EEENS1_6LayoutINS2_IJNS2_IJNS3_ILi2EEEST_NS3_ILi32EEEEEES4_S4_EEENS2_IJNS2_IJS4_ST_NS3_ILi4EEEEEENS3_ILi0EEESZ_EEEEEEENS_7SoftmaxILi2ELi0EEEEEbRKNSE_6ParamsENSA_25PipelineTmaAsyncNoClusterILi2ENSA_16PipelineTmaAsyncILi2EEEEES1B_RNSA_13PipelineStateILj2EEERT0_RT1_iRiRKNS_16SeqlenInfoQKNewKILb1ELb0EEENS2_IJiiiiEEERT_ENKUliT_T0_T1_E_clIZSF_ISO_S12_S14_EbS17_S1B_S1B_S1E_S1G_S1I_iS1J_S1N_S1O_S1Q_EUlRS1R_iE1_NS3_ILb0EEENS3_ILb1EEEEEDaiS1R_S1S_S1T_,@function
        .size           $_ZN7cutlass13device_kernelIN5flash11enable_sm90INS1_16FlashAttnFwdSm90INS1_25CollectiveMainloopFwdSm90ILi2EN4cute5tupleIJNS5_1CILi1EEES8_S8_EEENS6_IJNS7_ILi128EEENS7_ILi96EEENS7_ILi64EEEEEELi256ENS_6half_tEfNS_4arch4Sm90ELb0ELb1ELb1ELb1ELb0ELb0ELb1ELb1ELb0ELb1ELb1ELb0EEENS1_21CollectiveEpilogueFwdINS6_IJSA_NS7_ILi256EEESB_EEES9_SE_SG_Li256ELb1ELb1ELb1ELb0EEENS1_36VarlenDynamicPersistentTileSchedulerILi128ELi96ELi256ELi128ELb1ELb1ELb1ELb1ELb0ELb1EEEEEEEEEvNT_6ParamsE$_ZZN5flash25CollectiveMainloopFwdSm90ILi2EN4cute5tupleIJNS1_1CILi1EEES4_S4_EEENS2_IJNS3_ILi128EEENS3_ILi96EEENS3_ILi64EEEEEELi256EN7cutlass6half_tEfNSA_4arch4Sm90ELb0ELb1ELb1ELb1ELb0ELb0ELb1ELb1ELb0ELb1ELb1ELb0EE3mmaINS_16FlashAttnFwdSm90ISE_NS_21CollectiveEpilogueFwdINS2_IJS6_NS3_ILi256EEES7_EEES5_SB_SD_Li256ELb1ELb1ELb1ELb0EEENS_36VarlenDynamicPersistentTileSchedulerILi128ELi96ELi256ELi128ELb1ELb1ELb1ELb1ELb0ELb1EEEE13SharedStorageENS1_6TensorINS1_11ArrayEngineIfLm128EEENS1_6LayoutINS2_IJNS2_IJNS3_ILi2EEEST_NS3_ILi32EEEEEES4_S4_EEENS2_IJNS2_IJS4_ST_NS3_ILi4EEEEEENS3_ILi0EEESZ_EEEEEEENS_7SoftmaxILi2ELi0EEEEEbRKNSE_6ParamsENSA_25PipelineTmaAsyncNoClusterILi2ENSA_16PipelineTmaAsyncILi2EEEEES1B_RNSA_13PipelineStateILj2EEERT0_RT1_iRiRKNS_16SeqlenInfoQKNewKILb1ELb0EEENS2_IJiiiiEEERT_ENKUliT_T0_T1_E_clIZSF_ISO_S12_S14_EbS17_S1B_S1B_S1E_S1G_S1I_iS1J_S1N_S1O_S1Q_EUlRS1R_iE1_NS3_ILb0EEENS3_ILb1EEEEEDaiS1R_S1S_S1T_,(.L_x_6139 - $_ZN7cutlass13device_kernelIN5flash11enable_sm90INS1_16FlashAttnFwdSm90INS1_25CollectiveMainloopFwdSm90ILi2EN4cute5tupleIJNS5_1CILi1EEES8_S8_EEENS6_IJNS7_ILi128EEENS7_ILi96EEENS7_ILi64EEEEEELi256ENS_6half_tEfNS_4arch4Sm90ELb0ELb1ELb1ELb1ELb0ELb0ELb1ELb1ELb0ELb1ELb1ELb0EEENS1_21CollectiveEpilogueFwdINS6_IJSA_NS7_ILi256EEESB_EEES9_SE_SG_Li256ELb1ELb1ELb1ELb0EEENS1_36VarlenDynamicPersistentTileSchedulerILi128ELi96ELi256ELi128ELb1ELb1ELb1ELb1ELb0ELb1EEEEEEEEEvNT_6ParamsE$_ZZN5flash25CollectiveMainloopFwdSm90ILi2EN4cute5tupleIJNS1_1CILi1EEES4_S4_EEENS2_IJNS3_ILi128EEENS3_ILi96EEENS3_ILi64EEEEEELi256EN7cutlass6half_tEfNSA_4arch4Sm90ELb0ELb1ELb1ELb1ELb0ELb0ELb1ELb1ELb0ELb1ELb1ELb0EE3mmaINS_16FlashAttnFwdSm90ISE_NS_21CollectiveEpilogueFwdINS2_IJS6_NS3_ILi256EEES7_EEES5_SB_SD_Li256ELb1ELb1ELb1ELb0EEENS_36VarlenDynamicPersistentTileSchedulerILi128ELi96ELi256ELi128ELb1ELb1ELb1ELb1ELb0ELb1EEEE13SharedStorageENS1_6TensorINS1_11ArrayEngineIfLm128EEENS1_6LayoutINS2_IJNS2_IJNS3_ILi2EEEST_NS3_ILi32EEEEEES4_S4_EEENS2_IJNS2_IJS4_ST_NS3_ILi4EEEEEENS3_ILi0EEESZ_EEEEEEENS_7SoftmaxILi2ELi0EEEEEbRKNSE_6ParamsENSA_25PipelineTmaAsyncNoClusterILi2ENSA_16PipelineTmaAsyncILi2EEEEES1B_RNSA_13PipelineStateILj2EEERT0_RT1_iRiRKNS_16SeqlenInfoQKNewKILb1ELb0EEENS2_IJiiiiEEERT_ENKUliT_T0_T1_E_clIZSF_ISO_S12_S14_EbS17_S1B_S1B_S1E_S1G_S1I_iS1J_S1N_S1O_S1Q_EUlRS1R_iE1_NS3_ILb0EEENS3_ILb1EEEEEDaiS1R_S1S_S1T_)
$_ZN7cutlass13device_kernelIN5flash11enable_sm90INS1_16FlashAttnFwdSm90INS1_25CollectiveMainloopFwdSm90ILi2EN4cute5tupleIJNS5_1CILi1EEES8_S8_EEENS6_IJNS7_ILi128EEENS7_ILi96EEENS7_ILi64EEEEEELi256ENS_6half_tEfNS_4arch4Sm90ELb0ELb1ELb1ELb1ELb0ELb0ELb1ELb1ELb0ELb1ELb1ELb0EEENS1_21CollectiveEpilogueFwdINS6_IJSA_NS7_ILi256EEESB_EEES9_SE_SG_Li256ELb1ELb1ELb1ELb0EEENS1_36VarlenDynamicPersistentTileSchedulerILi128ELi96ELi256ELi128ELb1ELb1ELb1ELb1ELb0ELb1EEEEEEEEEvNT_6ParamsE$_ZZN5flash25CollectiveMainloopFwdSm90ILi2EN4cute5tupleIJNS1_1CILi1EEES4_S4_EEENS2_IJNS3_ILi128EEENS3_ILi96EEENS3_ILi64EEEEEELi256EN7cutlass6half_tEfNSA_4arch4Sm90ELb0ELb1ELb1ELb1ELb0ELb0ELb1ELb1ELb0ELb1ELb1ELb0EE3mmaINS_16FlashAttnFwdSm90ISE_NS_21CollectiveEpilogueFwdINS2_IJS6_NS3_ILi256EEES7_EEES5_SB_SD_Li256ELb1ELb1ELb1ELb0EEENS_36VarlenDynamicPersistentTileSchedulerILi128ELi96ELi256ELi128ELb1ELb1ELb1ELb1ELb0ELb1EEEE13SharedStorageENS1_6TensorINS1_11ArrayEngineIfLm128EEENS1_6LayoutINS2_IJNS2_IJNS3_ILi2EEEST_NS3_ILi32EEEEEES4_S4_EEENS2_IJNS2_IJS4_ST_NS3_ILi4EEEEEENS3_ILi0EEESZ_EEEEEEENS_7SoftmaxILi2ELi0EEEEEbRKNSE_6ParamsENSA_25PipelineTmaAsyncNoClusterILi2ENSA_16PipelineTmaAsyncILi2EEEEES1B_RNSA_13PipelineStateILj2EEERT0_RT1_iRiRKNS_16SeqlenInfoQKNewKILb1ELb0EEENS2_IJiiiiEEERT_ENKUliT_T0_T1_E_clIZSF_ISO_S12_S14_EbS17_S1B_S1B_S1E_S1G_S1I_iS1J_S1N_S1O_S1Q_EUlRS1R_iE1_NS3_ILb0EEENS3_ILb1EEEEEDaiS1R_S1S_S1T_:
        /* <DEDUP_REMOVED lines=48> */
.L_x_3560:
[----:B------:R-:W-:Y:S05]  /*2ffa0*/  BSYNC B3 ;  /* 0x0000000000037941 */ /* 0x000fea0003800000 */
.L_x_3559:
        /* <DEDUP_REMOVED lines=17> */
.L_x_3562:
[----:B------:R-:W-:Y:S05]  /*300c0*/  BSYNC B3 ;  /* 0x0000000000037941 */ /* 0x000fea0003800000 */
.L_x_3561:
        /* <DEDUP_REMOVED lines=10> */
.L_x_3564:
[----:B------:R-:W-:Y:S05]  /*30170*/  BSYNC B3 ;  /* 0x0000000000037941 */ /* 0x000fea0003800000 */
.L_x_3563:
[----:B------:R-:W2:Y:S04]  /*30180*/  LDL.64 R12, [R0] ;  /* 0x00000000000c7983 */ /* 0x000ea80000100a00 */
[----:B------:R-:W3:Y:S01]  /*30190*/  LDL.64 R8, [R0+0x28] ;  /* 0x0000280000087983 */ /* 0x000ee20000100a00 */
[C---:B------:R-:W-:Y:S02]  /*301a0*/  R2UR UR6, R4.reuse ;  /* 0x00000000040672ca */ /* 0x040fe400000e0000 */
[C---:B------:R-:W-:Y:S01]  /*301b0*/  R2UR UR7, R5.reuse ;  /* 0x00000000050772ca */ /* 0x040fe200000e0000 */
[----:B------:R-:W4:Y:S01]  /*301c0*/  LDL.64 R18, [R0+0x20] ;  /* 0x0000200000127983 */ /* 0x000f220000100a00 */
[C---:B------:R-:W-:Y:S02]  /*301d0*/  R2UR UR4, R4.reuse ;  /* 0x00000000040472ca */ /* 0x040fe400000e0000 */
[----:B------:R-:W-:Y:S01]  /*301e0*/  R2UR UR5, R5 ;  /* 0x00000000050572ca */ /* 0x000fe200000e0000 */
[----:B0----5:R-:W4:Y:S08]  /*301f0*/  LDL.64 R14, [R0+0x8] ;  /* 0x00000800000e7983 */ /* 0x021f300000100a00 */
[----:B--2---:R-:W2:Y:S04]  /*30200*/  LD.E R21, desc[UR6][R12.64] ;  /* 0x000000060c157980 */ /* 0x004ea8000c101900 */
[----:B---3--:R-:W2:Y:S01]  /*30210*/  LD.E.64 R8, desc[UR4][R8.64] ;  /* 0x0000000408087980 */ /* 0x008ea2000c101b00 */
[----:B------:R-:W-:Y:S05]  /*30220*/  WARPSYNC.ALL ;  /* 0x0000000000007948 */ /* 0x000fea0003800000 */
[----:B------:R-:W-:-:S02]  /*30230*/  R2UR UR4, R4 ;  /* 0x00000000040472ca */ /* 0x000fc400000e0000 */
[C---:B------:R-:W-:Y:S02]  /*30240*/  R2UR UR5, R5.reuse ;  /* 0x00000000050572ca */ /* 0x040fe400000e0000 */
[----:B------:R-:W-:Y:S02]  /*30250*/  R2UR UR6, R4 ;  /* 0x00000000040672ca */ /* 0x000fe400000e0000 */
[----:B------:R-:W-:-:S09]  /*30260*/  R2UR UR7, R5 ;  /* 0x00000000050772ca */ /* 0x000fd200000e0000 */
[----:B----4-:R-:W-:Y:S04]  /*30270*/  ST.E desc[UR4][R14.64], RZ ;  /* 0x000000ff0e007985 */ /* 0x010fe8000c101904 */
[----:B------:R-:W3:Y:S01]  /*30280*/  LD.E.64 R12, desc[UR6][R18.64] ;  /* 0x00000006120c7980 */ /* 0x000ee2000c101b00 */
[----:B--2---:R-:W-:Y:S01]  /*30290*/  IMAD R8, R21, 0x300, R8 ;  /* 0x0000030015087824 */ /* 0x004fe200078e0208 */
[----:B------:R-:W-:Y:S01]  /*302a0*/  R2UR UR7, R9 ;  /* 0x00000000090772ca */ /* 0x000fe200000e0000 */
[----:B------:R-:W-:Y:S01]  /*302b0*/  WARPGROUP.ARRIVE ;  /* 0x00000000000079c5 */ /* 0x000fe20000000000 */
[----:B------:R-:W-:Y:S02]  /*302c0*/  R2UR UR8, R4 ;  /* 0x00000000040872ca */ /* 0x000fe400000e0000 */
[----:B------:R-:W-:-:S02]  /*302d0*/  R2UR UR6, R8 ;  /* 0x00000000080672ca */ /* 0x000fc400000e0000 */
[C---:B------:R-:W-:Y:S02]  /*302e0*/  R2UR UR9, R5.reuse ;  /* 0x00000000050972ca */ /* 0x040fe400000e0000 */
[----:B------:R-:W-:Y:S02]  /*302f0*/  R2UR UR10, R4 ;  /* 0x00000000040a72ca */ /* 0x000fe400000e0000 */
[----:B------:R-:W-:Y:S02]  /*30300*/  R2UR UR11, R5 ;  /* 0x00000000050b72ca */ /* 0x000fe400000e0000 */
[----:B---3--:R-:W-:Y:S01]  /*30310*/  R2UR UR4, R12 ;  /* 0x000000000c0472ca */ /* 0x008fe200000e0000 */
[----:B------:R-:W-:Y:S01]  /*30320*/  IMAD.MOV.U32 R12, RZ, RZ, 0x1 ;  /* 0x00000001ff0c7424 */ /* 0x000fe200078e00ff */
[----:B------:R-:W-:-:S13]  /*30330*/  R2UR UR5, R13 ;  /* 0x000000000d0572ca */ /* 0x000fda00000e0000 */
[----:B------:R-:W-:Y:S03]  /*30340*/  HGMMA.64x96x16.F32 R24, gdesc[UR4], RZ, !UPT, gsb0 ;  /* 0x01600000041879f0 */ /* 0x000fe6000c0008ff */
[----:B------:R-:W-:Y:S02]  /*30350*/  WARPGROUP.DEPBAR.LE gsb0, 0x0 ;  /* 0x00008000000079c5 */ /* 0x000fe40000010000 */
[----:B------:R-:W-:Y:S04]  /*30360*/  ST.E desc[UR8][R14.64], R12 ;  /* 0x0000000c0e007985 */ /* 0x000fe8000c101908 */
[----:B------:R-:W2:Y:S01]  /*30370*/  LD.E.64 R20, desc[UR10][R18.64] ;  /* 0x0000000a12147980 */ /* 0x000ea2000c101b00 */
[----:B------:R-:W-:Y:S01]  /*30380*/  VIADD R72, R8, 0x2 ;  /* 0x0000000208487836 */ /* 0x000fe20000000000 */
[----:B------:R-:W-:Y:S01]  /*30390*/  WARPGROUP.ARRIVE ;  /* 0x00000000000079c5 */ /* 0x000fe20000000000 */
[----:B------:R-:W-:Y:S01]  /*303a0*/  IMAD.MOV.U32 R73, RZ, RZ, R9 ;  /* 0x000000ffff497224 */ /* 0x000fe200078e0009 */
[----:B------:R-:W-:-:S02]  /*303b0*/  R2UR UR8, R4 ;  /* 0x00000000040872ca */ /* 0x000fc400000e0000 */
[----:B------:R-:W-:Y:S02]  /*303c0*/  R2UR UR6, R72 ;  /* 0x00000000480672ca */ /* 0x000fe400000e0000 */
        /* <DEDUP_REMOVED lines=28> */
[----:B------:R-:W-:Y:S01]  /*30590*/  R2UR UR7, R9 ;  /* 0x00000000090772ca */ /* 0x000fe200000e0000 */
[----:B------:R-:W-:Y:S01]  /*305a0*/  WARPGROUP.ARRIVE ;  /* 0x00000000000079c5 */ /* 0x000fe20000000000 */
[----:B------:R-:W-:-:S02]  /*305b0*/  R2UR UR8, R4 ;  /* 0x00000000040872ca */ /* 0x000fc400000e0000 */
        /* <DEDUP_REMOVED lines=11> */
[----:B0-----:R-:W3:-:S12]  /*30670*/  LDL.64 R14, [R0] ;  /* 0x00000000000e7983 */ /* 0x001ed80000100a00 */
        /* <DEDUP_REMOVED lines=12> */
.L_x_3567:
[----:B------:R-:W-:Y:S05]  /*30740*/  BSYNC B3 ;  /* 0x0000000000037941 */ /* 0x000fea0003800000 */
.L_x_3566:
        /* <DEDUP_REMOVED lines=17> */
.L_x_3569:
[----:B------:R-:W-:Y:S05]  /*30860*/  BSYNC B3 ;  /* 0x0000000000037941 */ /* 0x000fea0003800000 */
.L_x_3568:
        /* <DEDUP_REMOVED lines=10> */
.L_x_3571:
[----:B------:R-:W-:Y:S05]  /*30910*/  BSYNC B3 ;  /* 0x0000000000037941 */ /* 0x000fea0003800000 */
.L_x_3570:
[----:B------:R-:W2:Y:S04]  /*30920*/  LDL.64 R8, [R0] ;  /* 0x0000000000087983 */ /* 0x000ea80000100a00 */
[----:B------:R-:W3:Y:S04]  /*30930*/  LDL.64 R20, [R0+0x58] ;  /* 0x0000580000147983 */ /* 0x000ee80000100a00 */
[----:B------:R-:W4:Y:S04]  /*30940*/  LDL.64 R14, [R0+0x48] ;  /* 0x00004800000e7983 */ /* 0x000f280000100a00 */
[----:B0----5:R-:W4:Y:S01]  /*30950*/  LDL.64 R18, [R0+0x50] ;  /* 0x0000500000127983 */ /* 0x021f220000100a00 */
[----:B------:R-:W-:-:S02]  /*30960*/  R2UR UR6, R4 ;  /* 0x00000000040672ca */ /* 0x000fc400000e0000 */
[C---:B------:R-:W-:Y:S01]  /*30970*/  R2UR UR7, R5.reuse ;  /* 0x00000000050772ca */ /* 0x040fe200000e0000 */
[----:B------:R-:W4:Y:S01]  /*30980*/  LDL.LU R74, [R1+0x490] ;  /* 0x00049000014a7983 */ /* 0x000f220000300800 */
[----:B------:R-:W-:Y:S02]  /*30990*/  R2UR UR4, R4 ;  /* 0x00000000040472ca */ /* 0x000fe400000e0000 */
[----:B------:R-:W-:-:S09]  /*309a0*/  R2UR UR5, R5 ;  /* 0x00000000050572ca */ /* 0x000fd200000e0000 */
        /* <DEDUP_REMOVED lines=14> */
[----:B--2---:R-:W-:Y:S01]  /*30a90*/  IMAD R8, R13, 0xc00, R8 ;  /* 0x00000c000d087824 */ /* 0x004fe200078e0208 */
[----:B------:R-:W-:-:S04]  /*30aa0*/  R2UR UR7, R9 ;  /* 0x00000000090772ca */ /* 0x000fc800000e0000 */
        /* <DEDUP_REMOVED lines=9> */
[----:B------:R-:W-:-:S02]  /*30b40*/  VIADD R72, R8, 0x2 ;  /* 0x0000000208487836 */ /* 0x000fc40000000000 */
[----:B------:R-:W-:-:S03]  /*30b50*/  IMAD.MOV.U32 R73, RZ, RZ, R9 ;  /* 0x000000ffff497224 */ /* 0x000fc600078e0009 */
[----:B------:R-:W-:Y:S02]  /*30b60*/  R2UR UR6, R72 ;  /* 0x00000000480672ca */ /* 0x000fe400000e0000 */
        /* <DEDUP_REMOVED lines=235> */
[----:B------:R-:W2:Y:S04]  /*31a20*/  @!P2 LDL.64 R8, [R0] ;  /* 0x000000000008a983 */ /* 0x000ea80000100a00 */
[----:B0-----:R-:W3:Y:S01]  /*31a30*/  @!P2 LDL.64 R14, [R0+0x18] ;  /* 0x00001800000ea983 */ /* 0x001ee20000100a00 */
[----:B------:R-:W-:-:S02]  /*31a40*/  @!P2 R2UR UR4, R4 ;  /* 0x000000000404a2ca */ /* 0x000fc400000e0000 */
[C---:B------:R-:W-:Y:S02]  /*31a50*/  @!P2 R2UR UR5, R5.reuse ;  /* 0x000000000505a2ca */ /* 0x040fe400000e0000 */
[----:B------:R-:W-:Y:S02]  /*31a60*/  SHF.R.U32.HI R18, RZ, 0x7, R13 ;  /* 0x00000007ff127819 */ /* 0x000fe4000001160d */
[----:B------:R-:W-:Y:S02]  /*31a70*/  @!P2 R2UR UR6, R4 ;  /* 0x000000000406a2ca */ /* 0x000fe400000e0000 */
[----:B------:R-:W-:Y:S02]  /*31a80*/  @!P2 R2UR UR7, R5 ;  /* 0x000000000507a2ca */ /* 0x000fe400000e0000 */
[----:B------:R-:W-:-:S05]  /*31a90*/  IADD3 R18, -R18, 0xb, RZ ;  /* 0x0000000b12127810 */ /* 0x000fca0007ffe1ff */
[----:B------:R0:W-:Y:S06]  /*31aa0*/  BAR.ARV R18, 0x100 ;  /* 0x000400120000751d */ /* 0x0001ec0000002000 */
[----:B--2---:R-:W2:Y:S04]  /*31ab0*/  @!P2 LD.E R8, desc[UR6][R8.64] ;  /* 0x000000060808a980 */ /* 0x004ea8000c101900 */
[----:B---3--:R-:W3:Y:S02]  /*31ac0*/  @!P2 LD.E.64 R14, desc[UR4][R14.64+0x30] ;  /* 0x000030040e0ea980 */ /* 0x008ee4000c101b00 */
[----:B---3--:R-:W-:-:S05]  /*31ad0*/  @!P2 MOV R19, R14 ;  /* 0x0000000e0013a202 */ /* 0x008fca0000000f00 */
[----:B--2---:R-:W-:-:S05]  /*31ae0*/  @!P2 IMAD R19, R8, 0x8, R19 ;  /* 0x000000080813a824 */ /* 0x004fca00078e0213 */
[----:B------:R-:W-:-:S04]  /*31af0*/  @!P2 PRMT R19, RZ, 0x654, R19 ;  /* 0x00000654ff13a816 */ /* 0x000fc80000000013 */
[----:B------:R1:W-:Y:S01]  /*31b00*/  @!P2 SYNCS.ARRIVE.TRANS64.RED.A1T0 RZ, [R19+URZ], RZ ;  /* 0x000000ff13ffa9a7 */ /* 0x0003e2000810043f */
[----:B------:R-:W2:Y:S01]  /*31b10*/  LDL.64 R8, [R0+0x68] ;  /* 0x0000680000087983 */ /* 0x000ea20000100a00 */
[----:B------:R-:W-:Y:S02]  /*31b20*/  R2UR UR4, R4 ;  /* 0x00000000040472ca */ /* 0x000fe400000e0000 */
[----:B------:R-:W-:-:S13]  /*31b30*/  R2UR UR5, R5 ;  /* 0x00000000050572ca */ /* 0x000fda00000e0000 */
[----:B--2---:R-:W2:Y:S01]  /*31b40*/  LD.E.64 R8, desc[UR4][R8.64] ;  /* 0x0000000408087980 */ /* 0x004ea2000c101b00 */
[----:B------:R-:W-:Y:S02]  /*31b50*/  R2UR UR4, R4 ;  /* 0x00000000040472ca */ /* 0x000fe400000e0000 */
[----:B------:R-:W-:-:S13]  /*31b60*/  R2UR UR5, R5 ;  /* 0x00000000050572ca */ /* 0x000fda00000e0000 */
[----:B0-----:R-:W3:Y:S01]  /*31b70*/  LD.E R18, desc[UR4][R6.64+0x24] ;  /* 0x0000240406127980 */ /* 0x001ee2000c101900 */
[C---:B------:R-:W-:Y:S02]  /*31b80*/  R2UR UR4, R4.reuse ;  /* 0x00000000040472ca */ /* 0x040fe400000e0000 */
[C---:B------:R-:W-:Y:S02]  /*31b90*/  R2UR UR5, R5.reuse ;  /* 0x00000000050572ca */ /* 0x040fe400000e0000 */
[C---:B------:R-:W-:Y:S02]  /*31ba0*/  R2UR UR14, R4.reuse ;  /* 0x00000000040e72ca */ /* 0x040fe400000e0000 */
[C---:B------:R-:W-:Y:S02]  /*31bb0*/  R2UR UR15, R5.reuse ;  /* 0x00000000050f72ca */ /* 0x040fe400000e0000 */
[----:B------:R-:W-:Y:S02]  /*31bc0*/  R2UR UR10, R4 ;  /* 0x00000000040a72ca */ /* 0x000fe400000e0000 */
[----:B------:R-:W-:-:S02]  /*31bd0*/  R2UR UR11, R5 ;  /* 0x00000000050b72ca */ /* 0x000fc400000e0000 */
[----:B------:R-:W-:Y:S02]  /*31be0*/  R2UR UR8, R4 ;  /* 0x00000000040872ca */ /* 0x000fe400000e0000 */
[C---:B------:R-:W-:Y:S02]  /*31bf0*/  R2UR UR9, R5.reuse ;  /* 0x00000000050972ca */ /* 0x040fe400000e0000 */
[----:B------:R-:W-:Y:S02]  /*31c00*/  LOP3.LUT R74, R74, 0xfff7ffff, RZ, 0xc0, !PT ;  /* 0xfff7ffff4a4a7812 */ /* 0x000fe400078ec0ff */
[----:B------:R-:W-:Y:S02]  /*31c10*/  R2UR UR12, R4 ;  /* 0x00000000040c72ca */ /* 0x000fe400000e0000 */
[----:B------:R-:W-:Y:S02]  /*31c20*/  R2UR UR13, R5 ;  /* 0x00000000050d72ca */ /* 0x000fe400000e0000 */
[----:B------:R-:W-:Y:S01]  /*31c30*/  @P2 LOP3.LUT R74, R74, 0x80000, RZ, 0xfc, !PT ;  /* 0x000800004a4a2812 */ /* 0x000fe200078efcff */
[----:B------:R-:W4:Y:S04]  /*31c40*/  LD.E R73, desc[UR10][R6.64+0xc] ;  /* 0x00000c0a06497980 */ /* 0x000f28000c101900 */
[----:B------:R0:W-:Y:S06]  /*31c50*/  STL [R1+0x490], R74 ;  /* 0x0004904a01007387 */ /* 0x0001ec0000100800 */
[----:B------:R-:W4:Y:S04]  /*31c60*/  LD.E R75, desc[UR12][R6.64+0x14] ;  /* 0x0000140c064b7980 */ /* 0x000f28000c101900 */
[----:B0-----:R-:W4:Y:S04]  /*31c70*/  LD.E R74, desc[UR8][R6.64+0x10] ;  /* 0x00001008064a7980 */ /* 0x001f28000c101900 */
[----:B--2---:R-:W2:Y:S01]  /*31c80*/  LD.E R72, desc[UR4][R8.64] ;  /* 0x0000000408487980 */ /* 0x004ea2000c101900 */
[----:B------:R-:W-:-:S02]  /*31c90*/  R2UR UR4, R4 ;  /* 0x00000000040472ca */ /* 0x000fc400000e0000 */
[----:B------:R-:W-:Y:S01]  /*31ca0*/  R2UR UR5, R5 ;  /* 0x00000000050572ca */ /* 0x000fe200000e0000 */
[----:B------:R-:W2:-:S12]  /*31cb0*/  LD.E R9, desc[UR14][R6.64+0x18] ;  /* 0x0000180e06097980 */ /* 0x000e98000c101900 */
[----:B------:R-:W2:Y:S01]  /*31cc0*/  LD.E R78, desc[UR4][R6.64] ;  /* 0x00000004064e7980 */ /* 0x000ea2000c101900 */
[----:B------:R-:W-:Y:S02]  /*31cd0*/  R2UR UR4, R4 ;  /* 0x00000000040472ca */ /* 0x000fe400000e0000 */
[----:B------:R-:W-:Y:S02]  /*31ce0*/  R2UR UR5, R5 ;  /* 0x00000000050572ca */ /* 0x000fe400000e0000 */
[----:B---3--:R-:W-:-:S11]  /*31cf0*/  ISETP.NE.AND P1, PT, R18, 0x1, PT ;  /* 0x000000011200780c */ /* 0x008fd60003f25270 */
[----:B------:R0:W3:Y:S02]  /*31d00*/  LD.E R80, desc[UR4][R2.64] ;  /* 0x0000000402507980 */ /* 0x0000e4000c101900 */
[C---:B------:R-:W-:Y:S02]  /*31d10*/  @P1 R2UR UR4, R4.reuse ;  /* 0x00000000040412ca */ /* 0x040fe400000e0000 */
[C---:B------:R-:W-:Y:S02]  /*31d20*/  @P1 R2UR UR5, R5.reuse ;  /* 0x00000000050512ca */ /* 0x040fe400000e0000 */
[----:B------:R-:W-:Y:S02]  /*31d30*/  @P1 R2UR UR6, R4 ;  /* 0x00000000040612ca */ /* 0x000fe400000e0000 */
[----:B------:R-:W-:-:S09]  /*31d40*/  @P1 R2UR UR7, R5 ;  /* 0x00000000050712ca */ /* 0x000fd200000e0000 */
[----:B------:R-:W3:Y:S04]  /*31d50*/  @P1 LD.E R77, desc[UR4][R6.64+0x28] ;  /* 0x00002804064d1980 */ /* 0x000ee8000c101900 */
[----:B------:R-:W3:Y:S01]  /*31d60*/  @P1 LD.E R76, desc[UR6][R6.64+0x2c] ;  /* 0x00002c06064c1980 */ /* 0x000ee2000c101900 */
[C---:B------:R-:W-:Y:S02]  /*31d70*/  R2UR UR4, R4.reuse ;  /* 0x00000000040472ca */ /* 0x040fe400000e0000 */
[C---:B------:R-:W-:Y:S02]  /*31d80*/  R2UR UR5, R5.reuse ;  /* 0x00000000050572ca */ /* 0x040fe400000e0000 */
[----:B------:R-:W-:Y:S02]  /*31d90*/  R2UR UR6, R4 ;  /* 0x00000000040672ca */ /* 0x000fe400000e0000 */
[----:B------:R-:W-:-:S09]  /*31da0*/  R2UR UR7, R5 ;  /* 0x00000000050772ca */ /* 0x000fd200000e0000 */
[----:B------:R-:W3:Y:S04]  /*31db0*/  LD.E R3, desc[UR4][R6.64+0x8] ;  /* 0x0000080406037980 */ /* 0x000ee8000c101900 */
[----:B------:R-:W3:Y:S01]  /*31dc0*/  LD.E R8, desc[UR6][R6.64+0x4] ;  /* 0x0000040606087980 */ /* 0x000ee2000c101900 */
[----:B------:R-:W-:Y:S01]  /*31dd0*/  BSSY B3, `(.L_x_3573) ;  /* 0x00000af000037945 */ /* 0x000fe20003800000 */
[----:B----4-:R-:W-:Y:S02]  /*31de0*/  IMAD R75, R10, -0x60, R75 ;  /* 0xffffffa00a4b7824 */ /* 0x010fe400078e024b */
[-C--:B--2---:R-:W-:Y:S01]  /*31df0*/  FMUL.FTZ R81, R45, R72.reuse ;  /* 0x000000482d517220 */ /* 0x084fe20000410000 */
[-C--:B------:R-:W-:Y:S01]  /*31e00*/  FMUL.FTZ R14, R24, R72.reuse ;  /* 0x00000048180e7220 */ /* 0x080fe20000410000 */
[-C--:B-1----:R-:W-:Y:S01]  /*31e10*/  FMUL.FTZ R19, R31, R72.reuse ;  /* 0x000000481f137220 */ /* 0x082fe20000410000 */
[-C--:B------:R-:W-:Y:S01]  /*31e20*/  FMUL.FTZ R24, R38, R72.reuse ;  /* 0x0000004826187220 */ /* 0x080fe20000410000 */
[-C--:B------:R-:W-:Y:S01]  /*31e30*/  FMUL.FTZ R31, R47, R72.reuse ;  /* 0x000000482f1f7220 */ /* 0x080fe20000410000 */
[-C--:B------:R-:W-:Y:S01]  /*31e40*/  FMUL.FTZ R38, R54, R72.reuse ;  /* 0x0000004836267220 */ /* 0x080fe20000410000 */
[-C--:B------:R-:W-:Y:S01]  /*31e50*/  FMUL.FTZ R47, R48, R72.reuse ;  /* 0x00000048302f7220 */ /* 0x080fe20000410000 */
[-C--:B------:R-:W-:Y:S01]  /*31e60*/  FMUL.FTZ R48, R49, R72.reuse ;  /* 0x0000004831307220 */ /* 0x080fe20000410000 */
[-C--:B------:R-:W-:Y:S01]  /*31e70*/  FMUL.FTZ R49, R52, R72.reuse ;  /* 0x0000004834317220 */ /* 0x080fe20000410000 */
[----:B------:R-:W-:Y:S01]  /*31e80*/  FMUL.FTZ R52, R57, R72 ;  /* 0x0000004839347220 */ /* 0x000fe20000410000 */
[----:B------:R-:W-:-:S04]  /*31e90*/  SHF.R.S32.HI R45, RZ, 0x1f, R78 ;  /* 0x0000001fff2d7819 */ /* 0x000fc8000001144e */
[----:B------:R-:W-:Y:S01]  /*31ea0*/  LEA.HI R54, R45, R78, RZ, 0x7 ;  /* 0x0000004e2d367211 */ /* 0x000fe200078f38ff */
[----:B0-----:R-:W-:-:S03]  /*31eb0*/  FMUL.FTZ R2, R26, R72 ;  /* 0x000000481a027220 */ /* 0x001fc60000410000 */
[----:B------:R-:W-:Y:S01]  /*31ec0*/  LOP3.LUT R57, R54, 0xffffff80, RZ, 0xc0, !PT ;  /* 0xffffff8036397812 */ /* 0x000fe200078ec0ff */
[-C--:B------:R-:W-:Y:S01]  /*31ed0*/  FMUL.FTZ R26, R42, R72.reuse ;  /* 0x000000482a1a7220 */ /* 0x080fe20000410000 */
[----:B------:R-:W-:-:S03]  /*31ee0*/  FMUL.FTZ R42, R58, R72 ;  /* 0x000000483a2a7220 */ /* 0x000fc60000410000 */
[----:B------:R-:W-:Y:S02]  /*31ef0*/  IMAD.IADD R58, R78, 0x1, -R57 ;  /* 0x000000014e3a7824 */ /* 0x000fe400078e0a39 */
[-C--:B------:R-:W-:Y:S01]  /*31f00*/  FMUL.FTZ R79, R25, R72.reuse ;  /* 0x00000048194f7220 */ /* 0x080fe20000410000 */
[-C--:B------:R-:W-:Y:S01]  /*31f10*/  FMUL.FTZ R21, R35, R72.reuse ;  /* 0x0000004823157220 */ /* 0x080fe20000410000 */
[-C--:B------:R-:W-:Y:S01]  /*31f20*/  FMUL.FTZ R25, R39, R72.reuse ;  /* 0x0000004827197220 */ /* 0x080fe20000410000 */
[-C--:B------:R-:W-:Y:S01]  /*31f30*/  FMUL.FTZ R35, R51, R72.reuse ;  /* 0x0000004833237220 */ /* 0x080fe20000410000 */
[----:B------:R-:W-:Y:S01]  /*31f40*/  SHF.R.S32.HI R57, RZ, 0x1f, R58 ;  /* 0x0000001fff397819 */ /* 0x000fe2000001143a */
[-C--:B------:R-:W-:Y:S01]  /*31f50*/  FMUL.FTZ R39, R55, R72.reuse ;  /* 0x0000004837277220 */ /* 0x080fe20000410000 */
[-C--:B------:R-:W-:Y:S01]  /*31f60*/  FMUL.FTZ R51, R56, R72.reuse ;  /* 0x0000004838337220 */ /* 0x080fe20000410000 */
[----:B------:R-:W-:Y:S01]  /*31f70*/  FMUL.FTZ R55, R61, R72 ;  /* 0x000000483d377220 */ /* 0x000fe20000410000 */
[----:B------:R-:W-:Y:S01]  /*31f80*/  LEA.HI R56, R45, R78, RZ, 0x2 ;  /* 0x0000004e2d387211 */ /* 0x000fe200078f10ff */
[----:B------:R-:W-:Y:S01]  /*31f90*/  FMUL.FTZ R15, R27, R72 ;  /* 0x000000481b0f7220 */ /* 0x000fe20000410000 */
[----:B------:R-:W-:Y:S01]  /*31fa0*/  LEA.HI R61, R57, R58, RZ, 0x2 ;  /* 0x0000003a393d7211 */ /* 0x000fe200078f10ff */
[-C--:B------:R-:W-:Y:S01]  /*31fb0*/  FMUL.FTZ R27, R43, R72.reuse ;  /* 0x000000482b1b7220 */ /* 0x080fe20000410000 */
[-C--:B------:R-:W-:Y:S01]  /*31fc0*/  FMUL.FTZ R43, R59, R72.reuse ;  /* 0x000000483b2b7220 */ /* 0x080fe20000410000 */
[-C--:B------:R-:W-:Y:S01]  /*31fd0*/  FMUL.FTZ R20, R34, R72.reuse ;  /* 0x0000004822147220 */ /* 0x080fe20000410000 */
[----:B------:R-:W-:Y:S01]  /*31fe0*/  LOP3.LUT R59, R56, 0xfffffffc, RZ, 0xc0, !PT ;  /* 0xfffffffc383b7812 */ /* 0x000fe200078ec0ff */
[-C--:B------:R-:W-:Y:S01]  /*31ff0*/  FMUL.FTZ R34, R50, R72.reuse ;  /* 0x0000004832227220 */ /* 0x080fe20000410000 */
[--C-:B------:R-:W-:Y:S01]  /*32000*/  SHF.R.S32.HI R56, RZ, 0x2, R61.reuse ;  /* 0x00000002ff387819 */ /* 0x100fe2000001143d */
[-C--:B------:R-:W-:Y:S01]  /*32010*/  FMUL.FTZ R50, R53, R72.reuse ;  /* 0x0000004835327220 */ /* 0x080fe20000410000 */
[----:B------:R-:W-:Y:S01]  /*32020*/  SHF.R.S32.HI R83, RZ, 0x1f, R61 ;  /* 0x0000001fff537819 */ /* 0x000fe2000001143d */
[----:B------:R-:W-:Y:S01]  /*32030*/  FMUL.FTZ R53, R60, R72 ;  /* 0x000000483c357220 */ /* 0x000fe20000410000 */
[----:B------:R-:W-:-:S02]  /*32040*/  LEA.HI R60, R57, R58, RZ, 0x5 ;  /* 0x0000003a393c7211 */ /* 0x000fc400078f28ff */
[----:B------:R-:W-:Y:S02]  /*32050*/  SHF.R.S32.HI R57, RZ, 0x7, R54 ;  /* 0x00000007ff397819 */ /* 0x000fe40000011436 */
[----:B------:R-:W-:Y:S01]  /*32060*/  LEA.HI R83, R83, R56, RZ, 0x3 ;  /* 0x0000003853537211 */ /* 0x000fe200078f18ff */
[-C--:B------:R-:W-:Y:S01]  /*32070*/  FMUL.FTZ R45, R63, R72.reuse ;  /* 0x000000483f2d7220 */ /* 0x080fe20000410000 */
[----:B------:R-:W-:Y:S01]  /*32080*/  IMAD.IADD R78, R78, 0x1, -R59 ;  /* 0x000000014e4e7824 */ /* 0x000fe200078e0a3b */
[----:B------:R-:W-:Y:S01]  /*32090*/  SHF.R.S32.HI R63, RZ, 0x5, R60 ;  /* 0x00000005ff3f7819 */ /* 0x000fe2000001143c */
[-C--:B------:R-:W-:Y:S01]  /*320a0*/  FMUL.FTZ R18, R30, R72.reuse ;  /* 0x000000481e127220 */ /* 0x080fe20000410000 */
[----:B------:R-:W-:Y:S02]  /*320b0*/  LEA.HI R54, R54, R57, RZ, 0x1 ;  /* 0x0000003936367211 */ /* 0x000fe400078f08ff */
[----:B------:R-:W-:Y:S01]  /*320c0*/  LOP3.LUT R83, R83, 0xfffffff8, RZ, 0xc0, !PT ;  /* 0xfffffff853537812 */ /* 0x000fe200078ec0ff */
[-C--:B------:R-:W-:Y:S01]  /*320d0*/  FMUL.FTZ R30, R46, R72.reuse ;  /* 0x000000482e1e7220 */ /* 0x080fe20000410000 */
[----:B------:R-:W-:Y:S01]  /*320e0*/  FMUL.FTZ R46, R62, R72 ;  /* 0x000000483e2e7220 */ /* 0x000fe20000410000 */
[----:B------:R-:W-:Y:S01]  /*320f0*/  LOP3.LUT R54, R54, 0x3fffffe, RZ, 0xc0, !PT ;  /* 0x03fffffe36367812 */ /* 0x000fe200078ec0ff */
[----:B---3--:R-:W-:Y:S01]  /*32100*/  IMAD R80, R80, 0x8, R63 ;  /* 0x0000000850507824 */ /* 0x008fe200078e023f */
[----:B------:R-:W-:Y:S01]  /*32110*/  LEA.HI R62, R78, R78, RZ, 0x1 ;  /* 0x0000004e4e3e7211 */ /* 0x000fe200078f08ff */
[----:B------:R-:W-:-:S02]  /*32120*/  IMAD.IADD R83, R56, 0x1, -R83 ;  /* 0x0000000138537824 */ /* 0x000fc400078e0a53 */
        /* <DEDUP_REMOVED lines=8> */
[----:B------:R-:W-:Y:S01]  /*321b0*/  LOP3.LUT R61, R61, 0x7ffffffc, RZ, 0xc0, !PT ;  /* 0x7ffffffc3d3d7812 */ /* 0x000fe200078ec0ff */
[----:B------:R-:W-:Y:S02]  /*321c0*/  IMAD.MOV.U32 R63, RZ, RZ, -0x60 ;  /* 0xffffffa0ff3f7424 */ /* 0x000fe400078e00ff */
[----:B------:R-:W0:Y:S01]  /*321d0*/  SHFL.IDX PT, R77, R62, RZ, 0x1c1f ;  /* 0x001c1fff3e4d7589 */ /* 0x000e2200000e0000 */
[-C--:B------:R-:W-:Y:S01]  /*321e0*/  FMUL.FTZ R59, R64, R72.reuse ;  /* 0x00000048403b7220 */ /* 0x080fe20000410000 */
        /* <DEDUP_REMOVED lines=16> */
[-C--:B------:R-:W-:Y:S01]  /*322f0*/  FMUL.FTZ R58, R71, R72.reuse ;  /* 0x00000048473a7220 */ /* 0x080fe20000410000 */
[----:B------:R-:W-:Y:S01]  /*32300*/  FMUL.FTZ R68, R68, R72 ;  /* 0x0000004844447220 */ /* 0x000fe20000410000 */
[----:B------:R-:W-:Y:S01]  /*32310*/  ISETP.GE.AND P2, PT, R9, 0x1, PT ;  /* 0x000000010900780c */ /* 0x000fe20003f46270 */
[----:B------:R-:W-:Y:S01]  /*32320*/  IMAD R61, R61, -0x2, R64 ;  /* 0xfffffffe3d3d7824 */ /* 0x000fe200078e0240 */
[----:B------:R-:W1:Y:S01]  /*32330*/  MUFU.TANH R14, R14 ;  /* 0x0000000e000e7308 */ /* 0x000e620000002400 */
[----:B------:R-:W-:-:S03]  /*32340*/  LOP3.LUT R64, RZ, R73, RZ, 0x33, !PT ;  /* 0x00000049ff407212 */ /* 0x000fc600078e33ff */
[----:B------:R-:W-:-:S04]  /*32350*/  IADD3 R63, -R8, R61, R3 ;  /* 0x0000003d083f7210 */ /* 0x000fc80007ffe103 */
[----:B------:R-:W2:Y:S08]  /*32360*/  MUFU.TANH R79, R79 ;  /* 0x0000004f004f7308 */ /* 0x000eb00000002400 */
[----:B------:R-:W3:Y:S08]  /*32370*/  MUFU.TANH R2, R2 ;  /* 0x0000000200027308 */ /* 0x000ef00000002400 */
        /* <DEDUP_REMOVED lines=43> */
[----:B------:R-:W1:Y:S08]  /*32630*/  MUFU.TANH R57, R57 ;  /* 0x0000003900397308 */ /* 0x000e700000002400 */
[----:B------:R-:W1:Y:S01]  /*32640*/  MUFU.TANH R58, R58 ;  /* 0x0000003a003a7308 */ /* 0x000e620000002400 */
[----:B------:R-:W-:-:S02]  /*32650*/  IMAD.IADD R74, R63, 0x1, R74 ;  /* 0x000000013f4a7824 */ /* 0x000fc400078e024a */
[----:B------:R-:W-:Y:S02]  /*32660*/  IMAD.IADD R70, R63, 0x1, R64 ;  /* 0x000000013f467824 */ /* 0x000fe400078e0240 */
[----:B------:R-:W-:Y:S02]  /*32670*/  VIADD R71, R61, 0xffffffff ;  /* 0xffffffff3d477836 */ /* 0x000fe40000000000 */
[--C-:B0-----:R-:W-:Y:S02]  /*32680*/  IMAD.IADD R64, R74, 0x1, R77.reuse ;  /* 0x000000014a407824 */ /* 0x101fe400078e024d */
[----:B------:R-:W-:Y:S01]  /*32690*/  IMAD.IADD R65, R70, 0x1, R77 ;  /* 0x0000000146417824 */ /* 0x000fe200078e024d */
[----:B--234-:R-:W-:Y:S06]  /*326a0*/  @!P2 BRA `(.L_x_3574) ;  /* 0x000000000084a947 */ /* 0x01cfec0003800000 */
        /* <DEDUP_REMOVED lines=16> */
.L_x_3578:
[----:B------:R-:W-:Y:S05]  /*327b0*/  BSYNC B5 ;  /* 0x0000000000057941 */ /* 0x000fea0003800000 */
.L_x_3577:
[----:B------:R-:W-:Y:S01]  /*327c0*/  LOP3.LUT R66, RZ, R66, RZ, 0x33, !PT ;  /* 0x00000042ff427212 */ /* 0x000fe200078e33ff */
[----:B------:R-:W-:Y:S06]  /*327d0*/  BRA `(.L_x_3579) ;  /* 0x0000000000287947 */ /* 0x000fec0003800000 */
.L_x_3576:
        /* <DEDUP_REMOVED lines=10> */
.L_x_3579:
[----:B------:R-:W-:Y:S05]  /*32880*/  BSYNC B4 ;  /* 0x0000000000047941 */ /* 0x000fea0003800000 */
.L_x_3575:
[----:B------:R-:W-:-:S05]  /*32890*/  IMAD R66, R9, R66, R71 ;  /* 0x0000004209427224 */ /* 0x000fca00078e0247 */
[----:B------:R-:W-:Y:S02]  /*328a0*/  VIMNMX R65, R65, R66, !PT ;  /* 0x0000004241417248 */ /* 0x000fe40007fe0100 */
[----:B------:R-:W-:-:S07]  /*328b0*/  VIADDMNMX R64, R66, R9, R64, PT ;  /* 0x0000000942407246 */ /* 0x000fce0003800140 */
.L_x_3574:
[----:B------:R-:W-:Y:S05]  /*328c0*/  BSYNC B3 ;  /* 0x0000000000037941 */ /* 0x000fea0003800000 */
.L_x_3573:
[C---:B------:R-:W-:Y:S01]  /*328d0*/  ISETP.GE.AND P2, PT, R75.reuse, 0x9, PT ;  /* 0x000000094b00780c */ /* 0x040fe20003f46270 */
[----:B------:R-:W-:Y:S01]  /*328e0*/  BSSY B3, `(.L_x_3580) ;  /* 0x0000099000037945 */ /* 0x000fe20003800000 */
[----:B------:R-:W-:Y:S02]  /*328f0*/  ISETP.GE.AND P1, PT, R75, 0x2, PT ;  /* 0x000000024b00780c */ /* 0x000fe40003f26270 */
[C---:B------:R-:W-:Y:S02]  /*32900*/  ISETP.GT.AND P3, PT, R65.reuse, 0x8, !P2 ;  /* 0x000000084100780c */ /* 0x040fe40005764270 */
[----:B------:R-:W-:Y:S02]  /*32910*/  ISETP.GT.AND P4, PT, R65, 0x1, !P1 ;  /* 0x000000014100780c */ /* 0x000fe40004f84270 */
[----:B------:R-:W-:Y:S02]  /*32920*/  ISETP.LT.OR P3, PT, R64, 0x9, P3 ;  /* 0x000000094000780c */ /* 0x000fe40001f61670 */
[----:B------:R-:W-:-:S02]  /*32930*/  ISETP.GE.AND P5, PT, R75, 0xa, PT ;  /* 0x0000000a4b00780c */ /* 0x000fc40003fa6270 */
[----:B------:R-:W-:Y:S02]  /*32940*/  FSEL R28, R28, -INF , !P3 ;  /* 0xff8000001c1c7808 */ /* 0x000fe40005800000 */
        /* <DEDUP_REMOVED lines=102> */
[----:B-1----:R-:W-:Y:S02]  /*32fb0*/  FSEL R63, R14, -INF , !P6 ;  /* 0xff8000000e3f7808 */ /* 0x002fe40007000000 */
[----:B------:R-:W-:-:S04]  /*32fc0*/  ISETP.GE.AND P6, PT, R75, 0x5a, PT ;  /* 0x0000005a4b00780c */ /* 0x000fc80003fc6270 */
[----:B------:R-:W-:Y:S02]  /*32fd0*/  P2R R75, PR, RZ, 0x40 ;  /* 0x00000040ff4b7803 */ /* 0x000fe40000000000 */
[----:B------:R-:W-:Y:S02]  /*32fe0*/  ISETP.GT.AND P6, PT, R65, 0x59, !P6 ;  /* 0x000000594100780c */ /* 0x000fe400077c4270 */
[----:B------:R-:W0:Y:S02]  /*32ff0*/  SHFL.IDX PT, R65, R62, 0x1, 0x1c1f ;  /* 0x003c1f003e417f89 */ /* 0x000e2400000e0000 */
[----:B------:R-:W-:-:S04]  /*33000*/  ISETP.LT.OR P6, PT, R64, 0x5a, P6 ;  /* 0x0000005a4000780c */ /* 0x000fc800037c1670 */
[----:B------:R-:W-:Y:S02]  /*33010*/  FSEL R14, R69, -INF , !P6 ;  /* 0xff800000450e7808 */ /* 0x000fe40007000000 */
[----:B------:R-:W-:Y:S01]  /*33020*/  ISETP.GE.AND P6, PT, R9, 0x1, PT ;  /* 0x000000010900780c */ /* 0x000fe20003fc6270 */
[--C-:B0-----:R-:W-:Y:S02]  /*33030*/  IMAD.IADD R66, R74, 0x1, R65.reuse ;  /* 0x000000014a427824 */ /* 0x101fe400078e0241 */
[----:B------:R-:W-:-:S10]  /*33040*/  IMAD.IADD R64, R70, 0x1, R65 ;  /* 0x0000000146407824 */ /* 0x000fd400078e0241 */
        /* <DEDUP_REMOVED lines=17> */
.L_x_3585:
[----:B------:R-:W-:Y:S05]  /*33160*/  BSYNC B5 ;  /* 0x0000000000057941 */ /* 0x000fea0003800000 */
.L_x_3584:
[----:B------:R-:W-:Y:S01]  /*33170*/  LOP3.LUT R8, RZ, R8, RZ, 0x33, !PT ;  /* 0x00000008ff087212 */ /* 0x000fe200078e33ff */
[----:B------:R-:W-:Y:S06]  /*33180*/  BRA `(.L_x_3586) ;  /* 0x0000000000287947 */ /* 0x000fec0003800000 */
.L_x_3583:
        /* <DEDUP_REMOVED lines=10> */
.L_x_3586:
[----:B------:R-:W-:Y:S05]  /*33230*/  BSYNC B4 ;  /* 0x0000000000047941 */ /* 0x000fea0003800000 */
.L_x_3582:
[----:B------:R-:W-:-:S05]  /*33240*/  IMAD R3, R9, R8, R71 ;  /* 0x0000000809037224 */ /* 0x000fca00078e0247 */
[----:B------:R-:W-:Y:S02]  /*33250*/  VIADDMNMX R66, R3, R9, R66, PT ;  /* 0x0000000903427246 */ /* 0x000fe40003800142 */
[----:B------:R-:W-:-:S07]  /*33260*/  VIMNMX R64, R64, R3, !PT ;  /* 0x0000000340407248 */ /* 0x000fce0007fe0100 */
.L_x_3581:
[----:B------:R-:W-:Y:S05]  /*33270*/  BSYNC B3 ;  /* 0x0000000000037941 */ /* 0x000fea0003800000 */
.L_x_3580:
        /* <DEDUP_REMOVED lines=69> */
[----:B------:R-:W-:Y:S02]  /*336d0*/  R2UR UR4, R4 ;  /* 0x00000000040472ca */ /* 0x000fe400000e0000 */
[----:B------:R-:W-:Y:S02]  /*336e0*/  ISETP.LT.OR P1, PT, R66, 0x49, P1 ;  /* 0x000000494200780c */ /* 0x000fe40000f21670 */
[----:B------:R-:W-:Y:S02]  /*336f0*/  R2UR UR5, R5 ;  /* 0x00000000050572ca */ /* 0x000fe400000e0000 */
[----:B------:R-:W-:-:S02]  /*33700*/  FSEL R46, R46, -INF , !P1 ;  /* 0xff8000002e2e7808 */ /* 0x000fc40004800000 */
[----:B------:R-:W-:Y:S02]  /*33710*/  ISETP.GT.AND P1, PT, R64, RZ, !P6 ;  /* 0x000000ff4000720c */ /* 0x000fe40007724270 */
[----:B------:R-:W-:Y:S02]  /*33720*/  ISETP.NE.AND P2, PT, R91, RZ, PT ;  /* 0x000000ff5b00720c */ /* 0x000fe40003f45270 */
[----:B------:R-:W-:Y:S02]  /*33730*/  ISETP.LT.OR P1, PT, R66, 0x1, P1 ;  /* 0x000000014200780c */ /* 0x000fe40000f21670 */
[----:B------:R-:W-:Y:S02]  /*33740*/  ISETP.NE.AND P6, PT, R75, RZ, PT ;  /* 0x000000ff4b00720c */ /* 0x000fe40003fc5270 */
[----:B------:R-:W-:Y:S02]  /*33750*/  FSEL R62, R2, -INF , !P1 ;  /* 0xff800000023e7808 */ /* 0x000fe40004800000 */
[----:B------:R-:W2:Y:S04]  /*33760*/  LDL.64 R2, [R0+0x70] ;  /* 0x0000700000027983 */ /* 0x000ea80000100a00 */
[----:B--2---:R-:W2:Y:S01]  /*33770*/  LD.E.64 R6, desc[UR4][R2.64] ;  /* 0x0000000402067980 */ /* 0x004ea2000c101b00 */
[----:B------:R-:W-:-:S02]  /*33780*/  ISETP.GT.AND P1, PT, R64, 0x49, !P2 ;  /* 0x000000494000780c */ /* 0x000fc40005724270 */
[C---:B------:R-:W-:Y:S02]  /*33790*/  ISETP.GT.AND P3, PT, R64.reuse, 0x50, !P3 ;  /* 0x000000504000780c */ /* 0x040fe40005f64270 */
[C---:B------:R-:W-:Y:S02]  /*337a0*/  ISETP.GT.AND P4, PT, R64.reuse, 0x51, !P4 ;  /* 0x000000514000780c */ /* 0x040fe40006784270 */
[C---:B------:R-:W-:Y:S02]  /*337b0*/  ISETP.GT.AND P5, PT, R64.reuse, 0x58, !P5 ;  /* 0x000000584000780c */ /* 0x040fe40006fa4270 */
[----:B------:R-:W-:Y:S02]  /*337c0*/  ISETP.GT.AND P2, PT, R64, 0x59, !P6 ;  /* 0x000000594000780c */ /* 0x000fe40007744270 */
[C---:B------:R-:W-:Y:S02]  /*337d0*/  ISETP.LT.OR P1, PT, R66.reuse, 0x4a, P1 ;  /* 0x0000004a4200780c */ /* 0x040fe40000f21670 */
[----:B------:R-:W-:-:S02]  /*337e0*/  ISETP.LT.OR P3, PT, R66, 0x51, P3 ;  /* 0x000000514200780c */ /* 0x000fc40001f61670 */
[C---:B------:R-:W-:Y:S02]  /*337f0*/  ISETP.LT.OR P4, PT, R66.reuse, 0x52, P4 ;  /* 0x000000524200780c */ /* 0x040fe40002781670 */
[----:B------:R-:W-:Y:S02]  /*33800*/  ISETP.LT.OR P5, PT, R66, 0x59, P5 ;  /* 0x000000594200780c */ /* 0x000fe40002fa1670 */
[----:B------:R-:W-:Y:S02]  /*33810*/  FSEL R56, R56, -INF , !P4 ;  /* 0xff80000038387808 */ /* 0x000fe40006000000 */
[----:B------:R-:W-:Y:S02]  /*33820*/  ISETP.LT.OR P2, PT, R66, 0x5a, P2 ;  /* 0x0000005a4200780c */ /* 0x000fe40001741670 */
[----:B------:R-:W-:Y:S01]  /*33830*/  FSEL R57, R57, -INF , !P5 ;  /* 0xff80000039397808 */ /* 0x000fe20006800000 */
[----:B------:R-:W3:Y:S01]  /*33840*/  LD.E R66, desc[UR4][R2.64+0x10] ;  /* 0x0000100402427980 */ /* 0x000ee2000c101900 */
[----:B------:R-:W-:-:S02]  /*33850*/  R2UR UR6, R4 ;  /* 0x00000000040672ca */ /* 0x000fc400000e0000 */
[----:B------:R-:W-:Y:S02]  /*33860*/  R2UR UR7, R5 ;  /* 0x00000000050772ca */ /* 0x000fe400000e0000 */
[----:B------:R-:W-:-:S11]  /*33870*/  FSEL R58, R58, -INF , !P2 ;  /* 0xff8000003a3a7808 */ /* 0x000fd60005000000 */
[----:B------:R-:W4:Y:S01]  /*33880*/  LD.E R71, desc[UR6][R2.64+0x14] ;  /* 0x0000140602477980 */ /* 0x000f22000c101900 */
[----:B--2---:R-:W-:Y:S02]  /*33890*/  FMNMX.FTZ R8, R63, R6, !PT ;  /* 0x000000063f087209 */ /* 0x004fe40007810000 */
        /* <DEDUP_REMOVED lines=36> */
[----:B------:R-:W-:Y:S02]  /*33ae0*/  FSEL R64, R45, -INF , !P1 ;  /* 0xff8000002d407808 */ /* 0x000fe40004800000 */
[----:B------:R-:W-:Y:S02]  /*33af0*/  FMNMX.FTZ R9, R46, R9, !PT ;  /* 0x000000092e097209 */ /* 0x000fe40007810000 */
[----:B------:R-:W-:Y:S02]  /*33b00*/  FMNMX.FTZ R8, R55, R8, !PT ;  /* 0x0000000837087209 */ /* 0x000fe40007810000 */
[----:B------:R-:W-:Y:S02]  /*33b10*/  FSEL R65, R54, -INF , !P3 ;  /* 0xff80000036417808 */ /* 0x000fe40005800000 */
        /* <DEDUP_REMOVED lines=8> */
[----:B------:R-:W-:-:S03]  /*33ba0*/  FMNMX.FTZ R9, R58, R45, !PT ;  /* 0x0000002d3a097209 */ /* 0x000fc60007810000 */
[----:B------:R-:W0:Y:S04]  /*33bb0*/  SHFL.BFLY PT, R45, R8, 0x2, 0x1f ;  /* 0x0c401f00082d7f89 */ /* 0x000e2800000e0000 */
[----:B------:R-:W-:Y:S04]  /*33bc0*/  ST.E.64 desc[UR4][R2.64], R8 ;  /* 0x0000000802007985 */ /* 0x000fe8000c101b04 */
[----:B------:R-:W2:Y:S01]  /*33bd0*/  LD.E R69, desc[UR6][R2.64+0x4] ;  /* 0x0000040602457980 */ /* 0x000ea2000c101900 */
[----:B0-----:R-:W-:-:S05]  /*33be0*/  FMNMX.FTZ R45, R8, R45, !PT ;  /* 0x0000002d082d7209 */ /* 0x001fca0007810000 */
[----:B------:R-:W0:Y:S02]  /*33bf0*/  SHFL.BFLY PT, R54, R45, 0x1, 0x1f ;  /* 0x0c201f002d367f89 */ /* 0x000e2400000e0000 */
[----:B0-----:R-:W-:Y:S02]  /*33c00*/  FMNMX.FTZ R67, R45, R54, !PT ;  /* 0x000000362d437209 */ /* 0x001fe40007810000 */
[----:B------:R-:W5:Y:S04]  /*33c10*/  LD.E R54, desc[UR4][R2.64+0x20] ;  /* 0x0000200402367980 */ /* 0x000f68000c101900 */
[----:B------:R-:W-:Y:S04]  /*33c20*/  ST.E desc[UR4][R2.64], R67 ;  /* 0x0000004302007985 */ /* 0x000fe8000c101904 */
[----:B------:R-:W3:Y:S01]  /*33c30*/  LD.E R68, desc[UR6][R2.64] ;  /* 0x0000000602447980 */ /* 0x000ee2000c101900 */
[----:B------:R-:W-:-:S02]  /*33c40*/  R2UR UR8, R4 ;  /* 0x00000000040872ca */ /* 0x000fc400000e0000 */
        /* <DEDUP_REMOVED lines=11> */
[----:B-----5:R-:W-:Y:S02]  /*33d00*/  FMUL.FTZ R45, R45, R54 ;  /* 0x000000362d2d7220 */ /* 0x020fe40000410000 */
[----:B------:R-:W-:-:S04]  /*33d10*/  FMUL.FTZ R54, R54, R7 ;  /* 0x0000000736367220 */ /* 0x000fc80000410000 */
[----:B------:R-:W0:Y:S08]  /*33d20*/  MUFU.EX2 R45, R45 ;  /* 0x0000002d002d7308 */ /* 0x000e300000000800 */
[----:B------:R-:W4:Y:S01]  /*33d30*/  MUFU.EX2 R54, R54 ;  /* 0x0000003600367308 */ /* 0x000f220000000800 */
[----:B------:R-:W-:Y:S01]  /*33d40*/  ST.E desc[UR4][R2.64+0x4], R9 ;  /* 0x0000040902007985 */ /* 0x000fe2000c101904 */
[----:B0-----:R-:W-:Y:S01]  /*33d50*/  FMUL.FTZ R67, R45, R66 ;  /* 0x000000422d437220 */ /* 0x001fe20000410000 */
[----:B----4-:R-:W-:-:S04]  /*33d60*/  FMUL.FTZ R69, R54, R71 ;  /* 0x0000004736457220 */ /* 0x010fc80000410000 */
[----:B------:R0:W-:Y:S04]  /*33d70*/  ST.E desc[UR6][R2.64+0x10], R67 ;  /* 0x0000104302007985 */ /* 0x0001e8000c101906 */
        /* <DEDUP_REMOVED lines=13> */
[----:B------:R-:W-:-:S04]  /*33e50*/  FFMA.FTZ R172, R63, R66, -R3 ;  /* 0x000000423fac7223 */ /* 0x000fc80000010803 */
[-C--:B------:R-:W-:Y:S01]  /*33e60*/  FFMA.FTZ R173, R62, R66.reuse, -R71 ;  /* 0x000000423ead7223 */ /* 0x080fe20000010847 */
[-C--:B------:R-:W-:Y:S01]  /*33e70*/  FFMA.FTZ R79, R79, R66.reuse, -R3 ;  /* 0x000000424f4f7223 */ /* 0x080fe20000010803 */
[----:B------:R-:W3:Y:S01]  /*33e80*/  MUFU.EX2 R172, R172 ;  /* 0x000000ac00ac7308 */ /* 0x000ee20000000800 */
[-C--:B------:R-:W-:Y:S01]  /*33e90*/  FFMA.FTZ R15, R15, R66.reuse, -R71 ;  /* 0x000000420f0f7223 */ /* 0x080fe20000010847 */
[-CC-:B------:R-:W-:Y:S01]  /*33ea0*/  FFMA.FTZ R154, R36, R66.reuse, -R3.reuse ;  /* 0x00000042249a7223 */ /* 0x180fe20000010803 */
[-C--:B------:R-:W-:Y:S01]  /*33eb0*/  FFMA.FTZ R174, R28, R66.reuse, -R3 ;  /* 0x000000421cae7223 */ /* 0x080fe20000010803 */
[-CC-:B------:R-:W-:Y:S01]  /*33ec0*/  FFMA.FTZ R175, R18, R66.reuse, -R71.reuse ;  /* 0x0000004212af7223 */ /* 0x180fe20000010847 */
[----:B------:R-:W-:-:S03]  /*33ed0*/  FFMA.FTZ R36, R21, R66, -R71 ;  /* 0x0000004215247223 */ /* 0x000fc60000010847 */
[----:B------:R-:W-:Y:S01]  /*33ee0*/  MUFU.EX2 R173, R173 ;  /* 0x000000ad00ad7308 */ /* 0x000fe20000000800 */
[-CC-:B------:R-:W-:Y:S01]  /*33ef0*/  FFMA.FTZ R152, R32, R66.reuse, -R3.reuse ;  /* 0x0000004220987223 */ /* 0x180fe20000010803 */
[-C--:B------:R-:W-:Y:S01]  /*33f00*/  FFMA.FTZ R8, R29, R66.reuse, -R3 ;  /* 0x000000421d087223 */ /* 0x080fe20000010803 */
[----:B------:R-:W-:-:S05]  /*33f10*/  FFMA.FTZ R32, R19, R66, -R71 ;  /* 0x0000004213207223 */ /* 0x000fca0000010847 */
[----:B------:R-:W0:Y:S01]  /*33f20*/  MUFU.EX2 R21, R79 ;  /* 0x0000004f00157308 */ /* 0x000e220000000800 */
[----:B------:R-:W-:-:S07]  /*33f30*/  FFMA.FTZ R153, R20, R66, -R71 ;  /* 0x0000004214997223 */ /* 0x000fce0000010847 */
[----:B------:R-:W1:Y:S01]  /*33f40*/  MUFU.EX2 R18, R15 ;  /* 0x0000000f00127308 */ /* 0x000e620000000800 */
[-CC-:B------:R-:W-:Y:S01]  /*33f50*/  FFMA.FTZ R9, R33, R66.reuse, -R3.reuse ;  /* 0x0000004221097223 */ /* 0x180fe20000010803 */
[----:B------:R-:W-:-:S06]  /*33f60*/  FFMA.FTZ R156, R40, R66, -R3 ;  /* 0x00000042289c7223 */ /* 0x000fcc0000010803 */
[----:B------:R-:W-:Y:S01]  /*33f70*/  MUFU.EX2 R174, R174 ;  /* 0x000000ae00ae7308 */ /* 0x000fe20000000800 */
[----:B------:R-:W-:-:S07]  /*33f80*/  FFMA.FTZ R40, R25, R66, -R71 ;  /* 0x0000004219287223 */ /* 0x000fce0000010847 */
[----:B------:R-:W2:Y:S01]  /*33f90*/  MUFU.EX2 R175, R175 ;  /* 0x000000af00af7308 */ /* 0x000ea20000000800 */
[----:B------:R-:W-:-:S07]  /*33fa0*/  FFMA.FTZ R155, R24, R66, -R71 ;  /* 0x00000042189b7223 */ /* 0x000fce0000010847 */
[----:B------:R3:W-:Y:S01]  /*33fb0*/  MUFU.EX2 R19, R8 ;  /* 0x0000000800137308 */ /* 0x0007e20000000800 */
[----:B------:R-:W-:-:S07]  /*33fc0*/  FFMA.FTZ R162, R49, R66, -R3 ;  /* 0x0000004231a27223 */ /* 0x000fce0000010803 */
[----:B------:R-:W5:Y:S01]  /*33fd0*/  MUFU.EX2 R20, R32 ;  /* 0x0000002000147308 */ /* 0x000f620000000800 */
[----:B---3--:R-:W-:Y:S01]  /*33fe0*/  FADD.FTZ R8, R172, R67 ;  /* 0x00000043ac087221 */ /* 0x008fe20000010000 */
[----:B------:R-:W-:-:S06]  /*33ff0*/  FFMA.FTZ R14, R14, R66, -R3 ;  /* 0x000000420e0e7223 */ /* 0x000fcc0000010803 */
[----:B------:R-:W3:Y:S01]  /*34000*/  MUFU.EX2 R152, R152 ;  /* 0x0000009800987308 */ /* 0x000ee20000000800 */
[----:B0-----:R-:W-:Y:S01]  /*34010*/  FADD.FTZ R49, R21, R8 ;  /* 0x0000000815317221 */ /* 0x001fe20000010000 */
[----:B------:R-:W-:-:S06]  /*34020*/  FFMA.FTZ R165, R42, R66, -R71 ;  /* 0x000000422aa57223 */ /* 0x000fcc0000010847 */
[----:B------:R4:W-:Y:S01]  /*34030*/  MUFU.EX2 R25, R9 ;  /* 0x0000000900197308 */ /* 0x0009e20000000800 */
[----:B------:R-:W-:-:S07]  /*34040*/  FFMA.FTZ R42, R43, R66, -R71 ;  /* 0x000000422b2a7223 */ /* 0x000fce0000010847 */
[----:B------:R-:W0:Y:S01]  /*34050*/  MUFU.EX2 R153, R153 ;  /* 0x0000009900997308 */ /* 0x000e220000000800 */
[----:B----4-:R-:W-:Y:S01]  /*34060*/  FADD.FTZ R9, R173, R68 ;  /* 0x00000044ad097221 */ /* 0x010fe20000010000 */
[----:B------:R-:W-:-:S03]  /*34070*/  FFMA.FTZ R28, R37, R66, -R3 ;  /* 0x00000042251c7223 */ /* 0x000fc60000010803 */
[----:B-1----:R-:W-:-:S03]  /*34080*/  FADD.FTZ R8, R18, R9 ;  /* 0x0000000912087221 */ /* 0x002fc60000010000 */
[----:B------:R-:W1:Y:S01]  /*34090*/  MUFU.EX2 R24, R36 ;  /* 0x0000002400187308 */ /* 0x000e620000000800 */
[----:B--2---:R-:W-:Y:S01]  /*340a0*/  FADD.FTZ R9, R175, R8 ;  /* 0x00000008af097221 */ /* 0x004fe20000010000 */
[-C--:B------:R-:W-:Y:S01]  /*340b0*/  FFMA.FTZ R158, R44, R66.reuse, -R3 ;  /* 0x000000422c9e7223 */ /* 0x080fe20000010803 */
[-CC-:B------:R-:W-:Y:S01]  /*340c0*/  FFMA.FTZ R157, R26, R66.reuse, -R71.reuse ;  /* 0x000000421a9d7223 */ /* 0x180fe20000010847 */
[----:B------:R-:W-:-:S04]  /*340d0*/  FFMA.FTZ R44, R27, R66, -R71 ;  /* 0x000000421b2c7223 */ /* 0x000fc80000010847 */
[----:B------:R-:W2:Y:S01]  /*340e0*/  MUFU.EX2 R154, R154 ;  /* 0x0000009a009a7308 */ /* 0x000ea20000000800 */
[----:B-----5:R-:W-:Y:S01]  /*340f0*/  FADD.FTZ R8, R20, R9 ;  /* 0x0000000914087221 */ /* 0x020fe20000010000 */
[----:B------:R-:W-:-:S06]  /*34100*/  FFMA.FTZ R29, R41, R66, -R3 ;  /* 0x00000042291d7223 */ /* 0x000fcc0000010803 */
[----:B------:R4:W-:Y:S08]  /*34110*/  MUFU.EX2 R43, R14 ;  /* 0x0000000e002b7308 */ /* 0x0009f00000000800 */
[----:B------:R-:W5:Y:S01]  /*34120*/  MUFU.EX2 R155, R155 ;  /* 0x0000009b009b7308 */ /* 0x000f620000000800 */
[----:B----4-:R-:W-:-:S04]  /*34130*/  FADD.FTZ R14, R174, R49 ;  /* 0x00000031ae0e7221 */ /* 0x010fc80000010000 */
[----:B------:R-:W-:-:S03]  /*34140*/  FADD.FTZ R15, R19, R14 ;  /* 0x0000000e130f7221 */ /* 0x000fc60000010000 */
[----:B------:R-:W4:Y:S01]  /*34150*/  MUFU.EX2 R27, R28 ;  /* 0x0000001c001b7308 */ /* 0x000f220000000800 */
[----:B---3--:R-:W-:Y:S01]  /*34160*/  FADD.FTZ R14, R152, R15 ;  /* 0x0000000f980e7221 */ /* 0x008fe20000010000 */
[----:B0-----:R-:W-:-:S06]  /*34170*/  FADD.FTZ R9, R153, R8 ;  /* 0x0000000899097221 */ /* 0x001fcc0000010000 */
[----:B------:R-:W0:Y:S01]  /*34180*/  MUFU.EX2 R26, R40 ;  /* 0x00000028001a7308 */ /* 0x000e220000000800 */
[----:B------:R-:W-:Y:S01]  /*34190*/  FFMA.FTZ R159, R30, R66, -R71 ;  /* 0x000000421e9f7223 */ /* 0x000fe20000010847 */
[----:B------:R-:W-:Y:S01]  /*341a0*/  FADD.FTZ R15, R25, R14 ;  /* 0x0000000e190f7221 */ /* 0x000fe20000010000 */
[----:B-1----:R-:W-:-:S05]  /*341b0*/  FADD.FTZ R8, R24, R9 ;  /* 0x0000000918087221 */ /* 0x002fca0000010000 */
[----:B------:R-:W1:Y:S01]  /*341c0*/  MUFU.EX2 R156, R156 ;  /* 0x0000009c009c7308 */ /* 0x000e620000000800 */
[----:B------:R-:W-:-:S07]  /*341d0*/  FFMA.FTZ R30, R31, R66, -R71 ;  /* 0x000000421f1e7223 */ /* 0x000fce0000010847 */
[----:B------:R-:W3:Y:S01]  /*341e0*/  MUFU.EX2 R157, R157 ;  /* 0x0000009d009d7308 */ /* 0x000ee20000000800 */
[----:B------:R-:W-:Y:S01]  /*341f0*/  FFMA.FTZ R81, R81, R66, -R3 ;  /* 0x0000004251517223 */ /* 0x000fe20000010803 */
[----:B--2---:R-:W-:Y:S01]  /*34200*/  FADD.FTZ R14, R154, R15 ;  /* 0x0000000f9a0e7221 */ /* 0x004fe20000010000 */
[----:B-----5:R-:W-:-:S05]  /*34210*/  FADD.FTZ R9, R155, R8 ;  /* 0x000000089b097221 */ /* 0x020fca0000010000 */
[----:B------:R-:W2:Y:S01]  /*34220*/  MUFU.EX2 R29, R29 ;  /* 0x0000001d001d7308 */ /* 0x000ea20000000800 */
[-C--:B------:R-:W-:Y:S01]  /*34230*/  FFMA.FTZ R160, R47, R66.reuse, -R3 ;  /* 0x000000422fa07223 */ /* 0x080fe20000010803 */
[----:B------:R-:W-:-:S06]  /*34240*/  FFMA.FTZ R161, R34, R66, -R71 ;  /* 0x0000004222a17223 */ /* 0x000fcc0000010847 */
[----:B------:R-:W5:Y:S01]  /*34250*/  MUFU.EX2 R28, R44 ;  /* 0x0000002c001c7308 */ /* 0x000f620000000800 */
[----:B----4-:R-:W-:Y:S01]  /*34260*/  FADD.FTZ R15, R27, R14 ;  /* 0x0000000e1b0f7221 */ /* 0x010fe20000010000 */
[----:B0-----:R-:W-:-:S06]  /*34270*/  FADD.FTZ R8, R26, R9 ;  /* 0x000000091a087221 */ /* 0x001fcc0000010000 */
[----:B------:R-:W0:Y:S01]  /*34280*/  MUFU.EX2 R158, R158 ;  /* 0x0000009e009e7308 */ /* 0x000e220000000800 */
[----:B------:R-:W-:-:S07]  /*34290*/  FFMA.FTZ R33, R48, R66, -R3 ;  /* 0x0000004230217223 */ /* 0x000fce0000010803 */
[----:B------:R-:W4:Y:S01]  /*342a0*/  MUFU.EX2 R159, R159 ;  /* 0x0000009f009f7308 */ /* 0x000f220000000800 */
[----:B------:R-:W-:Y:S01]  /*342b0*/  FFMA.FTZ R47, R35, R66, -R71 ;  /* 0x00000042232f7223 */ /* 0x000fe20000010847 */
[----:B-1----:R-:W-:Y:S01]  /*342c0*/  FADD.FTZ R14, R156, R15 ;  /* 0x0000000f9c0e7221 */ /* 0x002fe20000010000 */
[----:B---3--:R-:W-:-:S05]  /*342d0*/  FADD.FTZ R9, R157, R8 ;  /* 0x000000089d097221 */ /* 0x008fca0000010000 */
[----:B------:R-:W1:Y:S01]  /*342e0*/  MUFU.EX2 R31, R81 ;  /* 0x00000051001f7308 */ /* 0x000e620000000800 */
[----:B------:R-:W-:-:S07]  /*342f0*/  FFMA.FTZ R163, R38, R66, -R71 ;  /* 0x0000004226a37223 */ /* 0x000fce0000010847 */
[----:B------:R-:W3:Y:S01]  /*34300*/  MUFU.EX2 R30, R30 ;  /* 0x0000001e001e7308 */ /* 0x000ee20000000800 */
[----:B--2---:R-:W-:Y:S01]  /*34310*/  FADD.FTZ R15, R29, R14 ;  /* 0x0000000e1d0f7221 */ /* 0x004fe20000010000 */
[----:B-----5:R-:W-:-:S06]  /*34320*/  FADD.FTZ R8, R28, R9 ;  /* 0x000000091c087221 */ /* 0x020fcc0000010000 */
[----:B------:R-:W2:Y:S01]  /*34330*/  MUFU.EX2 R160, R160 ;  /* 0x000000a000a07308 */ /* 0x000ea20000000800 */
[----:B------:R-:W-:-:S07]  /*34340*/  FFMA.FTZ R34, R39, R66, -R71 ;  /* 0x0000004227227223 */ /* 0x000fce0000010847 */
[----:B------:R-:W5:Y:S01]  /*34350*/  MUFU.EX2 R161, R161 ;  /* 0x000000a100a17308 */ /* 0x000f620000000800 */
[----:B------:R-:W-:Y:S01]  /*34360*/  FFMA.FTZ R50, R50, R66, -R3 ;  /* 0x0000004232327223 */ /* 0x000fe20000010803 */
[----:B0-----:R-:W-:Y:S01]  /*34370*/  FADD.FTZ R14, R158, R15 ;  /* 0x0000000f9e0e7221 */ /* 0x001fe20000010000 */
[----:B----4-:R-:W-:-:S05]  /*34380*/  FADD.FTZ R9, R159, R8 ;  /* 0x000000089f097221 */ /* 0x010fca0000010000 */
[----:B------:R-:W0:Y:S01]  /*34390*/  MUFU.EX2 R33, R33 ;  /* 0x0000002100217308 */ /* 0x000e220000000800 */
[----:B------:R-:W-:-:S07]  /*343a0*/  FFMA.FTZ R164, R51, R66, -R3 ;  /* 0x0000004233a47223 */ /* 0x000fce0000010803 */
[----:B------:R-:W4:Y:S01]  /*343b0*/  MUFU.EX2 R32, R47 ;  /* 0x0000002f00207308 */ /* 0x000f220000000800 */
[----:B-1----:R-:W-:Y:S01]  /*343c0*/  FADD.FTZ R15, R31, R14 ;  /* 0x0000000e1f0f7221 */ /* 0x002fe20000010000 */
[----:B---3--:R-:W-:-:S06]  /*343d0*/  FADD.FTZ R8, R30, R9 ;  /* 0x000000091e087221 */ /* 0x008fcc0000010000 */
[----:B------:R-:W1:Y:S01]  /*343e0*/  MUFU.EX2 R162, R162 ;  /* 0x000000a200a27308 */ /* 0x000e620000000800 */
[----:B------:R-:W-:-:S07]  /*343f0*/  FFMA.FTZ R37, R52, R66, -R3 ;  /* 0x0000004234257223 */ /* 0x000fce0000010803 */
[----:B------:R-:W3:Y:S01]  /*34400*/  MUFU.EX2 R163, R163 ;  /* 0x000000a300a37308 */ /* 0x000ee20000000800 */
[----:B--2---:R-:W-:Y:S01]  /*34410*/  FADD.FTZ R14, R160, R15 ;  /* 0x0000000fa00e7221 */ /* 0x004fe20000010000 */
[----:B-----5:R-:W-:-:S06]  /*34420*/  FADD.FTZ R9, R161, R8 ;  /* 0x00000008a1097221 */ /* 0x020fcc0000010000 */
[----:B------:R-:W2:Y:S01]  /*34430*/  MUFU.EX2 R35, R50 ;  /* 0x0000003200237308 */ /* 0x000ea20000000800 */
[-C--:B------:R-:W-:Y:S01]  /*34440*/  FFMA.FTZ R166, R53, R66.reuse, -R3 ;  /* 0x0000004235a67223 */ /* 0x080fe20000010803 */
[----:B------:R-:W-:-:S06]  /*34450*/  FFMA.FTZ R167, R46, R66, -R71 ;  /* 0x000000422ea77223 */ /* 0x000fcc0000010847 */
[----:B------:R-:W5:Y:S01]  /*34460*/  MUFU.EX2 R34, R34 ;  /* 0x0000002200227308 */ /* 0x000f620000000800 */
[----:B0-----:R-:W-:Y:S01]  /*34470*/  FADD.FTZ R15, R33, R14 ;  /* 0x0000000e210f7221 */ /* 0x001fe20000010000 */
[----:B----4-:R-:W-:-:S06]  /*34480*/  FADD.FTZ R8, R32, R9 ;  /* 0x0000000920087221 */ /* 0x010fcc0000010000 */
[----:B------:R-:W0:Y:S01]  /*34490*/  MUFU.EX2 R164, R164 ;  /* 0x000000a400a47308 */ /* 0x000e220000000800 */
[----:B------:R-:W-:-:S07]  /*344a0*/  FFMA.FTZ R38, R64, R66, -R71 ;  /* 0x0000004240267223 */ /* 0x000fce0000010847 */
[----:B------:R-:W4:Y:S01]  /*344b0*/  MUFU.EX2 R165, R165 ;  /* 0x000000a500a57308 */ /* 0x000f220000000800 */
[----:B------:R-:W-:Y:S01]  /*344c0*/  FFMA.FTZ R55, R55, R66, -R3 ;  /* 0x0000004237377223 */ /* 0x000fe20000010803 */
[----:B-1----:R-:W-:Y:S01]  /*344d0*/  FADD.FTZ R14, R162, R15 ;  /* 0x0000000fa20e7221 */ /* 0x002fe20000010000 */
[----:B---3--:R-:W-:-:S05]  /*344e0*/  FADD.FTZ R9, R163, R8 ;  /* 0x00000008a3097221 */ /* 0x008fca0000010000 */
[----:B------:R-:W1:Y:S01]  /*344f0*/  MUFU.EX2 R37, R37 ;  /* 0x0000002500257308 */ /* 0x000e620000000800 */
[-C--:B------:R-:W-:Y:S01]  /*34500*/  FFMA.FTZ R168, R59, R66.reuse, -R3 ;  /* 0x000000423ba87223 */ /* 0x080fe20000010803 */
[----:B------:R-:W-:-:S06]  /*34510*/  FFMA.FTZ R169, R65, R66, -R71 ;  /* 0x0000004241a97223 */ /* 0x000fcc0000010847 */
        /* <DEDUP_REMOVED lines=15> */
[----:B------:R-:W1:Y:S08]  /*34610*/  MUFU.EX2 R168, R168 ;  /* 0x000000a800a87308 */ /* 0x000e700000000800 */
[----:B------:R-:W3:Y:S01]  /*34620*/  MUFU.EX2 R169, R169 ;  /* 0x000000a900a97308 */ /* 0x000ee20000000800 */
[----:B------:R-:W-:Y:S01]  /*34630*/  FFMA.FTZ R3, R58, R66, -R71 ;  /* 0x000000423a037223 */ /* 0x000fe20000010847 */
[----:B--2---:R-:W-:Y:S01]  /*34640*/  FADD.FTZ R14, R166, R15 ;  /* 0x0000000fa60e7221 */ /* 0x004fe20000010000 */
[----:B-----5:R-:W-:-:S05]  /*34650*/  FADD.FTZ R9, R167, R8 ;  /* 0x00000008a7097221 */ /* 0x020fca0000010000 */
[----:B------:R-:W2:Y:S08]  /*34660*/  MUFU.EX2 R41, R41 ;  /* 0x0000002900297308 */ /* 0x000eb00000000800 */
[----:B------:R-:W5:Y:S01]  /*34670*/  MUFU.EX2 R56, R56 ;  /* 0x0000003800387308 */ /* 0x000f620000000800 */
[----:B0-----:R-:W-:Y:S01]  /*34680*/  FADD.FTZ R15, R39, R14 ;  /* 0x0000000e270f7221 */ /* 0x001fe20000010000 */
[----:B----4-:R-:W-:-:S06]  /*34690*/  FADD.FTZ R8, R38, R9 ;  /* 0x0000000926087221 */ /* 0x010fcc0000010000 */
[----:B------:R-:W0:Y:S08]  /*346a0*/  MUFU.EX2 R170, R170 ;  /* 0x000000aa00aa7308 */ /* 0x000e300000000800 */
[----:B------:R-:W4:Y:S01]  /*346b0*/  MUFU.EX2 R171, R2 ;  /* 0x0000000200ab7308 */ /* 0x000f220000000800 */
[----:B-1----:R-:W-:Y:S01]  /*346c0*/  FADD.FTZ R14, R168, R15 ;  /* 0x0000000fa80e7221 */ /* 0x002fe20000010000 */
[----:B---3--:R-:W-:-:S06]  /*346d0*/  FADD.FTZ R9, R169, R8 ;  /* 0x00000008a9097221 */ /* 0x008fcc0000010000 */
[----:B------:R1:W3:Y:S01]  /*346e0*/  MUFU.EX2 R40, R3 ;  /* 0x0000000300287308 */ /* 0x0002e20000000800 */
[----:B--2---:R-:W-:Y:S01]  /*346f0*/  FADD.FTZ R15, R41, R14 ;  /* 0x0000000e290f7221 */ /* 0x004fe20000010000 */
[----:B-----5:R-:W-:-:S03]  /*34700*/  FADD.FTZ R8, R56, R9 ;  /* 0x0000000938087221 */ /* 0x020fc60000010000 */
[----:B0-----:R-:W-:Y:S01]  /*34710*/  FADD.FTZ R14, R170, R15 ;  /* 0x0000000faa0e7221 */ /* 0x001fe20000010000 */
[----:B----4-:R-:W-:-:S03]  /*34720*/  FADD.FTZ R9, R171, R8 ;  /* 0x00000008ab097221 */ /* 0x010fc60000010000 */
[----:B-1----:R-:W-:Y:S01]  /*34730*/  FADD.FTZ R3, R43, R14 ;  /* 0x0000000e2b037221 */ /* 0x002fe20000010000 */
[----:B---3--:R-:W-:-:S04]  /*34740*/  FADD.FTZ R15, R40, R9 ;  /* 0x00000009280f7221 */ /* 0x008fc80000010000 */
[----:B------:R-:W-:Y:S04]  /*34750*/  ST.E desc[UR4][R6.64+0x10], R3 ;  /* 0x0000100306007985 */ /* 0x000fe8000c101904 */
[----:B------:R0:W-:Y:S04]  /*34760*/  ST.E desc[UR6][R6.64+0x14], R15 ;  /* 0x0000140f06007985 */ /* 0x0001e8000c101906 */
[----:B------:R-:W2:Y:S01]  /*34770*/  LDL.64 R8, [R0+0x80] ;  /* 0x0000800000087983 */ /* 0x000ea20000100a00 */
[C---:B------:R-:W-:Y:S02]  /*34780*/  R2UR UR18, R4.reuse ;  /* 0x00000000041272ca */ /* 0x040fe400000e0000 */
[----:B------:R-:W-:Y:S01]  /*34790*/  R2UR UR19, R5 ;  /* 0x00000000051372ca */ /* 0x000fe200000e0000 */
[----:B--2---:R-:W2:Y:S04]  /*347a0*/  LD.E R2, desc[UR4][R8.64] ;  /* 0x0000000408027980 */ /* 0x004ea8000c101900 */
[----:B------:R-:W3:Y:S04]  /*347b0*/  LD.E R48, desc[UR4][R8.64+0x30] ;  /* 0x0000300408307980 */ /* 0x000ee8000c101900 */
        /* <DEDUP_REMOVED lines=16> */
[----:B------:R-:W-:-:S02]  /*348c0*/  R2UR UR10, R4 ;  /* 0x00000000040a72ca */ /* 0x000fc400000e0000 */
[C---:B------:R-:W-:Y:S01]  /*348d0*/  R2UR UR11, R5.reuse ;  /* 0x00000000050b72ca */ /* 0x040fe200000e0000 */
[----:B------:R-:W5:Y:S01]  /*348e0*/  LD.E R92, desc[UR18][R8.64+0xd0] ;  /* 0x0000d012085c7980 */ /* 0x000f62000c101900 */
[C---:B------:R-:W-:Y:S02]  /*348f0*/  R2UR UR12, R4.reuse ;  /* 0x00000000040c72ca */ /* 0x040fe400000e0000 */
[C---:B------:R-:W-:Y:S01]  /*34900*/  R2UR UR13, R5.reuse ;  /* 0x00000000050d72ca */ /* 0x040fe200000e0000 */
[----:B------:R-:W5:Y:S01]  /*34910*/  LD.E R108, desc[UR18][R8.64+0x110] ;  /* 0x00011012086c7980 */ /* 0x000f62000c101900 */
[C---:B------:R-:W-:Y:S02]  /*34920*/  R2UR UR14, R4.reuse ;  /* 0x00000000040e72ca */ /* 0x040fe400000e0000 */
[----:B------:R-:W-:Y:S02]  /*34930*/  R2UR UR15, R5 ;  /* 0x00000000050f72ca */ /* 0x000fe400000e0000 */
[----:B------:R-:W-:-:S02]  /*34940*/  R2UR UR16, R4 ;  /* 0x00000000041072ca */ /* 0x000fc400000e0000 */
[----:B------:R-:W-:Y:S01]  /*34950*/  R2UR UR17, R5 ;  /* 0x00000000051172ca */ /* 0x000fe200000e0000 */
        /* <DEDUP_REMOVED lines=22> */
[----:B--2---:R-:W-:-:S03]  /*34ac0*/  FMUL.FTZ R3, R45, R2 ;  /* 0x000000022d037220 */ /* 0x004fc60000410000 */
[----:B------:R-:W2:Y:S04]  /*34ad0*/  LD.E R2, desc[UR18][R8.64+0x150] ;  /* 0x0001501208027980 */ /* 0x000ea8000c101900 */
[----:B------:R3:W-:Y:S02]  /*34ae0*/  ST.E desc[UR4][R8.64], R3 ;  /* 0x0000000308007985 */ /* 0x0007e4000c101904 */
[----:B---3--:R-:W-:-:S05]  /*34af0*/  FMUL.FTZ R3, R45, R48 ;  /* 0x000000302d037220 */ /* 0x008fca0000410000 */
[----:B------:R4:W-:Y:S02]  /*34b00*/  ST.E desc[UR4][R8.64+0x30], R3 ;  /* 0x0000300308007985 */ /* 0x0009e4000c101904 */
[----:B----4-:R-:W-:-:S05]  /*34b10*/  FMUL.FTZ R3, R45, R64 ;  /* 0x000000402d037220 */ /* 0x010fca0000410000 */
[----:B------:R5:W-:Y:S02]  /*34b20*/  ST.E desc[UR4][R8.64+0x60], R3 ;  /* 0x0000600308007985 */ /* 0x000be4000c101904 */
[----:B-----5:R-:W-:-:S05]  /*34b30*/  FMUL.FTZ R3, R45, R78 ;  /* 0x0000004e2d037220 */ /* 0x020fca0000410000 */
[----:B------:R0:W-:Y:S02]  /*34b40*/  ST.E desc[UR4][R8.64+0x94], R3 ;  /* 0x0000940308007985 */ /* 0x0001e4000c101904 */
[----:B0-----:R-:W-:-:S05]  /*34b50*/  FMUL.FTZ R3, R45, R94 ;  /* 0x0000005e2d037220 */ /* 0x001fca0000410000 */
[----:B------:R0:W-:Y:S02]  /*34b60*/  ST.E desc[UR4][R8.64+0xd4], R3 ;  /* 0x0000d40308007985 */ /* 0x0001e4000c101904 */
[----:B0-----:R-:W-:-:S05]  /*34b70*/  FMUL.FTZ R3, R45, R110 ;  /* 0x0000006e2d037220 */ /* 0x001fca0000410000 */
[----:B------:R2:W-:Y:S02]  /*34b80*/  ST.E desc[UR4][R8.64+0x114], R3 ;  /* 0x0001140308007985 */ /* 0x0005e4000c101904 */
[C---:B--2---:R-:W-:Y:S02]  /*34b90*/  FMUL.FTZ R3, R45.reuse, R2 ;  /* 0x000000022d037220 */ /* 0x044fe40000410000 */
[----:B------:R-:W2:Y:S01]  /*34ba0*/  LD.E R2, desc[UR6][R8.64+0x154] ;  /* 0x0001540608027980 */ /* 0x000ea2000c101900 */
[----:B------:R-:W-:-:S05]  /*34bb0*/  FMUL.FTZ R7, R45, R14 ;  /* 0x0000000e2d077220 */ /* 0x000fca0000410000 */
[----:B------:R0:W-:Y:S02]  /*34bc0*/  ST.E desc[UR6][R8.64+0x4], R7 ;  /* 0x0000040708007985 */ /* 0x0001e4000c101906 */
[----:B0-----:R-:W-:-:S05]  /*34bd0*/  FMUL.FTZ R7, R45, R50 ;  /* 0x000000322d077220 */ /* 0x001fca0000410000 */
        /* <DEDUP_REMOVED lines=73> */
[----:B------:R-:W-:Y:S04]  /*35070*/  ST.E desc[UR4][R8.64+0x1d0], R7 ;  /* 0x0001d00708007985 */ /* 0x000fe8000c101904 */
[----:B------:R0:W-:Y:S04]  /*35080*/  ST.E desc[UR4][R8.64+0x1e0], R3 ;  /* 0x0001e00308007985 */ /* 0x0001e8000c101904 */
[----:B0-----:R-:W3:Y:S01]  /*35090*/  LD.E R3, desc[UR6][R8.64+0x8] ;  /* 0x0000080608037980 */ /* 0x001ee2000c101900 */
[----:B--2---:R-:W-:-:S03]  /*350a0*/  FMUL.FTZ R7, R45, R2 ;  /* 0x000000022d077220 */ /* 0x004fc60000410000 */
[----:B------:R-:W2:Y:S04]  /*350b0*/  LD.E R2, desc[UR6][R8.64+0x1f0] ;  /* 0x0001f00608027980 */ /* 0x000ea8000c101900 */
[----:B------:R0:W-:Y:S04]  /*350c0*/  ST.E desc[UR4][R8.64+0x1e4], R7 ;  /* 0x0001e40708007985 */ /* 0x0001e8000c101904 */
[----:B0-----:R-:W4:Y:S01]  /*350d0*/  LD.E R7, desc[UR6][R8.64+0xc] ;  /* 0x00000c0608077980 */ /* 0x001f22000c101900 */
[----:B---3--:R-:W-:-:S03]  /*350e0*/  FMUL.FTZ R3, R54, R3 ;  /* 0x0000000336037220 */ /* 0x008fc60000410000 */
[----:B------:R-:W-:Y:S04]  /*350f0*/  ST.E desc[UR4][R8.64+0x1d4], R15 ;  /* 0x0001d40f08007985 */ /* 0x000fe8000c101904 */
[----:B------:R0:W-:Y:S04]  /*35100*/  ST.E desc[UR4][R8.64+0x8], R3 ;  /* 0x0000080308007985 */ /* 0x0001e8000c101904 */
[----:B0-----:R-:W3:Y:S01]  /*35110*/  LD.E R3, desc[UR6][R8.64+0x1c] ;  /* 0x00001c0608037980 */ /* 0x001ee2000c101900 */
[----:B--2---:R-:W-:-:S03]  /*35120*/  FMUL.FTZ R15, R45, R2 ;  /* 0x000000022d0f7220 */ /* 0x004fc60000410000 */
[----:B------:R-:W2:Y:S04]  /*35130*/  LD.E R2, desc[UR6][R8.64+0x1f4] ;  /* 0x0001f40608027980 */ /* 0x000ea8000c101900 */
[----:B------:R0:W-:Y:S01]  /*35140*/  ST.E desc[UR4][R8.64+0x1f0], R15 ;  /* 0x0001f00f08007985 */ /* 0x0001e2000c101904 */
[----:B----4-:R-:W-:-:S03]  /*35150*/  FMUL.FTZ R7, R54, R7 ;  /* 0x0000000736077220 */ /* 0x010fc60000410000 */
[----:B0-----:R-:W4:Y:S04]  /*35160*/  LD.E R15, desc[UR6][R8.64+0x18] ;  /* 0x00001806080f7980 */ /* 0x001f28000c101900 */
[----:B------:R0:W-:Y:S04]  /*35170*/  ST.E desc[UR4][R8.64+0xc], R7 ;  /* 0x00000c0708007985 */ /* 0x0001e8000c101904 */
[----:B0-----:R-:W5:Y:S01]  /*35180*/  LD.E R7, desc[UR6][R8.64+0x28] ;  /* 0x0000280608077980 */ /* 0x001f62000c101900 */
[----:B---3--:R-:W-:-:S05]  /*35190*/  FMUL.FTZ R3, R54, R3 ;  /* 0x0000000336037220 */ /* 0x008fca0000410000 */
[----:B------:R0:W-:Y:S04]  /*351a0*/  ST.E desc[UR4][R8.64+0x1c], R3 ;  /* 0x00001c0308007985 */ /* 0x0001e8000c101904 */
[----:B0-----:R-:W3:Y:S01]  /*351b0*/  LD.E R3, desc[UR6][R8.64+0x38] ;  /* 0x0000380608037980 */ /* 0x001ee2000c101900 */
[----:B----4-:R-:W-:-:S05]  /*351c0*/  FMUL.FTZ R15, R54, R15 ;  /* 0x0000000f360f7220 */ /* 0x010fca0000410000 */
[----:B------:R0:W-:Y:S01]  /*351d0*/  ST.E desc[UR4][R8.64+0x18], R15 ;  /* 0x0000180f08007985 */ /* 0x0001e2000c101904 */
[----:B-----5:R-:W-:-:S03]  /*351e0*/  FMUL.FTZ R7, R54, R7 ;  /* 0x0000000736077220 */ /* 0x020fc60000410000 */
        /* <DEDUP_REMOVED lines=39> */
[C---:B------:R-:W-:Y:S01]  /*35460*/  FMUL.FTZ R47, R45.reuse, R6 ;  /* 0x000000062d2f7220 */ /* 0x040fe20000410000 */
[C---:B------:R-:W-:Y:S01]  /*35470*/  FMUL.FTZ R49, R45.reuse, R44 ;  /* 0x0000002c2d317220 */ /* 0x040fe20000410000 */
[C---:B------:R-:W-:Y:S01]  /*35480*/  FMUL.FTZ R51, R45.reuse, R46 ;  /* 0x0000002e2d337220 */ /* 0x040fe20000410000 */
[----:B------:R-:W-:-:S02]  /*35490*/  FMUL.FTZ R53, R45, R60 ;  /* 0x0000003c2d357220 */ /* 0x000fc40000410000 */
[----:B------:R0:W-:Y:S04]  /*354a0*/  ST.E desc[UR10][R8.64+0x14], R47 ;  /* 0x0000142f08007985 */ /* 0x0001e8000c10190a */
[----:B------:R1:W-:Y:S01]  /*354b0*/  ST.E desc[UR12][R8.64+0x20], R49 ;  /* 0x0000203108007985 */ /* 0x0003e2000c10190c */
[C---:B0-----:R-:W-:Y:S01]  /*354c0*/  FMUL.FTZ R47, R45.reuse, R58 ;  /* 0x0000003a2d2f7220 */ /* 0x041fe20000410000 */
[C---:B-1----:R-:W-:Y:S02]  /*354d0*/  FMUL.FTZ R49, R45.reuse, R62 ;  /* 0x0000003e2d317220 */ /* 0x042fe40000410000 */
[----:B------:R0:W-:Y:S04]  /*354e0*/  ST.E desc[UR14][R8.64+0x24], R51 ;  /* 0x0000243308007985 */ /* 0x0001e8000c10190e */
[----:B------:R1:W-:Y:S04]  /*354f0*/  ST.E desc[UR10][R8.64+0x44], R47 ;  /* 0x0000442f08007985 */ /* 0x0003e8000c10190a */
[----:B------:R2:W-:Y:S04]  /*35500*/  ST.E desc[UR16][R8.64+0x50], R53 ;  /* 0x0000503508007985 */ /* 0x0005e8000c101910 */
[----:B------:R3:W-:Y:S01]  /*35510*/  ST.E desc[UR12][R8.64+0x54], R49 ;  /* 0x0000543108007985 */ /* 0x0007e2000c10190c */
[C---:B0-----:R-:W-:Y:S01]  /*35520*/  FMUL.FTZ R51, R45.reuse, R72 ;  /* 0x000000482d337220 */ /* 0x041fe20000410000 */
[C---:B-1----:R-:W-:Y:S01]  /*35530*/  FMUL.FTZ R47, R45.reuse, R70 ;  /* 0x000000462d2f7220 */ /* 0x042fe20000410000 */
[C---:B--2---:R-:W-:Y:S01]  /*35540*/  FMUL.FTZ R53, R45.reuse, R76 ;  /* 0x0000004c2d357220 */ /* 0x044fe20000410000 */
[----:B---3--:R-:W-:-:S03]  /*35550*/  FMUL.FTZ R49, R45, R74 ;  /* 0x0000004a2d317220 */ /* 0x008fc60000410000 */
[----:B------:R0:W-:Y:S04]  /*35560*/  ST.E desc[UR10][R8.64+0x74], R47 ;  /* 0x0000742f08007985 */ /* 0x0001e8000c10190a */
[----:B------:R1:W-:Y:S04]  /*35570*/  ST.E desc[UR14][R8.64+0x80], R51 ;  /* 0x0000803308007985 */ /* 0x0003e8000c10190e */
[----:B------:R2:W-:Y:S04]  /*35580*/  ST.E desc[UR12][R8.64+0x84], R49 ;  /* 0x0000843108007985 */ /* 0x0005e8000c10190c */
[----:B------:R3:W-:Y:S01]  /*35590*/  ST.E desc[UR16][R8.64+0x90], R53 ;  /* 0x0000903508007985 */ /* 0x0007e2000c101910 */
[C---:B0-----:R-:W-:Y:S01]  /*355a0*/  FMUL.FTZ R47, R45.reuse, R84 ;  /* 0x000000542d2f7220 */ /* 0x041fe20000410000 */
[C---:B-1----:R-:W-:Y:S01]  /*355b0*/  FMUL.FTZ R51, R45.reuse, R88 ;  /* 0x000000582d337220 */ /* 0x042fe20000410000 */
[C---:B--2---:R-:W-:Y:S01]  /*355c0*/  FMUL.FTZ R49, R45.reuse, R86 ;  /* 0x000000562d317220 */ /* 0x044fe20000410000 */
[----:B---3--:R-:W-:-:S02]  /*355d0*/  FMUL.FTZ R53, R45, R90 ;  /* 0x0000005a2d357220 */ /* 0x008fc40000410000 */
[----:B------:R0:W-:Y:S01]  /*355e0*/  ST.E desc[UR10][R8.64+0xb0], R47 ;  /* 0x0000b02f08007985 */ /* 0x0001e2000c10190a */
[----:B------:R-:W-:-:S03]  /*355f0*/  FMUL.FTZ R55, R45, R92 ;  /* 0x0000005c2d377220 */ /* 0x000fc60000410000 */
[----:B------:R1:W-:Y:S04]  /*35600*/  ST.E desc[UR12][R8.64+0xb4], R49 ;  /* 0x0000b43108007985 */ /* 0x0003e8000c10190c */
[----:B------:R2:W-:Y:S04]  /*35610*/  ST.E desc[UR14][R8.64+0xc0], R51 ;  /* 0x0000c03308007985 */ /* 0x0005e8000c10190e */
[----:B------:R3:W-:Y:S01]  /*35620*/  ST.E desc[UR16][R8.64+0xc4], R53 ;  /* 0x0000c43508007985 */ /* 0x0007e2000c101910 */
[C---:B0-----:R-:W-:Y:S01]  /*35630*/  FMUL.FTZ R47, R45.reuse, R100 ;  /* 0x000000642d2f7220 */ /* 0x041fe20000410000 */
[C---:B-1----:R-:W-:Y:S01]  /*35640*/  FMUL.FTZ R49, R45.reuse, R102 ;  /* 0x000000662d317220 */ /* 0x042fe20000410000 */
[C---:B--2---:R-:W-:Y:S01]  /*35650*/  FMUL.FTZ R51, R45.reuse, R104 ;  /* 0x000000682d337220 */ /* 0x044fe20000410000 */
[----:B---3--:R-:W-:Y:S01]  /*35660*/  FMUL.FTZ R53, R45, R106 ;  /* 0x0000006a2d357220 */ /* 0x008fe20000410000 */
[----:B------:R0:W-:Y:S01]  /*35670*/  ST.E desc[UR18][R8.64+0xd0], R55 ;  /* 0x0000d03708007985 */ /* 0x0001e2000c101912 */
[----:B------:R-:W-:-:S03]  /*35680*/  FMUL.FTZ R3, R54, R3 ;  /* 0x0000000336037220 */ /* 0x000fc60000410000 */
[----:B------:R1:W-:Y:S04]  /*35690*/  ST.E desc[UR10][R8.64+0xf0], R47 ;  /* 0x0000f02f08007985 */ /* 0x0003e8000c10190a */
[----:B------:R2:W-:Y:S04]  /*356a0*/  ST.E desc[UR12][R8.64+0xf4], R49 ;  /* 0x0000f43108007985 */ /* 0x0005e8000c10190c */
[----:B------:R3:W-:Y:S01]  /*356b0*/  ST.E desc[UR14][R8.64+0x100], R51 ;  /* 0x0001003308007985 */ /* 0x0007e2000c10190e */
[----:B0-----:R-:W-:-:S03]  /*356c0*/  FMUL.FTZ R55, R45, R108 ;  /* 0x0000006c2d377220 */ /* 0x001fc60000410000 */
[----:B------:R0:W-:Y:S01]  /*356d0*/  ST.E desc[UR16][R8.64+0x104], R53 ;  /* 0x0001043508007985 */ /* 0x0001e2000c101910 */
[C---:B-1----:R-:W-:Y:S01]  /*356e0*/  FMUL.FTZ R47, R45.reuse, R116 ;  /* 0x000000742d2f7220 */ /* 0x042fe20000410000 */
[C---:B--2---:R-:W-:Y:S01]  /*356f0*/  FMUL.FTZ R49, R45.reuse, R118 ;  /* 0x000000762d317220 */ /* 0x044fe20000410000 */
[C---:B---3--:R-:W-:Y:S01]  /*35700*/  FMUL.FTZ R51, R45.reuse, R120 ;  /* 0x000000782d337220 */ /* 0x048fe20000410000 */
[C---:B0-----:R-:W-:Y:S01]  /*35710*/  FMUL.FTZ R53, R45.reuse, R122 ;  /* 0x0000007a2d357220 */ /* 0x041fe20000410000 */
[----:B------:R-:W-:Y:S01]  /*35720*/  FMUL.FTZ R45, R45, R2 ;  /* 0x000000022d2d7220 */ /* 0x000fe20000410000 */
[----:B------:R-:W-:Y:S04]  /*35730*/  ST.E desc[UR18][R8.64+0x110], R55 ;  /* 0x0001103708007985 */ /* 0x000fe8000c101912 */
[----:B------:R-:W-:Y:S04]  /*35740*/  ST.E desc[UR10][R8.64+0x130], R47 ;  /* 0x0001302f08007985 */ /* 0x000fe8000c10190a */
[----:B------:R-:W-:Y:S04]  /*35750*/  ST.E desc[UR12][R8.64+0x134], R49 ;  /* 0x0001343108007985 */ /* 0x000fe8000c10190c */
[----:B------:R-:W-:Y:S04]  /*35760*/  ST.E desc[UR14][R8.64+0x140], R51 ;  /* 0x0001403308007985 */ /* 0x000fe8000c10190e */
[----:B------:R-:W-:Y:S04]  /*35770*/  ST.E desc[UR16][R8.64+0x144], R53 ;  /* 0x0001443508007985 */ /* 0x000fe8000c101910 */
[----:B------:R-:W-:Y:S04]  /*35780*/  ST.E desc[UR4][R8.64+0x1f4], R45 ;  /* 0x0001f42d08007985 */ /* 0x000fe8000c101904 */
[----:B------:R-:W-:Y:S01]  /*35790*/  ST.E desc[UR4][R8.64+0x98], R3 ;  /* 0x0000980308007985 */ /* 0x000fe2000c101904 */
[----:B----4-:R-:W-:-:S05]  /*357a0*/  FMUL.FTZ R15, R54, R15 ;  /* 0x0000000f360f7220 */ /* 0x010fca0000410000 */
[----:B------:R0:W-:Y:S01]  /*357b0*/  ST.E desc[UR4][R8.64+0x8c], R15 ;  /* 0x00008c0f08007985 */ /* 0x0001e2000c101904 */
[----:B-----5:R-:W-:-:S05]  /*357c0*/  FMUL.FTZ R7, R54, R7 ;  /* 0x0000000736077220 */ /* 0x020fca0000410000 */
[----:B------:R1:W-:Y:S04]  /*357d0*/  ST.E desc[UR4][R8.64+0x9c], R7 ;  /* 0x00009c0708007985 */ /* 0x0003e8000c101904 */
[----:B0-----:R-:W2:Y:S02]  /*357e0*/  LD.E R15, desc[UR6][R8.64+0xa8] ;  /* 0x0000a806080f7980 */ /* 0x001ea4000c101900 */
[----:B--2---:R-:W-:-:S05]  /*357f0*/  FMUL.FTZ R15, R54, R15 ;  /* 0x0000000f360f7220 */ /* 0x004fca0000410000 */
[----:B------:R0:W-:Y:S04]  /*35800*/  ST.E desc[UR4][R8.64+0xa8], R15 ;  /* 0x0000a80f08007985 */ /* 0x0001e8000c101904 */
[----:B------:R-:W2:Y:S02]  /*35810*/  LD.E R3, desc[UR6][R8.64+0xac] ;  /* 0x0000ac0608037980 */ /* 0x000ea4000c101900 */
[----:B--2---:R-:W-:-:S05]  /*35820*/  FMUL.FTZ R3, R54, R3 ;  /* 0x0000000336037220 */ /* 0x004fca0000410000 */
[----:B------:R2:W-:Y:S04]  /*35830*/  ST.E desc[UR4][R8.64+0xac], R3 ;  /* 0x0000ac0308007985 */ /* 0x0005e8000c101904 */
[----:B-1----:R-:W3:Y:S02]  /*35840*/  LD.E R7, desc[UR6][R8.64+0xb8] ;  /* 0x0000b80608077980 */ /* 0x002ee4000c101900 */
[----:B---3--:R-:W-:-:S05]  /*35850*/  FMUL.FTZ R7, R54, R7 ;  /* 0x0000000736077220 */ /* 0x008fca0000410000 */
[----:B------:R1:W-:Y:S04]  /*35860*/  ST.E desc[UR4][R8.64+0xb8], R7 ;  /* 0x0000b80708007985 */ /* 0x0003e8000c101904 */
[----:B0-----:R-:W3:Y:S02]  /*35870*/  LD.E R15, desc[UR6][R8.64+0xbc] ;  /* 0x0000bc06080f7980 */ /* 0x001ee4000c101900 */
[----:B---3--:R-:W-:-:S05]  /*35880*/  FMUL.FTZ R15, R54, R15 ;  /* 0x0000000f360f7220 */ /* 0x008fca0000410000 */
[----:B------:R0:W-:Y:S04]  /*35890*/  ST.E desc[UR4][R8.64+0xbc], R15 ;  /* 0x0000bc0f08007985 */ /* 0x0001e8000c101904 */
[----:B--2---:R-:W2:Y:S02]  /*358a0*/  LD.E R3, desc[UR6][R8.64+0xc8] ;  /* 0x0000c80608037980 */ /* 0x004ea4000c101900 */
        /* <DEDUP_REMOVED lines=115> */
[----:B------:R-:W-:Y:S04]  /*35fe0*/  ST.E desc[UR4][R8.64+0x1f8], R45 ;  /* 0x0001f82d08007985 */ /* 0x000fe8000c101904 */
[----:B--2---:R-:W2:Y:S01]  /*35ff0*/  LD.E R3, desc[UR6][R8.64+0x1fc] ;  /* 0x0001fc0608037980 */ /* 0x004ea2000c101900 */
[----:B------:R-:W-:Y:S01]  /*36000*/  LEA.HI R42, R13, 0x8, RZ, 0x19 ;  /* 0x000000080d2a7811 */ /* 0x000fe200078fc8ff */
[----:B--2---:R-:W-:-:S05]  /*36010*/  FMUL.FTZ R47, R54, R3 ;  /* 0x00000003362f7220 */ /* 0x004fca0000410000 */
[----:B------:R0:W-:Y:S04]  /*36020*/  ST.E desc[UR4][R8.64+0x1fc], R47 ;  /* 0x0001fc2f08007985 */ /* 0x0001e8000c101904 */
[----:B------:R-:W2:Y:S01]  /*36030*/  LDL.64 R2, [R0+0x80] ;  /* 0x0000800000027983 */ /* 0x000ea20000100a00 */
[----:B------:R3:W-:Y:S06]  /*36040*/  BAR.SYNC.DEFER_BLOCKING R42, 0x100 ;  /* 0x0004002a0000751d */ /* 0x0007ec0000010000 */
[----:B------:R-:W4:Y:S04]  /*36050*/  LDL.64 R14, [R0] ;  /* 0x00000000000e7983 */ /* 0x000f280000100a00 */
[----:B-1----:R-:W5:Y:S04]  /*36060*/  LDL.64 R6, [R0+0x98] ;  /* 0x0000980000067983 */ /* 0x002f680000100a00 */
[----:B0-----:R-:W3:Y:S04]  /*36070*/  LDL.64 R8, [R0+0x88] ;  /* 0x0000880000087983 */ /* 0x001ee80000100a00 */
[----:B--2---:R-:W2:Y:S04]  /*36080*/  LD.E R45, desc[UR4][R2.64] ;  /* 0x00000004022d7980 */ /* 0x004ea8000c101900 */
[----:B----4-:R-:W4:Y:S04]  /*36090*/  LD.E R15, desc[UR6][R14.64] ;  /* 0x000000060e0f7980 */ /* 0x010f28000c101900 */
[----:B-----5:R-:W4:Y:S04]  /*360a0*/  LD.E.64 R6, desc[UR4][R6.64] ;  /* 0x0000000406067980 */ /* 0x020f28000c101b00 */
[----:B--2---:R0:W-:Y:S04]  /*360b0*/  ST.E desc[UR8][R2.64], R45 ;  /* 0x0000002d02007985 */ /* 0x0041e8000c101908 */
[----:B------:R-:W2:Y:S04]  /*360c0*/  LD.E R47, desc[UR10][R2.64+0x4] ;  /* 0x0000040a022f7980 */ /* 0x000ea8000c101900 */
[----:B--2---:R1:W-:Y:S04]  /*360d0*/  ST.E desc[UR4][R2.64+0x4], R47 ;  /* 0x0000042f02007985 */ /* 0x0043e8000c101904 */
[----:B------:R-:W2:Y:S04]  /*360e0*/  LD.E R49, desc[UR6][R2.64+0x8] ;  /* 0x0000080602317980 */ /* 0x000ea8000c101900 */
[----:B--2---:R2:W-:Y:S04]  /*360f0*/  ST.E desc[UR4][R2.64+0x8], R49 ;  /* 0x0000083102007985 */ /* 0x0045e8000c101904 */
[----:B------:R-:W5:Y:S04]  /*36100*/  LD.E R51, desc[UR6][R2.64+0xc] ;  /* 0x00000c0602337980 */ /* 0x000f68000c101900 */
[----:B-----5:R5:W-:Y:S04]  /*36110*/  ST.E desc[UR4][R2.64+0xc], R51 ;  /* 0x00000c3302007985 */ /* 0x020be8000c101904 */
[----:B0-----:R-:W3:Y:S04]  /*36120*/  LD.E R45, desc[UR6][R2.64+0x10] ;  /* 0x00001006022d7980 */ /* 0x001ee8000c101900 */
[----:B---3--:R0:W-:Y:S04]  /*36130*/  ST.E desc[UR4][R2.64+0x10], R45 ;  /* 0x0000102d02007985 */ /* 0x0081e8000c101904 */
[----:B-1----:R-:W3:Y:S04]  /*36140*/  LD.E R47, desc[UR6][R2.64+0x14] ;  /* 0x00001406022f7980 */ /* 0x002ee8000c101900 */
[----:B---3--:R1:W-:Y:S04]  /*36150*/  ST.E desc[UR4][R2.64+0x14], R47 ;  /* 0x0000142f02007985 */ /* 0x0083e8000c101904 */
[----:B--2---:R-:W2:Y:S04]  /*36160*/  LD.E R49, desc[UR6][R2.64+0x18] ;  /* 0x0000180602317980 */ /* 0x004ea8000c101900 */
[----:B--2---:R2:W-:Y:S04]  /*36170*/  ST.E desc[UR4][R2.64+0x18], R49 ;  /* 0x0000183102007985 */ /* 0x0045e8000c101904 */
[----:B-----5:R-:W3:Y:S04]  /*36180*/  LD.E R51, desc[UR6][R2.64+0x1c] ;  /* 0x00001c0602337980 */ /* 0x020ee8000c101900 */
[----:B---3--:R3:W-:Y:S04]  /*36190*/  ST.E desc[UR4][R2.64+0x1c], R51 ;  /* 0x00001c3302007985 */ /* 0x0087e8000c101904 */
[----:B0-----:R-:W5:Y:S04]  /*361a0*/  LD.E R45, desc[UR6][R2.64+0x20] ;  /* 0x00002006022d7980 */ /* 0x001f68000c101900 */
[----:B-----5:R0:W-:Y:S04]  /*361b0*/  ST.E desc[UR4][R2.64+0x20], R45 ;  /* 0x0000202d02007985 */ /* 0x0201e8000c101904 */
[----:B-1----:R-:W5:Y:S04]  /*361c0*/  LD.E R47, desc[UR6][R2.64+0x24] ;  /* 0x00002406022f7980 */ /* 0x002f68000c101900 */
[----:B-----5:R1:W-:Y:S04]  /*361d0*/  ST.E desc[UR4][R2.64+0x24], R47 ;  /* 0x0000242f02007985 */ /* 0x0203e8000c101904 */
[----:B--2---:R-:W2:Y:S04]  /*361e0*/  LD.E R49, desc[UR6][R2.64+0x28] ;  /* 0x0000280602317980 */ /* 0x004ea8000c101900 */
[----:B--2---:R2:W-:Y:S04]  /*361f0*/  ST.E desc[UR4][R2.64+0x28], R49 ;  /* 0x0000283102007985 */ /* 0x0045e8000c101904 */
[----:B---3--:R-:W3:Y:S04]  /*36200*/  LD.E R51, desc[UR6][R2.64+0x2c] ;  /* 0x00002c0602337980 */ /* 0x008ee8000c101900 */
        /* <DEDUP_REMOVED lines=231> */
[----:B---3--:R-:W3:Y:S01]  /*37080*/  LD.E R51, desc[UR6][R2.64+0x1fc] ;  /* 0x0001fc0602337980 */ /* 0x008ee2000c101900 */
        /* <DEDUP_REMOVED lines=32> */
[----:B------:R-:W-:Y:S02]  /*37290*/  F2FP.F16.F32.PACK_AB R152, R25, R152 ;  /* 0x000000981998723e */ /* 0x000fe400000000ff */
[----:B------:R-:W-:Y:S02]  /*372a0*/  F2FP.F16.F32.PACK_AB R154, R27, R154 ;  /* 0x0000009a1b9a723e */ /* 0x000fe400000000ff */
[----:B------:R-:W-:Y:S02]  /*372b0*/  F2FP.F16.F32.PACK_AB R156, R29, R156 ;  /* 0x0000009c1d9c723e */ /* 0x000fe400000000ff */
[----:B------:R-:W-:Y:S02]  /*372c0*/  F2FP.F16.F32.PACK_AB R158, R31, R158 ;  /* 0x0000009e1f9e723e */ /* 0x000fe400000000ff */
[----:B------:R-:W-:-:S02]  /*372d0*/  F2FP.F16.F32.PACK_AB R160, R33, R160 ;  /* 0x000000a021a0723e */ /* 0x000fc400000000ff */
[----:B------:R-:W-:Y:S02]  /*372e0*/  F2FP.F16.F32.PACK_AB R162, R35, R162 ;  /* 0x000000a223a2723e */ /* 0x000fe400000000ff */
        /* <DEDUP_REMOVED lines=13> */
[----:B------:R-:W-:Y:S01]  /*373c0*/  F2FP.F16.F32.PACK_AB R171, R40, R171 ;  /* 0x000000ab28ab723e */ /* 0x000fe200000000ff */
[----:B---3--:R3:W-:Y:S04]  /*373d0*/  ST.E desc[UR4][R2.64+0x1fc], R51 ;  /* 0x0001fc3302007985 */ /* 0x0087e8000c101904 */
        /* <DEDUP_REMOVED lines=22> */
[----:B0-----:R-:W5:Y:S04]  /*37540*/  LD.E R45, desc[UR22][R2.64+0x54] ;  /* 0x00005416022d7980 */ /* 0x001f68000c101900 */
[----:B------:R-:W5:Y:S04]  /*37550*/  LD.E R46, desc[UR24][R2.64+0x58] ;  /* 0x00005818022e7980 */ /* 0x000f68000c101900 */
[----:B-1----:R-:W5:Y:S04]  /*37560*/  LD.E R47, desc[UR26][R2.64+0x5c] ;  /* 0x00005c1a022f7980 */ /* 0x002f68000c101900 */
[----:B------:R-:W5:Y:S04]  /*37570*/  LD.E R48, desc[UR28][R2.64+0x60] ;  /* 0x0000601c02307980 */ /* 0x000f68000c101900 */
[----:B--2---:R-:W2:Y:S04]  /*37580*/  LD.E R49, desc[UR30][R2.64+0x64] ;  /* 0x0000641e02317980 */ /* 0x004ea8000c101900 */
[----:B------:R-:W2:Y:S04]  /*37590*/  LD.E R50, desc[UR32][R2.64+0x68] ;  /* 0x0000682002327980 */ /* 0x000ea8000c101900 */
[----:B---3--:R-:W2:Y:S04]  /*375a0*/  LD.E R51, desc[UR34][R2.64+0x6c] ;  /* 0x00006c2202337980 */ /* 0x008ea8000c101900 */
        /* <DEDUP_REMOVED lines=100> */
[----:B----4-:R-:W-:Y:S01]  /*37bf0*/  IMAD R6, R15, 0xc00, R6 ;  /* 0x00000c000f067824 */ /* 0x010fe200078e0206 */
[----:B-----5:R-:W-:-:S02]  /*37c00*/  ISETP.NE.U32.AND P1, PT, R14, RZ, PT ;  /* 0x000000ff0e00720c */ /* 0x020fc40003f25070 */
        /* <DEDUP_REMOVED lines=29> */
[----:B------:R-:W-:Y:S02]  /*37de0*/  R2UR UR28, R4 ;  /* 0x00000000041c72ca */ /* 0x000fe400000e0000 */
[----:B------:R-:W-:Y:S01]  /*37df0*/  R2UR UR29, R5 ;  /* 0x00000000051d72ca */ /* 0x000fe200000e0000 */
[----:B--2---:R-:W-:-:S06]  /*37e00*/  WARPGROUP.ARRIVE ;  /* 0x00000000000079c5 */ /* 0x004fcc0000000000 */
        /* <DEDUP_REMOVED lines=24> */
[----:B------:R-:W-:Y:S01]  /*37f90*/  R2UR UR55, R5 ;  /* 0x00000000053772ca */ /* 0x000fe200000e0000 */
[----:B------:R-:W-:-:S02]  /*37fa0*/  WARPGROUP.DEPBAR.LE gsb0, 0x0 ;  /* 0x00008000000079c5 */ /* 0x000fc40000010000 */
[----:B------:R0:W-:Y:S01]  /*37fb0*/  ST.E desc[UR4][R2.64], R24 ;  /* 0x0000001802007985 */ /* 0x0001e2000c101904 */
[C---:B------:R-:W-:Y:S02]  /*37fc0*/  R2UR UR4, R4.reuse ;  /* 0x00000000040472ca */ /* 0x040fe400000e0000 */
[C---:B------:R-:W-:Y:S01]  /*37fd0*/  R2UR UR5, R5.reuse ;  /* 0x00000000050572ca */ /* 0x040fe200000e0000 */
[----:B------:R1:W-:Y:S01]  /*37fe0*/  ST.E desc[UR6][R2.64+0x4], R25 ;  /* 0x0000041902007985 */ /* 0x0003e2000c101906 */
[----:B------:R-:W-:Y:S02]  /*37ff0*/  R2UR UR6, R4 ;  /* 0x00000000040672ca */ /* 0x000fe400000e0000 */
[----:B------:R-:W-:-:S09]  /*38000*/  R2UR UR7, R5 ;  /* 0x00000000050772ca */ /* 0x000fd200000e0000 */
[----:B------:R2:W-:Y:S01]  /*38010*/  ST.E desc[UR4][R2.64+0x8], R26 ;  /* 0x0000081a02007985 */ /* 0x0005e2000c101904 */
[C---:B------:R-:W-:Y:S02]  /*38020*/  R2UR UR4, R4.reuse ;  /* 0x00000000040472ca */ /* 0x040fe400000e0000 */
        /* <DEDUP_REMOVED lines=349> */
[----:B------:R-:W-:-:S02]  /*39600*/  R2UR UR26, R4 ;  /* 0x00000000041a72ca */ /* 0x000fc400000e0000 */
[C---:B------:R-:W-:Y:S01]  /*39610*/  R2UR UR27, R5.reuse ;  /* 0x00000000051b72ca */ /* 0x040fe200000e0000 */
[----:B------:R5:W-:Y:S01]  /*39620*/  ST.E desc[UR28][R2.64+0x1fc], R151 ;  /* 0x0001fc9702007985 */ /* 0x000be2000c10191c */
[C---:B------:R-:W-:Y:S02]  /*39630*/  R2UR UR28, R4.reuse ;  /* 0x00000000041c72ca */ /* 0x040fe400000e0000 */
[C---:B------:R-:W-:Y:S02]  /*39640*/  R2UR UR29, R5.reuse ;  /* 0x00000000051d72ca */ /* 0x040fe400000e0000 */
[C---:B------:R-:W-:Y:S02]  /*39650*/  R2UR UR4, R4.reuse ;  /* 0x00000000040472ca */ /* 0x040fe400000e0000 */
[----:B------:R-:W-:Y:S02]  /*39660*/  R2UR UR5, R5 ;  /* 0x00000000050572ca */ /* 0x000fe400000e0000 */
        /* <DEDUP_REMOVED lines=3097> */
[----:B------:R5:W-:Y:S04]  /*45800*/  ST.E desc[UR24][R2.64+0x1dc], R143 ;  /* 0x0001dc8f02007985 */ /* 0x000be8000c101918 */
[----:B------:R5:W-:Y:S01]  /*45810*/  ST.E desc[UR26][R2.64+0x1e0], R144 ;  /* 0x0001e09002007985 */ /* 0x000be2000c10191a */
[C---:B------:R-:W-:Y:S02]  /*45820*/  R2UR UR26, R4.reuse ;  /* 0x00000000041a72ca */ /* 0x040fe400000e0000 */
[----:B------:R-:W-:Y:S01]  /*45830*/  R2UR UR27, R5 ;  /* 0x00000000051b72ca */ /* 0x000fe200000e0000 */
[----:B------:R5:W-:Y:S01]  /*45840*/  ST.E desc[UR28][R2.64+0x1e4], R145 ;  /* 0x0001e49102007985 */ /* 0x000be2000c10191c */
[----:B------:R-:W-:-:S02]  /*45850*/  R2UR UR28, R4 ;  /* 0x00000000041c72ca */ /* 0x000fc400000e0000 */
[----:B------:R-:W-:Y:S01]  /*45860*/  R2UR UR29, R5 ;  /* 0x00000000051d72ca */ /* 0x000fe200000e0000 */
[----:B------:R-:W-:Y:S04]  /*45870*/  ST.E desc[UR6][R2.64+0x1ec], R147 ;  /* 0x0001ec9302007985 */ /* 0x000fe8000c101906 */
[----:B------:R-:W-:Y:S04]  /*45880*/  ST.E desc[UR8][R2.64+0x1f0], R148 ;  /* 0x0001f09402007985 */ /* 0x000fe8000c101908 */
[----:B------:R-:W-:Y:S04]  /*45890*/  ST.E desc[UR10][R2.64+0x1f4], R149 ;  /* 0x0001f49502007985 */ /* 0x000fe8000c10190a */
[----:B------:R-:W-:Y:S04]  /*458a0*/  ST.E desc[UR12][R2.64+0x1f8], R150 ;  /* 0x0001f89602007985 */ /* 0x000fe8000c10190c */
[----:B------:R-:W-:Y:S01]  /*458b0*/  ST.E desc[UR14][R2.64+0x1fc], R151 ;  /* 0x0001fc9702007985 */ /* 0x000fe2000c10190e */
        /* <DEDUP_REMOVED lines=363> */
[----:B------:R-:W-:-:S04]  /*46f70*/  R2UR UR7, R7 ;  /* 0x00000000070772ca */ /* 0x000fc800000e0000 */
[----:B------:R-:W-:Y:S02]  /*46f80*/  R2UR UR6, R6 ;  /* 0x00000000060672ca */ /* 0x000fe400000e0000 */
        /* <DEDUP_REMOVED lines=1172> */
.L_x_3587:
[----:B-1----:R-:W-:Y:S02]  /*4b8d0*/  IMAD.MOV.U32 R2, RZ, RZ, R225 ;  /* 0x000000ffff027224 */ /* 0x002fe400078e00e1 */
[----:B------:R-:W-:-:S04]  /*4b8e0*/  IMAD.MOV.U32 R3, RZ, RZ, 0x0 ;  /* 0x00000000ff037424 */ /* 0x000fc800078e00ff */
[----:B0-----:R-:W-:Y:S05]  /*4b8f0*/  RET.REL.NODEC R2 `(_ZN7cutlass13device_kernelIN5flash11enable_sm90INS1_16FlashAttnFwdSm90INS1_25CollectiveMainloopFwdSm90ILi2EN4cute5tupleIJNS5_1CILi1EEES8_S8_EEENS6_IJNS7_ILi128EEENS7_ILi96EEENS7_ILi64EEEEEELi256ENS_6half_tEfNS_4arch4Sm90ELb0ELb1ELb1ELb1ELb0ELb0ELb1ELb1ELb0ELb1ELb1ELb0EEENS1_21CollectiveEpilogueFwdINS6_IJSA_NS7_ILi256EEESB_EEES9_SE_SG_Li256ELb1ELb1ELb1ELb0EEENS1_36VarlenDynamicPersistentTileSchedulerILi128ELi96ELi256ELi128ELb1ELb1ELb1ELb1ELb0ELb1EEEEEEEEEvNT_6ParamsE) ;  /* 0xfffffb4402c07950 */ /* 0x001fea0003c3ffff */
.L_x_3565:
[----:B0-----:R0:W1:Y:S02]  /*4b900*/  SYNCS.PHASECHK.TRANS64.TRYWAIT P1, [R14+URZ], R15 ;  /* 0x0000000f0e0075a7 */ /* 0x001064000802017f */
[----:B-1----:R-:W-:Y:S05]  /*4b910*/  @!P1 NANOSLEEP.SYNCS 0x989680 ;  /* 0x009896800000995d */ /* 0x002fea0003900000 */
[----:B------:R-:W1:Y:S02]  /*4b920*/  @!P1 SYNCS.PHASECHK.TRANS64 P1, [R14+URZ], R15 ;  /* 0x0000000f0e0095a7 */ /* 0x000e64000802007f */
[----:B-1----:R-:W-:Y:S05]  /*4b930*/  @!P1 BRA `(.L_x_3565) ;  /* 0xfffffffc00f09947 */ /* 0x002fea000383ffff */
[----:B------:R-:W-:Y:S05]  /*4b940*/  BRA `(.L_x_3564) ;  /* 0xfffffe4800087947 */ /* 0x000fea000383ffff */
.L_x_3572:
[----:B0-----:R0:W1:Y:S02]  /*4b950*/  SYNCS.PHASECHK.TRANS64.TRYWAIT P1, [R18+URZ], R19 ;  /* 0x00000013120075a7 */ /* 0x001064000802017f */
[----:B-1----:R-:W-:Y:S05]  /*4b960*/  @!P1 NANOSLEEP.SYNCS 0x989680 ;  /* 0x009896800000995d */ /* 0x002fea0003900000 */
[----:B------:R-:W1:Y:S02]  /*4b970*/  @!P1 SYNCS.PHASECHK.TRANS64 P1, [R18+URZ], R19 ;  /* 0x00000013120095a7 */ /* 0x000e64000802007f */
[----:B-1----:R-:W-:Y:S05]  /*4b980*/  @!P1 BRA `(.L_x_3572) ;  /* 0xfffffffc00f09947 */ /* 0x002fea000383ffff */
[----:B------:R-:W-:Y:S05]  /*4b990*/  BRA `(.L_x_3571) ;  /* 0xfffffe4c00dc7947 */ /* 0x000fea000383ffff */
.L_x_3588:
        /* <DEDUP_REMOVED lines=14> */
.L_x_6139:


//--------------------- .text._ZN7cutlass13device_kernelIN5flash11enable_sm90INS1_16FlashAttnFwdSm90INS1_25CollectiveMainloopFwdSm90ILi2EN4cute5tupleIJNS5_1CILi1EEES8_S8_EEENS6_IJNS7_ILi128EEENS7_ILi96EEENS7_ILi64EEEEEELi256ENS_6half_tEfNS_4arch4Sm90ELb0ELb1ELb1ELb1ELb0ELb1ELb1ELb1ELb0ELb1ELb1ELb0EEENS1_21CollectiveEpilogueFwdINS6_IJSA_NS7_ILi256EEESB_EEES9_SE_SG_Li256ELb1ELb1ELb1ELb0EEENS1_36VarlenDynamicPersistentTileSchedulerILi128ELi96ELi256ELi128ELb1ELb1ELb1ELb1ELb0ELb1EEEEEEEEEvNT_6ParamsE --------------------------
	.section	.text._ZN7cutlass13device_kernelIN5flash11enable_sm90INS1_16FlashAttnFwdSm90INS1_25CollectiveMainloopFwdSm90ILi2EN4cute5tupleIJNS5_1CILi1EEES8_S8_EEENS6_IJNS7_ILi128EEENS7_ILi96EEENS7_ILi64EEEEEELi256ENS_6half_tEfNS_4arch4Sm90ELb0ELb1ELb1ELb1ELb0ELb1ELb1ELb1ELb0ELb1ELb1ELb0EEENS1_21CollectiveEpilogueFwdINS6_IJSA_NS7_ILi256EEESB_EEES9_SE_SG_Li256ELb1ELb1ELb1ELb0EEENS1_36VarlenDynamicPersistentTileSchedulerILi128ELi96ELi256ELi128ELb1ELb1ELb1ELb1ELb0ELb1EEEEEEEEEvNT_6ParamsE,"ax",@progbits
	.align	128
.text._ZN7cutlass13device_kernelIN5flash11enable_sm90INS1_16FlashAttnFwdSm90INS1_25CollectiveMainloopFwdSm90ILi2EN4cute5tupleIJNS5_1CILi1EEES8_S8_EEENS6_IJNS7_ILi128EEENS7_ILi96EEENS7_ILi64EEEEEELi256ENS_6half_tEfNS_4arch4Sm90ELb0ELb1ELb1ELb1ELb0ELb1ELb1ELb1ELb0ELb1ELb1ELb0EEENS1_21CollectiveEpilogueFwdINS6_IJSA_NS7_ILi256EEESB_EEES9_SE_SG_Li256ELb1ELb1ELb1ELb0EEENS1_36VarlenDynamicPersistentTileSchedulerILi128ELi96ELi256ELi128ELb1ELb1ELb1ELb1ELb0ELb1EEEEEEEEEvNT_6ParamsE:
        .type           _ZN7cutlass13device_kernelIN5flash11enable_sm90INS1_16FlashAttnFwdSm90INS1_25CollectiveMainloopFwdSm90ILi2EN4cute5tupleIJNS5_1CILi1EEES8_S8_EEENS6_IJNS7_ILi128EEENS7_ILi96EEENS7_ILi64EEEEEELi256ENS_6half_tEfNS_4arch4Sm90ELb0ELb1ELb1ELb1ELb0ELb1ELb1ELb1ELb0ELb1ELb1ELb0EEENS1_21CollectiveEpilogueFwdINS6_IJSA_NS7_ILi256EEESB_EEES9_SE_SG_Li256ELb1ELb1ELb1ELb0EEENS1_36VarlenDynamicPersistentTileSchedulerILi128ELi96ELi256ELi128ELb1ELb1ELb1ELb1ELb0ELb1EEEEEEEEEvNT_6ParamsE,@function
        .size           _ZN7cutlass13device_kernelIN5flash11enable_sm90INS1_16FlashAttnFwdSm90INS1_25CollectiveMainloopFwdSm90ILi2EN4cute5tupleIJNS5_1CILi1EEES8_S8_EEENS6_IJNS7_ILi128EEENS7_ILi96EEENS7_ILi64EEEEEELi256ENS_6half_tEfNS_4arch4Sm90ELb0ELb1ELb1ELb1ELb0ELb1ELb1ELb1ELb0ELb1ELb1ELb0EEENS1_21CollectiveEpilogueFwdINS6_IJSA_NS7_ILi256EEESB_EEES9_SE_SG_Li256ELb1ELb1ELb1ELb0EEENS1_36VarlenDynamicPersistentTileSchedulerILi128ELi96ELi256ELi128ELb1ELb1ELb1ELb1ELb0ELb1EEEEEEEEEvNT_6ParamsE,(.L_x_6141 - _ZN7cutlass13device_kernelIN5flash11enable_sm90INS1_16FlashAttnFwdSm90INS1_25CollectiveMainloopFwdSm90ILi2EN4cute5tupleIJNS5_1CILi1EEES8_S8_EEENS6_IJNS7_ILi128EEENS7_ILi96EEENS7_ILi64EEEEEELi256ENS_6half_tEfNS_4arch4Sm90ELb0ELb1ELb1ELb1ELb0ELb1ELb1ELb1ELb0ELb1ELb1ELb0EEENS1_21CollectiveEpilogueFwdINS6_IJSA_NS7_ILi256EEESB_EEES9_SE_SG_Li256ELb1ELb1ELb1ELb0EEENS1_36VarlenDynamicPersistentTileSchedulerILi128ELi96ELi256ELi128ELb1ELb1ELb1ELb1ELb0ELb1EEEEEEEEEvNT_6ParamsE)
        .other          _ZN7cutlass13device_kernelIN5flash11enable_sm90INS1_16FlashAttnFwdSm90INS1_25CollectiveMainloopFwdSm90ILi2EN4cute5tupleIJNS5_1CILi1EEES8_S8_EEENS6_IJNS7_ILi128EEENS7_ILi96EEENS7_ILi64EEEEEELi256ENS_6half_tEfNS_4arch4Sm90ELb0ELb1ELb1ELb1ELb0ELb1ELb1ELb1ELb0ELb1ELb1ELb0EEENS1_21CollectiveEpilogueFwdINS6_IJSA_NS7_ILi256EEESB_EEES9_SE_SG_Li256ELb1ELb1ELb1ELb0EEENS1_36VarlenDynamicPersistentTileSchedulerILi128ELi96ELi256ELi128ELb1ELb1ELb1ELb1ELb0ELb1EEEEEEEEEvNT_6ParamsE,@"STO_CUDA_ENTRY STV_DEFAULT"
_ZN7cutlass13device_kernelIN5flash11enable_sm90INS1_16FlashAttnFwdSm90INS1_25CollectiveMainloopFwdSm90ILi2EN4cute5tupleIJNS5_1CILi1EEES8_S8_EEENS6_IJNS7_ILi128EEENS7_ILi96EEENS7_ILi64EEEEEELi256ENS_6half_tEfNS_4arch4Sm90ELb0ELb1ELb1ELb1ELb0ELb1ELb1ELb1ELb0ELb1ELb1ELb0EEENS1_21CollectiveEpilogueFwdINS6_IJSA_NS7_ILi256EEESB_EEES9_SE_SG_Li256ELb1ELb1ELb1ELb0EEENS1_36VarlenDynamicPersistentTileSchedulerILi128ELi96ELi256ELi128ELb1ELb1ELb1ELb1ELb0ELb1EEEEEEEEEvNT_6ParamsE:
[----:B------:R-:W0:Y:S02]  /*0000*/  LDC R1, c[0x0][0x28] ;  /* 0x00000a00ff017b82 */ /* 0x000e240000000800 */
[----:B0-----:R-:W-:-:S05]  /*0010*/  VIADD R1, R1, 0xfffffad0 ;  /* 0xfffffad001017836 */ /* 0x001fca0000000000 */
[----:B------:R-:W-:Y:S01]  /*0020*/  R2UR UR4, R1 ;  /* 0x00000000010472ca */ /* 0x000fe200000e0000 */
[----:B------:R-:W0:Y:S01]  /*0030*/  S2R R3, SR_TID.X ;  /* 0x0000000000037919 */ /* 0x000e220000002100 */
[----:B------:R-:W-:Y:S01]  /*0040*/  ELECT P0, URZ, PT ;  /* 0x00000000003f782f */ /* 0x000fe20003800000 */
[----:B------:R-:W-:Y:S01]  /*0050*/  BSSY B0, `(.L_x_3589) ;  /* 0x0000018000007945 */ /* 0x000fe20003800000 */
[----:B------:R-:W-:Y:S01]  /*0060*/  ULDC UR37, c[0x0][0x20] ;  /* 0x0000080000257ab9 */ /* 0x000fe20000000800 */
[----:B------:R-:W-:-:S08]  /*0070*/  ULDC UR36, c[0x0][0x24] ;  /* 0x0000090000247ab9 */ /* 0x000fd00000000800 */
[----:B------:R-:W-:-:S04]  /*0080*/  UIADD3 UR37, UP0, UR4, UR37, URZ ;  /* 0x0000002504257290 */ /* 0x000fc8000ff1e03f */
[----:B------:R-:W-:Y:S01]  /*0090*/  UIADD3.X UR36, URZ, UR36, URZ, UP0, !UPT ;  /* 0x000000243f247290 */ /* 0x000fe200087fe43f */
        /* <DEDUP_REMOVED lines=19> */
.L_x_3590:
[----:B------:R-:W-:Y:S05]  /*01d0*/  BSYNC B0 ;  /* 0x0000000000007941 */ /* 0x000fea0003800000 */
.L_x_3589:
        /* <DEDUP_REMOVED lines=43> */
.L_x_3591:
        /* <DEDUP_REMOVED lines=22> */
.L_x_3592:
        /* <DEDUP_REMOVED lines=18> */
.L_x_3593:
        /* <DEDUP_REMOVED lines=22> */
.L_x_3594:
        /* <DEDUP_REMOVED lines=22> */
.L_x_3595:
[----:B------:R-:W-:Y:S01]  /*09d0*/  PLOP3.LUT P0, PT, PT, PT, UP0, 0x80, 0x0 ;  /* 0x000000000000781c */ /* 0x000fe20003f0f008 */
[----:B------:R-:W-:Y:S01]  /*09e0*/  UMOV UR38, 0x1 ;  /* 0x0000000100267882 */ /* 0x000fe20000000000 */
[----:B------:R-:W-:Y:S01]  /*09f0*/  NOP ;  /* 0x0000000000007918 */ /* 0x000fe20000000000 */
[----:B------:R-:W-:Y:S01]  /*0a00*/  USEL UR38, UR38, 0x2, !UP0 ;  /* 0x0000000226267887 */ /* 0x000fe2000c000000 */
[----:B------:R-:W-:Y:S01]  /*0a10*/  BSSY B9, `(.L_x_3596) ;  /* 0x0003a96000097945 */ /* 0x000fe20003800000 */
[----:B------:R-:W-:Y:S01]  /*0a20*/  ULDC.64 UR42, c[0x0][0x208] ;  /* 0x00008200002a7ab9 */ /* 0x000fe20000000a00 */
[----:B------:R-:W-:Y:S02]  /*0a30*/  IMAD.U32 R16, RZ, RZ, UR37 ;  /* 0x00000025ff107e24 */ /* 0x000fe4000f8e00ff */
[----:B------:R-:W-:Y:S01]  /*0a40*/  IMAD.U32 R17, RZ, RZ, UR36 ;  /* 0x00000024ff117e24 */ /* 0x000fe2000f8e00ff */
[----:B0123--:R-:W-:Y:S06]  /*0a50*/  BAR.SYNC.DEFER_BLOCKING 0x0 ;  /* 0x0000000000007b1d */ /* 0x00ffec0000010000 */
[----:B------:R-:W-:Y:S05]  /*0a60*/  @!P0 BRA `(.L_x_3597) ;  /* 0x0000030c007c8947 */ /* 0x000fea0003800000 */
.L_x_3598:
[----:B------:R-:W-:-:S08]  /*0a70*/  NOP ;  /* 0x0000000000007918 */ /* 0x000fd00000000000 */
[----:B------:R-:W0:Y:S02]  /*0a80*/  USETMAXREG.TRY_ALLOC.CTAPOOL UP0, 0xf0 ;  /* 0x000000f0000079c8 */ /* 0x000e240008000600 */
[----:B0-----:R-:W-:-:S13]  /*0a90*/  PLOP3.LUT P0, PT, PT, PT, UP0, 0x80, 0x0 ;  /* 0x000000000000781c */ /* 0x001fda0003f0f008 */
[----:B------:R-:W-:Y:S05]  /*0aa0*/  @!P0 BRA `(.L_x_3598) ;  /* 0xfffffffc00f08947 */ /* 0x000fea000383ffff */
[----:B------:R-:W2:Y:S01]  /*0ab0*/  LDL.LU R0, [R1+0x48c] ;  /* 0x00048c0001007983 */ /* 0x000ea20000300800 */
[----:B------:R-:W0:Y:S01]  /*0ac0*/  S2R R2, SR_TID.X ;  /* 0x0000000000027919 */ /* 0x000e220000002100 */
[----:B------:R-:W1:Y:S01]  /*0ad0*/  S2UR UR5, SR_CgaCtaId ;  /* 0x00000000000579c3 */ /* 0x000e620000008800 */
[----:B------:R-:W-:Y:S01]  /*0ae0*/  UMOV UR4, 0x400 ;  /* 0x0000040000047882 */ /* 0x000fe20000000000 */
[----:B0-----:R-:W-:-:S04]  /*0af0*/  SHF.R.U32.HI R2, RZ, 0x7, R2 ;  /* 0x00000007ff027819 */ /* 0x001fc80000011602 */
[----:B------:R-:W-:Y:S01]  /*0b00*/  ISETP.NE.AND P0, PT, R2, 0x1, PT ;  /* 0x000000010200780c */ /* 0x000fe20003f05270 */
[----:B-1----:R-:W-:-:S06]  /*0b10*/  ULEA UR4, UR5, UR4, 0x18 ;  /* 0x0000000405047291 */ /* 0x002fcc000f8ec03f */
[----:B------:R-:W-:Y:S01]  /*0b20*/  IMAD.U32 R2, RZ, RZ, UR4 ;  /* 0x00000004ff027e24 */ /* 0x000fe2000f8e00ff */
[----:B------:R-:W-:Y:S06]  /*0b30*/  BAR.ARV 0x8, 0x180 ;  /* 0x0206000000007b1d */ /* 0x000fec0000002000 */
[----:B------:R-:W-:Y:S01]  /*0b40*/  ULDC UR4, c[0x0][0xd3c] ;  /* 0x00034f0000047ab9 */ /* 0x000fe20000000800 */
[----:B------:R-:W-:Y:S04]  /*0b50*/  STL.64 [R1+0x218], RZ ;  /* 0x000218ff01007387 */ /* 0x000fe80000100a00 */
[----:B------:R-:W-:Y:S04]  /*0b60*/  STL [R1+0x220], RZ ;  /* 0x000220ff01007387 */ /* 0x000fe80000100800 */
[----:B------:R-:W-:Y:S01]  /*0b70*/  STL [R1+0x224], RZ ;  /* 0x000224ff01007387 */ /* 0x000fe20000100800 */
[----:B------:R-:W-:-:S02]  /*0b80*/  UIADD3 UR39, UP0, UR37, 0x218, URZ ;  /* 0x0000021825277890 */ /* 0x000fc4000ff1e03f */
[----:B------:R-:W-:Y:S02]  /*0b90*/  UIADD3 UR46, UP1, UR37, 0x224, URZ ;  /* 0x00000224252e7890 */ /* 0x000fe4000ff3e03f */
[----:B------:R-:W-:Y:S02]  /*0ba0*/  UIADD3.X UR47, URZ, UR36, URZ, UP0, !UPT ;  /* 0x000000243f2f7290 */ /* 0x000fe400087fe43f */
[----:B------:R-:W-:Y:S01]  /*0bb0*/  UIADD3.X UR48, URZ, UR36, URZ, UP1, !UPT ;  /* 0x000000243f307290 */ /* 0x000fe20008ffe43f */
[----:B------:R-:W-:Y:S08]  /*0bc0*/  @!P0 BAR.ARV 0x9, 0x100 ;  /* 0x0244000000008b1d */ /* 0x000ff00000002000 */
[----:B------:R-:W-:Y:S06]  /*0bd0*/  BAR.SYNC.DEFER_BLOCKING 0x5, 0x180 ;  /* 0x0146000000007b1d */ /* 0x000fec0000010000 */
[----:B------:R-:W0:Y:S02]  /*0be0*/  LDS.128 R88, [R2+0x324d0] ;  /* 0x0324d00002587984 */ /* 0x000e240000000c00 */
[----:B------:R-:W-:Y:S06]  /*0bf0*/  BAR.ARV 0x4, 0x180 ;  /* 0x0106000000007b1d */ /* 0x000fec0000002000 */
[----:B--2---:R-:W-:-:S04]  /*0c00*/  LOP3.LUT R0, R0, 0xffefffff, RZ, 0xc0, !PT ;  /* 0xffefffff00007812 */ /* 0x004fc800078ec0ff */
[----:B------:R-:W-:-:S05]  /*0c10*/  @P0 LOP3.LUT R0, R0, 0x100000, RZ, 0xfc, !PT ;  /* 0x0010000000000812 */ /* 0x000fca00078efcff */
[----:B------:R4:W-:Y:S01]  /*0c20*/  STL [R1+0x48c], R0 ;  /* 0x00048c0001007387 */ /* 0x0009e20000100800 */
[----:B0-----:R-:W-:-:S13]  /*0c30*/  ISETP.GE.AND P0, PT, R91, UR4, PT ;  /* 0x000000045b007c0c */ /* 0x001fda000bf06270 */
[----:B----4-:R-:W-:Y:S05]  /*0c40*/  @P0 BRA `(.L_x_3599) ;  /* 0x000003a400c80947 */ /* 0x010fea0003800000 */
[----:B------:R-:W0:Y:S01]  /*0c50*/  S2R R0, SR_TID.X ;  /* 0x0000000000007919 */ /* 0x000e220000002100 */
[----:B------:R-:W-:Y:S02]  /*0c60*/  IMAD.MOV.U32 R23, RZ, RZ, RZ ;  /* 0x000000ffff177224 */ /* 0x000fe400078e00ff */
[----:B------:R-:W-:Y:S02]  /*0c70*/  IMAD.MOV.U32 R158, RZ, RZ, RZ ;  /* 0x000000ffff9e7224 */ /* 0x000fe400078e00ff */
[----:B0-----:R-:W-:-:S05]  /*0c80*/  VIADD R12, R0, 0xffffff80 ;  /* 0xffffff80000c7836 */ /* 0x001fca0000000000 */
[----:B------:R-:W-:Y:S01]  /*0c90*/  SHF.R.S32.HI R0, RZ, 0x1f, R12 ;  /* 0x0000001fff007819 */ /* 0x000fe2000001140c */
[----:B------:R-:W-:Y:S03]  /*0ca0*/  STL [R1+0x480], R12 ;  /* 0x0004800c01007387 */ /* 0x000fe60000100800 */
[CC--:B------:R-:W-:Y:S02]  /*0cb0*/  LEA.HI R3, R0.reuse, R12.reuse, RZ, 0x7 ;  /* 0x0000000c00037211 */ /* 0x0c0fe400078f38ff */
[----:B------:R-:W-:Y:S02]  /*0cc0*/  LEA.HI R8, R0, R12, RZ, 0x4 ;  /* 0x0000000c00087211 */ /* 0x000fe400078f20ff */
[----:B------:R-:W-:Y:S02]  /*0cd0*/  LOP3.LUT R4, R3, 0xffffff80, RZ, 0xc0, !PT ;  /* 0xffffff8003047812 */ /* 0x000fe400078ec0ff */
[----:B------:R-:W-:-:S02]  /*0ce0*/  SHF.R.S32.HI R13, RZ, 0x7, R3 ;  /* 0x00000007ff0d7819 */ /* 0x000fc40000011403 */
[----:B------:R-:W-:Y:S01]  /*0cf0*/  SHF.R.S32.HI R11, RZ, 0x4, R8 ;  /* 0x00000004ff0b7819 */ /* 0x000fe20000011408 */
[----:B------:R-:W-:Y:S01]  /*0d00*/  IMAD.IADD R10, R12, 0x1, -R4 ;  /* 0x000000010c0a7824 */ /* 0x000fe200078e0a04 */
[----:B------:R-:W-:Y:S01]  /*0d10*/  LEA.HI R3, R3, R13, RZ, 0x1 ;  /* 0x0000000d03037211 */ /* 0x000fe200078f08ff */
[----:B------:R-:W-:Y:S01]  /*0d20*/  STL [R1+0x518], R13 ;  /* 0x0005180d01007387 */ /* 0x000fe20000100800 */
[----:B------:R-:W-:Y:S02]  /*0d30*/  LEA.HI R180, R0, R12, RZ, 0x5 ;  /* 0x0000000c00b47211 */ /* 0x000fe400078f28ff */
[----:B------:R-:W-:Y:S01]  /*0d40*/  SHF.R.S32.HI R4, RZ, 0x1f, R10 ;  /* 0x0000001fff047819 */ /* 0x000fe2000001140a */
[----:B------:R-:W-:Y:S01]  /*0d50*/  STL [R1+0x514], R10 ;  /* 0x0005140a01007387 */ /* 0x000fe20000100800 */
[----:B------:R-:W-:Y:S02]  /*0d60*/  LOP3.LUT R3, R3, 0x3fffffe, RZ, 0xc0, !PT ;  /* 0x03fffffe03037812 */ /* 0x000fe400078ec0ff */
[----:B------:R-:W-:-:S02]  /*0d70*/  LEA.HI R5, R4, R10, RZ, 0x2 ;  /* 0x0000000a04057211 */ /* 0x000fc400078f10ff */
[----:B------:R-:W-:Y:S01]  /*0d80*/  LEA.HI R4, R4, R10, RZ, 0x5 ;  /* 0x0000000a04047211 */ /* 0x000fe200078f28ff */
[----:B------:R-:W-:Y:S01]  /*0d90*/  IMAD.IADD R3, R13, 0x1, -R3 ;  /* 0x000000010d037824 */ /* 0x000fe200078e0a03 */
[--C-:B------:R-:W-:Y:S02]  /*0da0*/  SHF.R.S32.HI R6, RZ, 0x2, R5.reuse ;  /* 0x00000002ff067819 */ /* 0x100fe40000011405 */
[----:B------:R-:W-:Y:S02]  /*0db0*/  SHF.R.S32.HI R7, RZ, 0x1f, R5 ;  /* 0x0000001fff077819 */ /* 0x000fe40000011405 */
[----:B------:R-:W-:Y:S02]  /*0dc0*/  SHF.R.S32.HI R4, RZ, 0x5, R4 ;  /* 0x00000005ff047819 */ /* 0x000fe40000011404 */
[----:B------:R-:W-:Y:S02]  /*0dd0*/  LEA.HI R7, R7, R6, RZ, 0x3 ;  /* 0x0000000607077211 */ /* 0x000fe400078f18ff */
[----:B------:R-:W-:-:S02]  /*0de0*/  SHF.R.S32.HI R180, RZ, 0x5, R180 ;  /* 0x00000005ffb47819 */ /* 0x000fc400000114b4 */
[----:B------:R-:W-:Y:S02]  /*0df0*/  LOP3.LUT R7, R7, 0xfffffff8, RZ, 0xc0, !PT ;  /* 0xfffffff807077812 */ /* 0x000fe400078ec0ff */
[----:B------:R-:W-:-:S03]  /*0e00*/  LOP3.LUT R5, R5, 0x7ffffffc, RZ, 0xc0, !PT ;  /* 0x7ffffffc05057812 */ /* 0x000fc600078ec0ff */
[----:B------:R-:W-:Y:S01]  /*0e10*/  IMAD.IADD R7, R6, 0x1, -R7 ;  /* 0x0000000106077824 */ /* 0x000fe200078e0a07 */
[----:B------:R-:W-:Y:S01]  /*0e20*/  LOP3.LUT R6, R8, 0x3fffff0, RZ, 0xc0, !PT ;  /* 0x03fffff008067812 */ /* 0x000fe200078ec0ff */
[----:B------:R-:W-:Y:S01]  /*0e30*/  IMAD.IADD R5, R10, 0x1, -R5 ;  /* 0x000000010a057824 */ /* 0x000fe200078e0a05 */
[----:B------:R-:W-:Y:S01]  /*0e40*/  LEA.HI R8, R8, R11, RZ, 0x1 ;  /* 0x0000000b08087211 */ /* 0x000fe200078f08ff */
[----:B------:R-:W-:Y:S02]  /*0e50*/  IMAD R4, R4, 0x10, R7 ;  /* 0x0000001004047824 */ /* 0x000fe400078e0207 */
[----:B------:R-:W-:Y:S01]  /*0e60*/  IMAD.IADD R9, R12, 0x1, -R6 ;  /* 0x000000010c097824 */ /* 0x000fe200078e0a06 */
[----:B------:R-:W-:Y:S01]  /*0e70*/  LOP3.LUT R8, R8, 0x1ffffffe, RZ, 0xc0, !PT ;  /* 0x1ffffffe08087812 */ /* 0x000fe200078ec0ff */
[----:B------:R-:W-:Y:S01]  /*0e80*/  IMAD R196, R3, 0x40, R4 ;  /* 0x0000004003c47824 */ /* 0x000fe200078e0204 */
[-C--:B------:R-:W-:Y:S01]  /*0e90*/  LEA.HI R3, R0, R12.reuse, RZ, 0x2 ;  /* 0x0000000c00037211 */ /* 0x080fe200078f10ff */
[----:B------:R-:W-:Y:S01]  /*0ea0*/  IMAD R9, R180, 0x10, R9 ;  /* 0x00000010b4097824 */ /* 0x000fe200078e0209 */
[----:B------:R-:W-:Y:S01]  /*0eb0*/  LEA.HI R4, R0, R12, RZ, 0x3 ;  /* 0x0000000c00047211 */ /* 0x000fe200078f18ff */
[----:B------:R-:W-:Y:S01]  /*0ec0*/  IMAD.IADD R8, R11, 0x1, -R8 ;  /* 0x000000010b087824 */ /* 0x000fe200078e0a08 */
[--C-:B------:R-:W-:Y:S01]  /*0ed0*/  SHF.R.S32.HI R22, RZ, 0x2, R3.reuse ;  /* 0x00000002ff167819 */ /* 0x100fe20000011403 */
[----:B------:R-:W-:Y:S01]  /*0ee0*/  IMAD.SHL.U32 R197, R5, 0x2, RZ ;  /* 0x0000000205c57824 */ /* 0x000fe200078e00ff */
[----:B------:R-:W-:Y:S01]  /*0ef0*/  LOP3.LUT R0, R3, 0xfffffffc, RZ, 0xc0, !PT ;  /* 0xfffffffc03007812 */ /* 0x000fe200078ec0ff */
[----:B------:R-:W-:Y:S01]  /*0f00*/  IMAD R8, R9, 0x8, R8 ;  /* 0x0000000809087824 */ /* 0x000fe200078e0208 */
[----:B------:R-:W-:Y:S01]  /*0f10*/  SHF.R.S32.HI R3, RZ, 0x1f, R3 ;  /* 0x0000001fff037819 */ /* 0x000fe20000011403 */
[----:B------:R-:W-:Y:S01]  /*0f20*/  VIADD R156, R22, 0x40 ;  /* 0x00000040169c7836 */ /* 0x000fe20000000000 */
[----:B------:R-:W-:Y:S01]  /*0f30*/  LOP3.LUT R6, R4, 0xfffffff8, RZ, 0xc0, !PT ;  /* 0xfffffff804067812 */ /* 0x000fe200078ec0ff */
[----:B------:R-:W-:Y:S01]  /*0f40*/  IMAD.IADD R9, R12, 0x1, -R0 ;  /* 0x000000010c097824 */ /* 0x000fe200078e0a00 */
[----:B------:R-:W-:Y:S01]  /*0f50*/  LEA.HI R3, R3, R22, RZ, 0x3 ;  /* 0x0000001603037211 */ /* 0x000fe200078f18ff */
[----:B------:R-:W-:Y:S01]  /*0f60*/  IMAD.SHL.U32 R190, R156, 0x40, RZ ;  /* 0x000000409cbe7824 */ /* 0x000fe200078e00ff */
[----:B------:R-:W-:Y:S01]  /*0f70*/  SHF.R.S32.HI R4, RZ, 0x3, R4 ;  /* 0x00000003ff047819 */ /* 0x000fe20000011404 */
[C---:B------:R-:W-:Y:S01]  /*0f80*/  IMAD.SHL.U32 R154, R9.reuse, 0x4, RZ ;  /* 0x00000004099a7824 */ /* 0x040fe200078e00ff */
[----:B------:R-:W-:Y:S01]  /*0f90*/  SHF.R.S32.HI R7, RZ, 0x1f, R156 ;  /* 0x0000001fff077819 */ /* 0x000fe2000001149c */
[----:B------:R-:W-:Y:S01]  /*0fa0*/  IMAD.SHL.U32 R152, R9, 0x8, RZ ;  /* 0x0000000809987824 */ /* 0x000fe200078e00ff */
[----:B------:R-:W-:Y:S01]  /*0fb0*/  LOP3.LUT R3, R3, 0xfffffff8, RZ, 0xc0, !PT ;  /* 0xfffffff803037812 */ /* 0x000fe200078ec0ff */
[----:B------:R0:W-:Y:S01]  /*0fc0*/  STL [R1+0x47c], R4 ;  /* 0x00047c0401007387 */ /* 0x0001e20000100800 */
[----:B------:R-:W-:Y:S01]  /*0fd0*/  LEA.HI R0, R9, R9, RZ, 0x1 ;  /* 0x0000000909007211 */ /* 0x000fe200078f08ff */
[----:B------:R-:W-:Y:S01]  /*0fe0*/  VIADD R159, R154, 0x10 ;  /* 0x000000109a9f7836 */ /* 0x000fe20000000000 */
[----:B------:R-:W-:Y:S01]  /*0ff0*/  LEA.HI R7, R7, R156, RZ, 0x3 ;  /* 0x0000009c07077211 */ /* 0x000fe200078f18ff */
[----:B------:R-:W-:Y:S01]  /*1000*/  IMAD.IADD R3, R22, 0x1, -R3 ;  /* 0x0000000116037824 */ /* 0x000fe200078e0a03 */
[----:B------:R-:W-:Y:S01]  /*1010*/  LOP3.LUT R0, R0, 0x1ffffffe, RZ, 0xc0, !PT ;  /* 0x1ffffffe00007812 */ /* 0x000fe200078ec0ff */
[----:B------:R-:W-:Y:S01]  /*1020*/  VIADD R5, R197, 0x18 ;  /* 0x00000018c5057836 */ /* 0x000fe20000000000 */
[----:B------:R-:W-:Y:S01]  /*1030*/  LOP3.LUT R190, R190, 0x1c0, RZ, 0xc0, !PT ;  /* 0x000001c0bebe7812 */ /* 0x000fe200078ec0ff */
[----:B------:R-:W-:Y:S01]  /*1040*/  IMAD.SHL.U32 R7, R7, 0x40, RZ ;  /* 0x0000004007077824 */ /* 0x000fe200078e00ff */
[----:B------:R1:W-:Y:S01]  /*1050*/  STL [R1+0x478], R3 ;  /* 0x0004780301007387 */ /* 0x0003e20000100800 */
[----:B0-----:R-:W-:Y:S01]  /*1060*/  IMAD.IADD R4, R12, 0x1, -R6 ;  /* 0x000000010c047824 */ /* 0x001fe200078e0a06 */
[----:B------:R-:W-:Y:S01]  /*1070*/  SHF.R.U32.HI R191, RZ, 0x3, R190 ;  /* 0x00000003ffbf7819 */ /* 0x000fe200000116be */
[----:B------:R-:W-:Y:S01]  /*1080*/  VIADD R6, R197, 0x10 ;  /* 0x00000010c5067836 */ /* 0x000fe20000000000 */
[----:B------:R-:W-:Y:S01]  /*1090*/  LOP3.LUT R192, R7, 0xfffffe00, RZ, 0xc0, !PT ;  /* 0xfffffe0007c07812 */ /* 0x000fe200078ec0ff */
[----:B------:R-:W-:Y:S01]  /*10a0*/  IMAD.SHL.U32 R181, R4, 0x8, RZ ;  /* 0x0000000804b57824 */ /* 0x000fe200078e00ff */
[----:B------:R0:W-:Y:S01]  /*10b0*/  STL [R1+0x490], R4 ;  /* 0x0004900401007387 */ /* 0x0001e20000100800 */
[C---:B------:R-:W-:Y:S01]  /*10c0*/  VIADD R235, R197.reuse, 0x30 ;  /* 0x00000030c5eb7836 */ /* 0x040fe20000000000 */
[----:B------:R-:W-:Y:S01]  /*10d0*/  SHF.R.S32.HI R157, RZ, 0x1f, R22 ;  /* 0x0000001fff9d7819 */ /* 0x000fe20000011416 */
[----:B------:R-:W-:Y:S01]  /*10e0*/  VIADD R237, R197, 0x20 ;  /* 0x00000020c5ed7836 */ /* 0x000fe20000000000 */
[----:B------:R2:W-:Y:S01]  /*10f0*/  STL [R1+0x464], R5 ;  /* 0x0004640501007387 */ /* 0x0005e20000100800 */
[----:B-1----:R-:W-:Y:S01]  /*1100*/  IMAD.IADD R3, R9, 0x1, -R0 ;  /* 0x0000000109037824 */ /* 0x002fe200078e0a00 */
[--C-:B------:R-:W-:Y:S01]  /*1110*/  LOP3.LUT R0, R190, 0x38, R152.reuse, 0xf8, !PT ;  /* 0x00000038be007812 */ /* 0x100fe200078ef898 */
[C---:B------:R-:W-:Y:S01]  /*1120*/  VIADD R236, R197.reuse, 0x28 ;  /* 0x00000028c5ec7836 */ /* 0x040fe20000000000 */
[----:B------:R1:W-:Y:S01]  /*1130*/  STL [R1+0x468], R6 ;  /* 0x0004680601007387 */ /* 0x0003e20000100800 */
[C---:B------:R-:W-:Y:S01]  /*1140*/  VIADD R226, R197.reuse, 0x48 ;  /* 0x00000048c5e27836 */ /* 0x040fe20000000000 */
[----:B0-----:R-:W-:Y:S01]  /*1150*/  SHF.R.S32.HI R4, RZ, 0x1f, R159 ;  /* 0x0000001fff047819 */ /* 0x001fe2000001149f */
[C---:B------:R-:W-:Y:S01]  /*1160*/  VIADD R234, R197.reuse, 0x38 ;  /* 0x00000038c5ea7836 */ /* 0x040fe20000000000 */
[----:B------:R-:W-:Y:S01]  /*1170*/  LOP3.LUT R7, R192, R0, R191, 0xf6, !PT ;  /* 0x00000000c0077212 */ /* 0x000fe200078ef6bf */
[C---:B------:R-:W-:Y:S01]  /*1180*/  VIADD R233, R197.reuse, 0x40 ;  /* 0x00000040c5e97836 */ /* 0x040fe20000000000 */
[----:B--2---:R-:W-:Y:S01]  /*1190*/  SHF.R.S32.HI R5, RZ, 0x1f, R5 ;  /* 0x0000001fff057819 */ /* 0x004fe20000011405 */
[----:B------:R0:W-:Y:S01]  /*11a0*/  STL [R1+0x488], R4 ;  /* 0x0004880401007387 */ /* 0x0001e20000100800 */
[----:B------:R-:W-:Y:S01]  /*11b0*/  VIADD R223, R197, 0x60 ;  /* 0x00000060c5df7836 */ /* 0x000fe20000000000 */
[----:B------:R-:W-:Y:S01]  /*11c0*/  SHF.R.S32.HI R153, RZ, 0x1f, R152 ;  /* 0x0000001fff997819 */ /* 0x000fe20000011498 */
[----:B------:R-:W-:Y:S01]  /*11d0*/  IMAD R0, R7, 0x2, R2 ;  /* 0x0000000207007824 */ /* 0x000fe200078e0202 */
[----:B-1----:R-:W-:Y:S01]  /*11e0*/  SHF.R.S32.HI R6, RZ, 0x1f, R6 ;  /* 0x0000001fff067819 */ /* 0x002fe20000011406 */
[----:B------:R1:W-:Y:S01]  /*11f0*/  STL [R1+0x504], R5 ;  /* 0x0005040501007387 */ /* 0x0003e20000100800 */
[C---:B------:R-:W-:Y:S01]  /*1200*/  VIADD R225, R197.reuse, 0x50 ;  /* 0x00000050c5e17836 */ /* 0x040fe20000000000 */
[----:B------:R-:W-:Y:S01]  /*1210*/  SHF.R.S32.HI R202, RZ, 0x1f, R181 ;  /* 0x0000001fffca7819 */ /* 0x000fe200000114b5 */
[----:B------:R-:W-:Y:S01]  /*1220*/  VIADD R224, R197, 0x58 ;  /* 0x00000058c5e07836 */ /* 0x000fe20000000000 */
[----:B------:R2:W-:Y:S01]  /*1230*/  STL [R1+0x508], R6 ;  /* 0x0005080601007387 */ /* 0x0005e20000100800 */
[----:B0-----:R-:W-:-:S02]  /*1240*/  IMAD.SHL.U32 R4, R8, 0x8, RZ ;  /* 0x0000000808047824 */ /* 0x001fc400078e00ff */
[C---:B------:R-:W-:Y:S01]  /*1250*/  VIADD R8, R197.reuse, 0x8 ;  /* 0x00000008c5087836 */ /* 0x040fe20000000000 */
[----:B------:R-:W-:Y:S01]  /*1260*/  STL [R1+0x510], R0 ;  /* 0x0005100001007387 */ /* 0x000fe20000100800 */
[C---:B------:R-:W-:Y:S01]  /*1270*/  VIADD R220, R197.reuse, 0x78 ;  /* 0x00000078c5dc7836 */ /* 0x040fe20000000000 */
[----:B-1----:R-:W-:Y:S01]  /*1280*/  SHF.R.S32.HI R5, RZ, 0x1f, R235 ;  /* 0x0000001fff057819 */ /* 0x002fe200000114eb */
[C---:B------:R-:W-:Y:S01]  /*1290*/  VIADD R222, R197.reuse, 0x68 ;  /* 0x00000068c5de7836 */ /* 0x040fe20000000000 */
[----:B------:R-:W-:Y:S01]  /*12a0*/  SHF.R.S32.HI R7, RZ, 0x1f, R8 ;  /* 0x0000001fff077819 */ /* 0x000fe20000011408 */
[C---:B------:R-:W-:Y:S01]  /*12b0*/  VIADD R221, R197.reuse, 0x70 ;  /* 0x00000070c5dd7836 */ /* 0x040fe20000000000 */
[----:B--2---:R-:W-:Y:S01]  /*12c0*/  SHF.R.S32.HI R6, RZ, 0x1f, R236 ;  /* 0x0000001fff067819 */ /* 0x004fe200000114ec */
[----:B------:R0:W-:Y:S01]  /*12d0*/  STL [R1+0x4f8], R5 ;  /* 0x0004f80501007387 */ /* 0x0001e20000100800 */
[C---:B------:R-:W-:Y:S02]  /*12e0*/  VIADD R217, R197.reuse, 0x90 ;  /* 0x00000090c5d97836 */ /* 0x040fe40000000000 */
[C---:B------:R-:W-:Y:S01]  /*12f0*/  VIADD R219, R197.reuse, 0x80 ;  /* 0x00000080c5db7836 */ /* 0x040fe20000000000 */
[----:B------:R1:W-:Y:S01]  /*1300*/  STL [R1+0x50c], R7 ;  /* 0x00050c0701007387 */ /* 0x0003e20000100800 */
[----:B------:R-:W-:-:S02]  /*1310*/  VIADD R218, R197, 0x88 ;  /* 0x00000088c5da7836 */ /* 0x000fc40000000000 */
[C---:B------:R-:W-:Y:S01]  /*1320*/  VIADD R214, R197.reuse, 0xa8 ;  /* 0x000000a8c5d67836 */ /* 0x040fe20000000000 */
[----:B------:R2:W-:Y:S01]  /*1330*/  STL [R1+0x4fc], R6 ;  /* 0x0004fc0601007387 */ /* 0x0005e20000100800 */
[C---:B------:R-:W-:Y:S01]  /*1340*/  VIADD R216, R197.reuse, 0x98 ;  /* 0x00000098c5d87836 */ /* 0x040fe20000000000 */
[----:B0-----:R-:W-:Y:S01]  /*1350*/  SHF.R.S32.HI R5, RZ, 0x1f, R226 ;  /* 0x0000001fff057819 */ /* 0x001fe200000114e2 */
[C---:B------:R-:W-:Y:S01]  /*1360*/  VIADD R215, R197.reuse, 0xa0 ;  /* 0x000000a0c5d77836 */ /* 0x040fe20000000000 */
[----:B------:R0:W-:Y:S01]  /*1370*/  STL [R1+0x520], R4 ;  /* 0x0005200401007387 */ /* 0x0001e20000100800 */
[C---:B------:R-:W-:Y:S01]  /*1380*/  VIADD R211, R197.reuse, 0xc0 ;  /* 0x000000c0c5d37836 */ /* 0x040fe20000000000 */
[----:B-1----:R-:W-:Y:S01]  /*1390*/  SHF.R.S32.HI R7, RZ, 0x1f, R237 ;  /* 0x0000001fff077819 */ /* 0x002fe200000114ed */
[C---:B------:R-:W-:Y:S01]  /*13a0*/  VIADD R213, R197.reuse, 0xb0 ;  /* 0x000000b0c5d57836 */ /* 0x040fe20000000000 */
[----:B------:R1:W-:Y:S01]  /*13b0*/  STL [R1+0x4ec], R5 ;  /* 0x0004ec0501007387 */ /* 0x0003e20000100800 */
[C---:B------:R-:W-:Y:S01]  /*13c0*/  VIADD R212, R197.reuse, 0xb8 ;  /* 0x000000b8c5d47836 */ /* 0x040fe20000000000 */
[----:B--2---:R-:W-:Y:S01]  /*13d0*/  SHF.R.S32.HI R6, RZ, 0x1f, R233 ;  /* 0x0000001fff067819 */ /* 0x004fe200000114e9 */
[C---:B------:R-:W-:Y:S01]  /*13e0*/  VIADD R208, R197.reuse, 0xd8 ;  /* 0x000000d8c5d07836 */ /* 0x040fe20000000000 */
[----:B------:R2:W-:Y:S01]  /*13f0*/  STL [R1+0x500], R7 ;  /* 0x0005000701007387 */ /* 0x0005e20000100800 */
[----:B------:R-:W-:-:S02]  /*1400*/  VIADD R210, R197, 0xc8 ;  /* 0x000000c8c5d27836 */ /* 0x000fc40000000000 */
[C---:B------:R-:W-:Y:S01]  /*1410*/  VIADD R209, R197.reuse, 0xd0 ;  /* 0x000000d0c5d17836 */ /* 0x040fe20000000000 */
[----:B------:R3:W-:Y:S01]  /*1420*/  STL [R1+0x4f0], R6 ;  /* 0x0004f00601007387 */ /* 0x0007e20000100800 */
[C---:B0-----:R-:W-:Y:S01]  /*1430*/  VIADD R4, R197.reuse, 0xf0 ;  /* 0x000000f0c5047836 */ /* 0x041fe20000000000 */
[----:B-1----:R-:W-:Y:S01]  /*1440*/  SHF.R.S32.HI R5, RZ, 0x1f, R223 ;  /* 0x0000001fff057819 */ /* 0x002fe200000114df */
[C---:B------:R-:W-:Y:S01]  /*1450*/  VIADD R0, R197.reuse, 0xf8 ;  /* 0x000000f8c5007836 */ /* 0x040fe20000000000 */
[----:B------:R-:W-:Y:S01]  /*1460*/  STL [R1+0x484], R9 ;  /* 0x0004840901007387 */ /* 0x000fe20000100800 */
[C---:B------:R-:W-:Y:S01]  /*1470*/  VIADD R207, R197.reuse, 0xe0 ;  /* 0x000000e0c5cf7836 */ /* 0x040fe20000000000 */
[----:B--2---:R-:W-:Y:S01]  /*1480*/  SHF.R.S32.HI R7, RZ, 0x1f, R234 ;  /* 0x0000001fff077819 */ /* 0x004fe200000114ea */
[----:B------:R-:W-:Y:S01]  /*1490*/  VIADD R206, R197, 0xe8 ;  /* 0x000000e8c5ce7836 */ /* 0x000fe20000000000 */
[----:B------:R0:W-:Y:S01]  /*14a0*/  STL [R1+0x4e0], R5 ;  /* 0x0004e00501007387 */ /* 0x0001e20000100800 */
[C---:B------:R-:W-:Y:S01]  /*14b0*/  VIADD R183, R181.reuse, 0x40 ;  /* 0x00000040b5b77836 */ /* 0x040fe20000000000 */
[----:B---3--:R-:W-:Y:S01]  /*14c0*/  SHF.R.S32.HI R6, RZ, 0x1f, R224 ;  /* 0x0000001fff067819 */ /* 0x008fe200000114e0 */
[C---:B------:R-:W-:Y:S01]  /*14d0*/  VIADD R182, R181.reuse, 0x80 ;  /* 0x00000080b5b67836 */ /* 0x040fe20000000000 */
[----:B------:R1:W-:Y:S01]  /*14e0*/  STL [R1+0x4f4], R7 ;  /* 0x0004f40701007387 */ /* 0x0003e20000100800 */
[----:B------:R-:W-:Y:S01]  /*14f0*/  VIADD R188, R181, 0xc0 ;  /* 0x000000c0b5bc7836 */ /* 0x000fe20000000000 */
[----:B------:R-:W-:-:S02]  /*1500*/  SHF.R.S32.HI R201, RZ, 0x1f, R183 ;  /* 0x0000001fffc97819 */ /* 0x000fc400000114b7 */
[----:B------:R2:W-:Y:S01]  /*1510*/  STL [R1+0x4e4], R6 ;  /* 0x0004e40601007387 */ /* 0x0005e20000100800 */
[----:B------:R-:W-:Y:S02]  /*1520*/  SHF.R.S32.HI R200, RZ, 0x1f, R182 ;  /* 0x0000001fffc87819 */ /* 0x000fe400000114b6 */
[----:B0-----:R-:W-:Y:S01]  /*1530*/  SHF.R.S32.HI R5, RZ, 0x1f, R220 ;  /* 0x0000001fff057819 */ /* 0x001fe200000114dc */
[----:B------:R-:W-:Y:S01]  /*1540*/  STL [R1+0x474], R4 ;  /* 0x0004740401007387 */ /* 0x000fe20000100800 */
[----:B------:R-:W-:Y:S02]  /*1550*/  SHF.R.S32.HI R199, RZ, 0x1f, R188 ;  /* 0x0000001fffc77819 */ /* 0x000fe400000114bc */
[----:B-1----:R-:W-:Y:S01]  /*1560*/  SHF.R.S32.HI R7, RZ, 0x1f, R225 ;  /* 0x0000001fff077819 */ /* 0x002fe200000114e1 */
[----:B------:R0:W-:Y:S01]  /*1570*/  STL [R1+0x4d4], R5 ;  /* 0x0004d40501007387 */ /* 0x0001e20000100800 */
[----:B--2---:R-:W-:-:S03]  /*1580*/  SHF.R.S32.HI R6, RZ, 0x1f, R221 ;  /* 0x0000001fff067819 */ /* 0x004fc600000114dd */
[----:B------:R1:W-:Y:S04]  /*1590*/  STL [R1+0x4e8], R7 ;  /* 0x0004e80701007387 */ /* 0x0003e80000100800 */
[----:B------:R2:W-:Y:S01]  /*15a0*/  STL [R1+0x4d8], R6 ;  /* 0x0004d80601007387 */ /* 0x0005e20000100800 */
[----:B0-----:R-:W-:-:S03]  /*15b0*/  SHF.R.S32.HI R5, RZ, 0x1f, R217 ;  /* 0x0000001fff057819 */ /* 0x001fc600000114d9 */
[----:B------:R-:W-:Y:S01]  /*15c0*/  STL [R1+0x470], R0 ;  /* 0x0004700001007387 */ /* 0x000fe20000100800 */
[----:B-1----:R-:W-:-:S03]  /*15d0*/  SHF.R.S32.HI R7, RZ, 0x1f, R222 ;  /* 0x0000001fff077819 */ /* 0x002fc600000114de */
        /* <DEDUP_REMOVED lines=11> */
[----:B0-----:R-:W-:Y:S02]  /*1690*/  SHF.R.S32.HI R5, RZ, 0x1f, R211 ;  /* 0x0000001fff057819 */ /* 0x001fe400000114d3 */
        /* <DEDUP_REMOVED lines=12> */
[----:B------:R-:W-:Y:S01]  /*1760*/  SHF.R.S32.HI R4, RZ, 0x1f, R0 ;  /* 0x0000001fff047819 */ /* 0x000fe20000011400 */
[----:B------:R-:W-:Y:S01]  /*1770*/  IMAD R0, R3, 0x8, R196 ;  /* 0x0000000803007824 */ /* 0x000fe200078e02c4 */
[----:B-1----:R-:W-:Y:S01]  /*1780*/  SHF.R.S32.HI R7, RZ, 0x1f, R210 ;  /* 0x0000001fff077819 */ /* 0x002fe200000114d2 */
[----:B------:R-:W-:Y:S01]  /*1790*/  STL [R1+0x498], R5 ;  /* 0x0004980501007387 */ /* 0x000fe20000100800 */
[----:B--2---:R-:W-:-:S03]  /*17a0*/  SHF.R.S32.HI R6, RZ, 0x1f, R206 ;  /* 0x0000001fff067819 */ /* 0x004fc600000114ce */
[----:B------:R0:W-:Y:S04]  /*17b0*/  STL [R1+0x4ac], R7 ;  /* 0x0004ac0701007387 */ /* 0x0001e80000100800 */
[----:B------:R1:W-:Y:S04]  /*17c0*/  STL [R1+0x49c], R6 ;  /* 0x00049c0601007387 */ /* 0x0003e80000100800 */
[----:B------:R1:W-:Y:S01]  /*17d0*/  STL [R1+0x51c], R0 ;  /* 0x00051c0001007387 */ /* 0x0003e20000100800 */
[----:B0-----:R-:W-:-:S03]  /*17e0*/  SHF.R.S32.HI R7, RZ, 0x1f, R207 ;  /* 0x0000001fff077819 */ /* 0x001fc600000114cf */
[----:B------:R1:W-:Y:S04]  /*17f0*/  STL [R1+0x494], R4 ;  /* 0x0004940401007387 */ /* 0x0003e80000100800 */
[----:B------:R1:W-:Y:S02]  /*1800*/  STL [R1+0x4a0], R7 ;  /* 0x0004a00701007387 */ /* 0x0003e40000100800 */
.L_x_3833:
[----:B------:R-:W-:Y:S05]  /*1810*/  YIELD ;  /* 0x0000000000007946 */ /* 0x000fea0003800000 */
[----:B------:R-:W-:Y:S01]  /*1820*/  ULDC.64 UR4, c[0x0][0xb20] ;  /* 0x0002c80000047ab9 */ /* 0x000fe20000000a00 */
[----:B012-4-:R-:W0:Y:S01]  /*1830*/  LDC.64 R4, c[0x0][0xb00] ;  /* 0x0002c000ff047b82 */ /* 0x017e220000000a00 */
        /* <DEDUP_REMOVED lines=9> */
[----:B---3--:R-:W1:Y:S01]  /*18d0*/  @P1 LDC.64 R6, c[0x0][0xb20] ;  /* 0x0002c800ff061b82 */ /* 0x008e620000000a00 */
[----:B------:R-:W-:Y:S01]  /*18e0*/  ISETP.NE.AND.EX P0, PT, RZ, UR5, PT, P0 ;  /* 0x00000005ff007c0c */ /* 0x000fe2000bf05300 */
[----:B0-----:R-:W-:-:S06]  /*18f0*/  IMAD.WIDE R4, R91, 0x4, R4 ;  /* 0x000000045b047825 */ /* 0x001fcc00078e0204 */
        /* <DEDUP_REMOVED lines=28> */
.L_x_3600:
        /* <DEDUP_REMOVED lines=14> */
.L_x_3601:
[----:B------:R-:W-:Y:S05]  /*1ba0*/  @!P0 BRA `(.L_x_3602) ;  /* 0x00000000000c8947 */ /* 0x000fea0003800000 */
[----:B------:R-:W2:Y:S04]  /*1bb0*/  LDG.E R0, desc[UR42][R4.64] ;  /* 0x0000002a04007981 */ /* 0x000ea8000c1e1900 */
[----:B------:R-:W2:Y:S02]  /*1bc0*/  LDG.E R19, desc[UR42][R4.64+0x4] ;  /* 0x0000042a04137981 */ /* 0x000ea4000c1e1900 */
[----:B--2---:R-:W-:-:S07]  /*1bd0*/  IMAD.IADD R19, R19, 0x1, -R0 ;  /* 0x0000000113137824 */ /* 0x004fce00078e0a00 */
.L_x_3602:
        /* <DEDUP_REMOVED lines=25> */
[----:B--2---:R-:W-:-:S03]  /*1d70*/  @P1 IMAD.HI.U32 R6, R3, R12, RZ ;  /* 0x0000000c03061227 */ /* 0x004fc600078e00ff */
[C---:B------:R-:W-:Y:S01]  /*1d80*/  IADD3 R231, R29.reuse, 0x1, -R28 ;  /* 0x000000011de77810 */ /* 0x040fe20007ffe81c */
[----:B------:R-:W-:Y:S01]  /*1d90*/  VIADD R0, R29, 0x5f ;  /* 0x0000005f1d007836 */ /* 0x000fe20000000000 */
[----:B----4-:R-:W-:-:S03]  /*1da0*/  @P1 SHF.R.U32.HI R3, RZ, R11, R6 ;  /* 0x0000000bff031219 */ /* 0x010fc60000011606 */
        /* <DEDUP_REMOVED lines=17> */
.L_x_3605:
[----:B------:R-:W-:-:S13]  /*1ec0*/  ISETP.NE.AND P0, PT, R5, 0x1, PT ;  /* 0x000000010500780c */ /* 0x000fda0003f05270 */
[----:B------:R-:W0:Y:S02]  /*1ed0*/  @P0 LDC.64 R6, c[0x0][0xae0] ;  /* 0x0002b800ff060b82 */ /* 0x000e240000000a00 */
[----:B0-----:R-:W-:-:S05]  /*1ee0*/  @P0 IMAD.HI.U32 R6, R0, R6, RZ ;  /* 0x0000000600060227 */ /* 0x001fca00078e00ff */
[----:B------:R-:W-:-:S07]  /*1ef0*/  @P0 SHF.R.U32.HI R0, RZ, R7, R6 ;  /* 0x00000007ff000219 */ /* 0x000fce0000011606 */
.L_x_3606:
[----:B------:R-:W-:Y:S05]  /*1f00*/  BSYNC B0 ;  /* 0x0000000000007941 */ /* 0x000fea0003800000 */
.L_x_3604:
[----:B------:R-:W-:-:S05]  /*1f10*/  IMAD R3, R0, R5, R5 ;  /* 0x0000000500037224 */ /* 0x000fca00078e0205 */
[----:B------:R-:W-:-:S07]  /*1f20*/  VIMNMX R4, R4, R3, PT ;  /* 0x0000000304047248 */ /* 0x000fce0003fe0100 */
.L_x_3603:
[----:B------:R-:W0:Y:S01]  /*1f30*/  @P1 LDC R3, c[0x0][0x44c] ;  /* 0x00011300ff031b82 */ /* 0x000e220000000800 */
[----:B------:R-:W-:Y:S01]  /*1f40*/  VIADD R4, R4, 0x5f ;  /* 0x0000005f04047836 */ /* 0x000fe20000000000 */
[----:B------:R-:W-:Y:S01]  /*1f50*/  ULDC UR4, c[0x0][0xad4] ;  /* 0x0002b50000047ab9 */ /* 0x000fe20000000800 */
[----:B------:R-:W-:Y:S02]  /*1f60*/  IMAD.MOV.U32 R0, RZ, RZ, R194 ;  /* 0x000000ffff007224 */ /* 0x000fe400078e00c2 */
[----:B------:R-:W-:-:S03]  /*1f70*/  IMAD.HI R4, R4, 0x2aaaaaab, RZ ;  /* 0x2aaaaaab04047827 */ /* 0x000fc600078e02ff */
[----:B------:R-:W1:Y:S01]  /*1f80*/  @P1 LDC R7, c[0x0][0x450] ;  /* 0x00011400ff071b82 */ /* 0x000e620000000800 */
[----:B------:R-:W-:Y:S02]  /*1f90*/  IMAD.IADD R205, R29, 0x1, -R28 ;  /* 0x000000011dcd7824 */ /* 0x000fe400078e0a1c */
[----:B0-----:R-:W-:Y:S01]  /*1fa0*/  @P1 IMAD.HI.U32 R6, R194, R3, RZ ;  /* 0x00000003c2061227 */ /* 0x001fe200078e00ff */
[----:B------:R-:W-:-:S04]  /*1fb0*/  SHF.R.U32.HI R3, RZ, 0x1f, R4 ;  /* 0x0000001fff037819 */ /* 0x000fc80000011604 */
[----:B------:R-:W-:Y:S02]  /*1fc0*/  LEA.HI.SX32 R4, R4, R3, 0x1c ;  /* 0x0000000304047211 */ /* 0x000fe400078fe2ff */
[----:B-1----:R-:W-:Y:S02]  /*1fd0*/  @P1 SHF.R.U32.HI R0, RZ, R7, R6 ;  /* 0x00000007ff001219 */ /* 0x002fe40000011606 */
[----:B------:R-:W-:-:S03]  /*1fe0*/  VIMNMX R8, R45, R4, PT ;  /* 0x000000042d087248 */ /* 0x000fc60003fe0100 */
[----:B------:R-:W-:-:S04]  /*1ff0*/  IMAD.IADD R0, R205, 0x1, R0 ;  /* 0x00000001cd007824 */ /* 0x000fc800078e0200 */
        /* <DEDUP_REMOVED lines=12> */
.L_x_3609:
[----:B------:R-:W-:-:S13]  /*20c0*/  ISETP.NE.AND P0, PT, R5, 0x1, PT ;  /* 0x000000010500780c */ /* 0x000fda0003f05270 */
[----:B------:R-:W0:Y:S02]  /*20d0*/  @P0 LDC.64 R6, c[0x0][0xae0] ;  /* 0x0002b800ff060b82 */ /* 0x000e240000000a00 */
[----:B0-----:R-:W-:-:S05]  /*20e0*/  @P0 IMAD.HI.U32 R6, R0, R6, RZ ;  /* 0x0000000600060227 */ /* 0x001fca00078e00ff */
[----:B------:R-:W-:-:S07]  /*20f0*/  @P0 SHF.R.U32.HI R0, RZ, R7, R6 ;  /* 0x00000007ff000219 */ /* 0x000fce0000011606 */
.L_x_3610:
[----:B------:R-:W-:Y:S05]  /*2100*/  BSYNC B0 ;  /* 0x0000000000007941 */ /* 0x000fea0003800000 */
.L_x_3608:
[----:B------:R-:W-:-:S05]  /*2110*/  IMAD R0, R0, R5, RZ ;  /* 0x0000000500007224 */ /* 0x000fca00078e02ff */
[----:B------:R-:W-:-:S07]  /*2120*/  VIMNMX R3, R3, R0, !PT ;  /* 0x0000000003037248 */ /* 0x000fce0007fe0100 */
.L_x_3607:
        /* <DEDUP_REMOVED lines=41> */
.L_x_3612:
[----:B------:R-:W-:Y:S05]  /*23c0*/  BSYNC B0 ;  /* 0x0000000000007941 */ /* 0x000fea0003800000 */
.L_x_3611:
        /* <DEDUP_REMOVED lines=37> */
.L_x_3615:
[----:B------:R-:W-:Y:S05]  /*2620*/  BSYNC B6 ;  /* 0x0000000000067941 */ /* 0x000fea0003800000 */
.L_x_3614:
        /* <DEDUP_REMOVED lines=20> */
.L_x_3617:
[----:B------:R-:W-:Y:S05]  /*2770*/  BSYNC B6 ;  /* 0x0000000000067941 */ /* 0x000fea0003800000 */
.L_x_3616:
[----:B------:R-:W-:Y:S01]  /*2780*/  ULDC.64 UR4, c[0x0][0xaf0] ;  /* 0x0002bc0000047ab9 */ /* 0x000fe20000000a00 */
[----:B------:R-:W2:Y:S01]  /*2790*/  LDL R12, [R1+0x478] ;  /* 0x00047800010c7983 */ /* 0x000ea20000100800 */
[----:B------:R-:W-:Y:S01]  /*27a0*/  ISETP.NE.U32.AND P0, PT, RZ, UR4, PT ;  /* 0x00000004ff007c0c */ /* 0x000fe2000bf05070 */
[----:B------:R-:W-:Y:S01]  /*27b0*/  IMAD.IADD R43, R18, 0x1, R19 ;  /* 0x00000001122b7824 */ /* 0x000fe200078e0213 */
[----:B------:R-:W-:Y:S01]  /*27c0*/  ULDC.64 UR8, c[0x0][0x408] ;  /* 0x0001020000087ab9 */ /* 0x000fe20000000a00 */
[----:B------:R-:W-:Y:S01]  /*27d0*/  SHF.R.S32.HI R155, RZ, 0x1f, R154 ;  /* 0x0000001fff9b7819 */ /* 0x000fe2000001149a */
[----:B------:R-:W-:Y:S01]  /*27e0*/  ULDC.64 UR10, c[0x0][0xb00] ;  /* 0x0002c000000a7ab9 */ /* 0x000fe20000000a00 */
[----:B------:R-:W-:Y:S01]  /*27f0*/  ISETP.NE.AND.EX P0, PT, RZ, UR5, PT, P0 ;  /* 0x00000005ff007c0c */ /* 0x000fe2000bf05300 */
[----:B------:R-:W0:Y:S01]  /*2800*/  S2R R24, SR_TID.X ;  /* 0x0000000000187919 */ /* 0x000e220000002100 */
[----:B------:R-:W-:Y:S01]  /*2810*/  SHF.R.S32.HI R10, RZ, 0x1f, R43 ;  /* 0x0000001fff0a7819 */ /* 0x000fe2000001142b */
[----:B------:R-:W-:Y:S01]  /*2820*/  ULDC.64 UR4, c[0x0][0x300] ;  /* 0x0000c00000047ab9 */ /* 0x000fe20000000a00 */
[----:B------:R-:W-:-:S09]  /*2830*/  ULDC.64 UR6, c[0x0][0x3f8] ;  /* 0x0000fe0000067ab9 */ /* 0x000fd20000000a00 */
[----:B------:R-:W1:Y:S02]  /*2840*/  @P0 LDC.64 R4, c[0x0][0xaf0] ;  /* 0x0002bc00ff040b82 */ /* 0x000e640000000a00 */
[----:B-1----:R-:W-:-:S05]  /*2850*/  @P0 IMAD.WIDE R4, R91, 0x4, R4 ;  /* 0x000000045b040825 */ /* 0x002fca00078e0204 */
[----:B------:R1:W3:Y:S01]  /*2860*/  @P0 LDG.E R91, desc[UR42][R4.64] ;  /* 0x0000002a045b0981 */ /* 0x0002e2000c1e1900 */
[----:B------:R-:W-:Y:S01]  /*2870*/  IMAD R0, R10, UR4, RZ ;  /* 0x000000040a007c24 */ /* 0x000fe2000f8e02ff */
[----:B------:R-:W-:Y:S01]  /*2880*/  ISETP.NE.U32.AND P0, PT, RZ, UR10, PT ;  /* 0x0000000aff007c0c */ /* 0x000fe2000bf05070 */
[C---:B------:R-:W-:Y:S01]  /*2890*/  IMAD.WIDE.U32 R30, R43.reuse, UR4, RZ ;  /* 0x000000042b1e7c25 */ /* 0x040fe2000f8e00ff */
[----:B0-----:R-:W-:Y:S02]  /*28a0*/  SHF.R.U32.HI R24, RZ, 0x7, R24 ;  /* 0x00000007ff187819 */ /* 0x001fe40000011618 */
[----:B------:R-:W-:Y:S01]  /*28b0*/  ISETP.NE.AND.EX P0, PT, RZ, UR11, PT, P0 ;  /* 0x0000000bff007c0c */ /* 0x000fe2000bf05300 */
[----:B------:R-:W-:Y:S01]  /*28c0*/  IMAD R3, R43, UR5, R0 ;  /* 0x000000052b037c24 */ /* 0x000fe2000f8e0200 */
[----:B------:R-:W-:Y:S01]  /*28d0*/  ULDC.64 UR4, c[0x0][0x308] ;  /* 0x0000c20000047ab9 */ /* 0x000fe20000000a00 */
[----:B------:R-:W-:Y:S01]  /*28e0*/  IMAD.WIDE.U32 R20, R22, UR8, R154 ;  /* 0x0000000816147c25 */ /* 0x000fe2000f8e009a */
[----:B------:R-:W-:-:S02]  /*28f0*/  ISETP.NE.AND P6, PT, R24, 0x1, PT ;  /* 0x000000011800780c */ /* 0x000fc40003fc5270 */
[----:B-----5:R-:W-:Y:S01]  /*2900*/  SHF.R.S32.HI R0, RZ, 0x1f, R44 ;  /* 0x0000001fff007819 */ /* 0x020fe2000001142c */
[----:B------:R-:W-:Y:S02]  /*2910*/  IMAD.IADD R31, R31, 0x1, R3 ;  /* 0x000000011f1f7824 */ /* 0x000fe400078e0203 */
[C---:B------:R-:W-:Y:S02]  /*2920*/  IMAD R3, R157.reuse, UR8, RZ ;  /* 0x000000089d037c24 */ /* 0x040fe4000f8e02ff */
[----:B------:R-:W-:Y:S02]  /*2930*/  IMAD R7, R157, UR6, RZ ;  /* 0x000000069d077c24 */ /* 0x000fe4000f8e02ff */
[----:B------:R-:W-:Y:S02]  /*2940*/  IMAD R3, R22, UR9, R3 ;  /* 0x0000000916037c24 */ /* 0x000fe4000f8e0203 */
[----:B------:R-:W-:-:S04]  /*2950*/  IMAD.WIDE.U32 R30, R193, UR4, R30 ;  /* 0x00000004c11e7c25 */ /* 0x000fc8000f8e001e */
[----:B------:R-:W-:Y:S02]  /*2960*/  IMAD.IADD R21, R21, 0x1, R3 ;  /* 0x0000000115157824 */ /* 0x000fe400078e0203 */
[C---:B------:R-:W-:Y:S02]  /*2970*/  IMAD R7, R22.reuse, UR7, R7 ;  /* 0x0000000716077c24 */ /* 0x040fe4000f8e0207 */
[----:B------:R-:W-:-:S04]  /*2980*/  IMAD.WIDE.U32 R18, R22, UR6, R154 ;  /* 0x0000000616127c25 */ /* 0x000fc8000f8e009a */
[----:B------:R-:W-:Y:S01]  /*2990*/  IMAD R31, R193, UR5, R31 ;  /* 0x00000005c11f7c24 */ /* 0x000fe2000f8e021f */
[----:B------:R-:W-:Y:S01]  /*29a0*/  ULDC.64 UR4, c[0x0][0x310] ;  /* 0x0000c40000047ab9 */ /* 0x000fe20000000a00 */
[----:B------:R-:W-:Y:S02]  /*29b0*/  IMAD.IADD R19, R19, 0x1, R7 ;  /* 0x0000000113137824 */ /* 0x000fe400078e0207 */
[C---:B-1----:R-:W-:Y:S02]  /*29c0*/  IMAD R5, R0.reuse, UR6, RZ ;  /* 0x0000000600057c24 */ /* 0x042fe4000f8e02ff */
[----:B------:R-:W-:Y:S02]  /*29d0*/  IMAD R7, R0, UR8, RZ ;  /* 0x0000000800077c24 */ /* 0x000fe4000f8e02ff */
[C---:B------:R-:W-:Y:S02]  /*29e0*/  IMAD R13, R44.reuse, UR7, R5 ;  /* 0x000000072c0d7c24 */ /* 0x040fe4000f8e0205 */
[----:B------:R-:W-:-:S04]  /*29f0*/  IMAD.WIDE.U32 R18, R44, UR6, R18 ;  /* 0x000000062c127c25 */ /* 0x000fc8000f8e0012 */
[C---:B------:R-:W-:Y:S02]  /*2a00*/  IMAD R61, R44.reuse, UR9, R7 ;  /* 0x000000092c3d7c24 */ /* 0x040fe4000f8e0207 */
[----:B------:R-:W-:Y:S01]  /*2a10*/  IMAD.WIDE.U32 R20, R44, UR8, R20 ;  /* 0x000000082c147c25 */ /* 0x000fe2000f8e0014 */
[----:B------:R-:W0:Y:S03]  /*2a20*/  LDC R7, c[0x0][0x3f4] ;  /* 0x0000fd00ff077b82 */ /* 0x000e260000000800 */
[C---:B------:R-:W-:Y:S02]  /*2a30*/  VIADD R4, R152.reuse, 0xc0 ;  /* 0x000000c098047836 */ /* 0x040fe40000000000 */
[C---:B------:R-:W-:Y:S02]  /*2a40*/  VIADD R51, R152.reuse, 0x40 ;  /* 0x0000004098337836 */ /* 0x040fe40000000000 */
[----:B------:R-:W-:-:S02]  /*2a50*/  VIADD R52, R152, 0x60 ;  /* 0x0000006098347836 */ /* 0x000fc40000000000 */
[C---:B------:R-:W-:Y:S02]  /*2a60*/  VIADD R53, R152.reuse, 0x80 ;  /* 0x0000008098357836 */ /* 0x040fe40000000000 */
[C---:B------:R-:W-:Y:S02]  /*2a70*/  VIADD R54, R152.reuse, 0xa0 ;  /* 0x000000a098367836 */ /* 0x040fe40000000000 */
[----:B------:R-:W-:Y:S02]  /*2a80*/  VIADD R9, R152, 0xe0 ;  /* 0x000000e098097836 */ /* 0x000fe40000000000 */
[----:B------:R-:W-:Y:S02]  /*2a90*/  IMAD.MOV.U32 R57, RZ, RZ, 0x20 ;  /* 0x00000020ff397424 */ /* 0x000fe400078e00ff */
[----:B------:R-:W-:Y:S02]  /*2aa0*/  IMAD.IADD R60, R19, 0x1, R13 ;  /* 0x00000001133c7824 */ /* 0x000fe400078e020d */
[----:B------:R-:W-:Y:S01]  /*2ab0*/  IMAD.IADD R61, R21, 0x1, R61 ;  /* 0x00000001153d7824 */ /* 0x000fe200078e023d */
[----:B---3--:R-:W-:-:S02]  /*2ac0*/  SHF.R.S32.HI R3, RZ, 0x1f, R91 ;  /* 0x0000001fff037819 */ /* 0x008fc4000001145b */
[----:B------:R-:W-:Y:S02]  /*2ad0*/  SEL R91, R91, RZ, !P0 ;  /* 0x000000ff5b5b7207 */ /* 0x000fe40004000000 */
[----:B------:R-:W-:-:S05]  /*2ae0*/  SEL R8, R3, RZ, !P0 ;  /* 0x000000ff03087207 */ /* 0x000fca0004000000 */
[----:B------:R-:W-:Y:S02]  /*2af0*/  IMAD R3, R8, UR4, RZ ;  /* 0x0000000408037c24 */ /* 0x000fe4000f8e02ff */
[----:B------:R-:W-:-:S04]  /*2b00*/  IMAD.WIDE.U32 R30, R91, UR4, R30 ;  /* 0x000000045b1e7c25 */ /* 0x000fc8000f8e001e */
[----:B------:R-:W-:Y:S02]  /*2b10*/  IMAD R11, R91, UR5, R3 ;  /* 0x000000055b0b7c24 */ /* 0x000fe4000f8e0203 */
[----:B------:R-:W-:Y:S01]  /*2b20*/  VIADD R3, R152, 0x20 ;  /* 0x0000002098037836 */ /* 0x000fe20000000000 */
[----:B------:R-:W-:Y:S05]  /*2b30*/  @!P6 WARPSYNC.ALL ;  /* 0x000000000000e948 */ /* 0x000fea0003800000 */
[----:B------:R-:W-:Y:S01]  /*2b40*/  ULDC UR4, c[0x0][0x320] ;  /* 0x0000c80000047ab9 */ /* 0x000fe20000000800 */
[----:B--2---:R-:W-:Y:S01]  /*2b50*/  IMAD.SHL.U32 R55, R12, 0x40, RZ ;  /* 0x000000400c377824 */ /* 0x004fe200078e00ff */
[----:B------:R-:W-:Y:S01]  /*2b60*/  @!P6 BAR.SYNC.DEFER_BLOCKING 0x9, 0x100 ;  /* 0x024400000000eb1d */ /* 0x000fe20000010000 */
[----:B------:R-:W-:-:S02]  /*2b70*/  ISETP.GE.AND P0, PT, R3, UR4, PT ;  /* 0x0000000403007c0c */ /* 0x000fc4000bf06270 */
[----:B------:R-:W-:Y:S02]  /*2b80*/  ISETP.GE.AND P1, PT, R152, UR4, PT ;  /* 0x0000000498007c0c */ /* 0x000fe4000bf26270 */
[----:B------:R-:W-:Y:S01]  /*2b90*/  SEL R5, RZ, 0xffffffff, P0 ;  /* 0xffffffffff057807 */ /* 0x000fe20000000000 */
[----:B------:R-:W-:Y:S01]  /*2ba0*/  ULDC.64 UR6, c[0x0][0x330] ;  /* 0x0000cc0000067ab9 */ /* 0x000fe20000000a00 */
[----:B------:R-:W-:Y:S02]  /*2bb0*/  ISETP.GE.AND P0, PT, R4, UR4, PT ;  /* 0x0000000404007c0c */ /* 0x000fe4000bf06270 */
[----:B------:R-:W-:Y:S01]  /*2bc0*/  SEL R4, RZ, 0x1, P1 ;  /* 0x00000001ff047807 */ /* 0x000fe20000800000 */
[----:B------:R-:W-:Y:S01]  /*2bd0*/  IMAD.SHL.U32 R5, R5, 0x2, RZ ;  /* 0x0000000205057824 */ /* 0x000fe200078e00ff */
[----:B------:R-:W-:Y:S02]  /*2be0*/  ISETP.GE.AND P1, PT, R51, UR4, PT ;  /* 0x0000000433007c0c */ /* 0x000fe4000bf26270 */
[----:B------:R-:W-:-:S02]  /*2bf0*/  ISETP.GE.AND P2, PT, R52, UR4, PT ;  /* 0x0000000434007c0c */ /* 0x000fc4000bf46270 */
[----:B------:R-:W-:Y:S02]  /*2c00*/  LOP3.LUT R4, R5, 0x2, R4, 0xe2, !PT ;  /* 0x0000000205047812 */ /* 0x000fe400078ee204 */
[----:B------:R-:W-:Y:S02]  /*2c10*/  SEL R5, RZ, 0x4, P1 ;  /* 0x00000004ff057807 */ /* 0x000fe40000800000 */
[----:B------:R-:W-:Y:S02]  /*2c20*/  SEL R6, RZ, 0x8, P2 ;  /* 0x00000008ff067807 */ /* 0x000fe40001000000 */
[----:B------:R-:W-:Y:S02]  /*2c30*/  ISETP.GE.AND P1, PT, R53, UR4, PT ;  /* 0x0000000435007c0c */ /* 0x000fe4000bf26270 */
[----:B------:R-:W-:Y:S02]  /*2c40*/  ISETP.GE.AND P2, PT, R54, UR4, PT ;  /* 0x0000000436007c0c */ /* 0x000fe4000bf46270 */
[----:B------:R-:W-:-:S02]  /*2c50*/  LOP3.LUT R4, R6, R4, R5, 0xfe, !PT ;  /* 0x0000000406047212 */ /* 0x000fc400078efe05 */
[----:B------:R-:W-:Y:S02]  /*2c60*/  SEL R5, RZ, 0x10, P1 ;  /* 0x00000010ff057807 */ /* 0x000fe40000800000 */
[----:B------:R-:W-:-:S04]  /*2c70*/  SEL R6, RZ, 0x20, P2 ;  /* 0x00000020ff067807 */ /* 0x000fc80001000000 */
[----:B------:R-:W-:Y:S02]  /*2c80*/  LOP3.LUT R5, R6, R4, R5, 0xfe, !PT ;  /* 0x0000000406057212 */ /* 0x000fe400078efe05 */
[----:B------:R-:W-:Y:S02]  /*2c90*/  SEL R4, RZ, 0x40, P0 ;  /* 0x00000040ff047807 */ /* 0x000fe40000000000 */
[----:B0-----:R-:W-:-:S04]  /*2ca0*/  ISETP.GE.AND P0, PT, R152, R7, PT ;  /* 0x000000079800720c */ /* 0x001fc80003f06270 */
[----:B------:R-:W-:-:S05]  /*2cb0*/  SEL R7, R7, RZ, P0 ;  /* 0x000000ff07077207 */ /* 0x000fca0000000000 */
[----:B------:R-:W-:Y:S01]  /*2cc0*/  IMAD.IADD R7, R152, 0x1, R7 ;  /* 0x0000000198077824 */ /* 0x000fe200078e0207 */
[----:B------:R-:W-:Y:S02]  /*2cd0*/  LOP3.LUT R5, R5, R4, RZ, 0xfc, !PT ;  /* 0x0000000405057212 */ /* 0x000fe400078efcff */
[----:B------:R-:W-:Y:S02]  /*2ce0*/  LOP3.LUT R55, R55, 0x1c0, RZ, 0xc0, !PT ;  /* 0x000001c037377812 */ /* 0x000fe400078ec0ff */
[----:B------:R-:W-:Y:S02]  /*2cf0*/  SHF.R.S32.HI R4, RZ, 0x1f, R7 ;  /* 0x0000001fff047819 */ /* 0x000fe40000011407 */
[----:B------:R-:W-:Y:S01]  /*2d00*/  ISETP.GE.AND P3, PT, R9, UR4, PT ;  /* 0x0000000409007c0c */ /* 0x000fe2000bf66270 */
[----:B------:R-:W-:Y:S01]  /*2d10*/  IMAD.WIDE.U32 R40, R193, UR6, R152 ;  /* 0x00000006c1287c25 */ /* 0x000fe2000f8e0098 */
[----:B------:R-:W-:Y:S01]  /*2d20*/  LOP3.LUT R9, R55, 0x18, R152, 0xf8, !PT ;  /* 0x0000001837097812 */ /* 0x000fe200078ef898 */
[----:B------:R-:W-:Y:S01]  /*2d30*/  ULDC.64 UR4, c[0x0][0x338] ;  /* 0x0000ce0000047ab9 */ /* 0x000fe20000000a00 */
[----:B------:R-:W-:-:S02]  /*2d40*/  SHF.R.U32.HI R56, RZ, 0x3, R55 ;  /* 0x00000003ff387819 */ /* 0x000fc40000011637 */
[----:B------:R-:W-:Y:S01]  /*2d50*/  LEA.HI R7, R4, R7, RZ, 0x3 ;  /* 0x0000000704077211 */ /* 0x000fe200078f18ff */
[----:B------:R-:W-:Y:S01]  /*2d60*/  IMAD R41, R193, UR7, R41 ;  /* 0x00000007c1297c24 */ /* 0x000fe2000f8e0229 */
[----:B------:R-:W-:Y:S01]  /*2d70*/  LOP3.LUT P1, RZ, R12, 0x4, RZ, 0xc0, !PT ;  /* 0x000000040cff7812 */ /* 0x000fe2000782c0ff */
[----:B------:R-:W-:Y:S01]  /*2d80*/  IMAD R6, R8, UR4, RZ ;  /* 0x0000000408067c24 */ /* 0x000fe2000f8e02ff */
[----:B------:R-:W-:Y:S02]  /*2d90*/  LOP3.LUT R9, R9, R56, RZ, 0x3c, !PT ;  /* 0x0000003809097212 */ /* 0x000fe400078e3cff */
[----:B------:R-:W-:Y:S02]  /*2da0*/  LOP3.LUT R4, R190, 0x38, R7, 0xf8, !PT ;  /* 0x00000038be047812 */ /* 0x000fe400078ef807 */
[----:B------:R-:W-:Y:S01]  /*2db0*/  IADD3 R42, P2, R22, R43, RZ ;  /* 0x0000002b162a7210 */ /* 0x000fe20007f5e0ff */
[----:B------:R-:W-:Y:S01]  /*2dc0*/  IMAD R65, R91, UR5, R6 ;  /* 0x000000055b417c24 */ /* 0x000fe2000f8e0206 */
[----:B------:R-:W-:Y:S01]  /*2dd0*/  SEL R57, R57, 0xffffffe0, !P1 ;  /* 0xffffffe039397807 */ /* 0x000fe20004800000 */
[----:B------:R-:W-:Y:S01]  /*2de0*/  IMAD.WIDE.U32 R40, R91, UR4, R40 ;  /* 0x000000045b287c25 */ /* 0x000fe2000f8e0028 */
[----:B------:R-:W-:Y:S01]  /*2df0*/  LOP3.LUT R63, R4, R191, RZ, 0x3c, !PT ;  /* 0x000000bf043f7212 */ /* 0x000fe200078e3cff */
[----:B------:R-:W-:Y:S01]  /*2e00*/  ULDC UR4, c[0x0][0x2f4] ;  /* 0x0000bd0000047ab9 */ /* 0x000fe20000000800 */
[----:B------:R-:W-:Y:S01]  /*2e10*/  SEL R66, RZ, 0xffffff80, P3 ;  /* 0xffffff80ff427807 */ /* 0x000fe20001800000 */
[----:B------:R-:W-:Y:S01]  /*2e20*/  IMAD R58, R180, 0x200, R9 ;  /* 0x00000200b43a7824 */ /* 0x000fe200078e0209 */
[----:B------:R-:W-:Y:S01]  /*2e30*/  SHF.R.S32.HI R62, RZ, 0x3, R7 ;  /* 0x00000003ff3e7819 */ /* 0x000fe20000011407 */
[----:B------:R-:W-:Y:S01]  /*2e40*/  IMAD.X R43, R157, 0x1, R10, P2 ;  /* 0x000000019d2b7824 */ /* 0x000fe200010e060a */
[----:B------:R-:W-:Y:S01]  /*2e50*/  ISETP.GE.AND P1, PT, R152, UR4, PT ;  /* 0x0000000498007c0c */ /* 0x000fe2000bf26270 */
[----:B------:R-:W-:Y:S01]  /*2e60*/  IMAD.IADD R59, R57, 0x1, R58 ;  /* 0x00000001393b7824 */ /* 0x000fe200078e023a */
[----:B------:R-:W-:Y:S01]  /*2e70*/  ISETP.GE.AND P2, PT, R3, UR4, PT ;  /* 0x0000000403007c0c */ /* 0x000fe2000bf46270 */
[----:B------:R-:W-:Y:S01]  /*2e80*/  IMAD.IADD R63, R192, 0x1, R63 ;  /* 0x00000001c03f7824 */ /* 0x000fe200078e023f */
[----:B------:R-:W-:Y:S01]  /*2e90*/  LOP3.LUT R66, R5, 0x80, R66, 0xc8, !PT ;  /* 0x0000008005427812 */ /* 0x000fe200078ec842 */
[----:B------:R-:W-:Y:S01]  /*2ea0*/  IMAD.IADD R64, R31, 0x1, R11 ;  /* 0x000000011f407824 */ /* 0x000fe200078e020b */
[----:B------:R-:W-:Y:S01]  /*2eb0*/  LOP3.LUT R67, R5, 0x40, RZ, 0xc0, !PT ;  /* 0x0000004005437812 */ /* 0x000fe200078ec0ff */
[----:B------:R-:W-:-:S08]  /*2ec0*/  IMAD.IADD R65, R41, 0x1, R65 ;  /* 0x0000000129417824 */ /* 0x000fd000078e0241 */
.L_x_3669:
[----:B------:R-:W0:Y:S01]  /*2ed0*/  LDC.64 R76, c[0x0][0x300] ;  /* 0x0000c000ff4c7b82 */ /* 0x000e220000000a00 */
[----:B------:R-:W-:Y:S01]  /*2ee0*/  VIADD R49, R49, 0xffffffff ;  /* 0xffffffff31317836 */ /* 0x000fe20000000000 */
[----:B------:R-:W-:Y:S05]  /*2ef0*/  YIELD ;  /* 0x0000000000007946 */ /* 0x000fea0003800000 */
[----:B------:R-:W-:Y:S01]  /*2f00*/  SHF.R.S32.HI R9, RZ, 0x1f, R49 ;  /* 0x0000001fff097819 */ /* 0x000fe20000011431 */
[----:B------:R-:W1:Y:S01]  /*2f10*/  LDC.64 R70, c[0x0][0x2e8] ;  /* 0x0000ba00ff467b82 */ /* 0x000e620000000a00 */
[----:B------:R-:W-:Y:S01]  /*2f20*/  IMAD.MOV.U32 R78, RZ, RZ, R152 ;  /* 0x000000ffff4e7224 */ /* 0x000fe200078e0098 */
[----:B------:R-:W-:Y:S01]  /*2f30*/  BSSY B0, `(.L_x_3618) ;  /* 0x00002fe000007945 */ /* 0x000fe20003800000 */
[----:B------:R-:W-:-:S02]  /*2f40*/  IMAD.MOV.U32 R79, RZ, RZ, R153 ;  /* 0x000000ffff4f7224 */ /* 0x000fc400078e0099 */
[----:B------:R-:W-:-:S03]  /*2f50*/  IMAD R83, R23, 0x1800, R59 ;  /* 0x0000180017537824 */ /* 0x000fc600078e023b */
[----:B------:R-:W2:Y:S01]  /*2f60*/  LDC R73, c[0x0][0x3f4] ;  /* 0x0000fd00ff497b82 */ /* 0x000ea20000000800 */
[----:B------:R-:W-:Y:S02]  /*2f70*/  IMAD R83, R83, 0x2, R48 ;  /* 0x0000000253537824 */ /* 0x000fe400078e0230 */
[-C--:B0-----:R-:W-:Y:S02]  /*2f80*/  IMAD R4, R9, R76.reuse, RZ ;  /* 0x0000004c09047224 */ /* 0x081fe400078e02ff */
[----:B------:R-:W-:-:S04]  /*2f90*/  IMAD.WIDE.U32 R74, R49, R76, RZ ;  /* 0x0000004c314a7225 */ /* 0x000fc800078e00ff */
[----:B------:R-:W-:Y:S02]  /*2fa0*/  IMAD R5, R49, R77, R4 ;  /* 0x0000004d31057224 */ /* 0x000fe400078e0204 */
[-C--:B------:R-:W-:Y:S02]  /*2fb0*/  IMAD R82, R157, R76.reuse, RZ ;  /* 0x0000004c9d527224 */ /* 0x080fe400078e02ff */
[----:B------:R-:W-:Y:S02]  /*2fc0*/  IMAD.IADD R6, R75, 0x1, R5 ;  /* 0x000000014b067824 */ /* 0x000fe400078e0205 */
[----:B------:R-:W-:-:S04]  /*2fd0*/  IMAD.WIDE.U32 R4, R22, R76, R78 ;  /* 0x0000004c16047225 */ /* 0x000fc800078e004e */
[----:B------:R-:W-:Y:S01]  /*2fe0*/  IMAD.WIDE.U32 R74, R74, 0x60, RZ ;  /* 0x000000604a4a7825 */ /* 0x000fe200078e00ff */
[----:B------:R-:W-:-:S03]  /*2ff0*/  IADD3 R7, P3, R30, R4, RZ ;  /* 0x000000041e077210 */ /* 0x000fc60007f7e0ff */
[----:B------:R-:W-:Y:S01]  /*3000*/  IMAD R81, R6, 0x60, RZ ;  /* 0x0000006006517824 */ /* 0x000fe200078e02ff */
[-C--:B------:R-:W-:Y:S01]  /*3010*/  LEA R4, P5, R76, R74.reuse, 0x6 ;  /* 0x0000004a4c047211 */ /* 0x080fe200078a30ff */
[----:B------:R-:W-:Y:S02]  /*3020*/  IMAD R82, R22, R77, R82 ;  /* 0x0000004d16527224 */ /* 0x000fe400078e0252 */
[----:B------:R-:W-:Y:S01]  /*3030*/  IMAD.IADD R81, R75, 0x1, R81 ;  /* 0x000000014b517824 */ /* 0x000fe200078e0251 */
[----:B------:R-:W-:Y:S02]  /*3040*/  IADD3 R4, P4, R4, R7, RZ ;  /* 0x0000000704047210 */ /* 0x000fe40007f9e0ff */
[----:B------:R-:W-:Y:S02]  /*3050*/  IADD3.X R8, R64, R5, R82, P3, !PT ;  /* 0x0000000540087210 */ /* 0x000fe40001ffe452 */
[----:B------:R-:W-:Y:S02]  /*3060*/  IADD3 R6, P3, R7, R74, RZ ;  /* 0x0000004a07067210 */ /* 0x000fe40007f7e0ff */
[----:B------:R-:W-:-:S02]  /*3070*/  LEA.HI.X R5, R76, R81, R77, 0x6, P5 ;  /* 0x000000514c057211 */ /* 0x000fc400028f344d */
[-C--:B-1----:R-:W-:Y:S01]  /*3080*/  LEA R14, P5, R6, R70.reuse, 0x1 ;  /* 0x00000046060e7211 */ /* 0x082fe200078a08ff */
[----:B------:R-:W-:Y:S01]  /*3090*/  IMAD.X R7, R8, 0x1, R81, P3 ;  /* 0x0000000108077824 */ /* 0x000fe200018e0651 */
[----:B----4-:R-:W-:Y:S01]  /*30a0*/  LEA R12, P3, R4, R70, 0x1 ;  /* 0x00000046040c7211 */ /* 0x010fe200078608ff */
[----:B------:R-:W-:Y:S01]  /*30b0*/  IMAD.X R5, R5, 0x1, R8, P4 ;  /* 0x0000000105057824 */ /* 0x000fe200020e0608 */
[----:B------:R-:W-:Y:S02]  /*30c0*/  ISETP.GT.AND P4, PT, R49, R50, PT ;  /* 0x000000323100720c */ /* 0x000fe40003f84270 */
[-C--:B------:R-:W-:Y:S02]  /*30d0*/  LEA.HI.X R15, R6, R71.reuse, R7, 0x1, P5 ;  /* 0x00000047060f7211 */ /* 0x080fe400028f0c07 */
[----:B------:R-:W-:Y:S01]  /*30e0*/  LEA.HI.X R13, R4, R71, R5, 0x1, P3 ;  /* 0x00000047040d7211 */ /* 0x000fe200018f0c05 */
[----:B------:R-:W-:Y:S01]  /*30f0*/  IMAD R5, R23, 0x1800, R58 ;  /* 0x0000180017057824 */ /* 0x000fe200078e023a */
[----:B--2---:R-:W-:-:S02]  /*3100*/  ISETP.GE.AND P3, PT, R73, 0x1, PT ;  /* 0x000000014900780c */ /* 0x004fc40003f66270 */
[----:B------:R-:W-:Y:S01]  /*3110*/  P2R R69, PR, RZ, 0x10 ;  /* 0x00000010ff457803 */ /* 0x000fe20000000000 */
[----:B------:R-:W-:-:S10]  /*3120*/  IMAD R84, R5, 0x2, R48 ;  /* 0x0000000205547824 */ /* 0x000fd400078e0230 */
[----:B------:R-:W-:Y:S05]  /*3130*/  @!P3 BRA `(.L_x_3619) ;  /* 0x0000002c0008b947 */ /* 0x000fea0003800000 */
[----:B------:R-:W0:Y:S01]  /*3140*/  LDC.64 R38, c[0x0][0x3f8] ;  /* 0x0000fe00ff267b82 */ /* 0x000e220000000a00 */
[----:B------:R-:W-:Y:S01]  /*3150*/  ULDC.U8 UR4, c[0x0][0x410] ;  /* 0x0001040000047ab9 */ /* 0x000fe20000000000 */
[----:B------:R-:W-:Y:S01]  /*3160*/  IMAD R72, R49, -0x60, R46 ;  /* 0xffffffa031487824 */ /* 0x000fe200078e022e */
[----:B------:R-:W-:-:S04]  /*3170*/  ISETP.NE.AND P3, PT, RZ, UR4, PT ;  /* 0x00000004ff007c0c */ /* 0x000fc8000bf65270 */
[----:B------:R-:W-:Y:S01]  /*3180*/  VIMNMX R72, R72, 0x60, PT ;  /* 0x0000006048487848 */ /* 0x000fe20003fe0100 */
[----:B------:R-:W1:Y:S01]  /*3190*/  LDC.64 R36, c[0x0][0x408] ;  /* 0x00010200ff247b82 */ /* 0x000e620000000a00 */
[-C--:B0-----:R-:W-:Y:S02]  /*31a0*/  IMAD R4, R9, R38.reuse, RZ ;  /* 0x0000002609047224 */ /* 0x081fe400078e02ff */
[----:B------:R-:W-:-:S04]  /*31b0*/  IMAD.WIDE.U32 R34, R49, R38, RZ ;  /* 0x0000002631227225 */ /* 0x000fc800078e00ff */
[----:B------:R-:W-:Y:S02]  /*31c0*/  IMAD R5, R49, R39, R4 ;  /* 0x0000002731057224 */ /* 0x000fe400078e0204 */
[-C--:B-1----:R-:W-:Y:S02]  /*31d0*/  IMAD R6, R9, R36.reuse, RZ ;  /* 0x0000002409067224 */ /* 0x082fe400078e02ff */
[----:B------:R-:W-:-:S04]  /*31e0*/  IMAD.WIDE.U32 R32, R49, R36, RZ ;  /* 0x0000002431207225 */ /* 0x000fc800078e00ff */
[----:B------:R-:W-:Y:S02]  /*31f0*/  IMAD R7, R49, R37, R6 ;  /* 0x0000002531077224 */ /* 0x000fe400078e0206 */
        /* <DEDUP_REMOVED lines=11> */
[----:B------:R-:W-:Y:S01]  /*32b0*/  IMAD.MOV.U32 R4, RZ, RZ, R18 ;  /* 0x000000ffff047224 */ /* 0x000fe200078e0012 */
[----:B------:R-:W-:Y:S01]  /*32c0*/  ULDC.64 UR4, c[0x0][0x3e8] ;  /* 0x0000fa0000047ab9 */ /* 0x000fe20000000a00 */
[----:B------:R-:W-:Y:S01]  /*32d0*/  IMAD.MOV.U32 R5, RZ, RZ, R60 ;  /* 0x000000ffff057224 */ /* 0x000fe200078e003c */
[----:B------:R-:W-:Y:S01]  /*32e0*/  ULDC.64 UR6, c[0x0][0x400] ;  /* 0x0001000000067ab9 */ /* 0x000fe20000000a00 */
[----:B------:R-:W-:Y:S01]  /*32f0*/  IMAD R25, R80, 0x60, RZ ;  /* 0x0000006050197824 */ /* 0x000fe200078e02ff */
[----:B------:R-:W-:Y:S01]  /*3300*/  CS2R R76, SRZ ;  /* 0x00000000004c7805 */ /* 0x000fe2000001ff00 */
[----:B------:R-:W-:Y:S01]  /*3310*/  IMAD.WIDE.U32 R6, R34, 0x60, R4 ;  /* 0x0000006022067825 */ /* 0x000fe200078e0004 */
[----:B------:R-:W-:-:S03]  /*3320*/  CS2R R78, SRZ ;  /* 0x00000000004e7805 */ /* 0x000fc6000001ff00 */
[----:B------:R-:W-:Y:S02]  /*3330*/  IMAD.MOV.U32 R4, RZ, RZ, R20 ;  /* 0x000000ffff047224 */ /* 0x000fe400078e0014 */
[----:B------:R-:W-:Y:S02]  /*3340*/  IMAD.MOV.U32 R5, RZ, RZ, R61 ;  /* 0x000000ffff057224 */ /* 0x000fe400078e003d */
[----:B------:R-:W-:Y:S02]  /*3350*/  IMAD R27, R68, 0x60, RZ ;  /* 0x00000060441b7824 */ /* 0x000fe400078e02ff */
[----:B------:R-:W-:Y:S01]  /*3360*/  IMAD.WIDE.U32 R10, R32, 0x60, R4 ;  /* 0x00000060200a7825 */ /* 0x000fe200078e0004 */
[----:B------:R-:W-:-:S03]  /*3370*/  LEA R4, P3, R6, UR4, 0x1 ;  /* 0x0000000406047c11 */ /* 0x000fc6000f8608ff */
[----:B------:R-:W-:Y:S02]  /*3380*/  IMAD.IADD R5, R7, 0x1, R25 ;  /* 0x0000000107057824 */ /* 0x000fe400078e0219 */
[----:B------:R-:W-:-:S03]  /*3390*/  IMAD.IADD R7, R11, 0x1, R27 ;  /* 0x000000010b077824 */ /* 0x000fc600078e021b */
[----:B------:R-:W-:Y:S02]  /*33a0*/  LEA.HI.X R5, R6, UR5, R5, 0x1, P3 ;  /* 0x0000000506057c11 */ /* 0x000fe400098f0c05 */
        /* <DEDUP_REMOVED lines=10> */
.L_x_3622:
[----:B------:R-:W-:Y:S05]  /*3450*/  BSYNC B1 ;  /* 0x0000000000017941 */ /* 0x000fea0003800000 */
.L_x_3621:
[----:B------:R-:W-:Y:S01]  /*3460*/  ISETP.GE.AND P5, PT, R156, R72, PT ;  /* 0x000000489c00720c */ /* 0x000fe20003fa6270 */
[----:B------:R-:W-:Y:S01]  /*3470*/  BSSY B1, `(.L_x_3623) ;  /* 0x0000023000017945 */ /* 0x000fe20003800000 */
[----:B------:R-:W-:Y:S02]  /*3480*/  CS2R R24, SRZ ;  /* 0x0000000000187805 */ /* 0x000fe4000001ff00 */
[----:B------:R-:W-:Y:S01]  /*3490*/  CS2R R10, SRZ ;  /* 0x00000000000a7805 */ /* 0x000fe2000001ff00 */
[----:B-----5:R-:W-:Y:S01]  /*34a0*/  IMAD.MOV.U32 R81, RZ, RZ, R70 ;  /* 0x000000ffff517224 */ /* 0x020fe200078e0046 */
[----:B------:R-:W-:Y:S01]  /*34b0*/  CS2R R26, SRZ ;  /* 0x00000000001a7805 */ /* 0x000fe2000001ff00 */
[----:B------:R-:W-:-:S06]  /*34c0*/  IMAD.MOV.U32 R82, RZ, RZ, R71 ;  /* 0x000000ffff527224 */ /* 0x000fcc00078e0047 */
[----:B------:R-:W-:Y:S05]  /*34d0*/  @P5 BRA `(.L_x_3624) ;  /* 0x0000000000705947 */ /* 0x000fea0003800000 */
[C---:B0-----:R-:W-:Y:S01]  /*34e0*/  SHF.L.U64.HI R5, R38.reuse, 0x6, R39 ;  /* 0x0000000626057819 */ /* 0x041fe20000010227 */
[----:B------:R-:W-:Y:S01]  /*34f0*/  IMAD.SHL.U32 R4, R38, 0x40, RZ ;  /* 0x0000004026047824 */ /* 0x000fe200078e00ff */
[----:B------:R-:W-:Y:S01]  /*3500*/  ULDC.64 UR4, c[0x0][0x3e8] ;  /* 0x0000fa0000047ab9 */ /* 0x000fe20000000a00 */
[----:B------:R-:W-:Y:S01]  /*3510*/  IMAD R9, R80, 0x60, RZ ;  /* 0x0000006050097824 */ /* 0x000fe200078e02ff */
[----:B------:R-:W-:Y:S01]  /*3520*/  CS2R R24, SRZ ;  /* 0x0000000000187805 */ /* 0x000fe2000001ff00 */
[----:B------:R-:W-:Y:S01]  /*3530*/  IMAD.WIDE.U32 R4, R34, 0x60, R4 ;  /* 0x0000006022047825 */ /* 0x000fe200078e0004 */
[----:B------:R-:W-:-:S03]  /*3540*/  CS2R R26, SRZ ;  /* 0x00000000001a7805 */ /* 0x000fc6000001ff00 */
[----:B------:R-:W-:Y:S01]  /*3550*/  IMAD R8, R68, 0x60, RZ ;  /* 0x0000006044087824 */ /* 0x000fe200078e02ff */
[----:B------:R-:W-:Y:S01]  /*3560*/  IADD3 R6, P3, R18, R4, RZ ;  /* 0x0000000412067210 */ /* 0x000fe20007f7e0ff */
[----:B------:R-:W-:-:S03]  /*3570*/  IMAD.SHL.U32 R4, R36, 0x40, RZ ;  /* 0x0000004024047824 */ /* 0x000fc600078e00ff */
[----:B------:R-:W-:Y:S02]  /*3580*/  IADD3.X R9, R60, R9, R5, P3, !PT ;  /* 0x000000093c097210 */ /* 0x000fe40001ffe405 */
[----:B------:R-:W-:-:S03]  /*3590*/  SHF.L.U64.HI R5, R36, 0x6, R37 ;  /* 0x0000000624057819 */ /* 0x000fc60000010225 */
[----:B------:R-:W-:-:S03]  /*35a0*/  IMAD.WIDE.U32 R4, R32, 0x60, R4 ;  /* 0x0000006020047825 */ /* 0x000fc600078e0004 */
[----:B------:R-:W-:-:S04]  /*35b0*/  IADD3 R7, P3, R20, R4, RZ ;  /* 0x0000000414077210 */ /* 0x000fc80007f7e0ff */
[----:B------:R-:W-:Y:S02]  /*35c0*/  IADD3.X R8, R61, R8, R5, P3, !PT ;  /* 0x000000083d087210 */ /* 0x000fe40001ffe405 */
        /* <DEDUP_REMOVED lines=13> */
.L_x_3624:
[----:B------:R-:W-:Y:S05]  /*36a0*/  BSYNC B1 ;  /* 0x0000000000017941 */ /* 0x000fea0003800000 */
.L_x_3623:
[----:B------:R-:W-:Y:S01]  /*36b0*/  ULOP3.LUT UR4, UR38, 0x1, URZ, 0xfc, !UPT ;  /* 0x0000000126047892 */ /* 0x000fe2000f8efc3f */
[----:B01----:R-:W-:Y:S01]  /*36c0*/  IMAD.MOV.U32 R4, RZ, RZ, R76 ;  /* 0x000000ffff047224 */ /* 0x003fe200078e004c */
[----:B------:R-:W-:Y:S01]  /*36d0*/  PRMT R36, R82, 0x5410, R81 ;  /* 0x0000541052247816 */ /* 0x000fe20000000051 */
[----:B------:R-:W-:Y:S01]  /*36e0*/  IMAD.MOV.U32 R5, RZ, RZ, R77 ;  /* 0x000000ffff057224 */ /* 0x000fe200078e004d */
[----:B------:R-:W-:Y:S01]  /*36f0*/  UISETP.NE.AND UP0, UPT, UR4, 0x3, UPT ;  /* 0x000000030400788c */ /* 0x000fe2000bf05270 */
        /* <DEDUP_REMOVED lines=24> */
.L_x_3625:
[----:B------:R-:W-:Y:S01]  /*3880*/  IMAD R68, R23, 0x8, R2 ;  /* 0x0000000817447824 */ /* 0x000fe200078e0202 */
[----:B------:R-:W-:Y:S01]  /*3890*/  SHF.L.U32 R80, R158, 0x1f, RZ ;  /* 0x0000001f9e507819 */ /* 0x000fe200000006ff */
[----:B------:R-:W-:Y:S03]  /*38a0*/  BSSY B1, `(.L_x_3626) ;  /* 0x0000003000017945 */ /* 0x000fe60003800000 */
[----:B------:R-:W0:Y:S02]  /*38b0*/  SYNCS.PHASECHK.TRANS64.TRYWAIT P6, [R68+URZ+0x32490], R80 ;  /* 0x03249050440075a7 */ /* 0x000e2400080c017f */
[----:B0-----:R-:W-:Y:S05]  /*38c0*/  @!P6 BRA `(.L_x_3627) ;  /* 0x0000037800b0e947 */ /* 0x001fea0003800000 */
.L_x_4020:
[----:B------:R-:W-:Y:S05]  /*38d0*/  BSYNC B1 ;  /* 0x0000000000017941 */ /* 0x000fea0003800000 */
.L_x_3626:
        /* <DEDUP_REMOVED lines=19> */
[-C--:B------:R-:W-:Y:S01]  /*3a10*/  FMUL.FTZ R82, R6, R77.reuse ;  /* 0x0000004d06527220 */ /* 0x080fe20000410000 */
[----:B------:R-:W-:Y:S02]  /*3a20*/  HADD2.F32 R39, -RZ, R39.H0_H0 ;  /* 0x20000027ff277230 */ /* 0x000fe40000004100 */
[----:B------:R-:W-:Y:S01]  /*3a30*/  FMUL.FTZ R77, R5, R77 ;  /* 0x0000004d054d7220 */ /* 0x000fe20000410000 */
[----:B------:R-:W-:Y:S02]  /*3a40*/  HADD2.F32 R76, -RZ, R76.H0_H0 ;  /* 0x2000004cff4c7230 */ /* 0x000fe40000004100 */
[-C--:B------:R-:W-:Y:S01]  /*3a50*/  FMUL.FTZ R86, R38, R78.reuse ;  /* 0x0000004e26567220 */ /* 0x080fe20000410000 */
[----:B------:R-:W-:Y:S01]  /*3a60*/  FMUL.FTZ R85, R7, R78 ;  /* 0x0000004e07557220 */ /* 0x000fe20000410000 */
[-C--:B------:R-:W-:Y:S01]  /*3a70*/  FFMA.FTZ R82, R5, R39.reuse, -R82 ;  /* 0x0000002705527223 */ /* 0x080fe20000010852 */
[----:B------:R-:W-:Y:S01]  /*3a80*/  FFMA.FTZ R79, R6, R39, R77 ;  /* 0x00000027064f7223 */ /* 0x000fe2000001004d */
[----:B------:R-:W-:-:S02]  /*3a90*/  HADD2.F32 R5, -RZ, R4.H1_H1 ;  /* 0x30000004ff057230 */ /* 0x000fc40000004100 */
[-C--:B------:R-:W-:Y:S01]  /*3aa0*/  FFMA.FTZ R81, R7, R76.reuse, -R86 ;  /* 0x0000004c07517223 */ /* 0x080fe20000010856 */
[----:B------:R-:W-:Y:S01]  /*3ab0*/  FFMA.FTZ R88, R38, R76, R85 ;  /* 0x0000004c26587223 */ /* 0x000fe20000010055 */
[----:B------:R-:W-:Y:S02]  /*3ac0*/  HADD2.F32 R39, -RZ, R91.H0_H0 ;  /* 0x2000005bff277230 */ /* 0x000fe40000004100 */
[----:B------:R-:W-:Y:S02]  /*3ad0*/  HADD2.F32 R4, -RZ, R4.H0_H0 ;  /* 0x20000004ff047230 */ /* 0x000fe40000004100 */
[----:B------:R-:W-:Y:S02]  /*3ae0*/  HADD2.F32 R6, -RZ, R37.H1_H1 ;  /* 0x30000025ff067230 */ /* 0x000fe40000004100 */
[-C--:B------:R-:W-:Y:S01]  /*3af0*/  FMUL.FTZ R77, R5, R39.reuse ;  /* 0x00000027054d7220 */ /* 0x080fe20000410000 */
[----:B------:R-:W-:Y:S02]  /*3b00*/  HADD2.F32 R76, -RZ, R91.H1_H1 ;  /* 0x3000005bff4c7230 */ /* 0x000fe40000004100 */
[----:B------:R-:W-:Y:S01]  /*3b10*/  FMUL.FTZ R78, R4, R39 ;  /* 0x00000027044e7220 */ /* 0x000fe20000410000 */
[----:B------:R-:W-:-:S02]  /*3b20*/  HADD2.F32 R37, -RZ, R37.H0_H0 ;  /* 0x20000025ff257230 */ /* 0x000fc40000004100 */
[--C-:B------:R-:W-:Y:S02]  /*3b30*/  HADD2.F32 R7, -RZ, R87.reuse.H0_H0 ;  /* 0x20000057ff077230 */ /* 0x100fe40000004100 */
[-C--:B------:R-:W-:Y:S01]  /*3b40*/  FMUL.FTZ R86, R6, R76.reuse ;  /* 0x0000004c06567220 */ /* 0x080fe20000410000 */
        /* <DEDUP_REMOVED lines=10> */
.L_x_3633:
[----:B------:R-:W-:Y:S05]  /*3bf0*/  BSYNC B3 ;  /* 0x0000000000037941 */ /* 0x000fea0003800000 */
.L_x_3632:
[----:B--2---:R1:W-:Y:S02]  /*3c00*/  STG.E.128 desc[UR42][R14.64], R4 ;  /* 0x000000040e007986 */ /* 0x0043e4000c101d2a */
.L_x_3631:
[----:B------:R-:W-:Y:S05]  /*3c10*/  BSYNC B2 ;  /* 0x0000000000027941 */ /* 0x000fea0003800000 */
.L_x_3630:
[----:B------:R-:W-:Y:S05]  /*3c20*/  @P2 BRA `(.L_x_3629) ;  /* 0x0000000000bc2947 */ /* 0x000fea0003800000 */
[----:B-1----:R1:W2:Y:S01]  /*3c30*/  LDS.128 R4, [R83] ;  /* 0x0000000053047984 */ /* 0x0022a20000000c00 */
[----:B------:R-:W-:Y:S01]  /*3c40*/  ISETP.GE.AND P4, PT, R159, R73, PT ;  /* 0x000000499f00720c */ /* 0x000fe20003f86270 */
[----:B------:R-:W-:-:S12]  /*3c50*/  BSSY B2, `(.L_x_3634) ;  /* 0x000002b000027945 */ /* 0x000fd80003800000 */
[----:B-1----:R-:W-:Y:S05]  /*3c60*/  @P4 BRA `(.L_x_3635) ;  /* 0x0000000000a44947 */ /* 0x002fea0003800000 */
[--C-:B------:R-:W-:Y:S01]  /*3c70*/  SHF.R.U64 R39, R70, 0x10, R71.reuse ;  /* 0x0000001046277819 */ /* 0x100fe20000001247 */
[----:B--2---:R-:W-:Y:S01]  /*3c80*/  IMAD.MOV.U32 R37, RZ, RZ, R6 ;  /* 0x000000ffff257224 */ /* 0x004fe200078e0006 */
[----:B------:R-:W-:Y:S01]  /*3c90*/  SHF.R.U32.HI R70, RZ, 0x10, R71 ;  /* 0x00000010ff467819 */ /* 0x000fe20000011647 */
[----:B------:R-:W-:Y:S01]  /*3ca0*/  HADD2.F32 R6, -RZ, R5.H1_H1 ;  /* 0x30000005ff067230 */ /* 0x000fe20000004100 */
[--C-:B------:R-:W-:Y:S01]  /*3cb0*/  SHF.R.U64 R71, R74, 0x10, R75.reuse ;  /* 0x000000104a477819 */ /* 0x100fe2000000124b */
[----:B------:R-:W-:Y:S01]  /*3cc0*/  HADD2.F32 R38, -RZ, R7.H1_H1 ;  /* 0x30000007ff267230 */ /* 0x000fe20000004100 */
[----:B------:R-:W-:Y:S01]  /*3cd0*/  SHF.R.U32.HI R74, RZ, 0x10, R75 ;  /* 0x00000010ff4a7819 */ /* 0x000fe2000001164b */
[----:B------:R-:W-:Y:S02]  /*3ce0*/  HADD2.F32 R5, -RZ, R5.H0_H0 ;  /* 0x20000005ff057230 */ /* 0x000fe40000004100 */
        /* <DEDUP_REMOVED lines=11> */
[----:B------:R-:W-:Y:S01]  /*3da0*/  FFMA.FTZ R77, R38, R70, R77 ;  /* 0x00000046264d7223 */ /* 0x000fe2000001004d */
[----:B------:R-:W-:-:S02]  /*3db0*/  HADD2.F32 R38, -RZ, R90.H0_H0 ;  /* 0x2000005aff267230 */ /* 0x000fc40000004100 */
[----:B------:R-:W-:Y:S01]  /*3dc0*/  FFMA.FTZ R78, R7, R70, -R78 ;  /* 0x00000046074e7223 */ /* 0x000fe2000001084e */
[----:B------:R-:W-:Y:S02]  /*3dd0*/  HADD2.F32 R39, -RZ, R90.H1_H1 ;  /* 0x3000005aff277230 */ /* 0x000fe40000004100 */
[--C-:B------:R-:W-:Y:S02]  /*3de0*/  HADD2.F32 R5, -RZ, R4.reuse.H1_H1 ;  /* 0x30000004ff057230 */ /* 0x100fe40000004100 */
[--C-:B------:R-:W-:Y:S02]  /*3df0*/  HADD2.F32 R6, -RZ, R37.reuse.H1_H1 ;  /* 0x30000025ff067230 */ /* 0x100fe40000004100 */
[----:B------:R-:W-:Y:S02]  /*3e00*/  HADD2.F32 R4, -RZ, R4.H0_H0 ;  /* 0x20000004ff047230 */ /* 0x000fe40000004100 */
[----:B------:R-:W-:Y:S01]  /*3e10*/  FMUL.FTZ R71, R5, R38 ;  /* 0x0000002605477220 */ /* 0x000fe20000410000 */
[----:B------:R-:W-:-:S02]  /*3e20*/  HADD2.F32 R37, -RZ, R37.H0_H0 ;  /* 0x20000025ff257230 */ /* 0x000fc40000004100 */
[-C--:B------:R-:W-:Y:S01]  /*3e30*/  FMUL.FTZ R70, R6, R39.reuse ;  /* 0x0000002706467220 */ /* 0x080fe20000410000 */
[--C-:B------:R-:W-:Y:S02]  /*3e40*/  HADD2.F32 R7, -RZ, R36.reuse.H1_H1 ;  /* 0x30000024ff077230 */ /* 0x100fe40000004100 */
[C---:B------:R-:W-:Y:S01]  /*3e50*/  FMUL.FTZ R38, R4.reuse, R38 ;  /* 0x0000002604267220 */ /* 0x040fe20000410000 */
        /* <DEDUP_REMOVED lines=10> */
.L_x_3635:
[----:B------:R-:W-:Y:S05]  /*3f00*/  BSYNC B2 ;  /* 0x0000000000027941 */ /* 0x000fea0003800000 */
.L_x_3634:
[----:B--2---:R2:W-:Y:S02]  /*3f10*/  STG.E.128 desc[UR42][R14.64+0x40], R4 ;  /* 0x000040040e007986 */ /* 0x0045e4000c101d2a */
.L_x_3629:
[----:B------:R-:W-:Y:S05]  /*3f20*/  BSYNC B1 ;  /* 0x0000000000017941 */ /* 0x000fea0003800000 */
.L_x_3628:
        /* <DEDUP_REMOVED lines=22> */
[C---:B------:R-:W-:Y:S01]  /*4090*/  FMUL.FTZ R25, R5.reuse, R25 ;  /* 0x0000001905197220 */ /* 0x040fe20000410000 */
[----:B------:R-:W-:Y:S01]  /*40a0*/  FFMA.FTZ R38, R5, R24, -R38 ;  /* 0x0000001805267223 */ /* 0x000fe20000010826 */
[----:B------:R-:W-:Y:S01]  /*40b0*/  FMUL.FTZ R36, R7, R36 ;  /* 0x0000002407247220 */ /* 0x000fe20000410000 */
[----:B------:R-:W-:-:S02]  /*40c0*/  HADD2.F32 R5, -RZ, R4.H1_H1 ;  /* 0x30000004ff057230 */ /* 0x000fc40000004100 */
[----:B------:R-:W-:Y:S01]  /*40d0*/  FFMA.FTZ R70, R7, R26, -R70 ;  /* 0x0000001a07467223 */ /* 0x000fe20000010846 */
[--C-:B------:R-:W-:Y:S02]  /*40e0*/  HADD2.F32 R7, -RZ, R35.reuse.H1_H1 ;  /* 0x30000023ff077230 */ /* 0x100fe40000004100 */
[----:B------:R-:W-:Y:S01]  /*40f0*/  FFMA.FTZ R37, R6, R24, R25 ;  /* 0x0000001806257223 */ /* 0x000fe20000010019 */
[----:B------:R-:W-:Y:S02]  /*4100*/  HADD2.F32 R35, -RZ, R35.H0_H0 ;  /* 0x20000023ff237230 */ /* 0x000fe40000004100 */
[----:B------:R-:W-:Y:S01]  /*4110*/  FFMA.FTZ R39, R15, R26, R36 ;  /* 0x0000001a0f277223 */ /* 0x000fe20000010024 */
[----:B------:R-:W-:Y:S02]  /*4120*/  HADD2.F32 R4, -RZ, R4.H0_H0 ;  /* 0x20000004ff047230 */ /* 0x000fe40000004100 */
[----:B------:R-:W-:Y:S02]  /*4130*/  HADD2.F32 R25, -RZ, R34.H1_H1 ;  /* 0x30000022ff197230 */ /* 0x000fe40000004100 */
[----:B------:R-:W-:Y:S01]  /*4140*/  FMUL.FTZ R27, R5, R35 ;  /* 0x00000023051b7220 */ /* 0x000fe20000410000 */
[----:B------:R-:W-:-:S02]  /*4150*/  HADD2.F32 R6, -RZ, R14.H1_H1 ;  /* 0x3000000eff067230 */ /* 0x000fc40000004100 */
[C---:B------:R-:W-:Y:S01]  /*4160*/  FMUL.FTZ R24, R4.reuse, R35 ;  /* 0x0000002304187220 */ /* 0x040fe20000410000 */
[----:B------:R-:W-:Y:S02]  /*4170*/  HADD2.F32 R14, -RZ, R14.H0_H0 ;  /* 0x2000000eff0e7230 */ /* 0x000fe40000004100 */
[----:B------:R-:W-:Y:S01]  /*4180*/  FFMA.FTZ R27, R4, R7, -R27 ;  /* 0x00000007041b7223 */ /* 0x000fe2000001081b */
[----:B------:R-:W-:Y:S02]  /*4190*/  HADD2.F32 R15, -RZ, R34.H0_H0 ;  /* 0x20000022ff0f7230 */ /* 0x000fe40000004100 */
[----:B------:R-:W-:Y:S01]  /*41a0*/  FMUL.FTZ R35, R6, R25 ;  /* 0x0000001906237220 */ /* 0x000fe20000410000 */
[----:B------:R-:W-:Y:S01]  /*41b0*/  FFMA.FTZ R24, R5, R7, R24 ;  /* 0x0000000705187223 */ /* 0x000fe20000010018 */
[C---:B------:R-:W-:Y:S01]  /*41c0*/  FMUL.FTZ R25, R14.reuse, R25 ;  /* 0x000000190e197220 */ /* 0x040fe20000410000 */
[----:B------:R-:W-:Y:S01]  /*41d0*/  F2FP.F16.F32.PACK_AB R5, R37, R38 ;  /* 0x000000262505723e */ /* 0x000fe200000000ff */
[-C--:B------:R-:W-:Y:S01]  /*41e0*/  FFMA.FTZ R35, R14, R15.reuse, -R35 ;  /* 0x0000000f0e237223 */ /* 0x080fe20000010823 */
[----:B------:R-:W-:Y:S01]  /*41f0*/  F2FP.F16.F32.PACK_AB R7, R39, R70 ;  /* 0x000000462707723e */ /* 0x000fe200000000ff */
[----:B------:R-:W-:Y:S01]  /*4200*/  FFMA.FTZ R6, R6, R15, R25 ;  /* 0x0000000f06067223 */ /* 0x000fe20000010019 */
[----:B------:R-:W-:-:S04]  /*4210*/  F2FP.F16.F32.PACK_AB R4, R24, R27 ;  /* 0x0000001b1804723e */ /* 0x000fc800000000ff */
[----:B------:R-:W-:-:S07]  /*4220*/  F2FP.F16.F32.PACK_AB R6, R6, R35 ;  /* 0x000000230606723e */ /* 0x000fce00000000ff */
.L_x_3640:
[----:B------:R-:W-:Y:S05]  /*4230*/  BSYNC B2 ;  /* 0x0000000000027941 */ /* 0x000fea0003800000 */
.L_x_3639:
[----:B--2---:R3:W-:Y:S02]  /*4240*/  STG.E.128 desc[UR42][R12.64], R4 ;  /* 0x000000040c007986 */ /* 0x0047e4000c101d2a */
.L_x_3638:
[----:B------:R-:W-:Y:S05]  /*4250*/  BSYNC B1 ;  /* 0x0000000000017941 */ /* 0x000fea0003800000 */
.L_x_3637:
[----:B------:R-:W-:Y:S05]  /*4260*/  @P2 BRA `(.L_x_3636) ;  /* 0x0000001c00282947 */ /* 0x000fea0003800000 */
[----:B-123--:R1:W2:Y:S01]  /*4270*/  LDS.128 R4, [R83+0x2000] ;  /* 0x0020000053047984 */ /* 0x00e2a20000000c00 */
        /* <DEDUP_REMOVED lines=44> */
.L_x_3642:
[----:B------:R-:W-:Y:S05]  /*4540*/  BSYNC B1 ;  /* 0x0000000000017941 */ /* 0x000fea0003800000 */
.L_x_3641:
[----:B--2---:R1:W-:Y:S01]  /*4550*/  STG.E.128 desc[UR42][R12.64+0x40], R4 ;  /* 0x000040040c007986 */ /* 0x0043e2000c101d2a */
[----:B------:R-:W-:Y:S05]  /*4560*/  BRA `(.L_x_3636) ;  /* 0x0000001800687947 */ /* 0x000fea0003800000 */
.L_x_3620:
[-C--:B------:R-:W-:Y:S01]  /*4570*/  ISETP.GE.AND P3, PT, R22, R72.reuse, PT ;  /* 0x000000481600720c */ /* 0x080fe20003f66270 */
[----:B------:R-:W-:Y:S01]  /*4580*/  BSSY B1, `(.L_x_3643) ;  /* 0x000002a000017945 */ /* 0x000fe20003800000 */
[----:B------:R-:W-:Y:S02]  /*4590*/  ISETP.GE.AND P4, PT, R156, R72, PT ;  /* 0x000000489c00720c */ /* 0x000fe40003f86270 */
[----:B------:R-:W-:Y:S02]  /*45a0*/  CS2R R10, SRZ ;  /* 0x00000000000a7805 */ /* 0x000fe4000001ff00 */
[CC--:B------:R-:W-:Y:S02]  /*45b0*/  ISETP.GE.OR P3, PT, R152.reuse, R73.reuse, P3 ;  /* 0x000000499800720c */ /* 0x0c0fe40001f66670 */
[----:B------:R-:W-:Y:S02]  /*45c0*/  CS2R R6, SRZ ;  /* 0x0000000000067805 */ /* 0x000fe4000001ff00 */
[----:B------:R-:W-:-:S02]  /*45d0*/  ISETP.GE.OR P4, PT, R152, R73, P4 ;  /* 0x000000499800720c */ /* 0x000fc40002786670 */
[----:B------:R-:W-:Y:S02]  /*45e0*/  CS2R R4, SRZ ;  /* 0x0000000000047805 */ /* 0x000fe4000001ff00 */
[----:B------:R-:W-:Y:S02]  /*45f0*/  CS2R R14, SRZ ;  /* 0x00000000000e7805 */ /* 0x000fe4000001ff00 */
[----:B------:R-:W-:Y:S02]  /*4600*/  CS2R R8, SRZ ;  /* 0x0000000000087805 */ /* 0x000fe4000001ff00 */
[----:B------:R-:W-:Y:S02]  /*4610*/  CS2R R26, SRZ ;  /* 0x00000000001a7805 */ /* 0x000fe4000001ff00 */
[----:B------:R-:W-:Y:S01]  /*4620*/  CS2R R12, SRZ ;  /* 0x00000000000c7805 */ /* 0x000fe2000001ff00 */
[----:B------:R-:W-:Y:S06]  /*4630*/  @P3 BRA `(.L_x_3644) ;  /* 0x0000000000783947 */ /* 0x000fec0003800000 */
[C---:B------:R-:W-:Y:S01]  /*4640*/  IMAD R4, R157.reuse, R38, RZ ;  /* 0x000000269d047224 */ /* 0x040fe200078e02ff */
[----:B------:R-:W-:Y:S01]  /*4650*/  ULDC.64 UR4, c[0x0][0x3e8] ;  /* 0x0000fa0000047ab9 */ /* 0x000fe20000000a00 */
[----:B------:R-:W-:Y:S01]  /*4660*/  IMAD R6, R157, R36, RZ ;  /* 0x000000249d067224 */ /* 0x000fe200078e02ff */
[----:B------:R-:W-:Y:S01]  /*4670*/  ULDC.64 UR6, c[0x0][0x400] ;  /* 0x0001000000067ab9 */ /* 0x000fe20000000a00 */
[----:B------:R-:W-:-:S04]  /*4680*/  IMAD.WIDE.U32 R12, R22, R38, R78 ;  /* 0x00000026160c7225 */ /* 0x000fc800078e004e */
[C---:B------:R-:W-:Y:S02]  /*4690*/  IMAD R7, R22.reuse, R39, R4 ;  /* 0x0000002716077224 */ /* 0x040fe400078e0204 */
[----:B------:R-:W-:Y:S02]  /*46a0*/  IMAD R15, R22, R37, R6 ;  /* 0x00000025160f7224 */ /* 0x000fe400078e0206 */
[----:B------:R-:W-:Y:S02]  /*46b0*/  IMAD.IADD R13, R7, 0x1, R13 ;  /* 0x00000001070d7824 */ /* 0x000fe400078e020d */
[----:B------:R-:W-:Y:S02]  /*46c0*/  IMAD R6, R0, R38, RZ ;  /* 0x0000002600067224 */ /* 0x000fe400078e02ff */
[----:B------:R-:W-:-:S04]  /*46d0*/  IMAD.WIDE.U32 R4, R22, R36, R78 ;  /* 0x0000002416047225 */ /* 0x000fc800078e004e */
[C---:B------:R-:W-:Y:S02]  /*46e0*/  IMAD R7, R44.reuse, R39, R6 ;  /* 0x000000272c077224 */ /* 0x040fe400078e0206 */
[----:B------:R-:W-:-:S04]  /*46f0*/  IMAD.WIDE.U32 R12, R44, R38, R12 ;  /* 0x000000262c0c7225 */ /* 0x000fc800078e000c */
[----:B------:R-:W-:Y:S02]  /*4700*/  IMAD.IADD R5, R15, 0x1, R5 ;  /* 0x000000010f057824 */ /* 0x000fe400078e0205 */
[-C--:B------:R-:W-:Y:S02]  /*4710*/  IMAD R14, R0, R36.reuse, RZ ;  /* 0x00000024000e7224 */ /* 0x080fe400078e02ff */
[----:B------:R-:W-:Y:S02]  /*4720*/  IMAD.IADD R13, R7, 0x1, R13 ;  /* 0x00000001070d7824 */ /* 0x000fe400078e020d */
[C---:B------:R-:W-:Y:S02]  /*4730*/  IMAD R15, R44.reuse, R37, R14 ;  /* 0x000000252c0f7224 */ /* 0x040fe400078e020e */
[----:B------:R-:W-:-:S04]  /*4740*/  IMAD.WIDE.U32 R4, R44, R36, R4 ;  /* 0x000000242c047225 */ /* 0x000fc800078e0004 */
[----:B------:R-:W-:Y:S02]  /*4750*/  IMAD R7, R80, 0x60, RZ ;  /* 0x0000006050077824 */ /* 0x000fe400078e02ff */
[----:B------:R-:W-:-:S04]  /*4760*/  IMAD.WIDE.U32 R12, R34, 0x60, R12 ;  /* 0x00000060220c7825 */ /* 0x000fc800078e000c */
[----:B------:R-:W-:Y:S01]  /*4770*/  IMAD.IADD R5, R15, 0x1, R5 ;  /* 0x000000010f057824 */ /* 0x000fe200078e0205 */
[----:B------:R-:W-:Y:S01]  /*4780*/  LEA R6, P3, R12, UR4, 0x1 ;  /* 0x000000040c067c11 */ /* 0x000fe2000f8608ff */
[----:B------:R-:W-:Y:S02]  /*4790*/  IMAD.IADD R7, R7, 0x1, R13 ;  /* 0x0000000107077824 */ /* 0x000fe400078e020d */
[----:B------:R-:W-:Y:S02]  /*47a0*/  IMAD R15, R68, 0x60, RZ ;  /* 0x00000060440f7824 */ /* 0x000fe400078e02ff */
[----:B------:R-:W-:Y:S01]  /*47b0*/  IMAD.WIDE.U32 R4, R32, 0x60, R4 ;  /* 0x0000006020047825 */ /* 0x000fe200078e0004 */
[----:B------:R-:W-:-:S03]  /*47c0*/  LEA.HI.X R7, R12, UR5, R7, 0x1, P3 ;  /* 0x000000050c077c11 */ /* 0x000fc600098f0c07 */
[----:B------:R-:W-:Y:S01]  /*47d0*/  IMAD.IADD R5, R15, 0x1, R5 ;  /* 0x000000010f057824 */ /* 0x000fe200078e0205 */
[----:B------:R-:W-:-:S04]  /*47e0*/  LEA R12, P3, R4, UR6, 0x1 ;  /* 0x00000006040c7c11 */ /* 0x000fc8000f8608ff */
[----:B------:R-:W-:Y:S02]  /*47f0*/  LEA.HI.X R13, R4, UR7, R5, 0x1, P3 ;  /* 0x00000007040d7c11 */ /* 0x000fe400098f0c05 */
[----:B------:R-:W5:Y:S04]  /*4800*/  LDG.E.128 R4, desc[UR42][R6.64] ;  /* 0x0000002a06047981 */ /* 0x000f68000c1e1d00 */
[----:B------:R-:W5:Y:S03]  /*4810*/  LDG.E.128 R12, desc[UR42][R12.64] ;  /* 0x0000002a0c0c7981 */ /* 0x000f66000c1e1d00 */
.L_x_3644:
[----:B------:R-:W-:Y:S05]  /*4820*/  BSYNC B1 ;  /* 0x0000000000017941 */ /* 0x000fea0003800000 */
.L_x_3643:
[----:B------:R-:W-:Y:S01]  /*4830*/  BSSY B1, `(.L_x_3645) ;  /* 0x0000029000017945 */ /* 0x000fe20003800000 */
[----:B-----5:R-:W-:Y:S01]  /*4840*/  IMAD.MOV.U32 R83, RZ, RZ, R6 ;  /* 0x000000ffff537224 */ /* 0x020fe200078e0006 */
[----:B------:R-:W-:Y:S01]  /*4850*/  CS2R R24, SRZ ;  /* 0x0000000000187805 */ /* 0x000fe2000001ff00 */
[----:B------:R-:W-:Y:S01]  /*4860*/  IMAD.MOV.U32 R84, RZ, RZ, R7 ;  /* 0x000000ffff547224 */ /* 0x000fe200078e0007 */
[----:B------:R-:W-:Y:S06]  /*4870*/  @P4 BRA `(.L_x_3646) ;  /* 0x0000000000904947 */ /* 0x000fec0003800000 */
[CC--:B------:R-:W-:Y:S01]  /*4880*/  IMAD R8, R157.reuse, R38.reuse, RZ ;  /* 0x000000269d087224 */ /* 0x0c0fe200078e02ff */
[----:B------:R-:W-:Y:S01]  /*4890*/  SHF.L.U64.HI R9, R38, 0x6, R39 ;  /* 0x0000000626097819 */ /* 0x000fe20000010227 */
[----:B------:R-:W-:Y:S01]  /*48a0*/  IMAD R10, R0, R38, RZ ;  /* 0x00000026000a7224 */ /* 0x000fe200078e02ff */
[----:B------:R-:W-:Y:S01]  /*48b0*/  SHF.L.U64.HI R25, R36, 0x6, R37 ;  /* 0x0000000624197819 */ /* 0x000fe20000010225 */
[----:B------:R-:W-:Y:S01]  /*48c0*/  IMAD R24, R157, R36, RZ ;  /* 0x000000249d187224 */ /* 0x000fe200078e02ff */
[----:B------:R-:W-:Y:S01]  /*48d0*/  ULDC.64 UR4, c[0x0][0x3e8] ;  /* 0x0000fa0000047ab9 */ /* 0x000fe20000000a00 */
[-C--:B------:R-:W-:Y:S01]  /*48e0*/  IMAD R27, R22, R39.reuse, R8 ;  /* 0x00000027161b7224 */ /* 0x080fe200078e0208 */
[----:B------:R-:W-:Y:S01]  /*48f0*/  ULDC.64 UR6, c[0x0][0x400] ;  /* 0x0001000000067ab9 */ /* 0x000fe20000000a00 */
[----:B------:R-:W-:Y:S02]  /*4900*/  IMAD R39, R44, R39, R10 ;  /* 0x000000272c277224 */ /* 0x000fe400078e020a */
[----:B------:R-:W-:-:S04]  /*4910*/  IMAD.WIDE.U32 R10, R22, R38, R78 ;  /* 0x00000026160a7225 */ /* 0x000fc800078e004e */
[----:B------:R-:W-:-:S04]  /*4920*/  IMAD.WIDE.U32 R78, R22, R36, R78 ;  /* 0x00000024164e7225 */ /* 0x000fc800078e004e */
[----:B------:R-:W-:Y:S02]  /*4930*/  IMAD R33, R22, R37, R24 ;  /* 0x0000002516217224 */ /* 0x000fe400078e0218 */
[----:B------:R-:W-:Y:S02]  /*4940*/  IMAD.SHL.U32 R8, R38, 0x40, RZ ;  /* 0x0000004026087824 */ /* 0x000fe400078e00ff */
[----:B------:R-:W-:Y:S02]  /*4950*/  IMAD.SHL.U32 R24, R36, 0x40, RZ ;  /* 0x0000004024187824 */ /* 0x000fe400078e00ff */
[----:B------:R-:W-:Y:S02]  /*4960*/  IMAD.IADD R11, R27, 0x1, R11 ;  /* 0x000000011b0b7824 */ /* 0x000fe400078e020b */
[----:B------:R-:W-:Y:S02]  /*4970*/  IMAD.IADD R79, R33, 0x1, R79 ;  /* 0x00000001214f7824 */ /* 0x000fe400078e024f */
[----:B------:R-:W-:-:S04]  /*4980*/  IMAD.WIDE.U32 R8, R34, 0x60, R8 ;  /* 0x0000006022087825 */ /* 0x000fc800078e0008 */
[----:B------:R-:W-:-:S04]  /*4990*/  IMAD.WIDE.U32 R24, R32, 0x60, R24 ;  /* 0x0000006020187825 */ /* 0x000fc800078e0018 */
[----:B------:R-:W-:Y:S02]  /*49a0*/  IMAD R27, R80, 0x60, RZ ;  /* 0x00000060501b7824 */ /* 0x000fe400078e02ff */
[----:B------:R-:W-:Y:S02]  /*49b0*/  IMAD R26, R0, R36, RZ ;  /* 0x00000024001a7224 */ /* 0x000fe400078e02ff */
[----:B------:R-:W-:-:S04]  /*49c0*/  IMAD.WIDE.U32 R10, R44, R38, R10 ;  /* 0x000000262c0a7225 */ /* 0x000fc800078e000a */
[----:B------:R-:W-:Y:S02]  /*49d0*/  IMAD R33, R68, 0x60, RZ ;  /* 0x0000006044217824 */ /* 0x000fe400078e02ff */
[----:B------:R-:W-:-:S04]  /*49e0*/  IMAD.WIDE.U32 R78, R44, R36, R78 ;  /* 0x000000242c4e7225 */ /* 0x000fc800078e004e */
[----:B------:R-:W-:Y:S02]  /*49f0*/  IMAD R26, R44, R37, R26 ;  /* 0x000000252c1a7224 */ /* 0x000fe400078e021a */
[----:B------:R-:W-:Y:S01]  /*4a00*/  IMAD.IADD R27, R27, 0x1, R9 ;  /* 0x000000011b1b7824 */ /* 0x000fe200078e0209 */
[----:B------:R-:W-:Y:S01]  /*4a10*/  IADD3 R9, P3, R8, R10, RZ ;  /* 0x0000000a08097210 */ /* 0x000fe20007f7e0ff */
[----:B------:R-:W-:Y:S01]  /*4a20*/  IMAD.IADD R33, R33, 0x1, R25 ;  /* 0x0000000121217824 */ /* 0x000fe200078e0219 */
[----:B------:R-:W-:Y:S02]  /*4a30*/  IADD3 R25, P4, R24, R78, RZ ;  /* 0x0000004e18197210 */ /* 0x000fe40007f9e0ff */
[----:B------:R-:W-:Y:S02]  /*4a40*/  IADD3.X R10, R27, R39, R11, P3, !PT ;  /* 0x000000271b0a7210 */ /* 0x000fe40001ffe40b */
[----:B------:R-:W-:Y:S02]  /*4a50*/  IADD3.X R78, R33, R26, R79, P4, !PT ;  /* 0x0000001a214e7210 */ /* 0x000fe400027fe44f */
[----:B------:R-:W-:-:S02]  /*4a60*/  LEA R8, P3, R9, UR4, 0x1 ;  /* 0x0000000409087c11 */ /* 0x000fc4000f8608ff */
[----:B------:R-:W-:Y:S02]  /*4a70*/  LEA R24, P4, R25, UR6, 0x1 ;  /* 0x0000000619187c11 */ /* 0x000fe4000f8808ff */
[----:B------:R-:W-:Y:S02]  /*4a80*/  LEA.HI.X R9, R9, UR5, R10, 0x1, P3 ;  /* 0x0000000509097c11 */ /* 0x000fe400098f0c0a */
[----:B------:R-:W-:-:S04]  /*4a90*/  LEA.HI.X R25, R25, UR7, R78, 0x1, P4 ;  /* 0x0000000719197c11 */ /* 0x000fc8000a0f0c4e */
[----:B------:R-:W5:Y:S04]  /*4aa0*/  LDG.E.128 R8, desc[UR42][R8.64] ;  /* 0x0000002a08087981 */ /* 0x000f68000c1e1d00 */
[----:B------:R-:W5:Y:S02]  /*4ab0*/  LDG.E.128 R24, desc[UR42][R24.64] ;  /* 0x0000002a18187981 */ /* 0x000f64000c1e1d00 */
.L_x_3646:
[----:B------:R-:W-:Y:S05]  /*4ac0*/  BSYNC B1 ;  /* 0x0000000000017941 */ /* 0x000fea0003800000 */
.L_x_3645:
[----:B------:R-:W-:Y:S01]  /*4ad0*/  ULOP3.LUT UR4, UR38, 0x1, URZ, 0xfc, !UPT ;  /* 0x0000000126047892 */ /* 0x000fe2000f8efc3f */
[----:B------:R-:W-:Y:S01]  /*4ae0*/  IMAD.MOV.U32 R32, RZ, RZ, R4 ;  /* 0x000000ffff207224 */ /* 0x000fe200078e0004 */
[----:B------:R-:W-:Y:S01]  /*4af0*/  PRMT R93, R93, 0x5410, R83 ;  /* 0x000054105d5d7816 */ /* 0x000fe20000000053 */
[----:B------:R-:W-:Y:S01]  /*4b00*/  IMAD.MOV.U32 R33, RZ, RZ, R5 ;  /* 0x000000ffff217224 */ /* 0x000fe200078e0005 */
[----:B------:R-:W-:Y:S01]  /*4b10*/  UISETP.NE.AND UP0, UPT, UR4, 0x3, UPT ;  /* 0x000000030400788c */ /* 0x000fe2000bf05270 */
[----:B------:R-:W-:Y:S01]  /*4b20*/  IMAD.MOV.U32 R34, RZ, RZ, R14 ;  /* 0x000000ffff227224 */ /* 0x000fe200078e000e */
[----:B------:R-:W-:Y:S01]  /*4b30*/  PRMT R95, R32, 0x5410, R84 ;  /* 0x00005410205f7816 */ /* 0x000fe20000000054 */
[----:B------:R-:W-:Y:S01]  /*4b40*/  IMAD.MOV.U32 R32, RZ, RZ, R15 ;  /* 0x000000ffff207224 */ /* 0x000fe200078e000f */
[----:B------:R-:W-:Y:S01]  /*4b50*/  PRMT R96, R33, 0x7610, R96 ;  /* 0x0000761021607816 */ /* 0x000fe20000000060 */
[----:B------:R-:W-:Y:S01]  /*4b60*/  IMAD.MOV.U32 R33, RZ, RZ, R12 ;  /* 0x000000ffff217224 */ /* 0x000fe200078e000c */
[----:B------:R-:W-:Y:S01]  /*4b70*/  PRMT R93, R34, 0x7610, R93 ;  /* 0x00007610225d7816 */ /* 0x000fe2000000005d */
[----:B------:R-:W-:Y:S01]  /*4b80*/  IMAD.MOV.U32 R34, RZ, RZ, R13 ;  /* 0x000000ffff227224 */ /* 0x000fe200078e000d */
[----:B------:R-:W-:Y:S01]  /*4b90*/  PLOP3.LUT P3, PT, PT, PT, UP0, 0x80, 0x0 ;  /* 0x000000000000781c */ /* 0x000fe20003f6f008 */
[----:B-----5:R-:W-:Y:S01]  /*4ba0*/  IMAD.MOV.U32 R35, RZ, RZ, R10 ;  /* 0x000000ffff237224 */ /* 0x020fe200078e000a */
[----:B------:R-:W-:Y:S01]  /*4bb0*/  PRMT R101, R32, 0x5410, R33 ;  /* 0x0000541020657816 */ /* 0x000fe20000000021 */
[----:B------:R-:W-:Y:S01]  /*4bc0*/  IMAD.MOV.U32 R32, RZ, RZ, R11 ;  /* 0x000000ffff207224 */ /* 0x000fe200078e000b */
[----:B------:R-:W-:Y:S01]  /*4bd0*/  PRMT R97, R34, 0x7610, R97 ;  /* 0x0000761022617816 */ /* 0x000fe20000000061 */
[----:B------:R-:W-:Y:S01]  /*4be0*/  IMAD.MOV.U32 R33, RZ, RZ, R8 ;  /* 0x000000ffff217224 */ /* 0x000fe200078e0008 */
[----:B------:R-:W-:Y:S01]  /*4bf0*/  PRMT R88, R35, 0x7610, R88 ;  /* 0x0000761023587816 */ /* 0x000fe20000000058 */
[----:B------:R-:W-:Y:S01]  /*4c00*/  IMAD.MOV.U32 R34, RZ, RZ, R9 ;  /* 0x000000ffff227224 */ /* 0x000fe200078e0009 */
[----:B------:R-:W-:Y:S01]  /*4c10*/  ISETP.GE.AND P4, PT, R152, R73, PT ;  /* 0x000000499800720c */ /* 0x000fe20003f86270 */
[----:B------:R-:W-:Y:S01]  /*4c20*/  IMAD.MOV.U32 R35, RZ, RZ, R25 ;  /* 0x000000ffff237224 */ /* 0x000fe200078e0019 */
        /* <DEDUP_REMOVED lines=9> */
[----:B------:R-:W-:Y:S06]  /*4cc0*/  @!P3 BRA `(.L_x_3647) ;  /* 0x000000000004b947 */ /* 0x000fec0003800000 */
[----:B------:R-:W-:Y:S01]  /*4cd0*/  BPT.TRAP 0x1 ;  /* 0x000000040000795c */ /* 0x000fe20000300000 */
.L_x_3647:
[----:B------:R-:W-:Y:S01]  /*4ce0*/  IMAD R68, R23, 0x8, R2 ;  /* 0x0000000817447824 */ /* 0x000fe200078e0202 */
[----:B------:R-:W-:Y:S01]  /*4cf0*/  SHF.L.U32 R80, R158, 0x1f, RZ ;  /* 0x0000001f9e507819 */ /* 0x000fe200000006ff */
[----:B------:R-:W-:Y:S01]  /*4d00*/  BSSY B1, `(.L_x_3648) ;  /* 0x0000004000017945 */ /* 0x000fe20003800000 */
[----:B------:R-:W-:Y:S02]  /*4d10*/  IMAD.SHL.U32 R73, R73, 0x2, RZ ;  /* 0x0000000249497824 */ /* 0x000fe400078e00ff */
[----:B------:R-:W0:Y:S02]  /*4d20*/  SYNCS.PHASECHK.TRANS64.TRYWAIT P5, [R68+URZ+0x32490], R80 ;  /* 0x03249050440075a7 */ /* 0x000e2400080a017f */
[----:B0-----:R-:W-:Y:S05]  /*4d30*/  @!P5 BRA `(.L_x_3649) ;  /* 0x0000036400a8d947 */ /* 0x001fea0003800000 */
.L_x_4021:
[----:B------:R-:W-:Y:S05]  /*4d40*/  BSYNC B1 ;  /* 0x0000000000017941 */ /* 0x000fea0003800000 */
.L_x_3648:
[----:B------:R-:W-:Y:S01]  /*4d50*/  ISETP.GE.OR P5, PT, R22, R72, P1 ;  /* 0x000000481600720c */ /* 0x000fe20000fa6670 */
[----:B------:R-:W-:-:S12]  /*4d60*/  BSSY B1, `(.L_x_3650) ;  /* 0x000007e000017945 */ /* 0x000fd80003800000 */
[----:B------:R-:W-:Y:S05]  /*4d70*/  @P5 BRA `(.L_x_3651) ;  /* 0x0000000400f05947 */ /* 0x000fea0003800000 */
[----:B------:R-:W1:Y:S01]  /*4d80*/  LDC R84, c[0x0][0x2f4] ;  /* 0x0000bd00ff547b82 */ /* 0x000e620000000800 */
[----:B------:R-:W-:Y:S01]  /*4d90*/  IMAD.MOV.U32 R32, RZ, RZ, R74 ;  /* 0x000000ffff207224 */ /* 0x000fe200078e004a */
[----:B------:R-:W-:Y:S01]  /*4da0*/  BSSY B2, `(.L_x_3652) ;  /* 0x000006d000027945 */ /* 0x000fe20003800000 */
[----:B------:R-:W-:Y:S02]  /*4db0*/  IMAD.MOV.U32 R33, RZ, RZ, R81 ;  /* 0x000000ffff217224 */ /* 0x000fe400078e0051 */
[----:B------:R-:W-:Y:S02]  /*4dc0*/  IMAD.SHL.U32 R35, R62, 0x8, RZ ;  /* 0x000000083e237824 */ /* 0x000fe400078e00ff */
[----:B------:R-:W-:-:S03]  /*4dd0*/  IMAD.WIDE.U32 R78, R22, R76, R32 ;  /* 0x0000004c164e7225 */ /* 0x000fc600078e0020 */
[----:B------:R-:W-:Y:S01]  /*4de0*/  SHF.R.S32.HI R83, RZ, 0x1f, R35 ;  /* 0x0000001fff537819 */ /* 0x000fe20000011423 */
[----:B------:R-:W-:Y:S01]  /*4df0*/  IMAD.IADD R85, R82, 0x1, R79 ;  /* 0x0000000152557824 */ /* 0x000fe200078e024f */
[--C-:B------:R-:W-:Y:S02]  /*4e00*/  IADD3 R82, P5, P6, R30, R78, R35.reuse ;  /* 0x0000004e1e527210 */ /* 0x100fe40007ebe023 */
[----:B------:R-:W-:Y:S02]  /*4e10*/  LOP3.LUT R35, R55, 0x38, R35, 0xf8, !PT ;  /* 0x0000003837237812 */ /* 0x000fe400078ef823 */
[----:B------:R-:W-:Y:S02]  /*4e20*/  IADD3.X R83, R64, R85, R83, P5, P6 ;  /* 0x0000005540537210 */ /* 0x000fe40002fec453 */
[----:B------:R-:W-:Y:S01]  /*4e30*/  LOP3.LUT R35, R35, R56, RZ, 0x3c, !PT ;  /* 0x0000003823237212 */ /* 0x000fe200078e3cff */
[----:B-1----:R-:W-:-:S05]  /*4e40*/  IMAD.IADD R32, R84, 0x1, -R73 ;  /* 0x0000000154207824 */ /* 0x002fca00078e0a49 */
[----:B------:R-:W-:-:S04]  /*4e50*/  SEL R32, R73, R32, !P0 ;  /* 0x0000002049207207 */ /* 0x000fc80004000000 */
[----:B------:R-:W-:-:S04]  /*4e60*/  SHF.R.S32.HI R33, RZ, 0x1f, R32 ;  /* 0x0000001fff217819 */ /* 0x000fc80000011420 */
[----:B------:R-:W-:Y:S01]  /*4e70*/  LEA.HI R33, R33, R32, RZ, 0x4 ;  /* 0x0000002021217211 */ /* 0x000fe200078f20ff */
[----:B------:R-:W-:-:S03]  /*4e80*/  IMAD R32, R180, 0x200, R35 ;  /* 0x00000200b4207824 */ /* 0x000fc600078e0223 */
[----:B------:R-:W-:-:S05]  /*4e90*/  LEA.HI.SX32 R33, R33, R62, 0x1c ;  /* 0x0000003e21217211 */ /* 0x000fca00078fe2ff */
[----:B------:R-:W-:-:S05]  /*4ea0*/  IMAD.SHL.U32 R87, R33, 0x8, RZ ;  /* 0x0000000821577824 */ /* 0x000fca00078e00ff */
[----:B------:R-:W-:-:S04]  /*4eb0*/  LOP3.LUT R33, R55, 0x38, R87, 0xf8, !PT ;  /* 0x0000003837217812 */ /* 0x000fc800078ef857 */
[----:B------:R-:W-:-:S05]  /*4ec0*/  LOP3.LUT R33, R33, R56, RZ, 0x3c, !PT ;  /* 0x0000003821217212 */ /* 0x000fca00078e3cff */
[----:B------:R-:W-:Y:S02]  /*4ed0*/  IMAD R34, R180, 0x200, R33 ;  /* 0x00000200b4227824 */ /* 0x000fe400078e0221 */
[C---:B------:R-:W-:Y:S02]  /*4ee0*/  IMAD R33, R23.reuse, 0x1800, R32 ;  /* 0x0000180017217824 */ /* 0x040fe400078e0220 */
[----:B------:R-:W-:Y:S02]  /*4ef0*/  IMAD R35, R23, 0x1800, R34 ;  /* 0x0000180017237824 */ /* 0x000fe400078e0222 */
[--C-:B------:R-:W-:Y:S02]  /*4f00*/  IMAD R33, R33, 0x2, R2.reuse ;  /* 0x0000000221217824 */ /* 0x100fe400078e0202 */
[----:B------:R-:W-:-:S04]  /*4f10*/  IMAD R36, R35, 0x2, R2 ;  /* 0x0000000223247824 */ /* 0x000fc800078e0202 */
        /* <DEDUP_REMOVED lines=8> */
[----:B------:R-:W-:Y:S02]  /*4fa0*/  SHF.R.U32.HI R98, RZ, 0x10, R5 ;  /* 0x00000010ff627819 */ /* 0x000fe40000011605 */
[--C-:B------:R-:W-:Y:S01]  /*4fb0*/  SHF.R.U64 R4, R6, 0x10, R7.reuse ;  /* 0x0000001006047819 */ /* 0x100fe20000001207 */
[----:B-1----:R-:W-:Y:S01]  /*4fc0*/  HADD2.F32 R6, -RZ, R33.H0_H0 ;  /* 0x20000021ff067230 */ /* 0x002fe20000004100 */
[----:B------:R-:W-:Y:S01]  /*4fd0*/  SHF.R.U32.HI R94, RZ, 0x10, R7 ;  /* 0x00000010ff5e7819 */ /* 0x000fe20000011607 */
[--C-:B--2---:R-:W-:Y:S01]  /*4fe0*/  HADD2.F32 R7, -RZ, R37.reuse.H0_H0 ;  /* 0x20000025ff077230 */ /* 0x104fe20000004100 */
[--C-:B------:R-:W-:Y:S01]  /*4ff0*/  SHF.R.U64 R5, R14, 0x10, R15.reuse ;  /* 0x000000100e057819 */ /* 0x100fe2000000120f */
[----:B------:R-:W-:Y:S01]  /*5000*/  HADD2.F32 R14, -RZ, R37.H1_H1 ;  /* 0x30000025ff0e7230 */ /* 0x000fe20000004100 */
[----:B------:R-:W-:Y:S01]  /*5010*/  SHF.R.U32.HI R15, RZ, 0x10, R15 ;  /* 0x00000010ff0f7819 */ /* 0x000fe2000001160f */
[----:B------:R-:W-:-:S02]  /*5020*/  HADD2.F32 R37, -RZ, R13.H0_H0 ;  /* 0x2000000dff257230 */ /* 0x000fc40000004100 */
[----:B------:R-:W-:Y:S01]  /*5030*/  FMUL.FTZ R99, R7, R97 ;  /* 0x0000006107637220 */ /* 0x000fe20000410000 */
[----:B------:R-:W-:Y:S02]  /*5040*/  HADD2.F32 R13, -RZ, R33.H1_H1 ;  /* 0x30000021ff0d7230 */ /* 0x000fe40000004100 */
[----:B------:R-:W-:Y:S02]  /*5050*/  HADD2.F32 R33, -RZ, R98.H0_H0 ;  /* 0x20000062ff217230 */ /* 0x000fe40000004100 */
[----:B------:R-:W-:Y:S01]  /*5060*/  FMUL.FTZ R100, R14, R37 ;  /* 0x000000250e647220 */ /* 0x000fe20000410000 */
[----:B------:R-:W-:Y:S01]  /*5070*/  FMUL.FTZ R98, R6, R97 ;  /* 0x0000006106627220 */ /* 0x000fe20000410000 */
[C---:B------:R-:W-:Y:S01]  /*5080*/  FMUL.FTZ R37, R13.reuse, R37 ;  /* 0x000000250d257220 */ /* 0x040fe20000410000 */
[----:B------:R-:W-:Y:S02]  /*5090*/  HADD2.F32 R102, -RZ, R15.H0_H0 ;  /* 0x2000000fff667230 */ /* 0x000fe40000004100 */
[----:B------:R-:W-:Y:S01]  /*50a0*/  FFMA.FTZ R13, R13, R33, -R100 ;  /* 0x000000210d0d7223 */ /* 0x000fe20000010864 */
[----:B------:R-:W-:-:S02]  /*50b0*/  HADD2.F32 R100, -RZ, R101.H0_H0 ;  /* 0x20000065ff647230 */ /* 0x000fc40000004100 */
[----:B------:R-:W-:Y:S01]  /*50c0*/  FFMA.FTZ R14, R14, R33, R37 ;  /* 0x000000210e0e7223 */ /* 0x000fe20000010025 */
[--C-:B------:R-:W-:Y:S02]  /*50d0*/  HADD2.F32 R37, -RZ, R39.reuse.H0_H0 ;  /* 0x20000027ff257230 */ /* 0x100fe40000004100 */
[-C--:B------:R-:W-:Y:S01]  /*50e0*/  FFMA.FTZ R6, R6, R96.reuse, -R99 ;  /* 0x0000006006067223 */ /* 0x080fe20000010863 */
[----:B------:R-:W-:Y:S02]  /*50f0*/  HADD2.F32 R39, -RZ, R39.H1_H1 ;  /* 0x30000027ff277230 */ /* 0x000fe40000004100 */
[----:B------:R-:W-:Y:S01]  /*5100*/  FFMA.FTZ R7, R7, R96, R98 ;  /* 0x0000006007077223 */ /* 0x000fe20000010062 */
[--C-:B------:R-:W-:Y:S02]  /*5110*/  HADD2.F32 R33, -RZ, R35.reuse.H0_H0 ;  /* 0x20000023ff217230 */ /* 0x100fe40000004100 */
[----:B------:R-:W-:Y:S02]  /*5120*/  HADD2.F32 R35, -RZ, R35.H1_H1 ;  /* 0x30000023ff237230 */ /* 0x000fe40000004100 */
[----:B------:R-:W-:Y:S01]  /*5130*/  FMUL.FTZ R104, R39, R102 ;  /* 0x0000006627687220 */ /* 0x000fe20000410000 */
[----:B------:R-:W-:Y:S01]  /*5140*/  HADD2.F32 R96, -RZ, R95.H1_H1 ;  /* 0x3000005fff607230 */ /* 0x000fe20000004100 */
[----:B------:R-:W-:Y:S01]  /*5150*/  F2FP.F16.F32.PACK_AB R6, R13, R6 ;  /* 0x000000060d06723e */ /* 0x000fe200000000ff */
[----:B------:R-:W-:-:S02]  /*5160*/  HADD2.F32 R98, -RZ, R94.H0_H0 ;  /* 0x2000005eff627230 */ /* 0x000fc40000004100 */
[-C--:B------:R-:W-:Y:S01]  /*5170*/  FMUL.FTZ R94, R37, R100.reuse ;  /* 0x00000064255e7220 */ /* 0x080fe20000410000 */
[----:B------:R-:W-:Y:S01]  /*5180*/  FMUL.FTZ R100, R33, R100 ;  /* 0x0000006421647220 */ /* 0x000fe20000410000 */
[----:B------:R-:W-:Y:S01]  /*5190*/  FMUL.FTZ R102, R35, R102 ;  /* 0x0000006623667220 */ /* 0x000fe20000410000 */
[----:B------:R-:W-:Y:S02]  /*51a0*/  HADD2.F32 R97, -RZ, R12.H0_H0 ;  /* 0x2000000cff617230 */ /* 0x000fe40000004100 */
[-C--:B------:R-:W-:Y:S01]  /*51b0*/  FFMA.FTZ R15, R33, R96.reuse, -R94 ;  /* 0x00000060210f7223 */ /* 0x080fe2000001085e */
[----:B------:R-:W-:Y:S01]  /*51c0*/  FFMA.FTZ R33, R37, R96, R100 ;  /* 0x0000006025217223 */ /* 0x000fe20000010064 */
[-C--:B------:R-:W-:Y:S01]  /*51d0*/  FFMA.FTZ R94, R35, R98.reuse, -R104 ;  /* 0x00000062235e7223 */ /* 0x080fe20000010868 */
[----:B------:R-:W-:Y:S01]  /*51e0*/  FFMA.FTZ R96, R39, R98, R102 ;  /* 0x0000006227607223 */ /* 0x000fe20000010066 */
[----:B------:R-:W-:Y:S02]  /*51f0*/  HADD2.F32 R39, -RZ, R101.H1_H1 ;  /* 0x30000065ff277230 */ /* 0x000fe40000004100 */
[----:B------:R-:W-:-:S02]  /*5200*/  HADD2.F32 R35, -RZ, R36.H0_H0 ;  /* 0x20000024ff237230 */ /* 0x000fc40000004100 */
[----:B------:R-:W-:Y:S01]  /*5210*/  HADD2.F32 R12, -RZ, R32.H0_H0 ;  /* 0x20000020ff0c7230 */ /* 0x000fe20000004100 */
[----:B------:R-:W-:Y:S01]  /*5220*/  F2FP.F16.F32.PACK_AB R96, R96, R33 ;  /* 0x000000216060723e */ /* 0x000fe200000000ff */
[----:B------:R-:W-:Y:S02]  /*5230*/  HADD2.F32 R36, -RZ, R36.H1_H1 ;  /* 0x30000024ff247230 */ /* 0x000fe40000004100 */
[-C--:B------:R-:W-:Y:S01]  /*5240*/  FMUL.FTZ R99, R35, R39.reuse ;  /* 0x0000002723637220 */ /* 0x080fe20000410000 */
[----:B------:R-:W-:Y:S02]  /*5250*/  HADD2.F32 R32, -RZ, R32.H1_H1 ;  /* 0x30000020ff207230 */ /* 0x000fe40000004100 */
[----:B------:R-:W-:Y:S02]  /*5260*/  HADD2.F32 R37, -RZ, R86.H0_H0 ;  /* 0x20000056ff257230 */ /* 0x000fe40000004100 */
[----:B------:R-:W-:Y:S01]  /*5270*/  FMUL.FTZ R86, R12, R39 ;  /* 0x000000270c567220 */ /* 0x000fe20000410000 */
[----:B------:R-:W-:-:S02]  /*5280*/  HADD2.F32 R95, -RZ, R95.H0_H0 ;  /* 0x2000005fff5f7230 */ /* 0x000fc40000004100 */
[-C--:B------:R-:W-:Y:S01]  /*5290*/  FMUL.FTZ R39, R36, R97.reuse ;  /* 0x0000006124277220 */ /* 0x080fe20000410000 */
[----:B------:R-:W-:Y:S01]  /*52a0*/  FMUL.FTZ R97, R32, R97 ;  /* 0x0000006120617220 */ /* 0x000fe20000410000 */
[----:B------:R-:W-:Y:S02]  /*52b0*/  IMAD.MOV.U32 R33, RZ, RZ, R6 ;  /* 0x000000ffff217224 */ /* 0x000fe400078e0006 */
[----:B------:R-:W-:Y:S01]  /*52c0*/  FFMA.FTZ R99, R12, R95, -R99 ;  /* 0x0000005f0c637223 */ /* 0x000fe20000010863 */
[-C--:B------:R-:W-:Y:S01]  /*52d0*/  FFMA.FTZ R98, R32, R37.reuse, -R39 ;  /* 0x0000002520627223 */ /* 0x080fe20000010827 */
[----:B------:R-:W-:Y:S01]  /*52e0*/  FFMA.FTZ R97, R36, R37, R97 ;  /* 0x0000002524617223 */ /* 0x000fe20000010061 */
[----:B------:R-:W-:Y:S02]  /*52f0*/  HADD2.F32 R32, -RZ, R93.H1_H1 ;  /* 0x3000005dff207230 */ /* 0x000fe40000004100 */
[----:B------:R-:W-:Y:S01]  /*5300*/  FFMA.FTZ R86, R35, R95, R86 ;  /* 0x0000005f23567223 */ /* 0x000fe20000010056 */
[----:B------:R-:W-:-:S02]  /*5310*/  HADD2.F32 R37, -RZ, R5.H0_H0 ;  /* 0x20000005ff257230 */ /* 0x000fc40000004100 */
[----:B------:R-:W-:Y:S02]  /*5320*/  HADD2.F32 R12, -RZ, R38.H0_H0 ;  /* 0x20000026ff0c7230 */ /* 0x000fe40000004100 */
[----:B------:R-:W-:Y:S01]  /*5330*/  HADD2.F32 R93, -RZ, R93.H0_H0 ;  /* 0x2000005dff5d7230 */ /* 0x000fe20000004100 */
[----:B------:R-:W-:Y:S01]  /*5340*/  F2FP.F16.F32.PACK_AB R36, R97, R86 ;  /* 0x000000566124723e */ /* 0x000fe200000000ff */
[----:B------:R-:W-:Y:S02]  /*5350*/  HADD2.F32 R5, -RZ, R34.H0_H0 ;  /* 0x20000022ff057230 */ /* 0x000fe40000004100 */
[----:B------:R-:W-:Y:S02]  /*5360*/  HADD2.F32 R38, -RZ, R38.H1_H1 ;  /* 0x30000026ff267230 */ /* 0x000fe40000004100 */
[----:B------:R-:W-:Y:S02]  /*5370*/  HADD2.F32 R34, -RZ, R34.H1_H1 ;  /* 0x30000022ff227230 */ /* 0x000fe40000004100 */
[----:B------:R-:W-:-:S02]  /*5380*/  HADD2.F32 R35, -RZ, R4.H0_H0 ;  /* 0x20000004ff237230 */ /* 0x000fc40000004100 */
[----:B------:R-:W-:Y:S01]  /*5390*/  FMUL.FTZ R4, R12, R93 ;  /* 0x0000005d0c047220 */ /* 0x000fe20000410000 */
[----:B------:R-:W-:Y:S01]  /*53a0*/  FMUL.FTZ R39, R38, R37 ;  /* 0x0000002526277220 */ /* 0x000fe20000410000 */
[C---:B------:R-:W-:Y:S01]  /*53b0*/  FMUL.FTZ R93, R5.reuse, R93 ;  /* 0x0000005d055d7220 */ /* 0x040fe20000410000 */
[C---:B------:R-:W-:Y:S01]  /*53c0*/  FMUL.FTZ R37, R34.reuse, R37 ;  /* 0x0000002522257220 */ /* 0x040fe20000410000 */
[-C--:B------:R-:W-:Y:S01]  /*53d0*/  FFMA.FTZ R4, R5, R32.reuse, -R4 ;  /* 0x0000002005047223 */ /* 0x080fe20000010804 */
[-C--:B------:R-:W-:Y:S01]  /*53e0*/  FFMA.FTZ R39, R34, R35.reuse, -R39 ;  /* 0x0000002322277223 */ /* 0x080fe20000010827 */
[----:B------:R-:W-:Y:S01]  /*53f0*/  FFMA.FTZ R93, R12, R32, R93 ;  /* 0x000000200c5d7223 */ /* 0x000fe2000001005d */
[----:B------:R-:W-:Y:S01]  /*5400*/  FFMA.FTZ R38, R38, R35, R37 ;  /* 0x0000002326267223 */ /* 0x000fe20000010025 */
[----:B------:R-:W-:Y:S02]  /*5410*/  F2FP.F16.F32.PACK_AB R35, R94, R15 ;  /* 0x0000000f5e23723e */ /* 0x000fe400000000ff */
[----:B------:R-:W-:Y:S01]  /*5420*/  F2FP.F16.F32.PACK_AB R34, R39, R4 ;  /* 0x000000042722723e */ /* 0x000fe200000000ff */
[----:B------:R-:W-:Y:S01]  /*5430*/  IMAD.MOV.U32 R39, RZ, RZ, R96 ;  /* 0x000000ffff277224 */ /* 0x000fe200078e0060 */
[----:B------:R-:W-:-:S02]  /*5440*/  F2FP.F16.F32.PACK_AB R37, R14, R7 ;  /* 0x000000070e25723e */ /* 0x000fc400000000ff */
[----:B------:R-:W-:Y:S02]  /*5450*/  F2FP.F16.F32.PACK_AB R32, R98, R99 ;  /* 0x000000636220723e */ /* 0x000fe400000000ff */
[----:B------:R-:W-:-:S07]  /*5460*/  F2FP.F16.F32.PACK_AB R38, R38, R93 ;  /* 0x0000005d2626723e */ /* 0x000fce00000000ff */
.L_x_3653:
[----:B------:R-:W-:Y:S05]  /*5470*/  BSYNC B2 ;  /* 0x0000000000027941 */ /* 0x000fea0003800000 */
.L_x_3652:
        /* <DEDUP_REMOVED lines=12> */
.L_x_3651:
[----:B------:R-:W-:Y:S05]  /*5540*/  BSYNC B1 ;  /* 0x0000000000017941 */ /* 0x000fea0003800000 */
.L_x_3650:
[----:B------:R-:W-:Y:S01]  /*5550*/  ISETP.GE.OR P5, PT, R156, R72, P1 ;  /* 0x000000489c00720c */ /* 0x000fe20000fa6670 */
[----:B-1----:R-:W-:Y:S01]  /*5560*/  IMAD.MOV.U32 R32, RZ, RZ, R74 ;  /* 0x000000ffff207224 */ /* 0x002fe200078e004a */
[----:B------:R-:W-:Y:S01]  /*5570*/  SHF.R.S32.HI R5, RZ, 0x1f, R156 ;  /* 0x0000001fff057819 */ /* 0x000fe2000001149c */
[----:B------:R-:W-:-:S04]  /*5580*/  IMAD.MOV.U32 R33, RZ, RZ, R81 ;  /* 0x000000ffff217224 */ /* 0x000fc800078e0051 */
[-C--:B------:R-:W-:Y:S02]  /*5590*/  IMAD R5, R5, R76.reuse, RZ ;  /* 0x0000004c05057224 */ /* 0x080fe400078e02ff */
[----:B------:R-:W-:-:S04]  /*55a0*/  IMAD.WIDE.U32 R32, R156, R76, R32 ;  /* 0x0000004c9c207225 */ /* 0x000fc800078e0020 */
[----:B------:R-:W-:Y:S01]  /*55b0*/  IMAD R5, R156, R77, R5 ;  /* 0x0000004d9c057224 */ /* 0x000fe200078e0205 */
[----:B------:R-:W-:Y:S06]  /*55c0*/  @P5 BRA `(.L_x_3636) ;  /* 0x0000000800505947 */ /* 0x000fec0003800000 */
[----:B------:R-:W1:Y:S01]  /*55d0*/  LDC R36, c[0x0][0x2f4] ;  /* 0x0000bd00ff247b82 */ /* 0x000e620000000800 */
[----:B------:R-:W-:Y:S01]  /*55e0*/  IMAD.SHL.U32 R7, R62, 0x8, RZ ;  /* 0x000000083e077824 */ /* 0x000fe200078e00ff */
[----:B------:R-:W-:Y:S01]  /*55f0*/  BSSY B1, `(.L_x_3654) ;  /* 0x000006c000017945 */ /* 0x000fe20003800000 */
[----:B------:R-:W-:-:S03]  /*5600*/  IMAD.IADD R37, R33, 0x1, R5 ;  /* 0x0000000121257824 */ /* 0x000fc600078e0205 */
[--C-:B------:R-:W-:Y:S02]  /*5610*/  SHF.R.S32.HI R5, RZ, 0x1f, R7.reuse ;  /* 0x0000001fff057819 */ /* 0x100fe40000011407 */
[----:B------:R-:W-:-:S04]  /*5620*/  IADD3 R4, P5, P6, R30, R32, R7 ;  /* 0x000000201e047210 */ /* 0x000fc80007ebe007 */
[----:B------:R-:W-:Y:S02]  /*5630*/  IADD3.X R5, R64, R37, R5, P5, P6 ;  /* 0x0000002540057210 */ /* 0x000fe40002fec405 */
[----:B------:R-:W-:-:S04]  /*5640*/  LEA R34, P5, R4, R70, 0x1 ;  /* 0x0000004604227211 */ /* 0x000fc800078a08ff */
[----:B------:R-:W-:Y:S01]  /*5650*/  LEA.HI.X R35, R4, R71, R5, 0x1, P5 ;  /* 0x0000004704237211 */ /* 0x000fe200028f0c05 */
[----:B-1----:R-:W-:-:S05]  /*5660*/  @P0 IMAD.IADD R73, R36, 0x1, -R73 ;  /* 0x0000000124490824 */ /* 0x002fca00078e0a49 */
        /* <DEDUP_REMOVED lines=14> */
[--C-:B------:R-:W-:Y:S02]  /*5750*/  SHF.R.U32.HI R74, RZ, 0x10, R25.reuse ;  /* 0x00000010ff4a7819 */ /* 0x100fe40000011619 */
[----:B------:R-:W-:Y:S01]  /*5760*/  SHF.R.U64 R79, R24, 0x10, R25 ;  /* 0x00000010184f7819 */ /* 0x000fe20000001219 */
[----:B--2---:R-:W-:Y:S01]  /*5770*/  IMAD.MOV.U32 R24, RZ, RZ, R15 ;  /* 0x000000ffff187224 */ /* 0x004fe200078e000f */
[--C-:B------:R-:W-:Y:S01]  /*5780*/  SHF.R.U64 R38, R8, 0x10, R9.reuse ;  /* 0x0000001008267819 */ /* 0x100fe20000001209 */
[--C-:B------:R-:W-:Y:S01]  /*5790*/  HADD2.F32 R15, -RZ, R13.reuse.H0_H0 ;  /* 0x2000000dff0f7230 */ /* 0x100fe20000004100 */
[----:B------:R-:W-:Y:S01]  /*57a0*/  SHF.R.U32.HI R76, RZ, 0x10, R9 ;  /* 0x00000010ff4c7819 */ /* 0x000fe20000011609 */
[----:B------:R-:W-:Y:S01]  /*57b0*/  HADD2.F32 R25, -RZ, R92.H0_H0 ;  /* 0x2000005cff197230 */ /* 0x000fe20000004100 */
[--C-:B------:R-:W-:Y:S01]  /*57c0*/  SHF.R.U64 R8, R10, 0x10, R11.reuse ;  /* 0x000000100a087819 */ /* 0x100fe2000000120b */
[----:B------:R-:W-:Y:S01]  /*57d0*/  HADD2.F32 R13, -RZ, R13.H1_H1 ;  /* 0x3000000dff0d7230 */ /* 0x000fe20000004100 */
[----:B------:R-:W-:Y:S01]  /*57e0*/  SHF.R.U32.HI R75, RZ, 0x10, R11 ;  /* 0x00000010ff4b7819 */ /* 0x000fe2000001160b */
[----:B-1----:R-:W-:Y:S01]  /*57f0*/  IMAD.MOV.U32 R11, RZ, RZ, R7 ;  /* 0x000000ffff0b7224 */ /* 0x002fe200078e0007 */
[--C-:B------:R-:W-:Y:S01]  /*5800*/  SHF.R.U64 R9, R26, 0x10, R27.reuse ;  /* 0x000000101a097819 */ /* 0x100fe2000000121b */
[----:B------:R-:W-:Y:S01]  /*5810*/  HADD2.F32 R74, -RZ, R74.H0_H0 ;  /* 0x2000004aff4a7230 */ /* 0x000fe20000004100 */
[----:B------:R-:W-:Y:S01]  /*5820*/  SHF.R.U32.HI R73, RZ, 0x10, R27 ;  /* 0x00000010ff497819 */ /* 0x000fe2000001161b */
[----:B------:R-:W-:-:S02]  /*5830*/  IMAD.MOV.U32 R10, RZ, RZ, R4 ;  /* 0x000000ffff0a7224 */ /* 0x000fc400078e0004 */
[----:B------:R-:W-:Y:S02]  /*5840*/  HADD2.F32 R92, -RZ, R92.H1_H1 ;  /* 0x3000005cff5c7230 */ /* 0x000fe40000004100 */
[--C-:B------:R-:W-:Y:S02]  /*5850*/  HADD2.F32 R7, -RZ, R5.reuse.H1_H1 ;  /* 0x30000005ff077230 */ /* 0x100fe40000004100 */
[----:B------:R-:W-:Y:S02]  /*5860*/  HADD2.F32 R4, -RZ, R5.H0_H0 ;  /* 0x20000005ff047230 */ /* 0x000fe40000004100 */
[----:B------:R-:W-:Y:S01]  /*5870*/  FMUL.FTZ R5, R15, R92 ;  /* 0x0000005c0f057220 */ /* 0x000fe20000410000 */
[----:B------:R-:W-:Y:S02]  /*5880*/  HADD2.F32 R26, -RZ, R76.H0_H0 ;  /* 0x2000004cff1a7230 */ /* 0x000fe40000004100 */
[-C--:B------:R-:W-:Y:S01]  /*5890*/  FMUL.FTZ R76, R13, R74.reuse ;  /* 0x0000004a0d4c7220 */ /* 0x080fe20000410000 */
[C---:B------:R-:W-:Y:S01]  /*58a0*/  FMUL.FTZ R74, R7.reuse, R74 ;  /* 0x0000004a074a7220 */ /* 0x040fe20000410000 */
[C---:B------:R-:W-:Y:S01]  /*58b0*/  FMUL.FTZ R92, R4.reuse, R92 ;  /* 0x0000005c045c7220 */ /* 0x040fe20000410000 */
[-C--:B------:R-:W-:Y:S01]  /*58c0*/  FFMA.FTZ R4, R4, R25.reuse, -R5 ;  /* 0x0000001904047223 */ /* 0x080fe20000010805 */
[-C--:B------:R-:W-:Y:S01]  /*58d0*/  FFMA.FTZ R27, R7, R26.reuse, -R76 ;  /* 0x0000001a071b7223 */ /* 0x080fe2000001084c */
[----:B------:R-:W-:Y:S01]  /*58e0*/  FFMA.FTZ R76, R13, R26, R74 ;  /* 0x0000001a0d4c7223 */ /* 0x000fe2000001004a */
[----:B------:R-:W-:Y:S01]  /*58f0*/  FFMA.FTZ R5, R15, R25, R92 ;  /* 0x000000190f057223 */ /* 0x000fe2000001005c */
[----:B------:R-:W-:-:S02]  /*5900*/  HADD2.F32 R13, -RZ, R24.H0_H0 ;  /* 0x20000018ff0d7230 */ /* 0x000fc40000004100 */
[----:B------:R-:W-:Y:S01]  /*5910*/  HADD2.F32 R24, -RZ, R24.H1_H1 ;  /* 0x30000018ff187230 */ /* 0x000fe20000004100 */
[----:B------:R-:W-:Y:S01]  /*5920*/  F2FP.F16.F32.PACK_AB R27, R27, R4 ;  /* 0x000000041b1b723e */ /* 0x000fe200000000ff */
[----:B------:R-:W-:Y:S01]  /*5930*/  HADD2.F32 R7, -RZ, R11.H0_H0 ;  /* 0x2000000bff077230 */ /* 0x000fe20000004100 */
[----:B------:R-:W-:Y:S01]  /*5940*/  F2FP.F16.F32.PACK_AB R76, R76, R5 ;  /* 0x000000054c4c723e */ /* 0x000fe200000000ff */
[----:B------:R-:W-:Y:S02]  /*5950*/  HADD2.F32 R25, -RZ, R73.H0_H0 ;  /* 0x20000049ff197230 */ /* 0x000fe40000004100 */
[----:B------:R-:W-:Y:S02]  /*5960*/  HADD2.F32 R74, -RZ, R91.H0_H0 ;  /* 0x2000005bff4a7230 */ /* 0x000fe40000004100 */
[----:B------:R-:W-:Y:S02]  /*5970*/  HADD2.F32 R11, -RZ, R11.H1_H1 ;  /* 0x3000000bff0b7230 */ /* 0x000fe40000004100 */
[----:B------:R-:W-:Y:S01]  /*5980*/  FMUL.FTZ R82, R24, R25 ;  /* 0x0000001918527220 */ /* 0x000fe20000410000 */
[----:B------:R-:W-:-:S02]  /*5990*/  HADD2.F32 R15, -RZ, R75.H0_H0 ;  /* 0x2000004bff0f7230 */ /* 0x000fc40000004100 */
[-C--:B------:R-:W-:Y:S01]  /*59a0*/  FMUL.FTZ R78, R13, R74.reuse ;  /* 0x0000004a0d4e7220 */ /* 0x080fe20000410000 */
[----:B------:R-:W-:Y:S02]  /*59b0*/  HADD2.F32 R26, -RZ, R88.H1_H1 ;  /* 0x30000058ff1a7230 */ /* 0x000fe40000004100 */
[----:B------:R-:W-:Y:S01]  /*59c0*/  FMUL.FTZ R25, R11, R25 ;  /* 0x000000190b197220 */ /* 0x000fe20000410000 */
[----:B------:R-:W-:Y:S01]  /*59d0*/  FMUL.FTZ R74, R7, R74 ;  /* 0x0000004a074a7220 */ /* 0x000fe20000410000 */
[-C--:B------:R-:W-:Y:S01]  /*59e0*/  FFMA.FTZ R75, R11, R15.reuse, -R82 ;  /* 0x0000000f0b4b7223 */ /* 0x080fe20000010852 */
[----:B------:R-:W-:Y:S02]  /*59f0*/  HADD2.F32 R11, -RZ, R12.H0_H0 ;  /* 0x2000000cff0b7230 */ /* 0x000fe40000004100 */
[----:B------:R-:W-:Y:S01]  /*5a00*/  FFMA.FTZ R78, R7, R26, -R78 ;  /* 0x0000001a074e7223 */ /* 0x000fe2000001084e */
[----:B------:R-:W-:Y:S01]  /*5a10*/  FFMA.FTZ R77, R24, R15, R25 ;  /* 0x0000000f184d7223 */ /* 0x000fe20000010019 */
[----:B------:R-:W-:-:S02]  /*5a20*/  HADD2.F32 R15, -RZ, R79.H0_H0 ;  /* 0x2000004fff0f7230 */ /* 0x000fc40000004100 */
[----:B------:R-:W-:Y:S01]  /*5a30*/  FFMA.FTZ R74, R13, R26, R74 ;  /* 0x0000001a0d4a7223 */ /* 0x000fe2000001004a */
[----:B------:R-:W-:Y:S02]  /*5a40*/  HADD2.F32 R7, -RZ, R10.H0_H0 ;  /* 0x2000000aff077230 */ /* 0x000fe40000004100 */
[----:B------:R-:W-:Y:S02]  /*5a50*/  HADD2.F32 R12, -RZ, R12.H1_H1 ;  /* 0x3000000cff0c7230 */ /* 0x000fe40000004100 */
[----:B------:R-:W-:Y:S01]  /*5a60*/  HADD2.F32 R10, -RZ, R10.H1_H1 ;  /* 0x3000000aff0a7230 */ /* 0x000fe20000004100 */
[----:B------:R-:W-:Y:S01]  /*5a70*/  F2FP.F16.F32.PACK_AB R74, R77, R74 ;  /* 0x0000004a4d4a723e */ /* 0x000fe200000000ff */
[----:B------:R-:W-:Y:S02]  /*5a80*/  HADD2.F32 R26, -RZ, R91.H1_H1 ;  /* 0x3000005bff1a7230 */ /* 0x000fe40000004100 */
[----:B------:R-:W-:Y:S01]  /*5a90*/  FMUL.FTZ R25, R12, R15 ;  /* 0x0000000f0c197220 */ /* 0x000fe20000410000 */
[----:B------:R-:W-:-:S02]  /*5aa0*/  HADD2.F32 R13, -RZ, R38.H0_H0 ;  /* 0x20000026ff0d7230 */ /* 0x000fc40000004100 */
[C---:B------:R-:W-:Y:S01]  /*5ab0*/  FMUL.FTZ R15, R10.reuse, R15 ;  /* 0x0000000f0a0f7220 */ /* 0x040fe20000410000 */
[----:B------:R-:W-:Y:S02]  /*5ac0*/  HADD2.F32 R24, -RZ, R90.H0_H0 ;  /* 0x2000005aff187230 */ /* 0x000fe40000004100 */
[-C--:B------:R-:W-:Y:S01]  /*5ad0*/  FMUL.FTZ R38, R11, R26.reuse ;  /* 0x0000001a0b267220 */ /* 0x080fe20000410000 */
[C---:B------:R-:W-:Y:S01]  /*5ae0*/  FMUL.FTZ R26, R7.reuse, R26 ;  /* 0x0000001a071a7220 */ /* 0x040fe20000410000 */
[-C--:B------:R-:W-:Y:S01]  /*5af0*/  FFMA.FTZ R25, R10, R13.reuse, -R25 ;  /* 0x0000000d0a197223 */ /* 0x080fe20000010819 */
[----:B------:R-:W-:Y:S01]  /*5b00*/  FFMA.FTZ R15, R12, R13, R15 ;  /* 0x0000000d0c0f7223 */ /* 0x000fe2000001000f */
[----:B------:R-:W-:Y:S02]  /*5b10*/  HADD2.F32 R13, -RZ, R9.H0_H0 ;  /* 0x20000009ff0d7230 */ /* 0x000fe40000004100 */
[----:B------:R-:W-:Y:S01]  /*5b20*/  FFMA.FTZ R38, R7, R24, -R38 ;  /* 0x0000001807267223 */ /* 0x000fe20000010826 */
[----:B------:R-:W-:-:S02]  /*5b30*/  HADD2.F32 R9, -RZ, R14.H0_H0 ;  /* 0x2000000eff097230 */ /* 0x000fc40000004100 */
[----:B------:R-:W-:Y:S01]  /*5b40*/  FFMA.FTZ R26, R11, R24, R26 ;  /* 0x000000180b1a7223 */ /* 0x000fe2000001001a */
[----:B------:R-:W-:Y:S02]  /*5b50*/  HADD2.F32 R90, -RZ, R90.H1_H1 ;  /* 0x3000005aff5a7230 */ /* 0x000fe40000004100 */
[----:B------:R-:W-:Y:S01]  /*5b60*/  HADD2.F32 R7, -RZ, R6.H0_H0 ;  /* 0x20000006ff077230 */ /* 0x000fe20000004100 */
[----:B------:R-:W-:Y:S01]  /*5b70*/  F2FP.F16.F32.PACK_AB R4, R25, R38 ;  /* 0x000000261904723e */ /* 0x000fe200000000ff */
[----:B------:R-:W-:Y:S01]  /*5b80*/  HADD2.F32 R14, -RZ, R14.H1_H1 ;  /* 0x3000000eff0e7230 */ /* 0x000fe20000004100 */
[----:B------:R-:W-:Y:S01]  /*5b90*/  F2FP.F16.F32.PACK_AB R12, R15, R26 ;  /* 0x0000001a0f0c723e */ /* 0x000fe200000000ff */
[----:B------:R-:W-:Y:S02]  /*5ba0*/  HADD2.F32 R6, -RZ, R6.H1_H1 ;  /* 0x30000006ff067230 */ /* 0x000fe40000004100 */
[----:B------:R-:W-:Y:S02]  /*5bb0*/  HADD2.F32 R11, -RZ, R8.H0_H0 ;  /* 0x20000008ff0b7230 */ /* 0x000fe40000004100 */
[----:B------:R-:W-:Y:S01]  /*5bc0*/  FMUL.FTZ R8, R9, R90 ;  /* 0x0000005a09087220 */ /* 0x000fe20000410000 */
[----:B------:R-:W-:-:S02]  /*5bd0*/  HADD2.F32 R88, -RZ, R88.H0_H0 ;  /* 0x20000058ff587230 */ /* 0x000fc40000004100 */
[-C--:B------:R-:W-:Y:S01]  /*5be0*/  FMUL.FTZ R73, R14, R13.reuse ;  /* 0x0000000d0e497220 */ /* 0x080fe20000410000 */
[C---:B------:R-:W-:Y:S01]  /*5bf0*/  FMUL.FTZ R90, R7.reuse, R90 ;  /* 0x0000005a075a7220 */ /* 0x040fe20000410000 */
[----:B------:R-:W-:Y:S01]  /*5c00*/  FMUL.FTZ R13, R6, R13 ;  /* 0x0000000d060d7220 */ /* 0x000fe20000410000 */
[----:B------:R-:W-:Y:S02]  /*5c10*/  IMAD.MOV.U32 R5, RZ, RZ, R27 ;  /* 0x000000ffff057224 */ /* 0x000fe400078e001b */
[-C--:B------:R-:W-:Y:S01]  /*5c20*/  FFMA.FTZ R8, R7, R88.reuse, -R8 ;  /* 0x0000005807087223 */ /* 0x080fe20000010808 */
[----:B------:R-:W-:Y:S01]  /*5c30*/  FFMA.FTZ R90, R9, R88, R90 ;  /* 0x00000058095a7223 */ /* 0x000fe2000001005a */
[-C--:B------:R-:W-:Y:S01]  /*5c40*/  FFMA.FTZ R13, R14, R11.reuse, R13 ;  /* 0x0000000b0e0d7223 */ /* 0x080fe2000001000d */
[----:B------:R-:W-:Y:S01]  /*5c50*/  FFMA.FTZ R73, R6, R11, -R73 ;  /* 0x0000000b06497223 */ /* 0x000fe20000010849 */
[----:B------:R-:W-:Y:S01]  /*5c60*/  F2FP.F16.F32.PACK_AB R7, R75, R78 ;  /* 0x0000004e4b07723e */ /* 0x000fe200000000ff */
[----:B------:R-:W-:-:S02]  /*5c70*/  IMAD.MOV.U32 R15, RZ, RZ, R74 ;  /* 0x000000ffff0f7224 */ /* 0x000fc400078e004a */
[----:B------:R-:W-:Y:S01]  /*5c80*/  F2FP.F16.F32.PACK_AB R14, R13, R90 ;  /* 0x0000005a0d0e723e */ /* 0x000fe200000000ff */
[----:B------:R-:W-:Y:S01]  /*5c90*/  IMAD.MOV.U32 R13, RZ, RZ, R76 ;  /* 0x000000ffff0d7224 */ /* 0x000fe200078e004c */
[----:B------:R-:W-:-:S07]  /*5ca0*/  F2FP.F16.F32.PACK_AB R6, R73, R8 ;  /* 0x000000084906723e */ /* 0x000fce00000000ff */
.L_x_3655:
[----:B------:R-:W-:Y:S05]  /*5cb0*/  BSYNC B1 ;  /* 0x0000000000017941 */ /* 0x000fea0003800000 */
.L_x_3654:
        /* <DEDUP_REMOVED lines=10> */
.L_x_3619:
[----:B------:R-:W-:-:S04]  /*5d60*/  ULOP3.LUT UR4, UR38, 0x1, URZ, 0xfc, !UPT ;  /* 0x0000000126047892 */ /* 0x000fc8000f8efc3f */
[----:B------:R-:W-:-:S06]  /*5d70*/  UISETP.NE.AND UP0, UPT, UR4, 0x3, UPT ;  /* 0x000000030400788c */ /* 0x000fcc000bf05270 */
[----:B------:R-:W-:-:S13]  /*5d80*/  PLOP3.LUT P3, PT, PT, PT, UP0, 0x80, 0x0 ;  /* 0x000000000000781c */ /* 0x000fda0003f6f008 */
[----:B------:R-:W-:Y:S05]  /*5d90*/  @!P3 BRA `(.L_x_3656) ;  /* 0x000000000004b947 */ /* 0x000fea0003800000 */
[----:B------:R-:W-:Y:S01]  /*5da0*/  BPT.TRAP 0x1 ;  /* 0x000000040000795c */ /* 0x000fe20000300000 */
.L_x_3656:
[----:B------:R-:W-:Y:S01]  /*5db0*/  IMAD R68, R23, 0x8, R2 ;  /* 0x0000000817447824 */ /* 0x000fe200078e0202 */
[----:B------:R-:W-:Y:S01]  /*5dc0*/  SHF.L.U32 R80, R158, 0x1f, RZ ;  /* 0x0000001f9e507819 */ /* 0x000fe200000006ff */
[----:B------:R-:W-:Y:S01]  /*5dd0*/  IMAD R72, R49, -0x60, R46 ;  /* 0xffffffa031487824 */ /* 0x000fe200078e022e */
[----:B------:R-:W-:Y:S02]  /*5de0*/  BSSY B1, `(.L_x_3657) ;  /* 0x0000004000017945 */ /* 0x000fe40003800000 */
[----:B------:R-:W0:Y:S02]  /*5df0*/  SYNCS.PHASECHK.TRANS64.TRYWAIT P4, [R68+URZ+0x32490], R80 ;  /* 0x03249050440075a7 */ /* 0x000e24000808017f */
[----:B------:R-:W-:Y:S01]  /*5e00*/  VIMNMX R72, R72, 0x60, PT ;  /* 0x0000006048487848 */ /* 0x000fe20003fe0100 */
[----:B0-----:R-:W-:Y:S06]  /*5e10*/  @!P4 BRA `(.L_x_3658) ;  /* 0x000003540084c947 */ /* 0x001fec0003800000 */
.L_x_4022:
[----:B------:R-:W-:Y:S05]  /*5e20*/  BSYNC B1 ;  /* 0x0000000000017941 */ /* 0x000fea0003800000 */
.L_x_3657:
        /* <DEDUP_REMOVED lines=8> */
.L_x_3660:
[----:B------:R-:W-:Y:S05]  /*5eb0*/  BSYNC B1 ;  /* 0x0000000000017941 */ /* 0x000fea0003800000 */
.L_x_3659:
[----:B------:R-:W-:Y:S05]  /*5ec0*/  @P4 BRA `(.L_x_3636) ;  /* 0x0000000000104947 */ /* 0x000fea0003800000 */
[----:B-1----:R-:W1:Y:S04]  /*5ed0*/  @!P1 LDS.128 R4, [R84+0x2000] ;  /* 0x0020000054049984 */ /* 0x002e680000000c00 */
[----:B------:R-:W2:Y:S04]  /*5ee0*/  @!P2 LDS.128 R8, [R83+0x2000] ;  /* 0x002000005308a984 */ /* 0x000ea80000000c00 */
[----:B-1----:R3:W-:Y:S04]  /*5ef0*/  @!P1 STG.E.128 desc[UR42][R12.64], R4 ;  /* 0x000000040c009986 */ /* 0x0027e8000c101d2a */
[----:B--2---:R3:W-:Y:S02]  /*5f00*/  @!P2 STG.E.128 desc[UR42][R12.64+0x40], R8 ;  /* 0x000040080c00a986 */ /* 0x0047e4000c101d2a */
.L_x_3636:
[----:B------:R-:W-:Y:S05]  /*5f10*/  BSYNC B0 ;  /* 0x0000000000007941 */ /* 0x000fea0003800000 */
.L_x_3618:
        /* <DEDUP_REMOVED lines=9> */
[----:B-1----:R-:W-:-:S02]  /*5fb0*/  LOP3.LUT R4, R5, 0x7f, RZ, 0xc0, !PT ;  /* 0x0000007f05047812 */ /* 0x002fc400078ec0ff */
[----:B------:R-:W-:Y:S02]  /*5fc0*/  SHF.R.U32.HI R5, RZ, 0x7, R5 ;  /* 0x00000007ff057819 */ /* 0x000fe40000011605 */
[----:B------:R-:W-:-:S03]  /*5fd0*/  ISETP.NE.AND P4, PT, R4, RZ, PT ;  /* 0x000000ff0400720c */ /* 0x000fc60003f85270 */
[----:B------:R-:W-:-:S10]  /*5fe0*/  VIADD R12, R5, 0x8 ;  /* 0x00000008050c7836 */ /* 0x000fd40000000000 */
[----:B------:R-:W-:-:S05]  /*5ff0*/  @!P4 VIADD R4, R68, 0x324a0 ;  /* 0x000324a04404c836 */ /* 0x000fca0000000000 */
[----:B------:R-:W-:Y:S01]  /*6000*/  @!P4 PRMT R4, RZ, 0x654, R4 ;  /* 0x00000654ff04c816 */ /* 0x000fe20000000004 */
[----:B--2---:R1:W-:Y:S06]  /*6010*/  BAR.SYNC.DEFER_BLOCKING R12, 0x80 ;  /* 0x0002000c0000751d */ /* 0x0043ec0000010000 */
[----:B------:R1:W-:Y:S01]  /*6020*/  @!P4 SYNCS.ARRIVE.TRANS64.RED.A1T0 RZ, [R4+URZ], RZ ;  /* 0x000000ff04ffc9a7 */ /* 0x0003e2000810043f */
[----:B------:R-:W-:Y:S05]  /*6030*/  @!P3 BRA `(.L_x_3662) ;  /* 0x000000000004b947 */ /* 0x000fea0003800000 */
[----:B------:R-:W-:Y:S01]  /*6040*/  BPT.TRAP 0x1 ;  /* 0x000000040000795c */ /* 0x000fe20000300000 */
.L_x_3662:
[----:B------:R-:W-:Y:S05]  /*6050*/  BSYNC B0 ;  /* 0x0000000000007941 */ /* 0x000fea0003800000 */
.L_x_3661:
[----:B------:R-:W2:Y:S01]  /*6060*/  SYNCS.PHASECHK.TRANS64.TRYWAIT P3, [R68+URZ+0x324b0], R80 ;  /* 0x0324b050440075a7 */ /* 0x000ea2000806017f */
[----:B------:R-:W-:Y:S01]  /*6070*/  ULDC UR49, c[0x0][0x320] ;  /* 0x0000c80000317ab9 */ /* 0x000fe20000000800 */
[----:B------:R-:W-:Y:S01]  /*6080*/  ULDC.64 UR44, c[0x0][0x328] ;  /* 0x0000ca00002c7ab9 */ /* 0x000fe20000000a00 */
[----:B------:R-:W-:Y:S01]  /*6090*/  ULDC.64 UR40, c[0x0][0x318] ;  /* 0x0000c60000287ab9 */ /* 0x000fe20000000a00 */
[----:B------:R-:W-:Y:S01]  /*60a0*/  BSSY B0, `(.L_x_3663) ;  /* 0x0000003000007945 */ /* 0x000fe20003800000 */
[----:B-1----:R-:W-:-:S03]  /*60b0*/  IMAD R4, R23, 0x6000, R58 ;  /* 0x0000600017047824 */ /* 0x002fc600078e023a */
[----:B--2---:R-:W-:Y:S05]  /*60c0*/  @!P3 BRA `(.L_x_3664) ;  /* 0x0000035000ecb947 */ /* 0x004fea0003800000 */
.L_x_4023:
[----:B------:R-:W-:Y:S05]  /*60d0*/  BSYNC B0 ;  /* 0x0000000000007941 */ /* 0x000fea0003800000 */
.L_x_3663:
        /* <DEDUP_REMOVED lines=8> */
[----:B------:R-:W-:Y:S02]  /*6160*/  IMAD.MOV.U32 R4, RZ, RZ, R40 ;  /* 0x000000ffff047224 */ /* 0x000fe400078e0028 */
[----:B------:R-:W-:Y:S02]  /*6170*/  IMAD.MOV.U32 R5, RZ, RZ, R65 ;  /* 0x000000ffff057224 */ /* 0x000fe400078e0041 */
[C---:B------:R-:W-:Y:S02]  /*6180*/  IMAD R7, R8.reuse, UR45, R7 ;  /* 0x0000002d08077c24 */ /* 0x040fe4000f8e0207 */
[----:B------:R-:W-:-:S04]  /*6190*/  IMAD.WIDE.U32 R4, R8, UR44, R4 ;  /* 0x0000002c08047c25 */ /* 0x000fc8000f8e0004 */
[----:B------:R-:W-:Y:S01]  /*61a0*/  IMAD.IADD R5, R5, 0x1, R7 ;  /* 0x0000000105057824 */ /* 0x000fe200078e0207 */
[----:B------:R-:W-:-:S04]  /*61b0*/  LEA R10, P3, R4, UR40, 0x1 ;  /* 0x00000028040a7c11 */ /* 0x000fc8000f8608ff */
[----:B------:R-:W-:Y:S02]  /*61c0*/  LEA.HI.X R11, R4, UR41, R5, 0x1, P3 ;  /* 0x00000029040b7c11 */ /* 0x000fe400098f0c05 */
[----:B------:R-:W-:-:S13]  /*61d0*/  ISETP.GE.AND P3, PT, R152, UR49, PT ;  /* 0x0000003198007c0c */ /* 0x000fda000bf66270 */
[----:B------:R-:W2:Y:S04]  /*61e0*/  @!P3 LDS.128 R4, [R14] ;  /* 0x000000000e04b984 */ /* 0x000ea80000000c00 */
[----:B--2---:R-:W-:Y:S01]  /*61f0*/  @!P3 STG.E.128 desc[UR42][R10.64], R4 ;  /* 0x000000040a00b986 */ /* 0x004fe2000c101d2a */
[----:B------:R-:W-:-:S13]  /*6200*/  ISETP.GE.AND P3, PT, R3, UR49, PT ;  /* 0x0000003103007c0c */ /* 0x000fda000bf66270 */
[----:B------:R-:W2:Y:S04]  /*6210*/  @!P3 LDS.128 R4, [R13] ;  /* 0x000000000d04b984 */ /* 0x000ea80000000c00 */
[----:B--2---:R-:W-:Y:S01]  /*6220*/  @!P3 STG.E.128 desc[UR42][R10.64+0x40], R4 ;  /* 0x000040040a00b986 */ /* 0x004fe2000c101d2a */
[----:B------:R-:W-:-:S13]  /*6230*/  ISETP.GE.AND P3, PT, R51, UR49, PT ;  /* 0x0000003133007c0c */ /* 0x000fda000bf66270 */
[----:B------:R-:W2:Y:S04]  /*6240*/  @!P3 LDS.128 R4, [R14+0x3000] ;  /* 0x003000000e04b984 */ /* 0x000ea80000000c00 */
        /* <DEDUP_REMOVED lines=10> */
[----:B------:R-:W-:-:S13]  /*62f0*/  ISETP.NE.AND P3, PT, R67, RZ, PT ;  /* 0x000000ff4300720c */ /* 0x000fda0003f65270 */
[----:B------:R-:W2:Y:S04]  /*6300*/  @P3 LDS.128 R4, [R14+0x9000] ;  /* 0x009000000e043984 */ /* 0x000ea80000000c00 */
[----:B--2---:R-:W-:Y:S01]  /*6310*/  @P3 STG.E.128 desc[UR42][R10.64+0x180], R4 ;  /* 0x000180040a003986 */ /* 0x004fe2000c101d2a */
[----:B------:R-:W-:-:S13]  /*6320*/  ISETP.NE.AND P3, PT, R66, RZ, PT ;  /* 0x000000ff4200720c */ /* 0x000fda0003f65270 */
[----:B------:R-:W2:Y:S04]  /*6330*/  @P3 LDS.128 R4, [R13+0x9000] ;  /* 0x009000000d043984 */ /* 0x000ea80000000c00 */
[----:B--2---:R2:W-:Y:S02]  /*6340*/  @P3 STG.E.128 desc[UR42][R10.64+0x1c0], R4 ;  /* 0x0001c0040a003986 */ /* 0x0045e4000c101d2a */
.L_x_3666:
[----:B------:R-:W-:Y:S05]  /*6350*/  BSYNC B0 ;  /* 0x0000000000007941 */ /* 0x000fea0003800000 */
.L_x_3665:
[----:B------:R-:W-:Y:S01]  /*6360*/  ISETP.GE.AND P3, PT, R156, R72, PT ;  /* 0x000000489c00720c */ /* 0x000fe20003f66270 */
[----:B------:R-:W-:-:S12]  /*6370*/  BSSY B0, `(.L_x_3667) ;  /* 0x0000024000007945 */ /* 0x000fd80003800000 */
[----:B------:R-:W-:Y:S05]  /*6380*/  @P3 BRA `(.L_x_3668) ;  /* 0x0000000000883947 */ /* 0x000fea0003800000 */
[----:B--2---:R-:W-:Y:S01]  /*6390*/  IADD3 R7, P3, R8, 0x40, RZ ;  /* 0x0000004008077810 */ /* 0x004fe20007f7e0ff */
[----:B------:R-:W-:Y:S02]  /*63a0*/  IMAD.MOV.U32 R4, RZ, RZ, R40 ;  /* 0x000000ffff047224 */ /* 0x000fe400078e0028 */
        /* <DEDUP_REMOVED lines=31> */
[----:B--2---:R3:W-:Y:S02]  /*65a0*/  @P3 STG.E.128 desc[UR42][R8.64+0x1c0], R4 ;  /* 0x0001c00408003986 */ /* 0x0047e4000c101d2a */
.L_x_3668:
[----:B------:R-:W-:Y:S05]  /*65b0*/  BSYNC B0 ;  /* 0x0000000000007941 */ /* 0x000fea0003800000 */
.L_x_3667:
[----:B------:R-:W-:Y:S01]  /*65c0*/  @!PT LDS RZ, [RZ] ;  /* 0x00000000fffff984 */ /* 0x000fe20000000800 */
[----:B------:R-:W-:Y:S01]  /*65d0*/  @!PT LDS RZ, [RZ] ;  /* 0x00000000fffff984 */ /* 0x000fe20000000800 */
[----:B------:R-:W-:Y:S01]  /*65e0*/  @!PT LDS RZ, [RZ] ;  /* 0x00000000fffff984 */ /* 0x000fe20000000800 */
[----:B------:R-:W-:Y:S01]  /*65f0*/  @!PT LDS RZ, [RZ] ;  /* 0x00000000fffff984 */ /* 0x000fe20000000800 */
[----:B------:R4:W-:Y:S06]  /*6600*/  MEMBAR.ALL.CTA ;  /* 0x0000000000007992 */ /* 0x0009ec0000008000 */
[----:B----4-:R-:W4:Y:S02]  /*6610*/  FENCE.VIEW.ASYNC.S ;  /* 0x00000000000073c6 */ /* 0x010f240000000000 */
[----:B----4-:R4:W-:Y:S01]  /*6620*/  BAR.SYNC.DEFER_BLOCKING R12, 0x80 ;  /* 0x0002000c0000751d */ /* 0x0109e20000010000 */
[----:B------:R-:W-:Y:S01]  /*6630*/  ISETP.NE.AND P5, PT, R69, RZ, PT ;  /* 0x000000ff4500720c */ /* 0x000fe20003fa5270 */
[----:B------:R-:W-:-:S02]  /*6640*/  VIADD R23, R23, 0x1 ;  /* 0x0000000117177836 */ /* 0x000fc40000000000 */
[----:B01----:R-:W-:-:S03]  /*6650*/  @!P4 VIADD R68, R68, 0x324c0 ;  /* 0x000324c04444c836 */ /* 0x003fc60000000000 */
[C---:B------:R-:W-:Y:S02]  /*6660*/  ISETP.NE.AND P3, PT, R23.reuse, 0x2, PT ;  /* 0x000000021700780c */ /* 0x040fe40003f65270 */
[----:B------:R-:W-:Y:S02]  /*6670*/  @!P4 PRMT R68, RZ, 0x654, R68 ;  /* 0x00000654ff44c816 */ /* 0x000fe40000000044 */
[----:B--23--:R-:W-:Y:S02]  /*6680*/  SEL R5, RZ, 0x1, P3 ;  /* 0x00000001ff057807 */ /* 0x00cfe40001800000 */
[----:B------:R-:W-:Y:S02]  /*6690*/  SEL R23, R23, RZ, P3 ;  /* 0x000000ff17177207 */ /* 0x000fe40001800000 */
[----:B------:R-:W-:Y:S01]  /*66a0*/  LOP3.LUT R158, R158, R5, RZ, 0x3c, !PT ;  /* 0x000000059e9e7212 */ /* 0x000fe200078e3cff */
[----:B------:R4:W-:Y:S01]  /*66b0*/  @!P4 SYNCS.ARRIVE.TRANS64.RED.A1T0 RZ, [R68+URZ], RZ ;  /* 0x000000ff44ffc9a7 */ /* 0x0009e2000810043f */
[----:B------:R-:W-:Y:S05]  /*66c0*/  @P5 BRA `(.L_x_3669) ;  /* 0xffffffc800005947 */ /* 0x000fea000383ffff */
[----:B------:R-:W0:Y:S01]  /*66d0*/  S2R R4, SR_TID.X ;  /* 0x0000000000047919 */ /* 0x000e220000002100 */
[----:B------:R-:W-:Y:S02]  /*66e0*/  PLOP3.LUT P0, PT, PT, PT, PT, 0x8, 0x0 ;  /* 0x000000000000781c */ /* 0x000fe40003f0e170 */
[----:B0-----:R-:W-:-:S04]  /*66f0*/  SHF.R.U32.HI R4, RZ, 0x7, R4 ;  /* 0x00000007ff047819 */ /* 0x001fc80000011604 */
[----:B------:R-:W-:-:S13]  /*6700*/  ISETP.NE.AND P5, PT, R4, 0x1, PT ;  /* 0x000000010400780c */ /* 0x000fda0003fa5270 */
[----:B------:R-:W-:Y:S06]  /*6710*/  @!P5 BAR.ARV 0x9, 0x100 ;  /* 0x024400000000db1d */ /* 0x000fec0000002000 */
.L_x_3613:
[----:B------:R-:W0:Y:S01]  /*6720*/  S2R R0, SR_TID.X ;  /* 0x0000000000007919 */ /* 0x000e220000002100 */
[----:B------:R-:W1:Y:S01]  /*6730*/  LDC R19, c[0x0][0x448] ;  /* 0x00011200ff137b82 */ /* 0x000e620000000800 */
[----:B----4-:R-:W-:Y:S01]  /*6740*/  IMAD.MOV.U32 R12, RZ, RZ, 0x3000 ;  /* 0x00003000ff0c7424 */ /* 0x010fe200078e00ff */
[----:B------:R-:W2:Y:S01]  /*6750*/  S2R R3, SR_SWINHI ;  /* 0x0000000000037919 */ /* 0x000ea20000002f00 */
[----:B------:R-:W-:Y:S02]  /*6760*/  IMAD.U32 R13, RZ, RZ, UR38 ;  /* 0x00000026ff0d7e24 */ /* 0x000fe4000f8e00ff */
[----:B------:R-:W-:Y:S01]  /*6770*/  IMAD.MOV.U32 R14, RZ, RZ, 0x1 ;  /* 0x00000001ff0e7424 */ /* 0x000fe200078e00ff */
[----:B------:R-:W-:Y:S01]  /*6780*/  STL [R1+0x70], R89 ;  /* 0x0000705901007387 */ /* 0x000fe20000100800 */
[----:B------:R-:W-:Y:S01]  /*6790*/  IMAD.MOV.U32 R15, RZ, RZ, RZ ;  /* 0x000000ffff0f7224 */ /* 0x000fe200078e00ff */
[----:B------:R-:W3:Y:S01]  /*67a0*/  LDC R18, c[0x0][0xa80] ;  /* 0x0002a000ff127b82 */ /* 0x000ee20000000800 */
[----:B------:R-:W-:Y:S01]  /*67b0*/  IMAD.MOV.U32 R5, RZ, RZ, 0x100 ;  /* 0x00000100ff057424 */ /* 0x000fe200078e00ff */
[----:B------:R4:W-:Y:S01]  /*67c0*/  STL.64 [R1+0x18], R12 ;  /* 0x0000180c01007387 */ /* 0x0009e20000100a00 */
[----:B------:R-:W-:-:S02]  /*67d0*/  IMAD.MOV.U32 R6, RZ, RZ, 0x1 ;  /* 0x00000001ff067424 */ /* 0x000fc400078e00ff */
[----:B------:R-:W-:Y:S01]  /*67e0*/  IMAD.MOV.U32 R7, RZ, RZ, RZ ;  /* 0x000000ffff077224 */ /* 0x000fe200078e00ff */
[----:B------:R1:W-:Y:S01]  /*67f0*/  STL.64 [R1+0x60], R14 ;  /* 0x0000600e01007387 */ /* 0x0003e20000100a00 */
[----:B------:R-:W-:Y:S02]  /*6800*/  IMAD.MOV.U32 R8, RZ, RZ, 0xc000 ;  /* 0x0000c000ff087424 */ /* 0x000fe400078e00ff */
[----:B------:R-:W-:Y:S01]  /*6810*/  IMAD.U32 R9, RZ, RZ, UR38 ;  /* 0x00000026ff097e24 */ /* 0x000fe2000f8e00ff */
[----:B------:R-:W-:Y:S01]  /*6820*/  STL.128 [R1+0x230], RZ ;  /* 0x000230ff01007387 */ /* 0x000fe20000100c00 */
[----:B------:R-:W-:Y:S02]  /*6830*/  IMAD.MOV.U32 R11, RZ, RZ, 0x100 ;  /* 0x00000100ff0b7424 */ /* 0x000fe400078e00ff */
[----:B------:R-:W-:Y:S01]  /*6840*/  IMAD.U32 R34, RZ, RZ, UR37 ;  /* 0x00000025ff227e24 */ /* 0x000fe2000f8e00ff */
[----:B------:R-:W-:Y:S01]  /*6850*/  STL.128 [R1+0x240], RZ ;  /* 0x000240ff01007387 */ /* 0x000fe20000100c00 */
[----:B------:R-:W-:-:S03]  /*6860*/  IMAD.U32 R72, RZ, RZ, UR37 ;  /* 0x00000025ff487e24 */ /* 0x000fc6000f8e00ff */
[----:B------:R-:W-:Y:S02]  /*6870*/  STL.128 [R1+0x260], RZ ;  /* 0x000260ff01007387 */ /* 0x000fe40000100c00 */
[----:B------:R-:W-:Y:S02]  /*6880*/  IADD3 R72, P5, R72, 0x70, RZ ;  /* 0x0000007048487810 */ /* 0x000fe40007fbe0ff */
[----:B0-----:R-:W-:Y:S01]  /*6890*/  LOP3.LUT R0, R0, 0x7f, RZ, 0xc0, !PT ;  /* 0x0000007f00007812 */ /* 0x001fe200078ec0ff */
[----:B------:R-:W-:Y:S03]  /*68a0*/  STL.128 [R1+0x270], RZ ;  /* 0x000270ff01007387 */ /* 0x000fe60000100c00 */
[----:B------:R-:W-:Y:S01]  /*68b0*/  ISETP.NE.AND P1, PT, R0, RZ, PT ;  /* 0x000000ff0000720c */ /* 0x000fe20003f25270 */
[----:B------:R-:W-:Y:S01]  /*68c0*/  STL.128 [R1+0x280], RZ ;  /* 0x000280ff01007387 */ /* 0x000fe20000100c00 */
[----:B------:R-:W-:-:S02]  /*68d0*/  MOV R26, R2 ;  /* 0x00000002001a7202 */ /* 0x000fc40000000f00 */
[----:B--2---:R-:W-:Y:S02]  /*68e0*/  MOV R27, R3 ;  /* 0x00000003001b7202 */ /* 0x004fe40000000f00 */
[----:B------:R-:W-:Y:S01]  /*68f0*/  SEL R4, RZ, 0x1, P1 ;  /* 0x00000001ff047807 */ /* 0x000fe20000800000 */
[----:B------:R-:W-:Y:S01]  /*6900*/  STL.128 [R1+0x290], RZ ;  /* 0x000290ff01007387 */ /* 0x000fe20000100c00 */
[C---:B----4-:R-:W-:Y:S02]  /*6910*/  IADD3 R12, P1, R26.reuse, 0x32430, RZ ;  /* 0x000324301a0c7810 */ /* 0x050fe40007f3e0ff */
[C---:B------:R-:W-:Y:S01]  /*6920*/  IADD3 R0, P3, R26.reuse, 0x32450, RZ ;  /* 0x000324501a007810 */ /* 0x040fe20007f7e0ff */
[----:B------:R0:W-:Y:S01]  /*6930*/  STL.128 [R1+0x20], R4 ;  /* 0x0000200401007387 */ /* 0x0001e20000100c00 */
[C---:B------:R-:W-:Y:S01]  /*6940*/  IADD3 R3, P4, R26.reuse, 0x32460, RZ ;  /* 0x000324601a037810 */ /* 0x040fe20007f9e0ff */
[----:B------:R-:W-:Y:S01]  /*6950*/  IMAD.X R13, RZ, RZ, R27, P1 ;  /* 0x000000ffff0d7224 */ /* 0x000fe200008e061b */
[----:B-1----:R-:W-:Y:S01]  /*6960*/  ISETP.NE.AND P1, PT, R19, 0x1, PT ;  /* 0x000000011300780c */ /* 0x002fe20003f25270 */
[----:B------:R-:W-:Y:S01]  /*6970*/  IMAD.MOV.U32 R10, RZ, RZ, R4 ;  /* 0x000000ffff0a7224 */ /* 0x000fe200078e0004 */
[----:B------:R-:W-:Y:S01]  /*6980*/  IADD3 R14, P2, R26, 0x32440, RZ ;  /* 0x000324401a0e7810 */ /* 0x000fe20007f5e0ff */
[----:B------:R-:W-:Y:S01]  /*6990*/  STL.128 [R1+0x2a0], RZ ;  /* 0x0002a0ff01007387 */ /* 0x000fe20000100c00 */
[----:B------:R-:W-:-:S03]  /*69a0*/  IMAD.U32 R19, RZ, RZ, UR37 ;  /* 0x00000025ff137e24 */ /* 0x000fc6000f8e00ff */
[----:B------:R-:W-:Y:S01]  /*69b0*/  IMAD.X R15, RZ, RZ, R27, P2 ;  /* 0x000000ffff0f7224 */ /* 0x000fe200010e061b */
[----:B------:R-:W-:Y:S01]  /*69c0*/  STL.128 [R1+0x50], R8 ;  /* 0x0000500801007387 */ /* 0x000fe20000100c00 */
[----:B------:R-:W-:-:S03]  /*69d0*/  IADD3 R19, P2, R19, 0x230, RZ ;  /* 0x0000023013137810 */ /* 0x000fc60007f5e0ff */
[----:B------:R-:W-:Y:S01]  /*69e0*/  STL.64 [R1+0x8], R12 ;  /* 0x0000080c01007387 */ /* 0x000fe20000100a00 */
[--C-:B0-----:R-:W-:Y:S02]  /*69f0*/  IMAD.X R5, RZ, RZ, R27.reuse, P3 ;  /* 0x000000ffff057224 */ /* 0x101fe400018e061b */
[----:B------:R-:W-:Y:S01]  /*6a00*/  IMAD.X R7, RZ, RZ, R27, P4 ;  /* 0x000000ffff077224 */ /* 0x000fe200020e061b */
[----:B------:R-:W-:Y:S01]  /*6a10*/  STL.64 [R1+0x10], R14 ;  /* 0x0000100e01007387 */ /* 0x000fe20000100a00 */
[----:B------:R-:W-:Y:S01]  /*6a20*/  IMAD.MOV.U32 R4, RZ, RZ, R0 ;  /* 0x000000ffff047224 */ /* 0x000fe200078e0000 */
[----:B------:R-:W-:Y:S01]  /*6a30*/  IADD3 R34, P4, R34, 0x38, RZ ;  /* 0x0000003822227810 */ /* 0x000fe20007f9e0ff */
[----:B------:R-:W-:Y:S01]  /*6a40*/  IMAD.MOV.U32 R6, RZ, RZ, R3 ;  /* 0x000000ffff067224 */ /* 0x000fe200078e0003 */
[----:B------:R-:W-:Y:S01]  /*6a50*/  STL.64 [R1+0x30], R14 ;  /* 0x0000300e01007387 */ /* 0x000fe20000100a00 */
[----:B------:R-:W0:Y:S01]  /*6a60*/  @P1 LDC R3, c[0x0][0x44c] ;  /* 0x00011300ff031b82 */ /* 0x000e220000000800 */
[----:B------:R-:W-:-:S02]  /*6a70*/  VIADD R0, R194, 0x7f ;  /* 0x0000007fc2007836 */ /* 0x000fc40000000000 */
[----:B------:R-:W-:Y:S04]  /*6a80*/  STL.128 [R1+0x40], R4 ;  /* 0x0000400401007387 */ /* 0x000fe80000100c00 */
[----:B------:R1:W-:Y:S04]  /*6a90*/  STL.64 [R1+0x68], R6 ;  /* 0x0000680601007387 */ /* 0x0003e80000100a00 */
[----:B------:R-:W-:Y:S04]  /*6aa0*/  STL.128 [R1+0x2b0], RZ ;  /* 0x0002b0ff01007387 */ /* 0x000fe80000100c00 */
[----:B------:R-:W-:Y:S01]  /*6ab0*/  STL.128 [R1+0x2c0], RZ ;  /* 0x0002c0ff01007387 */ /* 0x000fe20000100c00 */
[----:B-1----:R-:W1:Y:S03]  /*6ac0*/  @P1 LDC R6, c[0x0][0x450] ;  /* 0x00011400ff061b82 */ /* 0x002e660000000800 */
[----:B------:R-:W-:Y:S04]  /*6ad0*/  STL.128 [R1+0x2d0], RZ ;  /* 0x0002d0ff01007387 */ /* 0x000fe80000100c00 */
[----:B------:R-:W-:Y:S01]  /*6ae0*/  STL.128 [R1+0x2e0], RZ ;  /* 0x0002e0ff01007387 */ /* 0x000fe20000100c00 */
[----:B0-----:R-:W-:Y:S01]  /*6af0*/  @P1 IMAD.HI.U32 R3, R0, R3, RZ ;  /* 0x0000000300031227 */ /* 0x001fe200078e00ff */
[----:B------:R-:W0:Y:S02]  /*6b00*/  LDC.64 R4, c[0x0][0xad8] ;  /* 0x0002b600ff047b82 */ /* 0x000e240000000a00 */
[----:B------:R-:W-:Y:S04]  /*6b10*/  STL.128 [R1+0x2f0], RZ ;  /* 0x0002f0ff01007387 */ /* 0x000fe80000100c00 */
[----:B------:R-:W-:Y:S04]  /*6b20*/  STL.128 [R1+0x300], RZ ;  /* 0x000300ff01007387 */ /* 0x000fe80000100c00 */
[----:B------:R-:W-:Y:S04]  /*6b30*/  STL.128 [R1+0x310], RZ ;  /* 0x000310ff01007387 */ /* 0x000fe80000100c00 */
[----:B------:R-:W-:Y:S01]  /*6b40*/  STL.128 [R1+0x320], RZ ;  /* 0x000320ff01007387 */ /* 0x000fe20000100c00 */
[----:B-1----:R-:W-:-:S03]  /*6b50*/  @P1 SHF.R.U32.HI R0, RZ, R6, R3 ;  /* 0x00000006ff001219 */ /* 0x002fc60000011603 */
[----:B------:R-:W-:Y:S04]  /*6b60*/  STL.128 [R1+0x330], RZ ;  /* 0x000330ff01007387 */ /* 0x000fe80000100c00 */
[----:B------:R-:W-:Y:S01]  /*6b70*/  STL.128 [R1+0x340], RZ ;  /* 0x000340ff01007387 */ /* 0x000fe20000100c00 */
[----:B0-----:R-:W-:-:S03]  /*6b80*/  ISETP.GE.AND P6, PT, R5, 0x1, PT ;  /* 0x000000010500780c */ /* 0x001fc60003fc6270 */
        /* <DEDUP_REMOVED lines=18> */
[----:B------:R-:W-:Y:S04]  /*6cb0*/  STL.64 [R1+0x38], RZ ;  /* 0x000038ff01007387 */ /* 0x000fe80000100a00 */
[----:B---3--:R0:W-:Y:S02]  /*6cc0*/  STL [R1+0x250], R18 ;  /* 0x0002501201007387 */ /* 0x0081e40000100800 */
[----:B0-----:R-:W-:-:S05]  /*6cd0*/  IMAD.U32 R18, RZ, RZ, UR37 ;  /* 0x00000025ff127e24 */ /* 0x001fca000f8e00ff */
[----:B------:R-:W-:Y:S01]  /*6ce0*/  IADD3 R18, P3, R18, 0x260, RZ ;  /* 0x0000026012127810 */ /* 0x000fe20007f7e0ff */
[----:B------:R-:W-:-:S12]  /*6cf0*/  @P0 BRA `(.L_x_3670) ;  /* 0x00000000000c0947 */ /* 0x000fd80003800000 */
[----:B------:R-:W0:Y:S01]  /*6d00*/  FENCE.VIEW.ASYNC.G ;  /* 0x00000000000073c6 */ /* 0x000e220000000100 */
[----:B------:R-:W-:Y:S05]  /*6d10*/  WARPSYNC.ALL ;  /* 0x0000000000007948 */ /* 0x000fea0003800000 */
[----:B0-----:R-:W-:Y:S06]  /*6d20*/  BAR.ARV 0xc, 0x180 ;  /* 0x0306000000007b1d */ /* 0x001fec0000002000 */
.L_x_3670:
[----:B------:R-:W-:Y:S02]  /*6d30*/  IMAD.IADD R3, R231, 0x1, R0 ;  /* 0x00000001e7037824 */ /* 0x000fe400078e0200 */
[----:B------:R-:W-:Y:S02]  /*6d40*/  IMAD.X R47, RZ, RZ, UR36, P2 ;  /* 0x00000024ff2f7e24 */ /* 0x000fe400090e06ff */
[----:B------:R-:W-:Y:S02]  /*6d50*/  IMAD.X R42, RZ, RZ, UR36, P3 ;  /* 0x00000024ff2a7e24 */ /* 0x000fe400098e06ff */
[----:B------:R-:W-:Y:S02]  /*6d60*/  IMAD.X R39, RZ, RZ, UR36, P4 ;  /* 0x00000024ff277e24 */ /* 0x000fe4000a0e06ff */
[----:B------:R-:W-:Y:S02]  /*6d70*/  IMAD.X R73, RZ, RZ, UR36, P5 ;  /* 0x00000024ff497e24 */ /* 0x000fe4000a8e06ff */
        /* <DEDUP_REMOVED lines=13> */
.L_x_3673:
[----:B------:R-:W-:-:S13]  /*6e50*/  ISETP.NE.AND P0, PT, R5, 0x1, PT ;  /* 0x000000010500780c */ /* 0x000fda0003f05270 */
[----:B------:R-:W0:Y:S02]  /*6e60*/  @P0 LDC.64 R6, c[0x0][0xae0] ;  /* 0x0002b800ff060b82 */ /* 0x000e240000000a00 */
[----:B0-----:R-:W-:-:S05]  /*6e70*/  @P0 IMAD.HI.U32 R6, R0, R6, RZ ;  /* 0x0000000600060227 */ /* 0x001fca00078e00ff */
[----:B------:R-:W-:-:S07]  /*6e80*/  @P0 SHF.R.U32.HI R0, RZ, R7, R6 ;  /* 0x00000007ff000219 */ /* 0x000fce0000011606 */
.L_x_3674:
[----:B------:R-:W-:Y:S05]  /*6e90*/  BSYNC B0 ;  /* 0x0000000000007941 */ /* 0x000fea0003800000 */
.L_x_3672:
[----:B------:R-:W-:-:S05]  /*6ea0*/  IMAD R3, R0, R5, R5 ;  /* 0x0000000500037224 */ /* 0x000fca00078e0205 */
[----:B------:R-:W-:-:S07]  /*6eb0*/  VIMNMX R4, R4, R3, PT ;  /* 0x0000000304047248 */ /* 0x000fce0003fe0100 */
.L_x_3671:
[----:B------:R-:W0:Y:S01]  /*6ec0*/  @P1 LDC R3, c[0x0][0x44c] ;  /* 0x00011300ff031b82 */ /* 0x000e220000000800 */
[----:B------:R-:W-:Y:S01]  /*6ed0*/  VIADD R4, R4, 0x5f ;  /* 0x0000005f04047836 */ /* 0x000fe20000000000 */
[----:B------:R-:W-:Y:S01]  /*6ee0*/  ULDC UR4, c[0x0][0xad4] ;  /* 0x0002b50000047ab9 */ /* 0x000fe20000000800 */
[----:B------:R-:W-:Y:S02]  /*6ef0*/  IMAD.MOV.U32 R0, RZ, RZ, R194 ;  /* 0x000000ffff007224 */ /* 0x000fe400078e00c2 */
[----:B------:R-:W-:-:S03]  /*6f00*/  IMAD.HI R4, R4, 0x2aaaaaab, RZ ;  /* 0x2aaaaaab04047827 */ /* 0x000fc600078e02ff */
[----:B------:R-:W1:Y:S01]  /*6f10*/  @P1 LDC R7, c[0x0][0x450] ;  /* 0x00011400ff071b82 */ /* 0x000e620000000800 */
        /* <DEDUP_REMOVED lines=18> */
.L_x_3677:
[----:B------:R-:W-:-:S13]  /*7040*/  ISETP.NE.AND P0, PT, R5, 0x1, PT ;  /* 0x000000010500780c */ /* 0x000fda0003f05270 */
[----:B------:R-:W0:Y:S02]  /*7050*/  @P0 LDC.64 R6, c[0x0][0xae0] ;  /* 0x0002b800ff060b82 */ /* 0x000e240000000a00 */
[----:B0-----:R-:W-:-:S05]  /*7060*/  @P0 IMAD.HI.U32 R6, R0, R6, RZ ;  /* 0x0000000600060227 */ /* 0x001fca00078e00ff */
[----:B------:R-:W-:-:S07]  /*7070*/  @P0 SHF.R.U32.HI R0, RZ, R7, R6 ;  /* 0x00000007ff000219 */ /* 0x000fce0000011606 */
.L_x_3678:
[----:B------:R-:W-:Y:S05]  /*7080*/  BSYNC B0 ;  /* 0x0000000000007941 */ /* 0x000fea0003800000 */
.L_x_3676:
[----:B------:R-:W-:-:S05]  /*7090*/  IMAD R0, R0, R5, RZ ;  /* 0x0000000500007224 */ /* 0x000fca00078e02ff */
[----:B------:R-:W-:-:S07]  /*70a0*/  VIMNMX R3, R3, R0, !PT ;  /* 0x0000000003037248 */ /* 0x000fce0007fe0100 */
.L_x_3675:
        /* <DEDUP_REMOVED lines=39> */
.L_x_3680:
[----:B------:R-:W-:Y:S05]  /*7320*/  BSYNC B0 ;  /* 0x0000000000007941 */ /* 0x000fea0003800000 */
.L_x_3679:
[----:B------:R-:W-:Y:S01]  /*7330*/  IMAD R189, R203, R204, R189 ;  /* 0x000000cccbbd7224 */ /* 0x000fe200078e02bd */
[----:B------:R-:W-:-:S04]  /*7340*/  PLOP3.LUT P0, PT, PT, PT, PT, 0x80, 0x0 ;  /* 0x000000000000781c */ /* 0x000fc80003f0f070 */
[----:B------:R-:W-:-:S04]  /*7350*/  VIADDMNMX R204, R189, R204, R45, PT ;  /* 0x000000ccbdcc7246 */ /* 0x000fc8000380012d */
[----:B------:R-:W-:-:S13]  /*7360*/  ISETP.GT.AND P1, PT, R204, R189, PT ;  /* 0x000000bdcc00720c */ /* 0x000fda0003f24270 */
[----:B------:R-:W-:Y:S05]  /*7370*/  @!P1 BRA `(.L_x_3681) ;  /* 0x0000025400809947 */ /* 0x000fea0003800000 */
[----:B------:R0:W-:Y:S01]  /*7380*/  STL.64 [R1+0x78], RZ ;  /* 0x000078ff01007387 */ /* 0x0001e20000100a00 */
[----:B------:R-:W-:Y:S01]  /*7390*/  IMAD.U32 R32, RZ, RZ, UR37 ;  /* 0x00000025ff207e24 */ /* 0x000fe2000f8e00ff */
[----:B------:R-:W-:Y:S01]  /*73a0*/  UMOV UR4, 0xffffffff ;  /* 0xffffffff00047882 */ /* 0x000fe20000000000 */
[----:B------:R-:W-:Y:S02]  /*73b0*/  IMAD.U32 R24, RZ, RZ, UR37 ;  /* 0x00000025ff187e24 */ /* 0x000fe4000f8e00ff */
[----:B------:R-:W-:Y:S01]  /*73c0*/  IMAD.U32 R38, RZ, RZ, UR37 ;  /* 0x00000025ff267e24 */ /* 0x000fe2000f8e00ff */
[----:B------:R-:W-:Y:S02]  /*73d0*/  IADD3 R32, P0, R32, 0xa8, RZ ;  /* 0x000000a820207810 */ /* 0x000fe40007f1e0ff */
[----:B------:R-:W-:Y:S02]  /*73e0*/  IADD3 R24, P1, R24, 0x78, RZ ;  /* 0x0000007818187810 */ /* 0x000fe40007f3e0ff */
[----:B------:R-:W-:Y:S01]  /*73f0*/  IADD3 R38, P2, R38, 0x80, RZ ;  /* 0x0000008026267810 */ /* 0x000fe20007f5e0ff */
[----:B------:R-:W-:-:S02]  /*7400*/  IMAD.X R33, RZ, RZ, UR36, P0 ;  /* 0x00000024ff217e24 */ /* 0x000fc400080e06ff */
[----:B------:R-:W-:Y:S02]  /*7410*/  IMAD.X R25, RZ, RZ, UR36, P1 ;  /* 0x00000024ff197e24 */ /* 0x000fe400088e06ff */
[----:B------:R-:W-:Y:S01]  /*7420*/  IMAD.X R53, RZ, RZ, UR36, P2 ;  /* 0x00000024ff357e24 */ /* 0x000fe200090e06ff */
[----:B0-----:R-:W-:Y:S07]  /*7430*/  BRA.DIV UR4, `(.L_x_3682) ;  /* 0x0000034204247947 */ /* 0x001fee000b800000 */
[----:B------:R-:W2:Y:S04]  /*7440*/  LDL R0, [R1+0x518] ;  /* 0x0005180001007983 */ /* 0x000ea80000100800 */
[----:B--2---:R0:W1:Y:S02]  /*7450*/  SHFL.IDX PT, R14, R0, RZ, 0x1f ;  /* 0x00001fff000e7589 */ /* 0x00406400000e0000 */
.L_x_4026:
[----:B01----:R-:W-:Y:S01]  /*7460*/  LEA.HI R0, R14, R14, RZ, 0x1 ;  /* 0x0000000e0e007211 */ /* 0x003fe200078f08ff */
[C---:B------:R-:W-:Y:S01]  /*7470*/  VIADD R63, R2.reuse, 0x18400 ;  /* 0x00018400023f7836 */ /* 0x040fe20000000000 */
[----:B------:R-:W-:Y:S01]  /*7480*/  STL.128 [R1+0xb0], RZ ;  /* 0x0000b0ff01007387 */ /* 0x000fe20000100c00 */
[----:B------:R-:W-:Y:S01]  /*7490*/  VIADD R10, R2, 0x400 ;  /* 0x00000400020a7836 */ /* 0x000fe20000000000 */
[----:B------:R-:W-:Y:S01]  /*74a0*/  LOP3.LUT R3, R0, 0x7fffe, RZ, 0xc0, !PT ;  /* 0x0007fffe00037812 */ /* 0x000fe200078ec0ff */
[----:B------:R-:W-:Y:S01]  /*74b0*/  IMAD.MOV.U32 R4, RZ, RZ, 0x1 ;  /* 0x00000001ff047424 */ /* 0x000fe200078e00ff */
[----:B------:R-:W-:Y:S01]  /*74c0*/  STL.128 [R1+0xc0], RZ ;  /* 0x0000c0ff01007387 */ /* 0x000fe20000100c00 */
[----:B------:R-:W-:Y:S01]  /*74d0*/  IMAD.MOV.U32 R5, RZ, RZ, RZ ;  /* 0x000000ffff057224 */ /* 0x000fe200078e00ff */
[----:B------:R-:W-:Y:S01]  /*74e0*/  SHF.R.U32.HI R10, RZ, 0x4, R10 ;  /* 0x00000004ff0a7819 */ /* 0x000fe2000001160a */
[----:B------:R-:W-:Y:S01]  /*74f0*/  IMAD.IADD R0, R14, 0x1, -R3 ;  /* 0x000000010e007824 */ /* 0x000fe200078e0a03 */
[----:B------:R-:W-:Y:S01]  /*7500*/  STL.128 [R1+0xd0], RZ ;  /* 0x0000d0ff01007387 */ /* 0x000fe20000100c00 */
[----:B------:R-:W-:Y:S01]  /*7510*/  VIADD R3, R2, 0x1c400 ;  /* 0x0001c40002037836 */ /* 0x000fe20000000000 */
[----:B------:R-:W-:Y:S01]  /*7520*/  LOP3.LUT R10, R10, 0x3fff, RZ, 0xc0, !PT ;  /* 0x00003fff0a0a7812 */ /* 0x000fe200078ec0ff */
[----:B------:R-:W-:Y:S01]  /*7530*/  IMAD R0, R0, 0x2000, R63 ;  /* 0x0000200000007824 */ /* 0x000fe200078e023f */
[----:B------:R-:W-:Y:S01]  /*7540*/  STL.128 [R1+0xe0], RZ ;  /* 0x0000e0ff01007387 */ /* 0x000fe20000100c00 */
[----:B------:R-:W-:Y:S01]  /*7550*/  IMAD.MOV.U32 R6, RZ, RZ, 0x1 ;  /* 0x00000001ff067424 */ /* 0x000fe200078e00ff */
[----:B------:R-:W-:Y:S01]  /*7560*/  SHF.R.U32.HI R3, RZ, 0x4, R3 ;  /* 0x00000004ff037819 */ /* 0x000fe20000011603 */
[----:B------:R-:W-:Y:S01]  /*7570*/  VIADD R11, R0, 0xa000 ;  /* 0x0000a000000b7836 */ /* 0x000fe20000000000 */
[----:B------:R-:W-:Y:S01]  /*7580*/  SHF.R.U32.HI R0, RZ, 0x4, R0 ;  /* 0x00000004ff007819 */ /* 0x000fe20000011600 */
[----:B------:R-:W-:Y:S01]  /*7590*/  IMAD.MOV.U32 R7, RZ, RZ, RZ ;  /* 0x000000ffff077224 */ /* 0x000fe200078e00ff */
[----:B------:R-:W-:Y:S01]  /*75a0*/  LOP3.LUT R3, R3, 0x3fff, RZ, 0xc0, !PT ;  /* 0x00003fff03037812 */ /* 0x000fe200078ec0ff */
[----:B------:R-:W-:Y:S01]  /*75b0*/  IMAD.MOV.U32 R8, RZ, RZ, 0x1 ;  /* 0x00000001ff087424 */ /* 0x000fe200078e00ff */
[----:B------:R-:W-:Y:S01]  /*75c0*/  SHF.R.U32.HI R11, RZ, 0x4, R11 ;  /* 0x00000004ff0b7819 */ /* 0x000fe2000001160b */
[----:B------:R-:W-:Y:S01]  /*75d0*/  IMAD.MOV.U32 R9, RZ, RZ, RZ ;  /* 0x000000ffff097224 */ /* 0x000fe200078e00ff */
[----:B------:R-:W-:Y:S01]  /*75e0*/  LOP3.LUT R3, R3, 0x10000, RZ, 0xfc, !PT ;  /* 0x0001000003037812 */ /* 0x000fe200078efcff */
[----:B------:R0:W-:Y:S01]  /*75f0*/  STL.128 [R1+0x80], R4 ;  /* 0x0000800401007387 */ /* 0x0001e20000100c00 */
[----:B------:R-:W-:Y:S01]  /*7600*/  LOP3.LUT R11, R11, 0x3fff, RZ, 0xc0, !PT ;  /* 0x00003fff0b0b7812 */ /* 0x000fe200078ec0ff */
[----:B------:R-:W-:Y:S01]  /*7610*/  IMAD.U32 R40, RZ, RZ, UR37 ;  /* 0x00000025ff287e24 */ /* 0x000fe2000f8e00ff */
[----:B------:R-:W-:Y:S01]  /*7620*/  LOP3.LUT R0, R0, 0x3fff, RZ, 0xc0, !PT ;  /* 0x00003fff00007812 */ /* 0x000fe200078ec0ff */
[----:B------:R1:W-:Y:S01]  /*7630*/  STL.64 [R1+0x90], R8 ;  /* 0x0000900801007387 */ /* 0x0003e20000100a00 */
[----:B------:R-:W-:Y:S01]  /*7640*/  LOP3.LUT R11, R11, 0x10000, RZ, 0xfc, !PT ;  /* 0x000100000b0b7812 */ /* 0x000fe200078efcff */
[----:B------:R-:W-:Y:S01]  /*7650*/  IMAD.U32 R37, RZ, RZ, UR37 ;  /* 0x00000025ff257e24 */ /* 0x000fe2000f8e00ff */
[----:B------:R-:W-:Y:S01]  /*7660*/  IADD3 R40, P5, R40, 0x90, RZ ;  /* 0x0000009028287810 */ /* 0x000fe20007fbe0ff */
[----:B------:R-:W-:Y:S01]  /*7670*/  STL.128 [R1+0xf0], RZ ;  /* 0x0000f0ff01007387 */ /* 0x000fe20000100c00 */
[----:B------:R-:W-:Y:S01]  /*7680*/  IMAD.U32 R35, RZ, RZ, UR37 ;  /* 0x00000025ff237e24 */ /* 0x000fe2000f8e00ff */
[----:B------:R-:W-:Y:S01]  /*7690*/  BSSY B6, `(.L_x_3683) ;  /* 0x0000031000067945 */ /* 0x000fe20003800000 */
[----:B------:R-:W-:Y:S01]  /*76a0*/  IADD3 R37, P0, R37, 0x88, RZ ;  /* 0x0000008825257810 */ /* 0x000fe20007f1e0ff */
[----:B------:R-:W-:Y:S01]  /*76b0*/  STL.128 [R1+0x100], RZ ;  /* 0x000100ff01007387 */ /* 0x000fe20000100c00 */
[----:B------:R-:W-:Y:S01]  /*76c0*/  IMAD.X R56, RZ, RZ, UR36, P5 ;  /* 0x00000024ff387e24 */ /* 0x000fe2000a8e06ff */
[----:B------:R-:W-:Y:S01]  /*76d0*/  LOP3.LUT P5, RZ, R63, 0x1bf, RZ, 0xc0, !PT ;  /* 0x000001bf3fff7812 */ /* 0x000fe200078ac0ff */
[----:B------:R-:W-:Y:S01]  /*76e0*/  IMAD.U32 R58, RZ, RZ, UR37 ;  /* 0x00000025ff3a7e24 */ /* 0x000fe2000f8e00ff */
[C---:B0-----:R-:W-:Y:S01]  /*76f0*/  LOP3.LUT R6, R10.reuse, 0x3000000, RZ, 0xfc, !PT ;  /* 0x030000000a067812 */ /* 0x041fe200078efcff */
[----:B------:R-:W-:Y:S01]  /*7700*/  IMAD.MOV.U32 R4, RZ, RZ, R3 ;  /* 0x000000ffff047224 */ /* 0x000fe200078e0003 */
[----:B------:R-:W-:Y:S01]  /*7710*/  LOP3.LUT R10, R10, 0x10000, RZ, 0xfc, !PT ;  /* 0x000100000a0a7812 */ /* 0x000fe200078efcff */
[----:B------:R-:W-:Y:S01]  /*7720*/  IMAD.MOV.U32 R5, RZ, RZ, 0x40000040 ;  /* 0x40000040ff057424 */ /* 0x000fe200078e00ff */
[----:B-1----:R-:W-:Y:S01]  /*7730*/  LOP3.LUT R8, R0, 0x10000, RZ, 0xfc, !PT ;  /* 0x0001000000087812 */ /* 0x002fe200078efcff */
[----:B------:R-:W-:Y:S01]  /*7740*/  IMAD.MOV.U32 R7, RZ, RZ, 0x40000040 ;  /* 0x40000040ff077424 */ /* 0x000fe200078e00ff */
[----:B------:R-:W-:Y:S01]  /*7750*/  IADD3 R35, P4, R35, 0x98, RZ ;  /* 0x0000009823237810 */ /* 0x000fe20007f9e0ff */
[----:B------:R-:W-:Y:S01]  /*7760*/  IMAD.MOV.U32 R9, RZ, RZ, 0x40000040 ;  /* 0x40000040ff097424 */ /* 0x000fe200078e00ff */
[----:B------:R-:W-:Y:S01]  /*7770*/  IADD3 R58, P3, R58, 0xa0, RZ ;  /* 0x000000a03a3a7810 */ /* 0x000fe20007f7e0ff */
[----:B------:R-:W-:Y:S01]  /*7780*/  IMAD.U32 R49, RZ, RZ, UR37 ;  /* 0x00000025ff317e24 */ /* 0x000fe2000f8e00ff */
[----:B------:R0:W-:Y:S01]  /*7790*/  STL.128 [R1+0xa0], R4 ;  /* 0x0000a00401007387 */ /* 0x0001e20000100c00 */
[----:B------:R-:W-:-:S02]  /*77a0*/  IMAD.U32 R55, RZ, RZ, UR37 ;  /* 0x00000025ff377e24 */ /* 0x000fc4000f8e00ff */
[----:B------:R-:W-:Y:S01]  /*77b0*/  IMAD.U32 R45, RZ, RZ, UR37 ;  /* 0x00000025ff2d7e24 */ /* 0x000fe2000f8e00ff */
[----:B------:R1:W-:Y:S01]  /*77c0*/  STL.64 [R1+0x98], R8 ;  /* 0x0000980801007387 */ /* 0x0003e20000100a00 */
[----:B------:R-:W-:Y:S01]  /*77d0*/  IMAD.X R52, RZ, RZ, UR36, P0 ;  /* 0x00000024ff347e24 */ /* 0x000fe200080e06ff */
[----:B------:R-:W-:Y:S01]  /*77e0*/  IADD3 R49, P2, R49, 0xb0, RZ ;  /* 0x000000b031317810 */ /* 0x000fe20007f5e0ff */
[----:B------:R-:W-:Y:S01]  /*77f0*/  IMAD.X R48, RZ, RZ, UR36, P4 ;  /* 0x00000024ff307e24 */ /* 0x000fe2000a0e06ff */
[----:B------:R-:W-:Y:S01]  /*7800*/  IADD3 R55, P1, R55, 0x110, RZ ;  /* 0x0000011037377810 */ /* 0x000fe20007f3e0ff */
[----:B------:R-:W-:Y:S01]  /*7810*/  IMAD.X R57, RZ, RZ, UR36, P3 ;  /* 0x00000024ff397e24 */ /* 0x000fe200098e06ff */
[----:B------:R-:W-:Y:S01]  /*7820*/  IADD3 R45, P0, R45, 0x118, RZ ;  /* 0x000001182d2d7810 */ /* 0x000fe20007f1e0ff */
[----:B------:R-:W-:Y:S02]  /*7830*/  IMAD.X R50, RZ, RZ, UR36, P2 ;  /* 0x00000024ff327e24 */ /* 0x000fe400090e06ff */
[----:B------:R-:W-:-:S02]  /*7840*/  IMAD.X R54, RZ, RZ, UR36, P1 ;  /* 0x00000024ff367e24 */ /* 0x000fc400088e06ff */
[----:B------:R-:W-:Y:S02]  /*7850*/  IMAD.X R43, RZ, RZ, UR36, P0 ;  /* 0x00000024ff2b7e24 */ /* 0x000fe400080e06ff */
[----:B0-----:R-:W-:Y:S02]  /*7860*/  IMAD.MOV.U32 R6, RZ, RZ, R10 ;  /* 0x000000ffff067224 */ /* 0x001fe400078e000a */
[----:B------:R-:W-:-:S05]  /*7870*/  IMAD.MOV.U32 R4, RZ, RZ, R11 ;  /* 0x000000ffff047224 */ /* 0x000fca00078e000b */
[----:B------:R1:W-:Y:S01]  /*7880*/  STL.128 [R1+0x110], R4 ;  /* 0x0001100401007387 */ /* 0x0003e20000100c00 */
[----:B------:R-:W-:Y:S05]  /*7890*/  @!P5 BRA `(.L_x_3684) ;  /* 0x000000000040d947 */ /* 0x000fea0003800000 */
[----:B------:R-:W-:Y:S01]  /*78a0*/  MOV R14, 0x0 ;  /* 0x00000000000e7802 */ /* 0x000fe20000000f00 */
[----:B------:R-:W-:Y:S01]  /*78b0*/  ULDC.64 UR4, c[0x4][0x98] ;  /* 0x0100260000047ab9 */ /* 0x000fe20000000a00 */
[----:B------:R-:W-:Y:S01]  /*78c0*/  ULDC.64 UR6, c[0x4][0xa0] ;  /* 0x0100280000067ab9 */ /* 0x000fe20000000a00 */
[----:B-1----:R-:W-:Y:S02]  /*78d0*/  IMAD.U32 R4, RZ, RZ, UR4 ;  /* 0x00000004ff047e24 */ /* 0x002fe4000f8e00ff */
        /* <DEDUP_REMOVED lines=12> */
.L_x_3684:
[----:B------:R-:W-:Y:S05]  /*79a0*/  BSYNC B6 ;  /* 0x0000000000067941 */ /* 0x000fea0003800000 */
.L_x_3683:
[----:B------:R-:W0:Y:S01]  /*79b0*/  S2R R36, SR_TID.X ;  /* 0x0000000000247919 */ /* 0x000e220000002100 */
[----:B------:R-:W2:Y:S01]  /*79c0*/  LDC.64 R10, c[0x0][0xad0] ;  /* 0x0002b400ff0a7b82 */ /* 0x000ea20000000a00 */
[----:B------:R-:W-:Y:S02]  /*79d0*/  UIADD3 UR5, UP0, UR37, 0x120, URZ ;  /* 0x0000012025057890 */ /* 0x000fe4000ff1e03f */
[----:B------:R-:W-:Y:S01]  /*79e0*/  IMAD.U32 R61, RZ, RZ, UR37 ;  /* 0x00000025ff3d7e24 */ /* 0x000fe2000f8e00ff */
[----:B------:R-:W-:Y:S01]  /*79f0*/  STL.64 [R1+0x130], R24 ;  /* 0x0001301801007387 */ /* 0x000fe20000100a00 */
[----:B------:R-:W-:Y:S01]  /*7a00*/  IMAD.U32 R41, RZ, RZ, UR37 ;  /* 0x00000025ff297e24 */ /* 0x000fe2000f8e00ff */
[----:B------:R-:W-:Y:S01]  /*7a10*/  UIADD3.X UR6, URZ, UR36, URZ, UP0, !UPT ;  /* 0x000000243f067290 */ /* 0x000fe200087fe43f */
[----:B------:R-:W-:Y:S01]  /*7a20*/  IMAD.U32 R46, RZ, RZ, UR37 ;  /* 0x00000025ff2e7e24 */ /* 0x000fe2000f8e00ff */
[----:B------:R-:W-:Y:S01]  /*7a30*/  UIADD3 UR4, UP0, UR37, 0x16c, URZ ;  /* 0x0000016c25047890 */ /* 0x000fe2000ff1e03f */
[----:B------:R-:W3:Y:S01]  /*7a40*/  LDC.64 R14, c[0x0][0xad8] ;  /* 0x0002b600ff0e7b82 */ /* 0x000ee20000000a00 */
[----:B-1----:R-:W-:Y:S01]  /*7a50*/  IMAD.U32 R8, RZ, RZ, UR5 ;  /* 0x00000005ff087e24 */ /* 0x002fe2000f8e00ff */
[----:B------:R-:W-:Y:S01]  /*7a60*/  STL.64 [R1+0x120], R196 ;  /* 0x000120c401007387 */ /* 0x000fe20000100a00 */
[----:B------:R-:W-:Y:S01]  /*7a70*/  IMAD.U32 R9, RZ, RZ, UR6 ;  /* 0x00000006ff097e24 */ /* 0x000fe2000f8e00ff */
[----:B------:R-:W-:Y:S01]  /*7a80*/  UIADD3.X UR5, URZ, UR36, URZ, UP0, !UPT ;  /* 0x000000243f057290 */ /* 0x000fe200087fe43f */
[----:B------:R-:W-:Y:S01]  /*7a90*/  IMAD.U32 R12, RZ, RZ, UR4 ;  /* 0x00000004ff0c7e24 */ /* 0x000fe2000f8e00ff */
[----:B------:R-:W-:Y:S01]  /*7aa0*/  STL.U8 [R1+0x138], RZ ;  /* 0x000138ff01007387 */ /* 0x000fe20000100000 */
[----:B------:R-:W-:Y:S01]  /*7ab0*/  ULDC UR4, c[0x0][0x3f4] ;  /* 0x0000fd0000047ab9 */ /* 0x000fe20000000800 */
[----:B------:R-:W1:Y:S01]  /*7ac0*/  LDC.64 R20, c[0x0][0xae0] ;  /* 0x0002b800ff147b82 */ /* 0x000e620000000a00 */
[----:B------:R-:W-:Y:S01]  /*7ad0*/  ISETP.LT.AND P0, PT, RZ, UR4, PT ;  /* 0x00000004ff007c0c */ /* 0x000fe2000bf01270 */
[----:B------:R4:W-:Y:S01]  /*7ae0*/  STL.64 [R1+0x128], R8 ;  /* 0x0001280801007387 */ /* 0x0009e20000100a00 */
[----:B------:R-:W-:Y:S01]  /*7af0*/  IMAD.U32 R13, RZ, RZ, UR5 ;  /* 0x00000005ff0d7e24 */ /* 0x000fe2000f8e00ff */
[----:B------:R-:W-:-:S02]  /*7b00*/  IADD3 R61, P2, R61, 0x138, RZ ;  /* 0x000001383d3d7810 */ /* 0x000fc40007f5e0ff */
[----:B------:R-:W-:Y:S02]  /*7b10*/  IADD3 R41, P3, R41, 0x128, RZ ;  /* 0x0000012829297810 */ /* 0x000fe40007f7e0ff */
[----:B------:R-:W1:Y:S01]  /*7b20*/  LDC R6, c[0x0][0x450] ;  /* 0x00011400ff067b82 */ /* 0x000e620000000800 */
[----:B--2---:R-:W-:Y:S01]  /*7b30*/  IMAD.MOV.U32 R30, RZ, RZ, R11 ;  /* 0x000000ffff1e7224 */ /* 0x004fe200078e000b */
[----:B------:R2:W-:Y:S01]  /*7b40*/  STL.64 [R1+0x170], R12 ;  /* 0x0001700c01007387 */ /* 0x0005e20000100a00 */
[----:B------:R-:W-:Y:S01]  /*7b50*/  IMAD.MOV.U32 R7, RZ, RZ, R10 ;  /* 0x000000ffff077224 */ /* 0x000fe200078e000a */
[----:B------:R-:W-:Y:S01]  /*7b60*/  IADD3 R46, P4, R46, 0x170, RZ ;  /* 0x000001702e2e7810 */ /* 0x000fe20007f9e0ff */
[----:B------:R-:W-:Y:S02]  /*7b70*/  IMAD.X R62, RZ, RZ, UR36, P2 ;  /* 0x00000024ff3e7e24 */ /* 0x000fe400090e06ff */
[----:B----4-:R-:W-:Y:S01]  /*7b80*/  IMAD.MOV.U32 R8, RZ, RZ, RZ ;  /* 0x000000ffff087224 */ /* 0x010fe200078e00ff */
[----:B------:R-:W4:Y:S01]  /*7b90*/  LDC.64 R4, c[0x0][0x448] ;  /* 0x00011200ff047b82 */ /* 0x000f220000000a00 */
[----:B---3--:R-:W-:-:S02]  /*7ba0*/  IMAD.MOV.U32 R31, RZ, RZ, R14 ;  /* 0x000000ffff1f7224 */ /* 0x008fc400078e000e */
[----:B------:R-:W-:Y:S02]  /*7bb0*/  IMAD.MOV.U32 R9, RZ, RZ, R15 ;  /* 0x000000ffff097224 */ /* 0x000fe400078e000f */
[----:B0-----:R-:W-:Y:S01]  /*7bc0*/  VIADD R0, R36, 0xffffff80 ;  /* 0xffffff8024007836 */ /* 0x001fe20000000000 */
[----:B------:R2:W-:Y:S01]  /*7bd0*/  STL.128 [R1+0x140], R28 ;  /* 0x0001401c01007387 */ /* 0x0005e20000100c00 */
[----:B------:R-:W-:Y:S02]  /*7be0*/  IMAD.U32 R36, RZ, RZ, UR37 ;  /* 0x00000025ff247e24 */ /* 0x000fe4000f8e00ff */
[----:B-1----:R-:W-:Y:S01]  /*7bf0*/  IMAD.MOV.U32 R10, RZ, RZ, R20 ;  /* 0x000000ffff0a7224 */ /* 0x002fe200078e0014 */
[----:B------:R2:W-:Y:S01]  /*7c00*/  STL [R1+0x480], R0 ;  /* 0x0004800001007387 */ /* 0x0005e20000100800 */
[----:B------:R-:W-:Y:S01]  /*7c10*/  IMAD.MOV.U32 R11, RZ, RZ, R21 ;  /* 0x000000ffff0b7224 */ /* 0x000fe200078e0015 */
[----:B------:R-:W-:Y:S01]  /*7c20*/  IADD3 R36, P1, R36, 0x13c, RZ ;  /* 0x0000013c24247810 */ /* 0x000fe20007f3e0ff */
[----:B------:R-:W-:Y:S01]  /*7c30*/  IMAD.X R59, RZ, RZ, UR36, P3 ;  /* 0x00000024ff3b7e24 */ /* 0x000fe200098e06ff */
[----:B------:R2:W-:Y:S01]  /*7c40*/  STL [R1+0x13c], R0 ;  /* 0x00013c0001007387 */ /* 0x0005e20000100800 */
[----:B------:R-:W-:-:S02]  /*7c50*/  IMAD.X R60, RZ, RZ, UR36, P4 ;  /* 0x00000024ff3c7e24 */ /* 0x000fc4000a0e06ff */
[----:B------:R-:W-:Y:S01]  /*7c60*/  IMAD.X R51, RZ, RZ, UR36, P1 ;  /* 0x00000024ff337e24 */ /* 0x000fe200088e06ff */
[----:B------:R2:W-:Y:S04]  /*7c70*/  STL.128 [R1+0x150], R8 ;  /* 0x0001500801007387 */ /* 0x0005e80000100c00 */
[----:B----4-:R2:W-:Y:S01]  /*7c80*/  STL.128 [R1+0x160], R4 ;  /* 0x0001600401007387 */ /* 0x0105e20000100c00 */
[----:B------:R-:W-:Y:S05]  /*7c90*/  @P0 BRA `(.L_x_3685) ;  /* 0x0000000000400947 */ /* 0x000fea0003800000 */
[----:B------:R-:W2:Y:S02]  /*7ca0*/  LDL R3, [R1+0x224] ;  /* 0x0002240001037983 */ /* 0x000ea40000100800 */
[----:B--2---:R-:W-:-:S04]  /*7cb0*/  LEA.HI R0, R3, R3, RZ, 0x1 ;  /* 0x0000000303007211 */ /* 0x004fc800078f08ff */
[----:B------:R-:W-:-:S05]  /*7cc0*/  LOP3.LUT R0, R0, 0xfffffffe, RZ, 0xc0, !PT ;  /* 0xfffffffe00007812 */ /* 0x000fca00078ec0ff */
[----:B------:R-:W-:-:S05]  /*7cd0*/  IMAD.IADD R0, R3, 0x1, -R0 ;  /* 0x0000000103007824 */ /* 0x000fca00078e0a00 */
[----:B------:R-:W-:-:S04]  /*7ce0*/  SHF.L.U32 R3, R0, 0x1f, RZ ;  /* 0x0000001f00037819 */ /* 0x000fc800000006ff */
[----:B------:R0:W1:Y:S03]  /*7cf0*/  SYNCS.PHASECHK.TRANS64.TRYWAIT P0, [R2+URZ+0x32400], R3 ;  /* 0x03240003020075a7 */ /* 0x000066000800017f */
[----:B-1----:R-:W-:Y:S05]  /*7d00*/  @!P0 NANOSLEEP.SYNCS 0x989680 ;  /* 0x009896800000895d */ /* 0x002fea0003900000 */
[----:B------:R-:W1:Y:S01]  /*7d10*/  @!P0 SYNCS.PHASECHK.TRANS64 P0, [R2+URZ+0x32400], R3 ;  /* 0x03240003020085a7 */ /* 0x000e62000800007f */
[----:B------:R-:W-:Y:S04]  /*7d20*/  BSSY B0, `(.L_x_3686) ;  /* 0x0000006000007945 */ /* 0x000fe80003800000 */
[----:B-1----:R-:W-:Y:S05]  /*7d30*/  @P0 BRA `(.L_x_3687) ;  /* 0x0000000000100947 */ /* 0x002fea0003800000 */
.L_x_3688:
[----:B-1----:R1:W2:Y:S02]  /*7d40*/  SYNCS.PHASECHK.TRANS64.TRYWAIT P0, [R2+URZ+0x32400], R3 ;  /* 0x03240003020075a7 */ /* 0x0022a4000800017f */
[----:B--2---:R-:W-:Y:S05]  /*7d50*/  @!P0 NANOSLEEP.SYNCS 0x989680 ;  /* 0x009896800000895d */ /* 0x004fea0003900000 */
[----:B------:R-:W2:Y:S02]  /*7d60*/  @!P0 SYNCS.PHASECHK.TRANS64 P0, [R2+URZ+0x32400], R3 ;  /* 0x03240003020085a7 */ /* 0x000ea4000800007f */
[----:B--2---:R-:W-:Y:S05]  /*7d70*/  @!P0 BRA `(.L_x_3688) ;  /* 0xfffffffc00f08947 */ /* 0x004fea000383ffff */
.L_x_3687:
[----:B------:R-:W-:Y:S05]  /*7d80*/  BSYNC B0 ;  /* 0x0000000000007941 */ /* 0x000fea0003800000 */
.L_x_3686:
[----:B------:R-:W-:Y:S05]  /*7d90*/  BRA `(.L_x_3689) ;  /* 0x0000002c000c7947 */ /* 0x000fea0003800000 */
.L_x_3685:
[----:B------:R-:W-:Y:S01]  /*7da0*/  LOP3.LUT P0, RZ, R63, 0x3ff, RZ, 0xc0, !PT ;  /* 0x000003ff3fff7812 */ /* 0x000fe2000780c0ff */
[----:B------:R-:W-:Y:S01]  /*7db0*/  ULDC.64 UR4, c[0x0][0x3f8] ;  /* 0x0000fe0000047ab9 */ /* 0x000fe20000000a00 */
[----:B--2--5:R-:W-:Y:S01]  /*7dc0*/  SHF.R.S32.HI R5, RZ, 0x1f, R44 ;  /* 0x0000001fff057819 */ /* 0x024fe2000001142c */
        /* <DEDUP_REMOVED lines=27> */
.L_x_3691:
[----:B------:R-:W-:Y:S05]  /*7f80*/  BSYNC B6 ;  /* 0x0000000000067941 */ /* 0x000fea0003800000 */
.L_x_3690:
[----:B------:R-:W2:Y:S01]  /*7f90*/  LDL R3, [R1+0x70] ;  /* 0x0000700001037983 */ /* 0x000ea20000100800 */
[----:B------:R-:W-:Y:S01]  /*7fa0*/  ULDC.U8 UR4, c[0x0][0x410] ;  /* 0x0001040000047ab9 */ /* 0x000fe20000000000 */
[----:B------:R-:W-:Y:S01]  /*7fb0*/  BSSY B0, `(.L_x_3692) ;  /* 0x0000299000007945 */ /* 0x000fe20003800000 */
[----:B------:R-:W-:Y:S01]  /*7fc0*/  ISETP.NE.AND P0, PT, RZ, UR4, PT ;  /* 0x00000004ff007c0c */ /* 0x000fe2000bf05270 */
[----:B--2---:R-:W-:-:S12]  /*7fd0*/  IMAD R0, R3, 0x80, R22 ;  /* 0x0000008003007824 */ /* 0x004fd800078e0216 */
[----:B------:R-:W-:Y:S05]  /*7fe0*/  @!P0 BRA `(.L_x_3693) ;  /* 0x0000001400708947 */ /* 0x000fea0003800000 */
[----:B------:R-:W2:Y:S01]  /*7ff0*/  LDL R20, [R1+0x484] ;  /* 0x0004840001147983 */ /* 0x000ea20000100800 */
[----:B------:R-:W0:Y:S01]  /*8000*/  LDC R69, c[0x0][0x448] ;  /* 0x00011200ff457b82 */ /* 0x000e220000000800 */
[----:B------:R-:W-:Y:S01]  /*8010*/  ULDC.64 UR4, c[0x0][0x3f8] ;  /* 0x0000fe0000047ab9 */ /* 0x000fe20000000a00 */
[----:B------:R-:W-:Y:S01]  /*8020*/  ULDC.64 UR6, c[0x0][0x408] ;  /* 0x0001020000067ab9 */ /* 0x000fe20000000a00 */
[----:B------:R-:W-:Y:S02]  /*8030*/  IMAD.MOV.U32 R25, RZ, RZ, R29 ;  /* 0x000000ffff197224 */ /* 0x000fe400078e001d */
[----:B------:R-:W-:Y:S01]  /*8040*/  IMAD.MOV.U32 R31, RZ, RZ, R63 ;  /* 0x000000ffff1f7224 */ /* 0x000fe200078e003f */
[----:B0-----:R-:W-:-:S13]  /*8050*/  ISETP.NE.AND P0, PT, R69, 0x1, PT ;  /* 0x000000014500780c */ /* 0x001fda0003f05270 */
[----:B------:R-:W0:Y:S08]  /*8060*/  @P0 LDC R4, c[0x0][0x44c] ;  /* 0x00011300ff040b82 */ /* 0x000e300000000800 */
[----:B------:R-:W1:Y:S01]  /*8070*/  @P0 LDC R5, c[0x0][0x450] ;  /* 0x00011400ff050b82 */ /* 0x000e620000000800 */
[----:B--2---:R-:W-:-:S04]  /*8080*/  IMAD R3, R20, 0x40, R0 ;  /* 0x0000004014037824 */ /* 0x004fc800078e0200 */
[----:B0-----:R-:W-:-:S05]  /*8090*/  @P0 IMAD.HI.U32 R4, R3, R4, RZ ;  /* 0x0000000403040227 */ /* 0x001fca00078e00ff */
[----:B-1----:R-:W-:-:S04]  /*80a0*/  @P0 SHF.R.U32.HI R3, RZ, R5, R4 ;  /* 0x00000005ff030219 */ /* 0x002fc80000011604 */
        /* <DEDUP_REMOVED lines=17> */
[----:B------:R0:W1:Y:S04]  /*81c0*/  SHFL.IDX PT, R3, R44, RZ, 0x1c1f ;  /* 0x001c1fff2c037589 */ /* 0x00006800000e0000 */
[----:B------:R0:W2:Y:S04]  /*81d0*/  SHFL.IDX PT, R6, R10, RZ, 0x1c1f ;  /* 0x001c1fff0a067589 */ /* 0x0000a800000e0000 */
[----:B------:R0:W3:Y:S04]  /*81e0*/  SHFL.IDX PT, R7, R66, RZ, 0x1c1f ;  /* 0x001c1fff42077589 */ /* 0x0000e800000e0000 */
[----:B------:R0:W4:Y:S02]  /*81f0*/  SHFL.IDX PT, R8, R63, RZ, 0x1c1f ;  /* 0x001c1fff3f087589 */ /* 0x00012400000e0000 */
.L_x_4032:
        /* <DEDUP_REMOVED lines=8> */
[----:B------:R-:W3:Y:S01]  /*8280*/  LDL R11, [R1+0x488] ;  /* 0x00048800010b7983 */ /* 0x000ee20000100800 */
[----:B------:R-:W-:Y:S01]  /*8290*/  ULDC UR4, c[0x0][0x3f4] ;  /* 0x0000fd0000047ab9 */ /* 0x000fe20000000800 */
[----:B--2---:R-:W-:Y:S01]  /*82a0*/  IMAD.MOV.U32 R4, RZ, RZ, R6 ;  /* 0x000000ffff047224 */ /* 0x004fe200078e0006 */
[----:B------:R-:W-:Y:S01]  /*82b0*/  ISETP.GE.AND P2, PT, R154, UR4, PT ;  /* 0x000000049a007c0c */ /* 0x000fe2000bf46270 */
[----:B-1----:R-:W-:Y:S01]  /*82c0*/  IMAD.MOV.U32 R5, RZ, RZ, R3 ;  /* 0x000000ffff057224 */ /* 0x002fe200078e0003 */
[----:B------:R-:W-:Y:S02]  /*82d0*/  ISETP.GE.AND P3, PT, R159, UR4, PT ;  /* 0x000000049f007c0c */ /* 0x000fe4000bf66270 */
[----:B------:R-:W-:-:S09]  /*82e0*/  CS2R R64, SRZ ;  /* 0x0000000000407805 */ /* 0x000fd2000001ff00 */
[----:B------:R-:W-:-:S04]  /*82f0*/  @!P2 IMAD.WIDE R4, R154, 0x2, R4 ;  /* 0x000000029a04a825 */ /* 0x000fc800078e0204 */
[----:B------:R-:W-:Y:S01]  /*8300*/  @!P3 IMAD.SHL.U32 R9, R159, 0x2, RZ ;  /* 0x000000029f09b824 */ /* 0x000fe200078e00ff */
[----:B------:R1:W5:Y:S01]  /*8310*/  @!P2 LD.E.64 R64, desc[UR42][R4.64] ;  /* 0x0000002a0440a980 */ /* 0x000362000c101b00 */
[----:B------:R-:W-:Y:S02]  /*8320*/  CS2R R30, SRZ ;  /* 0x00000000001e7805 */ /* 0x000fe4000001ff00 */
[----:B------:R-:W-:Y:S02]  /*8330*/  CS2R R28, SRZ ;  /* 0x00000000001c7805 */ /* 0x000fe4000001ff00 */
[----:B------:R-:W-:Y:S02]  /*8340*/  CS2R R24, SRZ ;  /* 0x0000000000187805 */ /* 0x000fe4000001ff00 */
[-C--:B-1----:R-:W-:Y:S02]  /*8350*/  @!P3 IADD3 R4, P0, R6, R9.reuse, RZ ;  /* 0x000000090604b210 */ /* 0x082fe40007f1e0ff */
[----:B----4-:R-:W-:Y:S01]  /*8360*/  @!P3 IADD3 R6, P1, R8, R9, RZ ;  /* 0x000000090806b210 */ /* 0x010fe20007f3e0ff */
[----:B---3--:R-:W-:-:S02]  /*8370*/  IMAD.MOV.U32 R9, RZ, RZ, R7 ;  /* 0x000000ffff097224 */ /* 0x008fc400078e0007 */
[----:B------:R-:W-:-:S05]  /*8380*/  @!P2 IMAD.WIDE R8, R154, 0x2, R8 ;  /* 0x000000029a08a825 */ /* 0x000fca00078e0208 */
[----:B------:R1:W5:Y:S01]  /*8390*/  @!P2 LD.E.64 R30, desc[UR42][R8.64] ;  /* 0x0000002a081ea980 */ /* 0x000362000c101b00 */
[----:B------:R-:W-:-:S05]  /*83a0*/  @!P3 SHF.L.U64.HI R12, R159, 0x1, R11 ;  /* 0x000000019f0cb819 */ /* 0x000fca000001020b */
[--C-:B------:R-:W-:Y:S02]  /*83b0*/  @!P3 IMAD.X R5, R3, 0x1, R12.reuse, P0 ;  /* 0x000000010305b824 */ /* 0x100fe400000e060c */
[----:B------:R-:W-:-:S03]  /*83c0*/  @!P3 IMAD.X R7, R7, 0x1, R12, P1 ;  /* 0x000000010707b824 */ /* 0x000fc600008e060c */
[----:B------:R1:W5:Y:S04]  /*83d0*/  @!P3 LD.E.64 R28, desc[UR42][R4.64] ;  /* 0x0000002a041cb980 */ /* 0x000368000c101b00 */
[----:B------:R1:W5:Y:S02]  /*83e0*/  @!P3 LD.E.64 R24, desc[UR42][R6.64] ;  /* 0x0000002a0618b980 */ /* 0x000364000c101b00 */
.L_x_3696:
[----:B------:R-:W-:Y:S05]  /*83f0*/  BSYNC B1 ;  /* 0x0000000000017941 */ /* 0x000fea0003800000 */
.L_x_3695:
[----:B-1---5:R-:W-:Y:S01]  /*8400*/  IMAD.MOV.U32 R3, RZ, RZ, R30 ;  /* 0x000000ffff037224 */ /* 0x022fe200078e001e */
[----:B------:R-:W-:Y:S01]  /*8410*/  UMOV UR4, 0xffffffff ;  /* 0xffffffff00047882 */ /* 0x000fe20000000000 */
[----:B------:R-:W-:Y:S01]  /*8420*/  IMAD.MOV.U32 R4, RZ, RZ, R31 ;  /* 0x000000ffff047224 */ /* 0x000fe200078e001f */
[----:B------:R-:W-:Y:S01]  /*8430*/  CS2R R20, SRZ ;  /* 0x0000000000147805 */ /* 0x000fe2000001ff00 */
[----:B------:R-:W-:Y:S01]  /*8440*/  IMAD.MOV.U32 R5, RZ, RZ, R24 ;  /* 0x000000ffff057224 */ /* 0x000fe200078e0018 */
[----:B------:R-:W-:Y:S01]  /*8450*/  PRMT R70, R3, 0x7610, R70 ;  /* 0x0000761003467816 */ /* 0x000fe20000000046 */
[----:B--2---:R-:W-:Y:S01]  /*8460*/  IMAD.MOV.U32 R6, RZ, RZ, R25 ;  /* 0x000000ffff067224 */ /* 0x004fe200078e0019 */
[----:B------:R-:W-:Y:S01]  /*8470*/  PRMT R80, R4, 0x7610, R80 ;  /* 0x0000761004507816 */ /* 0x000fe20000000050 */
        /* <DEDUP_REMOVED lines=10> */
[----:B------:R-:W-:Y:S06]  /*8520*/  BRA.DIV UR4, `(.L_x_3697) ;  /* 0x0000033204847947 */ /* 0x000fec000b800000 */
[----:B------:R1:W2:Y:S04]  /*8530*/  SHFL.IDX PT, R3, R44, 0x1, 0x1c1f ;  /* 0x003c1f002c037f89 */ /* 0x0002a800000e0000 */
[----:B------:R1:W0:Y:S04]  /*8540*/  SHFL.IDX PT, R6, R10, 0x1, 0x1c1f ;  /* 0x003c1f000a067f89 */ /* 0x00022800000e0000 */
[----:B---3--:R1:W3:Y:S04]  /*8550*/  SHFL.IDX PT, R7, R66, 0x1, 0x1c1f ;  /* 0x003c1f0042077f89 */ /* 0x0082e800000e0000 */
[----:B------:R1:W0:Y:S02]  /*8560*/  SHFL.IDX PT, R14, R63, 0x1, 0x1c1f ;  /* 0x003c1f003f0e7f89 */ /* 0x00022400000e0000 */
.L_x_4038:
[----:B------:R-:W5:Y:S01]  /*8570*/  LDL R5, [R1+0x224] ;  /* 0x0002240001057983 */ /* 0x000f620000100800 */
[----:B------:R-:W-:Y:S01]  /*8580*/  VIADD R0, R0, 0x40 ;  /* 0x0000004000007836 */ /* 0x000fe20000000000 */
[----:B------:R-:W-:Y:S01]  /*8590*/  BSSY B1, `(.L_x_3698) ;  /* 0x0000022000017945 */ /* 0x000fe20003800000 */
[----:B----4-:R-:W-:Y:S02]  /*85a0*/  CS2R R8, SRZ ;  /* 0x0000000000087805 */ /* 0x010fe4000001ff00 */
[----:B------:R-:W-:Y:S02]  /*85b0*/  CS2R R12, SRZ ;  /* 0x00000000000c7805 */ /* 0x000fe4000001ff00 */
[----:B01----:R-:W-:Y:S02]  /*85c0*/  CS2R R10, SRZ ;  /* 0x00000000000a7805 */ /* 0x003fe4000001ff00 */
[----:B------:R-:W-:Y:S02]  /*85d0*/  ISETP.GE.AND P0, PT, R0, R69, PT ;  /* 0x000000450000720c */ /* 0x000fe40003f06270 */
[----:B-----5:R-:W-:-:S04]  /*85e0*/  LEA.HI R4, R5, R5, RZ, 0x1 ;  /* 0x0000000505047211 */ /* 0x020fc800078f08ff */
[----:B------:R-:W-:-:S05]  /*85f0*/  LOP3.LUT R4, R4, 0xfffffffe, RZ, 0xc0, !PT ;  /* 0xfffffffe04047812 */ /* 0x000fca00078ec0ff */
[----:B------:R-:W-:-:S05]  /*8600*/  IMAD.IADD R4, R5, 0x1, -R4 ;  /* 0x0000000105047824 */ /* 0x000fca00078e0a04 */
[----:B------:R-:W-:Y:S01]  /*8610*/  SHF.L.U32 R63, R4, 0x1f, RZ ;  /* 0x0000001f043f7819 */ /* 0x000fe200000006ff */
[----:B------:R-:W-:Y:S06]  /*8620*/  @P0 BRA `(.L_x_3699) ;  /* 0x0000000000600947 */ /* 0x000fec0003800000 */
[----:B------:R-:W4:Y:S01]  /*8630*/  LDL R15, [R1+0x488] ;  /* 0x00048800010f7983 */ /* 0x000f220000100800 */
[----:B------:R-:W-:Y:S01]  /*8640*/  ULDC UR4, c[0x0][0x3f4] ;  /* 0x0000fd0000047ab9 */ /* 0x000fe20000000800 */
[----:B------:R-:W-:Y:S01]  /*8650*/  IMAD.MOV.U32 R4, RZ, RZ, R6 ;  /* 0x000000ffff047224 */ /* 0x000fe200078e0006 */
[----:B------:R-:W-:Y:S01]  /*8660*/  ISETP.GE.AND P2, PT, R154, UR4, PT ;  /* 0x000000049a007c0c */ /* 0x000fe2000bf46270 */
[----:B--2---:R-:W-:Y:S01]  /*8670*/  IMAD.MOV.U32 R5, RZ, RZ, R3 ;  /* 0x000000ffff057224 */ /* 0x004fe200078e0003 */
[----:B------:R-:W-:Y:S02]  /*8680*/  ISETP.GE.AND P3, PT, R159, UR4, PT ;  /* 0x000000049f007c0c */ /* 0x000fe4000bf66270 */
[----:B------:R-:W-:Y:S01]  /*8690*/  CS2R R12, SRZ ;  /* 0x00000000000c7805 */ /* 0x000fe2000001ff00 */
[----:B------:R-:W-:-:S08]  /*86a0*/  IMAD.MOV.U32 R8, RZ, RZ, R14 ;  /* 0x000000ffff087224 */ /* 0x000fd000078e000e */
[----:B------:R-:W-:-:S04]  /*86b0*/  @!P2 IMAD.WIDE R4, R154, 0x2, R4 ;  /* 0x000000029a04a825 */ /* 0x000fc800078e0204 */
[C---:B------:R-:W-:Y:S01]  /*86c0*/  @!P3 IMAD.SHL.U32 R9, R159.reuse, 0x2, RZ ;  /* 0x000000029f09b824 */ /* 0x040fe200078e00ff */
[----:B------:R0:W5:Y:S01]  /*86d0*/  @!P2 LD.E.64 R12, desc[UR42][R4.64] ;  /* 0x0000002a040ca980 */ /* 0x000162000c101b00 */
[----:B------:R-:W-:Y:S02]  /*86e0*/  CS2R R20, SRZ ;  /* 0x0000000000147805 */ /* 0x000fe4000001ff00 */
[----:B------:R-:W-:Y:S02]  /*86f0*/  CS2R R10, SRZ ;  /* 0x00000000000a7805 */ /* 0x000fe4000001ff00 */
[-C--:B0-----:R-:W-:Y:S02]  /*8700*/  @!P3 IADD3 R4, P0, R6, R9.reuse, RZ ;  /* 0x000000090604b210 */ /* 0x081fe40007f1e0ff */
[----:B------:R-:W-:Y:S01]  /*8710*/  @!P3 IADD3 R6, P1, R14, R9, RZ ;  /* 0x000000090e06b210 */ /* 0x000fe20007f3e0ff */
[----:B---3--:R-:W-:Y:S01]  /*8720*/  IMAD.MOV.U32 R9, RZ, RZ, R7 ;  /* 0x000000ffff097224 */ /* 0x008fe200078e0007 */
[----:B----4-:R-:W-:Y:S01]  /*8730*/  @!P3 SHF.L.U64.HI R0, R159, 0x1, R15 ;  /* 0x000000019f00b819 */ /* 0x010fe2000001020f */
[----:B------:R-:W-:Y:S01]  /*8740*/  @!P2 IMAD.WIDE R14, R154, 0x2, R8 ;  /* 0x000000029a0ea825 */ /* 0x000fe200078e0208 */
[----:B------:R-:W-:-:S03]  /*8750*/  CS2R R8, SRZ ;  /* 0x0000000000087805 */ /* 0x000fc6000001ff00 */
[--C-:B------:R-:W-:Y:S01]  /*8760*/  @!P3 IMAD.X R5, R3, 0x1, R0.reuse, P0 ;  /* 0x000000010305b824 */ /* 0x100fe200000e0600 */
[----:B------:R0:W5:Y:S01]  /*8770*/  @!P2 LD.E.64 R20, desc[UR42][R14.64] ;  /* 0x0000002a0e14a980 */ /* 0x000162000c101b00 */
[----:B------:R-:W-:-:S03]  /*8780*/  @!P3 IMAD.X R7, R7, 0x1, R0, P1 ;  /* 0x000000010707b824 */ /* 0x000fc600008e0600 */
[----:B------:R0:W5:Y:S04]  /*8790*/  @!P3 LD.E.64 R10, desc[UR42][R4.64] ;  /* 0x0000002a040ab980 */ /* 0x000168000c101b00 */
[----:B------:R0:W5:Y:S02]  /*87a0*/  @!P3 LD.E.64 R8, desc[UR42][R6.64] ;  /* 0x0000002a0608b980 */ /* 0x000164000c101b00 */
.L_x_3699:
[----:B------:R-:W-:Y:S05]  /*87b0*/  BSYNC B1 ;  /* 0x0000000000017941 */ /* 0x000fea0003800000 */
.L_x_3698:
[----:B------:R-:W1:Y:S01]  /*87c0*/  SYNCS.PHASECHK.TRANS64.TRYWAIT P0, [R2+URZ+0x32400], R63 ;  /* 0x0324003f020075a7 */ /* 0x000e62000800017f */
[----:B------:R-:W-:Y:S04]  /*87d0*/  BSSY B1, `(.L_x_3700) ;  /* 0x0000002000017945 */ /* 0x000fe80003800000 */
[----:B-1----:R-:W-:Y:S05]  /*87e0*/  @!P0 BRA `(.L_x_3701) ;  /* 0x0000033000448947 */ /* 0x002fea0003800000 */
.L_x_4039:
[----:B------:R-:W-:Y:S05]  /*87f0*/  BSYNC B1 ;  /* 0x0000000000017941 */ /* 0x000fea0003800000 */
.L_x_3700:
[----:B0--3--:R-:W3:Y:S04]  /*8800*/  LDL R7, [R1+0x478] ;  /* 0x0004780001077983 */ /* 0x009ee80000100800 */
[----:B------:R-:W4:Y:S01]  /*8810*/  LDL R6, [R1+0x70] ;  /* 0x0000700001067983 */ /* 0x000f220000100800 */
[----:B-----5:R-:W-:Y:S01]  /*8820*/  IMAD.MOV.U32 R4, RZ, RZ, R21 ;  /* 0x000000ffff047224 */ /* 0x020fe200078e0015 */
[----:B------:R-:W-:Y:S01]  /*8830*/  BSSY B1, `(.L_x_3702) ;  /* 0x0000079000017945 */ /* 0x000fe20003800000 */
[----:B------:R-:W-:-:S03]  /*8840*/  IMAD.MOV.U32 R5, RZ, RZ, R12 ;  /* 0x000000ffff057224 */ /* 0x000fc600078e000c */
[----:B------:R-:W-:Y:S01]  /*8850*/  PRMT R44, R44, 0x5410, R4 ;  /* 0x000054102c2c7816 */ /* 0x000fe20000000004 */
[----:B------:R-:W-:Y:S01]  /*8860*/  IMAD.MOV.U32 R4, RZ, RZ, R9 ;  /* 0x000000ffff047224 */ /* 0x000fe200078e0009 */
[----:B-1----:R-:W-:Y:S01]  /*8870*/  PRMT R63, R63, 0x5410, R5 ;  /* 0x000054103f3f7816 */ /* 0x002fe20000000005 */
[----:B------:R-:W-:-:S03]  /*8880*/  IMAD.MOV.U32 R5, RZ, RZ, R10 ;  /* 0x000000ffff057224 */ /* 0x000fc600078e000a */
[----:B------:R-:W-:Y:S01]  /*8890*/  PRMT R14, R4, 0x7610, R14 ;  /* 0x00007610040e7816 */ /* 0x000fe2000000000e */
[----:B------:R-:W-:-:S03]  /*88a0*/  IMAD.MOV.U32 R4, RZ, RZ, R13 ;  /* 0x000000ffff047224 */ /* 0x000fc600078e000d */
[----:B------:R-:W-:Y:S02]  /*88b0*/  PRMT R14, R14, 0x5410, R5 ;  /* 0x000054100e0e7816 */ /* 0x000fe40000000005 */
[----:B------:R-:W-:Y:S01]  /*88c0*/  PRMT R63, R4, 0x7610, R63 ;  /* 0x00007610043f7816 */ /* 0x000fe2000000003f */
[C---:B---3--:R-:W-:Y:S01]  /*88d0*/  IMAD.SHL.U32 R0, R7.reuse, 0x40, RZ ;  /* 0x0000004007007824 */ /* 0x048fe200078e00ff */
[----:B------:R-:W-:Y:S01]  /*88e0*/  LOP3.LUT P1, RZ, R7, 0x4, RZ, 0xc0, !PT ;  /* 0x0000000407ff7812 */ /* 0x000fe2000782c0ff */
[----:B----4-:R-:W-:-:S03]  /*88f0*/  IMAD R6, R6, -0x80, R69 ;  /* 0xffffff8006067824 */ /* 0x010fc600078e0245 */
[----:B--2---:R-:W-:-:S04]  /*8900*/  LOP3.LUT R3, R0, 0x1c0, RZ, 0xc0, !PT ;  /* 0x000001c000037812 */ /* 0x004fc800078ec0ff */
[----:B------:R-:W-:Y:S02]  /*8910*/  LOP3.LUT R0, R3, 0x18, R152, 0xf8, !PT ;  /* 0x0000001803007812 */ /* 0x000fe400078ef898 */
[----:B------:R-:W-:Y:S02]  /*8920*/  SHF.R.U32.HI R3, RZ, 0x3, R3 ;  /* 0x00000003ff037819 */ /* 0x000fe40000011603 */
[----:B------:R-:W-:Y:S01]  /*8930*/  VIMNMX R15, R6, 0x80, PT ;  /* 0x00000080060f7848 */ /* 0x000fe20003fe0100 */
[----:B------:R-:W-:Y:S01]  /*8940*/  IMAD.MOV.U32 R6, RZ, RZ, R11 ;  /* 0x000000ffff067224 */ /* 0x000fe200078e000b */
[----:B------:R-:W-:Y:S01]  /*8950*/  LOP3.LUT R3, R0, R3, RZ, 0x3c, !PT ;  /* 0x0000000300037212 */ /* 0x000fe200078e3cff */
[----:B------:R-:W-:Y:S01]  /*8960*/  IMAD.MOV.U32 R0, RZ, RZ, R20 ;  /* 0x000000ffff007224 */ /* 0x000fe200078e0014 */
[----:B------:R-:W-:Y:S02]  /*8970*/  ISETP.GE.AND P0, PT, R22, R15, PT ;  /* 0x0000000f1600720c */ /* 0x000fe40003f06270 */
[----:B------:R-:W-:Y:S01]  /*8980*/  PRMT R44, R6, 0x7610, R44 ;  /* 0x00007610062c7816 */ /* 0x000fe2000000002c */
[----:B------:R-:W-:-:S04]  /*8990*/  IMAD R3, R180, 0x200, R3 ;  /* 0x00000200b4037824 */ /* 0x000fc800078e0203 */
[----:B------:R-:W-:Y:S02]  /*89a0*/  IMAD R2, R3, 0x2, R2 ;  /* 0x0000000203027824 */ /* 0x000fe400078e0202 */
[----:B------:R-:W-:Y:S02]  /*89b0*/  IMAD.MOV.U32 R3, RZ, RZ, R8 ;  /* 0x000000ffff037224 */ /* 0x000fe400078e0008 */
[----:B------:R-:W-:-:S03]  /*89c0*/  VIADD R7, R2, 0x18400 ;  /* 0x0001840002077836 */ /* 0x000fc60000000000 */
[----:B------:R-:W-:Y:S01]  /*89d0*/  PRMT R0, R0, 0x5410, R3 ;  /* 0x0000541000007816 */ /* 0x000fe20000000003 */
[----:B------:R-:W-:Y:S02]  /*89e0*/  VIADD R3, R2, 0x18440 ;  /* 0x0001844002037836 */ /* 0x000fe40000000000 */
[----:B------:R-:W-:Y:S01]  /*89f0*/  @P1 VIADD R3, R7, 0xffffffc0 ;  /* 0xffffffc007031836 */ /* 0x000fe20000000000 */
[----:B------:R-:W-:Y:S06]  /*8a00*/  @P0 BRA `(.L_x_3703) ;  /* 0x00000004006c0947 */ /* 0x000fec0003800000 */
[----:B------:R-:W0:Y:S01]  /*8a10*/  LDC R4, c[0x0][0x3f4] ;  /* 0x0000fd00ff047b82 */ /* 0x000e220000000800 */
[----:B------:R-:W-:Y:S01]  /*8a20*/  BSSY B2, `(.L_x_3704) ;  /* 0x000002e000027945 */ /* 0x000fe20003800000 */
[-C--:B0-----:R-:W-:Y:S02]  /*8a30*/  ISETP.GE.AND P0, PT, R154, R4.reuse, PT ;  /* 0x000000049a00720c */ /* 0x081fe40003f06270 */
[----:B------:R-:W-:-:S11]  /*8a40*/  ISETP.GE.AND P1, PT, R159, R4, PT ;  /* 0x000000049f00720c */ /* 0x000fd60003f26270 */
[----:B------:R-:W-:Y:S05]  /*8a50*/  @P0 BRA `(.L_x_3705) ;  /* 0x0000000000a80947 */ /* 0x000fea0003800000 */
[----:B------:R-:W0:Y:S01]  /*8a60*/  LDS.128 R4, [R2+0x18400] ;  /* 0x0184000002047984 */ /* 0x000e220000000c00 */
[----:B------:R-:W-:Y:S01]  /*8a70*/  SHF.R.U32.HI R69, RZ, 0x10, R65 ;  /* 0x00000010ff457819 */ /* 0x000fe20000011641 */
[--C-:B------:R-:W-:Y:S01]  /*8a80*/  HADD2.F32 R66, -RZ, R70.reuse.H1_H1 ;  /* 0x30000046ff427230 */ /* 0x100fe20000004100 */
[----:B------:R-:W-:Y:S01]  /*8a90*/  SHF.R.U32.HI R71, RZ, 0x10, R31 ;  /* 0x00000010ff477819 */ /* 0x000fe2000001161f */
[----:B------:R-:W-:Y:S01]  /*8aa0*/  HADD2.F32 R70, -RZ, R70.H0_H0 ;  /* 0x20000046ff467230 */ /* 0x000fe20000004100 */
[----:B------:R-:W-:Y:S01]  /*8ab0*/  SHF.R.U64 R79, R64, 0x10, R65 ;  /* 0x00000010404f7819 */ /* 0x000fe20000001241 */
[----:B------:R-:W-:Y:S01]  /*8ac0*/  HADD2.F32 R69, -RZ, R69.H0_H0 ;  /* 0x20000045ff457230 */ /* 0x000fe20000004100 */
[----:B------:R-:W-:Y:S01]  /*8ad0*/  SHF.R.U64 R77, R30, 0x10, R31 ;  /* 0x000000101e4d7819 */ /* 0x000fe2000000121f */
[----:B------:R-:W-:Y:S02]  /*8ae0*/  HADD2.F32 R71, -RZ, R71.H0_H0 ;  /* 0x20000047ff477230 */ /* 0x000fe40000004100 */
[----:B0-----:R-:W-:-:S02]  /*8af0*/  HADD2.F32 R64, -RZ, R7.H0_H0 ;  /* 0x20000007ff407230 */ /* 0x001fc40000004100 */
        /* <DEDUP_REMOVED lines=11> */
[--C-:B------:R-:W-:Y:S02]  /*8bb0*/  HADD2.F32 R6, -RZ, R5.reuse.H0_H0 ;  /* 0x20000005ff067230 */ /* 0x100fe40000004100 */
[----:B------:R-:W-:Y:S01]  /*8bc0*/  FFMA.FTZ R75, R64, R69, -R75 ;  /* 0x00000045404b7223 */ /* 0x000fe2000001084b */
[--C-:B------:R-:W-:Y:S02]  /*8bd0*/  HADD2.F32 R66, -RZ, R80.reuse.H0_H0 ;  /* 0x20000050ff427230 */ /* 0x100fe40000004100 */
        /* <DEDUP_REMOVED lines=18> */
.L_x_3705:
[----:B------:R-:W-:Y:S05]  /*8d00*/  BSYNC B2 ;  /* 0x0000000000027941 */ /* 0x000fea0003800000 */
.L_x_3704:
[----:B------:R-:W-:Y:S05]  /*8d10*/  @P1 BRA `(.L_x_3703) ;  /* 0x0000000000a81947 */ /* 0x000fea0003800000 */
[----:B0-----:R-:W0:Y:S01]  /*8d20*/  LDS.128 R4, [R3] ;  /* 0x0000000003047984 */ /* 0x001e220000000c00 */
[----:B------:R-:W-:Y:S01]  /*8d30*/  SHF.R.U32.HI R64, RZ, 0x10, R25 ;  /* 0x00000010ff407819 */ /* 0x000fe20000011619 */
[--C-:B------:R-:W-:Y:S01]  /*8d40*/  HADD2.F32 R30, -RZ, R68.reuse.H1_H1 ;  /* 0x30000044ff1e7230 */ /* 0x100fe20000004100 */
[--C-:B------:R-:W-:Y:S01]  /*8d50*/  SHF.R.U32.HI R31, RZ, 0x10, R29.reuse ;  /* 0x00000010ff1f7819 */ /* 0x100fe2000001161d */
[----:B------:R-:W-:Y:S01]  /*8d60*/  HADD2.F32 R68, -RZ, R68.H0_H0 ;  /* 0x20000044ff447230 */ /* 0x000fe20000004100 */
[----:B------:R-:W-:Y:S01]  /*8d70*/  SHF.R.U64 R74, R28, 0x10, R29 ;  /* 0x000000101c4a7819 */ /* 0x000fe2000000121d */
[----:B------:R-:W-:Y:S01]  /*8d80*/  HADD2.F32 R64, -RZ, R64.H0_H0 ;  /* 0x20000040ff407230 */ /* 0x000fe20000004100 */
[----:B------:R-:W-:Y:S01]  /*8d90*/  SHF.R.U64 R71, R24, 0x10, R25 ;  /* 0x0000001018477819 */ /* 0x000fe20000001219 */
[----:B------:R-:W-:Y:S02]  /*8da0*/  HADD2.F32 R31, -RZ, R31.H0_H0 ;  /* 0x2000001fff1f7230 */ /* 0x000fe40000004100 */
[----:B0-----:R-:W-:-:S02]  /*8db0*/  HADD2.F32 R29, -RZ, R7.H1_H1 ;  /* 0x30000007ff1d7230 */ /* 0x001fc40000004100 */
[----:B------:R-:W-:Y:S02]  /*8dc0*/  HADD2.F32 R28, -RZ, R7.H0_H0 ;  /* 0x20000007ff1c7230 */ /* 0x000fe40000004100 */
[--C-:B------:R-:W-:Y:S02]  /*8dd0*/  HADD2.F32 R7, -RZ, R4.reuse.H0_H0 ;  /* 0x20000004ff077230 */ /* 0x100fe40000004100 */
[CC--:B------:R-:W-:Y:S01]  /*8de0*/  FMUL.FTZ R65, R29.reuse, R64.reuse ;  /* 0x000000401d417220 */ /* 0x0c0fe20000410000 */
[----:B------:R-:W-:Y:S01]  /*8df0*/  FMUL.FTZ R29, R29, R31 ;  /* 0x0000001f1d1d7220 */ /* 0x000fe20000410000 */
[----:B------:R-:W-:Y:S02]  /*8e00*/  HADD2.F32 R4, -RZ, R4.H1_H1 ;  /* 0x30000004ff047230 */ /* 0x000fe40000004100 */
[--C-:B------:R-:W-:Y:S02]  /*8e10*/  HADD2.F32 R24, -RZ, R6.reuse.H0_H0 ;  /* 0x20000006ff187230 */ /* 0x100fe40000004100 */
[----:B------:R-:W-:Y:S01]  /*8e20*/  FFMA.FTZ R70, R28, R64, R29 ;  /* 0x000000401c467223 */ /* 0x000fe2000001001d */
[----:B------:R-:W-:-:S02]  /*8e30*/  HADD2.F32 R25, -RZ, R6.H1_H1 ;  /* 0x30000006ff197230 */ /* 0x000fc40000004100 */
[----:B------:R-:W-:Y:S01]  /*8e40*/  FMUL.FTZ R66, R4, R68 ;  /* 0x0000004404427220 */ /* 0x000fe20000410000 */
[----:B------:R-:W-:Y:S02]  /*8e50*/  HADD2.F32 R29, -RZ, R67.H1_H1 ;  /* 0x30000043ff1d7230 */ /* 0x000fe40000004100 */
[----:B------:R-:W-:Y:S01]  /*8e60*/  FFMA.FTZ R69, R28, R31, -R65 ;  /* 0x0000001f1c457223 */ /* 0x000fe20000010841 */
[----:B------:R-:W-:Y:S02]  /*8e70*/  HADD2.F32 R6, -RZ, R5.H0_H0 ;  /* 0x20000005ff067230 */ /* 0x000fe40000004100 */
[-C--:B------:R-:W-:Y:S01]  /*8e80*/  FMUL.FTZ R64, R4, R30.reuse ;  /* 0x0000001e04407220 */ /* 0x080fe20000410000 */
[----:B------:R-:W-:Y:S02]  /*8e90*/  HADD2.F32 R67, -RZ, R67.H0_H0 ;  /* 0x20000043ff437230 */ /* 0x000fe40000004100 */
[----:B------:R-:W-:Y:S01]  /*8ea0*/  FFMA.FTZ R66, R7, R30, -R66 ;  /* 0x0000001e07427223 */ /* 0x000fe20000010842 */
[----:B------:R-:W-:-:S02]  /*8eb0*/  HADD2.F32 R5, -RZ, R5.H1_H1 ;  /* 0x30000005ff057230 */ /* 0x000fc40000004100 */
[----:B------:R-:W-:Y:S01]  /*8ec0*/  FFMA.FTZ R31, R7, R68, R64 ;  /* 0x00000044071f7223 */ /* 0x000fe20000010040 */
[----:B------:R-:W-:Y:S02]  /*8ed0*/  HADD2.F32 R28, -RZ, R71.H0_H0 ;  /* 0x20000047ff1c7230 */ /* 0x000fe40000004100 */
[C---:B------:R-:W-:Y:S01]  /*8ee0*/  FMUL.FTZ R65, R25.reuse, R29 ;  /* 0x0000001d19417220 */ /* 0x040fe20000410000 */
[----:B------:R-:W-:Y:S02]  /*8ef0*/  HADD2.F32 R4, -RZ, R74.H0_H0 ;  /* 0x2000004aff047230 */ /* 0x000fe40000004100 */
        /* <DEDUP_REMOVED lines=8> */
[----:B------:R-:W-:-:S02]  /*8f80*/  F2FP.F16.F32.PACK_AB R4, R31, R66 ;  /* 0x000000421f04723e */ /* 0x000fc400000000ff */
[----:B------:R-:W-:Y:S02]  /*8f90*/  F2FP.F16.F32.PACK_AB R6, R30, R65 ;  /* 0x000000411e06723e */ /* 0x000fe400000000ff */
[----:B------:R-:W-:-:S05]  /*8fa0*/  F2FP.F16.F32.PACK_AB R5, R28, R5 ;  /* 0x000000051c05723e */ /* 0x000fca00000000ff */
[----:B------:R1:W-:Y:S02]  /*8fb0*/  STS.128 [R3], R4 ;  /* 0x0000000403007388 */ /* 0x0003e40000000c00 */
.L_x_3703:
[----:B------:R-:W-:Y:S05]  /*8fc0*/  BSYNC B1 ;  /* 0x0000000000017941 */ /* 0x000fea0003800000 */
.L_x_3702:
        /* <DEDUP_REMOVED lines=8> */
[----:B------:R-:W-:Y:S01]  /*9050*/  SHF.R.U32.HI R28, RZ, 0x10, R21 ;  /* 0x00000010ff1c7819 */ /* 0x000fe20000011615 */
[----:B------:R-:W-:Y:S01]  /*9060*/  HADD2.F32 R25, -RZ, R0.H0_H0 ;  /* 0x20000000ff197230 */ /* 0x000fe20000004100 */
[----:B------:R-:W-:Y:S02]  /*9070*/  SHF.R.U32.HI R24, RZ, 0x10, R13 ;  /* 0x00000010ff187819 */ /* 0x000fe4000001160d */
[----:B------:R-:W-:Y:S01]  /*9080*/  SHF.R.U64 R31, R20, 0x10, R21 ;  /* 0x00000010141f7819 */ /* 0x000fe20000001215 */
[----:B------:R-:W-:Y:S01]  /*9090*/  HADD2.F32 R28, -RZ, R28.H0_H0 ;  /* 0x2000001cff1c7230 */ /* 0x000fe20000004100 */
[----:B------:R-:W-:Y:S01]  /*90a0*/  SHF.R.U64 R64, R12, 0x10, R13 ;  /* 0x000000100c407819 */ /* 0x000fe2000000120d */
[----:B------:R-:W-:Y:S02]  /*90b0*/  HADD2.F32 R24, -RZ, R24.H0_H0 ;  /* 0x20000018ff187230 */ /* 0x000fe40000004100 */
[----:B------:R-:W-:-:S02]  /*90c0*/  HADD2.F32 R21, -RZ, R63.H1_H1 ;  /* 0x3000003fff157230 */ /* 0x000fc40000004100 */
[----:B------:R-:W-:Y:S02]  /*90d0*/  HADD2.F32 R63, -RZ, R63.H0_H0 ;  /* 0x2000003fff3f7230 */ /* 0x000fe40000004100 */
[--C-:B0-----:R-:W-:Y:S02]  /*90e0*/  HADD2.F32 R15, -RZ, R7.reuse.H0_H0 ;  /* 0x20000007ff0f7230 */ /* 0x101fe40000004100 */
[----:B------:R-:W-:Y:S02]  /*90f0*/  HADD2.F32 R20, -RZ, R7.H1_H1 ;  /* 0x30000007ff147230 */ /* 0x000fe40000004100 */
[--C-:B------:R-:W-:Y:S02]  /*9100*/  HADD2.F32 R7, -RZ, R4.reuse.H0_H0 ;  /* 0x20000004ff077230 */ /* 0x100fe40000004100 */
[----:B------:R-:W-:Y:S02]  /*9110*/  HADD2.F32 R4, -RZ, R4.H1_H1 ;  /* 0x30000004ff047230 */ /* 0x000fe40000004100 */
[C---:B------:R-:W-:Y:S01]  /*9120*/  FMUL.FTZ R30, R20.reuse, R28 ;  /* 0x0000001c141e7220 */ /* 0x040fe20000410000 */
[----:B------:R-:W-:Y:S01]  /*9130*/  FMUL.FTZ R29, R20, R24 ;  /* 0x00000018141d7220 */ /* 0x000fe20000410000 */
[----:B------:R-:W-:-:S02]  /*9140*/  HADD2.F32 R12, -RZ, R6.H0_H0 ;  /* 0x20000006ff0c7230 */ /* 0x000fc40000004100 */
[C---:B------:R-:W-:Y:S01]  /*9150*/  FMUL.FTZ R20, R4.reuse, R25 ;  /* 0x0000001904147220 */ /* 0x040fe20000410000 */
[----:B------:R-:W-:Y:S01]  /*9160*/  FFMA.FTZ R30, R15, R24, -R30 ;  /* 0x000000180f1e7223 */ /* 0x000fe2000001081e */
[-C--:B------:R-:W-:Y:S01]  /*9170*/  FMUL.FTZ R24, R4, R21.reuse ;  /* 0x0000001504187220 */ /* 0x080fe20000410000 */
[----:B------:R-:W-:Y:S02]  /*9180*/  HADD2.F32 R13, -RZ, R6.H1_H1 ;  /* 0x30000006ff0d7230 */ /* 0x000fe40000004100 */
[----:B------:R-:W-:Y:S01]  /*9190*/  FFMA.FTZ R21, R7, R21, -R20 ;  /* 0x0000001507157223 */ /* 0x000fe20000010814 */
[--C-:B------:R-:W-:Y:S02]  /*91a0*/  HADD2.F32 R6, -RZ, R5.reuse.H0_H0 ;  /* 0x20000005ff067230 */ /* 0x100fe40000004100 */
[----:B------:R-:W-:Y:S01]  /*91b0*/  FFMA.FTZ R29, R15, R28, R29 ;  /* 0x0000001c0f1d7223 */ /* 0x000fe2000001001d */
[----:B------:R-:W-:Y:S02]  /*91c0*/  HADD2.F32 R20, -RZ, R44.H1_H1 ;  /* 0x3000002cff147230 */ /* 0x000fe40000004100 */
[----:B------:R-:W-:Y:S01]  /*91d0*/  FFMA.FTZ R24, R7, R25, R24 ;  /* 0x0000001907187223 */ /* 0x000fe20000010018 */
[----:B------:R-:W-:-:S02]  /*91e0*/  HADD2.F32 R5, -RZ, R5.H1_H1 ;  /* 0x30000005ff057230 */ /* 0x000fc40000004100 */
[----:B------:R-:W-:Y:S02]  /*91f0*/  HADD2.F32 R15, -RZ, R31.H0_H0 ;  /* 0x2000001fff0f7230 */ /* 0x000fe40000004100 */
[C---:B------:R-:W-:Y:S01]  /*9200*/  FMUL.FTZ R25, R13.reuse, R20 ;  /* 0x000000140d197220 */ /* 0x040fe20000410000 */
[----:B------:R-:W-:Y:S02]  /*9210*/  HADD2.F32 R4, -RZ, R64.H0_H0 ;  /* 0x20000040ff047230 */ /* 0x000fe40000004100 */
[----:B------:R-:W-:Y:S01]  /*9220*/  FMUL.FTZ R13, R13, R63 ;  /* 0x0000003f0d0d7220 */ /* 0x000fe20000410000 */
[C---:B------:R-:W-:Y:S01]  /*9230*/  FMUL.FTZ R7, R5.reuse, R15 ;  /* 0x0000000f05077220 */ /* 0x040fe20000410000 */
[C---:B------:R-:W-:Y:S01]  /*9240*/  FFMA.FTZ R25, R12.reuse, R63, -R25 ;  /* 0x0000003f0c197223 */ /* 0x040fe20000010819 */
[----:B------:R-:W-:Y:S01]  /*9250*/  FMUL.FTZ R28, R5, R4 ;  /* 0x00000004051c7220 */ /* 0x000fe20000410000 */
[----:B------:R-:W-:Y:S01]  /*9260*/  FFMA.FTZ R12, R12, R20, R13 ;  /* 0x000000140c0c7223 */ /* 0x000fe2000001000d */
[C---:B------:R-:W-:Y:S01]  /*9270*/  FFMA.FTZ R5, R6.reuse, R4, -R7 ;  /* 0x0000000406057223 */ /* 0x040fe20000010807 */
[----:B------:R-:W-:Y:S01]  /*9280*/  F2FP.F16.F32.PACK_AB R7, R29, R30 ;  /* 0x0000001e1d07723e */ /* 0x000fe200000000ff */
[----:B------:R-:W-:Y:S01]  /*9290*/  FFMA.FTZ R28, R6, R15, R28 ;  /* 0x0000000f061c7223 */ /* 0x000fe2000001001c */
[----:B------:R-:W-:-:S02]  /*92a0*/  F2FP.F16.F32.PACK_AB R4, R24, R21 ;  /* 0x000000151804723e */ /* 0x000fc400000000ff */
[----:B------:R-:W-:Y:S02]  /*92b0*/  F2FP.F16.F32.PACK_AB R6, R12, R25 ;  /* 0x000000190c06723e */ /* 0x000fe400000000ff */
[----:B------:R-:W-:-:S05]  /*92c0*/  F2FP.F16.F32.PACK_AB R5, R28, R5 ;  /* 0x000000051c05723e */ /* 0x000fca00000000ff */
[----:B------:R0:W-:Y:S02]  /*92d0*/  STS.128 [R2+0x1a400], R4 ;  /* 0x01a4000402007388 */ /* 0x0001e40000000c00 */
.L_x_3708:
[----:B------:R-:W-:Y:S05]  /*92e0*/  BSYNC B1 ;  /* 0x0000000000017941 */ /* 0x000fea0003800000 */
.L_x_3707:
[----:B------:R-:W-:Y:S05]  /*92f0*/  @P1 BRA `(.L_x_3706) ;  /* 0x0000001400901947 */ /* 0x000fea0003800000 */
[----:B0-----:R-:W0:Y:S01]  /*9300*/  LDS.128 R4, [R3+0x2000] ;  /* 0x0020000003047984 */ /* 0x001e220000000c00 */
[--C-:B------:R-:W-:Y:S01]  /*9310*/  SHF.R.U64 R25, R10, 0x10, R11.reuse ;  /* 0x000000100a197819 */ /* 0x100fe2000000120b */
[----:B------:R-:W-:Y:S01]  /*9320*/  HADD2.F32 R13, -RZ, R0.H1_H1 ;  /* 0x30000000ff0d7230 */ /* 0x000fe20000004100 */
[----:B------:R-:W-:Y:S01]  /*9330*/  SHF.R.U32.HI R10, RZ, 0x10, R11 ;  /* 0x00000010ff0a7819 */ /* 0x000fe2000001160b */
[--C-:B------:R-:W-:Y:S01]  /*9340*/  HADD2.F32 R11, -RZ, R14.reuse.H1_H1 ;  /* 0x3000000eff0b7230 */ /* 0x100fe20000004100 */
[--C-:B------:R-:W-:Y:S01]  /*9350*/  SHF.R.U32.HI R12, RZ, 0x10, R9.reuse ;  /* 0x00000010ff0c7819 */ /* 0x100fe20000011609 */
[----:B------:R-:W-:Y:S01]  /*9360*/  HADD2.F32 R14, -RZ, R14.H0_H0 ;  /* 0x2000000eff0e7230 */ /* 0x000fe20000004100 */
[----:B------:R-:W-:Y:S01]  /*9370*/  SHF.R.U64 R24, R8, 0x10, R9 ;  /* 0x0000001008187819 */ /* 0x000fe20000001209 */
[----:B------:R-:W-:Y:S02]  /*9380*/  HADD2.F32 R10, -RZ, R10.H0_H0 ;  /* 0x2000000aff0a7230 */ /* 0x000fe40000004100 */
[----:B------:R-:W-:-:S02]  /*9390*/  HADD2.F32 R12, -RZ, R12.H0_H0 ;  /* 0x2000000cff0c7230 */ /* 0x000fc40000004100 */
[----:B------:R-:W-:Y:S02]  /*93a0*/  HADD2.F32 R44, -RZ, R44.H0_H0 ;  /* 0x2000002cff2c7230 */ /* 0x000fe40000004100 */
[--C-:B0-----:R-:W-:Y:S02]  /*93b0*/  HADD2.F32 R9, -RZ, R7.reuse.H1_H1 ;  /* 0x30000007ff097230 */ /* 0x101fe40000004100 */
[----:B------:R-:W-:Y:S02]  /*93c0*/  HADD2.F32 R8, -RZ, R7.H0_H0 ;  /* 0x20000007ff087230 */ /* 0x000fe40000004100 */
[--C-:B------:R-:W-:Y:S02]  /*93d0*/  HADD2.F32 R0, -RZ, R4.reuse.H0_H0 ;  /* 0x20000004ff007230 */ /* 0x100fe40000004100 */
[C---:B------:R-:W-:Y:S01]  /*93e0*/  FMUL.FTZ R15, R9.reuse, R12 ;  /* 0x0000000c090f7220 */ /* 0x040fe20000410000 */
[----:B------:R-:W-:Y:S02]  /*93f0*/  HADD2.F32 R4, -RZ, R4.H1_H1 ;  /* 0x30000004ff047230 */ /* 0x000fe40000004100 */
[----:B------:R-:W-:Y:S01]  /*9400*/  FMUL.FTZ R21, R9, R10 ;  /* 0x0000000a09157220 */ /* 0x000fe20000410000 */
[----:B------:R-:W-:-:S02]  /*9410*/  HADD2.F32 R2, -RZ, R5.H0_H0 ;  /* 0x20000005ff027230 */ /* 0x000fc40000004100 */
[C---:B------:R-:W-:Y:S01]  /*9420*/  FFMA.FTZ R20, R8.reuse, R10, -R15 ;  /* 0x0000000a08147223 */ /* 0x040fe2000001080f */
[----:B------:R-:W-:Y:S02]  /*9430*/  HADD2.F32 R7, -RZ, R6.H0_H0 ;  /* 0x20000006ff077230 */ /* 0x000fe40000004100 */
[----:B------:R-:W-:Y:S01]  /*9440*/  FFMA.FTZ R21, R8, R12, R21 ;  /* 0x0000000c08157223 */ /* 0x000fe20000010015 */
[----:B------:R-:W-:Y:S02]  /*9450*/  HADD2.F32 R5, -RZ, R5.H1_H1 ;  /* 0x30000005ff057230 */ /* 0x000fe40000004100 */
[C---:B------:R-:W-:Y:S01]  /*9460*/  FMUL.FTZ R9, R4.reuse, R13 ;  /* 0x0000000d04097220 */ /* 0x040fe20000410000 */
[----:B------:R-:W-:Y:S01]  /*9470*/  FMUL.FTZ R15, R4, R11 ;  /* 0x0000000b040f7220 */ /* 0x000fe20000410000 */
[----:B------:R-:W-:Y:S02]  /*9480*/  HADD2.F32 R8, -RZ, R24.H0_H0 ;  /* 0x20000018ff087230 */ /* 0x000fe40000004100 */
[----:B------:R-:W-:-:S02]  /*9490*/  HADD2.F32 R6, -RZ, R6.H1_H1 ;  /* 0x30000006ff067230 */ /* 0x000fc40000004100 */
[C---:B------:R-:W-:Y:S01]  /*94a0*/  FFMA.FTZ R9, R0.reuse, R11, -R9 ;  /* 0x0000000b00097223 */ /* 0x040fe20000010809 */
[----:B------:R-:W-:Y:S02]  /*94b0*/  HADD2.F32 R4, -RZ, R25.H0_H0 ;  /* 0x20000019ff047230 */ /* 0x000fe40000004100 */
[----:B------:R-:W-:Y:S01]  /*94c0*/  FFMA.FTZ R0, R0, R13, R15 ;  /* 0x0000000d00007223 */ /* 0x000fe2000001000f */
[C---:B------:R-:W-:Y:S01]  /*94d0*/  FMUL.FTZ R11, R5.reuse, R8 ;  /* 0x00000008050b7220 */ /* 0x040fe20000410000 */
[C---:B------:R-:W-:Y:S01]  /*94e0*/  FMUL.FTZ R10, R6.reuse, R14 ;  /* 0x0000000e060a7220 */ /* 0x040fe20000410000 */
[----:B------:R-:W-:Y:S01]  /*94f0*/  FMUL.FTZ R15, R6, R44 ;  /* 0x0000002c060f7220 */ /* 0x000fe20000410000 */
[-C--:B------:R-:W-:Y:S01]  /*9500*/  FMUL.FTZ R13, R5, R4.reuse ;  /* 0x00000004050d7220 */ /* 0x080fe20000410000 */
[C---:B------:R-:W-:Y:S01]  /*9510*/  FFMA.FTZ R5, R2.reuse, R4, -R11 ;  /* 0x0000000402057223 */ /* 0x040fe2000001080b */
[C---:B------:R-:W-:Y:S01]  /*9520*/  FFMA.FTZ R6, R7.reuse, R44, -R10 ;  /* 0x0000002c07067223 */ /* 0x040fe2000001080a */
[----:B------:R-:W-:Y:S01]  /*9530*/  FFMA.FTZ R15, R7, R14, R15 ;  /* 0x0000000e070f7223 */ /* 0x000fe2000001000f */
[----:B------:R-:W-:Y:S01]  /*9540*/  FFMA.FTZ R2, R2, R8, R13 ;  /* 0x0000000802027223 */ /* 0x000fe2000001000d */
[----:B------:R-:W-:-:S02]  /*9550*/  F2FP.F16.F32.PACK_AB R7, R21, R20 ;  /* 0x000000141507723e */ /* 0x000fc400000000ff */
[----:B------:R-:W-:Y:S02]  /*9560*/  F2FP.F16.F32.PACK_AB R4, R0, R9 ;  /* 0x000000090004723e */ /* 0x000fe400000000ff */
[----:B------:R-:W-:Y:S02]  /*9570*/  F2FP.F16.F32.PACK_AB R6, R15, R6 ;  /* 0x000000060f06723e */ /* 0x000fe400000000ff */
[----:B------:R-:W-:-:S05]  /*9580*/  F2FP.F16.F32.PACK_AB R5, R2, R5 ;  /* 0x000000050205723e */ /* 0x000fca00000000ff */
[----:B------:R2:W-:Y:S01]  /*9590*/  STS.128 [R3+0x2000], R4 ;  /* 0x0020000403007388 */ /* 0x0005e20000000c00 */
[----:B------:R-:W-:Y:S05]  /*95a0*/  BRA `(.L_x_3706) ;  /* 0x0000001000e47947 */ /* 0x000fea0003800000 */
.L_x_3693:
        /* <DEDUP_REMOVED lines=29> */
[----:B------:R-:W0:Y:S01]  /*9780*/  LDC R69, c[0x0][0x3f4] ;  /* 0x0000fd00ff457b82 */ /* 0x000e220000000800 */
[----:B------:R-:W1:Y:S01]  /*9790*/  SHFL.IDX PT, R5, R29, RZ, 0x1c1f ;  /* 0x001c1fff1d057589 */ /* 0x000e6200000e0000 */
[----:B------:R-:W-:-:S03]  /*97a0*/  IMAD R3, R28, R7, RZ ;  /* 0x000000071c037224 */ /* 0x000fc600078e02ff */
[----:B------:R-:W2:Y:S04]  /*97b0*/  SHFL.IDX PT, R4, R31, RZ, 0x1c1f ;  /* 0x001c1fff1f047589 */ /* 0x000ea800000e0000 */
[----:B------:R-:W3:Y:S04]  /*97c0*/  SHFL.IDX PT, R14, R44, RZ, 0x1c1f ;  /* 0x001c1fff2c0e7589 */ /* 0x000ee800000e0000 */
[----:B------:R-:W4:Y:S01]  /*97d0*/  SHFL.IDX PT, R6, R30, RZ, 0x1c1f ;  /* 0x001c1fff1e067589 */ /* 0x000f2200000e0000 */
[----:B0-----:R-:W-:-:S04]  /*97e0*/  ISETP.GE.AND P0, PT, R152, R69, PT ;  /* 0x000000459800720c */ /* 0x001fc80003f06270 */
[----:B------:R-:W-:-:S13]  /*97f0*/  ISETP.GE.OR P1, PT, R0, R3, P0 ;  /* 0x000000030000720c */ /* 0x000fda0000726670 */
[C---:B------:R-:W-:Y:S01]  /*9800*/  @!P1 IMAD.SHL.U32 R7, R152.reuse, 0x2, RZ ;  /* 0x0000000298079824 */ /* 0x040fe200078e00ff */
[----:B------:R-:W-:-:S04]  /*9810*/  @!P1 SHF.L.U64.HI R21, R152, 0x1, R153 ;  /* 0x0000000198159819 */ /* 0x000fc80000010299 */
[----:B-1----:R-:W-:-:S05]  /*9820*/  @!P1 IADD3 R8, P2, R5, R7, RZ ;  /* 0x0000000705089210 */ /* 0x002fca0007f5e0ff */
[----:B--2---:R-:W-:Y:S01]  /*9830*/  @!P1 IMAD.X R9, R4, 0x1, R21, P2 ;  /* 0x0000000104099824 */ /* 0x004fe200010e0615 */
[----:B---3--:R-:W-:-:S05]  /*9840*/  @!P1 IADD3 R4, P2, R14, R7, RZ ;  /* 0x000000070e049210 */ /* 0x008fca0007f5e0ff */
[----:B----4-:R-:W-:Y:S01]  /*9850*/  @!P1 IMAD.X R5, R6, 0x1, R21, P2 ;  /* 0x0000000106059824 */ /* 0x010fe200010e0615 */
[----:B------:R-:W2:Y:S05]  /*9860*/  @!P1 LD.E.128 R8, desc[UR42][R8.64] ;  /* 0x0000002a08089980 */ /* 0x000eaa000c101d00 */
[----:B------:R-:W3:Y:S01]  /*9870*/  @!P1 LD.E.128 R4, desc[UR42][R4.64] ;  /* 0x0000002a04049980 */ /* 0x000ee2000c101d00 */
[----:B------:R-:W-:Y:S02]  /*9880*/  CS2R R20, SRZ ;  /* 0x0000000000147805 */ /* 0x000fe4000001ff00 */
[----:B------:R-:W-:Y:S02]  /*9890*/  CS2R R24, SRZ ;  /* 0x0000000000187805 */ /* 0x000fe4000001ff00 */
[----:B------:R-:W-:Y:S01]  /*98a0*/  CS2R R64, SRZ ;  /* 0x0000000000407805 */ /* 0x000fe2000001ff00 */
[----:B------:R-:W0:Y:S01]  /*98b0*/  SHFL.IDX PT, R29, R29, 0x1, 0x1c1f ;  /* 0x003c1f001d1d7f89 */ /* 0x000e2200000e0000 */
[----:B------:R-:W-:-:S03]  /*98c0*/  CS2R R66, SRZ ;  /* 0x0000000000427805 */ /* 0x000fc6000001ff00 */
[----:B------:R1:W4:Y:S04]  /*98d0*/  SHFL.IDX PT, R28, R31, 0x1, 0x1c1f ;  /* 0x003c1f001f1c7f89 */ /* 0x00032800000e0000 */
[----:B------:R1:W0:Y:S04]  /*98e0*/  SHFL.IDX PT, R14, R44, 0x1, 0x1c1f ;  /* 0x003c1f002c0e7f89 */ /* 0x00022800000e0000 */
[----:B------:R-:W0:Y:S01]  /*98f0*/  SHFL.IDX PT, R30, R30, 0x1, 0x1c1f ;  /* 0x003c1f001e1e7f89 */ /* 0x000e2200000e0000 */
[----:B--2---:R-:W-:Y:S02]  /*9900*/  @!P1 IMAD.MOV.U32 R20, RZ, RZ, R8 ;  /* 0x000000ffff149224 */ /* 0x004fe400078e0008 */
[----:B------:R-:W-:-:S02]  /*9910*/  @!P1 IMAD.MOV.U32 R24, RZ, RZ, R10 ;  /* 0x000000ffff189224 */ /* 0x000fc400078e000a */
[----:B------:R-:W-:Y:S02]  /*9920*/  @!P1 IMAD.MOV.U32 R25, RZ, RZ, R11 ;  /* 0x000000ffff199224 */ /* 0x000fe400078e000b */
[----:B------:R-:W-:Y:S02]  /*9930*/  @!P1 IMAD.MOV.U32 R21, RZ, RZ, R9 ;  /* 0x000000ffff159224 */ /* 0x000fe400078e0009 */
[----:B------:R-:W-:Y:S02]  /*9940*/  IMAD.MOV.U32 R12, RZ, RZ, R20 ;  /* 0x000000ffff0c7224 */ /* 0x000fe400078e0014 */
[----:B---3--:R-:W-:Y:S02]  /*9950*/  @!P1 IMAD.MOV.U32 R64, RZ, RZ, R4 ;  /* 0x000000ffff409224 */ /* 0x008fe400078e0004 */
[----:B------:R-:W-:Y:S01]  /*9960*/  @!P1 IMAD.MOV.U32 R65, RZ, RZ, R5 ;  /* 0x000000ffff419224 */ /* 0x000fe200078e0005 */
[----:B------:R-:W-:Y:S01]  /*9970*/  PRMT R75, R12, 0x7610, R75 ;  /* 0x000076100c4b7816 */ /* 0x000fe2000000004b */
[----:B------:R-:W-:-:S02]  /*9980*/  @!P1 IMAD.MOV.U32 R66, RZ, RZ, R6 ;  /* 0x000000ffff429224 */ /* 0x000fc400078e0006 */
[----:B------:R-:W-:Y:S02]  /*9990*/  @!P1 IMAD.MOV.U32 R67, RZ, RZ, R7 ;  /* 0x000000ffff439224 */ /* 0x000fe400078e0007 */
[----:B------:R-:W-:Y:S02]  /*99a0*/  IMAD.MOV.U32 R8, RZ, RZ, R24 ;  /* 0x000000ffff087224 */ /* 0x000fe400078e0018 */
[----:B------:R-:W-:Y:S02]  /*99b0*/  IMAD.MOV.U32 R9, RZ, RZ, R25 ;  /* 0x000000ffff097224 */ /* 0x000fe400078e0019 */
[----:B------:R-:W-:Y:S02]  /*99c0*/  IMAD.MOV.U32 R13, RZ, RZ, R21 ;  /* 0x000000ffff0d7224 */ /* 0x000fe400078e0015 */
        /* <DEDUP_REMOVED lines=8> */
[----:B------:R-:W-:Y:S02]  /*9a50*/  CS2R R8, SRZ ;  /* 0x0000000000087805 */ /* 0x000fe4000001ff00 */
[----:B------:R-:W-:Y:S02]  /*9a60*/  PRMT R91, R6, 0x7610, R91 ;  /* 0x00007610065b7816 */ /* 0x000fe4000000005b */
[----:B01--4-:R-:W-:-:S07]  /*9a70*/  PRMT R85, R7, 0x7610, R85 ;  /* 0x0000761007557816 */ /* 0x013fce0000000055 */
.L_x_4049:
[----:B------:R-:W2:Y:S01]  /*9a80*/  LDL R5, [R1+0x224] ;  /* 0x0002240001057983 */ /* 0x000ea20000100800 */
[----:B------:R-:W-:Y:S01]  /*9a90*/  VIADD R0, R0, 0x40 ;  /* 0x0000004000007836 */ /* 0x000fe20000000000 */
[----:B------:R-:W-:Y:S01]  /*9aa0*/  BSSY B1, `(.L_x_3710) ;  /* 0x0000016000017945 */ /* 0x000fe20003800000 */
[----:B------:R-:W-:Y:S02]  /*9ab0*/  CS2R R10, SRZ ;  /* 0x00000000000a7805 */ /* 0x000fe4000001ff00 */
[----:B------:R-:W-:Y:S02]  /*9ac0*/  CS2R R6, SRZ ;  /* 0x0000000000067805 */ /* 0x000fe4000001ff00 */
[----:B------:R-:W-:Y:S02]  /*9ad0*/  ISETP.GE.AND P1, PT, R0, R3, PT ;  /* 0x000000030000720c */ /* 0x000fe40003f26270 */
[----:B--2---:R-:W-:-:S04]  /*9ae0*/  LEA.HI R4, R5, R5, RZ, 0x1 ;  /* 0x0000000505047211 */ /* 0x004fc800078f08ff */
        /* <DEDUP_REMOVED lines=11> */
[-C--:B------:R-:W-:Y:S02]  /*9ba0*/  IADD3 R4, P1, R29, R8.reuse, RZ ;  /* 0x000000081d047210 */ /* 0x080fe40007f3e0ff */
[----:B------:R-:W-:-:S03]  /*9bb0*/  IADD3 R8, P2, R14, R8, RZ ;  /* 0x000000080e087210 */ /* 0x000fc60007f5e0ff */
[--C-:B------:R-:W-:Y:S02]  /*9bc0*/  IMAD.X R5, R28, 0x1, R7.reuse, P1 ;  /* 0x000000011c057824 */ /* 0x100fe400008e0607 */
[----:B------:R-:W-:-:S04]  /*9bd0*/  IMAD.X R9, R30, 0x1, R7, P2 ;  /* 0x000000011e097824 */ /* 0x000fc800010e0607 */
[----:B------:R-:W5:Y:S04]  /*9be0*/  LD.E.128 R4, desc[UR42][R4.64] ;  /* 0x0000002a04047980 */ /* 0x000f68000c101d00 */
[----:B------:R-:W5:Y:S02]  /*9bf0*/  LD.E.128 R8, desc[UR42][R8.64] ;  /* 0x0000002a08087980 */ /* 0x000f64000c101d00 */
.L_x_3711:
[----:B------:R-:W-:Y:S05]  /*9c00*/  BSYNC B1 ;  /* 0x0000000000017941 */ /* 0x000fea0003800000 */
.L_x_3710:
[----:B------:R-:W0:Y:S01]  /*9c10*/  SYNCS.PHASECHK.TRANS64.TRYWAIT P1, [R2+URZ+0x32400], R13 ;  /* 0x0324000d020075a7 */ /* 0x000e22000802017f */
[----:B------:R-:W-:Y:S04]  /*9c20*/  BSSY B1, `(.L_x_3712) ;  /* 0x0000002000017945 */ /* 0x000fe80003800000 */
[----:B0-----:R-:W-:Y:S05]  /*9c30*/  @!P1 BRA `(.L_x_3713) ;  /* 0x0000032000a89947 */ /* 0x001fea0003800000 */
.L_x_4050:
[----:B------:R-:W-:Y:S05]  /*9c40*/  BSYNC B1 ;  /* 0x0000000000017941 */ /* 0x000fea0003800000 */
.L_x_3712:
[----:B------:R-:W2:Y:S01]  /*9c50*/  LDL R14, [R1+0x70] ;  /* 0x00007000010e7983 */ /* 0x000ea20000100800 */
[----:B0----5:R-:W-:Y:S01]  /*9c60*/  IMAD.MOV.U32 R13, RZ, RZ, R10 ;  /* 0x000000ffff0d7224 */ /* 0x021fe200078e000a */
[----:B------:R-:W-:Y:S01]  /*9c70*/  BSSY B1, `(.L_x_3714) ;  /* 0x0000072000017945 */ /* 0x000fe20003800000 */
[----:B------:R-:W-:Y:S02]  /*9c80*/  IMAD.MOV.U32 R0, RZ, RZ, R8 ;  /* 0x000000ffff007224 */ /* 0x000fe400078e0008 */
[----:B------:R-:W-:Y:S01]  /*9c90*/  IMAD.MOV.U32 R12, RZ, RZ, R9 ;  /* 0x000000ffff0c7224 */ /* 0x000fe200078e0009 */
[----:B------:R-:W-:Y:S01]  /*9ca0*/  PRMT R44, R13, 0x7610, R44 ;  /* 0x000076100d2c7816 */ /* 0x000fe2000000002c */
[----:B------:R-:W-:Y:S02]  /*9cb0*/  IMAD.MOV.U32 R13, RZ, RZ, R4 ;  /* 0x000000ffff0d7224 */ /* 0x000fe400078e0004 */
[----:B------:R-:W-:Y:S01]  /*9cc0*/  IMAD.IADD R69, R152, 0x1, R69 ;  /* 0x0000000198457824 */ /* 0x000fe200078e0245 */
[----:B------:R-:W-:Y:S01]  /*9cd0*/  PRMT R0, R0, 0x5410, R12 ;  /* 0x0000541000007816 */ /* 0x000fe2000000000c */
[----:B------:R-:W-:-:S02]  /*9ce0*/  IMAD.MOV.U32 R12, RZ, RZ, R11 ;  /* 0x000000ffff0c7224 */ /* 0x000fc400078e000b */
[----:B------:R-:W-:Y:S01]  /*9cf0*/  IMAD.MOV.U32 R68, RZ, RZ, R7 ;  /* 0x000000ffff447224 */ /* 0x000fe200078e0007 */
[----:B------:R-:W-:Y:S02]  /*9d00*/  LOP3.LUT R69, R69, 0x38, RZ, 0xc0, !PT ;  /* 0x0000003845457812 */ /* 0x000fe400078ec0ff */
[----:B------:R-:W-:Y:S01]  /*9d10*/  PRMT R44, R44, 0x5410, R12 ;  /* 0x000054102c2c7816 */ /* 0x000fe2000000000c */
[----:B--2---:R-:W-:-:S05]  /*9d20*/  IMAD R3, R14, -0x80, R3 ;  /* 0xffffff800e037824 */ /* 0x004fca00078e0203 */
[----:B------:R-:W-:-:S04]  /*9d30*/  VIMNMX R3, R3, 0x80, PT ;  /* 0x0000008003037848 */ /* 0x000fc80003fe0100 */
[-C--:B------:R-:W-:Y:S02]  /*9d40*/  ISETP.GE.OR P1, PT, R22, R3.reuse, P0 ;  /* 0x000000031600720c */ /* 0x080fe40000726670 */
[----:B------:R-:W-:Y:S01]  /*9d50*/  ISETP.GE.OR P0, PT, R156, R3, P0 ;  /* 0x000000039c00720c */ /* 0x000fe20000706670 */
[----:B------:R-:W-:-:S05]  /*9d60*/  IMAD.MOV.U32 R3, RZ, RZ, R5 ;  /* 0x000000ffff037224 */ /* 0x000fca00078e0005 */
[----:B------:R-:W-:Y:S01]  /*9d70*/  PRMT R74, R13, 0x5410, R3 ;  /* 0x000054100d4a7816 */ /* 0x000fe20000000003 */
[----:B------:R-:W-:-:S04]  /*9d80*/  IMAD.MOV.U32 R3, RZ, RZ, R6 ;  /* 0x000000ffff037224 */ /* 0x000fc800078e0006 */
[----:B------:R-:W-:Y:S05]  /*9d90*/  @P1 BRA `(.L_x_3715) ;  /* 0x00000004007c1947 */ /* 0x000fea0003800000 */
[----:B------:R-:W2:Y:S01]  /*9da0*/  LDL R15, [R1+0x478] ;  /* 0x00047800010f7983 */ /* 0x000ea20000100800 */
[--C-:B------:R-:W-:Y:S01]  /*9db0*/  SHF.R.U64 R20, R20, 0x10, R21.reuse ;  /* 0x0000001014147819 */ /* 0x100fe20000001215 */
[----:B------:R-:W-:Y:S01]  /*9dc0*/  HADD2.F32 R84, -RZ, R84.H0_H0 ;  /* 0x20000054ff547230 */ /* 0x000fe20000004100 */
[----:B------:R-:W-:Y:S01]  /*9dd0*/  SHF.R.U32.HI R81, RZ, 0x10, R21 ;  /* 0x00000010ff517819 */ /* 0x000fe20000011615 */
[----:B------:R-:W-:Y:S01]  /*9de0*/  HADD2.F32 R82, -RZ, R82.H0_H0 ;  /* 0x20000052ff527230 */ /* 0x000fe20000004100 */
[----:B------:R-:W-:Y:S02]  /*9df0*/  SHF.R.U64 R21, R24, 0x10, R25 ;  /* 0x0000001018157819 */ /* 0x000fe40000001219 */
[--C-:B------:R-:W-:Y:S01]  /*9e00*/  SHF.R.U64 R24, R66, 0x10, R67.reuse ;  /* 0x0000001042187819 */ /* 0x100fe20000001243 */
[----:B------:R-:W-:Y:S01]  /*9e10*/  HADD2.F32 R81, -RZ, R81.H0_H0 ;  /* 0x20000051ff517230 */ /* 0x000fe20000004100 */
[----:B------:R-:W-:Y:S01]  /*9e20*/  SHF.R.U32.HI R87, RZ, 0x10, R67 ;  /* 0x00000010ff577819 */ /* 0x000fe20000011643 */
[----:B------:R-:W-:Y:S01]  /*9e30*/  HADD2.F32 R21, -RZ, R21.H0_H0 ;  /* 0x20000015ff157230 */ /* 0x000fe20000004100 */
[----:B------:R-:W-:-:S02]  /*9e40*/  SHF.R.U64 R64, R64, 0x10, R65 ;  /* 0x0000001040407819 */ /* 0x000fc40000001241 */
[----:B------:R-:W-:Y:S02]  /*9e50*/  SHF.R.U32.HI R83, RZ, 0x10, R65 ;  /* 0x00000010ff537819 */ /* 0x000fe40000011641 */
[----:B------:R-:W-:-:S03]  /*9e60*/  SHF.R.U32.HI R89, RZ, 0x10, R25 ;  /* 0x00000010ff597819 */ /* 0x000fc60000011619 */
[----:B------:R-:W-:Y:S02]  /*9e70*/  HADD2.F32 R83, -RZ, R83.H0_H0 ;  /* 0x20000053ff537230 */ /* 0x000fe40000004100 */
[----:B--2---:R-:W-:-:S05]  /*9e80*/  IMAD.SHL.U32 R12, R15, 0x40, RZ ;  /* 0x000000400f0c7824 */ /* 0x004fca00078e00ff */
[----:B------:R-:W-:-:S04]  /*9e90*/  LOP3.LUT R29, R12, 0x1c0, RZ, 0xc0, !PT ;  /* 0x000001c00c1d7812 */ /* 0x000fc800078ec0ff */
[----:B------:R-:W-:Y:S02]  /*9ea0*/  LOP3.LUT R12, R29, 0x38, R152, 0xf8, !PT ;  /* 0x000000381d0c7812 */ /* 0x000fe400078ef898 */
[----:B------:R-:W-:-:S04]  /*9eb0*/  SHF.R.U32.HI R14, RZ, 0x3, R29 ;  /* 0x00000003ff0e7819 */ /* 0x000fc8000001161d */
[----:B------:R-:W-:Y:S02]  /*9ec0*/  LOP3.LUT R13, R12, R14, RZ, 0x3c, !PT ;  /* 0x0000000e0c0d7212 */ /* 0x000fe400078e3cff */
[----:B------:R-:W-:-:S03]  /*9ed0*/  LOP3.LUT R29, R14, R69, R29, 0x1e, !PT ;  /* 0x000000450e1d7212 */ /* 0x000fc600078e1e1d */
        /* <DEDUP_REMOVED lines=8> */
[----:B-1----:R-:W-:Y:S02]  /*9f60*/  HADD2.F32 R15, -RZ, R29.H0_H0 ;  /* 0x2000001dff0f7230 */ /* 0x002fe40000004100 */
[----:B------:R-:W-:-:S02]  /*9f70*/  HADD2.F32 R65, -RZ, R13.H0_H0 ;  /* 0x2000000dff417230 */ /* 0x000fc40000004100 */
[----:B------:R-:W-:Y:S02]  /*9f80*/  HADD2.F32 R77, -RZ, R29.H1_H1 ;  /* 0x3000001dff4d7230 */ /* 0x000fe40000004100 */
[C---:B------:R-:W-:Y:S01]  /*9f90*/  FMUL.FTZ R86, R15.reuse, R84 ;  /* 0x000000540f567220 */ /* 0x040fe20000410000 */
[-C--:B------:R-:W-:Y:S01]  /*9fa0*/  FMUL.FTZ R88, R15, R82.reuse ;  /* 0x000000520f587220 */ /* 0x080fe20000410000 */
[----:B------:R-:W-:Y:S02]  /*9fb0*/  HADD2.F32 R79, -RZ, R31.H0_H0 ;  /* 0x2000001fff4f7230 */ /* 0x000fe40000004100 */
[C---:B------:R-:W-:Y:S01]  /*9fc0*/  FFMA.FTZ R15, R65.reuse, R82, -R86 ;  /* 0x00000052410f7223 */ /* 0x040fe20000010856 */
[----:B------:R-:W-:Y:S02]  /*9fd0*/  HADD2.F32 R86, -RZ, R85.H0_H0 ;  /* 0x20000055ff567230 */ /* 0x000fe40000004100 */
[----:B------:R-:W-:Y:S01]  /*9fe0*/  FFMA.FTZ R29, R65, R84, R88 ;  /* 0x00000054411d7223 */ /* 0x000fe20000010058 */
[----:B------:R-:W-:-:S02]  /*9ff0*/  HADD2.F32 R82, -RZ, R63.H1_H1 ;  /* 0x3000003fff527230 */ /* 0x000fc40000004100 */
[C---:B------:R-:W-:Y:S01]  /*a000*/  FMUL.FTZ R85, R77.reuse, R83 ;  /* 0x000000534d557220 */ /* 0x040fe20000410000 */
[----:B------:R-:W-:Y:S02]  /*a010*/  HADD2.F32 R66, -RZ, R13.H1_H1 ;  /* 0x3000000dff427230 */ /* 0x000fe40000004100 */
[----:B------:R-:W-:Y:S01]  /*a020*/  FMUL.FTZ R65, R77, R81 ;  /* 0x000000514d417220 */ /* 0x000fe20000410000 */
[C---:B------:R-:W-:Y:S01]  /*a030*/  FMUL.FTZ R90, R79.reuse, R86 ;  /* 0x000000564f5a7220 */ /* 0x040fe20000410000 */
[----:B------:R-:W-:Y:S02]  /*a040*/  HADD2.F32 R80, -RZ, R31.H1_H1 ;  /* 0x3000001fff507230 */ /* 0x000fe40000004100 */
[-C--:B------:R-:W-:Y:S01]  /*a050*/  FMUL.FTZ R79, R79, R82.reuse ;  /* 0x000000524f4f7220 */ /* 0x080fe20000410000 */
[----:B------:R-:W-:Y:S02]  /*a060*/  HADD2.F32 R77, -RZ, R87.H0_H0 ;  /* 0x20000057ff4d7230 */ /* 0x000fe40000004100 */
[----:B------:R-:W-:Y:S01]  /*a070*/  FFMA.FTZ R88, R66, R83, R65 ;  /* 0x0000005342587223 */ /* 0x000fe20000010041 */
[----:B------:R-:W-:Y:S01]  /*a080*/  FFMA.FTZ R90, R67, R82, -R90 ;  /* 0x00000052435a7223 */ /* 0x000fe2000001085a */
[----:B------:R-:W-:-:S02]  /*a090*/  HADD2.F32 R65, -RZ, R89.H0_H0 ;  /* 0x20000059ff417230 */ /* 0x000fc40000004100 */
[----:B------:R-:W-:Y:S01]  /*a0a0*/  FFMA.FTZ R79, R67, R86, R79 ;  /* 0x00000056434f7223 */ /* 0x000fe2000001004f */
[----:B------:R-:W-:Y:S01]  /*a0b0*/  FMUL.FTZ R67, R80, R77 ;  /* 0x0000004d50437220 */ /* 0x000fe20000410000 */
[----:B------:R-:W-:Y:S01]  /*a0c0*/  FFMA.FTZ R84, R66, R81, -R85 ;  /* 0x0000005142547223 */ /* 0x000fe20000010855 */
[--C-:B------:R-:W-:Y:S02]  /*a0d0*/  HADD2.F32 R66, -RZ, R75.reuse.H0_H0 ;  /* 0x2000004bff427230 */ /* 0x100fe40000004100 */
[-C--:B------:R-:W-:Y:S01]  /*a0e0*/  FMUL.FTZ R81, R80, R65.reuse ;  /* 0x0000004150517220 */ /* 0x080fe20000410000 */
[----:B------:R-:W-:Y:S02]  /*a0f0*/  HADD2.F32 R82, -RZ, R75.H1_H1 ;  /* 0x3000004bff527230 */ /* 0x000fe40000004100 */
[C---:B------:R-:W-:Y:S01]  /*a100*/  FFMA.FTZ R75, R76.reuse, R65, -R67 ;  /* 0x000000414c4b7223 */ /* 0x040fe20000010843 */
[----:B------:R-:W-:Y:S02]  /*a110*/  HADD2.F32 R31, -RZ, R28.H0_H0 ;  /* 0x2000001cff1f7230 */ /* 0x000fe40000004100 */
[----:B------:R-:W-:Y:S01]  /*a120*/  FFMA.FTZ R86, R76, R77, R81 ;  /* 0x0000004d4c567223 */ /* 0x000fe20000010051 */
[----:B------:R-:W-:Y:S01]  /*a130*/  HADD2.F32 R78, -RZ, R30.H0_H0 ;  /* 0x2000001eff4e7230 */ /* 0x000fe20000004100 */
[----:B------:R-:W-:Y:S01]  /*a140*/  F2FP.F16.F32.PACK_AB R29, R88, R29 ;  /* 0x0000001d581d723e */ /* 0x000fe200000000ff */
[----:B------:R-:W-:-:S02]  /*a150*/  HADD2.F32 R65, -RZ, R91.H0_H0 ;  /* 0x2000005bff417230 */ /* 0x000fc40000004100 */
[C---:B------:R-:W-:Y:S01]  /*a160*/  FMUL.FTZ R80, R31.reuse, R82 ;  /* 0x000000521f507220 */ /* 0x040fe20000410000 */
[----:B------:R-:W-:Y:S02]  /*a170*/  HADD2.F32 R25, -RZ, R12.H0_H0 ;  /* 0x2000000cff197230 */ /* 0x000fe40000004100 */
[----:B------:R-:W-:Y:S01]  /*a180*/  FMUL.FTZ R31, R31, R66 ;  /* 0x000000421f1f7220 */ /* 0x000fe20000410000 */
[----:B------:R-:W-:Y:S02]  /*a190*/  HADD2.F32 R13, -RZ, R14.H0_H0 ;  /* 0x2000000eff0d7230 */ /* 0x000fe40000004100 */
[----:B------:R-:W-:Y:S01]  /*a1a0*/  FMUL.FTZ R76, R78, R65 ;  /* 0x000000414e4c7220 */ /* 0x000fe20000410000 */
[----:B------:R-:W-:Y:S02]  /*a1b0*/  HADD2.F32 R63, -RZ, R63.H0_H0 ;  /* 0x2000003fff3f7230 */ /* 0x000fe40000004100 */
[----:B------:R-:W-:Y:S01]  /*a1c0*/  FFMA.FTZ R82, R25, R82, R31 ;  /* 0x0000005219527223 */ /* 0x000fe2000001001f */
[----:B------:R-:W-:-:S02]  /*a1d0*/  HADD2.F32 R28, -RZ, R28.H1_H1 ;  /* 0x3000001cff1c7230 */ /* 0x000fc40000004100 */
[----:B------:R-:W-:Y:S01]  /*a1e0*/  FFMA.FTZ R80, R25, R66, -R80 ;  /* 0x0000004219507223 */ /* 0x000fe20000010850 */
[----:B------:R-:W-:Y:S02]  /*a1f0*/  HADD2.F32 R30, -RZ, R30.H1_H1 ;  /* 0x3000001eff1e7230 */ /* 0x000fe40000004100 */
[-C--:B------:R-:W-:Y:S01]  /*a200*/  FMUL.FTZ R78, R78, R63.reuse ;  /* 0x0000003f4e4e7220 */ /* 0x080fe20000410000 */
[C---:B------:R-:W-:Y:S01]  /*a210*/  FFMA.FTZ R76, R13.reuse, R63, -R76 ;  /* 0x0000003f0d4c7223 */ /* 0x040fe2000001084c */
[----:B------:R-:W-:Y:S02]  /*a220*/  HADD2.F32 R31, -RZ, R64.H0_H0 ;  /* 0x20000040ff1f7230 */ /* 0x000fe40000004100 */
[----:B------:R-:W-:Y:S02]  /*a230*/  HADD2.F32 R63, -RZ, R24.H0_H0 ;  /* 0x20000018ff3f7230 */ /* 0x000fe40000004100 */
[----:B------:R-:W-:Y:S01]  /*a240*/  FFMA.FTZ R78, R13, R65, R78 ;  /* 0x000000410d4e7223 */ /* 0x000fe2000001004e */
[----:B------:R-:W-:-:S02]  /*a250*/  HADD2.F32 R25, -RZ, R20.H0_H0 ;  /* 0x20000014ff197230 */ /* 0x000fc40000004100 */
[----:B------:R-:W-:Y:S01]  /*a260*/  FMUL.FTZ R13, R28, R31 ;  /* 0x0000001f1c0d7220 */ /* 0x000fe20000410000 */
[----:B------:R-:W-:Y:S02]  /*a270*/  HADD2.F32 R12, -RZ, R12.H1_H1 ;  /* 0x3000000cff0c7230 */ /* 0x000fe40000004100 */
[----:B------:R-:W-:Y:S01]  /*a280*/  FMUL.FTZ R67, R30, R63 ;  /* 0x0000003f1e437220 */ /* 0x000fe20000410000 */
[----:B------:R-:W-:Y:S02]  /*a290*/  HADD2.F32 R14, -RZ, R14.H1_H1 ;  /* 0x3000000eff0e7230 */ /* 0x000fe40000004100 */
[----:B------:R-:W-:Y:S01]  /*a2a0*/  FMUL.FTZ R28, R28, R25 ;  /* 0x000000191c1c7220 */ /* 0x000fe20000410000 */
[----:B------:R-:W-:Y:S01]  /*a2b0*/  FMUL.FTZ R30, R30, R21 ;  /* 0x000000151e1e7220 */ /* 0x000fe20000410000 */
[----:B------:R-:W-:Y:S01]  /*a2c0*/  FFMA.FTZ R25, R12, R25, -R13 ;  /* 0x000000190c197223 */ /* 0x000fe2000001080d */
[----:B------:R-:W-:Y:S01]  /*a2d0*/  F2FP.F16.F32.PACK_AB R13, R84, R15 ;  /* 0x0000000f540d723e */ /* 0x000fe200000000ff */
[----:B------:R-:W-:Y:S01]  /*a2e0*/  FFMA.FTZ R67, R14, R21, -R67 ;  /* 0x000000150e437223 */ /* 0x000fe20000010843 */
[----:B------:R-:W-:Y:S01]  /*a2f0*/  FFMA.FTZ R65, R12, R31, R28 ;  /* 0x0000001f0c417223 */ /* 0x000fe2000001001c */
[----:B------:R-:W-:Y:S01]  /*a300*/  FFMA.FTZ R63, R14, R63, R30 ;  /* 0x0000003f0e3f7223 */ /* 0x000fe2000001001e */
[----:B------:R-:W-:-:S02]  /*a310*/  F2FP.F16.F32.PACK_AB R15, R75, R90 ;  /* 0x0000005a4b0f723e */ /* 0x000fc400000000ff */
[----:B------:R-:W-:Y:S02]  /*a320*/  F2FP.F16.F32.PACK_AB R12, R25, R80 ;  /* 0x00000050190c723e */ /* 0x000fe400000000ff */
[----:B------:R-:W-:Y:S02]  /*a330*/  F2FP.F16.F32.PACK_AB R14, R67, R76 ;  /* 0x0000004c430e723e */ /* 0x000fe400000000ff */
[----:B------:R-:W-:Y:S02]  /*a340*/  F2FP.F16.F32.PACK_AB R31, R86, R79 ;  /* 0x0000004f561f723e */ /* 0x000fe400000000ff */
[----:B------:R-:W-:Y:S01]  /*a350*/  F2FP.F16.F32.PACK_AB R28, R65, R82 ;  /* 0x00000052411c723e */ /* 0x000fe200000000ff */
[----:B------:R0:W-:Y:S01]  /*a360*/  STS.128 [R70+0x18400], R12 ;  /* 0x0184000c46007388 */ /* 0x0001e20000000c00 */
[----:B------:R-:W-:-:S05]  /*a370*/  F2FP.F16.F32.PACK_AB R30, R63, R78 ;  /* 0x0000004e3f1e723e */ /* 0x000fca00000000ff */
[----:B------:R0:W-:Y:S02]  /*a380*/  STS.128 [R71+0x18400], R28 ;  /* 0x0184001c47007388 */ /* 0x0001e40000000c00 */
.L_x_3715:
[----:B------:R-:W-:Y:S05]  /*a390*/  BSYNC B1 ;  /* 0x0000000000017941 */ /* 0x000fea0003800000 */
.L_x_3714:
[----:B------:R-:W-:Y:S01]  /*a3a0*/  PRMT R75, R3, 0x5410, R68 ;  /* 0x00005410034b7816 */ /* 0x000fe20000000044 */
[----:B------:R-:W-:Y:S06]  /*a3b0*/  @P0 BRA `(.L_x_3706) ;  /* 0x0000000400600947 */ /* 0x000fec0003800000 */
[----:B------:R-:W2:Y:S01]  /*a3c0*/  LDL R76, [R1+0x510] ;  /* 0x00051000014c7983 */ /* 0x000ea20000100800 */
[----:B------:R-:W-:Y:S01]  /*a3d0*/  LOP3.LUT R69, R191, R69, R190, 0x1e, !PT ;  /* 0x00000045bf457212 */ /* 0x000fe200078e1ebe */
[----:B------:R-:W-:Y:S01]  /*a3e0*/  HADD2.F32 R21, -RZ, R0.H1_H1 ;  /* 0x30000000ff157230 */ /* 0x000fe20000004100 */
[--C-:B------:R-:W-:Y:S02]  /*a3f0*/  SHF.R.U32.HI R24, RZ, 0x10, R9.reuse ;  /* 0x00000010ff187819 */ /* 0x100fe40000011609 */
[----:B------:R-:W-:Y:S01]  /*a400*/  SHF.R.U64 R68, R8, 0x10, R9 ;  /* 0x0000001008447819 */ /* 0x000fe20000001209 */
[----:B------:R-:W-:Y:S01]  /*a410*/  IMAD.IADD R69, R192, 0x1, R69 ;  /* 0x00000001c0457824 */ /* 0x000fe200078e0245 */
[--C-:B------:R-:W-:Y:S01]  /*a420*/  SHF.R.U64 R67, R10, 0x10, R11.reuse ;  /* 0x000000100a437819 */ /* 0x100fe2000000120b */
[----:B------:R-:W-:Y:S01]  /*a430*/  HADD2.F32 R24, -RZ, R24.H0_H0 ;  /* 0x20000018ff187230 */ /* 0x000fe20000004100 */
[----:B------:R-:W-:Y:S01]  /*a440*/  SHF.R.U32.HI R65, RZ, 0x10, R11 ;  /* 0x00000010ff417819 */ /* 0x000fe2000001160b */
[----:B------:R-:W-:Y:S01]  /*a450*/  IMAD R2, R69, 0x2, R2 ;  /* 0x0000000245027824 */ /* 0x000fe200078e0202 */
[--C-:B------:R-:W-:Y:S01]  /*a460*/  SHF.R.U32.HI R20, RZ, 0x10, R5.reuse ;  /* 0x00000010ff147819 */ /* 0x100fe20000011605 */
[--C-:B------:R-:W-:Y:S01]  /*a470*/  HADD2.F32 R11, -RZ, R74.reuse.H1_H1 ;  /* 0x3000004aff0b7230 */ /* 0x100fe20000004100 */
[----:B0-----:R-:W-:Y:S01]  /*a480*/  SHF.R.U64 R71, R4, 0x10, R5 ;  /* 0x0000001004477819 */ /* 0x001fe20000001205 */
[----:B------:R-:W-:Y:S01]  /*a490*/  HADD2.F32 R74, -RZ, R74.H0_H0 ;  /* 0x2000004aff4a7230 */ /* 0x000fe20000004100 */
[----:B------:R-:W0:Y:S01]  /*a4a0*/  LDS.128 R28, [R2+0x18400] ;  /* 0x01840000021c7984 */ /* 0x000e220000000c00 */
[----:B------:R-:W-:-:S02]  /*a4b0*/  SHF.R.U64 R70, R6, 0x10, R7 ;  /* 0x0000001006467819 */ /* 0x000fc40000001207 */
[----:B------:R-:W-:Y:S01]  /*a4c0*/  SHF.R.U32.HI R69, RZ, 0x10, R7 ;  /* 0x00000010ff457819 */ /* 0x000fe20000011607 */
[--C-:B0-----:R-:W-:Y:S02]  /*a4d0*/  HADD2.F32 R8, -RZ, R29.reuse.H0_H0 ;  /* 0x2000001dff087230 */ /* 0x101fe40000004100 */
[----:B------:R-:W-:Y:S02]  /*a4e0*/  HADD2.F32 R29, -RZ, R29.H1_H1 ;  /* 0x3000001dff1d7230 */ /* 0x000fe40000004100 */
[----:B------:R-:W-:Y:S02]  /*a4f0*/  HADD2.F32 R7, -RZ, R28.H0_H0 ;  /* 0x2000001cff077230 */ /* 0x000fe40000004100 */
[C---:B------:R-:W-:Y:S01]  /*a500*/  FMUL.FTZ R25, R8.reuse, R21 ;  /* 0x0000001508197220 */ /* 0x040fe20000410000 */
[----:B------:R-:W-:Y:S01]  /*a510*/  FMUL.FTZ R63, R8, R11 ;  /* 0x0000000b083f7220 */ /* 0x000fe20000410000 */
[----:B------:R-:W-:Y:S02]  /*a520*/  HADD2.F32 R8, -RZ, R20.H0_H0 ;  /* 0x20000014ff087230 */ /* 0x000fe40000004100 */
[----:B------:R-:W-:-:S02]  /*a530*/  HADD2.F32 R20, -RZ, R0.H0_H0 ;  /* 0x20000000ff147230 */ /* 0x000fc40000004100 */
[C---:B------:R-:W-:Y:S01]  /*a540*/  FMUL.FTZ R0, R29.reuse, R24 ;  /* 0x000000181d007220 */ /* 0x040fe20000410000 */
[----:B------:R-:W-:Y:S02]  /*a550*/  HADD2.F32 R9, -RZ, R30.H0_H0 ;  /* 0x2000001eff097230 */ /* 0x000fe40000004100 */
[----:B------:R-:W-:Y:S01]  /*a560*/  FMUL.FTZ R66, R29, R8 ;  /* 0x000000081d427220 */ /* 0x000fe20000410000 */
[--C-:B------:R-:W-:Y:S02]  /*a570*/  HADD2.F32 R10, -RZ, R31.reuse.H0_H0 ;  /* 0x2000001fff0a7230 */ /* 0x100fe40000004100 */
[----:B------:R-:W-:Y:S02]  /*a580*/  HADD2.F32 R31, -RZ, R31.H1_H1 ;  /* 0x3000001fff1f7230 */ /* 0x000fe40000004100 */
[----:B------:R-:W-:Y:S02]  /*a590*/  HADD2.F32 R28, -RZ, R28.H1_H1 ;  /* 0x3000001cff1c7230 */ /* 0x000fe40000004100 */
[----:B------:R-:W-:Y:S01]  /*a5a0*/  HADD2.F32 R30, -RZ, R30.H1_H1 ;  /* 0x3000001eff1e7230 */ /* 0x000fe20000004100 */
[----:B--2---:R-:W0:Y:S02]  /*a5b0*/  LDS.128 R12, [R76+0x18400] ;  /* 0x018400004c0c7984 */ /* 0x004e240000000c00 */
[----:B0-----:R-:W-:-:S02]  /*a5c0*/  HADD2.F32 R4, -RZ, R13.H0_H0 ;  /* 0x2000000dff047230 */ /* 0x001fc40000004100 */
[----:B------:R-:W-:Y:S02]  /*a5d0*/  HADD2.F32 R13, -RZ, R13.H1_H1 ;  /* 0x3000000dff0d7230 */ /* 0x000fe40000004100 */
[----:B------:R-:W-:Y:S02]  /*a5e0*/  HADD2.F32 R3, -RZ, R12.H0_H0 ;  /* 0x2000000cff037230 */ /* 0x000fe40000004100 */
[C---:B------:R-:W-:Y:S01]  /*a5f0*/  FFMA.FTZ R25, R4.reuse, R11, -R25 ;  /* 0x0000000b04197223 */ /* 0x040fe20000010819 */
[----:B------:R-:W-:Y:S01]  /*a600*/  FFMA.FTZ R63, R4, R21, R63 ;  /* 0x00000015043f7223 */ /* 0x000fe2000001003f */
[----:B------:R-:W-:Y:S01]  /*a610*/  FFMA.FTZ R64, R13, R8, -R0 ;  /* 0x000000080d407223 */ /* 0x000fe20000010800 */
[C---:B------:R-:W-:Y:S01]  /*a620*/  FMUL.FTZ R0, R7.reuse, R20 ;  /* 0x0000001407007220 */ /* 0x040fe20000410000 */
[----:B------:R-:W-:Y:S02]  /*a630*/  HADD2.F32 R4, -RZ, R44.H0_H0 ;  /* 0x2000002cff047230 */ /* 0x000fe40000004100 */
[----:B------:R-:W-:Y:S01]  /*a640*/  FMUL.FTZ R7, R7, R74 ;  /* 0x0000004a07077220 */ /* 0x000fe20000410000 */
[----:B------:R-:W-:-:S02]  /*a650*/  HADD2.F32 R5, -RZ, R14.H0_H0 ;  /* 0x2000000eff057230 */ /* 0x000fc40000004100 */
[C---:B------:R-:W-:Y:S01]  /*a660*/  FFMA.FTZ R74, R3.reuse, R74, -R0 ;  /* 0x0000004a034a7223 */ /* 0x040fe20000010800 */
[--C-:B------:R-:W-:Y:S02]  /*a670*/  HADD2.F32 R0, -RZ, R75.reuse.H0_H0 ;  /* 0x2000004bff007230 */ /* 0x100fe40000004100 */
[----:B------:R-:W-:Y:S01]  /*a680*/  FFMA.FTZ R20, R3, R20, R7 ;  /* 0x0000001403147223 */ /* 0x000fe20000010007 */
[----:B------:R-:W-:Y:S01]  /*a690*/  FMUL.FTZ R8, R9, R4 ;  /* 0x0000000409087220 */ /* 0x000fe20000410000 */
[----:B------:R-:W-:Y:S02]  /*a6a0*/  HADD2.F32 R3, -RZ, R75.H1_H1 ;  /* 0x3000004bff037230 */ /* 0x000fe40000004100 */
[----:B------:R-:W-:Y:S01]  /*a6b0*/  FFMA.FTZ R66, R13, R24, R66 ;  /* 0x000000180d427223 */ /* 0x000fe20000010042 */
[----:B------:R-:W-:Y:S02]  /*a6c0*/  HADD2.F32 R7, -RZ, R44.H1_H1 ;  /* 0x3000002cff077230 */ /* 0x000fe40000004100 */
[----:B------:R-:W-:Y:S01]  /*a6d0*/  FMUL.FTZ R24, R9, R0 ;  /* 0x0000000009187220 */ /* 0x000fe20000410000 */
[----:B------:R-:W-:-:S02]  /*a6e0*/  HADD2.F32 R6, -RZ, R15.H0_H0 ;  /* 0x2000000fff067230 */ /* 0x000fc40000004100 */
[C---:B------:R-:W-:Y:S01]  /*a6f0*/  FFMA.FTZ R21, R5.reuse, R0, -R8 ;  /* 0x0000000005157223 */ /* 0x040fe20000010808 */
[----:B------:R-:W-:Y:S02]  /*a700*/  HADD2.F32 R8, -RZ, R65.H0_H0 ;  /* 0x20000041ff087230 */ /* 0x000fe40000004100 */
[C---:B------:R-:W-:Y:S01]  /*a710*/  FMUL.FTZ R9, R10.reuse, R7 ;  /* 0x000000070a097220 */ /* 0x040fe20000410000 */
[----:B------:R-:W-:Y:S02]  /*a720*/  HADD2.F32 R0, -RZ, R69.H0_H0 ;  /* 0x20000045ff007230 */ /* 0x000fe40000004100 */
[-C--:B------:R-:W-:Y:S01]  /*a730*/  FMUL.FTZ R44, R10, R3.reuse ;  /* 0x000000030a2c7220 */ /* 0x080fe20000410000 */
[----:B------:R-:W-:Y:S01]  /*a740*/  FFMA.FTZ R10, R5, R4, R24 ;  /* 0x00000004050a7223 */ /* 0x000fe20000010018 */
[----:B------:R-:W-:Y:S02]  /*a750*/  HADD2.F32 R15, -RZ, R15.H1_H1 ;  /* 0x3000000fff0f7230 */ /* 0x000fe40000004100 */
[C---:B------:R-:W-:Y:S01]  /*a760*/  FFMA.FTZ R4, R6.reuse, R3, -R9 ;  /* 0x0000000306047223 */ /* 0x040fe20000010809 */
[----:B------:R-:W-:Y:S01]  /*a770*/  FFMA.FTZ R44, R6, R7, R44 ;  /* 0x00000007062c7223 */ /* 0x000fe2000001002c */
[C---:B------:R-:W-:Y:S01]  /*a780*/  FMUL.FTZ R24, R31.reuse, R8 ;  /* 0x000000081f187220 */ /* 0x040fe20000410000 */
[----:B------:R-:W-:Y:S01]  /*a790*/  FMUL.FTZ R6, R31, R0 ;  /* 0x000000001f067220 */ /* 0x000fe20000410000 */
[----:B------:R-:W-:-:S02]  /*a7a0*/  HADD2.F32 R7, -RZ, R68.H0_H0 ;  /* 0x20000044ff077230 */ /* 0x000fc40000004100 */
[----:B------:R-:W-:Y:S02]  /*a7b0*/  HADD2.F32 R9, -RZ, R67.H0_H0 ;  /* 0x20000043ff097230 */ /* 0x000fe40000004100 */
[C---:B------:R-:W-:Y:S01]  /*a7c0*/  FFMA.FTZ R29, R15.reuse, R0, -R24 ;  /* 0x000000000f1d7223 */ /* 0x040fe20000010818 */
[----:B------:R-:W-:Y:S02]  /*a7d0*/  HADD2.F32 R3, -RZ, R71.H0_H0 ;  /* 0x20000047ff037230 */ /* 0x000fe40000004100 */
[----:B------:R-:W-:Y:S01]  /*a7e0*/  FFMA.FTZ R31, R15, R8, R6 ;  /* 0x000000080f1f7223 */ /* 0x000fe20000010006 */
[----:B------:R-:W-:Y:S02]  /*a7f0*/  HADD2.F32 R5, -RZ, R70.H0_H0 ;  /* 0x20000046ff057230 */ /* 0x000fe40000004100 */
[----:B------:R-:W-:Y:S01]  /*a800*/  FMUL.FTZ R11, R28, R7 ;  /* 0x000000071c0b7220 */ /* 0x000fe20000410000 */
[----:B------:R-:W-:Y:S02]  /*a810*/  HADD2.F32 R12, -RZ, R12.H1_H1 ;  /* 0x3000000cff0c7230 */ /* 0x000fe40000004100 */
[----:B------:R-:W-:Y:S01]  /*a820*/  FMUL.FTZ R15, R30, R9 ;  /* 0x000000091e0f7220 */ /* 0x000fe20000410000 */
[----:B------:R-:W-:-:S02]  /*a830*/  HADD2.F32 R14, -RZ, R14.H1_H1 ;  /* 0x3000000eff0e7230 */ /* 0x000fc40000004100 */
[----:B------:R-:W-:Y:S01]  /*a840*/  FMUL.FTZ R28, R28, R3 ;  /* 0x000000031c1c7220 */ /* 0x000fe20000410000 */
[----:B------:R-:W-:Y:S01]  /*a850*/  FMUL.FTZ R30, R30, R5 ;  /* 0x000000051e1e7220 */ /* 0x000fe20000410000 */
[----:B------:R-:W-:Y:S01]  /*a860*/  FFMA.FTZ R3, R12, R3, -R11 ;  /* 0x000000030c037223 */ /* 0x000fe2000001080b */
[----:B------:R-:W-:Y:S01]  /*a870*/  F2FP.F16.F32.PACK_AB R11, R31, R44 ;  /* 0x0000002c1f0b723e */ /* 0x000fe200000000ff */
[----:B------:R-:W-:Y:S01]  /*a880*/  FFMA.FTZ R6, R14, R5, -R15 ;  /* 0x000000050e067223 */ /* 0x000fe2000001080f */
[----:B------:R-:W-:Y:S01]  /*a890*/  FFMA.FTZ R13, R12, R7, R28 ;  /* 0x000000070c0d7223 */ /* 0x000fe2000001001c */
[----:B------:R-:W-:Y:S01]  /*a8a0*/  FFMA.FTZ R15, R14, R9, R30 ;  /* 0x000000090e0f7223 */ /* 0x000fe2000001001e */
[----:B------:R-:W-:Y:S02]  /*a8b0*/  F2FP.F16.F32.PACK_AB R7, R29, R4 ;  /* 0x000000041d07723e */ /* 0x000fe400000000ff */
[----:B------:R-:W-:Y:S02]  /*a8c0*/  F2FP.F16.F32.PACK_AB R5, R64, R25 ;  /* 0x000000194005723e */ /* 0x000fe400000000ff */
[----:B------:R-:W-:-:S02]  /*a8d0*/  F2FP.F16.F32.PACK_AB R4, R3, R74 ;  /* 0x0000004a0304723e */ /* 0x000fc400000000ff */
[----:B------:R-:W-:Y:S02]  /*a8e0*/  F2FP.F16.F32.PACK_AB R6, R6, R21 ;  /* 0x000000150606723e */ /* 0x000fe400000000ff */
[----:B------:R-:W-:Y:S02]  /*a8f0*/  F2FP.F16.F32.PACK_AB R9, R66, R63 ;  /* 0x0000003f4209723e */ /* 0x000fe400000000ff */
[----:B------:R-:W-:Y:S01]  /*a900*/  F2FP.F16.F32.PACK_AB R8, R13, R20 ;  /* 0x000000140d08723e */ /* 0x000fe200000000ff */
[----:B------:R3:W-:Y:S01]  /*a910*/  STS.128 [R76+0x18400], R4 ;  /* 0x018400044c007388 */ /* 0x0007e20000000c00 */
[----:B------:R-:W-:-:S05]  /*a920*/  F2FP.F16.F32.PACK_AB R10, R15, R10 ;  /* 0x0000000a0f0a723e */ /* 0x000fca00000000ff */
[----:B------:R3:W-:Y:S02]  /*a930*/  STS.128 [R2+0x18400], R8 ;  /* 0x0184000802007388 */ /* 0x0007e40000000c00 */
.L_x_3706:
[----:B------:R-:W-:Y:S05]  /*a940*/  BSYNC B0 ;  /* 0x0000000000007941 */ /* 0x000fea0003800000 */
.L_x_3692:
        /* <DEDUP_REMOVED lines=8> */
.L_x_3689:
[----:B------:R-:W4:Y:S01]  /*a9d0*/  S2R R0, SR_TID.X ;  /* 0x0000000000007919 */ /* 0x000f220000002100 */
[----:B------:R-:W-:Y:S05]  /*a9e0*/  WARPSYNC.ALL ;  /* 0x0000000000007948 */ /* 0x000fea0003800000 */
[----:B----4-:R-:W-:-:S05]  /*a9f0*/  SHF.R.U32.HI R0, RZ, 0x7, R0 ;  /* 0x00000007ff007819 */ /* 0x010fca0000011600 */
[----:B------:R-:W-:Y:S02]  /*aa00*/  VIADD R0, R0, 0x8 ;  /* 0x0000000800007836 */ /* 0x000fe40000000000 */
[----:B0123--:R-:W-:Y:S01]  /*aa10*/  IMAD.MOV.U32 R4, RZ, RZ, R38 ;  /* 0x000000ffff047224 */ /* 0x00ffe200078e0026 */
[----:B------:R-:W-:Y:S01]  /*aa20*/  UIADD3 UR4, UP0, UR37, 0x228, URZ ;  /* 0x0000022825047890 */ /* 0x000fe2000ff1e03f */
[----:B------:R-:W-:Y:S01]  /*aa30*/  IMAD.MOV.U32 R5, RZ, RZ, R53 ;  /* 0x000000ffff057224 */ /* 0x000fe200078e0035 */
[----:B------:R0:W-:Y:S01]  /*aa40*/  BAR.SYNC.DEFER_BLOCKING R0, 0x100 ;  /* 0x000400000000751d */ /* 0x0001e20000010000 */
[----:B------:R-:W-:Y:S01]  /*aa50*/  IMAD.MOV.U32 R6, RZ, RZ, R61 ;  /* 0x000000ffff067224 */ /* 0x000fe200078e003d */
[----:B------:R-:W-:Y:S01]  /*aa60*/  UIADD3.X UR5, URZ, UR36, URZ, UP0, !UPT ;  /* 0x000000243f057290 */ /* 0x000fe200087fe43f */
[----:B------:R-:W-:Y:S01]  /*aa70*/  IMAD.MOV.U32 R7, RZ, RZ, R62 ;  /* 0x000000ffff077224 */ /* 0x000fe200078e003e */
[----:B------:R-:W-:Y:S01]  /*aa80*/  MOV R228, 0xada0 ;  /* 0x0000ada000e47802 */ /* 0x000fe20000000f00 */
[----:B------:R-:W-:Y:S01]  /*aa90*/  IMAD.U32 R9, RZ, RZ, UR48 ;  /* 0x00000030ff097e24 */ /* 0x000fe2000f8e00ff */
[----:B------:R-:W-:Y:S01]  /*aaa0*/  BSSY B0, `(.L_x_3716) ;  /* 0x0000030000007945 */ /* 0x000fe20003800000 */
[----:B------:R-:W-:Y:S01]  /*aab0*/  IMAD.U32 R8, RZ, RZ, UR4 ;  /* 0x00000004ff087e24 */ /* 0x000fe2000f8e00ff */
[----:B------:R1:W-:Y:S01]  /*aac0*/  STL.128 [R1+0x180], R4 ;  /* 0x0001800401007387 */ /* 0x0003e20000100c00 */
[----:B0-----:R-:W-:-:S02]  /*aad0*/  IMAD.U32 R0, RZ, RZ, UR46 ;  /* 0x0000002eff007e24 */ /* 0x001fc4000f8e00ff */
[----:B------:R-:W-:Y:S01]  /*aae0*/  IMAD.MOV.U32 R24, RZ, RZ, R58 ;  /* 0x000000ffff187224 */ /* 0x000fe200078e003a */
[----:B------:R-:W-:Y:S01]  /*aaf0*/  STL.64 [R1+0x210], R32 ;  /* 0x0002102001007387 */ /* 0x000fe20000100a00 */
[----:B------:R-:W-:Y:S02]  /*ab00*/  IMAD.MOV.U32 R25, RZ, RZ, R57 ;  /* 0x000000ffff197224 */ /* 0x000fe400078e0039 */
[----:B------:R-:W-:Y:S02]  /*ab10*/  IMAD.U32 R2, RZ, RZ, UR39 ;  /* 0x00000027ff027e24 */ /* 0x000fe4000f8e00ff */
[----:B------:R-:W-:Y:S01]  /*ab20*/  IMAD.U32 R3, RZ, RZ, UR47 ;  /* 0x0000002fff037e24 */ /* 0x000fe2000f8e00ff */
[----:B------:R-:W-:Y:S04]  /*ab30*/  STL.128 [R1+0x1a0], R24 ;  /* 0x0001a01801007387 */ /* 0x000fe80000100c00 */
[----:B------:R0:W-:Y:S01]  /*ab40*/  STL.64 [R1+0x178], R2 ;  /* 0x0001780201007387 */ /* 0x0001e20000100a00 */
[----:B-1----:R-:W-:-:S02]  /*ab50*/  IMAD.MOV.U32 R4, RZ, RZ, R40 ;  /* 0x000000ffff047224 */ /* 0x002fc400078e0028 */
[----:B------:R-:W-:Y:S02]  /*ab60*/  IMAD.MOV.U32 R5, RZ, RZ, R56 ;  /* 0x000000ffff057224 */ /* 0x000fe400078e0038 */
[----:B------:R-:W-:Y:S02]  /*ab70*/  IMAD.MOV.U32 R6, RZ, RZ, R55 ;  /* 0x000000ffff067224 */ /* 0x000fe400078e0037 */
[----:B------:R-:W-:Y:S02]  /*ab80*/  IMAD.MOV.U32 R7, RZ, RZ, R54 ;  /* 0x000000ffff077224 */ /* 0x000fe400078e0036 */
[----:B0-----:R-:W-:-:S03]  /*ab90*/  VIADD R2, R204, 0xffffffff ;  /* 0xffffffffcc027836 */ /* 0x001fc60000000000 */
        /* <DEDUP_REMOVED lines=10> */
[----:B------:R-:W-:Y:S02]  /*ac40*/  IMAD.MOV.U32 R7, RZ, RZ, R42 ;  /* 0x000000ffff077224 */ /* 0x000fe400078e002a */
[----:B------:R-:W-:-:S03]  /*ac50*/  IMAD.MOV.U32 R18, RZ, RZ, R35 ;  /* 0x000000ffff127224 */ /* 0x000fc600078e0023 */
[----:B------:R0:W-:Y:S04]  /*ac60*/  STL.128 [R1+0x1f0], R4 ;  /* 0x0001f00401007387 */ /* 0x0001e80000100c00 */
        /* <DEDUP_REMOVED lines=10> */
[----:B------:R-:W-:Y:S01]  /*ad10*/  IMAD.U32 R9, RZ, RZ, UR5 ;  /* 0x00000005ff097e24 */ /* 0x000fe2000f8e00ff */
[----:B------:R-:W-:-:S02]  /*ad20*/  UIADD3 UR5, UR37, 0x178, URZ ;  /* 0x0000017825057890 */ /* 0x000fc4000fffe03f */
[----:B------:R0:W-:Y:S02]  /*ad30*/  STL.128 [R1+0x1b0], R4 ;  /* 0x0001b00401007387 */ /* 0x0001e40000100c00 */
[----:B0-----:R-:W-:Y:S02]  /*ad40*/  IMAD.MOV.U32 R4, RZ, RZ, R45 ;  /* 0x000000ffff047224 */ /* 0x001fe400078e002d */
[----:B------:R-:W-:Y:S02]  /*ad50*/  IMAD.MOV.U32 R5, RZ, RZ, R43 ;  /* 0x000000ffff057224 */ /* 0x000fe400078e002b */
[----:B------:R-:W-:Y:S02]  /*ad60*/  IMAD.MOV.U32 R6, RZ, RZ, R8 ;  /* 0x000000ffff067224 */ /* 0x000fe400078e0008 */
[----:B------:R-:W-:-:S05]  /*ad70*/  IMAD.MOV.U32 R7, RZ, RZ, R9 ;  /* 0x000000ffff077224 */ /* 0x000fca00078e0009 */
[----:B------:R0:W-:Y:S02]  /*ad80*/  STL.128 [R1+0x1d0], R4 ;  /* 0x0001d00401007387 */ /* 0x0001e40000100c00 */
[----:B0----5:R-:W-:Y:S05]  /*ad90*/  CALL.REL.NOINC `($_ZN7cutlass13device_kernelIN5flash11enable_sm90INS1_16FlashAttnFwdSm90INS1_25CollectiveMainloopFwdSm90ILi2EN4cute5tupleIJNS5_1CILi1EEES8_S8_EEENS6_IJNS7_ILi128EEENS7_ILi96EEENS7_ILi64EEEEEELi256ENS_6half_tEfNS_4arch4Sm90ELb0ELb1ELb1ELb1ELb0ELb1ELb1ELb1ELb0ELb1ELb1ELb0EEENS1_21CollectiveEpilogueFwdINS6_IJSA_NS7_ILi256EEESB_EEES9_SE_SG_Li256ELb1ELb1ELb1ELb0EEENS1_36VarlenDynamicPersistentTileSchedulerILi128ELi96ELi256ELi128ELb1ELb1ELb1ELb1ELb0ELb1EEEEEEEEEvNT_6ParamsE$_ZZN5flash25CollectiveMainloopFwdSm90ILi2EN4cute5tupleIJNS1_1CILi1EEES4_S4_EEENS2_IJNS3_ILi128EEENS3_ILi96EEENS3_ILi64EEEEEELi256EN7cutlass6half_tEfNSA_4arch4Sm90ELb0ELb1ELb1ELb1ELb0ELb1ELb1ELb1ELb0ELb1ELb1ELb0EE3mmaINS_16FlashAttnFwdSm90ISE_NS_21CollectiveEpilogueFwdINS2_IJS6_NS3_ILi256EEES7_EEES5_SB_SD_Li256ELb1ELb1ELb1ELb0EEENS_36VarlenDynamicPersistentTileSchedulerILi128ELi96ELi256ELi128ELb1ELb1ELb1ELb1ELb0ELb1EEEE13SharedStorageENS1_6TensorINS1_11ArrayEngineIfLm128EEENS1_6LayoutINS2_IJNS2_IJNS3_ILi2EEEST_NS3_ILi32EEEEEES4_S4_EEENS2_IJNS2_IJS4_ST_NS3_ILi4EEEEEENS3_ILi0EEESZ_EEEEEEENS_7SoftmaxILi2ELi0EEEEEbRKNSE_6ParamsENSA_25PipelineTmaAsyncNoClusterILi2ENSA_16PipelineTmaAsyncILi2EEEEES1B_RNSA_13PipelineStateILj2EEERT0_RT1_iRiRKNS_16SeqlenInfoQKNewKILb1ELb1EEENS2_IJiiiiEEERT_ENKUliT_T0_T1_E_clIZSF_ISO_S12_S14_EbS17_S1B_S1B_S1E_S1G_S1I_iS1J_S1N_S1O_S1Q_EUlRS1R_iE0_NS3_ILb1EEES1Y_EEDaiS1R_S1S_S1T_) ;  /* 0x0000034800e07944 */ /* 0x021fea0003c00000 */
[----:B------:R-:W-:Y:S05]  /*ada0*/  BSYNC B0 ;  /* 0x0000000000007941 */ /* 0x000fea0003800000 */
.L_x_3716:
[----:B------:R-:W2:Y:S01]  /*adb0*/  LDL R4, [R1+0x70] ;  /* 0x0000700001047983 */ /* 0x000ea20000100800 */
[----:B------:R-:W0:Y:S08]  /*adc0*/  LDC R0, c[0x0][0x448] ;  /* 0x00011200ff007b82 */ /* 0x000e300000000800 */
[----:B------:R-:W1:Y:S01]  /*add0*/  LDC.64 R2, c[0x0][0xad8] ;  /* 0x0002b600ff027b82 */ /* 0x000e620000000a00 */
[----:B0-----:R-:W-:-:S13]  /*ade0*/  ISETP.NE.AND P0, PT, R0, 0x1, PT ;  /* 0x000000010000780c */ /* 0x001fda0003f05270 */
[----:B------:R-:W0:Y:S08]  /*adf0*/  @P0 LDC R5, c[0x0][0x44c] ;  /* 0x00011300ff050b82 */ /* 0x000e300000000800 */
[----:B------:R-:W3:Y:S01]  /*ae00*/  @P0 LDC R6, c[0x0][0x450] ;  /* 0x00011400ff060b82 */ /* 0x000ee20000000800 */
[----:B--2---:R-:W-:-:S04]  /*ae10*/  IMAD.SHL.U32 R4, R4, 0x80, RZ ;  /* 0x0000008004047824 */ /* 0x004fc800078e00ff */
[----:B0-----:R-:W-:-:S04]  /*ae20*/  @P0 IMAD.HI.U32 R5, R4, R5, RZ ;  /* 0x0000000504050227 */ /* 0x001fc800078e00ff */
[----:B------:R-:W-:Y:S01]  /*ae30*/  IMAD.MOV.U32 R0, RZ, RZ, R4 ;  /* 0x000000ffff007224 */ /* 0x000fe200078e0004 */
[----:B---3--:R-:W-:Y:S02]  /*ae40*/  @P0 SHF.R.U32.HI R0, RZ, R6, R5 ;  /* 0x00000006ff000219 */ /* 0x008fe40000011605 */
[----:B-1----:R-:W-:-:S03]  /*ae50*/  ISETP.GE.AND P0, PT, R3, 0x1, PT ;  /* 0x000000010300780c */ /* 0x002fc60003f06270 */
[----:B------:R-:W-:Y:S02]  /*ae60*/  IMAD.IADD R205, R205, 0x1, R0 ;  /* 0x00000001cdcd7824 */ /* 0x000fe400078e0200 */
[----:B------:R-:W-:Y:S02]  /*ae70*/  VIADD R0, R204, 0xfffffffe ;  /* 0xfffffffecc007836 */ /* 0x000fe40000000000 */
[----:B------:R-:W-:-:S06]  /*ae80*/  IMAD.IADD R2, R205, 0x1, R2 ;  /* 0x00000001cd027824 */ /* 0x000fcc00078e0202 */
[----:B------:R-:W-:Y:S05]  /*ae90*/  @!P0 BRA `(.L_x_3717) ;  /* 0x0000000000488947 */ /* 0x000fea0003800000 */
        /* <DEDUP_REMOVED lines=11> */
.L_x_3719:
[----:B------:R-:W-:-:S13]  /*af50*/  ISETP.NE.AND P0, PT, R3, 0x1, PT ;  /* 0x000000010300780c */ /* 0x000fda0003f05270 */
[----:B------:R-:W0:Y:S02]  /*af60*/  @P0 LDC.64 R6, c[0x0][0xae0] ;  /* 0x0002b800ff060b82 */ /* 0x000e240000000a00 */
[----:B0-----:R-:W-:-:S05]  /*af70*/  @P0 IMAD.HI.U32 R6, R5, R6, RZ ;  /* 0x0000000605060227 */ /* 0x001fca00078e00ff */
[----:B------:R-:W-:-:S07]  /*af80*/  @P0 SHF.R.U32.HI R5, RZ, R7, R6 ;  /* 0x00000007ff050219 */ /* 0x000fce0000011606 */
.L_x_3720:
[----:B------:R-:W-:Y:S05]  /*af90*/  BSYNC B0 ;  /* 0x0000000000007941 */ /* 0x000fea0003800000 */
.L_x_3718:
[----:B------:R-:W-:-:S05]  /*afa0*/  IMAD R3, R5, R3, R3 ;  /* 0x0000000305037224 */ /* 0x000fca00078e0203 */
[----:B------:R-:W-:-:S07]  /*afb0*/  VIMNMX R2, R2, R3, PT ;  /* 0x0000000302027248 */ /* 0x000fce0003fe0100 */
.L_x_3717:
[----:B------:R-:W-:-:S05]  /*afc0*/  IMAD.HI R2, R2, 0x2aaaaaab, RZ ;  /* 0x2aaaaaab02027827 */ /* 0x000fca00078e02ff */
[----:B------:R-:W-:-:S04]  /*afd0*/  SHF.R.U32.HI R3, RZ, 0x1f, R2 ;  /* 0x0000001fff037819 */ /* 0x000fc80000011602 */
[----:B------:R-:W-:-:S04]  /*afe0*/  LEA.HI.SX32 R2, R2, R3, 0x1c ;  /* 0x0000000302027211 */ /* 0x000fc800078fe2ff */
[----:B------:R-:W-:-:S04]  /*aff0*/  VIMNMX R3, R189, R2, !PT ;  /* 0x00000002bd037248 */ /* 0x000fc80007fe0100 */
[----:B------:R-:W-:-:S13]  /*b000*/  ISETP.GE.AND P0, PT, R0, R3, PT ;  /* 0x000000030000720c */ /* 0x000fda0003f06270 */
[----:B------:R-:W-:Y:S05]  /*b010*/  @!P0 BRA `(.L_x_3721) ;  /* 0x000000b000808947 */ /* 0x000fea0003800000 */
.L_x_3748:
        /* <DEDUP_REMOVED lines=16> */
[----:B-1----:R-:W-:Y:S01]  /*b120*/  @!P0 IMAD.MOV.U32 R5, RZ, RZ, RZ ;  /* 0x000000ffff058224 */ /* 0x002fe200078e00ff */
[----:B--2---:R-:W-:-:S04]  /*b130*/  LOP3.LUT R2, R2, 0x1, RZ, 0xfc, !PT ;  /* 0x0000000102027812 */ /* 0x004fc800078efcff */
[----:B------:R-:W-:-:S13]  /*b140*/  ISETP.NE.AND P1, PT, R2, 0x3, PT ;  /* 0x000000030200780c */ /* 0x000fda0003f25270 */
[----:B0-----:R-:W-:Y:S05]  /*b150*/  @!P1 BRA `(.L_x_3723) ;  /* 0x0000000000049947 */ /* 0x001fea0003800000 */
[----:B------:R-:W-:Y:S01]  /*b160*/  BPT.TRAP 0x1 ;  /* 0x000000040000795c */ /* 0x000fe20000300000 */
.L_x_3723:
[----:B------:R-:W-:Y:S05]  /*b170*/  BSYNC B0 ;  /* 0x0000000000007941 */ /* 0x000fea0003800000 */
.L_x_3722:
        /* <DEDUP_REMOVED lines=13> */
.L_x_3725:
[----:B------:R-:W-:Y:S05]  /*b250*/  BSYNC B0 ;  /* 0x0000000000007941 */ /* 0x000fea0003800000 */
.L_x_3724:
        /* <DEDUP_REMOVED lines=8> */
.L_x_3727:
[----:B------:R-:W-:Y:S05]  /*b2e0*/  BSYNC B0 ;  /* 0x0000000000007941 */ /* 0x000fea0003800000 */
.L_x_3726:
[----:B------:R-:W2:Y:S04]  /*b2f0*/  LD.E R13, desc[UR42][R16.64+0x218] ;  /* 0x0002182a100d7980 */ /* 0x000ea8000c101900 */
[----:B------:R-:W2:Y:S01]  /*b300*/  LDL.64 R10, [R1+0xa0] ;  /* 0x0000a000010a7983 */ /* 0x000ea20000100a00 */
[----:B------:R-:W-:Y:S05]  /*b310*/  WARPSYNC.ALL ;  /* 0x0000000000007948 */ /* 0x000fea0003800000 */
[----:B------:R-:W3:Y:S04]  /*b320*/  LDL.64 R18, [R1+0x98] ;  /* 0x0000980001127983 */ /* 0x000ee80000100a00 */
[----:B------:R-:W4:Y:S04]  /*b330*/  LDL.64 R4, [R1+0x98] ;  /* 0x0000980001047983 */ /* 0x000f280000100a00 */
[----:B0----5:R-:W4:Y:S01]  /*b340*/  LDL.64 R6, [R1+0x98] ;  /* 0x0000980001067983 */ /* 0x021f220000100a00 */
[----:B--2---:R-:W-:-:S03]  /*b350*/  IMAD R10, R13, 0x300, R10 ;  /* 0x000003000d0a7824 */ /* 0x004fc600078e020a */
[----:B------:R-:W2:Y:S01]  /*b360*/  LDL.64 R8, [R1+0x98] ;  /* 0x0000980001087983 */ /* 0x000ea20000100a00 */
[----:B------:R-:W-:Y:S01]  /*b370*/  R2UR UR7, R11 ;  /* 0x000000000b0772ca */ /* 0x000fe200000e0000 */
[----:B------:R-:W-:Y:S01]  /*b380*/  WARPGROUP.ARRIVE ;  /* 0x00000000000079c5 */ /* 0x000fe20000000000 */
[C---:B------:R-:W-:Y:S01]  /*b390*/  R2UR UR6, R10.reuse ;  /* 0x000000000a0672ca */ /* 0x040fe200000e0000 */
[----:B------:R-:W2:Y:S01]  /*b3a0*/  LDL R20, [R1+0x54] ;  /* 0x0000540001147983 */ /* 0x000ea20000100800 */
[----:B------:R-:W-:Y:S02]  /*b3b0*/  VIADD R12, R10, 0x2 ;  /* 0x000000020a0c7836 */ /* 0x000fe40000000000 */
[----:B------:R-:W-:Y:S02]  /*b3c0*/  IMAD.MOV.U32 R13, RZ, RZ, R11 ;  /* 0x000000ffff0d7224 */ /* 0x000fe400078e000b */
[----:B------:R-:W-:Y:S01]  /*b3d0*/  IMAD.MOV.U32 R2, RZ, RZ, 0x1 ;  /* 0x00000001ff027424 */ /* 0x000fe200078e00ff */
        /* <DEDUP_REMOVED lines=44> */
.L_x_3730:
[----:B------:R-:W-:Y:S05]  /*b6a0*/  BSYNC B0 ;  /* 0x0000000000007941 */ /* 0x000fea0003800000 */
.L_x_3729:
        /* <DEDUP_REMOVED lines=10> */
.L_x_3732:
[----:B------:R-:W-:Y:S05]  /*b750*/  BSYNC B0 ;  /* 0x0000000000007941 */ /* 0x000fea0003800000 */
.L_x_3731:
[----:B------:R-:W-:Y:S04]  /*b760*/  BSSY B0, `(.L_x_3733) ;  /* 0x0000006000007945 */ /* 0x000fe80003800000 */
[----:B-1----:R-:W-:Y:S05]  /*b770*/  @P0 BRA `(.L_x_3734) ;  /* 0x0000000000100947 */ /* 0x002fea0003800000 */
[----:B-----5:R-:W-:Y:S01]  /*b780*/  IMAD R4, R4, 0x8, R7 ;  /* 0x0000000804047824 */ /* 0x020fe200078e0207 */
[----:B------:R-:W-:-:S04]  /*b790*/  SHF.L.U32 R5, R5, 0x1f, RZ ;  /* 0x0000001f05057819 */ /* 0x000fc800000006ff */
[----:B------:R-:W1:Y:S02]  /*b7a0*/  SYNCS.PHASECHK.TRANS64.TRYWAIT P0, [R4+URZ], R5 ;  /* 0x00000005040075a7 */ /* 0x000e64000800017f */
[----:B-1----:R-:W-:Y:S05]  /*b7b0*/  @!P0 BRA `(.L_x_3735) ;  /* 0x0000030400f08947 */ /* 0x002fea0003800000 */
.L_x_3734:
[----:B------:R-:W-:Y:S05]  /*b7c0*/  BSYNC B0 ;  /* 0x0000000000007941 */ /* 0x000fea0003800000 */
.L_x_3733:
[----:B0-----:R-:W2:Y:S04]  /*b7d0*/  LD.E R19, desc[UR42][R16.64+0x218] ;  /* 0x0002182a10137980 */ /* 0x001ea8000c101900 */
[----:B-1---5:R-:W2:Y:S04]  /*b7e0*/  LDL.64 R4, [R1+0x118] ;  /* 0x0001180001047983 */ /* 0x022ea80000100a00 */
[----:B------:R-:W3:Y:S04]  /*b7f0*/  LDL R18, [R1+0x90] ;  /* 0x0000900001127983 */ /* 0x000ee80000100800 */
        /* <DEDUP_REMOVED lines=178> */
[----:B0-----:R-:W-:Y:S01]  /*c320*/  LOP3.LUT R21, R20, 0x7f, RZ, 0xc0, !PT ;  /* 0x0000007f14157812 */ /* 0x001fe200078ec0ff */
[----:B------:R-:W-:Y:S03]  /*c330*/  STL [R1+0x90], R2 ;  /* 0x0000900201007387 */ /* 0x000fe60000100800 */
[----:B------:R-:W-:Y:S01]  /*c340*/  ISETP.NE.AND P0, PT, R21, RZ, PT ;  /* 0x000000ff1500720c */ /* 0x000fe20003f05270 */
[----:B------:R-:W-:Y:S01]  /*c350*/  STL [R1+0x90], R2 ;  /* 0x0000900201007387 */ /* 0x000fe20000100800 */
[----:B------:R-:W-:-:S03]  /*c360*/  SHF.R.U32.HI R20, RZ, 0x7, R20 ;  /* 0x00000007ff147819 */ /* 0x000fc60000011614 */
        /* <DEDUP_REMOVED lines=21> */
[----:B------:R-:W2:Y:S04]  /*c4c0*/  LDL R73, [R1+0x13c] ;  /* 0x00013c0001497983 */ /* 0x000ea80000100800 */
[----:B------:R-:W3:Y:S04]  /*c4d0*/  LDL R72, [R1+0x70] ;  /* 0x0000700001487983 */ /* 0x000ee80000100800 */
[----:B-1----:R-:W4:Y:S04]  /*c4e0*/  LDL.64 R4, [R1+0x170] ;  /* 0x0001700001047983 */ /* 0x002f280000100a00 */
[----:B------:R-:W2:Y:S04]  /*c4f0*/  LDL.64 R12, [R1+0x160] ;  /* 0x00016000010c7983 */ /* 0x000ea80000100a00 */
[----:B------:R-:W3:Y:S04]  /*c500*/  LDL R21, [R1+0x168] ;  /* 0x0001680001157983 */ /* 0x000ee80000100800 */
[----:B------:R-:W3:Y:S04]  /*c510*/  LDL.128 R8, [R1+0x150] ;  /* 0x0001500001087983 */ /* 0x000ee80000100c00 */
[----:B----4-:R-:W4:Y:S04]  /*c520*/  LD.E R19, desc[UR42][R4.64] ;  /* 0x0000002a04137980 */ /* 0x010f28000c101900 */
[----:B0-----:R-:W4:Y:S01]  /*c530*/  LDL.128 R4, [R1+0x140] ;  /* 0x0001400001047983 */ /* 0x001f220000100c00 */
[----:B--2---:R-:W-:-:S02]  /*c540*/  ISETP.NE.AND P1, PT, R12, 0x1, PT ;  /* 0x000000010c00780c */ /* 0x004fc40003f25270 */
[----:B---3--:R-:W-:Y:S01]  /*c550*/  ISETP.GE.AND P2, PT, R9, 0x1, PT ;  /* 0x000000010900780c */ /* 0x008fe20003f46270 */
[----:B------:R-:W-:Y:S01]  /*c560*/  BSSY B0, `(.L_x_3736) ;  /* 0x000009e000007945 */ /* 0x000fe20003800000 */
[-C--:B----4-:R-:W-:Y:S01]  /*c570*/  FMUL.FTZ R15, R26, R19.reuse ;  /* 0x000000131a0f7220 */ /* 0x090fe20000410000 */
[-C--:B------:R-:W-:Y:S01]  /*c580*/  FMUL.FTZ R26, R30, R19.reuse ;  /* 0x000000131e1a7220 */ /* 0x080fe20000410000 */
[-C--:B------:R-:W-:Y:S01]  /*c590*/  FMUL.FTZ R30, R32, R19.reuse ;  /* 0x00000013201e7220 */ /* 0x080fe20000410000 */
[-C--:B------:R-:W-:Y:S01]  /*c5a0*/  FMUL.FTZ R32, R36, R19.reuse ;  /* 0x0000001324207220 */ /* 0x080fe20000410000 */
[----:B------:R-:W-:Y:S01]  /*c5b0*/  SHF.R.S32.HI R36, RZ, 0x1f, R73 ;  /* 0x0000001fff247819 */ /* 0x000fe20000011449 */
[-C--:B------:R-:W-:Y:S01]  /*c5c0*/  FMUL.FTZ R74, R50, R19.reuse ;  /* 0x00000013324a7220 */ /* 0x080fe20000410000 */
[----:B------:R-:W-:Y:S02]  /*c5d0*/  FMUL.FTZ R50, R52, R19 ;  /* 0x0000001334327220 */ /* 0x000fe40000410000 */
[----:B------:R-:W-:Y:S01]  /*c5e0*/  LEA.HI R52, R36, R73, RZ, 0x7 ;  /* 0x0000004924347211 */ /* 0x000fe200078f38ff */
[----:B------:R-:W-:-:S03]  /*c5f0*/  FMUL.FTZ R76, R54, R19 ;  /* 0x00000013364c7220 */ /* 0x000fc60000410000 */
        /* <DEDUP_REMOVED lines=24> */
[-C--:B------:R-:W-:Y:S01]  /*c780*/  FMUL.FTZ R57, R58, R19.reuse ;  /* 0x000000133a397220 */ /* 0x080fe20000410000 */
[----:B------:R-:W-:Y:S01]  /*c790*/  FMUL.FTZ R53, R61, R19 ;  /* 0x000000133d357220 */ /* 0x000fe20000410000 */
        /* <DEDUP_REMOVED lines=26> */
[----:B------:R-:W-:Y:S02]  /*c940*/  IMAD.MOV.U32 R21, RZ, RZ, -0x60 ;  /* 0xffffffa0ff157424 */ /* 0x000fe400078e00ff */
[----:B------:R-:W-:Y:S01]  /*c950*/  FMUL.FTZ R20, R25, R19 ;  /* 0x0000001319147220 */ /* 0x000fe20000410000 */
[----:B------:R-:W-:Y:S01]  /*c960*/  IMAD.IADD R54, R54, 0x1, -R13 ;  /* 0x0000000136367824 */ /* 0x000fe200078e0a0d */
[----:B------:R-:W0:Y:S01]  /*c970*/  SHFL.IDX PT, R52, R80, RZ, 0x1c1f ;  /* 0x001c1fff50347589 */ /* 0x000e2200000e0000 */
[----:B------:R-:W-:Y:S02]  /*c980*/  IMAD R21, R0, R21, 0x1 ;  /* 0x0000000100157424 */ /* 0x000fe400078e0215 */
[-C--:B------:R-:W-:Y:S01]  /*c990*/  FMUL.FTZ R25, R31, R19.reuse ;  /* 0x000000131f197220 */ /* 0x080fe20000410000 */
[-C--:B------:R-:W-:Y:S01]  /*c9a0*/  FMUL.FTZ R31, R33, R19.reuse ;  /* 0x00000013211f7220 */ /* 0x080fe20000410000 */
[-C--:B------:R-:W-:Y:S01]  /*c9b0*/  FMUL.FTZ R33, R63, R19.reuse ;  /* 0x000000133f217220 */ /* 0x080fe20000410000 */
[----:B------:R-:W-:Y:S01]  /*c9c0*/  FMUL.FTZ R61, R67, R19 ;  /* 0x00000013433d7220 */ /* 0x000fe20000410000 */
[----:B------:R-:W-:-:S02]  /*c9d0*/  IMAD R54, R54, -0x2, R21 ;  /* 0xfffffffe36367824 */ /* 0x000fc400078e0215 */
        /* <DEDUP_REMOVED lines=12> */
[----:B------:R-:W1:Y:S01]  /*caa0*/  MUFU.TANH R14, R14 ;  /* 0x0000000e000e7308 */ /* 0x000e620000002400 */
[----:B------:R-:W-:-:S02]  /*cab0*/  IADD3 R36, -R4, R54, R5 ;  /* 0x0000003604247210 */ /* 0x000fc40007ffe105 */
[----:B------:R-:W-:-:S05]  /*cac0*/  LOP3.LUT R19, RZ, R6, RZ, 0x33, !PT ;  /* 0x00000006ff137212 */ /* 0x000fca00078e33ff */
        /* <DEDUP_REMOVED lines=46> */
[----:B------:R-:W1:Y:S01]  /*cdb0*/  MUFU.TANH R21, R21 ;  /* 0x0000001500157308 */ /* 0x000e620000002400 */
[----:B------:R-:W-:-:S02]  /*cdc0*/  IMAD.IADD R71, R36, 0x1, R7 ;  /* 0x0000000124477824 */ /* 0x000fc400078e0207 */
[----:B------:R-:W-:Y:S02]  /*cdd0*/  IMAD.IADD R73, R36, 0x1, R19 ;  /* 0x0000000124497824 */ /* 0x000fe400078e0213 */
[----:B------:R-:W-:Y:S02]  /*cde0*/  IMAD R79, R0, -0x60, R8 ;  /* 0xffffffa0004f7824 */ /* 0x000fe400078e0208 */
        /* <DEDUP_REMOVED lines=14> */
.L_x_3739:
[----:B------:R-:W-:-:S13]  /*ced0*/  ISETP.NE.AND P1, PT, R9, 0x1, PT ;  /* 0x000000010900780c */ /* 0x000fda0003f25270 */
[----:B------:R-:W-:-:S05]  /*cee0*/  @P1 IMAD.HI.U32 R36, R8, R10, RZ ;  /* 0x0000000a08241227 */ /* 0x000fca00078e00ff */
[----:B------:R-:W-:-:S07]  /*cef0*/  @P1 SHF.R.U32.HI R8, RZ, R11, R36 ;  /* 0x0000000bff081219 */ /* 0x000fce0000011624 */
.L_x_3740:
[----:B------:R-:W-:Y:S05]  /*cf00*/  BSYNC B1 ;  /* 0x0000000000017941 */ /* 0x000fea0003800000 */
.L_x_3738:
[----:B------:R-:W-:-:S05]  /*cf10*/  IMAD R8, R8, R9, R81 ;  /* 0x0000000908087224 */ /* 0x000fca00078e0251 */
[----:B------:R-:W-:Y:S02]  /*cf20*/  VIMNMX R7, R7, R8, !PT ;  /* 0x0000000807077248 */ /* 0x000fe40007fe0100 */
[----:B------:R-:W-:-:S07]  /*cf30*/  VIADDMNMX R6, R8, R9, R6, PT ;  /* 0x0000000908067246 */ /* 0x000fce0003800106 */
.L_x_3737:
[----:B------:R-:W-:Y:S05]  /*cf40*/  BSYNC B0 ;  /* 0x0000000000007941 */ /* 0x000fea0003800000 */
.L_x_3736:
[C---:B------:R-:W-:Y:S01]  /*cf50*/  ISETP.GE.AND P1, PT, R79.reuse, 0x9, PT ;  /* 0x000000094f00780c */ /* 0x040fe20003f26270 */
[----:B------:R-:W0:Y:S01]  /*cf60*/  SHFL.IDX PT, R80, R80, 0x1, 0x1c1f ;  /* 0x003c1f0050507f89 */ /* 0x000e2200000e0000 */
[----:B------:R-:W-:Y:S01]  /*cf70*/  ISETP.GE.AND P2, PT, R79, 0x2, PT ;  /* 0x000000024f00780c */ /* 0x000fe20003f46270 */
[----:B------:R-:W-:Y:S01]  /*cf80*/  BSSY B0, `(.L_x_3741) ;  /* 0x0000087000007945 */ /* 0x000fe20003800000 */
[----:B------:R-:W-:Y:S02]  /*cf90*/  P2R R19, PR, RZ, 0x2 ;  /* 0x00000002ff137803 */ /* 0x000fe40000000000 */
[----:B------:R-:W-:Y:S02]  /*cfa0*/  ISETP.GT.AND P1, PT, R7, 0x8, !P1 ;  /* 0x000000080700780c */ /* 0x000fe40004f24270 */
[----:B------:R-:W-:Y:S02]  /*cfb0*/  P2R R8, PR, RZ, 0x4 ;  /* 0x00000004ff087803 */ /* 0x000fe40000000000 */
[----:B------:R-:W-:-:S02]  /*cfc0*/  ISETP.LT.OR P1, PT, R6, 0x9, P1 ;  /* 0x000000090600780c */ /* 0x000fc40000f21670 */
[----:B------:R-:W-:Y:S02]  /*cfd0*/  ISETP.GT.AND P2, PT, R7, 0x1, !P2 ;  /* 0x000000010700780c */ /* 0x000fe40005744270 */
[----:B------:R-:W-:Y:S02]  /*cfe0*/  ISETP.GE.AND P3, PT, R79, 0xa, PT ;  /* 0x0000000a4f00780c */ /* 0x000fe40003f66270 */
[----:B------:R-:W-:Y:S02]  /*cff0*/  FSEL R162, R24, -INF , !P1 ;  /* 0xff80000018a27808 */ /* 0x000fe40004800000 */
[----:B------:R-:W-:Y:S02]  /*d000*/  ISETP.LT.OR P2, PT, R6, 0x2, P2 ;  /* 0x000000020600780c */ /* 0x000fe40001741670 */
[----:B------:R-:W-:Y:S02]  /*d010*/  ISETP.GT.AND P1, PT, R7, 0x9, !P3 ;  /* 0x000000090700780c */ /* 0x000fe40005f24270 */
[----:B------:R-:W-:-:S02]  /*d020*/  FSEL R72, R20, -INF , !P2 ;  /* 0xff80000014487808 */ /* 0x000fc40005000000 */
        /* <DEDUP_REMOVED lines=85> */
[----:B------:R-:W-:Y:S01]  /*d580*/  FSEL R32, R63, -INF , !P3 ;  /* 0xff8000003f207808 */ /* 0x000fe20005800000 */
[----:B0-----:R-:W-:Y:S01]  /*d590*/  IMAD.IADD R63, R73, 0x1, R80 ;  /* 0x00000001493f7824 */ /* 0x001fe200078e0250 */
        /* <DEDUP_REMOVED lines=11> */
[----:B-1----:R-:W-:Y:S01]  /*d650*/  FSEL R160, R14, -INF , !P6 ;  /* 0xff8000000ea07808 */ /* 0x002fe20007000000 */
[----:B------:R-:W-:Y:S01]  /*d660*/  IMAD.IADD R14, R71, 0x1, R80 ;  /* 0x00000001470e7824 */ /* 0x000fe200078e0250 */
[----:B------:R-:W-:-:S04]  /*d670*/  ISETP.GE.AND P6, PT, R79, 0x5a, PT ;  /* 0x0000005a4f00780c */ /* 0x000fc80003fc6270 */
[----:B------:R-:W-:Y:S02]  /*d680*/  P2R R65, PR, RZ, 0x40 ;  /* 0x00000040ff417803 */ /* 0x000fe40000000000 */
        /* <DEDUP_REMOVED lines=15> */
.L_x_3744:
[----:B------:R-:W-:-:S13]  /*d780*/  ISETP.NE.AND P6, PT, R9, 0x1, PT ;  /* 0x000000010900780c */ /* 0x000fda0003fc5270 */
[----:B------:R-:W-:-:S05]  /*d790*/  @P6 IMAD.HI.U32 R10, R4, R10, RZ ;  /* 0x0000000a040a6227 */ /* 0x000fca00078e00ff */
[----:B------:R-:W-:-:S07]  /*d7a0*/  @P6 SHF.R.U32.HI R4, RZ, R11, R10 ;  /* 0x0000000bff046219 */ /* 0x000fce000001160a */
.L_x_3745:
[----:B------:R-:W-:Y:S05]  /*d7b0*/  BSYNC B1 ;  /* 0x0000000000017941 */ /* 0x000fea0003800000 */
.L_x_3743:
[----:B------:R-:W-:-:S05]  /*d7c0*/  IMAD R4, R4, R9, R81 ;  /* 0x0000000904047224 */ /* 0x000fca00078e0251 */
[----:B------:R-:W-:Y:S02]  /*d7d0*/  VIADDMNMX R14, R4, R9, R14, PT ;  /* 0x00000009040e7246 */ /* 0x000fe4000380010e */
[----:B------:R-:W-:-:S07]  /*d7e0*/  VIMNMX R63, R63, R4, !PT ;  /* 0x000000043f3f7248 */ /* 0x000fce0007fe0100 */
.L_x_3742:
[----:B------:R-:W-:Y:S05]  /*d7f0*/  BSYNC B0 ;  /* 0x0000000000007941 */ /* 0x000fea0003800000 */
.L_x_3741:
[----:B------:R-:W2:Y:S01]  /*d800*/  LDL.64 R6, [R1+0x230] ;  /* 0x0002300001067983 */ /* 0x000ea20000100a00 */
        /* <DEDUP_REMOVED lines=52> */
[----:B------:R-:W-:Y:S01]  /*db50*/  ISETP.NE.AND P5, PT, R90, RZ, PT ;  /* 0x000000ff5a00720c */ /* 0x000fe20003fa5270 */
[----:B------:R-:W3:Y:S03]  /*db60*/  LDL R74, [R1+0x250] ;  /* 0x00025000014a7983 */ /* 0x000ee60000100800 */
        /* <DEDUP_REMOVED lines=20> */
[----:B------:R-:W-:Y:S02]  /*dcb0*/  ISETP.GT.AND P1, PT, R63, 0x49, !P1 ;  /* 0x000000493f00780c */ /* 0x000fe40004f24270 */
[----:B------:R-:W-:Y:S02]  /*dcc0*/  ISETP.LT.OR P5, PT, R14, 0x49, P5 ;  /* 0x000000490e00780c */ /* 0x000fe40002fa1670 */
[----:B--2---:R-:W-:Y:S02]  /*dcd0*/  FMNMX.FTZ R4, R160, R6, !PT ;  /* 0x00000006a0047209 */ /* 0x004fe40007810000 */
[----:B------:R-:W-:-:S02]  /*dce0*/  FSEL R19, R78, -INF , !P5 ;  /* 0xff8000004e137808 */ /* 0x000fc40006800000 */
[----:B------:R-:W-:Y:S02]  /*dcf0*/  FMNMX.FTZ R4, R72, R4, !PT ;  /* 0x0000000448047209 */ /* 0x000fe40007810000 */
[C---:B------:R-:W-:Y:S02]  /*dd00*/  ISETP.GT.AND P2, PT, R63.reuse, 0x50, !P2 ;  /* 0x000000503f00780c */ /* 0x040fe40005744270 */
[----:B------:R-:W-:Y:S02]  /*dd10*/  FMNMX.FTZ R4, R162, R4, !PT ;  /* 0x00000004a2047209 */ /* 0x000fe40007810000 */
[----:B------:R-:W-:Y:S02]  /*dd20*/  ISETP.GT.AND P3, PT, R63, 0x51, !P3 ;  /* 0x000000513f00780c */ /* 0x000fe40005f64270 */
[----:B------:R-:W-:Y:S02]  /*dd30*/  FMNMX.FTZ R4, R70, R4, !PT ;  /* 0x0000000446047209 */ /* 0x000fe40007810000 */
[----:B------:R-:W-:-:S02]  /*dd40*/  ISETP.NE.AND P6, PT, R65, RZ, PT ;  /* 0x000000ff4100720c */ /* 0x000fc40003fc5270 */
        /* <DEDUP_REMOVED lines=18> */
[----:B------:R-:W-:-:S04]  /*de70*/  FMNMX.FTZ R5, R44, R5, !PT ;  /* 0x000000052c057209 */ /* 0x000fc80007810000 */
[----:B------:R-:W-:Y:S02]  /*de80*/  FMNMX.FTZ R9, R42, R5, !PT ;  /* 0x000000052a097209 */ /* 0x000fe40007810000 */
        /* <DEDUP_REMOVED lines=16> */
[----:B------:R-:W-:Y:S01]  /*df90*/  FMNMX.FTZ R5, R25, R4, !PT ;  /* 0x0000000419057209 */ /* 0x000fe20007810000 */
[----:B------:R-:W0:Y:S01]  /*dfa0*/  SHFL.BFLY PT, R9, R8, 0x2, 0x1f ;  /* 0x0c401f0008097f89 */ /* 0x000e2200000e0000 */
[----:B------:R-:W-:Y:S02]  /*dfb0*/  ISETP.LT.OR P1, PT, R14, 0x4a, P1 ;  /* 0x0000004a0e00780c */ /* 0x000fe40000f21670 */
        /* <DEDUP_REMOVED lines=17> */
[----:B0-----:R-:W-:Y:S02]  /*e0d0*/  FMNMX.FTZ R10, R8, R9, !PT ;  /* 0x00000009080a7209 */ /* 0x001fe40007810000 */
[----:B------:R-:W-:-:S05]  /*e0e0*/  FMNMX.FTZ R9, R63, R4, !PT ;  /* 0x000000043f097209 */ /* 0x000fca0007810000 */
[----:B------:R-:W-:Y:S04]  /*e0f0*/  STL.64 [R1+0x230], R8 ;  /* 0x0002300801007387 */ /* 0x000fe80000100a00 */
[----:B------:R-:W2:Y:S04]  /*e100*/  LDL R12, [R1+0x234] ;  /* 0x00023400010c7983 */ /* 0x000ea80000100800 */
[----:B------:R-:W0:Y:S02]  /*e110*/  SHFL.BFLY PT, R5, R10, 0x1, 0x1f ;  /* 0x0c201f000a057f89 */ /* 0x000e2400000e0000 */
[----:B0-----:R-:W-:-:S02]  /*e120*/  FMNMX.FTZ R10, R10, R5, !PT ;  /* 0x000000050a0a7209 */ /* 0x001fc40007810000 */
[----:B------:R-:W4:Y:S04]  /*e130*/  LDL.64 R4, [R1+0x240] ;  /* 0x0002400001047983 */ /* 0x000f280000100a00 */
[----:B------:R-:W-:Y:S04]  /*e140*/  STL [R1+0x230], R10 ;  /* 0x0002300a01007387 */ /* 0x000fe80000100800 */
[----:B------:R-:W5:Y:S04]  /*e150*/  LDL R14, [R1+0x230] ;  /* 0x00023000010e7983 */ /* 0x000f680000100800 */
[----:B--2---:R-:W0:Y:S02]  /*e160*/  SHFL.BFLY PT, R9, R12, 0x2, 0x1f ;  /* 0x0c401f000c097f89 */ /* 0x004e2400000e0000 */
[----:B0-----:R-:W-:-:S05]  /*e170*/  FMNMX.FTZ R9, R9, R12, !PT ;  /* 0x0000000c09097209 */ /* 0x001fca0007810000 */
[----:B------:R-:W0:Y:S01]  /*e180*/  SHFL.BFLY PT, R8, R9, 0x1, 0x1f ;  /* 0x0c201f0009087f89 */ /* 0x000e2200000e0000 */
[----:B-----5:R-:W-:Y:S01]  /*e190*/  FSETP.NEU.FTZ.AND P1, PT, R14, -INF , PT ;  /* 0xff8000000e00780b */ /* 0x020fe20003f3d000 */
[----:B---3--:R-:W-:-:S03]  /*e1a0*/  FMUL.FTZ R11, R74, R14 ;  /* 0x0000000e4a0b7220 */ /* 0x008fc60000410000 */
[----:B------:R-:W-:Y:S02]  /*e1b0*/  FSEL R65, R14, RZ, P1 ;  /* 0x000000ff0e417208 */ /* 0x000fe40000800000 */
[----:B------:R-:W-:-:S03]  /*e1c0*/  FSEL R11, R11, RZ, P1 ;  /* 0x000000ff0b0b7208 */ /* 0x000fc60000800000 */
[----:B------:R-:W-:Y:S01]  /*e1d0*/  FADD.FTZ R65, R6, -R65 ;  /* 0x8000004106417221 */ /* 0x000fe20000010000 */
[----:B0-----:R-:W-:-:S04]  /*e1e0*/  FMNMX.FTZ R8, R9, R8, !PT ;  /* 0x0000000809087209 */ /* 0x001fc80007810000 */
[C---:B------:R-:W-:Y:S01]  /*e1f0*/  FSETP.NEU.FTZ.AND P1, PT, R8.reuse, -INF , PT ;  /* 0xff8000000800780b */ /* 0x040fe20003f3d000 */
[----:B------:R-:W-:-:S03]  /*e200*/  FMUL.FTZ R6, R8, R74 ;  /* 0x0000004a08067220 */ /* 0x000fc60000410000 */
[----:B------:R-:W-:Y:S02]  /*e210*/  FSEL R10, R8, RZ, P1 ;  /* 0x000000ff080a7208 */ /* 0x000fe40000800000 */
[----:B------:R-:W-:Y:S01]  /*e220*/  FSEL R6, R6, RZ, P1 ;  /* 0x000000ff06067208 */ /* 0x000fe20000800000 */
        /* <DEDUP_REMOVED lines=24> */
[----:B------:R-:W-:Y:S01]  /*e3b0*/  FADD.FTZ R7, R7, -R10 ;  /* 0x8000000a07077221 */ /* 0x000fe20000010000 */
[-C--:B------:R-:W-:Y:S01]  /*e3c0*/  FMUL.FTZ R11, R65, R74.reuse ;  /* 0x0000004a410b7220 */ /* 0x080fe20000410000 */
[----:B------:R-:W-:-:S02]  /*e3d0*/  FFMA.FTZ R32, R40, R74, -R6 ;  /* 0x0000004a28207223 */ /* 0x000fc40000010806 */
[----:B------:R-:W-:Y:S01]  /*e3e0*/  FMUL.FTZ R7, R74, R7 ;  /* 0x000000074a077220 */ /* 0x000fe20000410000 */
[-CC-:B------:R-:W-:Y:S01]  /*e3f0*/  FFMA.FTZ R161, R31, R74.reuse, -R6.reuse ;  /* 0x0000004a1fa17223 */ /* 0x180fe20000010806 */
[----:B------:R-:W-:Y:S01]  /*e400*/  MUFU.EX2 R160, R160 ;  /* 0x000000a000a07308 */ /* 0x000fe20000000800 */
[----:B------:R-:W-:-:S07]  /*e410*/  FFMA.FTZ R31, R29, R74, -R6 ;  /* 0x0000004a1d1f7223 */ /* 0x000fce0000010806 */
[----:B------:R-:W4:Y:S01]  /*e420*/  MUFU.EX2 R11, R11 ;  /* 0x0000000b000b7308 */ /* 0x000f220000000800 */
[----:B------:R-:W-:-:S07]  /*e430*/  FFMA.FTZ R163, R53, R74, -R6 ;  /* 0x0000004a35a37223 */ /* 0x000fce0000010806 */
[----:B------:R-:W-:Y:S08]  /*e440*/  MUFU.EX2 R32, R32 ;  /* 0x0000002000207308 */ /* 0x000ff00000000800 */
[----:B------:R-:W0:Y:S01]  /*e450*/  MUFU.EX2 R10, R7 ;  /* 0x00000007000a7308 */ /* 0x000e220000000800 */
[----:B------:R-:W-:-:S07]  /*e460*/  FFMA.FTZ R30, R45, R74, -R6 ;  /* 0x0000004a2d1e7223 */ /* 0x000fce0000010806 */
[----:B------:R-:W1:Y:S08]  /*e470*/  MUFU.EX2 R13, R13 ;  /* 0x0000000d000d7308 */ /* 0x000e700000000800 */
[----:B------:R-:W2:Y:S01]  /*e480*/  MUFU.EX2 R161, R161 ;  /* 0x000000a100a17308 */ /* 0x000ea20000000800 */
[----:B------:R-:W-:-:S07]  /*e490*/  FFMA.FTZ R165, R51, R74, -R6 ;  /* 0x0000004a33a57223 */ /* 0x000fce0000010806 */
[----:B------:R-:W3:Y:S08]  /*e4a0*/  MUFU.EX2 R162, R162 ;  /* 0x000000a200a27308 */ /* 0x000ef00000000800 */
[----:B------:R-:W5:Y:S01]  /*e4b0*/  MUFU.EX2 R31, R31 ;  /* 0x0000001f001f7308 */ /* 0x000f620000000800 */
[----:B----4-:R-:W-:Y:S01]  /*e4c0*/  FFMA.FTZ R4, R11, R4, R160 ;  /* 0x000000040b047223 */ /* 0x010fe200000100a0 */
[----:B0-----:R-:W-:-:S06]  /*e4d0*/  FFMA.FTZ R14, R5, R10, R32 ;  /* 0x0000000a050e7223 */ /* 0x001fcc0000010020 */
[----:B------:R-:W0:Y:S01]  /*e4e0*/  MUFU.EX2 R37, R37 ;  /* 0x0000002500257308 */ /* 0x000e220000000800 */
[----:B------:R-:W-:-:S07]  /*e4f0*/  FFMA.FTZ R29, R28, R74, -R6 ;  /* 0x0000004a1c1d7223 */ /* 0x000fce0000010806 */
[----:B------:R-:W4:Y:S01]  /*e500*/  MUFU.EX2 R163, R163 ;  /* 0x000000a300a37308 */ /* 0x000f220000000800 */
[----:B-1----:R-:W-:Y:S01]  /*e510*/  FADD.FTZ R5, R13, R4 ;  /* 0x000000040d057221 */ /* 0x002fe20000010000 */
[----:B--2---:R-:W-:-:S06]  /*e520*/  FADD.FTZ R14, R161, R14 ;  /* 0x0000000ea10e7221 */ /* 0x004fcc0000010000 */
[----:B------:R-:W1:Y:S01]  /*e530*/  MUFU.EX2 R36, R36 ;  /* 0x0000002400247308 */ /* 0x000e620000000800 */
[----:B------:R-:W-:-:S07]  /*e540*/  FFMA.FTZ R167, R49, R74, -R6 ;  /* 0x0000004a31a77223 */ /* 0x000fce0000010806 */
[----:B------:R-:W2:Y:S01]  /*e550*/  MUFU.EX2 R30, R30 ;  /* 0x0000001e001e7308 */ /* 0x000ea20000000800 */
[----:B---3--:R-:W-:Y:S01]  /*e560*/  FADD.FTZ R4, R162, R5 ;  /* 0x00000005a2047221 */ /* 0x008fe20000010000 */
[----:B-----5:R-:W-:-:S06]  /*e570*/  FADD.FTZ R14, R31, R14 ;  /* 0x0000000e1f0e7221 */ /* 0x020fcc0000010000 */
[----:B------:R-:W3:Y:S01]  /*e580*/  MUFU.EX2 R164, R164 ;  /* 0x000000a400a47308 */ /* 0x000ee20000000800 */
[----:B------:R-:W-:-:S07]  /*e590*/  FFMA.FTZ R28, R41, R74, -R6 ;  /* 0x0000004a291c7223 */ /* 0x000fce0000010806 */
[----:B------:R-:W5:Y:S01]  /*e5a0*/  MUFU.EX2 R165, R165 ;  /* 0x000000a500a57308 */ /* 0x000f620000000800 */
[----:B0-----:R-:W-:Y:S01]  /*e5b0*/  FADD.FTZ R5, R37, R4 ;  /* 0x0000000425057221 */ /* 0x001fe20000010000 */
[----:B----4-:R-:W-:-:S06]  /*e5c0*/  FADD.FTZ R7, R163, R14 ;  /* 0x0000000ea3077221 */ /* 0x010fcc0000010000 */
        /* <DEDUP_REMOVED lines=75> */
[----:B------:R-:W0:Y:S08]  /*ea80*/  MUFU.EX2 R173, R173 ;  /* 0x000000ad00ad7308 */ /* 0x000e300000000800 */
[----:B------:R-:W4:Y:S01]  /*ea90*/  MUFU.EX2 R19, R19 ;  /* 0x0000001300137308 */ /* 0x000f220000000800 */
[----:B-1----:R-:W-:Y:S01]  /*eaa0*/  FADD.FTZ R7, R178, R7 ;  /* 0x00000007b2077221 */ /* 0x002fe20000010000 */
[----:B--2---:R-:W-:-:S06]  /*eab0*/  FADD.FTZ R5, R175, R4 ;  /* 0x00000004af057221 */ /* 0x004fcc0000010000 */
[----:B------:R-:W1:Y:S08]  /*eac0*/  MUFU.EX2 R21, R21 ;  /* 0x0000001500157308 */ /* 0x000e700000000800 */
[----:B------:R-:W2:Y:S01]  /*ead0*/  MUFU.EX2 R14, R14 ;  /* 0x0000000e000e7308 */ /* 0x000ea20000000800 */
[----:B---3--:R-:W-:Y:S01]  /*eae0*/  FADD.FTZ R4, R172, R7 ;  /* 0x00000007ac047221 */ /* 0x008fe20000010000 */
[----:B-----5:R-:W-:-:S06]  /*eaf0*/  FADD.FTZ R6, R18, R5 ;  /* 0x0000000512067221 */ /* 0x020fcc0000010000 */
[----:B------:R-:W3:Y:S08]  /*eb00*/  MUFU.EX2 R20, R20 ;  /* 0x0000001400147308 */ /* 0x000ef00000000800 */
[----:B------:R-:W5:Y:S01]  /*eb10*/  MUFU.EX2 R15, R15 ;  /* 0x0000000f000f7308 */ /* 0x000f620000000800 */
[----:B0-----:R-:W-:Y:S01]  /*eb20*/  FADD.FTZ R4, R173, R4 ;  /* 0x00000004ad047221 */ /* 0x001fe20000010000 */
[----:B----4-:R-:W-:-:S03]  /*eb30*/  FADD.FTZ R5, R19, R6 ;  /* 0x0000000613057221 */ /* 0x010fc60000010000 */
[----:B-1----:R-:W-:Y:S01]  /*eb40*/  FADD.FTZ R7, R21, R4 ;  /* 0x0000000415077221 */ /* 0x002fe20000010000 */
[----:B--2---:R-:W-:-:S03]  /*eb50*/  FADD.FTZ R6, R14, R5 ;  /* 0x000000050e067221 */ /* 0x004fc60000010000 */
[----:B---3--:R-:W-:Y:S01]  /*eb60*/  FADD.FTZ R4, R20, R7 ;  /* 0x0000000714047221 */ /* 0x008fe20000010000 */
[----:B------:R-:W-:Y:S01]  /*eb70*/  STL [R1+0x234], R8 ;  /* 0x0002340801007387 */ /* 0x000fe20000100800 */
[----:B-----5:R-:W-:-:S05]  /*eb80*/  FADD.FTZ R5, R15, R6 ;  /* 0x000000060f057221 */ /* 0x020fca0000010000 */
[----:B------:R0:W-:Y:S04]  /*eb90*/  STL.64 [R1+0x240], R4 ;  /* 0x0002400401007387 */ /* 0x0001e80000100a00 */
[----:B------:R-:W2:Y:S01]  /*eba0*/  LD.E R6, desc[UR42][R16.64+0x260] ;  /* 0x0002602a10067980 */ /* 0x000ea2000c101900 */
[----:B------:R-:W-:-:S04]  /*ebb0*/  UIADD3 UR4, UP0, UR37, 0x260, URZ ;  /* 0x0000026025047890 */ /* 0x000fc8000ff1e03f */
[----:B------:R-:W-:Y:S02]  /*ebc0*/  ULOP3.LUT UR5, UR4, 0x4, URZ, 0xfc, !UPT ;  /* 0x0000000404057892 */ /* 0x000fe4000f8efc3f */
[----:B------:R-:W-:-:S04]  /*ebd0*/  UIADD3.X UR6, URZ, UR36, URZ, UP0, !UPT ;  /* 0x000000243f067290 */ /* 0x000fc800087fe43f */
[----:B0-----:R-:W-:Y:S02]  /*ebe0*/  IMAD.U32 R4, RZ, RZ, UR5 ;  /* 0x00000005ff047e24 */ /* 0x001fe4000f8e00ff */
[----:B------:R-:W-:Y:S02]  /*ebf0*/  IMAD.U32 R5, RZ, RZ, UR6 ;  /* 0x00000006ff057e24 */ /* 0x000fe4000f8e00ff */
[----:B--2---:R-:W-:-:S05]  /*ec00*/  FMUL.FTZ R7, R11, R6 ;  /* 0x000000060b077220 */ /* 0x004fca0000410000 */
[----:B------:R-:W-:Y:S04]  /*ec10*/  ST.E desc[UR42][R16.64+0x260], R7 ;  /* 0x0002600710007985 */ /* 0x000fe8000c10192a */
[----:B------:R-:W2:Y:S02]  /*ec20*/  LD.E R6, desc[UR42][R4.64] ;  /* 0x0000002a04067980 */ /* 0x000ea4000c101900 */
[----:B--2---:R-:W-:-:S05]  /*ec30*/  FMUL.FTZ R9, R11, R6 ;  /* 0x000000060b097220 */ /* 0x004fca0000410000 */
[----:B------:R0:W-:Y:S04]  /*ec40*/  ST.E desc[UR42][R4.64], R9 ;  /* 0x0000000904007985 */ /* 0x0001e8000c10192a */
[----:B------:R-:W0:Y:S04]  /*ec50*/  LD.E R134, desc[UR42][R16.64+0x274] ;  /* 0x0002742a10867980 */ /* 0x000e28000c101900 */
[----:B------:R-:W2:Y:S04]  /*ec60*/  LD.E R232, desc[UR42][R16.64+0x454] ;  /* 0x0004542a10e87980 */ /* 0x000ea8000c101900 */
        /* <DEDUP_REMOVED lines=60> */
[----:B------:R-:W-:Y:S01]  /*f030*/  ULOP3.LUT UR5, UR4, 0x8, URZ, 0xfc, !UPT ;  /* 0x0000000804057892 */ /* 0x000fe2000f8efc3f */
[C---:B0-----:R-:W-:Y:S01]  /*f040*/  FMUL.FTZ R9, R11.reuse, R134 ;  /* 0x000000860b097220 */ /* 0x041fe20000410000 */
[----:B--2---:R-:W-:-:S04]  /*f050*/  FMUL.FTZ R45, R11, R232 ;  /* 0x000000e80b2d7220 */ /* 0x004fc80000410000 */
[----:B------:R0:W-:Y:S01]  /*f060*/  ST.E desc[UR42][R16.64+0x274], R9 ;  /* 0x0002740910007985 */ /* 0x0001e2000c10192a */
[C---:B---3--:R-:W-:Y:S01]  /*f070*/  FMUL.FTZ R7, R11.reuse, R132 ;  /* 0x000000840b077220 */ /* 0x048fe20000410000 */
[C---:B----4-:R-:W-:Y:S01]  /*f080*/  FMUL.FTZ R25, R11.reuse, R136 ;  /* 0x000000880b197220 */ /* 0x050fe20000410000 */
[C---:B-----5:R-:W-:Y:S01]  /*f090*/  FMUL.FTZ R27, R11.reuse, R138 ;  /* 0x0000008a0b1b7220 */ /* 0x060fe20000410000 */
[C---:B------:R-:W-:Y:S01]  /*f0a0*/  FMUL.FTZ R39, R11.reuse, R140 ;  /* 0x0000008c0b277220 */ /* 0x040fe20000410000 */
[----:B------:R-:W-:Y:S01]  /*f0b0*/  ST.E desc[UR42][R16.64+0x454], R45 ;  /* 0x0004542d10007985 */ /* 0x000fe2000c10192a */
[----:B0-----:R-:W-:-:S03]  /*f0c0*/  FMUL.FTZ R9, R11, R148 ;  /* 0x000000940b097220 */ /* 0x001fc60000410000 */
[----:B------:R0:W-:Y:S01]  /*f0d0*/  ST.E desc[UR42][R16.64+0x270], R7 ;  /* 0x0002700710007985 */ /* 0x0001e2000c10192a */
[----:B------:R-:W-:-:S03]  /*f0e0*/  FMUL.FTZ R41, R11, R142 ;  /* 0x0000008e0b297220 */ /* 0x000fc60000410000 */
[----:B------:R1:W-:Y:S01]  /*f0f0*/  ST.E desc[UR42][R16.64+0x280], R25 ;  /* 0x0002801910007985 */ /* 0x0003e2000c10192a */
[----:B------:R-:W-:-:S03]  /*f100*/  FMUL.FTZ R43, R11, R144 ;  /* 0x000000900b2b7220 */ /* 0x000fc60000410000 */
[----:B------:R2:W-:Y:S04]  /*f110*/  ST.E desc[UR42][R16.64+0x284], R27 ;  /* 0x0002841b10007985 */ /* 0x0005e8000c10192a */
[----:B------:R3:W-:Y:S01]  /*f120*/  ST.E desc[UR42][R16.64+0x290], R39 ;  /* 0x0002902710007985 */ /* 0x0007e2000c10192a */
[C---:B0-----:R-:W-:Y:S01]  /*f130*/  FMUL.FTZ R7, R11.reuse, R146 ;  /* 0x000000920b077220 */ /* 0x041fe20000410000 */
[C---:B------:R-:W-:Y:S02]  /*f140*/  FMUL.FTZ R45, R11.reuse, R150 ;  /* 0x000000960b2d7220 */ /* 0x040fe40000410000 */
[----:B------:R0:W-:Y:S01]  /*f150*/  ST.E desc[UR42][R16.64+0x2b0], R9 ;  /* 0x0002b00910007985 */ /* 0x0001e2000c10192a */
[C---:B------:R-:W-:Y:S01]  /*f160*/  FMUL.FTZ R47, R11.reuse, R130 ;  /* 0x000000820b2f7220 */ /* 0x040fe20000410000 */
[C---:B-1----:R-:W-:Y:S01]  /*f170*/  FMUL.FTZ R25, R11.reuse, R128 ;  /* 0x000000800b197220 */ /* 0x042fe20000410000 */
[C---:B--2---:R-:W-:Y:S01]  /*f180*/  FMUL.FTZ R27, R11.reuse, R126 ;  /* 0x0000007e0b1b7220 */ /* 0x044fe20000410000 */
[C---:B---3--:R-:W-:Y:S01]  /*f190*/  FMUL.FTZ R39, R11.reuse, R124 ;  /* 0x0000007c0b277220 */ /* 0x048fe20000410000 */
[----:B------:R1:W-:Y:S01]  /*f1a0*/  ST.E desc[UR42][R16.64+0x294], R41 ;  /* 0x0002942910007985 */ /* 0x0003e2000c10192a */
[----:B0-----:R-:W-:-:S03]  /*f1b0*/  FMUL.FTZ R9, R11, R118 ;  /* 0x000000760b097220 */ /* 0x001fc60000410000 */
[----:B------:R0:W-:Y:S04]  /*f1c0*/  ST.E desc[UR42][R16.64+0x2a0], R43 ;  /* 0x0002a02b10007985 */ /* 0x0001e8000c10192a */
[----:B------:R2:W-:Y:S04]  /*f1d0*/  ST.E desc[UR42][R16.64+0x2a4], R7 ;  /* 0x0002a40710007985 */ /* 0x0005e8000c10192a */
[----:B------:R3:W-:Y:S01]  /*f1e0*/  ST.E desc[UR42][R16.64+0x2b4], R45 ;  /* 0x0002b42d10007985 */ /* 0x0007e2000c10192a */
[----:B-1----:R-:W-:-:S03]  /*f1f0*/  FMUL.FTZ R41, R11, R110 ;  /* 0x0000006e0b297220 */ /* 0x002fc60000410000 */
[----:B------:R1:W-:Y:S01]  /*f200*/  ST.E desc[UR42][R16.64+0x2c0], R47 ;  /* 0x0002c02f10007985 */ /* 0x0003e2000c10192a */
[----:B0-----:R-:W-:-:S03]  /*f210*/  FMUL.FTZ R43, R11, R120 ;  /* 0x000000780b2b7220 */ /* 0x001fc60000410000 */
[----:B------:R0:W-:Y:S01]  /*f220*/  ST.E desc[UR42][R16.64+0x2c4], R25 ;  /* 0x0002c41910007985 */ /* 0x0001e2000c10192a */
[----:B--2---:R-:W-:-:S03]  /*f230*/  FMUL.FTZ R7, R11, R122 ;  /* 0x0000007a0b077220 */ /* 0x004fc60000410000 */
[----:B------:R2:W-:Y:S01]  /*f240*/  ST.E desc[UR42][R16.64+0x2d0], R27 ;  /* 0x0002d01b10007985 */ /* 0x0005e2000c10192a */
[----:B---3--:R-:W-:-:S03]  /*f250*/  FMUL.FTZ R45, R11, R100 ;  /* 0x000000640b2d7220 */ /* 0x008fc60000410000 */
[----:B------:R3:W-:Y:S01]  /*f260*/  ST.E desc[UR42][R16.64+0x2d4], R39 ;  /* 0x0002d42710007985 */ /* 0x0007e2000c10192a */
[C---:B-1----:R-:W-:Y:S01]  /*f270*/  FMUL.FTZ R47, R11.reuse, R112 ;  /* 0x000000700b2f7220 */ /* 0x042fe20000410000 */
[C---:B0-----:R-:W-:Y:S02]  /*f280*/  FMUL.FTZ R25, R11.reuse, R116 ;  /* 0x000000740b197220 */ /* 0x041fe40000410000 */
        /* <DEDUP_REMOVED lines=16> */
[C---:B---3--:R-:W-:Y:S01]  /*f390*/  FMUL.FTZ R45, R11.reuse, R80 ;  /* 0x000000500b2d7220 */ /* 0x048fe20000410000 */
[C---:B0-----:R-:W-:Y:S02]  /*f3a0*/  FMUL.FTZ R47, R11.reuse, R92 ;  /* 0x0000005c0b2f7220 */ /* 0x041fe40000410000 */
[----:B------:R0:W-:Y:S01]  /*f3b0*/  ST.E desc[UR42][R16.64+0x340], R9 ;  /* 0x0003400910007985 */ /* 0x0001e2000c10192a */
[C---:B--2---:R-:W-:Y:S01]  /*f3c0*/  FMUL.FTZ R27, R11.reuse, R96 ;  /* 0x000000600b1b7220 */ /* 0x044fe20000410000 */
[C---:B-1----:R-:W-:Y:S02]  /*f3d0*/  FMUL.FTZ R39, R11.reuse, R94 ;  /* 0x0000005e0b277220 */ /* 0x042fe40000410000 */
        /* <DEDUP_REMOVED lines=41> */
[----:B------:R1:W-:Y:S01]  /*f670*/  ST.E desc[UR42][R16.64+0x3d4], R43 ;  /* 0x0003d42b10007985 */ /* 0x0003e2000c10192a */
[----:B------:R-:W-:-:S03]  /*f680*/  FMUL.FTZ R49, R11, R8 ;  /* 0x000000080b317220 */ /* 0x000fc60000410000 */
        /* <DEDUP_REMOVED lines=8> */
[----:B------:R-:W-:Y:S02]  /*f710*/  IMAD.U32 R8, RZ, RZ, UR5 ;  /* 0x00000005ff087e24 */ /* 0x000fe4000f8e00ff */
[C---:B0-----:R-:W-:Y:S01]  /*f720*/  FMUL.FTZ R39, R11.reuse, R44 ;  /* 0x0000002c0b277220 */ /* 0x041fe20000410000 */
[----:B------:R0:W-:Y:S01]  /*f730*/  ST.E desc[UR42][R16.64+0x404], R9 ;  /* 0x0004040910007985 */ /* 0x0001e2000c10192a */
[C---:B--2---:R-:W-:Y:S01]  /*f740*/  FMUL.FTZ R45, R11.reuse, R26 ;  /* 0x0000001a0b2d7220 */ /* 0x044fe20000410000 */
[C---:B-1----:R-:W-:Y:S01]  /*f750*/  FMUL.FTZ R47, R11.reuse, R6 ;  /* 0x000000060b2f7220 */ /* 0x042fe20000410000 */
[----:B------:R-:W-:Y:S01]  /*f760*/  FMUL.FTZ R11, R11, R24 ;  /* 0x000000180b0b7220 */ /* 0x000fe20000410000 */
[----:B0-----:R-:W-:Y:S01]  /*f770*/  IMAD.U32 R9, RZ, RZ, UR6 ;  /* 0x00000006ff097e24 */ /* 0x001fe2000f8e00ff */
[----:B------:R-:W-:Y:S04]  /*f780*/  ST.E desc[UR42][R16.64+0x3f0], R7 ;  /* 0x0003f00710007985 */ /* 0x000fe8000c10192a */
[----:B------:R0:W-:Y:S04]  /*f790*/  ST.E desc[UR42][R16.64+0x410], R25 ;  /* 0x0004101910007985 */ /* 0x0001e8000c10192a */
[----:B------:R1:W-:Y:S04]  /*f7a0*/  ST.E desc[UR42][R16.64+0x414], R27 ;  /* 0x0004141b10007985 */ /* 0x0003e8000c10192a */
[----:B------:R-:W-:Y:S04]  /*f7b0*/  ST.E desc[UR42][R16.64+0x420], R41 ;  /* 0x0004202910007985 */ /* 0x000fe8000c10192a */
[----:B------:R-:W-:Y:S04]  /*f7c0*/  ST.E desc[UR42][R16.64+0x424], R43 ;  /* 0x0004242b10007985 */ /* 0x000fe8000c10192a */
[----:B------:R-:W-:Y:S04]  /*f7d0*/  ST.E desc[UR42][R16.64+0x430], R39 ;  /* 0x0004302710007985 */ /* 0x000fe8000c10192a */
[----:B------:R-:W-:Y:S04]  /*f7e0*/  ST.E desc[UR42][R16.64+0x434], R45 ;  /* 0x0004342d10007985 */ /* 0x000fe8000c10192a */
[----:B------:R-:W-:Y:S04]  /*f7f0*/  ST.E desc[UR42][R16.64+0x440], R47 ;  /* 0x0004402f10007985 */ /* 0x000fe8000c10192a */
[----:B------:R2:W-:Y:S04]  /*f800*/  ST.E desc[UR42][R16.64+0x444], R49 ;  /* 0x0004443110007985 */ /* 0x0005e8000c10192a */
[----:B------:R3:W-:Y:S04]  /*f810*/  ST.E desc[UR42][R16.64+0x450], R11 ;  /* 0x0004500b10007985 */ /* 0x0007e8000c10192a */
[----:B0-----:R-:W4:Y:S01]  /*f820*/  LD.E R25, desc[UR42][R8.64] ;  /* 0x0000002a08197980 */ /* 0x001f22000c101900 */
[----:B------:R-:W-:Y:S01]  /*f830*/  ULOP3.LUT UR4, UR4, 0xc, URZ, 0xfc, !UPT ;  /* 0x0000000c04047892 */ /* 0x000fe2000f8efc3f */
[----:B------:R-:W-:-:S05]  /*f840*/  IMAD.U32 R7, RZ, RZ, UR6 ;  /* 0x00000006ff077e24 */ /* 0x000fca000f8e00ff */
[----:B------:R-:W-:Y:S02]  /*f850*/  IMAD.U32 R6, RZ, RZ, UR4 ;  /* 0x00000004ff067e24 */ /* 0x000fe4000f8e00ff */
[----:B----4-:R-:W-:-:S05]  /*f860*/  FMUL.FTZ R25, R10, R25 ;  /* 0x000000190a197220 */ /* 0x010fca0000410000 */
[----:B------:R0:W-:Y:S04]  /*f870*/  ST.E desc[UR42][R8.64], R25 ;  /* 0x0000001908007985 */ /* 0x0001e8000c10192a */
[----:B-1----:R-:W4:Y:S01]  /*f880*/  LD.E R27, desc[UR42][R6.64] ;  /* 0x0000002a061b7980 */ /* 0x002f22000c101900 */
[----:B------:R-:W1:Y:S01]  /*f890*/  S2R R232, SR_TID.X ;  /* 0x0000000000e87919 */ /* 0x000e620000002100 */
[----:B----4-:R-:W-:-:S05]  /*f8a0*/  FMUL.FTZ R27, R10, R27 ;  /* 0x0000001b0a1b7220 */ /* 0x010fca0000410000 */
[----:B------:R4:W-:Y:S04]  /*f8b0*/  ST.E desc[UR42][R6.64], R27 ;  /* 0x0000001b06007985 */ /* 0x0009e8000c10192a */
        /* <DEDUP_REMOVED lines=53> */
[----:B--2---:R-:W2:Y:S04]  /*fc10*/  LD.E R49, desc[UR42][R16.64+0x418] ;  /* 0x0004182a10317980 */ /* 0x004ea8000c101900 */
[----:B------:R-:W2:Y:S04]  /*fc20*/  LD.E R41, desc[UR42][R16.64+0x41c] ;  /* 0x00041c2a10297980 */ /* 0x000ea8000c101900 */
[----:B------:R-:W2:Y:S04]  /*fc30*/  LD.E R47, desc[UR42][R16.64+0x428] ;  /* 0x0004282a102f7980 */ /* 0x000ea8000c101900 */
[----:B------:R-:W2:Y:S04]  /*fc40*/  LD.E R45, desc[UR42][R16.64+0x42c] ;  /* 0x00042c2a102d7980 */ /* 0x000ea8000c101900 */
[----:B------:R-:W2:Y:S04]  /*fc50*/  LD.E R43, desc[UR42][R16.64+0x438] ;  /* 0x0004382a102b7980 */ /* 0x000ea8000c101900 */
[----:B------:R-:W2:Y:S04]  /*fc60*/  LD.E R39, desc[UR42][R16.64+0x43c] ;  /* 0x00043c2a10277980 */ /* 0x000ea8000c101900 */
[----:B---3--:R-:W3:Y:S04]  /*fc70*/  LD.E R11, desc[UR42][R16.64+0x448] ;  /* 0x0004482a100b7980 */ /* 0x008ee8000c101900 */
[----:B0-----:R-:W3:Y:S04]  /*fc80*/  LD.E R25, desc[UR42][R16.64+0x44c] ;  /* 0x00044c2a10197980 */ /* 0x001ee8000c101900 */
[----:B----4-:R-:W4:Y:S01]  /*fc90*/  LD.E R27, desc[UR42][R16.64+0x458] ;  /* 0x0004582a101b7980 */ /* 0x010f22000c101900 */
[----:B-1----:R-:W-:Y:S01]  /*fca0*/  SHF.R.U32.HI R232, RZ, 0x7, R232 ;  /* 0x00000007ffe87819 */ /* 0x002fe200000116e8 */
[C---:B-----5:R-:W-:Y:S01]  /*fcb0*/  FMUL.FTZ R51, R10.reuse, R51 ;  /* 0x000000330a337220 */ /* 0x060fe20000410000 */
[----:B------:R-:W-:-:S04]  /*fcc0*/  FMUL.FTZ R26, R10, R26 ;  /* 0x0000001a0a1a7220 */ /* 0x000fc80000410000 */
[----:B------:R-:W-:Y:S01]  /*fcd0*/  ST.E desc[UR42][R16.64+0x3f8], R51 ;  /* 0x0003f83310007985 */ /* 0x000fe2000c10192a */
[----:B------:R-:W-:-:S03]  /*fce0*/  FMUL.FTZ R141, R10, R141 ;  /* 0x0000008d0a8d7220 */ /* 0x000fc60000410000 */
[----:B------:R0:W-:Y:S01]  /*fcf0*/  ST.E desc[UR42][R16.64+0x45c], R26 ;  /* 0x00045c1a10007985 */ /* 0x0001e2000c10192a */
[C---:B------:R-:W-:Y:S01]  /*fd00*/  FMUL.FTZ R143, R10.reuse, R143 ;  /* 0x0000008f0a8f7220 */ /* 0x040fe20000410000 */
[C---:B------:R-:W-:Y:S01]  /*fd10*/  FMUL.FTZ R145, R10.reuse, R145 ;  /* 0x000000910a917220 */ /* 0x040fe20000410000 */
[----:B------:R-:W-:Y:S01]  /*fd20*/  FMUL.FTZ R147, R10, R147 ;  /* 0x000000930a937220 */ /* 0x000fe20000410000 */
[----:B0-----:R-:W-:Y:S02]  /*fd30*/  VIADD R26, R232, 0x8 ;  /* 0x00000008e81a7836 */ /* 0x001fe40000000000 */
        /* <DEDUP_REMOVED lines=47> */
[C---:B--2---:R-:W-:Y:S01]  /*10030*/  FMUL.FTZ R49, R10.reuse, R49 ;  /* 0x000000310a317220 */ /* 0x044fe20000410000 */
[C---:B------:R-:W-:Y:S01]  /*10040*/  FMUL.FTZ R41, R10.reuse, R41 ;  /* 0x000000290a297220 */ /* 0x040fe20000410000 */
[C---:B------:R-:W-:Y:S01]  /*10050*/  FMUL.FTZ R47, R10.reuse, R47 ;  /* 0x0000002f0a2f7220 */ /* 0x040fe20000410000 */
[C---:B------:R-:W-:Y:S01]  /*10060*/  FMUL.FTZ R45, R10.reuse, R45 ;  /* 0x0000002d0a2d7220 */ /* 0x040fe20000410000 */
[C---:B------:R-:W-:Y:S01]  /*10070*/  FMUL.FTZ R43, R10.reuse, R43 ;  /* 0x0000002b0a2b7220 */ /* 0x040fe20000410000 */
[C---:B------:R-:W-:Y:S01]  /*10080*/  FMUL.FTZ R39, R10.reuse, R39 ;  /* 0x000000270a277220 */ /* 0x040fe20000410000 */
[C---:B---3--:R-:W-:Y:S01]  /*10090*/  FMUL.FTZ R51, R10.reuse, R11 ;  /* 0x0000000b0a337220 */ /* 0x048fe20000410000 */
[C---:B------:R-:W-:Y:S01]  /*100a0*/  FMUL.FTZ R25, R10.reuse, R25 ;  /* 0x000000190a197220 */ /* 0x040fe20000410000 */
[----:B----4-:R-:W-:Y:S01]  /*100b0*/  FMUL.FTZ R27, R10, R27 ;  /* 0x0000001b0a1b7220 */ /* 0x010fe20000410000 */
        /* <DEDUP_REMOVED lines=54> */
[----:B------:R-:W-:Y:S04]  /*10420*/  ST.E desc[UR42][R16.64+0x42c], R45 ;  /* 0x00042c2d10007985 */ /* 0x000fe8000c10192a */
[----:B------:R1:W-:Y:S04]  /*10430*/  ST.E desc[UR42][R16.64+0x438], R43 ;  /* 0x0004382b10007985 */ /* 0x0003e8000c10192a */
[----:B------:R2:W-:Y:S04]  /*10440*/  ST.E desc[UR42][R16.64+0x43c], R39 ;  /* 0x00043c2710007985 */ /* 0x0005e8000c10192a */
[----:B------:R-:W-:Y:S04]  /*10450*/  ST.E desc[UR42][R16.64+0x448], R51 ;  /* 0x0004483310007985 */ /* 0x000fe8000c10192a */
[----:B------:R3:W-:Y:S04]  /*10460*/  ST.E desc[UR42][R16.64+0x44c], R25 ;  /* 0x00044c1910007985 */ /* 0x0007e8000c10192a */
[----:B------:R4:W-:Y:S01]  /*10470*/  ST.E desc[UR42][R16.64+0x458], R27 ;  /* 0x0004581b10007985 */ /* 0x0009e2000c10192a */
        /* <DEDUP_REMOVED lines=11> */
[----:B----4-:R-:W4:Y:S04]  /*10530*/  LD.E R27, desc[UR42][R16.64+0x270] ;  /* 0x0002702a101b7980 */ /* 0x010f28000c101900 */
[----:B------:R-:W4:Y:S04]  /*10540*/  LD.E R45, desc[UR42][R16.64+0x274] ;  /* 0x0002742a102d7980 */ /* 0x000f28000c101900 */
[----:B0-----:R-:W4:Y:S04]  /*10550*/  LD.E R41, desc[UR42][R16.64+0x278] ;  /* 0x0002782a10297980 */ /* 0x001f28000c101900 */
[----:B------:R-:W4:Y:S04]  /*10560*/  LD.E R47, desc[UR42][R16.64+0x27c] ;  /* 0x00027c2a102f7980 */ /* 0x000f28000c101900 */
[----:B------:R-:W4:Y:S04]  /*10570*/  LD.E R49, desc[UR42][R16.64+0x280] ;  /* 0x0002802a10317980 */ /* 0x000f28000c101900 */
[----:B------:R-:W4:Y:S04]  /*10580*/  LD.E R51, desc[UR42][R16.64+0x284] ;  /* 0x0002842a10337980 */ /* 0x000f28000c101900 */
[----:B-1----:R-:W4:Y:S04]  /*10590*/  LD.E R43, desc[UR42][R16.64+0x288] ;  /* 0x0002882a102b7980 */ /* 0x002f28000c101900 */
        /* <DEDUP_REMOVED lines=9> */
[----:B---3--:R-:W3:Y:S04]  /*10630*/  LD.E R25, desc[UR42][R16.64+0x2b0] ;  /* 0x0002b02a10197980 */ /* 0x008ee8000c101900 */
        /* <DEDUP_REMOVED lines=58> */
[----:B----4-:R0:W-:Y:S04]  /*109e0*/  ST.E desc[UR42][R16.64+0x270], R27 ;  /* 0x0002701b10007985 */ /* 0x0101e8000c10192a */
[----:B------:R-:W-:Y:S04]  /*109f0*/  ST.E desc[UR42][R16.64+0x274], R45 ;  /* 0x0002742d10007985 */ /* 0x000fe8000c10192a */
[----:B------:R-:W-:Y:S04]  /*10a00*/  ST.E desc[UR42][R16.64+0x278], R41 ;  /* 0x0002782910007985 */ /* 0x000fe8000c10192a */
[----:B------:R-:W-:Y:S04]  /*10a10*/  ST.E desc[UR42][R16.64+0x27c], R47 ;  /* 0x00027c2f10007985 */ /* 0x000fe8000c10192a */
[----:B------:R-:W-:Y:S04]  /*10a20*/  ST.E desc[UR42][R16.64+0x280], R49 ;  /* 0x0002803110007985 */ /* 0x000fe8000c10192a */
        /* <DEDUP_REMOVED lines=11> */
[----:B0-----:R-:W5:Y:S04]  /*10ae0*/  LD.E R27, desc[UR42][R16.64+0x2b8] ;  /* 0x0002b82a101b7980 */ /* 0x001f68000c101900 */
[----:B-1----:R-:W5:Y:S04]  /*10af0*/  LD.E R39, desc[UR42][R16.64+0x2c0] ;  /* 0x0002c02a10277980 */ /* 0x002f68000c101900 */
        /* <DEDUP_REMOVED lines=8> */
[----:B----4-:R-:W4:Y:S04]  /*10b80*/  LD.E R57, desc[UR42][R16.64+0x308] ;  /* 0x0003082a10397980 */ /* 0x010f28000c101900 */
[----:B------:R-:W4:Y:S04]  /*10b90*/  LD.E R59, desc[UR42][R16.64+0x310] ;  /* 0x0003102a103b7980 */ /* 0x000f28000c101900 */
        /* <DEDUP_REMOVED lines=37> */
[----:B------:R0:W-:Y:S04]  /*10df0*/  ST.E desc[UR42][R16.64+0x2b0], R25 ;  /* 0x0002b01910007985 */ /* 0x0001e8000c10192a */
        /* <DEDUP_REMOVED lines=35> */
[----:B----4-:R4:W-:Y:S04]  /*11030*/  ST.E desc[UR42][R16.64+0x308], R57 ;  /* 0x0003083910007985 */ /* 0x0109e8000c10192a */
[----:B------:R4:W-:Y:S04]  /*11040*/  ST.E desc[UR42][R16.64+0x310], R59 ;  /* 0x0003103b10007985 */ /* 0x0009e8000c10192a */
[----:B---3--:R3:W-:Y:S04]  /*11050*/  ST.E desc[UR42][R16.64+0x318], R61 ;  /* 0x0003183d10007985 */ /* 0x0087e8000c10192a */
        /* <DEDUP_REMOVED lines=69> */
[----:B0-----:R-:W3:Y:S01]  /*114b0*/  LDL R25, [R1+0x88] ;  /* 0x0000880001197983 */ /* 0x001ee20000100800 */
[----:B------:R-:W-:-:S02]  /*114c0*/  IMAD R10, R24, 0xc00, R10 ;  /* 0x00000c00180a7824 */ /* 0x000fc400078e020a */
[----:B-1----:R-:W-:Y:S01]  /*114d0*/  IMAD.MOV.U32 R27, RZ, RZ, R11 ;  /* 0x000000ffff1b7224 */ /* 0x002fe200078e000b */
[----:B------:R-:W-:Y:S01]  /*114e0*/  F2FP.F16.F32.PACK_AB R162, R37, R162 ;  /* 0x000000a225a2723e */ /* 0x000fe200000000ff */
[----:B------:R-:W-:Y:S01]  /*114f0*/  VIADD R24, R10, 0x80 ;  /* 0x000000800a187836 */ /* 0x000fe20000000000 */
[----:B------:R-:W-:Y:S01]  /*11500*/  F2FP.F16.F32.PACK_AB R164, R164, R36 ;  /* 0x00000024a4a4723e */ /* 0x000fe200000000ff */
[----:B------:R-:W-:Y:S01]  /*11510*/  VIADD R26, R10, 0x100 ;  /* 0x000001000a1a7836 */ /* 0x000fe20000000000 */
[----:B------:R-:W-:Y:S01]  /*11520*/  R2UR UR15, R27 ;  /* 0x000000001b0f72ca */ /* 0x000fe200000e0000 */
[----:B------:R-:W3:Y:S01]  /*11530*/  LD.E R36, desc[UR42][R16.64+0x290] ;  /* 0x0002902a10247980 */ /* 0x000ee2000c101900 */
[----:B------:R-:W-:Y:S02]  /*11540*/  R2UR UR10, R24 ;  /* 0x00000000180a72ca */ /* 0x000fe400000e0000 */
[----:B------:R-:W-:Y:S01]  /*11550*/  R2UR UR14, R26 ;  /* 0x000000001a0e72ca */ /* 0x000fe200000e0000 */
[----:B------:R-:W3:Y:S01]  /*11560*/  LD.E R24, desc[UR42][R16.64+0x260] ;  /* 0x0002602a10187980 */ /* 0x000ee2000c101900 */
[----:B------:R-:W-:-:S02]  /*11570*/  F2FP.F16.F32.PACK_AB R166, R166, R35 ;  /* 0x00000023a6a6723e */ /* 0x000fc400000000ff */
[----:B------:R-:W-:Y:S01]  /*11580*/  F2FP.F16.F32.PACK_AB R168, R168, R34 ;  /* 0x00000022a8a8723e */ /* 0x000fe200000000ff */
[----:B------:R-:W3:Y:S01]  /*11590*/  LD.E R35, desc[UR42][R16.64+0x28c] ;  /* 0x00028c2a10237980 */ /* 0x000ee2000c101900 */
[----:B------:R-:W-:Y:S02]  /*115a0*/  F2FP.F16.F32.PACK_AB R170, R170, R33 ;  /* 0x00000021aaaa723e */ /* 0x000fe400000000ff */
[----:B------:R-:W-:Y:S01]  /*115b0*/  F2FP.F16.F32.PACK_AB R161, R161, R32 ;  /* 0x00000020a1a1723e */ /* 0x000fe200000000ff */
[----:B------:R-:W3:Y:S01]  /*115c0*/  LD.E R33, desc[UR42][R16.64+0x284] ;  /* 0x0002842a10217980 */ /* 0x000ee2000c101900 */
[----:B------:R-:W-:Y:S02]  /*115d0*/  F2FP.F16.F32.PACK_AB R163, R163, R31 ;  /* 0x0000001fa3a3723e */ /* 0x000fe400000000ff */
[----:B------:R-:W-:Y:S01]  /*115e0*/  F2FP.F16.F32.PACK_AB R165, R165, R30 ;  /* 0x0000001ea5a5723e */ /* 0x000fe200000000ff */
[----:B------:R-:W3:Y:S01]  /*115f0*/  LD.E R31, desc[UR42][R16.64+0x27c] ;  /* 0x00027c2a101f7980 */ /* 0x000ee2000c101900 */
[----:B------:R-:W-:-:S02]  /*11600*/  F2FP.F16.F32.PACK_AB R167, R167, R29 ;  /* 0x0000001da7a7723e */ /* 0x000fc400000000ff */
[----:B------:R-:W-:Y:S01]  /*11610*/  F2FP.F16.F32.PACK_AB R169, R169, R28 ;  /* 0x0000001ca9a9723e */ /* 0x000fe200000000ff */
[----:B------:R-:W3:Y:S04]  /*11620*/  LD.E R29, desc[UR42][R16.64+0x274] ;  /* 0x0002742a101d7980 */ /* 0x000ee8000c101900 */
[----:B------:R-:W3:Y:S04]  /*11630*/  LD.E R28, desc[UR42][R16.64+0x270] ;  /* 0x0002702a101c7980 */ /* 0x000ee8000c101900 */
[----:B------:R-:W3:Y:S04]  /*11640*/  LD.E R30, desc[UR42][R16.64+0x278] ;  /* 0x0002782a101e7980 */ /* 0x000ee8000c101900 */
[----:B------:R-:W3:Y:S04]  /*11650*/  LD.E R32, desc[UR42][R16.64+0x280] ;  /* 0x0002802a10207980 */ /* 0x000ee8000c101900 */
[----:B------:R-:W3:Y:S04]  /*11660*/  LD.E R34, desc[UR42][R16.64+0x288] ;  /* 0x0002882a10227980 */ /* 0x000ee8000c101900 */
[----:B------:R-:W3:Y:S04]  /*11670*/  LD.E R37, desc[UR42][R16.64+0x294] ;  /* 0x0002942a10257980 */ /* 0x000ee8000c101900 */
[----:B------:R-:W3:Y:S04]  /*11680*/  LD.E R38, desc[UR42][R16.64+0x298] ;  /* 0x0002982a10267980 */ /* 0x000ee8000c101900 */
        /* <DEDUP_REMOVED lines=16> */
[----:B--2---:R-:W5:Y:S04]  /*11790*/  LD.E R55, desc[UR42][R16.64+0x2dc] ;  /* 0x0002dc2a10377980 */ /* 0x004f68000c101900 */
[----:B------:R-:W5:Y:S04]  /*117a0*/  LD.E R56, desc[UR42][R16.64+0x2e0] ;  /* 0x0002e02a10387980 */ /* 0x000f68000c101900 */
[----:B----4-:R-:W5:Y:S04]  /*117b0*/  LD.E R57, desc[UR42][R16.64+0x2e4] ;  /* 0x0002e42a10397980 */ /* 0x010f68000c101900 */
[----:B------:R-:W5:Y:S04]  /*117c0*/  LD.E R58, desc[UR42][R16.64+0x2e8] ;  /* 0x0002e82a103a7980 */ /* 0x000f68000c101900 */
[----:B------:R-:W5:Y:S04]  /*117d0*/  LD.E R59, desc[UR42][R16.64+0x2ec] ;  /* 0x0002ec2a103b7980 */ /* 0x000f68000c101900 */
[----:B------:R-:W5:Y:S04]  /*117e0*/  LD.E R60, desc[UR42][R16.64+0x2f0] ;  /* 0x0002f02a103c7980 */ /* 0x000f68000c101900 */
[----:B---3--:R-:W5:Y:S04]  /*117f0*/  LD.E R61, desc[UR42][R16.64+0x2f4] ;  /* 0x0002f42a103d7980 */ /* 0x008f68000c101900 */
        /* <DEDUP_REMOVED lines=38> */
[----:B------:R-:W-:Y:S01]  /*11a60*/  ISETP.NE.U32.AND P1, PT, R25, RZ, PT ;  /* 0x000000ff1900720c */ /* 0x000fe20003f25070 */
[----:B------:R-:W-:-:S02]  /*11a70*/  IMAD.MOV.U32 R25, RZ, RZ, R11 ;  /* 0x000000ffff197224 */ /* 0x000fc400078e000b */
[----:B------:R-:W5:Y:S03]  /*11a80*/  LD.E R100, desc[UR42][R16.64+0x390] ;  /* 0x0003902a10647980 */ /* 0x000f66000c101900 */
        /* <DEDUP_REMOVED lines=56> */
[----:B------:R-:W-:Y:S02]  /*11e10*/  R2UR UR7, R11 ;  /* 0x000000000b0772ca */ /* 0x000fe400000e0000 */
[----:B------:R-:W-:Y:S01]  /*11e20*/  F2FP.F16.F32.PACK_AB R160, R13, R160 ;  /* 0x000000a00da0723e */ /* 0x000fe200000000ff */
[----:B------:R-:W-:-:S03]  /*11e30*/  VOTEU.ANY UP0, P1 ;  /* 0x00000000003f7886 */ /* 0x000fc60000800100 */
[----:B-----5:R-:W-:-:S07]  /*11e40*/  WARPGROUP.ARRIVE ;  /* 0x00000000000079c5 */ /* 0x020fce0000000000 */
[----:B------:R-:W-:Y:S01]  /*11e50*/  HGMMA.64x256x16.F32 R24, R160, gdesc[UR4].tnspB, R24, UP0, gsb0 ;  /* 0x43e00004a0187df0 */ /* 0x000fe2000b800818 */
[----:B------:R-:W-:Y:S02]  /*11e60*/  F2FP.F16.F32.PACK_AB R171, R12, R171 ;  /* 0x000000ab0cab723e */ /* 0x000fe400000000ff */
        /* <DEDUP_REMOVED lines=1077> */
.L_x_3747:
[----:B------:R-:W-:Y:S05]  /*161c0*/  BSYNC B0 ;  /* 0x0000000000007941 */ /* 0x000fea0003800000 */
.L_x_3746:
[C---:B------:R-:W-:Y:S01]  /*161d0*/  ISETP.GT.AND P0, PT, R0.reuse, R3, PT ;  /* 0x000000030000720c */ /* 0x040fe20003f04270 */
[----:B------:R-:W-:-:S12]  /*161e0*/  VIADD R0, R0, 0xffffffff ;  /* 0xffffffff00007836 */ /* 0x000fd80000000000 */
[----:B------:R-:W-:Y:S05]  /*161f0*/  @P0 BRA `(.L_x_3748) ;  /* 0xffffff4c00880947 */ /* 0x000fea000383ffff */
[----:B0-----:R-:W2:Y:S02]  /*16200*/  LDL R4, [R1+0x70] ;  /* 0x0000700001047983 */ /* 0x001ea40000100800 */
[----:B--2---:R-:W-:-:S07]  /*16210*/  IMAD.SHL.U32 R4, R4, 0x80, RZ ;  /* 0x0000008004047824 */ /* 0x004fce00078e00ff */
.L_x_3721:
[----:B-1----:R-:W0:Y:S01]  /*16220*/  LDC R2, c[0x0][0x448] ;  /* 0x00011200ff027b82 */ /* 0x002e220000000800 */
        /* <DEDUP_REMOVED lines=22> */
.L_x_3751:
[----:B------:R-:W-:-:S13]  /*16390*/  ISETP.NE.AND P0, PT, R7, 0x1, PT ;  /* 0x000000010700780c */ /* 0x000fda0003f05270 */
[----:B------:R-:W0:Y:S02]  /*163a0*/  @P0 LDC.64 R8, c[0x0][0xae0] ;  /* 0x0002b800ff080b82 */ /* 0x000e240000000a00 */
[----:B0-----:R-:W-:-:S05]  /*163b0*/  @P0 IMAD.HI.U32 R6, R4, R8, RZ ;  /* 0x0000000804060227 */ /* 0x001fca00078e00ff */
[----:B------:R-:W-:-:S07]  /*163c0*/  @P0 SHF.R.U32.HI R4, RZ, R9, R6 ;  /* 0x00000009ff040219 */ /* 0x000fce0000011606 */
.L_x_3752:
[----:B------:R-:W-:Y:S05]  /*163d0*/  BSYNC B0 ;  /* 0x0000000000007941 */ /* 0x000fea0003800000 */
.L_x_3750:
[----:B------:R-:W-:-:S05]  /*163e0*/  IMAD R3, R4, R7, RZ ;  /* 0x0000000704037224 */ /* 0x000fca00078e02ff */
[----:B------:R-:W-:-:S07]  /*163f0*/  VIMNMX R2, R2, R3, !PT ;  /* 0x0000000302027248 */ /* 0x000fce0007fe0100 */
.L_x_3749:
        /* <DEDUP_REMOVED lines=9> */
.L_x_3770:
        /* <DEDUP_REMOVED lines=24> */
.L_x_3755:
[----:B------:R-:W-:Y:S05]  /*16610*/  BSYNC B0 ;  /* 0x0000000000007941 */ /* 0x000fea0003800000 */
.L_x_3754:
        /* <DEDUP_REMOVED lines=13> */
.L_x_3757:
[----:B------:R-:W-:Y:S05]  /*166f0*/  BSYNC B0 ;  /* 0x0000000000007941 */ /* 0x000fea0003800000 */
.L_x_3756:
        /* <DEDUP_REMOVED lines=8> */
.L_x_3759:
[----:B------:R-:W-:Y:S05]  /*16780*/  BSYNC B0 ;  /* 0x0000000000007941 */ /* 0x000fea0003800000 */
.L_x_3758:
        /* <DEDUP_REMOVED lines=59> */
.L_x_3762:
[----:B------:R-:W-:Y:S05]  /*16b40*/  BSYNC B0 ;  /* 0x0000000000007941 */ /* 0x000fea0003800000 */
.L_x_3761:
        /* <DEDUP_REMOVED lines=10> */
.L_x_3764:
[----:B------:R-:W-:Y:S05]  /*16bf0*/  BSYNC B0 ;  /* 0x0000000000007941 */ /* 0x000fea0003800000 */
.L_x_3763:
[----:B------:R-:W-:Y:S04]  /*16c00*/  BSSY B0, `(.L_x_3765) ;  /* 0x0000006000007945 */ /* 0x000fe80003800000 */
[----:B--2---:R-:W-:Y:S05]  /*16c10*/  @P1 BRA `(.L_x_3766) ;  /* 0x0000000000101947 */ /* 0x004fea0003800000 */
[----:B-----5:R-:W-:Y:S01]  /*16c20*/  IMAD R6, R6, 0x8, R9 ;  /* 0x0000000806067824 */ /* 0x020fe200078e0209 */
[----:B------:R-:W-:-:S04]  /*16c30*/  SHF.L.U32 R7, R7, 0x1f, RZ ;  /* 0x0000001f07077819 */ /* 0x000fc800000006ff */
[----:B------:R-:W2:Y:S02]  /*16c40*/  SYNCS.PHASECHK.TRANS64.TRYWAIT P1, [R6+URZ], R7 ;  /* 0x00000007060075a7 */ /* 0x000ea4000802017f */
[----:B--2---:R-:W-:Y:S05]  /*16c50*/  @!P1 BRA `(.L_x_3767) ;  /* 0x0000025000f09947 */ /* 0x004fea0003800000 */
.L_x_3766:
[----:B------:R-:W-:Y:S05]  /*16c60*/  BSYNC B0 ;  /* 0x0000000000007941 */ /* 0x000fea0003800000 */
.L_x_3765:
[----:B-1----:R-:W3:Y:S04]  /*16c70*/  LD.E R21, desc[UR42][R2.64] ;  /* 0x0000002a02157980 */ /* 0x002ee8000c101900 */
[----:B--2--5:R-:W3:Y:S04]  /*16c80*/  LDL.64 R6, [R1+0x118] ;  /* 0x0001180001067983 */ /* 0x024ee80000100a00 */
[----:B------:R-:W2:Y:S04]  /*16c90*/  LDL R20, [R1+0x90] ;  /* 0x0000900001147983 */ /* 0x000ea80000100800 */
        /* <DEDUP_REMOVED lines=178> */
[----:B-1----:R-:W-:Y:S01]  /*177c0*/  LOP3.LUT R72, R73, 0x7f, RZ, 0xc0, !PT ;  /* 0x0000007f49487812 */ /* 0x002fe200078ec0ff */
        /* <DEDUP_REMOVED lines=24> */
[----:B------:R2:W-:Y:S02]  /*17950*/  @!P2 SYNCS.ARRIVE.TRANS64.RED.A1T0 RZ, [R6+URZ], RZ ;  /* 0x000000ff06ffa9a7 */ /* 0x0005e4000810043f */
[----:B--2---:R-:W2:Y:S04]  /*17960*/  LDL.64 R6, [R1+0x170] ;  /* 0x0001700001067983 */ /* 0x004ea80000100a00 */
[----:B--2---:R-:W2:Y:S04]  /*17970*/  LD.E R12, desc[UR42][R6.64] ;  /* 0x0000002a060c7980 */ /* 0x004ea8000c101900 */
[----:B------:R-:W3:Y:S01]  /*17980*/  LD.E.64 R6, desc[UR42][R16.64+0x230] ;  /* 0x0002302a10067980 */ /* 0x000ee2000c101b00 */
[----:B------:R-:W-:-:S04]  /*17990*/  UIADD3 UR4, UP0, UR37, 0x230, URZ ;  /* 0x0000023025047890 */ /* 0x000fc8000ff1e03f */
[----:B------:R-:W-:Y:S02]  /*179a0*/  ULOP3.LUT UR4, UR4, 0x4, URZ, 0xfc, !UPT ;  /* 0x0000000404047892 */ /* 0x000fe4000f8efc3f */
[----:B------:R-:W-:Y:S01]  /*179b0*/  UIADD3.X UR5, URZ, UR36, URZ, UP0, !UPT ;  /* 0x000000243f057290 */ /* 0x000fe200087fe43f */
        /* <DEDUP_REMOVED lines=9> */
[-C--:B-1----:R-:W-:Y:S01]  /*17a50*/  FMUL.FTZ R8, R26, R12.reuse ;  /* 0x0000000c1a087220 */ /* 0x082fe20000410000 */
[-C--:B------:R-:W-:Y:S01]  /*17a60*/  FMUL.FTZ R14, R30, R12.reuse ;  /* 0x0000000c1e0e7220 */ /* 0x080fe20000410000 */
[----:B------:R-:W-:-:S05]  /*17a70*/  FMUL.FTZ R26, R39, R12 ;  /* 0x0000000c271a7220 */ /* 0x000fca0000410000 */
[----:B------:R-:W1:Y:S01]  /*17a80*/  MUFU.TANH R20, R20 ;  /* 0x0000001400147308 */ /* 0x000e620000002400 */
[----:B---3--:R-:W-:Y:S01]  /*17a90*/  FMNMX.FTZ R13, R11, R6, !PT ;  /* 0x000000060b0d7209 */ /* 0x008fe20007810000 */
[-C--:B------:R-:W-:Y:S01]  /*17aa0*/  FMUL.FTZ R30, R36, R12.reuse ;  /* 0x0000000c241e7220 */ /* 0x080fe20000410000 */
[-C--:B------:R-:W-:Y:S01]  /*17ab0*/  FMUL.FTZ R39, R46, R12.reuse ;  /* 0x0000000c2e277220 */ /* 0x080fe20000410000 */
[----:B------:R-:W-:-:S04]  /*17ac0*/  FMUL.FTZ R46, R48, R12 ;  /* 0x0000000c302e7220 */ /* 0x000fc80000410000 */
[----:B------:R-:W3:Y:S01]  /*17ad0*/  MUFU.TANH R21, R21 ;  /* 0x0000001500157308 */ /* 0x000ee20000002400 */
[-C--:B------:R-:W-:Y:S01]  /*17ae0*/  FMUL.FTZ R48, R52, R12.reuse ;  /* 0x0000000c34307220 */ /* 0x080fe20000410000 */
[----:B--2---:R-:W-:Y:S01]  /*17af0*/  FMNMX.FTZ R52, R10, R13, !PT ;  /* 0x0000000d0a347209 */ /* 0x004fe20007810000 */
[----:B------:R-:W-:-:S05]  /*17b00*/  FMUL.FTZ R32, R37, R12 ;  /* 0x0000000c25207220 */ /* 0x000fca0000410000 */
[----:B------:R-:W2:Y:S01]  /*17b10*/  MUFU.TANH R29, R29 ;  /* 0x0000001d001d7308 */ /* 0x000ea20000002400 */
[----:B------:R-:W-:Y:S01]  /*17b20*/  FMUL.FTZ R19, R34, R12 ;  /* 0x0000000c22137220 */ /* 0x000fe20000410000 */
[----:B----4-:R-:W-:Y:S01]  /*17b30*/  FMNMX.FTZ R13, R15, R52, !PT ;  /* 0x000000340f0d7209 */ /* 0x010fe20007810000 */
[----:B------:R-:W-:-:S05]  /*17b40*/  FMUL.FTZ R34, R40, R12 ;  /* 0x0000000c28227220 */ /* 0x000fca0000410000 */
[----:B------:R-:W4:Y:S01]  /*17b50*/  MUFU.TANH R30, R30 ;  /* 0x0000001e001e7308 */ /* 0x000f220000002400 */
[----:B-1----:R-:W-:Y:S01]  /*17b60*/  FMNMX.FTZ R52, R20, R13, !PT ;  /* 0x0000000d14347209 */ /* 0x002fe20007810000 */
[----:B------:R-:W-:-:S06]  /*17b70*/  FMUL.FTZ R36, R41, R12 ;  /* 0x0000000c29247220 */ /* 0x000fcc0000410000 */
[----:B------:R-:W1:Y:S01]  /*17b80*/  MUFU.TANH R32, R32 ;  /* 0x0000002000207308 */ /* 0x000e620000002400 */
[----:B---3--:R-:W-:Y:S01]  /*17b90*/  FMNMX.FTZ R52, R21, R52, !PT ;  /* 0x0000003415347209 */ /* 0x008fe20007810000 */
[----:B------:R-:W-:-:S06]  /*17ba0*/  FMUL.FTZ R72, R44, R12 ;  /* 0x0000000c2c487220 */ /* 0x000fcc0000410000 */
[----:B------:R-:W3:Y:S01]  /*17bb0*/  MUFU.TANH R34, R34 ;  /* 0x0000002200227308 */ /* 0x000ee20000002400 */
[----:B--2---:R-:W-:Y:S01]  /*17bc0*/  FMNMX.FTZ R13, R29, R52, !PT ;  /* 0x000000341d0d7209 */ /* 0x004fe20007810000 */
[----:B------:R-:W-:-:S06]  /*17bd0*/  FMUL.FTZ R73, R45, R12 ;  /* 0x0000000c2d497220 */ /* 0x000fcc0000410000 */
[----:B------:R-:W2:Y:S01]  /*17be0*/  MUFU.TANH R36, R36 ;  /* 0x0000002400247308 */ /* 0x000ea20000002400 */
[----:B----4-:R-:W-:Y:S01]  /*17bf0*/  FMNMX.FTZ R13, R30, R13, !PT ;  /* 0x0000000d1e0d7209 */ /* 0x010fe20007810000 */
[----:B------:R-:W-:-:S06]  /*17c00*/  FMUL.FTZ R40, R47, R12 ;  /* 0x0000000c2f287220 */ /* 0x000fcc0000410000 */
        /* <DEDUP_REMOVED lines=8> */
[-C--:B------:R-:W-:Y:S01]  /*17c90*/  FMUL.FTZ R9, R27, R12.reuse ;  /* 0x0000000c1b097220 */ /* 0x080fe20000410000 */
[-C--:B------:R-:W-:Y:S01]  /*17ca0*/  FMUL.FTZ R41, R50, R12.reuse ;  /* 0x0000000c32297220 */ /* 0x080fe20000410000 */
[----:B------:R-:W-:-:S04]  /*17cb0*/  FMUL.FTZ R50, R56, R12 ;  /* 0x0000000c38327220 */ /* 0x000fc80000410000 */
[----:B------:R-:W2:Y:S01]  /*17cc0*/  MUFU.TANH R47, R47 ;  /* 0x0000002f002f7308 */ /* 0x000ea20000002400 */
[----:B----4-:R-:W-:Y:S01]  /*17cd0*/  FMNMX.FTZ R56, R72, R13, !PT ;  /* 0x0000000d48387209 */ /* 0x010fe20007810000 */
[-C--:B------:R-:W-:Y:S01]  /*17ce0*/  FMUL.FTZ R28, R42, R12.reuse ;  /* 0x0000000c2a1c7220 */ /* 0x080fe20000410000 */
[----:B------:R-:W-:-:S05]  /*17cf0*/  FMUL.FTZ R42, R51, R12 ;  /* 0x0000000c332a7220 */ /* 0x000fca0000410000 */
[----:B------:R-:W4:Y:S01]  /*17d00*/  MUFU.TANH R48, R48 ;  /* 0x0000003000307308 */ /* 0x000f220000002400 */
[----:B-1----:R-:W-:Y:S01]  /*17d10*/  FMNMX.FTZ R13, R73, R56, !PT ;  /* 0x00000038490d7209 */ /* 0x002fe20007810000 */
[----:B------:R-:W-:-:S06]  /*17d20*/  FMUL.FTZ R51, R57, R12 ;  /* 0x0000000c39337220 */ /* 0x000fcc0000410000 */
[----:B------:R-:W1:Y:S01]  /*17d30*/  MUFU.TANH R8, R8 ;  /* 0x0000000800087308 */ /* 0x000e620000002400 */
[----:B------:R-:W-:Y:S01]  /*17d40*/  FMUL.FTZ R18, R31, R12 ;  /* 0x0000000c1f127220 */ /* 0x000fe20000410000 */
[----:B---3--:R-:W-:-:S06]  /*17d50*/  FMNMX.FTZ R56, R46, R13, !PT ;  /* 0x0000000d2e387209 */ /* 0x008fcc0007810000 */
[----:B------:R-:W3:Y:S01]  /*17d60*/  MUFU.TANH R49, R49 ;  /* 0x0000003100317308 */ /* 0x000ee20000002400 */
[-C--:B------:R-:W-:Y:S01]  /*17d70*/  FMUL.FTZ R52, R60, R12.reuse ;  /* 0x0000000c3c347220 */ /* 0x080fe20000410000 */
[----:B------:R-:W-:-:S06]  /*17d80*/  FMUL.FTZ R25, R38, R12 ;  /* 0x0000000c26197220 */ /* 0x000fcc0000410000 */
[----:B------:R-:W0:Y:S01]  /*17d90*/  MUFU.TANH R9, R9 ;  /* 0x0000000900097308 */ /* 0x000e220000002400 */
[-C--:B------:R-:W-:Y:S01]  /*17da0*/  FMUL.FTZ R38, R43, R12.reuse ;  /* 0x0000000c2b267220 */ /* 0x080fe20000410000 */
[----:B------:R-:W-:Y:S01]  /*17db0*/  FMUL.FTZ R43, R54, R12 ;  /* 0x0000000c362b7220 */ /* 0x000fe20000410000 */
[----:B--2---:R-:W-:-:S05]  /*17dc0*/  FMNMX.FTZ R13, R47, R56, !PT ;  /* 0x000000382f0d7209 */ /* 0x004fca0007810000 */
[----:B------:R-:W2:Y:S01]  /*17dd0*/  MUFU.TANH R50, R50 ;  /* 0x0000003200327308 */ /* 0x000ea20000002400 */
[-C--:B------:R-:W-:Y:S01]  /*17de0*/  FMUL.FTZ R54, R61, R12.reuse ;  /* 0x0000000c3d367220 */ /* 0x080fe20000410000 */
[----:B------:R-:W-:-:S06]  /*17df0*/  FMUL.FTZ R24, R35, R12 ;  /* 0x0000000c23187220 */ /* 0x000fcc0000410000 */
[----:B------:R-:W2:Y:S01]  /*17e00*/  MUFU.TANH R14, R14 ;  /* 0x0000000e000e7308 */ /* 0x000ea20000002400 */
[-C--:B------:R-:W-:Y:S01]  /*17e10*/  FMUL.FTZ R45, R58, R12.reuse ;  /* 0x0000000c3a2d7220 */ /* 0x080fe20000410000 */
[----:B------:R-:W-:Y:S01]  /*17e20*/  FMUL.FTZ R44, R55, R12 ;  /* 0x0000000c372c7220 */ /* 0x000fe20000410000 */
[----:B----4-:R-:W-:-:S05]  /*17e30*/  FMNMX.FTZ R58, R48, R13, !PT ;  /* 0x0000000d303a7209 */ /* 0x010fca0007810000 */
[----:B------:R-:W4:Y:S01]  /*17e40*/  MUFU.TANH R51, R51 ;  /* 0x0000003300337308 */ /* 0x000f220000002400 */
[----:B------:R-:W-:Y:S01]  /*17e50*/  FMUL.FTZ R55, R64, R12 ;  /* 0x0000000c40377220 */ /* 0x000fe20000410000 */
[----:B-1----:R-:W-:-:S06]  /*17e60*/  FMNMX.FTZ R56, R8, R7, !PT ;  /* 0x0000000708387209 */ /* 0x002fcc0007810000 */
[----:B------:R-:W1:Y:S01]  /*17e70*/  MUFU.TANH R18, R18 ;  /* 0x0000001200127308 */ /* 0x000e620000002400 */
[----:B---3--:R-:W-:Y:S01]  /*17e80*/  FMNMX.FTZ R27, R49, R58, !PT ;  /* 0x0000003a311b7209 */ /* 0x008fe20007810000 */
[----:B------:R-:W-:-:S06]  /*17e90*/  FMUL.FTZ R57, R65, R12 ;  /* 0x0000000c41397220 */ /* 0x000fcc0000410000 */
[----:B------:R-:W3:Y:S01]  /*17ea0*/  MUFU.TANH R52, R52 ;  /* 0x0000003400347308 */ /* 0x000ee20000002400 */
[----:B0-----:R-:W-:-:S07]  /*17eb0*/  FMNMX.FTZ R13, R9, R56, !PT ;  /* 0x00000038090d7209 */ /* 0x001fce0007810000 */
[----:B------:R-:W0:Y:S01]  /*17ec0*/  MUFU.TANH R19, R19 ;  /* 0x0000001300137308 */ /* 0x000e220000002400 */
[----:B--2---:R-:W-:Y:S01]  /*17ed0*/  FMNMX.FTZ R60, R50, R27, !PT ;  /* 0x0000001b323c7209 */ /* 0x004fe20007810000 */
[----:B------:R-:W-:-:S06]  /*17ee0*/  FMUL.FTZ R58, R68, R12 ;  /* 0x0000000c443a7220 */ /* 0x000fcc0000410000 */
[----:B------:R-:W2:Y:S01]  /*17ef0*/  MUFU.TANH R54, R54 ;  /* 0x0000003600367308 */ /* 0x000ea20000002400 */
[----:B------:R-:W-:-:S07]  /*17f00*/  FMNMX.FTZ R13, R14, R13, !PT ;  /* 0x0000000d0e0d7209 */ /* 0x000fce0007810000 */
[----:B------:R-:W2:Y:S01]  /*17f10*/  MUFU.TANH R24, R24 ;  /* 0x0000001800187308 */ /* 0x000ea20000002400 */
[----:B----4-:R-:W-:Y:S01]  /*17f20*/  FMNMX.FTZ R27, R51, R60, !PT ;  /* 0x0000003c331b7209 */ /* 0x010fe20007810000 */
[----:B------:R-:W-:-:S06]  /*17f30*/  FMUL.FTZ R61, R69, R12 ;  /* 0x0000000c453d7220 */ /* 0x000fcc0000410000 */
[----:B------:R-:W4:Y:S01]  /*17f40*/  MUFU.TANH R55, R55 ;  /* 0x0000003700377308 */ /* 0x000f220000002400 */
[----:B-1----:R-:W-:-:S07]  /*17f50*/  FMNMX.FTZ R56, R18, R13, !PT ;  /* 0x0000000d12387209 */ /* 0x002fce0007810000 */
[----:B------:R-:W1:Y:S01]  /*17f60*/  MUFU.TANH R25, R25 ;  /* 0x0000001900197308 */ /* 0x000e620000002400 */
[----:B---3--:R-:W-:-:S07]  /*17f70*/  FMNMX.FTZ R27, R52, R27, !PT ;  /* 0x0000001b341b7209 */ /* 0x008fce0007810000 */
[----:B------:R-:W3:Y:S01]  /*17f80*/  MUFU.TANH R57, R57 ;  /* 0x0000003900397308 */ /* 0x000ee20000002400 */
[----:B0-----:R-:W-:-:S07]  /*17f90*/  FMNMX.FTZ R13, R19, R56, !PT ;  /* 0x00000038130d7209 */ /* 0x001fce0007810000 */
[----:B------:R-:W0:Y:S01]  /*17fa0*/  MUFU.TANH R26, R26 ;  /* 0x0000001a001a7308 */ /* 0x000e220000002400 */
[----:B--2---:R-:W-:-:S07]  /*17fb0*/  FMNMX.FTZ R60, R54, R27, !PT ;  /* 0x0000001b363c7209 */ /* 0x004fce0007810000 */
[----:B------:R-:W2:Y:S01]  /*17fc0*/  MUFU.TANH R58, R58 ;  /* 0x0000003a003a7308 */ /* 0x000ea20000002400 */
[----:B------:R-:W-:-:S07]  /*17fd0*/  FMNMX.FTZ R56, R24, R13, !PT ;  /* 0x0000000d18387209 */ /* 0x000fce0007810000 */
[----:B------:R-:W2:Y:S01]  /*17fe0*/  MUFU.TANH R28, R28 ;  /* 0x0000001c001c7308 */ /* 0x000ea20000002400 */
[----:B----4-:R-:W-:-:S07]  /*17ff0*/  FMNMX.FTZ R60, R55, R60, !PT ;  /* 0x0000003c373c7209 */ /* 0x010fce0007810000 */
[----:B------:R-:W4:Y:S01]  /*18000*/  MUFU.TANH R61, R61 ;  /* 0x0000003d003d7308 */ /* 0x000f220000002400 */
[----:B-1----:R-:W-:-:S07]  /*18010*/  FMNMX.FTZ R13, R25, R56, !PT ;  /* 0x00000038190d7209 */ /* 0x002fce0007810000 */
[----:B------:R-:W1:Y:S01]  /*18020*/  MUFU.TANH R38, R38 ;  /* 0x0000002600267308 */ /* 0x000e620000002400 */
[----:B---3--:R-:W-:Y:S02]  /*18030*/  FMNMX.FTZ R27, R57, R60, !PT ;  /* 0x0000003c391b7209 */ /* 0x008fe40007810000 */
[----:B0-----:R-:W-:-:S05]  /*18040*/  FMNMX.FTZ R13, R26, R13, !PT ;  /* 0x0000000d1a0d7209 */ /* 0x001fca0007810000 */
[----:B------:R-:W0:Y:S01]  /*18050*/  MUFU.TANH R39, R39 ;  /* 0x0000002700277308 */ /* 0x000e220000002400 */
[----:B------:R-:W-:Y:S01]  /*18060*/  FMUL.FTZ R56, R62, R12 ;  /* 0x0000000c3e387220 */ /* 0x000fe20000410000 */
[----:B--2---:R-:W-:-:S06]  /*18070*/  FMNMX.FTZ R62, R58, R27, !PT ;  /* 0x0000001b3a3e7209 */ /* 0x004fcc0007810000 */
[----:B------:R-:W2:Y:S01]  /*18080*/  MUFU.TANH R40, R40 ;  /* 0x0000002800287308 */ /* 0x000ea20000002400 */
[----:B------:R-:W-:Y:S02]  /*18090*/  FMNMX.FTZ R13, R28, R13, !PT ;  /* 0x0000000d1c0d7209 */ /* 0x000fe40007810000 */
[----:B----4-:R-:W-:-:S05]  /*180a0*/  FMNMX.FTZ R31, R61, R62, !PT ;  /* 0x0000003e3d1f7209 */ /* 0x010fca0007810000 */
[----:B------:R-:W3:Y:S01]  /*180b0*/  MUFU.TANH R41, R41 ;  /* 0x0000002900297308 */ /* 0x000ee20000002400 */
[----:B-1----:R-:W-:Y:S01]  /*180c0*/  FMNMX.FTZ R60, R38, R13, !PT ;  /* 0x0000000d263c7209 */ /* 0x002fe20007810000 */
[----:B------:R-:W1:Y:S06]  /*180d0*/  SHFL.BFLY PT, R68, R31, 0x2, 0x1f ;  /* 0x0c401f001f447f89 */ /* 0x000e6c00000e0000 */
[----:B------:R-:W4:Y:S01]  /*180e0*/  MUFU.TANH R42, R42 ;  /* 0x0000002a002a7308 */ /* 0x000f220000002400 */
[----:B0-----:R-:W-:Y:S01]  /*180f0*/  FMNMX.FTZ R13, R39, R60, !PT ;  /* 0x0000003c270d7209 */ /* 0x001fe20007810000 */
[----:B------:R-:W-:-:S06]  /*18100*/  FMUL.FTZ R53, R59, R12 ;  /* 0x0000000c3b357220 */ /* 0x000fcc0000410000 */
[----:B------:R-:W0:Y:S01]  /*18110*/  MUFU.TANH R43, R43 ;  /* 0x0000002b002b7308 */ /* 0x000e220000002400 */
[----:B--2---:R-:W-:-:S07]  /*18120*/  FMNMX.FTZ R62, R40, R13, !PT ;  /* 0x0000000d283e7209 */ /* 0x004fce0007810000 */
[----:B------:R-:W2:Y:S01]  /*18130*/  MUFU.TANH R44, R44 ;  /* 0x0000002c002c7308 */ /* 0x000ea20000002400 */
[----:B---3--:R-:W-:Y:S01]  /*18140*/  FMNMX.FTZ R13, R41, R62, !PT ;  /* 0x0000003e290d7209 */ /* 0x008fe20007810000 */
[----:B------:R-:W-:-:S06]  /*18150*/  FMUL.FTZ R59, R63, R12 ;  /* 0x0000000c3f3b7220 */ /* 0x000fcc0000410000 */
[----:B------:R-:W3:Y:S01]  /*18160*/  MUFU.TANH R45, R45 ;  /* 0x0000002d002d7308 */ /* 0x000ee20000002400 */
[----:B----4-:R-:W-:Y:S01]  /*18170*/  FMNMX.FTZ R64, R42, R13, !PT ;  /* 0x0000000d2a407209 */ /* 0x010fe20007810000 */
[----:B------:R-:W-:-:S06]  /*18180*/  FMUL.FTZ R60, R66, R12 ;  /* 0x0000000c423c7220 */ /* 0x000fcc0000410000 */
[----:B------:R-:W4:Y:S01]  /*18190*/  MUFU.TANH R53, R53 ;  /* 0x0000003500357308 */ /* 0x000f220000002400 */
        /* <DEDUP_REMOVED lines=10> */
[----:B----4-:R-:W-:Y:S01]  /*18240*/  FMNMX.FTZ R13, R53, R64, !PT ;  /* 0x00000040350d7209 */ /* 0x010fe20007810000 */
[----:B------:R-:W-:-:S06]  /*18250*/  FMUL.FTZ R64, R71, R12 ;  /* 0x0000000c47407220 */ /* 0x000fcc0000410000 */
[----:B------:R-:W4:Y:S01]  /*18260*/  MUFU.TANH R62, R62 ;  /* 0x0000003e003e7308 */ /* 0x000f220000002400 */
[----:B0-----:R-:W-:-:S07]  /*18270*/  FMNMX.FTZ R12, R56, R13, !PT ;  /* 0x0000000d380c7209 */ /* 0x001fce0007810000 */
[----:B------:R-:W0:Y:S01]  /*18280*/  MUFU.TANH R63, R63 ;  /* 0x0000003f003f7308 */ /* 0x000e220000002400 */
[----:B-1----:R-:W-:-:S07]  /*18290*/  FMNMX.FTZ R13, R59, R12, !PT ;  /* 0x0000000c3b0d7209 */ /* 0x002fce0007810000 */
[----:B------:R-:W1:Y:S01]  /*182a0*/  MUFU.TANH R64, R64 ;  /* 0x0000004000407308 */ /* 0x000e620000002400 */
[----:B---3--:R-:W-:-:S04]  /*182b0*/  FMNMX.FTZ R13, R60, R13, !PT ;  /* 0x0000000d3c0d7209 */ /* 0x008fc80007810000 */
[----:B----4-:R-:W-:-:S04]  /*182c0*/  FMNMX.FTZ R12, R62, R13, !PT ;  /* 0x0000000d3e0c7209 */ /* 0x010fc80007810000 */
[----:B0-----:R-:W-:Y:S01]  /*182d0*/  FMNMX.FTZ R27, R63, R12, !PT ;  /* 0x0000000c3f1b7209 */ /* 0x001fe20007810000 */
[----:B------:R-:W-:Y:S01]  /*182e0*/  IMAD.U32 R12, RZ, RZ, UR4 ;  /* 0x00000004ff0c7e24 */ /* 0x000fe2000f8e00ff */
[----:B--2---:R-:W-:Y:S01]  /*182f0*/  FMNMX.FTZ R33, R68, R33, !PT ;  /* 0x0000002144217209 */ /* 0x004fe20007810000 */
[----:B------:R-:W-:Y:S01]  /*18300*/  IMAD.U32 R13, RZ, RZ, UR5 ;  /* 0x00000005ff0d7e24 */ /* 0x000fe2000f8e00ff */
[----:B------:R-:W-:Y:S01]  /*18310*/  ST.E desc[UR42][R16.64+0x230], R31 ;  /* 0x0002301f10007985 */ /* 0x000fe2000c10192a */
[----:B-1----:R-:W-:-:S05]  /*18320*/  FMNMX.FTZ R27, R64, R27, !PT ;  /* 0x0000001b401b7209 */ /* 0x002fca0007810000 */
        /* <DEDUP_REMOVED lines=11> */
[----:B------:R-:W4:Y:S04]  /*183e0*/  LD.E R68, desc[UR42][R16.64+0x244] ;  /* 0x0002442a10447980 */ /* 0x000f28000c101900 */
[----:B------:R-:W4:Y:S01]  /*183f0*/  LD.E R66, desc[UR42][R16.64+0x260] ;  /* 0x0002602a10427980 */ /* 0x000f22000c101900 */
[----:B------:R-:W-:Y:S01]  /*18400*/  FADD.FTZ R74, R7, -R70 ;  /* 0x80000046074a7221 */ /* 0x000fe20000010000 */
[----:B------:R-:W-:-:S04]  /*18410*/  UIADD3 UR4, UP0, UR37, 0x260, URZ ;  /* 0x0000026025047890 */ /* 0x000fc8000ff1e03f */
[----:B------:R-:W-:Y:S02]  /*18420*/  ULOP3.LUT UR6, UR4, 0x4, URZ, 0xfc, !UPT ;  /* 0x0000000404067892 */ /* 0x000fe4000f8efc3f */
[----:B------:R-:W-:Y:S01]  /*18430*/  UIADD3.X UR5, URZ, UR36, URZ, UP0, !UPT ;  /* 0x000000243f057290 */ /* 0x000fe200087fe43f */
[----:B--2---:R-:W-:-:S04]  /*18440*/  FADD.FTZ R6, R6, -R69 ;  /* 0x8000004506067221 */ /* 0x004fc80000010000 */
[-C--:B---3--:R-:W-:Y:S01]  /*18450*/  FMUL.FTZ R6, R6, R65.reuse ;  /* 0x0000004106067220 */ /* 0x088fe20000410000 */
[----:B0-----:R-:W-:-:S03]  /*18460*/  FMUL.FTZ R12, R69, R65 ;  /* 0x00000041450c7220 */ /* 0x001fc60000410000 */
[----:B------:R0:W-:Y:S01]  /*18470*/  MUFU.EX2 R7, R6 ;  /* 0x0000000600077308 */ /* 0x0001e20000000800 */
[-CC-:B------:R-:W-:Y:S01]  /*18480*/  FFMA.FTZ R160, R11, R65.reuse, -R12.reuse ;  /* 0x000000410ba07223 */ /* 0x180fe2000001080c */
[-CC-:B------:R-:W-:Y:S01]  /*18490*/  FFMA.FTZ R168, R36, R65.reuse, -R12.reuse ;  /* 0x0000004124a87223 */ /* 0x180fe2000001080c */
[----:B------:R-:W-:Y:S01]  /*184a0*/  FMUL.FTZ R27, R65, R74 ;  /* 0x0000004a411b7220 */ /* 0x000fe20000410000 */
[-C--:B0-----:R-:W-:Y:S01]  /*184b0*/  FMUL.FTZ R6, R70, R65.reuse ;  /* 0x0000004146067220 */ /* 0x081fe20000410000 */
[----:B------:R-:W-:-:S03]  /*184c0*/  FFMA.FTZ R37, R10, R65, -R12 ;  /* 0x000000410a257223 */ /* 0x000fc6000001080c */
[-CC-:B------:R-:W-:Y:S01]  /*184d0*/  FFMA.FTZ R36, R8, R65.reuse, -R6.reuse ;  /* 0x0000004108247223 */ /* 0x180fe20000010806 */
[-C--:B------:R-:W-:Y:S01]  /*184e0*/  FFMA.FTZ R161, R9, R65.reuse, -R6 ;  /* 0x0000004109a17223 */ /* 0x080fe20000010806 */
[----:B------:R-:W4:Y:S01]  /*184f0*/  MUFU.EX2 R160, R160 ;  /* 0x000000a000a07308 */ /* 0x000f220000000800 */
[-CC-:B------:R-:W-:Y:S01]  /*18500*/  FFMA.FTZ R164, R29, R65.reuse, -R12.reuse ;  /* 0x000000411da47223 */ /* 0x180fe2000001080c */
[-CC-:B------:R-:W-:Y:S01]  /*18510*/  FFMA.FTZ R35, R15, R65.reuse, -R12.reuse ;  /* 0x000000410f237223 */ /* 0x180fe2000001080c */
[-C--:B------:R-:W-:Y:S01]  /*18520*/  FFMA.FTZ R29, R34, R65.reuse, -R12 ;  /* 0x00000041221d7223 */ /* 0x080fe2000001080c */
[----:B------:R-:W-:-:S04]  /*18530*/  FFMA.FTZ R34, R14, R65, -R6 ;  /* 0x000000410e227223 */ /* 0x000fc80000010806 */
[----:B------:R-:W-:Y:S01]  /*18540*/  MUFU.EX2 R27, R27 ;  /* 0x0000001b001b7308 */ /* 0x000fe20000000800 */
[-C--:B------:R-:W-:Y:S01]  /*18550*/  FFMA.FTZ R162, R20, R65.reuse, -R12 ;  /* 0x0000004114a27223 */ /* 0x080fe2000001080c */
[----:B------:R-:W-:-:S06]  /*18560*/  FFMA.FTZ R163, R18, R65, -R6 ;  /* 0x0000004112a37223 */ /* 0x000fcc0000010806 */
[----:B------:R-:W0:Y:S01]  /*18570*/  MUFU.EX2 R36, R36 ;  /* 0x0000002400247308 */ /* 0x000e220000000800 */
[-CC-:B------:R-:W-:Y:S01]  /*18580*/  FFMA.FTZ R33, R21, R65.reuse, -R12.reuse ;  /* 0x0000004115217223 */ /* 0x180fe2000001080c */
[----:B------:R-:W-:-:S06]  /*18590*/  FFMA.FTZ R166, R32, R65, -R12 ;  /* 0x0000004120a67223 */ /* 0x000fcc000001080c */
[----:B------:R-:W1:Y:S01]  /*185a0*/  MUFU.EX2 R37, R37 ;  /* 0x0000002500257308 */ /* 0x000e620000000800 */
[----:B------:R-:W-:-:S07]  /*185b0*/  FFMA.FTZ R32, R19, R65, -R6 ;  /* 0x0000004113207223 */ /* 0x000fce0000010806 */
[----:B------:R-:W2:Y:S01]  /*185c0*/  MUFU.EX2 R161, R161 ;  /* 0x000000a100a17308 */ /* 0x000ea20000000800 */
[----:B------:R-:W-:-:S07]  /*185d0*/  FFMA.FTZ R165, R24, R65, -R6 ;  /* 0x0000004118a57223 */ /* 0x000fce0000010806 */
[----:B------:R-:W3:Y:S08]  /*185e0*/  MUFU.EX2 R35, R35 ;  /* 0x0000002300237308 */ /* 0x000ef00000000800 */
[----:B------:R-:W3:Y:S01]  /*185f0*/  MUFU.EX2 R34, R34 ;  /* 0x0000002200227308 */ /* 0x000ee20000000800 */
[----:B----4-:R-:W-:Y:S01]  /*18600*/  FFMA.FTZ R8, R7, R67, R160 ;  /* 0x0000004307087223 */ /* 0x010fe200000100a0 */
[----:B------:R-:W-:-:S06]  /*18610*/  FFMA.FTZ R31, R30, R65, -R12 ;  /* 0x000000411e1f7223 */ /* 0x000fcc000001080c */
[----:B------:R-:W4:Y:S01]  /*18620*/  MUFU.EX2 R162, R162 ;  /* 0x000000a200a27308 */ /* 0x000f220000000800 */
[----:B0-----:R-:W-:Y:S01]  /*18630*/  FFMA.FTZ R68, R27, R68, R36 ;  /* 0x000000441b447223 */ /* 0x001fe20000010024 */
[----:B------:R-:W-:-:S06]  /*18640*/  FFMA.FTZ R30, R25, R65, -R6 ;  /* 0x00000041191e7223 */ /* 0x000fcc0000010806 */
[----:B------:R-:W0:Y:S01]  /*18650*/  MUFU.EX2 R163, R163 ;  /* 0x000000a300a37308 */ /* 0x000e220000000800 */
[----:B-1----:R-:W-:Y:S01]  /*18660*/  FADD.FTZ R8, R37, R8 ;  /* 0x0000000825087221 */ /* 0x002fe20000010000 */
[----:B--2---:R-:W-:-:S06]  /*18670*/  FADD.FTZ R9, R161, R68 ;  /* 0x00000044a1097221 */ /* 0x004fcc0000010000 */
[----:B------:R-:W1:Y:S01]  /*18680*/  MUFU.EX2 R33, R33 ;  /* 0x0000002100217308 */ /* 0x000e620000000800 */
[----:B------:R-:W-:-:S07]  /*18690*/  FFMA.FTZ R167, R26, R65, -R6 ;  /* 0x000000411aa77223 */ /* 0x000fce0000010806 */
[----:B------:R-:W2:Y:S01]  /*186a0*/  MUFU.EX2 R32, R32 ;  /* 0x0000002000207308 */ /* 0x000ea20000000800 */
[----:B---3--:R-:W-:Y:S01]  /*186b0*/  FADD.FTZ R11, R35, R8 ;  /* 0x00000008230b7221 */ /* 0x008fe20000010000 */
[----:B------:R-:W-:-:S06]  /*186c0*/  FADD.FTZ R8, R34, R9 ;  /* 0x0000000922087221 */ /* 0x000fcc0000010000 */
[----:B------:R-:W3:Y:S01]  /*186d0*/  MUFU.EX2 R164, R164 ;  /* 0x000000a400a47308 */ /* 0x000ee20000000800 */
[----:B------:R-:W-:-:S07]  /*186e0*/  FFMA.FTZ R28, R28, R65, -R6 ;  /* 0x000000411c1c7223 */ /* 0x000fce0000010806 */
[----:B------:R-:W3:Y:S01]  /*186f0*/  MUFU.EX2 R165, R165 ;  /* 0x000000a500a57308 */ /* 0x000ee20000000800 */
[----:B----4-:R-:W-:Y:S01]  /*18700*/  FADD.FTZ R10, R162, R11 ;  /* 0x0000000ba20a7221 */ /* 0x010fe20000010000 */
[----:B0-----:R-:W-:-:S06]  /*18710*/  FADD.FTZ R9, R163, R8 ;  /* 0x00000008a3097221 */ /* 0x001fcc0000010000 */
[----:B------:R-:W0:Y:S01]  /*18720*/  MUFU.EX2 R31, R31 ;  /* 0x0000001f001f7308 */ /* 0x000e220000000800 */
[----:B------:R-:W-:-:S07]  /*18730*/  FFMA.FTZ R169, R38, R65, -R6 ;  /* 0x0000004126a97223 */ /* 0x000fce0000010806 */
[----:B------:R-:W4:Y:S01]  /*18740*/  MUFU.EX2 R30, R30 ;  /* 0x0000001e001e7308 */ /* 0x000f220000000800 */
[----:B-1----:R-:W-:Y:S01]  /*18750*/  FADD.FTZ R11, R33, R10 ;  /* 0x0000000a210b7221 */ /* 0x002fe20000010000 */
[----:B------:R-:W-:-:S06]  /*18760*/  FFMA.FTZ R15, R72, R65, -R12 ;  /* 0x00000041480f7223 */ /* 0x000fcc000001080c */
[----:B------:R-:W1:Y:S01]  /*18770*/  MUFU.EX2 R166, R166 ;  /* 0x000000a600a67308 */ /* 0x000e620000000800 */
[----:B--2---:R-:W-:Y:S01]  /*18780*/  FADD.FTZ R8, R32, R9 ;  /* 0x0000000920087221 */ /* 0x004fe20000010000 */
[----:B------:R-:W-:-:S06]  /*18790*/  FFMA.FTZ R171, R39, R65, -R6 ;  /* 0x0000004127ab7223 */ /* 0x000fcc0000010806 */
[----:B------:R-:W2:Y:S01]  /*187a0*/  MUFU.EX2 R167, R167 ;  /* 0x000000a700a77308 */ /* 0x000ea20000000800 */
[----:B---3--:R-:W-:Y:S01]  /*187b0*/  FADD.FTZ R10, R164, R11 ;  /* 0x0000000ba40a7221 */ /* 0x008fe20000010000 */
[----:B------:R-:W-:-:S06]  /*187c0*/  FFMA.FTZ R170, R73, R65, -R12 ;  /* 0x0000004149aa7223 */ /* 0x000fcc000001080c */
[----:B------:R-:W3:Y:S01]  /*187d0*/  MUFU.EX2 R29, R29 ;  /* 0x0000001d001d7308 */ /* 0x000ee20000000800 */
[----:B------:R-:W-:Y:S01]  /*187e0*/  FADD.FTZ R9, R165, R8 ;  /* 0x00000008a5097221 */ /* 0x000fe20000010000 */
[----:B------:R-:W-:-:S06]  /*187f0*/  FFMA.FTZ R14, R40, R65, -R6 ;  /* 0x00000041280e7223 */ /* 0x000fcc0000010806 */
[----:B------:R-:W3:Y:S01]  /*18800*/  MUFU.EX2 R28, R28 ;  /* 0x0000001c001c7308 */ /* 0x000ee20000000800 */
[----:B0-----:R-:W-:Y:S01]  /*18810*/  FADD.FTZ R11, R31, R10 ;  /* 0x0000000a1f0b7221 */ /* 0x001fe20000010000 */
[----:B------:R-:W-:-:S06]  /*18820*/  FFMA.FTZ R231, R46, R65, -R12 ;  /* 0x000000412ee77223 */ /* 0x000fcc000001080c */
[----:B------:R-:W0:Y:S01]  /*18830*/  MUFU.EX2 R168, R168 ;  /* 0x000000a800a87308 */ /* 0x000e220000000800 */
[----:B----4-:R-:W-:Y:S01]  /*18840*/  FADD.FTZ R8, R30, R9 ;  /* 0x000000091e087221 */ /* 0x010fe20000010000 */
[----:B------:R-:W-:-:S06]  /*18850*/  FFMA.FTZ R229, R41, R65, -R6 ;  /* 0x0000004129e57223 */ /* 0x000fcc0000010806 */
        /* <DEDUP_REMOVED lines=14> */
[----:B----4-:R-:W-:-:S06]  /*18940*/  FADD.FTZ R8, R169, R8 ;  /* 0x00000008a9087221 */ /* 0x010fcc0000010000 */
[----:B------:R-:W0:Y:S01]  /*18950*/  MUFU.EX2 R231, R231 ;  /* 0x000000e700e77308 */ /* 0x000e220000000800 */
[-C--:B------:R-:W-:Y:S01]  /*18960*/  FFMA.FTZ R228, R49, R65.reuse, -R12 ;  /* 0x0000004131e47223 */ /* 0x080fe2000001080c */
[----:B------:R-:W-:-:S06]  /*18970*/  FFMA.FTZ R205, R44, R65, -R6 ;  /* 0x000000412ccd7223 */ /* 0x000fcc0000010806 */
[----:B------:R-:W4:Y:S01]  /*18980*/  MUFU.EX2 R229, R229 ;  /* 0x000000e500e57308 */ /* 0x000f220000000800 */
[----:B-1----:R-:W-:Y:S01]  /*18990*/  FADD.FTZ R9, R15, R10 ;  /* 0x0000000a0f097221 */ /* 0x002fe20000010000 */
[----:B--2---:R-:W-:-:S06]  /*189a0*/  FADD.FTZ R11, R171, R8 ;  /* 0x00000008ab0b7221 */ /* 0x004fcc0000010000 */
[----:B------:R-:W1:Y:S01]  /*189b0*/  MUFU.EX2 R232, R232 ;  /* 0x000000e800e87308 */ /* 0x000e620000000800 */
[-C--:B------:R-:W-:Y:S01]  /*189c0*/  FFMA.FTZ R186, R50, R65.reuse, -R12 ;  /* 0x0000004132ba7223 */ /* 0x080fe2000001080c */
[----:B------:R-:W-:-:S06]  /*189d0*/  FFMA.FTZ R184, R45, R65, -R6 ;  /* 0x000000412db87223 */ /* 0x000fcc0000010806 */
[----:B------:R-:W2:Y:S01]  /*189e0*/  MUFU.EX2 R230, R230 ;  /* 0x000000e600e67308 */ /* 0x000ea20000000800 */
[----:B---3--:R-:W-:Y:S01]  /*189f0*/  FADD.FTZ R8, R170, R9 ;  /* 0x00000009aa087221 */ /* 0x008fe20000010000 */
[----:B------:R-:W-:-:S06]  /*18a00*/  FADD.FTZ R10, R14, R11 ;  /* 0x0000000b0e0a7221 */ /* 0x000fcc0000010000 */
[----:B------:R-:W3:Y:S01]  /*18a10*/  MUFU.EX2 R227, R227 ;  /* 0x000000e300e37308 */ /* 0x000ee20000000800 */
[-C--:B------:R-:W-:Y:S01]  /*18a20*/  FFMA.FTZ R187, R51, R65.reuse, -R12 ;  /* 0x0000004133bb7223 */ /* 0x080fe2000001080c */
        /* <DEDUP_REMOVED lines=47> */
[----:B------:R-:W-:-:S06]  /*18d20*/  FADD.FTZ R8, R172, R9 ;  /* 0x00000009ac087221 */ /* 0x000fcc0000010000 */
[----:B------:R-:W3:Y:S08]  /*18d30*/  MUFU.EX2 R21, R21 ;  /* 0x0000001500157308 */ /* 0x000ef00000000800 */
[----:B------:R-:W3:Y:S01]  /*18d40*/  MUFU.EX2 R19, R19 ;  /* 0x0000001300137308 */ /* 0x000ee20000000800 */
[----:B0-----:R-:W-:Y:S01]  /*18d50*/  FADD.FTZ R9, R175, R6 ;  /* 0x00000006af097221 */ /* 0x001fe20000010000 */
[----:B----4-:R-:W-:-:S03]  /*18d60*/  FADD.FTZ R11, R173, R8 ;  /* 0x00000008ad0b7221 */ /* 0x010fc60000010000 */
[----:B-1----:R-:W-:Y:S01]  /*18d70*/  FADD.FTZ R6, R20, R9 ;  /* 0x0000000914067221 */ /* 0x002fe20000010000 */
[----:B--2---:R-:W-:Y:S01]  /*18d80*/  FADD.FTZ R8, R18, R11 ;  /* 0x0000000b12087221 */ /* 0x004fe20000010000 */
[----:B------:R-:W-:Y:S01]  /*18d90*/  FMUL.FTZ R25, R7, R66 ;  /* 0x0000004207197220 */ /* 0x000fe20000410000 */
[----:B------:R-:W-:Y:S02]  /*18da0*/  IMAD.U32 R10, RZ, RZ, UR6 ;  /* 0x00000006ff0a7e24 */ /* 0x000fe4000f8e00ff */
[----:B---3--:R-:W-:Y:S01]  /*18db0*/  FADD.FTZ R9, R21, R6 ;  /* 0x0000000615097221 */ /* 0x008fe20000010000 */
[----:B------:R-:W-:Y:S01]  /*18dc0*/  IMAD.U32 R11, RZ, RZ, UR5 ;  /* 0x00000005ff0b7e24 */ /* 0x000fe2000f8e00ff */
[----:B------:R-:W-:Y:S01]  /*18dd0*/  ST.E desc[UR42][R16.64+0x260], R25 ;  /* 0x0002601910007985 */ /* 0x000fe2000c10192a */
[----:B------:R-:W-:-:S03]  /*18de0*/  FADD.FTZ R13, R19, R8 ;  /* 0x00000008130d7221 */ /* 0x000fc60000010000 */
[----:B------:R-:W-:Y:S04]  /*18df0*/  ST.E desc[UR42][R16.64+0x240], R9 ;  /* 0x0002400910007985 */ /* 0x000fe8000c10192a */
[----:B------:R0:W-:Y:S04]  /*18e00*/  ST.E desc[UR42][R16.64+0x244], R13 ;  /* 0x0002440d10007985 */ /* 0x0001e8000c10192a */
[----:B------:R-:W2:Y:S02]  /*18e10*/  LD.E R6, desc[UR42][R10.64] ;  /* 0x0000002a0a067980 */ /* 0x000ea4000c101900 */
[----:B--2---:R-:W-:-:S05]  /*18e20*/  FMUL.FTZ R39, R7, R6 ;  /* 0x0000000607277220 */ /* 0x004fca0000410000 */
[----:B------:R1:W-:Y:S04]  /*18e30*/  ST.E desc[UR42][R10.64], R39 ;  /* 0x000000270a007985 */ /* 0x0003e8000c10192a */
[----:B------:R-:W0:Y:S04]  /*18e40*/  LD.E R136, desc[UR42][R16.64+0x274] ;  /* 0x0002742a10887980 */ /* 0x000e28000c101900 */
[----:B------:R-:W2:Y:S04]  /*18e50*/  LD.E R134, desc[UR42][R16.64+0x270] ;  /* 0x0002702a10867980 */ /* 0x000ea8000c101900 */
[----:B------:R-:W3:Y:S04]  /*18e60*/  LD.E R150, desc[UR42][R16.64+0x454] ;  /* 0x0004542a10967980 */ /* 0x000ee8000c101900 */
[----:B------:R-:W4:Y:S04]  /*18e70*/  LD.E R138, desc[UR42][R16.64+0x280] ;  /* 0x0002802a108a7980 */ /* 0x000f28000c101900 */
        /* <DEDUP_REMOVED lines=58> */
[----:B------:R-:W-:Y:S01]  /*19220*/  ULOP3.LUT UR6, UR4, 0x8, URZ, 0xfc, !UPT ;  /* 0x0000000804067892 */ /* 0x000fe2000f8efc3f */
[C---:B0-----:R-:W-:Y:S01]  /*19230*/  FMUL.FTZ R13, R7.reuse, R136 ;  /* 0x00000088070d7220 */ /* 0x041fe20000410000 */
[----:B--2---:R-:W-:-:S04]  /*19240*/  FMUL.FTZ R9, R7, R134 ;  /* 0x0000008607097220 */ /* 0x004fc80000410000 */
[----:B------:R0:W-:Y:S01]  /*19250*/  ST.E desc[UR42][R16.64+0x274], R13 ;  /* 0x0002740d10007985 */ /* 0x0001e2000c10192a */
[----:B---3--:R-:W-:-:S03]  /*19260*/  FMUL.FTZ R47, R7, R150 ;  /* 0x00000096072f7220 */ /* 0x008fc60000410000 */
[----:B------:R2:W-:Y:S01]  /*19270*/  ST.E desc[UR42][R16.64+0x270], R9 ;  /* 0x0002700910007985 */ /* 0x0005e2000c10192a */
[C---:B----4-:R-:W-:Y:S01]  /*19280*/  FMUL.FTZ R25, R7.reuse, R138 ;  /* 0x0000008a07197220 */ /* 0x050fe20000410000 */
[C---:B-1----:R-:W-:Y:S01]  /*19290*/  FMUL.FTZ R39, R7.reuse, R140 ;  /* 0x0000008c07277220 */ /* 0x042fe20000410000 */
[C---:B------:R-:W-:Y:S01]  /*192a0*/  FMUL.FTZ R41, R7.reuse, R142 ;  /* 0x0000008e07297220 */ /* 0x040fe20000410000 */
[C---:B0-----:R-:W-:Y:S01]  /*192b0*/  FMUL.FTZ R13, R7.reuse, R132 ;  /* 0x00000084070d7220 */ /* 0x041fe20000410000 */
[C---:B--2---:R-:W-:Y:S01]  /*192c0*/  FMUL.FTZ R9, R7.reuse, R148 ;  /* 0x0000009407097220 */ /* 0x044fe20000410000 */
        /* <DEDUP_REMOVED lines=104> */
[----:B------:R-:W-:Y:S02]  /*19950*/  IMAD.U32 R8, RZ, RZ, UR6 ;  /* 0x00000006ff087e24 */ /* 0x000fe4000f8e00ff */
[----:B---3--:R-:W-:Y:S01]  /*19960*/  FMUL.FTZ R13, R7, R24 ;  /* 0x00000018070d7220 */ /* 0x008fe20000410000 */
[----:B0-----:R-:W-:Y:S01]  /*19970*/  IMAD.U32 R9, RZ, RZ, UR5 ;  /* 0x00000005ff097e24 */ /* 0x001fe2000f8e00ff */
        /* <DEDUP_REMOVED lines=8> */
[----:B------:R-:W-:Y:S04]  /*19a00*/  ST.E desc[UR42][R16.64+0x450], R51 ;  /* 0x0004503310007985 */ /* 0x000fe8000c10192a */
[----:B------:R-:W0:Y:S01]  /*19a10*/  LD.E R12, desc[UR42][R8.64] ;  /* 0x0000002a080c7980 */ /* 0x000e22000c101900 */
[----:B------:R-:W-:Y:S01]  /*19a20*/  ULOP3.LUT UR4, UR4, 0xc, URZ, 0xfc, !UPT ;  /* 0x0000000c04047892 */ /* 0x000fe2000f8efc3f */
[----:B------:R-:W-:-:S05]  /*19a30*/  IMAD.U32 R7, RZ, RZ, UR5 ;  /* 0x00000005ff077e24 */ /* 0x000fca000f8e00ff */
[----:B------:R-:W-:Y:S02]  /*19a40*/  IMAD.U32 R6, RZ, RZ, UR4 ;  /* 0x00000004ff067e24 */ /* 0x000fe4000f8e00ff */
[----:B0-----:R-:W-:-:S05]  /*19a50*/  FMUL.FTZ R25, R27, R12 ;  /* 0x0000000c1b197220 */ /* 0x001fca0000410000 */
[----:B------:R0:W-:Y:S04]  /*19a60*/  ST.E desc[UR42][R8.64], R25 ;  /* 0x0000001908007985 */ /* 0x0001e8000c10192a */
[----:B------:R-:W1:Y:S02]  /*19a70*/  LD.E R12, desc[UR42][R6.64] ;  /* 0x0000002a060c7980 */ /* 0x000e64000c101900 */
[----:B-1----:R-:W-:-:S05]  /*19a80*/  FMUL.FTZ R13, R27, R12 ;  /* 0x0000000c1b0d7220 */ /* 0x002fca0000410000 */
[----:B------:R1:W-:Y:S04]  /*19a90*/  ST.E desc[UR42][R6.64], R13 ;  /* 0x0000000d06007985 */ /* 0x0003e8000c10192a */
[----:B------:R-:W2:Y:S04]  /*19aa0*/  LD.E R39, desc[UR42][R16.64+0x45c] ;  /* 0x00045c2a10277980 */ /* 0x000ea8000c101900 */
[----:B------:R-:W0:Y:S04]  /*19ab0*/  LD.E R146, desc[UR42][R16.64+0x27c] ;  /* 0x00027c2a10927980 */ /* 0x000e28000c101900 */
        /* <DEDUP_REMOVED lines=60> */
[C---:B--2---:R-:W-:Y:S01]  /*19e80*/  FMUL.FTZ R49, R27.reuse, R39 ;  /* 0x000000271b317220 */ /* 0x044fe20000410000 */
[----:B0-----:R-:W-:-:S04]  /*19e90*/  FMUL.FTZ R25, R27, R146 ;  /* 0x000000921b197220 */ /* 0x001fc80000410000 */
[----:B------:R-:W-:Y:S01]  /*19ea0*/  ST.E desc[UR42][R16.64+0x45c], R49 ;  /* 0x00045c3110007985 */ /* 0x000fe2000c10192a */
[----:B-1----:R-:W-:-:S03]  /*19eb0*/  FMUL.FTZ R13, R27, R144 ;  /* 0x000000901b0d7220 */ /* 0x002fc60000410000 */
[----:B------:R0:W-:Y:S01]  /*19ec0*/  ST.E desc[UR42][R16.64+0x27c], R25 ;  /* 0x00027c1910007985 */ /* 0x0001e2000c10192a */
[C---:B---3--:R-:W-:Y:S01]  /*19ed0*/  FMUL.FTZ R39, R27.reuse, R148 ;  /* 0x000000941b277220 */ /* 0x048fe20000410000 */
[C---:B----4-:R-:W-:Y:S01]  /*19ee0*/  FMUL.FTZ R41, R27.reuse, R150 ;  /* 0x000000961b297220 */ /* 0x050fe20000410000 */
[C---:B------:R-:W-:Y:S01]  /*19ef0*/  FMUL.FTZ R43, R27.reuse, R43 ;  /* 0x0000002b1b2b7220 */ /* 0x040fe20000410000 */
        /* <DEDUP_REMOVED lines=130> */
[----:B------:R-:W3:Y:S04]  /*1a720*/  LD.E R47, desc[UR42][R16.64+0x278] ;  /* 0x0002782a102f7980 */ /* 0x000ee8000c101900 */
[----:B0-----:R-:W3:Y:S04]  /*1a730*/  LD.E R39, desc[UR42][R16.64+0x27c] ;  /* 0x00027c2a10277980 */ /* 0x001ee8000c101900 */
        /* <DEDUP_REMOVED lines=73> */
[----:B------:R-:W-:Y:S04]  /*1abd0*/  ST.E desc[UR42][R16.64+0x278], R47 ;  /* 0x0002782f10007985 */ /* 0x000fe8000c10192a */
[----:B------:R1:W-:Y:S04]  /*1abe0*/  ST.E desc[UR42][R16.64+0x27c], R39 ;  /* 0x00027c2710007985 */ /* 0x0003e8000c10192a */
        /* <DEDUP_REMOVED lines=169> */
[----:B0-----:R-:W2:Y:S01]  /*1b680*/  LDL R25, [R1+0x88] ;  /* 0x0000880001197983 */ /* 0x001ea20000100800 */
[----:B------:R-:W-:-:S02]  /*1b690*/  IMAD R12, R24, 0xc00, R12 ;  /* 0x00000c00180c7824 */ /* 0x000fc400078e020c */
[----:B-1----:R-:W-:Y:S01]  /*1b6a0*/  IMAD.MOV.U32 R27, RZ, RZ, R13 ;  /* 0x000000ffff1b7224 */ /* 0x002fe200078e000d */
[----:B------:R-:W-:Y:S01]  /*1b6b0*/  F2FP.F16.F32.PACK_AB R160, R37, R160 ;  /* 0x000000a025a0723e */ /* 0x000fe200000000ff */
[C---:B------:R-:W-:Y:S01]  /*1b6c0*/  VIADD R24, R12.reuse, 0x80 ;  /* 0x000000800c187836 */ /* 0x040fe20000000000 */
[----:B------:R-:W-:Y:S01]  /*1b6d0*/  F2FP.F16.F32.PACK_AB R161, R161, R36 ;  /* 0x00000024a1a1723e */ /* 0x000fe200000000ff */
[----:B------:R-:W-:Y:S01]  /*1b6e0*/  VIADD R26, R12, 0x100 ;  /* 0x000001000c1a7836 */ /* 0x000fe20000000000 */
[----:B------:R-:W-:Y:S01]  /*1b6f0*/  R2UR UR15, R27 ;  /* 0x000000001b0f72ca */ /* 0x000fe200000e0000 */
[----:B------:R-:W2:Y:S01]  /*1b700*/  LD.E R36, desc[UR42][R16.64+0x290] ;  /* 0x0002902a10247980 */ /* 0x000ea2000c101900 */
[----:B------:R-:W-:Y:S02]  /*1b710*/  R2UR UR10, R24 ;  /* 0x00000000180a72ca */ /* 0x000fe400000e0000 */
[----:B------:R-:W-:Y:S01]  /*1b720*/  R2UR UR14, R26 ;  /* 0x000000001a0e72ca */ /* 0x000fe200000e0000 */
[----:B------:R-:W2:Y:S01]  /*1b730*/  LD.E R24, desc[UR42][R16.64+0x260] ;  /* 0x0002602a10187980 */ /* 0x000ea2000c101900 */
[----:B------:R-:W-:-:S02]  /*1b740*/  F2FP.F16.F32.PACK_AB R162, R162, R35 ;  /* 0x00000023a2a2723e */ /* 0x000fc400000000ff */
[----:B------:R-:W-:Y:S01]  /*1b750*/  F2FP.F16.F32.PACK_AB R163, R163, R34 ;  /* 0x00000022a3a3723e */ /* 0x000fe200000000ff */
[----:B------:R-:W2:Y:S01]  /*1b760*/  LD.E R35, desc[UR42][R16.64+0x28c] ;  /* 0x00028c2a10237980 */ /* 0x000ea2000c101900 */
[----:B------:R-:W-:Y:S02]  /*1b770*/  F2FP.F16.F32.PACK_AB R164, R164, R33 ;  /* 0x00000021a4a4723e */ /* 0x000fe400000000ff */
[----:B------:R-:W-:Y:S01]  /*1b780*/  F2FP.F16.F32.PACK_AB R165, R165, R32 ;  /* 0x00000020a5a5723e */ /* 0x000fe200000000ff */
[----:B------:R-:W2:Y:S01]  /*1b790*/  LD.E R33, desc[UR42][R16.64+0x284] ;  /* 0x0002842a10217980 */ /* 0x000ea2000c101900 */
[----:B------:R-:W-:Y:S02]  /*1b7a0*/  F2FP.F16.F32.PACK_AB R166, R166, R31 ;  /* 0x0000001fa6a6723e */ /* 0x000fe400000000ff */
[----:B------:R-:W-:Y:S01]  /*1b7b0*/  F2FP.F16.F32.PACK_AB R167, R167, R30 ;  /* 0x0000001ea7a7723e */ /* 0x000fe200000000ff */
[----:B------:R-:W2:Y:S01]  /*1b7c0*/  LD.E R31, desc[UR42][R16.64+0x27c] ;  /* 0x00027c2a101f7980 */ /* 0x000ea2000c101900 */
[----:B------:R-:W-:-:S02]  /*1b7d0*/  F2FP.F16.F32.PACK_AB R168, R168, R29 ;  /* 0x0000001da8a8723e */ /* 0x000fc400000000ff */
[----:B------:R-:W-:Y:S01]  /*1b7e0*/  F2FP.F16.F32.PACK_AB R169, R169, R28 ;  /* 0x0000001ca9a9723e */ /* 0x000fe200000000ff */
[----:B------:R-:W2:Y:S04]  /*1b7f0*/  LD.E R29, desc[UR42][R16.64+0x274] ;  /* 0x0002742a101d7980 */ /* 0x000ea8000c101900 */
        /* <DEDUP_REMOVED lines=8> */
[----:B---3--:R-:W4:Y:S04]  /*1b880*/  LD.E R41, desc[UR42][R16.64+0x2a4] ;  /* 0x0002a42a10297980 */ /* 0x008f28000c101900 */
[----:B------:R-:W4:Y:S04]  /*1b890*/  LD.E R42, desc[UR42][R16.64+0x2a8] ;  /* 0x0002a82a102a7980 */ /* 0x000f28000c101900 */
[----:B--2---:R-:W4:Y:S04]  /*1b8a0*/  LD.E R43, desc[UR42][R16.64+0x2ac] ;  /* 0x0002ac2a102b7980 */ /* 0x004f28000c101900 */
        /* <DEDUP_REMOVED lines=56> */
[----:B------:R-:W-:Y:S01]  /*1bc30*/  ISETP.NE.U32.AND P1, PT, R25, RZ, PT ;  /* 0x000000ff1900720c */ /* 0x000fe20003f25070 */
[----:B------:R-:W-:-:S02]  /*1bc40*/  IMAD.MOV.U32 R25, RZ, RZ, R13 ;  /* 0x000000ffff197224 */ /* 0x000fc400078e000d */
[----:B------:R-:W4:Y:S03]  /*1bc50*/  LD.E R100, desc[UR42][R16.64+0x390] ;  /* 0x0003902a10647980 */ /* 0x000f26000c101900 */
[----:B------:R-:W-:Y:S01]  /*1bc60*/  R2UR UR11, R25 ;  /* 0x00000000190b72ca */ /* 0x000fe200000e0000 */
        /* <DEDUP_REMOVED lines=54> */
[----:B------:R-:W-:-:S02]  /*1bfd0*/  R2UR UR6, R12 ;  /* 0x000000000c0672ca */ /* 0x000fc400000e0000 */
[----:B------:R-:W-:Y:S01]  /*1bfe0*/  R2UR UR7, R13 ;  /* 0x000000000d0772ca */ /* 0x000fe200000e0000 */
[----:B------:R-:W-:Y:S01]  /*1bff0*/  VOTEU.ANY UP0, P1 ;  /* 0x00000000003f7886 */ /* 0x000fe20000800100 */
[----:B----4-:R-:W-:-:S11]  /*1c000*/  WARPGROUP.ARRIVE ;  /* 0x00000000000079c5 */ /* 0x010fd60000000000 */
        /* <DEDUP_REMOVED lines=815> */
[----:B------:R0:W-:Y:S04]  /*1f300*/  STL [R1+0x88], R0 ;  /* 0x0000880001007387 */ /* 0x0001e80000100800 */
[----:B------:R-:W2:Y:S04]  /*1f310*/  LD.E R13, desc[UR42][R16.64+0x260] ;  /* 0x0002602a100d7980 */ /* 0x000ea8000c101900 */
[----:B--2---:R-:W-:Y:S04]  /*1f320*/  ST.E desc[UR42][R16.64+0x260], R13 ;  /* 0x0002600d10007985 */ /* 0x004fe8000c10192a */
[----:B------:R-:W2:Y:S04]  /*1f330*/  LD.E R15, desc[UR42][R10.64] ;  /* 0x0000002a0a0f7980 */ /* 0x000ea8000c101900 */
[----:B--2---:R-:W-:Y:S04]  /*1f340*/  ST.E desc[UR42][R10.64], R15 ;  /* 0x0000000f0a007985 */ /* 0x004fe8000c10192a */
[----:B------:R-:W2:Y:S04]  /*1f350*/  LD.E R19, desc[UR42][R8.64] ;  /* 0x0000002a08137980 */ /* 0x000ea8000c101900 */
[----:B--2---:R1:W-:Y:S04]  /*1f360*/  ST.E desc[UR42][R8.64], R19 ;  /* 0x0000001308007985 */ /* 0x0043e8000c10192a */
[----:B------:R-:W2:Y:S04]  /*1f370*/  LD.E R21, desc[UR42][R6.64] ;  /* 0x0000002a06157980 */ /* 0x000ea8000c101900 */
[----:B--2---:R2:W-:Y:S04]  /*1f380*/  ST.E desc[UR42][R6.64], R21 ;  /* 0x0000001506007985 */ /* 0x0045e8000c10192a */
[----:B0-----:R-:W3:Y:S04]  /*1f390*/  LD.E R0, desc[UR42][R16.64+0x270] ;  /* 0x0002702a10007980 */ /* 0x001ee8000c101900 */
[----:B-1----:R-:W4:Y:S04]  /*1f3a0*/  LD.E R8, desc[UR42][R16.64+0x27c] ;  /* 0x00027c2a10087980 */ /* 0x002f28000c101900 */
[----:B--2---:R-:W2:Y:S04]  /*1f3b0*/  LD.E R6, desc[UR42][R16.64+0x274] ;  /* 0x0002742a10067980 */ /* 0x004ea8000c101900 */
        /* <DEDUP_REMOVED lines=122> */
[----:B--2---:R0:W-:Y:S04]  /*1fb60*/  ST.E desc[UR42][R16.64+0x274], R6 ;  /* 0x0002740610007985 */ /* 0x0041e8000c10192a */
[----:B----4-:R0:W-:Y:S04]  /*1fb70*/  ST.E desc[UR42][R16.64+0x278], R7 ;  /* 0x0002780710007985 */ /* 0x0101e8000c10192a */
        /* <DEDUP_REMOVED lines=129> */
.L_x_3769:
[----:B------:R-:W-:Y:S05]  /*20390*/  BSYNC B0 ;  /* 0x0000000000007941 */ /* 0x000fea0003800000 */
.L_x_3768:
[----:B------:R-:W-:Y:S05]  /*203a0*/  @P0 BRA `(.L_x_3770) ;  /* 0xffffff6000380947 */ /* 0x000fea000383ffff */
[----:B01----:R-:W-:-:S07]  /*203b0*/  IMAD.MOV.U32 R0, RZ, RZ, R5 ;  /* 0x000000ffff007224 */ /* 0x003fce00078e0005 */
.L_x_3753:
[----:B------:R-:W-:-:S13]  /*203c0*/  ISETP.GE.AND P0, PT, R0, R189, PT ;  /* 0x000000bd0000720c */ /* 0x000fda0003f06270 */
[----:B------:R-:W-:Y:S05]  /*203d0*/  @!P0 BRA `(.L_x_3771) ;  /* 0x000000b000888947 */ /* 0x000fea0003800000 */
[----:B------:R0:W5:Y:S02]  /*203e0*/  LDL.64 R2, [R1+0x178] ;  /* 0x0001780001027983 */ /* 0x0001640000100a00 */
.L_x_3798:
        /* <DEDUP_REMOVED lines=21> */
.L_x_3773:
[----:B------:R-:W-:Y:S05]  /*20540*/  BSYNC B0 ;  /* 0x0000000000007941 */ /* 0x000fea0003800000 */
.L_x_3772:
        /* <DEDUP_REMOVED lines=13> */
.L_x_3775:
[----:B------:R-:W-:Y:S05]  /*20620*/  BSYNC B0 ;  /* 0x0000000000007941 */ /* 0x000fea0003800000 */
.L_x_3774:
        /* <DEDUP_REMOVED lines=8> */
.L_x_3777:
[----:B------:R-:W-:Y:S05]  /*206b0*/  BSYNC B0 ;  /* 0x0000000000007941 */ /* 0x000fea0003800000 */
.L_x_3776:
        /* <DEDUP_REMOVED lines=59> */
.L_x_3780:
[----:B------:R-:W-:Y:S05]  /*20a70*/  BSYNC B0 ;  /* 0x0000000000007941 */ /* 0x000fea0003800000 */
.L_x_3779:
        /* <DEDUP_REMOVED lines=10> */
.L_x_3782:
[----:B------:R-:W-:Y:S05]  /*20b20*/  BSYNC B0 ;  /* 0x0000000000007941 */ /* 0x000fea0003800000 */
.L_x_3781:
[----:B------:R-:W-:Y:S04]  /*20b30*/  BSSY B0, `(.L_x_3783) ;  /* 0x0000006000007945 */ /* 0x000fe80003800000 */
[----:B--2---:R-:W-:Y:S05]  /*20b40*/  @P0 BRA `(.L_x_3784) ;  /* 0x0000000000100947 */ /* 0x004fea0003800000 */
[----:B-----5:R-:W-:Y:S01]  /*20b50*/  IMAD R6, R6, 0x8, R8 ;  /* 0x0000000806067824 */ /* 0x020fe200078e0208 */
[----:B------:R-:W-:-:S04]  /*20b60*/  SHF.L.U32 R7, R7, 0x1f, RZ ;  /* 0x0000001f07077819 */ /* 0x000fc800000006ff */
[----:B------:R-:W2:Y:S02]  /*20b70*/  SYNCS.PHASECHK.TRANS64.TRYWAIT P0, [R6+URZ], R7 ;  /* 0x00000007060075a7 */ /* 0x000ea4000800017f */
[----:B--2---:R-:W-:Y:S05]  /*20b80*/  @!P0 BRA `(.L_x_3785) ;  /* 0x000001b4004c8947 */ /* 0x004fea0003800000 */
.L_x_3784:
[----:B------:R-:W-:Y:S05]  /*20b90*/  BSYNC B0 ;  /* 0x0000000000007941 */ /* 0x000fea0003800000 */
.L_x_3783:
        /* <DEDUP_REMOVED lines=210> */
[----:B------:R-:W4:Y:S04]  /*218c0*/  LDL R72, [R1+0x168] ;  /* 0x0001680001487983 */ /* 0x000f280000100800 */
[----:B------:R-:W2:Y:S04]  /*218d0*/  LDL.128 R12, [R1+0x150] ;  /* 0x00015000010c7983 */ /* 0x000ea80000100c00 */
[----:B-1----:R-:W4:Y:S04]  /*218e0*/  LDL.128 R8, [R1+0x140] ;  /* 0x0001400001087983 */ /* 0x002f280000100c00 */
[----:B---3--:R-:W3:Y:S04]  /*218f0*/  LD.E R20, desc[UR42][R6.64] ;  /* 0x0000002a06147980 */ /* 0x008ee8000c101900 */
[----:B------:R-:W4:Y:S01]  /*21900*/  LDL.64 R6, [R1+0x160] ;  /* 0x0001600001067983 */ /* 0x000f220000100a00 */
[----:B--2---:R-:W-:Y:S01]  /*21910*/  ISETP.GE.AND P2, PT, R13, 0x1, PT ;  /* 0x000000010d00780c */ /* 0x004fe20003f46270 */
[----:B------:R-:W-:Y:S01]  /*21920*/  BSSY B0, `(.L_x_3786) ;  /* 0x000009f000007945 */ /* 0x000fe20003800000 */
[-C--:B---3--:R-:W-:Y:S01]  /*21930*/  FMUL.FTZ R75, R29, R20.reuse ;  /* 0x000000141d4b7220 */ /* 0x088fe20000410000 */
[-C--:B------:R-:W-:Y:S01]  /*21940*/  FMUL.FTZ R29, R39, R20.reuse ;  /* 0x00000014271d7220 */ /* 0x080fe20000410000 */
[-C--:B------:R-:W-:Y:S01]  /*21950*/  FMUL.FTZ R39, R55, R20.reuse ;  /* 0x0000001437277220 */ /* 0x080fe20000410000 */
[-C--:B------:R-:W-:Y:S01]  /*21960*/  FMUL.FTZ R5, R24, R20.reuse ;  /* 0x0000001418057220 */ /* 0x080fe20000410000 */
[----:B----4-:R-:W-:Y:S01]  /*21970*/  SHF.R.S32.HI R55, RZ, 0x1f, R74 ;  /* 0x0000001fff377819 */ /* 0x010fe2000001144a */
[-C--:B------:R-:W-:Y:S01]  /*21980*/  FMUL.FTZ R24, R28, R20.reuse ;  /* 0x000000141c187220 */ /* 0x080fe20000410000 */
[-C--:B------:R-:W-:Y:S01]  /*21990*/  FMUL.FTZ R78, R36, R20.reuse ;  /* 0x00000014244e7220 */ /* 0x080fe20000410000 */
        /* <DEDUP_REMOVED lines=9> */
[----:B------:R-:W-:Y:S01]  /*21a30*/  LOP3.LUT R57, R56, 0xffffff80, RZ, 0xc0, !PT ;  /* 0xffffff8038397812 */ /* 0x000fe200078ec0ff */
[-C--:B------:R-:W-:Y:S01]  /*21a40*/  FMUL.FTZ R76, R32, R20.reuse ;  /* 0x00000014204c7220 */ /* 0x080fe20000410000 */
[----:B------:R-:W-:-:S03]  /*21a50*/  FMUL.FTZ R32, R42, R20 ;  /* 0x000000142a207220 */ /* 0x000fc60000410000 */
[----:B------:R-:W-:Y:S02]  /*21a60*/  IMAD.IADD R57, R74, 0x1, -R57 ;  /* 0x000000014a397824 */ /* 0x000fe400078e0a39 */
        /* <DEDUP_REMOVED lines=19> */
[--C-:B------:R-:W-:Y:S01]  /*21ba0*/  SHF.R.S32.HI R60, RZ, 0x2, R62.reuse ;  /* 0x00000002ff3c7819 */ /* 0x100fe2000001143e */
[-C--:B------:R-:W-:Y:S01]  /*21bb0*/  FMUL.FTZ R38, R54, R20.reuse ;  /* 0x0000001436267220 */ /* 0x080fe20000410000 */
[----:B------:R-:W-:Y:S01]  /*21bc0*/  SHF.R.S32.HI R55, RZ, 0x1f, R62 ;  /* 0x0000001fff377819 */ /* 0x000fe2000001143e */
[----:B------:R-:W-:Y:S01]  /*21bd0*/  FMUL.FTZ R54, R61, R20 ;  /* 0x000000143d367220 */ /* 0x000fe20000410000 */
[----:B------:R-:W-:-:S02]  /*21be0*/  LOP3.LUT R61, R59, 0xfffffffc, RZ, 0xc0, !PT ;  /* 0xfffffffc3b3d7812 */ /* 0x000fc400078ec0ff */
[----:B------:R-:W-:Y:S02]  /*21bf0*/  LEA.HI R59, R55, R60, RZ, 0x3 ;  /* 0x0000003c373b7211 */ /* 0x000fe400078f18ff */
[----:B------:R-:W-:Y:S02]  /*21c00*/  SHF.R.S32.HI R55, RZ, 0x7, R56 ;  /* 0x00000007ff377819 */ /* 0x000fe40000011438 */
[----:B------:R-:W-:Y:S01]  /*21c10*/  LEA.HI R58, R58, R57, RZ, 0x5 ;  /* 0x000000393a3a7211 */ /* 0x000fe200078f28ff */
[----:B------:R-:W-:Y:S01]  /*21c20*/  IMAD.IADD R74, R74, 0x1, -R61 ;  /* 0x000000014a4a7824 */ /* 0x000fe200078e0a3d */
[----:B------:R-:W-:Y:S02]  /*21c30*/  LOP3.LUT R61, R59, 0xfffffff8, RZ, 0xc0, !PT ;  /* 0xfffffff83b3d7812 */ /* 0x000fe400078ec0ff */
[----:B------:R-:W-:Y:S02]  /*21c40*/  LEA.HI R56, R56, R55, RZ, 0x1 ;  /* 0x0000003738387211 */ /* 0x000fe400078f08ff */
[----:B------:R-:W-:Y:S01]  /*21c50*/  SHF.R.S32.HI R58, RZ, 0x5, R58 ;  /* 0x00000005ff3a7819 */ /* 0x000fe2000001143a */
[-C--:B------:R-:W-:Y:S01]  /*21c60*/  FMUL.FTZ R79, R44, R20.reuse ;  /* 0x000000142c4f7220 */ /* 0x080fe20000410000 */
[----:B------:R-:W-:Y:S01]  /*21c70*/  FMUL.FTZ R44, R63, R20 ;  /* 0x000000143f2c7220 */ /* 0x000fe20000410000 */
[----:B------:R-:W-:Y:S01]  /*21c80*/  LOP3.LUT R56, R56, 0x3fffffe, RZ, 0xc0, !PT ;  /* 0x03fffffe38387812 */ /* 0x000fe200078ec0ff */
[----:B------:R-:W-:Y:S01]  /*21c90*/  IMAD.IADD R61, R60, 0x1, -R61 ;  /* 0x000000013c3d7824 */ /* 0x000fe200078e0a3d */
[----:B------:R-:W-:Y:S01]  /*21ca0*/  LEA.HI R63, R74, R74, RZ, 0x1 ;  /* 0x0000004a4a3f7211 */ /* 0x000fe200078f08ff */
[----:B------:R-:W-:Y:S01]  /*21cb0*/  IMAD R58, R73, 0x8, R58 ;  /* 0x00000008493a7824 */ /* 0x000fe200078e023a */
[----:B------:R-:W-:Y:S01]  /*21cc0*/  ISETP.NE.AND P1, PT, R6, 0x1, PT ;  /* 0x000000010600780c */ /* 0x000fe20003f25270 */
        /* <DEDUP_REMOVED lines=9> */
[----:B------:R-:W-:Y:S01]  /*21d60*/  FMUL.FTZ R61, R69, R20 ;  /* 0x00000014453d7220 */ /* 0x000fe20000410000 */
[----:B------:R-:W-:-:S03]  /*21d70*/  IMAD.MOV.U32 R63, RZ, RZ, -0x60 ;  /* 0xffffffa0ff3f7424 */ /* 0x000fc600078e00ff */
        /* <DEDUP_REMOVED lines=82> */
.L_x_3789:
[----:B------:R-:W-:-:S13]  /*222a0*/  ISETP.NE.AND P1, PT, R13, 0x1, PT ;  /* 0x000000010d00780c */ /* 0x000fda0003f25270 */
[----:B------:R-:W-:-:S05]  /*222b0*/  @P1 IMAD.HI.U32 R12, R10, R14, RZ ;  /* 0x0000000e0a0c1227 */ /* 0x000fca00078e00ff */
[----:B------:R-:W-:-:S07]  /*222c0*/  @P1 SHF.R.U32.HI R10, RZ, R15, R12 ;  /* 0x0000000fff0a1219 */ /* 0x000fce000001160c */
.L_x_3790:
[----:B------:R-:W-:Y:S05]  /*222d0*/  BSYNC B1 ;  /* 0x0000000000017941 */ /* 0x000fea0003800000 */
.L_x_3788:
[----:B------:R-:W-:-:S05]  /*222e0*/  IMAD R10, R10, R13, R67 ;  /* 0x0000000d0a0a7224 */ /* 0x000fca00078e0243 */
[----:B------:R-:W-:Y:S02]  /*222f0*/  VIMNMX R63, R63, R10, !PT ;  /* 0x0000000a3f3f7248 */ /* 0x000fe40007fe0100 */
[----:B------:R-:W-:-:S07]  /*22300*/  VIADDMNMX R62, R10, R13, R62, PT ;  /* 0x0000000d0a3e7246 */ /* 0x000fce000380013e */
.L_x_3787:
[----:B------:R-:W-:Y:S05]  /*22310*/  BSYNC B0 ;  /* 0x0000000000007941 */ /* 0x000fea0003800000 */
.L_x_3786:
[C---:B------:R-:W-:Y:S01]  /*22320*/  ISETP.GE.AND P1, PT, R65.reuse, 0x9, PT ;  /* 0x000000094100780c */ /* 0x040fe20003f26270 */
[----:B------:R-:W-:Y:S01]  /*22330*/  BSSY B0, `(.L_x_3791) ;  /* 0x0000089000007945 */ /* 0x000fe20003800000 */
[----:B------:R-:W-:Y:S02]  /*22340*/  ISETP.GE.AND P2, PT, R65, 0x2, PT ;  /* 0x000000024100780c */ /* 0x000fe40003f46270 */
[----:B------:R-:W-:Y:S02]  /*22350*/  P2R R69, PR, RZ, 0x2 ;  /* 0x00000002ff457803 */ /* 0x000fe40000000000 */
[----:B------:R-:W-:Y:S02]  /*22360*/  ISETP.GT.AND P1, PT, R63, 0x8, !P1 ;  /* 0x000000083f00780c */ /* 0x000fe40004f24270 */
[----:B------:R-:W-:Y:S02]  /*22370*/  P2R R68, PR, RZ, 0x4 ;  /* 0x00000004ff447803 */ /* 0x000fe40000000000 */
[----:B------:R-:W-:-:S02]  /*22380*/  ISETP.LT.OR P1, PT, R62, 0x9, P1 ;  /* 0x000000093e00780c */ /* 0x000fc40000f21670 */
[----:B------:R-:W-:Y:S02]  /*22390*/  ISETP.GT.AND P2, PT, R63, 0x1, !P2 ;  /* 0x000000013f00780c */ /* 0x000fe40005744270 */
[----:B------:R-:W-:Y:S02]  /*223a0*/  ISETP.GE.AND P3, PT, R65, 0xa, PT ;  /* 0x0000000a4100780c */ /* 0x000fe40003f66270 */
[----:B0-----:R-:W-:Y:S02]  /*223b0*/  FSEL R24, R24, -INF , !P1 ;  /* 0xff80000018187808 */ /* 0x001fe40004800000 */
        /* <DEDUP_REMOVED lines=97> */
[----:B------:R-:W-:Y:S01]  /*229d0*/  ISETP.GE.AND P5, PT, R65, 0x1, PT ;  /* 0x000000014100780c */ /* 0x000fe20003fa6270 */
[----:B------:R-:W0:Y:S03]  /*229e0*/  SHFL.IDX PT, R7, R6, 0x1, 0x1c1f ;  /* 0x003c1f0006077f89 */ /* 0x000e2600000e0000 */
[----:B------:R-:W-:-:S04]  /*229f0*/  ISETP.GT.AND P6, PT, R63, RZ, !P5 ;  /* 0x000000ff3f00720c */ /* 0x000fc80006fc4270 */
[----:B------:R-:W-:-:S04]  /*22a00*/  ISETP.LT.OR P6, PT, R62, 0x1, P6 ;  /* 0x000000013e00780c */ /* 0x000fc800037c1670 */
[----:B------:R-:W-:Y:S02]  /*22a10*/  FSEL R37, R5, -INF , !P6 ;  /* 0xff80000005257808 */ /* 0x000fe40007000000 */
[----:B------:R-:W-:-:S04]  /*22a20*/  ISETP.GE.AND P6, PT, R65, 0x5a, PT ;  /* 0x0000005a4100780c */ /* 0x000fc80003fc6270 */
[----:B------:R-:W-:Y:S02]  /*22a30*/  P2R R65, PR, RZ, 0x40 ;  /* 0x00000040ff417803 */ /* 0x000fe40000000000 */
[----:B------:R-:W-:-:S04]  /*22a40*/  ISETP.GT.AND P6, PT, R63, 0x59, !P6 ;  /* 0x000000593f00780c */ /* 0x000fc800077c4270 */
[----:B------:R-:W-:Y:S01]  /*22a50*/  ISETP.LT.OR P6, PT, R62, 0x5a, P6 ;  /* 0x0000005a3e00780c */ /* 0x000fe200037c1670 */
[--C-:B0-----:R-:W-:Y:S02]  /*22a60*/  IMAD.IADD R66, R66, 0x1, R7.reuse ;  /* 0x0000000142427824 */ /* 0x101fe400078e0207 */
[----:B------:R-:W-:Y:S01]  /*22a70*/  IMAD.IADD R63, R64, 0x1, R7 ;  /* 0x00000001403f7824 */ /* 0x000fe200078e0207 */
        /* <DEDUP_REMOVED lines=13> */
.L_x_3794:
[----:B------:R-:W-:-:S13]  /*22b50*/  ISETP.NE.AND P6, PT, R13, 0x1, PT ;  /* 0x000000010d00780c */ /* 0x000fda0003fc5270 */
[----:B------:R-:W-:-:S05]  /*22b60*/  @P6 IMAD.HI.U32 R14, R8, R14, RZ ;  /* 0x0000000e080e6227 */ /* 0x000fca00078e00ff */
[----:B------:R-:W-:-:S07]  /*22b70*/  @P6 SHF.R.U32.HI R8, RZ, R15, R14 ;  /* 0x0000000fff086219 */ /* 0x000fce000001160e */
.L_x_3795:
[----:B------:R-:W-:Y:S05]  /*22b80*/  BSYNC B1 ;  /* 0x0000000000017941 */ /* 0x000fea0003800000 */
.L_x_3793:
[----:B------:R-:W-:-:S05]  /*22b90*/  IMAD R8, R8, R13, R67 ;  /* 0x0000000d08087224 */ /* 0x000fca00078e0243 */
[----:B------:R-:W-:Y:S02]  /*22ba0*/  VIADDMNMX R66, R8, R13, R66, PT ;  /* 0x0000000d08427246 */ /* 0x000fe40003800142 */
[----:B------:R-:W-:-:S07]  /*22bb0*/  VIMNMX R63, R63, R8, !PT ;  /* 0x000000083f3f7248 */ /* 0x000fce0007fe0100 */
.L_x_3792:
[----:B------:R-:W-:Y:S05]  /*22bc0*/  BSYNC B0 ;  /* 0x0000000000007941 */ /* 0x000fea0003800000 */
.L_x_3791:
[----:B------:R-:W2:Y:S01]  /*22bd0*/  LD.E.64 R6, desc[UR42][R16.64+0x230] ;  /* 0x0002302a10067980 */ /* 0x000ea2000c101b00 */
[----:B------:R-:W-:Y:S02]  /*22be0*/  ISETP.GT.AND P5, PT, R63, RZ, !P5 ;  /* 0x000000ff3f00720c */ /* 0x000fe40006fa4270 */
[----:B------:R-:W-:Y:S01]  /*22bf0*/  ISETP.NE.AND P6, PT, R74, RZ, PT ;  /* 0x000000ff4a00720c */ /* 0x000fe20003fc5270 */
[----:B------:R-:W3:Y:S01]  /*22c00*/  LD.E R64, desc[UR42][R16.64+0x250] ;  /* 0x0002502a10407980 */ /* 0x000ee2000c101900 */
        /* <DEDUP_REMOVED lines=99> */
[----:B------:R-:W-:-:S05]  /*23240*/  FMNMX.FTZ R31, R5, R30, !PT ;  /* 0x0000001e051f7209 */ /* 0x000fca0007810000 */
[----:B------:R-:W0:Y:S01]  /*23250*/  SHFL.BFLY PT, R30, R31, 0x2, 0x1f ;  /* 0x0c401f001f1e7f89 */ /* 0x000e2200000e0000 */
[----:B------:R-:W-:-:S04]  /*23260*/  FMNMX.FTZ R9, R14, R7, !PT ;  /* 0x000000070e097209 */ /* 0x000fc80007810000 */
[----:B------:R-:W-:Y:S02]  /*23270*/  FMNMX.FTZ R9, R62, R9, !PT ;  /* 0x000000093e097209 */ /* 0x000fe40007810000 */
[----:B0-----:R-:W-:Y:S02]  /*23280*/  FMNMX.FTZ R29, R31, R30, !PT ;  /* 0x0000001e1f1d7209 */ /* 0x001fe40007810000 */
[----:B------:R-:W-:-:S04]  /*23290*/  FMNMX.FTZ R30, R26, R9, !PT ;  /* 0x000000091a1e7209 */ /* 0x000fc80007810000 */
[----:B------:R-:W-:Y:S01]  /*232a0*/  FMNMX.FTZ R9, R61, R30, !PT ;  /* 0x0000001e3d097209 */ /* 0x000fe20007810000 */
[----:B------:R-:W0:Y:S03]  /*232b0*/  SHFL.BFLY PT, R32, R29, 0x1, 0x1f ;  /* 0x0c201f001d207f89 */ /* 0x000e2600000e0000 */
[----:B------:R-:W-:-:S04]  /*232c0*/  FMNMX.FTZ R9, R28, R9, !PT ;  /* 0x000000091c097209 */ /* 0x000fc80007810000 */
[----:B------:R-:W-:-:S04]  /*232d0*/  FMNMX.FTZ R30, R60, R9, !PT ;  /* 0x000000093c1e7209 */ /* 0x000fc80007810000 */
[----:B------:R-:W-:-:S04]  /*232e0*/  FMNMX.FTZ R30, R15, R30, !PT ;  /* 0x0000001e0f1e7209 */ /* 0x000fc80007810000 */
[----:B------:R-:W-:-:S04]  /*232f0*/  FMNMX.FTZ R30, R59, R30, !PT ;  /* 0x0000001e3b1e7209 */ /* 0x000fc80007810000 */
[----:B------:R-:W-:-:S04]  /*23300*/  FMNMX.FTZ R30, R19, R30, !PT ;  /* 0x0000001e131e7209 */ /* 0x000fc80007810000 */
[----:B------:R-:W-:Y:S02]  /*23310*/  FMNMX.FTZ R30, R27, R30, !PT ;  /* 0x0000001e1b1e7209 */ /* 0x000fe40007810000 */
[----:B0-----:R-:W-:Y:S02]  /*23320*/  FMNMX.FTZ R33, R29, R32, !PT ;  /* 0x000000201d217209 */ /* 0x001fe40007810000 */
[----:B------:R-:W-:-:S04]  /*23330*/  FMNMX.FTZ R29, R25, R30, !PT ;  /* 0x0000001e191d7209 */ /* 0x000fc80007810000 */
[----:B------:R-:W-:-:S04]  /*23340*/  FMNMX.FTZ R29, R8, R29, !PT ;  /* 0x0000001d081d7209 */ /* 0x000fc80007810000 */
[----:B------:R-:W-:-:S04]  /*23350*/  FMNMX.FTZ R30, R18, R29, !PT ;  /* 0x0000001d121e7209 */ /* 0x000fc80007810000 */
[----:B------:R-:W-:-:S04]  /*23360*/  FMNMX.FTZ R29, R13, R30, !PT ;  /* 0x0000001e0d1d7209 */ /* 0x000fc80007810000 */
[----:B------:R-:W-:-:S04]  /*23370*/  FMNMX.FTZ R30, R38, R29, !PT ;  /* 0x0000001d261e7209 */ /* 0x000fc80007810000 */
[----:B------:R-:W-:-:S04]  /*23380*/  FMNMX.FTZ R29, R39, R30, !PT ;  /* 0x0000001e271d7209 */ /* 0x000fc80007810000 */
[----:B------:R-:W-:Y:S02]  /*23390*/  FMNMX.FTZ R30, R42, R29, !PT ;  /* 0x0000001d2a1e7209 */ /* 0x000fe40007810000 */
[C---:B------:R-:W-:Y:S02]  /*233a0*/  ISETP.LT.OR P1, PT, R66.reuse, 0x4a, P1 ;  /* 0x0000004a4200780c */ /* 0x040fe40000f21670 */
[----:B------:R-:W-:Y:S02]  /*233b0*/  FMNMX.FTZ R29, R43, R30, !PT ;  /* 0x0000001e2b1d7209 */ /* 0x000fe40007810000 */
[----:B------:R-:W-:Y:S02]  /*233c0*/  ISETP.GT.AND P3, PT, R63, 0x51, !P3 ;  /* 0x000000513f00780c */ /* 0x000fe40005f64270 */
[----:B------:R-:W-:Y:S02]  /*233d0*/  ISETP.LT.OR P2, PT, R66, 0x51, P2 ;  /* 0x000000514200780c */ /* 0x000fe40001741670 */
[----:B------:R-:W-:-:S02]  /*233e0*/  FSEL R65, R44, -INF , !P1 ;  /* 0xff8000002c417808 */ /* 0x000fc40004800000 */
[----:B------:R-:W-:Y:S02]  /*233f0*/  FMNMX.FTZ R30, R46, R29, !PT ;  /* 0x0000001d2e1e7209 */ /* 0x000fe40007810000 */
[----:B------:R-:W-:Y:S01]  /*23400*/  ISETP.GT.AND P4, PT, R63, 0x58, !P4 ;  /* 0x000000583f00780c */ /* 0x000fe20006784270 */
[----:B------:R3:W-:Y:S01]  /*23410*/  ST.E desc[UR42][R16.64+0x230], R31 ;  /* 0x0002301f10007985 */ /* 0x0007e2000c10192a */
[----:B------:R-:W-:Y:S02]  /*23420*/  ISETP.LT.OR P3, PT, R66, 0x52, P3 ;  /* 0x000000524200780c */ /* 0x000fe40001f61670 */
[----:B------:R-:W-:Y:S01]  /*23430*/  FSEL R55, R55, -INF , !P2 ;  /* 0xff80000037377808 */ /* 0x000fe20005000000 */
[----:B------:R-:W2:Y:S01]  /*23440*/  LD.E R44, desc[UR42][R16.64+0x260] ;  /* 0x0002602a102c7980 */ /* 0x000ea2000c101900 */
[----:B------:R-:W-:Y:S02]  /*23450*/  FMNMX.FTZ R30, R65, R30, !PT ;  /* 0x0000001e411e7209 */ /* 0x000fe40007810000 */
[----:B------:R-:W-:-:S02]  /*23460*/  ISETP.GT.AND P1, PT, R63, 0x59, !P6 ;  /* 0x000000593f00780c */ /* 0x000fc40007724270 */
[----:B------:R-:W-:Y:S02]  /*23470*/  ISETP.LT.OR P4, PT, R66, 0x59, P4 ;  /* 0x000000594200780c */ /* 0x000fe40002781670 */
[----:B------:R-:W-:Y:S02]  /*23480*/  FSEL R63, R56, -INF , !P3 ;  /* 0xff800000383f7808 */ /* 0x000fe40005800000 */
[----:B------:R-:W-:Y:S01]  /*23490*/  FMNMX.FTZ R30, R55, R30, !PT ;  /* 0x0000001e371e7209 */ /* 0x000fe20007810000 */
[----:B------:R-:W-:Y:S01]  /*234a0*/  ST.E desc[UR42][R16.64+0x230], R33 ;  /* 0x0002302110007985 */ /* 0x000fe2000c10192a */
[----:B------:R-:W-:Y:S02]  /*234b0*/  ISETP.LT.OR P1, PT, R66, 0x5a, P1 ;  /* 0x0000005a4200780c */ /* 0x000fe40000f21670 */
[----:B------:R-:W-:Y:S01]  /*234c0*/  FSEL R57, R57, -INF , !P4 ;  /* 0xff80000039397808 */ /* 0x000fe20006000000 */
[----:B------:R-:W3:Y:S01]  /*234d0*/  LD.E R9, desc[UR42][R16.64+0x230] ;  /* 0x0002302a10097980 */ /* 0x000ee2000c101900 */
[----:B------:R-:W-:-:S02]  /*234e0*/  FMNMX.FTZ R30, R63, R30, !PT ;  /* 0x0000001e3f1e7209 */ /* 0x000fc40007810000 */
[----:B------:R-:W-:Y:S01]  /*234f0*/  FSEL R67, R20, -INF , !P1 ;  /* 0xff80000014437808 */ /* 0x000fe20004800000 */
[----:B------:R-:W4:Y:S01]  /*23500*/  LD.E R56, desc[UR42][R16.64+0x244] ;  /* 0x0002442a10387980 */ /* 0x000f22000c101900 */
[----:B------:R-:W-:-:S03]  /*23510*/  FMNMX.FTZ R30, R57, R30, !PT ;  /* 0x0000001e391e7209 */ /* 0x000fc60007810000 */
[----:B------:R-:W5:Y:S01]  /*23520*/  LD.E R20, desc[UR42][R16.64+0x240] ;  /* 0x0002402a10147980 */ /* 0x000f62000c101900 */
[----:B------:R-:W-:-:S05]  /*23530*/  FMNMX.FTZ R29, R67, R30, !PT ;  /* 0x0000001e431d7209 */ /* 0x000fca0007810000 */
[----:B------:R-:W-:Y:S04]  /*23540*/  ST.E desc[UR42][R16.64+0x234], R29 ;  /* 0x0002341d10007985 */ /* 0x000fe8000c10192a */
[----:B------:R-:W2:Y:S01]  /*23550*/  LD.E R30, desc[UR42][R16.64+0x234] ;  /* 0x0002342a101e7980 */ /* 0x000ea2000c101900 */
[----:B------:R-:W-:-:S04]  /*23560*/  UIADD3 UR4, UP0, UR37, 0x260, URZ ;  /* 0x0000026025047890 */ /* 0x000fc8000ff1e03f */
[----:B------:R-:W-:Y:S02]  /*23570*/  ULOP3.LUT UR6, UR4, 0x4, URZ, 0xfc, !UPT ;  /* 0x0000000404067892 */ /* 0x000fe4000f8efc3f */
[----:B------:R-:W-:Y:S01]  /*23580*/  UIADD3.X UR5, URZ, UR36, URZ, UP0, !UPT ;  /* 0x000000243f057290 */ /* 0x000fe200087fe43f */
[C---:B---3--:R-:W-:Y:S01]  /*23590*/  FMUL.FTZ R31, R9.reuse, R64 ;  /* 0x00000040091f7220 */ /* 0x048fe20000410000 */
[----:B------:R-:W-:-:S04]  /*235a0*/  FSETP.NEU.FTZ.AND P1, PT, R9, -INF , PT ;  /* 0xff8000000900780b */ /* 0x000fc80003f3d000 */
[----:B------:R-:W-:-:S05]  /*235b0*/  FSEL R31, R31, RZ, P1 ;  /* 0x000000ff1f1f7208 */ /* 0x000fca0000800000 */
[-CC-:B------:R-:W-:Y:S01]  /*235c0*/  FFMA.FTZ R160, R37, R64.reuse, -R31.reuse ;  /* 0x0000004025a07223 */ /* 0x180fe2000001081f */
[-CC-:B------:R-:W-:Y:S02]  /*235d0*/  FFMA.FTZ R37, R21, R64.reuse, -R31.reuse ;  /* 0x0000004015257223 */ /* 0x180fe4000001081f */
[----:B--2---:R-:W0:Y:S01]  /*235e0*/  SHFL.BFLY PT, R21, R30, 0x2, 0x1f ;  /* 0x0c401f001e157f89 */ /* 0x004e2200000e0000 */
[----:B------:R-:W-:Y:S01]  /*235f0*/  FFMA.FTZ R36, R24, R64, -R31 ;  /* 0x0000004018247223 */ /* 0x000fe2000001081f */
[----:B0-----:R-:W-:-:S05]  /*23600*/  FMNMX.FTZ R21, R30, R21, !PT ;  /* 0x000000151e157209 */ /* 0x001fca0007810000 */
[----:B------:R-:W0:Y:S01]  /*23610*/  SHFL.BFLY PT, R24, R21, 0x1, 0x1f ;  /* 0x0c201f0015187f89 */ /* 0x000e2200000e0000 */
[-CC-:B------:R-:W-:Y:S01]  /*23620*/  FFMA.FTZ R168, R41, R64.reuse, -R31.reuse ;  /* 0x0000004029a87223 */ /* 0x180fe2000001081f */
[----:B------:R-:W-:Y:S01]  /*23630*/  FSEL R9, R9, RZ, P1 ;  /* 0x000000ff09097208 */ /* 0x000fe20000800000 */
[----:B------:R-:W-:-:S04]  /*23640*/  FFMA.FTZ R172, R11, R64, -R31 ;  /* 0x000000400bac7223 */ /* 0x000fc8000001081f */
[----:B------:R-:W-:Y:S01]  /*23650*/  FADD.FTZ R9, R6, -R9 ;  /* 0x8000000906097221 */ /* 0x000fe20000010000 */
[-CC-:B------:R-:W-:Y:S01]  /*23660*/  FFMA.FTZ R162, R75, R64.reuse, -R31.reuse ;  /* 0x000000404ba27223 */ /* 0x180fe2000001081f */
[-CC-:B------:R-:W-:Y:S01]  /*23670*/  FFMA.FTZ R35, R76, R64.reuse, -R31.reuse ;  /* 0x000000404c237223 */ /* 0x180fe2000001081f */
[----:B------:R-:W-:Y:S01]  /*23680*/  FFMA.FTZ R164, R77, R64, -R31 ;  /* 0x000000404da47223 */ /* 0x000fe2000001081f */
[----:B0-----:R-:W-:-:S04]  /*23690*/  FMNMX.FTZ R41, R21, R24, !PT ;  /* 0x0000001815297209 */ /* 0x001fc80007810000 */
[C---:B------:R-:W-:Y:S01]  /*236a0*/  FSETP.NEU.FTZ.AND P1, PT, R41.reuse, -INF , PT ;  /* 0xff8000002900780b */ /* 0x040fe20003f3d000 */
[----:B------:R-:W-:-:S03]  /*236b0*/  FMUL.FTZ R11, R41, R64 ;  /* 0x00000040290b7220 */ /* 0x000fc60000410000 */
[----:B------:R-:W-:Y:S02]  /*236c0*/  FSEL R6, R41, RZ, P1 ;  /* 0x000000ff29067208 */ /* 0x000fe40000800000 */
[----:B------:R-:W-:Y:S01]  /*236d0*/  FSEL R11, R11, RZ, P1 ;  /* 0x000000ff0b0b7208 */ /* 0x000fe20000800000 */
[-CC-:B------:R-:W-:Y:S01]  /*236e0*/  FFMA.FTZ R34, R78, R64.reuse, -R31.reuse ;  /* 0x000000404e227223 */ /* 0x180fe2000001081f */
[-CC-:B------:R-:W-:Y:S01]  /*236f0*/  FFMA.FTZ R166, R58, R64.reuse, -R31.reuse ;  /* 0x000000403aa67223 */ /* 0x180fe2000001081f */
[----:B------:R-:W-:Y:S01]  /*23700*/  FADD.FTZ R7, R7, -R6 ;  /* 0x8000000607077221 */ /* 0x000fe20000010000 */
        /* <DEDUP_REMOVED lines=14> */
[-C--:B------:R-:W-:Y:S01]  /*237f0*/  FMUL.FTZ R9, R9, R64.reuse ;  /* 0x0000004009097220 */ /* 0x080fe20000410000 */
[-CC-:B------:R-:W-:Y:S01]  /*23800*/  FFMA.FTZ R31, R14, R64.reuse, -R11.reuse ;  /* 0x000000400e1f7223 */ /* 0x180fe2000001080b */
[----:B------:R-:W-:Y:S01]  /*23810*/  FMUL.FTZ R7, R64, R7 ;  /* 0x0000000740077220 */ /* 0x000fe20000410000 */
[-CC-:B------:R-:W-:Y:S01]  /*23820*/  FFMA.FTZ R161, R62, R64.reuse, -R11.reuse ;  /* 0x000000403ea17223 */ /* 0x180fe2000001080b */
[----:B------:R-:W-:Y:S01]  /*23830*/  MUFU.EX2 R160, R160 ;  /* 0x000000a000a07308 */ /* 0x000fe20000000800 */
[----:B------:R-:W-:-:S07]  /*23840*/  FFMA.FTZ R30, R26, R64, -R11 ;  /* 0x000000401a1e7223 */ /* 0x000fce000001080b */
[----:B------:R-:W5:Y:S01]  /*23850*/  MUFU.EX2 R9, R9 ;  /* 0x0000000900097308 */ /* 0x000f620000000800 */
[----:B------:R-:W-:-:S07]  /*23860*/  FFMA.FTZ R163, R61, R64, -R11 ;  /* 0x000000403da37223 */ /* 0x000fce000001080b */
[----:B------:R-:W-:Y:S08]  /*23870*/  MUFU.EX2 R31, R31 ;  /* 0x0000001f001f7308 */ /* 0x000ff00000000800 */
[----:B------:R-:W4:Y:S01]  /*23880*/  MUFU.EX2 R12, R7 ;  /* 0x00000007000c7308 */ /* 0x000f220000000800 */
[----:B------:R-:W-:-:S07]  /*23890*/  FFMA.FTZ R29, R28, R64, -R11 ;  /* 0x000000401c1d7223 */ /* 0x000fce000001080b */
[----:B------:R-:W0:Y:S08]  /*238a0*/  MUFU.EX2 R37, R37 ;  /* 0x0000002500257308 */ /* 0x000e300000000800 */
[----:B------:R-:W1:Y:S01]  /*238b0*/  MUFU.EX2 R161, R161 ;  /* 0x000000a100a17308 */ /* 0x000e620000000800 */
[----:B------:R-:W-:-:S07]  /*238c0*/  FFMA.FTZ R165, R60, R64, -R11 ;  /* 0x000000403ca57223 */ /* 0x000fce000001080b */
[----:B------:R-:W2:Y:S08]  /*238d0*/  MUFU.EX2 R36, R36 ;  /* 0x0000002400247308 */ /* 0x000eb00000000800 */
[----:B------:R-:W3:Y:S01]  /*238e0*/  MUFU.EX2 R30, R30 ;  /* 0x0000001e001e7308 */ /* 0x000ee20000000800 */
[----:B-----5:R-:W-:Y:S01]  /*238f0*/  FFMA.FTZ R20, R9, R20, R160 ;  /* 0x0000001409147223 */ /* 0x020fe200000100a0 */
[----:B----4-:R-:W-:-:S06]  /*23900*/  FFMA.FTZ R56, R12, R56, R31 ;  /* 0x000000380c387223 */ /* 0x010fcc000001001f */
        /* <DEDUP_REMOVED lines=101> */
[----:B-----5:R-:W-:-:S03]  /*23f60*/  FADD.FTZ R6, R20, R11 ;  /* 0x0000000b14067221 */ /* 0x020fc60000010000 */
[----:B0-----:R-:W-:Y:S01]  /*23f70*/  FADD.FTZ R8, R172, R7 ;  /* 0x00000007ac087221 */ /* 0x001fe20000010000 */
[----:B-1----:R-:W-:Y:S01]  /*23f80*/  FADD.FTZ R7, R5, R6 ;  /* 0x0000000605077221 */ /* 0x002fe20000010000 */
[----:B------:R-:W-:Y:S01]  /*23f90*/  FMUL.FTZ R25, R9, R44 ;  /* 0x0000002c09197220 */ /* 0x000fe20000410000 */
[----:B------:R-:W-:Y:S02]  /*23fa0*/  IMAD.U32 R10, RZ, RZ, UR6 ;  /* 0x00000006ff0a7e24 */ /* 0x000fe4000f8e00ff */
[----:B--2---:R-:W-:Y:S01]  /*23fb0*/  FADD.FTZ R13, R21, R8 ;  /* 0x00000008150d7221 */ /* 0x004fe20000010000 */
[----:B------:R-:W-:Y:S01]  /*23fc0*/  IMAD.U32 R11, RZ, RZ, UR5 ;  /* 0x00000005ff0b7e24 */ /* 0x000fe2000f8e00ff */
[----:B------:R-:W-:Y:S01]  /*23fd0*/  ST.E desc[UR42][R16.64+0x234], R41 ;  /* 0x0002342910007985 */ /* 0x000fe2000c10192a */
[----:B---3--:R-:W-:-:S03]  /*23fe0*/  FADD.FTZ R7, R18, R7 ;  /* 0x0000000712077221 */ /* 0x008fc60000010000 */
[----:B------:R0:W-:Y:S04]  /*23ff0*/  ST.E desc[UR42][R16.64+0x240], R13 ;  /* 0x0002400d10007985 */ /* 0x0001e8000c10192a */
[----:B------:R1:W-:Y:S04]  /*24000*/  ST.E desc[UR42][R16.64+0x244], R7 ;  /* 0x0002440710007985 */ /* 0x0003e8000c10192a */
[----:B------:R2:W-:Y:S04]  /*24010*/  ST.E desc[UR42][R16.64+0x260], R25 ;  /* 0x0002601910007985 */ /* 0x0005e8000c10192a */
[----:B------:R-:W3:Y:S02]  /*24020*/  LD.E R6, desc[UR42][R10.64] ;  /* 0x0000002a0a067980 */ /* 0x000ee4000c101900 */
[----:B---3--:R-:W-:-:S05]  /*24030*/  FMUL.FTZ R27, R9, R6 ;  /* 0x00000006091b7220 */ /* 0x008fca0000410000 */
[----:B------:R3:W-:Y:S04]  /*24040*/  ST.E desc[UR42][R10.64], R27 ;  /* 0x0000001b0a007985 */ /* 0x0007e8000c10192a */
[----:B------:R-:W0:Y:S04]  /*24050*/  LD.E R134, desc[UR42][R16.64+0x274] ;  /* 0x0002742a10867980 */ /* 0x000e28000c101900 */
[----:B------:R-:W4:Y:S04]  /*24060*/  LD.E R232, desc[UR42][R16.64+0x454] ;  /* 0x0004542a10e87980 */ /* 0x000f28000c101900 */
[----:B------:R-:W1:Y:S04]  /*24070*/  LD.E R132, desc[UR42][R16.64+0x270] ;  /* 0x0002702a10847980 */ /* 0x000e68000c101900 */
[----:B------:R-:W2:Y:S04]  /*24080*/  LD.E R136, desc[UR42][R16.64+0x280] ;  /* 0x0002802a10887980 */ /* 0x000ea8000c101900 */
[----:B------:R-:W3:Y:S04]  /*24090*/  LD.E R138, desc[UR42][R16.64+0x284] ;  /* 0x0002842a108a7980 */ /* 0x000ee8000c101900 */
        /* <DEDUP_REMOVED lines=59> */
[----:B----4-:R-:W-:-:S04]  /*24450*/  FMUL.FTZ R45, R9, R232 ;  /* 0x000000e8092d7220 */ /* 0x010fc80000410000 */
[----:B------:R0:W-:Y:S01]  /*24460*/  ST.E desc[UR42][R16.64+0x274], R13 ;  /* 0x0002740d10007985 */ /* 0x0001e2000c10192a */
[C---:B-1----:R-:W-:Y:S01]  /*24470*/  FMUL.FTZ R7, R9.reuse, R132 ;  /* 0x0000008409077220 */ /* 0x042fe20000410000 */
[C---:B--2---:R-:W-:Y:S01]  /*24480*/  FMUL.FTZ R25, R9.reuse, R136 ;  /* 0x0000008809197220 */ /* 0x044fe20000410000 */
[C---:B---3--:R-:W-:Y:S01]  /*24490*/  FMUL.FTZ R27, R9.reuse, R138 ;  /* 0x0000008a091b7220 */ /* 0x048fe20000410000 */
[C---:B-----5:R-:W-:Y:S01]  /*244a0*/  FMUL.FTZ R39, R9.reuse, R140 ;  /* 0x0000008c09277220 */ /* 0x060fe20000410000 */
[C---:B0-----:R-:W-:Y:S01]  /*244b0*/  FMUL.FTZ R13, R9.reuse, R148 ;  /* 0x00000094090d7220 */ /* 0x041fe20000410000 */
        /* <DEDUP_REMOVED lines=8> */
[C---:B-1----:R-:W-:Y:S01]  /*24540*/  FMUL.FTZ R7, R9.reuse, R146 ;  /* 0x0000009209077220 */ /* 0x042fe20000410000 */
[C---:B------:R-:W-:Y:S02]  /*24550*/  FMUL.FTZ R47, R9.reuse, R130 ;  /* 0x00000082092f7220 */ /* 0x040fe40000410000 */
        /* <DEDUP_REMOVED lines=95> */
[----:B------:R-:W-:Y:S02]  /*24b50*/  IMAD.U32 R8, RZ, RZ, UR6 ;  /* 0x00000006ff087e24 */ /* 0x000fe4000f8e00ff */
[----:B0-----:R-:W-:Y:S01]  /*24b60*/  FMUL.FTZ R13, R9, R26 ;  /* 0x0000001a090d7220 */ /* 0x001fe20000410000 */
[----:B------:R-:W-:Y:S01]  /*24b70*/  IMAD.U32 R9, RZ, RZ, UR5 ;  /* 0x00000005ff097e24 */ /* 0x000fe2000f8e00ff */
        /* <DEDUP_REMOVED lines=8> */
[----:B------:R-:W-:Y:S04]  /*24c00*/  ST.E desc[UR42][R16.64+0x444], R47 ;  /* 0x0004442f10007985 */ /* 0x000fe8000c10192a */
[----:B------:R2:W-:Y:S04]  /*24c10*/  ST.E desc[UR42][R16.64+0x450], R49 ;  /* 0x0004503110007985 */ /* 0x0005e8000c10192a */
[----:B0-----:R-:W3:Y:S01]  /*24c20*/  LD.E R25, desc[UR42][R8.64] ;  /* 0x0000002a08197980 */ /* 0x001ee2000c101900 */
[----:B------:R-:W-:Y:S01]  /*24c30*/  ULOP3.LUT UR4, UR4, 0xc, URZ, 0xfc, !UPT ;  /* 0x0000000c04047892 */ /* 0x000fe2000f8efc3f */
[----:B------:R-:W-:-:S05]  /*24c40*/  IMAD.U32 R7, RZ, RZ, UR5 ;  /* 0x00000005ff077e24 */ /* 0x000fca000f8e00ff */
[----:B------:R-:W-:Y:S02]  /*24c50*/  IMAD.U32 R6, RZ, RZ, UR4 ;  /* 0x00000004ff067e24 */ /* 0x000fe4000f8e00ff */
[----:B---3--:R-:W-:-:S05]  /*24c60*/  FMUL.FTZ R25, R12, R25 ;  /* 0x000000190c197220 */ /* 0x008fca0000410000 */
[----:B------:R0:W-:Y:S04]  /*24c70*/  ST.E desc[UR42][R8.64], R25 ;  /* 0x0000001908007985 */ /* 0x0001e8000c10192a */
[----:B-1----:R-:W3:Y:S01]  /*24c80*/  LD.E R27, desc[UR42][R6.64] ;  /* 0x0000002a061b7980 */ /* 0x002ee2000c101900 */
[----:B------:R-:W1:Y:S01]  /*24c90*/  S2R R232, SR_TID.X ;  /* 0x0000000000e87919 */ /* 0x000e620000002100 */
[----:B---3--:R-:W-:-:S05]  /*24ca0*/  FMUL.FTZ R27, R12, R27 ;  /* 0x0000001b0c1b7220 */ /* 0x008fca0000410000 */
[----:B------:R3:W-:Y:S04]  /*24cb0*/  ST.E desc[UR42][R6.64], R27 ;  /* 0x0000001b06007985 */ /* 0x0007e8000c10192a */
        /* <DEDUP_REMOVED lines=60> */
[----:B0-----:R-:W2:Y:S04]  /*25080*/  LD.E R25, desc[UR42][R16.64+0x44c] ;  /* 0x00044c2a10197980 */ /* 0x001ea8000c101900 */
[----:B---3--:R-:W3:Y:S01]  /*25090*/  LD.E R27, desc[UR42][R16.64+0x458] ;  /* 0x0004582a101b7980 */ /* 0x008ee2000c101900 */
[----:B-1----:R-:W-:Y:S01]  /*250a0*/  SHF.R.U32.HI R232, RZ, 0x7, R232 ;  /* 0x00000007ffe87819 */ /* 0x002fe200000116e8 */
[C---:B----4-:R-:W-:Y:S01]  /*250b0*/  FMUL.FTZ R51, R12.reuse, R51 ;  /* 0x000000330c337220 */ /* 0x050fe20000410000 */
[----:B-----5:R-:W-:-:S04]  /*250c0*/  FMUL.FTZ R26, R12, R26 ;  /* 0x0000001a0c1a7220 */ /* 0x020fc80000410000 */
        /* <DEDUP_REMOVED lines=60> */
[C---:B------:R-:W-:Y:S01]  /*25490*/  FMUL.FTZ R51, R12.reuse, R13 ;  /* 0x0000000d0c337220 */ /* 0x040fe20000410000 */
[C---:B------:R-:W-:Y:S01]  /*254a0*/  FMUL.FTZ R25, R12.reuse, R25 ;  /* 0x000000190c197220 */ /* 0x040fe20000410000 */
[----:B---3--:R-:W-:Y:S01]  /*254b0*/  FMUL.FTZ R27, R12, R27 ;  /* 0x0000001b0c1b7220 */ /* 0x008fe20000410000 */
        /* <DEDUP_REMOVED lines=73> */
[----:B------:R-:W4:Y:S04]  /*25950*/  LD.E R47, desc[UR42][R16.64+0x278] ;  /* 0x0002782a102f7980 */ /* 0x000f28000c101900 */
[----:B0-----:R-:W4:Y:S04]  /*25960*/  LD.E R41, desc[UR42][R16.64+0x27c] ;  /* 0x00027c2a10297980 */ /* 0x001f28000c101900 */
        /* <DEDUP_REMOVED lines=394> */
[----:B------:R-:W-:Y:S01]  /*27210*/  R2UR UR7, R13 ;  /* 0x000000000d0772ca */ /* 0x000fe200000e0000 */
[----:B------:R-:W-:Y:S01]  /*27220*/  VOTEU.ANY UP0, P1 ;  /* 0x00000000003f7886 */ /* 0x000fe20000800100 */
[----:B-----5:R-:W-:-:S11]  /*27230*/  WARPGROUP.ARRIVE ;  /* 0x00000000000079c5 */ /* 0x020fd60000000000 */
        /* <DEDUP_REMOVED lines=1080> */
.L_x_3797:
[----:B------:R-:W-:Y:S05]  /*2b5c0*/  BSYNC B0 ;  /* 0x0000000000007941 */ /* 0x000fea0003800000 */
.L_x_3796:
[C---:B------:R-:W-:Y:S01]  /*2b5d0*/  ISETP.GT.AND P0, PT, R0.reuse, R189, PT ;  /* 0x000000bd0000720c */ /* 0x040fe20003f04270 */
[----:B------:R-:W-:-:S12]  /*2b5e0*/  VIADD R0, R0, 0xffffffff ;  /* 0xffffffff00007836 */ /* 0x000fd80000000000 */
[----:B------:R-:W-:Y:S05]  /*2b5f0*/  @P0 BRA `(.L_x_3798) ;  /* 0xffffff4c007c0947 */ /* 0x000fea000383ffff */
.L_x_3771:
[----:B0-----:R-:W2:Y:S01]  /*2b600*/  LDL R5, [R1+0x240] ;  /* 0x0002400001057983 */ /* 0x001ea20000100800 */
[----:B------:R-:W-:Y:S05]  /*2b610*/  WARPSYNC.ALL ;  /* 0x0000000000007948 */ /* 0x000fea0003800000 */
[----:B------:R-:W3:Y:S04]  /*2b620*/  LDL R6, [R1+0x244] ;  /* 0x0002440001067983 */ /* 0x000ee80000100800 */
[----:B------:R-:W4:Y:S04]  /*2b630*/  LDL.64 R8, [R1+0x260] ;  /* 0x0002600001087983 */ /* 0x000f280000100a00 */
[----:B------:R-:W5:Y:S04]  /*2b640*/  LDL R126, [R1+0x218] ;  /* 0x00021800017e7983 */ /* 0x000f680000100800 */
[----:B------:R-:W4:Y:S01]  /*2b650*/  LDL.64 R112, [R1+0x300] ;  /* 0x0003000001707983 */ /* 0x000f220000100a00 */
[----:B------:R-:W-:-:S02]  /*2b660*/  IMAD.MOV.U32 R132, RZ, RZ, -0x800000 ;  /* 0xff800000ff847424 */ /* 0x000fc400078e00ff */
[----:B------:R-:W-:Y:S01]  /*2b670*/  IMAD.MOV.U32 R130, RZ, RZ, -0x800000 ;  /* 0xff800000ff827424 */ /* 0x000fe200078e00ff */
        /* <DEDUP_REMOVED lines=52> */
[----:B------:R-:W4:Y:S04]  /*2b9c0*/  LDL R129, [R1+0x224] ;  /* 0x0002240001817983 */ /* 0x000f280000100800 */
[----:B--2---:R-:W0:Y:S02]  /*2b9d0*/  SHFL.BFLY PT, R0, R5, 0x2, 0x1f ;  /* 0x0c401f0005007f89 */ /* 0x004e2400000e0000 */
[----:B0-----:R-:W-:-:S05]  /*2b9e0*/  FADD.FTZ R0, R5, R0 ;  /* 0x0000000005007221 */ /* 0x001fca0000010000 */
[----:B------:R-:W0:Y:S02]  /*2b9f0*/  SHFL.BFLY PT, R3, R0, 0x1, 0x1f ;  /* 0x0c201f0000037f89 */ /* 0x000e2400000e0000 */
[----:B0-----:R-:W-:-:S05]  /*2ba00*/  FADD.FTZ R2, R0, R3 ;  /* 0x0000000300027221 */ /* 0x001fca0000010000 */
[----:B------:R-:W-:Y:S04]  /*2ba10*/  STL [R1+0x240], R2 ;  /* 0x0002400201007387 */ /* 0x000fe80000100800 */
[----:B------:R-:W2:Y:S04]  /*2ba20*/  LDL R18, [R1+0x240] ;  /* 0x0002400001127983 */ /* 0x000ea80000100800 */
[----:B---3--:R-:W0:Y:S02]  /*2ba30*/  SHFL.BFLY PT, R3, R6, 0x2, 0x1f ;  /* 0x0c401f0006037f89 */ /* 0x008e2400000e0000 */
[----:B0-----:R-:W-:-:S02]  /*2ba40*/  FADD.FTZ R3, R3, R6 ;  /* 0x0000000603037221 */ /* 0x001fc40000010000 */
[----:B------:R-:W3:Y:S04]  /*2ba50*/  LDL.64 R6, [R1+0x270] ;  /* 0x0002700001067983 */ /* 0x000ee80000100a00 */
[----:B-1----:R-:W0:Y:S02]  /*2ba60*/  SHFL.BFLY PT, R4, R3, 0x1, 0x1f ;  /* 0x0c201f0003047f89 */ /* 0x002e2400000e0000 */
[----:B0-----:R-:W-:Y:S02]  /*2ba70*/  FADD.FTZ R131, R3, R4 ;  /* 0x0000000403837221 */ /* 0x001fe40000010000 */
[----:B------:R-:W3:Y:S03]  /*2ba80*/  LDL.64 R4, [R1+0x280] ;  /* 0x0002800001047983 */ /* 0x000ee60000100a00 */
[----:B------:R-:W-:Y:S01]  /*2ba90*/  FSETP.NE.FTZ.AND P1, PT, R131, RZ, PT ;  /* 0x000000ff8300720b */ /* 0x000fe20003f35000 */
[----:B------:R-:W3:-:S12]  /*2baa0*/  LDL.64 R2, [R1+0x290] ;  /* 0x0002900001027983 */ /* 0x000ed80000100a00 */
[----:B------:R-:W3:Y:S04]  /*2bab0*/  @P1 LDL R14, [R1+0x250] ;  /* 0x00025000010e1983 */ /* 0x000ee80000100800 */
[----:B------:R-:W3:Y:S01]  /*2bac0*/  @P1 LDL R15, [R1+0x234] ;  /* 0x00023400010f1983 */ /* 0x000ee20000100800 */
[----:B--2---:R-:W-:-:S13]  /*2bad0*/  FSETP.NE.FTZ.AND P0, PT, R18, RZ, PT ;  /* 0x000000ff1200720b */ /* 0x004fda0003f15000 */
[----:B------:R-:W2:Y:S04]  /*2bae0*/  @P0 LDL R10, [R1+0x250] ;  /* 0x00025000010a0983 */ /* 0x000ea80000100800 */
[----:B------:R-:W2:Y:S01]  /*2baf0*/  @P0 LDL R11, [R1+0x230] ;  /* 0x00023000010b0983 */ /* 0x000ea20000100800 */
[----:B------:R-:W0:Y:S01]  /*2bb00*/  @P1 MUFU.LG2 R13, R131 ;  /* 0x00000083000d1308 */ /* 0x000e220000000c00 */
[----:B------:R-:W-:-:S07]  /*2bb10*/  IMAD.MOV.U32 R0, RZ, RZ, RZ ;  /* 0x000000ffff007224 */ /* 0x000fce00078e00ff */
[----:B------:R-:W1:Y:S08]  /*2bb20*/  @P0 MUFU.LG2 R12, R18 ;  /* 0x00000012000c0308 */ /* 0x000e700000000c00 */
[----:B------:R-:W4:Y:S01]  /*2bb30*/  @P0 MUFU.RCP R0, R18 ;  /* 0x0000001200000308 */ /* 0x000f220000001000 */
[----:B0-----:R-:W-:Y:S01]  /*2bb40*/  @P1 FMUL.FTZ R19, R13, 0.69314718246459960938 ;  /* 0x3f3172180d131820 */ /* 0x001fe20000410000 */
[----:B-1----:R-:W-:Y:S01]  /*2bb50*/  @P0 FMUL.FTZ R13, R12, 0.69314718246459960938 ;  /* 0x3f3172180c0d0820 */ /* 0x002fe20000410000 */
[----:B-----5:R-:W-:-:S02]  /*2bb60*/  VIADD R126, R126, 0x1 ;  /* 0x000000017e7e7836 */ /* 0x020fc40000000000 */
[-C--:B----4-:R-:W-:Y:S01]  /*2bb70*/  FMUL.FTZ R9, R9, R0.reuse ;  /* 0x0000000009097220 */ /* 0x090fe20000410000 */
[-C--:B------:R-:W-:Y:S01]  /*2bb80*/  FMUL.FTZ R8, R8, R0.reuse ;  /* 0x0000000008087220 */ /* 0x080fe20000410000 */
[-C--:B---3--:R-:W-:Y:S01]  /*2bb90*/  FMUL.FTZ R7, R7, R0.reuse ;  /* 0x0000000007077220 */ /* 0x088fe20000410000 */
[-C--:B------:R-:W-:Y:S01]  /*2bba0*/  FMUL.FTZ R6, R6, R0.reuse ;  /* 0x0000000006067220 */ /* 0x080fe20000410000 */
[-C--:B------:R-:W-:Y:S01]  /*2bbb0*/  FMUL.FTZ R5, R5, R0.reuse ;  /* 0x0000000005057220 */ /* 0x080fe20000410000 */
[-C--:B------:R-:W-:Y:S01]  /*2bbc0*/  FMUL.FTZ R4, R4, R0.reuse ;  /* 0x0000000004047220 */ /* 0x080fe20000410000 */
[-C--:B------:R-:W-:Y:S01]  /*2bbd0*/  FMUL.FTZ R3, R3, R0.reuse ;  /* 0x0000000003037220 */ /* 0x080fe20000410000 */
[----:B------:R-:W-:Y:S01]  /*2bbe0*/  FMUL.FTZ R2, R2, R0 ;  /* 0x0000000002027220 */ /* 0x000fe20000410000 */
[----:B------:R0:W-:Y:S04]  /*2bbf0*/  STL.64 [R1+0x260], R8 ;  /* 0x0002600801007387 */ /* 0x0001e80000100a00 */
[----:B------:R-:W-:Y:S01]  /*2bc00*/  STL.64 [R1+0x270], R6 ;  /* 0x0002700601007387 */ /* 0x000fe20000100a00 */
[----:B------:R-:W-:-:S03]  /*2bc10*/  @P1 FMUL.FTZ R14, R14, 0.69314718246459960938 ;  /* 0x3f3172180e0e1820 */ /* 0x000fc60000410000 */
[----:B------:R1:W-:Y:S01]  /*2bc20*/  STL.64 [R1+0x280], R4 ;  /* 0x0002800401007387 */ /* 0x0003e20000100a00 */
[----:B------:R-:W-:-:S03]  /*2bc30*/  @P1 FFMA.FTZ R130, R14, R15, R19 ;  /* 0x0000000f0e821223 */ /* 0x000fc60000010013 */
[----:B------:R3:W-:Y:S04]  /*2bc40*/  STL.64 [R1+0x290], R2 ;  /* 0x0002900201007387 */ /* 0x0007e80000100a00 */
[----:B------:R-:W4:Y:S04]  /*2bc50*/  LDL.64 R18, [R1+0x3f8] ;  /* 0x0003f80001127983 */ /* 0x000f280000100a00 */
[----:B------:R-:W5:Y:S04]  /*2bc60*/  LDL.64 R14, [R1+0x408] ;  /* 0x00040800010e7983 */ /* 0x000f680000100a00 */
[----:B0-----:R-:W5:Y:S04]  /*2bc70*/  LDL.64 R8, [R1+0x418] ;  /* 0x0004180001087983 */ /* 0x001f680000100a00 */
[----:B-1----:R-:W5:Y:S04]  /*2bc80*/  LDL.64 R4, [R1+0x428] ;  /* 0x0004280001047983 */ /* 0x002f680000100a00 */
[----:B---3--:R-:W3:Y:S04]  /*2bc90*/  LDL.64 R2, [R1+0x448] ;  /* 0x0004480001027983 */ /* 0x008ee80000100a00 */
[----:B------:R-:W3:Y:S01]  /*2bca0*/  LDL.64 R6, [R1+0x458] ;  /* 0x0004580001067983 */ /* 0x000ee20000100a00 */
[----:B--2---:R-:W-:-:S04]  /*2bcb0*/  @P0 FMUL.FTZ R10, R10, 0.69314718246459960938 ;  /* 0x3f3172180a0a0820 */ /* 0x004fc80000410000 */
[----:B------:R-:W-:Y:S02]  /*2bcc0*/  @P0 FFMA.FTZ R132, R10, R11, R13 ;  /* 0x0000000b0a840223 */ /* 0x000fe4000001000d */
[----:B------:R-:W2:Y:S04]  /*2bcd0*/  LDL.64 R12, [R1+0x3c8] ;  /* 0x0003c800010c7983 */ /* 0x000ea80000100a00 */
[----:B------:R-:W2:Y:S01]  /*2bce0*/  LDL.64 R10, [R1+0x438] ;  /* 0x00043800010a7983 */ /* 0x000ea20000100a00 */
[----:B------:R-:W-:-:S13]  /*2bcf0*/  ISETP.NE.AND P0, PT, R126, 0x2, PT ;  /* 0x000000027e00780c */ /* 0x000fda0003f05270 */
[----:B------:R-:W2:Y:S01]  /*2bd00*/  @!P0 LDL R128, [R1+0x21c] ;  /* 0x00021c0001808983 */ /* 0x000ea20000100800 */
[-C--:B------:R-:W-:Y:S01]  /*2bd10*/  FMUL.FTZ R113, R113, R0.reuse ;  /* 0x0000000071717220 */ /* 0x080fe20000410000 */
[----:B------:R-:W-:Y:S01]  /*2bd20*/  FMUL.FTZ R112, R112, R0 ;  /* 0x0000000070707220 */ /* 0x000fe20000410000 */
[----:B------:R-:W0:Y:S04]  /*2bd30*/  S2R R133, SR_TID.X ;  /* 0x0000000000857919 */ /* 0x000e280000002100 */
[----:B------:R1:W-:Y:S02]  /*2bd40*/  STL.64 [R1+0x300], R112 ;  /* 0x0003007001007387 */ /* 0x0003e40000100a00 */
[----:B-1----:R-:W-:-:S06]  /*2bd50*/  IMAD.MOV.U32 R112, RZ, RZ, RZ ;  /* 0x000000ffff707224 */ /* 0x002fcc00078e00ff */
[----:B------:R-:W1:Y:S01]  /*2bd60*/  @P1 MUFU.RCP R112, R131 ;  /* 0x0000008300701308 */ /* 0x000e620000001000 */
[-C--:B------:R-:W-:Y:S01]  /*2bd70*/  FMUL.FTZ R125, R125, R0.reuse ;  /* 0x000000007d7d7220 */ /* 0x080fe20000410000 */
[-C--:B------:R-:W-:Y:S01]  /*2bd80*/  FMUL.FTZ R124, R124, R0.reuse ;  /* 0x000000007c7c7220 */ /* 0x080fe20000410000 */
[-C--:B------:R-:W-:Y:S01]  /*2bd90*/  FMUL.FTZ R123, R123, R0.reuse ;  /* 0x000000007b7b7220 */ /* 0x080fe20000410000 */
[-C--:B------:R-:W-:Y:S01]  /*2bda0*/  FMUL.FTZ R122, R122, R0.reuse ;  /* 0x000000007a7a7220 */ /* 0x080fe20000410000 */
[-C--:B------:R-:W-:Y:S01]  /*2bdb0*/  FMUL.FTZ R121, R121, R0.reuse ;  /* 0x0000000079797220 */ /* 0x080fe20000410000 */
[-C--:B------:R-:W-:Y:S01]  /*2bdc0*/  FMUL.FTZ R120, R120, R0.reuse ;  /* 0x0000000078787220 */ /* 0x080fe20000410000 */
[----:B0-----:R-:W-:Y:S01]  /*2bdd0*/  SHF.R.U32.HI R133, RZ, 0x7, R133 ;  /* 0x00000007ff857819 */ /* 0x001fe20000011685 */
        /* <DEDUP_REMOVED lines=12> */
[----:B------:R-:W-:Y:S01]  /*2bea0*/  IADD3 R113, -R133, 0xb, RZ ;  /* 0x0000000b85717810 */ /* 0x000fe20007ffe1ff */
        /* <DEDUP_REMOVED lines=86> */
[-C--:B-----5:R-:W-:Y:S01]  /*2c410*/  FMUL.FTZ R15, R15, R112.reuse ;  /* 0x000000700f0f7220 */ /* 0x0a0fe20000410000 */
[-C--:B------:R-:W-:Y:S01]  /*2c420*/  FMUL.FTZ R14, R14, R112.reuse ;  /* 0x000000700e0e7220 */ /* 0x080fe20000410000 */
[-C--:B------:R-:W-:Y:S01]  /*2c430*/  FMUL.FTZ R9, R9, R112.reuse ;  /* 0x0000007009097220 */ /* 0x080fe20000410000 */
[-C--:B------:R-:W-:Y:S01]  /*2c440*/  FMUL.FTZ R8, R8, R112.reuse ;  /* 0x0000007008087220 */ /* 0x080fe20000410000 */
[-C--:B------:R-:W-:Y:S01]  /*2c450*/  FMUL.FTZ R5, R5, R112.reuse ;  /* 0x0000007005057220 */ /* 0x080fe20000410000 */
[-C--:B------:R-:W-:Y:S01]  /*2c460*/  FMUL.FTZ R4, R4, R112.reuse ;  /* 0x0000007004047220 */ /* 0x080fe20000410000 */
[-C--:B---3--:R-:W-:Y:S01]  /*2c470*/  FMUL.FTZ R3, R3, R112.reuse ;  /* 0x0000007003037220 */ /* 0x088fe20000410000 */
[-C--:B------:R-:W-:Y:S01]  /*2c480*/  FMUL.FTZ R2, R2, R112.reuse ;  /* 0x0000007002027220 */ /* 0x080fe20000410000 */
[-C--:B------:R-:W-:Y:S01]  /*2c490*/  FMUL.FTZ R7, R7, R112.reuse ;  /* 0x0000007007077220 */ /* 0x080fe20000410000 */
[-C--:B------:R-:W-:Y:S01]  /*2c4a0*/  FMUL.FTZ R6, R6, R112.reuse ;  /* 0x0000007006067220 */ /* 0x080fe20000410000 */
[----:B------:R-:W-:Y:S01]  /*2c4b0*/  VIADD R0, R127, 0x1 ;  /* 0x000000017f007836 */ /* 0x000fe20000000000 */
[----:B------:R-:W-:Y:S04]  /*2c4c0*/  STL [R1+0x244], R131 ;  /* 0x0002448301007387 */ /* 0x000fe80000100800 */
[----:B------:R-:W-:Y:S04]  /*2c4d0*/  STL.64 [R1+0x2a0], R124 ;  /* 0x0002a07c01007387 */ /* 0x000fe80000100a00 */
[----:B------:R-:W-:Y:S04]  /*2c4e0*/  STL.64 [R1+0x2b0], R122 ;  /* 0x0002b07a01007387 */ /* 0x000fe80000100a00 */
[----:B------:R-:W-:Y:S04]  /*2c4f0*/  STL.64 [R1+0x2c0], R120 ;  /* 0x0002c07801007387 */ /* 0x000fe80000100a00 */
[----:B------:R-:W-:Y:S04]  /*2c500*/  STL.64 [R1+0x2d0], R118 ;  /* 0x0002d07601007387 */ /* 0x000fe80000100a00 */
[----:B------:R-:W-:Y:S04]  /*2c510*/  STL.64 [R1+0x2e0], R116 ;  /* 0x0002e07401007387 */ /* 0x000fe80000100a00 */
[----:B------:R-:W-:Y:S04]  /*2c520*/  STL.64 [R1+0x2f0], R114 ;  /* 0x0002f07201007387 */ /* 0x000fe80000100a00 */
[----:B------:R-:W-:Y:S04]  /*2c530*/  STL [R1+0x240], R132 ;  /* 0x0002408401007387 */ /* 0x000fe80000100800 */
        /* <DEDUP_REMOVED lines=23> */
[----:B------:R-:W-:Y:S01]  /*2c6b0*/  STL.64 [R1+0x278], R68 ;  /* 0x0002784401007387 */ /* 0x000fe20000100a00 */
[-C--:B--2---:R-:W-:Y:S01]  /*2c6c0*/  FMUL.FTZ R13, R13, R112.reuse ;  /* 0x000000700d0d7220 */ /* 0x084fe20000410000 */
[-C--:B------:R-:W-:Y:S01]  /*2c6d0*/  FMUL.FTZ R12, R12, R112.reuse ;  /* 0x000000700c0c7220 */ /* 0x080fe20000410000 */
[-C--:B------:R-:W-:Y:S01]  /*2c6e0*/  FMUL.FTZ R11, R11, R112.reuse ;  /* 0x000000700b0b7220 */ /* 0x080fe20000410000 */
[----:B------:R-:W-:-:S03]  /*2c6f0*/  FMUL.FTZ R10, R10, R112 ;  /* 0x000000700a0a7220 */ /* 0x000fc60000410000 */
[----:B------:R0:W-:Y:S04]  /*2c700*/  STL.64 [R1+0x3c8], R12 ;  /* 0x0003c80c01007387 */ /* 0x0001e80000100a00 */
[----:B------:R1:W-:Y:S01]  /*2c710*/  STL.64 [R1+0x288], R56 ;  /* 0x0002883801007387 */ /* 0x0003e20000100a00 */
[----:B0-----:R-:W-:-:S03]  /*2c720*/  VIADD R12, R129, 0x1 ;  /* 0x00000001810c7836 */ /* 0x001fc60000000000 */
        /* <DEDUP_REMOVED lines=29> */
[----:B------:R1:W-:Y:S01]  /*2c900*/  STL [R1+0x224], R12 ;  /* 0x0002240c01007387 */ /* 0x0003e20000100800 */
[----:B------:R-:W-:-:S03]  /*2c910*/  @!P0 LOP3.LUT R128, R128, 0x1, RZ, 0x3c, !PT ;  /* 0x0000000180808812 */ /* 0x000fc600078e3cff */
[----:B------:R1:W-:Y:S04]  /*2c920*/  STL [R1+0x218], R126 ;  /* 0x0002187e01007387 */ /* 0x0003e80000100800 */
[----:B------:R1:W-:Y:S04]  /*2c930*/  @!P0 STL [R1+0x21c], R128 ;  /* 0x00021c8001008387 */ /* 0x0003e80000100800 */
[----:B------:R1:W-:Y:S01]  /*2c940*/  @!P0 STL [R1+0x218], RZ ;  /* 0x000218ff01008387 */ /* 0x0003e20000100800 */
[----:B------:R1:W-:Y:S08]  /*2c950*/  BAR.ARV R113, 0x100 ;  /* 0x000400710000751d */ /* 0x0003f00000002000 */
[----:B------:R-:W-:Y:S06]  /*2c960*/  BAR.ARV 0x8, 0x180 ;  /* 0x0206000000007b1d */ /* 0x000fec0000002000 */
[----:B------:R-:W-:-:S13]  /*2c970*/  PLOP3.LUT P0, PT, PT, PT, PT, 0x8, 0x0 ;  /* 0x000000000000781c */ /* 0x000fda0003f0e170 */
.L_x_3681:
[----:B------:R-:W-:Y:S05]  /*2c980*/  WARPSYNC.ALL ;  /* 0x0000000000007948 */ /* 0x000fea0003800000 */
[----:B------:R-:W0:Y:S08]  /*2c990*/  S2UR UR5, SR_CgaCtaId ;  /* 0x00000000000579c3 */ /* 0x000e300000008800 */
[----:B------:R-:W-:Y:S06]  /*2c9a0*/  BAR.SYNC.DEFER_BLOCKING 0x5, 0x180 ;  /* 0x0146000000007b1d */ /* 0x000fec0000010000 */
[----:B------:R-:W-:Y:S01]  /*2c9b0*/  UMOV UR4, 0x400 ;  /* 0x0000040000047882 */ /* 0x000fe20000000000 */
[----:B------:R-:W-:Y:S01]  /*2c9c0*/  BSSY B0, `(.L_x_3799) ;  /* 0x00004e5000007945 */ /* 0x000fe20003800000 */
[----:B0-----:R-:W-:-:S06]  /*2c9d0*/  ULEA UR4, UR5, UR4, 0x18 ;  /* 0x0000000405047291 */ /* 0x001fcc000f8ec03f */
[----:B-1----:R-:W-:-:S05]  /*2c9e0*/  IMAD.U32 R2, RZ, RZ, UR4 ;  /* 0x00000004ff027e24 */ /* 0x002fca000f8e00ff */
[----:B------:R0:W1:Y:S01]  /*2c9f0*/  LDS.128 R88, [R2+0x324d0] ;  /* 0x0324d00002587984 */ /* 0x0000620000000c00 */
[----:B------:R-:W-:Y:S06]  /*2ca00*/  BAR.ARV 0x4, 0x180 ;  /* 0x0106000000007b1d */ /* 0x000fec0000002000 */
[----:B------:R-:W-:Y:S05]  /*2ca10*/  @P0 BRA `(.L_x_3800) ;  /* 0x0000003c00f40947 */ /* 0x000fea0003800000 */
[----:B------:R-:W2:Y:S04]  /*2ca20*/  LDL R0, [R1+0x520] ;  /* 0x0005200001007983 */ /* 0x000ea80000100800 */
[----:B------:R-:W3:Y:S04]  /*2ca30*/  LDL.128 R28, [R1+0x260] ;  /* 0x00026000011c7983 */ /* 0x000ee80000100c00 */
[----:B------:R-:W4:Y:S04]  /*2ca40*/  LDL.128 R24, [R1+0x270] ;  /* 0x0002700001187983 */ /* 0x000f280000100c00 */
[----:B------:R-:W4:Y:S04]  /*2ca50*/  LDL.128 R32, [R1+0x280] ;  /* 0x0002800001207983 */ /* 0x000f280000100c00 */
[----:B------:R-:W4:Y:S04]  /*2ca60*/  LDL.128 R12, [R1+0x290] ;  /* 0x00029000010c7983 */ /* 0x000f280000100c00 */
[----:B------:R-:W4:Y:S04]  /*2ca70*/  LDL.128 R4, [R1+0x2a0] ;  /* 0x0002a00001047983 */ /* 0x000f280000100c00 */
[----:B------:R-:W4:Y:S01]  /*2ca80*/  LDL.128 R8, [R1+0x2b0] ;  /* 0x0002b00001087983 */ /* 0x000f220000100c00 */
[C---:B------:R-:W-:Y:S01]  /*2ca90*/  ISETP.NE.AND P0, PT, R195.reuse, RZ, PT ;  /* 0x000000ffc300720c */ /* 0x040fe20003f05270 */
[----:B------:R-:W-:Y:S01]  /*2caa0*/  ULDC UR4, c[0x0][0xbd4] ;  /* 0x0002f50000047ab9 */ /* 0x000fe20000000800 */
[----:B------:R-:W0:Y:S02]  /*2cab0*/  S2R R3, SR_SWINHI ;  /* 0x0000000000037919 */ /* 0x000e240000002f00 */
[----:B------:R-:W-:Y:S01]  /*2cac0*/  SEL R195, R195, UR4, P0 ;  /* 0x00000004c3c37c07 */ /* 0x000fe20008000000 */
[----:B------:R-:W-:Y:S05]  /*2cad0*/  WARPSYNC.ALL ;  /* 0x0000000000007948 */ /* 0x000fea0003800000 */
[----:B------:R-:W4:Y:S01]  /*2cae0*/  LDL.128 R116, [R1+0x2c0] ;  /* 0x0002c00001747983 */ /* 0x000f220000100c00 */
[----:B------:R-:W-:Y:S01]  /*2caf0*/  ULDC.64 UR6, c[0x0][0xd08] ;  /* 0x0003420000067ab9 */ /* 0x000fe20000000a00 */
[----:B------:R-:W-:-:S02]  /*2cb00*/  ULDC.64 UR4, c[0x0][0xd00] ;  /* 0x0003400000047ab9 */ /* 0x000fc40000000a00 */
[----:B------:R-:W4:Y:S04]  /*2cb10*/  LDL.128 R108, [R1+0x2e0] ;  /* 0x0002e000016c7983 */ /* 0x000f280000100c00 */
[----:B------:R-:W4:Y:S04]  /*2cb20*/  LDL.128 R112, [R1+0x2d0] ;  /* 0x0002d00001707983 */ /* 0x000f280000100c00 */
[----:B------:R-:W4:Y:S04]  /*2cb30*/  LDL.128 R100, [R1+0x300] ;  /* 0x0003000001647983 */ /* 0x000f280000100c00 */
[----:B------:R-:W4:Y:S04]  /*2cb40*/  LDL.128 R104, [R1+0x2f0] ;  /* 0x0002f00001687983 */ /* 0x000f280000100c00 */
[----:B------:R-:W4:Y:S04]  /*2cb50*/  LDL.128 R92, [R1+0x320] ;  /* 0x00032000015c7983 */ /* 0x000f280000100c00 */
[----:B------:R-:W4:Y:S01]  /*2cb60*/  LDL.128 R96, [R1+0x310] ;  /* 0x0003100001607983 */ /* 0x000f220000100c00 */
[----:B------:R-:W-:-:S02]  /*2cb70*/  MOV R18, R2 ;  /* 0x0000000200127202 */ /* 0x000fc40000000f00 */
[----:B0-----:R-:W-:Y:S01]  /*2cb80*/  MOV R19, R3 ;  /* 0x0000000300137202 */ /* 0x001fe20000000f00 */
        /* <DEDUP_REMOVED lines=10> */
[----:B-----5:R-:W4:Y:S01]  /*2cc30*/  LDL.128 R44, [R1+0x3d0] ;  /* 0x0003d000012c7983 */ /* 0x020f220000100c00 */
[----:B--2---:R-:W-:Y:S01]  /*2cc40*/  IMAD.WIDE R20, R0, 0x2, R18 ;  /* 0x0000000200147825 */ /* 0x004fe200078e0212 */
[----:B---3--:R-:W-:-:S02]  /*2cc50*/  F2FP.F16.F32.PACK_AB R28, R29, R28 ;  /* 0x0000001c1d1c723e */ /* 0x008fc400000000ff */
[C---:B------:R-:W-:Y:S02]  /*2cc60*/  IADD3 R37, P3, R20.reuse, 0x20, RZ ;  /* 0x0000002014257810 */ /* 0x040fe40007f7e0ff */
[C---:B------:R-:W-:Y:S02]  /*2cc70*/  LOP3.LUT R41, R20.reuse, 0x380, RZ, 0xc0, !PT ;  /* 0x0000038014297812 */ /* 0x040fe400078ec0ff */
[----:B------:R-:W-:Y:S02]  /*2cc80*/  IADD3 R38, P2, R20, 0x40, RZ ;  /* 0x0000004014267810 */ /* 0x000fe40007f5e0ff */
[----:B------:R-:W-:Y:S02]  /*2cc90*/  LOP3.LUT R36, R37, 0x380, RZ, 0xc0, !PT ;  /* 0x0000038025247812 */ /* 0x000fe400078ec0ff */
[----:B------:R-:W-:Y:S02]  /*2cca0*/  SHF.R.U64 R41, R41, 0x3, RZ ;  /* 0x0000000329297819 */ /* 0x000fe400000012ff */
[----:B------:R-:W-:-:S02]  /*2ccb0*/  LOP3.LUT R0, R38, 0x380, RZ, 0xc0, !PT ;  /* 0x0000038026007812 */ /* 0x000fc400078ec0ff */
[----:B------:R-:W-:Y:S02]  /*2ccc0*/  SHF.R.U64 R36, R36, 0x3, RZ ;  /* 0x0000000324247819 */ /* 0x000fe400000012ff */
[----:B------:R-:W-:Y:S01]  /*2ccd0*/  LOP3.LUT R40, R41, R20, RZ, 0x3c, !PT ;  /* 0x0000001429287212 */ /* 0x000fe200078e3cff */
[--C-:B------:R-:W-:Y:S01]  /*2cce0*/  IMAD.MOV.U32 R41, RZ, RZ, R21.reuse ;  /* 0x000000ffff297224 */ /* 0x100fe200078e0015 */
[----:B------:R-:W-:Y:S02]  /*2ccf0*/  SHF.R.U64 R39, R0, 0x3, RZ ;  /* 0x0000000300277819 */ /* 0x000fe400000012ff */
[----:B------:R-:W-:Y:S01]  /*2cd00*/  LOP3.LUT R36, R36, R37, RZ, 0x3c, !PT ;  /* 0x0000002524247212 */ /* 0x000fe200078e3cff */
[--C-:B------:R-:W-:Y:S01]  /*2cd10*/  IMAD.X R37, RZ, RZ, R21.reuse, P3 ;  /* 0x000000ffff257224 */ /* 0x100fe200018e0615 */
[----:B------:R-:W-:Y:S01]  /*2cd20*/  LOP3.LUT R38, R39, R38, RZ, 0x3c, !PT ;  /* 0x0000002627267212 */ /* 0x000fe200078e3cff */
[----:B------:R-:W-:Y:S01]  /*2cd30*/  IMAD.X R39, RZ, RZ, R21, P2 ;  /* 0x000000ffff277224 */ /* 0x000fe200010e0615 */
[----:B------:R-:W-:-:S02]  /*2cd40*/  F2FP.F16.F32.PACK_AB R29, R31, R30 ;  /* 0x0000001e1f1d723e */ /* 0x000fc400000000ff */
[----:B------:R-:W-:Y:S02]  /*2cd50*/  MOV R40, R40 ;  /* 0x0000002800287202 */ /* 0x000fe40000000f00 */
[----:B----4-:R-:W-:Y:S02]  /*2cd60*/  F2FP.F16.F32.PACK_AB R30, R25, R24 ;  /* 0x00000018191e723e */ /* 0x010fe400000000ff */
[----:B------:R-:W-:Y:S01]  /*2cd70*/  F2FP.F16.F32.PACK_AB R31, R27, R26 ;  /* 0x0000001a1b1f723e */ /* 0x000fe200000000ff */
[----:B------:R-:W-:Y:S01]  /*2cd80*/  BAR.SYNC.DEFER_BLOCKING 0x1, 0x100 ;  /* 0x0044000000007b1d */ /* 0x000fe20000010000 */
[----:B------:R-:W-:Y:S02]  /*2cd90*/  MOV R36, R36 ;  /* 0x0000002400247202 */ /* 0x000fe40000000f00 */
[----:B------:R-:W-:Y:S02]  /*2cda0*/  F2FP.F16.F32.PACK_AB R24, R33, R32 ;  /* 0x000000202118723e */ /* 0x000fe400000000ff */
[----:B------:R-:W-:-:S02]  /*2cdb0*/  F2FP.F16.F32.PACK_AB R25, R35, R34 ;  /* 0x000000222319723e */ /* 0x000fc400000000ff */
[----:B------:R-:W-:Y:S01]  /*2cdc0*/  F2FP.F16.F32.PACK_AB R26, R13, R12 ;  /* 0x0000000c0d1a723e */ /* 0x000fe200000000ff */
[----:B------:R-:W2:Y:S01]  /*2cdd0*/  LDL.128 R32, [R1+0x400] ;  /* 0x0004000001207983 */ /* 0x000ea20000100c00 */
[----:B------:R-:W-:Y:S02]  /*2cde0*/  F2FP.F16.F32.PACK_AB R27, R15, R14 ;  /* 0x0000000e0f1b723e */ /* 0x000fe400000000ff */
[----:B------:R-:W-:Y:S01]  /*2cdf0*/  F2FP.F16.F32.PACK_AB R4, R5, R4 ;  /* 0x000000040504723e */ /* 0x000fe200000000ff */
[----:B------:R-:W3:Y:S01]  /*2ce00*/  LDL.128 R12, [R1+0x430] ;  /* 0x00043000010c7983 */ /* 0x000ee20000100c00 */
[----:B------:R-:W-:Y:S02]  /*2ce10*/  F2FP.F16.F32.PACK_AB R5, R7, R6 ;  /* 0x000000060705723e */ /* 0x000fe400000000ff */
[----:B------:R-:W-:Y:S02]  /*2ce20*/  MOV R0, R38 ;  /* 0x0000002600007202 */ /* 0x000fe40000000f00 */
[----:B------:R-:W-:-:S02]  /*2ce30*/  F2FP.F16.F32.PACK_AB R6, R9, R8 ;  /* 0x000000080906723e */ /* 0x000fc400000000ff */
[----:B------:R-:W-:Y:S02]  /*2ce40*/  F2FP.F16.F32.PACK_AB R7, R11, R10 ;  /* 0x0000000a0b07723e */ /* 0x000fe400000000ff */
[----:B------:R-:W4:Y:S01]  /*2ce50*/  LDL.128 R8, [R1+0x440] ;  /* 0x0004400001087983 */ /* 0x000f220000100c00 */
[C---:B------:R-:W-:Y:S02]  /*2ce60*/  IADD3 R135, P0, R20.reuse, 0x4000, RZ ;  /* 0x0000400014877810 */ /* 0x040fe40007f1e0ff */
[C---:B------:R-:W-:Y:S01]  /*2ce70*/  IADD3 R136, P1, R20.reuse, 0x60, RZ ;  /* 0x0000006014887810 */ /* 0x040fe20007f3e0ff */
[----:B------:R0:W-:Y:S01]  /*2ce80*/  STSM.16.M88.4 [R40], R28 ;  /* 0x0000001c28007844 */ /* 0x0001e20000000200 */
[----:B------:R-:W-:Y:S02]  /*2ce90*/  LOP3.LUT R134, R135, 0x380, RZ, 0xc0, !PT ;  /* 0x0000038087867812 */ /* 0x000fe400078ec0ff */
[----:B------:R-:W-:Y:S01]  /*2cea0*/  IADD3 R129, P5, R20, 0x4020, RZ ;  /* 0x0000402014817810 */ /* 0x000fe20007fbe0ff */
[----:B------:R1:W-:Y:S01]  /*2ceb0*/  STSM.16.M88.4 [R36], R24 ;  /* 0x0000001824007844 */ /* 0x0003e20000000200 */
[----:B------:R-:W-:Y:S01]  /*2cec0*/  SHF.R.U64 R134, R134, 0x3, RZ ;  /* 0x0000000386867819 */ /* 0x000fe200000012ff */
[----:B------:R-:W-:Y:S01]  /*2ced0*/  IMAD.X R137, RZ, RZ, R21, P1 ;  /* 0x000000ffff897224 */ /* 0x000fe200008e0615 */
[C---:B------:R-:W-:Y:S01]  /*2cee0*/  IADD3 R121, P4, R20.reuse, 0x4040, RZ ;  /* 0x0000404014797810 */ /* 0x040fe20007f9e0ff */
[----:B------:R1:W-:Y:S01]  /*2cef0*/  STSM.16.M88.4 [R0], R4 ;  /* 0x0000000400007844 */ /* 0x0003e20000000200 */
[----:B------:R-:W-:-:S02]  /*2cf00*/  IADD3 R123, P3, R20, 0x4060, RZ ;  /* 0x00004060147b7810 */ /* 0x000fc40007f7e0ff */
[----:B------:R-:W-:Y:S02]  /*2cf10*/  IADD3 R125, P2, R20, 0x8000, RZ ;  /* 0x00008000147d7810 */ /* 0x000fe40007f5e0ff */
[----:B------:R-:W-:Y:S02]  /*2cf20*/  LOP3.LUT R128, R129, 0x380, RZ, 0xc0, !PT ;  /* 0x0000038081807812 */ /* 0x000fe400078ec0ff */
[----:B------:R-:W-:Y:S01]  /*2cf30*/  LOP3.LUT R134, R134, R135, RZ, 0x3c, !PT ;  /* 0x0000008786867212 */ /* 0x000fe200078e3cff */
[----:B0-----:R-:W3:Y:S01]  /*2cf40*/  LDL.128 R40, [R1+0x3e0] ;  /* 0x0003e00001287983 */ /* 0x001ee20000100c00 */
[----:B------:R-:W-:Y:S01]  /*2cf50*/  LOP3.LUT R120, R121, 0x380, RZ, 0xc0, !PT ;  /* 0x0000038079787812 */ /* 0x000fe200078ec0ff */
[----:B------:R-:W-:Y:S01]  /*2cf60*/  IMAD.X R135, RZ, RZ, R21, P0 ;  /* 0x000000ffff877224 */ /* 0x000fe200000e0615 */
[----:B------:R-:W-:Y:S01]  /*2cf70*/  LOP3.LUT R122, R123, 0x380, RZ, 0xc0, !PT ;  /* 0x000003807b7a7812 */ /* 0x000fe200078ec0ff */
[----:B-1----:R-:W3:Y:S01]  /*2cf80*/  LDL.128 R36, [R1+0x3f0] ;  /* 0x0003f00001247983 */ /* 0x002ee20000100c00 */
[----:B------:R-:W-:-:S02]  /*2cf90*/  IADD3 R127, P1, R20, 0x8020, RZ ;  /* 0x00008020147f7810 */ /* 0x000fc40007f3e0ff */
[----:B------:R-:W-:Y:S01]  /*2cfa0*/  IADD3 R131, P0, R20, 0x8040, RZ ;  /* 0x0000804014837810 */ /* 0x000fe20007f1e0ff */
[----:B------:R-:W3:Y:S01]  /*2cfb0*/  LDL.128 R24, [R1+0x420] ;  /* 0x0004200001187983 */ /* 0x000ee20000100c00 */
[----:B------:R-:W-:Y:S02]  /*2cfc0*/  LOP3.LUT R124, R125, 0x380, RZ, 0xc0, !PT ;  /* 0x000003807d7c7812 */ /* 0x000fe400078ec0ff */
[----:B------:R-:W-:Y:S01]  /*2cfd0*/  SHF.R.U64 R128, R128, 0x3, RZ ;  /* 0x0000000380807819 */ /* 0x000fe200000012ff */
[----:B------:R-:W3:Y:S01]  /*2cfe0*/  LDL.128 R28, [R1+0x410] ;  /* 0x00041000011c7983 */ /* 0x000ee20000100c00 */
[----:B------:R-:W-:Y:S02]  /*2cff0*/  SHF.R.U64 R120, R120, 0x3, RZ ;  /* 0x0000000378787819 */ /* 0x000fe400000012ff */
[----:B------:R-:W-:Y:S01]  /*2d000*/  SHF.R.U64 R122, R122, 0x3, RZ ;  /* 0x000000037a7a7819 */ /* 0x000fe200000012ff */
[----:B------:R-:W3:Y:S01]  /*2d010*/  LDL.128 R4, [R1+0x450] ;  /* 0x0004500001047983 */ /* 0x000ee20000100c00 */
[----:B------:R-:W-:-:S02]  /*2d020*/  LOP3.LUT R126, R127, 0x380, RZ, 0xc0, !PT ;  /* 0x000003807f7e7812 */ /* 0x000fc400078ec0ff */
[----:B------:R-:W-:Y:S02]  /*2d030*/  LOP3.LUT R130, R131, 0x380, RZ, 0xc0, !PT ;  /* 0x0000038083827812 */ /* 0x000fe400078ec0ff */
[----:B------:R-:W-:Y:S02]  /*2d040*/  SHF.R.U64 R124, R124, 0x3, RZ ;  /* 0x000000037c7c7819 */ /* 0x000fe400000012ff */
[----:B------:R-:W-:Y:S02]  /*2d050*/  LOP3.LUT R3, R136, 0x380, RZ, 0xc0, !PT ;  /* 0x0000038088037812 */ /* 0x000fe400078ec0ff */
[----:B------:R-:W-:Y:S01]  /*2d060*/  LOP3.LUT R128, R128, R129, RZ, 0x3c, !PT ;  /* 0x0000008180807212 */ /* 0x000fe200078e3cff */
[--C-:B------:R-:W-:Y:S01]  /*2d070*/  IMAD.X R129, RZ, RZ, R21.reuse, P5 ;  /* 0x000000ffff817224 */ /* 0x100fe200028e0615 */
[----:B------:R-:W-:Y:S01]  /*2d080*/  LOP3.LUT R120, R120, R121, RZ, 0x3c, !PT ;  /* 0x0000007978787212 */ /* 0x000fe200078e3cff */
[--C-:B------:R-:W-:Y:S01]  /*2d090*/  IMAD.X R121, RZ, RZ, R21.reuse, P4 ;  /* 0x000000ffff797224 */ /* 0x100fe200020e0615 */
[----:B------:R-:W-:Y:S01]  /*2d0a0*/  LOP3.LUT R122, R122, R123, RZ, 0x3c, !PT ;  /* 0x0000007b7a7a7212 */ /* 0x000fe200078e3cff */
[----:B------:R-:W-:Y:S01]  /*2d0b0*/  IMAD.X R123, RZ, RZ, R21, P3 ;  /* 0x000000ffff7b7224 */ /* 0x000fe200018e0615 */
[----:B------:R-:W-:-:S02]  /*2d0c0*/  IADD3 R133, P5, R20, 0x8060, RZ ;  /* 0x0000806014857810 */ /* 0x000fc40007fbe0ff */
[----:B------:R-:W-:Y:S02]  /*2d0d0*/  SHF.R.U64 R126, R126, 0x3, RZ ;  /* 0x000000037e7e7819 */ /* 0x000fe400000012ff */
[----:B------:R-:W-:Y:S02]  /*2d0e0*/  SHF.R.U64 R130, R130, 0x3, RZ ;  /* 0x0000000382827819 */ /* 0x000fe400000012ff */
[----:B------:R-:W-:Y:S01]  /*2d0f0*/  LOP3.LUT R124, R124, R125, RZ, 0x3c, !PT ;  /* 0x0000007d7c7c7212 */ /* 0x000fe200078e3cff */
[----:B------:R-:W-:Y:S01]  /*2d100*/  IMAD.X R125, RZ, RZ, R21, P2 ;  /* 0x000000ffff7d7224 */ /* 0x000fe200010e0615 */
[C---:B------:R-:W-:Y:S02]  /*2d110*/  IADD3 R139, P4, R20.reuse, 0xc000, RZ ;  /* 0x0000c000148b7810 */ /* 0x040fe40007f9e0ff */
[----:B------:R-:W-:Y:S02]  /*2d120*/  SHF.R.U64 R3, R3, 0x3, RZ ;  /* 0x0000000303037819 */ /* 0x000fe400000012ff */
[----:B------:R-:W-:-:S02]  /*2d130*/  IADD3 R141, P3, R20, 0xc020, RZ ;  /* 0x0000c020148d7810 */ /* 0x000fc40007f7e0ff */
[----:B------:R-:W-:Y:S02]  /*2d140*/  IADD3 R143, P2, R20, 0xc040, RZ ;  /* 0x0000c040148f7810 */ /* 0x000fe40007f5e0ff */
[----:B------:R-:W-:Y:S02]  /*2d150*/  LOP3.LUT R132, R133, 0x380, RZ, 0xc0, !PT ;  /* 0x0000038085847812 */ /* 0x000fe400078ec0ff */
[----:B------:R-:W-:Y:S01]  /*2d160*/  LOP3.LUT R126, R126, R127, RZ, 0x3c, !PT ;  /* 0x0000007f7e7e7212 */ /* 0x000fe200078e3cff */
[--C-:B------:R-:W-:Y:S01]  /*2d170*/  IMAD.X R127, RZ, RZ, R21.reuse, P1 ;  /* 0x000000ffff7f7224 */ /* 0x100fe200008e0615 */
[----:B------:R-:W-:Y:S01]  /*2d180*/  LOP3.LUT R130, R130, R131, RZ, 0x3c, !PT ;  /* 0x0000008382827212 */ /* 0x000fe200078e3cff */
[----:B------:R-:W-:Y:S01]  /*2d190*/  IMAD.X R131, RZ, RZ, R21, P0 ;  /* 0x000000ffff837224 */ /* 0x000fe200000e0615 */
[----:B------:R-:W-:Y:S02]  /*2d1a0*/  LOP3.LUT R138, R139, 0x380, RZ, 0xc0, !PT ;  /* 0x000003808b8a7812 */ /* 0x000fe400078ec0ff */
[----:B------:R-:W-:-:S02]  /*2d1b0*/  LOP3.LUT R136, R3, R136, RZ, 0x3c, !PT ;  /* 0x0000008803887212 */ /* 0x000fc400078e3cff */
[----:B------:R-:W-:Y:S02]  /*2d1c0*/  LOP3.LUT R140, R141, 0x380, RZ, 0xc0, !PT ;  /* 0x000003808d8c7812 */ /* 0x000fe400078ec0ff */
[----:B------:R-:W-:Y:S02]  /*2d1d0*/  IADD3 R20, P1, R20, 0xc060, RZ ;  /* 0x0000c06014147810 */ /* 0x000fe40007f3e0ff */
[----:B------:R-:W-:Y:S02]  /*2d1e0*/  ISETP.NE.U32.AND P0, PT, RZ, UR6, PT ;  /* 0x00000006ff007c0c */ /* 0x000fe4000bf05070 */
[----:B------:R-:W-:Y:S02]  /*2d1f0*/  LOP3.LUT R142, R143, 0x380, RZ, 0xc0, !PT ;  /* 0x000003808f8e7812 */ /* 0x000fe400078ec0ff */
[----:B------:R-:W-:Y:S02]  /*2d200*/  SHF.R.U64 R132, R132, 0x3, RZ ;  /* 0x0000000384847819 */ /* 0x000fe400000012ff */
[----:B------:R-:W-:-:S02]  /*2d210*/  F2FP.F16.F32.PACK_AB R116, R117, R116 ;  /* 0x000000747574723e */ /* 0x000fc400000000ff */
[----:B------:R-:W-:Y:S02]  /*2d220*/  SHF.R.U64 R138, R138, 0x3, RZ ;  /* 0x000000038a8a7819 */ /* 0x000fe400000012ff */
[----:B------:R-:W-:Y:S02]  /*2d230*/  F2FP.F16.F32.PACK_AB R117, R119, R118 ;  /* 0x000000767775723e */ /* 0x000fe400000000ff */
[----:B------:R-:W-:Y:S02]  /*2d240*/  F2FP.F16.F32.PACK_AB R108, R109, R108 ;  /* 0x0000006c6d6c723e */ /* 0x000fe400000000ff */
[----:B------:R-:W-:Y:S02]  /*2d250*/  SHF.R.U64 R140, R140, 0x3, RZ ;  /* 0x000000038c8c7819 */ /* 0x000fe400000012ff */
[----:B------:R-:W-:Y:S02]  /*2d260*/  MOV R136, R136 ;  /* 0x0000008800887202 */ /* 0x000fe40000000f00 */
[----:B------:R-:W-:-:S02]  /*2d270*/  LOP3.LUT R0, R20, 0x380, RZ, 0xc0, !PT ;  /* 0x0000038014007812 */ /* 0x000fc400078ec0ff */
[----:B------:R-:W-:Y:S02]  /*2d280*/  F2FP.F16.F32.PACK_AB R118, R113, R112 ;  /* 0x000000707176723e */ /* 0x000fe400000000ff */
[----:B------:R-:W-:Y:S02]  /*2d290*/  F2FP.F16.F32.PACK_AB R119, R115, R114 ;  /* 0x000000727377723e */ /* 0x000fe400000000ff */
[----:B------:R-:W-:Y:S02]  /*2d2a0*/  F2FP.F16.F32.PACK_AB R109, R111, R110 ;  /* 0x0000006e6f6d723e */ /* 0x000fe400000000ff */
[----:B------:R-:W-:Y:S02]  /*2d2b0*/  F2FP.F16.F32.PACK_AB R100, R101, R100 ;  /* 0x000000646564723e */ /* 0x000fe400000000ff */
[----:B------:R-:W-:Y:S02]  /*2d2c0*/  ISETP.NE.AND.EX P0, PT, RZ, UR7, PT, P0 ;  /* 0x00000007ff007c0c */ /* 0x000fe4000bf05300 */
[----:B------:R-:W-:-:S02]  /*2d2d0*/  SHF.R.U64 R142, R142, 0x3, RZ ;  /* 0x000000038e8e7819 */ /* 0x000fc400000012ff */
[----:B------:R-:W-:Y:S02]  /*2d2e0*/  MOV R134, R134 ;  /* 0x0000008600867202 */ /* 0x000fe40000000f00 */
[----:B------:R-:W-:Y:S02]  /*2d2f0*/  F2FP.F16.F32.PACK_AB R110, R105, R104 ;  /* 0x00000068696e723e */ /* 0x000fe400000000ff */
[----:B------:R-:W-:Y:S02]  /*2d300*/  F2FP.F16.F32.PACK_AB R111, R107, R106 ;  /* 0x0000006a6b6f723e */ /* 0x000fe400000000ff */
[----:B------:R-:W-:Y:S02]  /*2d310*/  F2FP.F16.F32.PACK_AB R101, R103, R102 ;  /* 0x000000666765723e */ /* 0x000fe400000000ff */
[----:B------:R-:W-:Y:S02]  /*2d320*/  F2FP.F16.F32.PACK_AB R92, R93, R92 ;  /* 0x0000005c5d5c723e */ /* 0x000fe400000000ff */
[----:B------:R-:W-:Y:S01]  /*2d330*/  LOP3.LUT R132, R132, R133, RZ, 0x3c, !PT ;  /* 0x0000008584847212 */ /* 0x000fe200078e3cff */
[----:B------:R-:W-:Y:S01]  /*2d340*/  IMAD.X R133, RZ, RZ, R21, P5 ;  /* 0x000000ffff857224 */ /* 0x000fe200028e0615 */
[----:B------:R-:W-:-:S02]  /*2d350*/  MOV R128, R128 ;  /* 0x0000008000807202 */ /* 0x000fc40000000f00 */
        /* <DEDUP_REMOVED lines=10> */
[----:B------:R-:W-:Y:S01]  /*2d400*/  F2FP.F16.F32.PACK_AB R72, R73, R72 ;  /* 0x000000484948723e */ /* 0x000fe200000000ff */
[----:B------:R0:W-:Y:S01]  /*2d410*/  STSM.16.M88.4 [R136], R116 ;  /* 0x0000007488007844 */ /* 0x0001e20000000200 */
[----:B------:R-:W-:Y:S01]  /*2d420*/  LOP3.LUT R140, R140, R141, RZ, 0x3c, !PT ;  /* 0x0000008d8c8c7212 */ /* 0x000fe200078e3cff */
[----:B------:R-:W-:Y:S01]  /*2d430*/  IMAD.X R141, RZ, RZ, R21, P3 ;  /* 0x000000ffff8d7224 */ /* 0x000fe200018e0615 */
[----:B------:R-:W-:-:S02]  /*2d440*/  SHF.R.U64 R0, R0, 0x3, RZ ;  /* 0x0000000300007819 */ /* 0x000fc400000012ff */
[----:B------:R-:W-:Y:S02]  /*2d450*/  MOV R122, R122 ;  /* 0x0000007a007a7202 */ /* 0x000fe40000000f00 */
[----:B------:R-:W-:Y:S02]  /*2d460*/  F2FP.F16.F32.PACK_AB R82, R77, R76 ;  /* 0x0000004c4d52723e */ /* 0x000fe400000000ff */
[----:B------:R-:W-:Y:S02]  /*2d470*/  F2FP.F16.F32.PACK_AB R83, R79, R78 ;  /* 0x0000004e4f53723e */ /* 0x000fe400000000ff */
[----:B------:R-:W-:Y:S02]  /*2d480*/  F2FP.F16.F32.PACK_AB R73, R75, R74 ;  /* 0x0000004a4b49723e */ /* 0x000fe400000000ff */
[----:B------:R-:W-:Y:S01]  /*2d490*/  F2FP.F16.F32.PACK_AB R64, R65, R64 ;  /* 0x000000404140723e */ /* 0x000fe200000000ff */
[----:B------:R0:W-:Y:S01]  /*2d4a0*/  STSM.16.M88.4 [R134], R108 ;  /* 0x0000006c86007844 */ /* 0x0001e20000000200 */
[----:B------:R-:W-:Y:S01]  /*2d4b0*/  LOP3.LUT R142, R142, R143, RZ, 0x3c, !PT ;  /* 0x0000008f8e8e7212 */ /* 0x000fe200078e3cff */
[----:B------:R-:W-:Y:S01]  /*2d4c0*/  IMAD.X R143, RZ, RZ, R21, P2 ;  /* 0x000000ffff8f7224 */ /* 0x000fe200010e0615 */
[----:B------:R-:W-:-:S02]  /*2d4d0*/  MOV R124, R124 ;  /* 0x0000007c007c7202 */ /* 0x000fc40000000f00 */
[----:B------:R-:W-:Y:S02]  /*2d4e0*/  F2FP.F16.F32.PACK_AB R74, R69, R68 ;  /* 0x00000044454a723e */ /* 0x000fe400000000ff */
[----:B------:R-:W-:Y:S02]  /*2d4f0*/  F2FP.F16.F32.PACK_AB R75, R71, R70 ;  /* 0x00000046474b723e */ /* 0x000fe400000000ff */
[----:B------:R-:W-:Y:S02]  /*2d500*/  F2FP.F16.F32.PACK_AB R65, R67, R66 ;  /* 0x000000424341723e */ /* 0x000fe400000000ff */
[----:B------:R-:W-:Y:S01]  /*2d510*/  F2FP.F16.F32.PACK_AB R56, R57, R56 ;  /* 0x000000383938723e */ /* 0x000fe200000000ff */
[----:B------:R-:W-:Y:S01]  /*2d520*/  IMAD.X R21, RZ, RZ, R21, P1 ;  /* 0x000000ffff157224 */ /* 0x000fe200008e0615 */
[----:B------:R-:W-:Y:S01]  /*2d530*/  MOV R126, R126 ;  /* 0x0000007e007e7202 */ /* 0x000fe20000000f00 */
[----:B------:R0:W-:Y:S01]  /*2d540*/  STSM.16.M88.4 [R128], R100 ;  /* 0x0000006480007844 */ /* 0x0001e20000000200 */
[----:B------:R-:W-:-:S02]  /*2d550*/  F2FP.F16.F32.PACK_AB R66, R61, R60 ;  /* 0x0000003c3d42723e */ /* 0x000fc400000000ff */
[----:B------:R-:W-:Y:S02]  /*2d560*/  F2FP.F16.F32.PACK_AB R67, R63, R62 ;  /* 0x0000003e3f43723e */ /* 0x000fe400000000ff */
[----:B------:R-:W-:Y:S02]  /*2d570*/  F2FP.F16.F32.PACK_AB R57, R59, R58 ;  /* 0x0000003a3b39723e */ /* 0x000fe400000000ff */
[----:B------:R-:W-:Y:S01]  /*2d580*/  F2FP.F16.F32.PACK_AB R48, R49, R48 ;  /* 0x000000303130723e */ /* 0x000fe200000000ff */
[----:B------:R0:W-:Y:S01]  /*2d590*/  STSM.16.M88.4 [R120], R92 ;  /* 0x0000005c78007844 */ /* 0x0001e20000000200 */
[----:B------:R-:W-:Y:S02]  /*2d5a0*/  MOV R130, R130 ;  /* 0x0000008200827202 */ /* 0x000fe40000000f00 */
[----:B------:R-:W-:Y:S02]  /*2d5b0*/  F2FP.F16.F32.PACK_AB R58, R53, R52 ;  /* 0x00000034353a723e */ /* 0x000fe400000000ff */
[----:B------:R-:W-:-:S02]  /*2d5c0*/  F2FP.F16.F32.PACK_AB R59, R55, R54 ;  /* 0x00000036373b723e */ /* 0x000fc400000000ff */
[----:B------:R-:W-:Y:S01]  /*2d5d0*/  F2FP.F16.F32.PACK_AB R49, R51, R50 ;  /* 0x000000323331723e */ /* 0x000fe200000000ff */
[----:B------:R0:W-:Y:S01]  /*2d5e0*/  STSM.16.M88.4 [R122], R80 ;  /* 0x000000507a007844 */ /* 0x0001e20000000200 */
[----:B------:R-:W-:Y:S02]  /*2d5f0*/  LOP3.LUT R20, R0, R20, RZ, 0x3c, !PT ;  /* 0x0000001400147212 */ /* 0x000fe400078e3cff */
[----:B------:R-:W-:Y:S02]  /*2d600*/  MOV R132, R132 ;  /* 0x0000008400847202 */ /* 0x000fe40000000f00 */
[----:B------:R-:W-:Y:S02]  /*2d610*/  F2FP.F16.F32.PACK_AB R50, R45, R44 ;  /* 0x0000002c2d32723e */ /* 0x000fe400000000ff */
[----:B------:R-:W-:Y:S01]  /*2d620*/  F2FP.F16.F32.PACK_AB R51, R47, R46 ;  /* 0x0000002e2f33723e */ /* 0x000fe200000000ff */
[----:B------:R0:W-:Y:S01]  /*2d630*/  STSM.16.M88.4 [R124], R72 ;  /* 0x000000487c007844 */ /* 0x0001e20000000200 */
[----:B------:R-:W-:Y:S01]  /*2d640*/  MOV R138, R138 ;  /* 0x0000008a008a7202 */ /* 0x000fe20000000f00 */
[----:B------:R-:W1:Y:S01]  /*2d650*/  LDC.64 R44, c[0x0][0xd00] ;  /* 0x00034000ff2c7b82 */ /* 0x000e620000000a00 */
[----:B------:R-:W-:Y:S01]  /*2d660*/  MOV R140, R140 ;  /* 0x0000008c008c7202 */ /* 0x000fe20000000f00 */
[----:B------:R0:W-:Y:S01]  /*2d670*/  STSM.16.M88.4 [R126], R64 ;  /* 0x000000407e007844 */ /* 0x0001e20000000200 */
[----:B------:R-:W-:-:S02]  /*2d680*/  MOV R142, R142 ;  /* 0x0000008e008e7202 */ /* 0x000fc40000000f00 */
[----:B------:R-:W-:Y:S01]  /*2d690*/  MOV R20, R20 ;  /* 0x0000001400147202 */ /* 0x000fe20000000f00 */
[----:B------:R0:W-:Y:S04]  /*2d6a0*/  STSM.16.M88.4 [R130], R56 ;  /* 0x0000003882007844 */ /* 0x0001e80000000200 */
[----:B------:R0:W-:Y:S01]  /*2d6b0*/  STSM.16.M88.4 [R132], R48 ;  /* 0x0000003084007844 */ /* 0x0001e20000000200 */
[----:B------:R-:W-:-:S04]  /*2d6c0*/  ISETP.NE.U32.AND P1, PT, RZ, UR4, PT ;  /* 0x00000004ff007c0c */ /* 0x000fc8000bf25070 */
[----:B------:R-:W-:Y:S01]  /*2d6d0*/  ISETP.NE.AND.EX P1, PT, RZ, UR5, PT, P1 ;  /* 0x00000005ff007c0c */ /* 0x000fe2000bf25310 */
[----:B------:R-:W-:Y:S01]  /*2d6e0*/  ULDC UR6, c[0x0][0xb88] ;  /* 0x0002e20000067ab9 */ /* 0x000fe20000000800 */
[----:B------:R-:W-:Y:S02]  /*2d6f0*/  IMAD.MOV.U32 R3, RZ, RZ, RZ ;  /* 0x000000ffff037224 */ /* 0x000fe400078e00ff */
[----:B-1----:R-:W-:Y:S01]  /*2d700*/  IMAD.WIDE R44, R198, 0x4, R44 ;  /* 0x00000004c62c7825 */ /* 0x002fe200078e022c */
[----:B--2---:R-:W-:Y:S02]  /*2d710*/  F2FP.F16.F32.PACK_AB R32, R33, R32 ;  /* 0x000000202120723e */ /* 0x004fe400000000ff */
[----:B------:R-:W-:Y:S02]  /*2d720*/  F2FP.F16.F32.PACK_AB R33, R35, R34 ;  /* 0x000000222321723e */ /* 0x000fe400000000ff */
[----:B----4-:R-:W-:Y:S02]  /*2d730*/  F2FP.F16.F32.PACK_AB R8, R9, R8 ;  /* 0x000000080908723e */ /* 0x010fe400000000ff */
[----:B------:R-:W-:-:S02]  /*2d740*/  F2FP.F16.F32.PACK_AB R9, R11, R10 ;  /* 0x0000000a0b09723e */ /* 0x000fc400000000ff */
[----:B---3--:R-:W-:Y:S02]  /*2d750*/  F2FP.F16.F32.PACK_AB R40, R41, R40 ;  /* 0x000000282928723e */ /* 0x008fe400000000ff */
        /* <DEDUP_REMOVED lines=11> */
[----:B------:R-:W1:Y:S01]  /*2d810*/  @P0 LDC.64 R4, c[0x0][0xd08] ;  /* 0x00034200ff040b82 */ /* 0x000e620000000a00 */
[----:B------:R0:W-:Y:S04]  /*2d820*/  STSM.16.M88.4 [R138], R40 ;  /* 0x000000288a007844 */ /* 0x0001e80000000200 */
[----:B------:R0:W-:Y:S03]  /*2d830*/  STSM.16.M88.4 [R140], R32 ;  /* 0x000000208c007844 */ /* 0x0001e60000000200 */
[----:B------:R-:W2:Y:S01]  /*2d840*/  LDC R12, c[0x0][0xce8] ;  /* 0x00033a00ff0c7b82 */ /* 0x000ea20000000800 */
[----:B------:R0:W-:Y:S04]  /*2d850*/  STSM.16.M88.4 [R142], R24 ;  /* 0x000000188e007844 */ /* 0x0001e80000000200 */
[----:B------:R0:W-:Y:S03]  /*2d860*/  STSM.16.M88.4 [R20], R8 ;  /* 0x0000000814007844 */ /* 0x0001e60000000200 */
[----:B------:R-:W-:Y:S01]  /*2d870*/  BAR.SYNC.DEFER_BLOCKING 0x1, 0x100 ;  /* 0x0044000000007b1d */ /* 0x000fe20000010000 */
[----:B------:R-:W-:-:S02]  /*2d880*/  IMAD.U32 R7, RZ, RZ, UR6 ;  /* 0x00000006ff077e24 */ /* 0x000fc4000f8e00ff */
[----:B-1----:R-:W-:-:S03]  /*2d890*/  @P0 IMAD.WIDE R4, R198, 0x4, R4 ;  /* 0x00000004c6040825 */ /* 0x002fc600078e0204 */
[----:B------:R0:W5:Y:S04]  /*2d8a0*/  @P1 LDG.E R3, desc[UR42][R44.64] ;  /* 0x0000002a2c031981 */ /* 0x000168000c1e1900 */
[----:B------:R0:W5:Y:S01]  /*2d8b0*/  @P0 LDG.E R7, desc[UR42][R4.64] ;  /* 0x0000002a04070981 */ /* 0x000162000c1e1900 */
[----:B------:R-:W-:Y:S05]  /*2d8c0*/  @P0 BRA `(.L_x_3801) ;  /* 0x0000000000100947 */ /* 0x000fea0003800000 */
[----:B------:R-:W-:Y:S05]  /*2d8d0*/  @!P1 BRA `(.L_x_3801) ;  /* 0x00000000000c9947 */ /* 0x000fea0003800000 */
[----:B------:R-:W3:Y:S04]  /*2d8e0*/  LDG.E R0, desc[UR42][R44.64] ;  /* 0x0000002a2c007981 */ /* 0x000ee8000c1e1900 */
[----:B-----5:R-:W3:Y:S02]  /*2d8f0*/  LDG.E R7, desc[UR42][R44.64+0x4] ;  /* 0x0000042a2c077981 */ /* 0x020ee4000c1e1900 */
[----:B---3--:R-:W-:-:S07]  /*2d900*/  IMAD.IADD R7, R7, 0x1, -R0 ;  /* 0x0000000107077824 */ /* 0x008fce00078e0a00 */
.L_x_3801:
[----:B------:R-:W3:Y:S04]  /*2d910*/  LDL R0, [R1+0x514] ;  /* 0x0005140001007983 */ /* 0x000ee80000100800 */
[----:B0-----:R-:W4:Y:S01]  /*2d920*/  LDL R26, [R1+0x51c] ;  /* 0x00051c00011a7983 */ /* 0x001f220000100800 */
[----:B------:R-:W-:Y:S01]  /*2d930*/  IMAD.IADD R37, R196, 0x1, R194 ;  /* 0x00000001c4257824 */ /* 0x000fe200078e02c2 */
[----:B------:R-:W-:Y:S01]  /*2d940*/  ISETP.GT.AND P3, PT, R195, 0x1, PT ;  /* 0x00000001c300780c */ /* 0x000fe20003f64270 */
[----:B------:R-:W-:Y:S01]  /*2d950*/  IMAD.MOV.U32 R13, RZ, RZ, 0xab8 ;  /* 0x00000ab8ff0d7424 */ /* 0x000fe200078e00ff */
[----:B--2---:R-:W-:Y:S01]  /*2d960*/  ISETP.NE.AND P2, PT, R12, 0x1, PT ;  /* 0x000000010c00780c */ /* 0x004fe20003f45270 */
[----:B------:R-:W0:Y:S03]  /*2d970*/  LDC.64 R20, c[0x0][0xca8] ;  /* 0x00032a00ff147b82 */ /* 0x000e260000000a00 */
[----:B------:R-:W-:-:S05]  /*2d980*/  SEL R13, R13, 0xa78, P3 ;  /* 0x00000a780d0d7807 */ /* 0x000fca0001800000 */
[----:B------:R-:W1:Y:S08]  /*2d990*/  LDC.64 R10, c[0x0][R13+0x218] ;  /* 0x000086000d0a7b82 */ /* 0x000e700000000a00 */
[----:B------:R-:W2:Y:S08]  /*2d9a0*/  LDC.64 R4, c[0x0][R13+0x228] ;  /* 0x00008a000d047b82 */ /* 0x000eb00000000a00 */
[----:B------:R2:W2:Y:S01]  /*2d9b0*/  LDC.64 R8, c[0x0][R13+0x210] ;  /* 0x000084000d087b82 */ /* 0x0004a20000000a00 */
[----:B------:R-:W-:-:S07]  /*2d9c0*/  ISETP.NE.U32.AND P1, PT, RZ, UR4, PT ;  /* 0x00000004ff007c0c */ /* 0x000fce000bf25070 */
[----:B------:R-:W1:Y:S01]  /*2d9d0*/  @P2 LDC R14, c[0x0][0xcec] ;  /* 0x00033b00ff0e2b82 */ /* 0x000e620000000800 */
[----:B------:R-:W-:-:S07]  /*2d9e0*/  ISETP.NE.AND.EX P1, PT, RZ, UR5, PT, P1 ;  /* 0x00000005ff007c0c */ /* 0x000fce000bf25310 */
[----:B------:R-:W2:Y:S01]  /*2d9f0*/  @P2 LDC R33, c[0x0][0xcf0] ;  /* 0x00033c00ff212b82 */ /* 0x000ea20000000800 */
[----:B------:R-:W-:Y:S02]  /*2da00*/  SHF.R.S32.HI R24, RZ, 0x1f, R198 ;  /* 0x0000001fff187819 */ /* 0x000fe400000114c6 */
[----:B------:R-:W-:Y:S02]  /*2da10*/  SEL R15, R198, RZ, !P1 ;  /* 0x000000ffc60f7207 */ /* 0x000fe40004800000 */
[----:B---3--:R-:W-:Y:S01]  /*2da20*/  LOP3.LUT P0, RZ, R0, 0x3, RZ, 0xc0, !PT ;  /* 0x0000000300ff7812 */ /* 0x008fe2000780c0ff */
[----:B-----5:R-:W-:Y:S02]  /*2da30*/  IMAD R0, R7, R12, RZ ;  /* 0x0000000c07007224 */ /* 0x020fe400078e02ff */
[----:B0-----:R-:W0:Y:S03]  /*2da40*/  @!P3 LDC R20, c[0x0][0xc50] ;  /* 0x00031400ff14bb82 */ /* 0x001e260000000800 */
[----:B------:R-:W-:Y:S01]  /*2da50*/  ISETP.GE.OR P4, PT, R37, R0, P0 ;  /* 0x000000002500720c */ /* 0x000fe20000786670 */
[----:B----4-:R-:W-:-:S04]  /*2da60*/  IMAD.IADD R35, R26, 0x1, R194 ;  /* 0x000000011a237824 */ /* 0x010fc800078e02c2 */
[----:B------:R-:W3:Y:S08]  /*2da70*/  @!P3 LDC R21, c[0x0][0xc54] ;  /* 0x00031500ff15bb82 */ /* 0x000ef00000000800 */
[----:B------:R-:W4:Y:S01]  /*2da80*/  @!P4 LDL R27, [R1+0x240] ;  /* 0x00024000011bc983 */ /* 0x000f220000100800 */
[----:B------:R-:W2:Y:S01]  /*2da90*/  LDC.64 R6, c[0x0][R13+0x220] ;  /* 0x000088000d067b82 */ /* 0x000ea20000000a00 */
[----:B------:R-:W-:Y:S01]  /*2daa0*/  SEL R25, R24, RZ, !P1 ;  /* 0x000000ff18197207 */ /* 0x000fe20004800000 */
[----:B-1----:R-:W-:-:S04]  /*2dab0*/  @P2 IMAD.HI.U32 R14, R35, R14, RZ ;  /* 0x0000000e230e2227 */ /* 0x002fc800078e00ff */
[-C--:B------:R-:W-:Y:S02]  /*2dac0*/  IMAD R29, R11, R193.reuse, RZ ;  /* 0x000000c10b1d7224 */ /* 0x080fe400078e02ff */
[----:B------:R-:W-:-:S04]  /*2dad0*/  IMAD.WIDE.U32 R10, R10, R193, RZ ;  /* 0x000000c10a0a7225 */ /* 0x000fc800078e00ff */
[----:B------:R-:W-:Y:S02]  /*2dae0*/  IMAD.IADD R29, R11, 0x1, R29 ;  /* 0x000000010b1d7824 */ /* 0x000fe400078e021d */
[----:B--2---:R-:W-:-:S04]  /*2daf0*/  IMAD R7, R7, R15, RZ ;  /* 0x0000000f07077224 */ /* 0x004fc800078e02ff */
[C---:B------:R-:W-:Y:S01]  /*2db00*/  IMAD R31, R6.reuse, R25, R7 ;  /* 0x00000019061f7224 */ /* 0x040fe200078e0207 */
[----:B------:R-:W-:Y:S01]  /*2db10*/  SEL R25, R203, RZ, P3 ;  /* 0x000000ffcb197207 */ /* 0x000fe20001800000 */
[----:B------:R-:W-:-:S04]  /*2db20*/  IMAD.WIDE.U32 R6, R6, R15, RZ ;  /* 0x0000000f06067225 */ /* 0x000fc800078e00ff */
[----:B------:R-:W-:Y:S01]  /*2db30*/  IMAD.IADD R31, R7, 0x1, R31 ;  /* 0x00000001071f7824 */ /* 0x000fe200078e021f */
[----:B------:R-:W-:Y:S01]  /*2db40*/  IADD3 R6, P1, P5, R6, R10, R3 ;  /* 0x0000000a06067210 */ /* 0x000fe20007d3e003 */
[----:B------:R-:W-:Y:S01]  /*2db50*/  IMAD.MOV.U32 R7, RZ, RZ, R35 ;  /* 0x000000ffff077224 */ /* 0x000fe200078e0023 */
[----:B------:R-:W-:Y:S01]  /*2db60*/  @P2 SHF.R.U32.HI R7, RZ, R33, R14 ;  /* 0x00000021ff072219 */ /* 0x000fe2000001160e */
[-C--:B------:R-:W-:Y:S01]  /*2db70*/  IMAD R11, R5, R25.reuse, RZ ;  /* 0x00000019050b7224 */ /* 0x080fe200078e02ff */
[----:B------:R-:W-:Y:S01]  /*2db80*/  SHF.R.S32.HI R10, RZ, 0x1f, R3 ;  /* 0x0000001fff0a7819 */ /* 0x000fe20000011403 */
[----:B------:R-:W-:-:S03]  /*2db90*/  IMAD.WIDE.U32 R4, R4, R25, RZ ;  /* 0x0000001904047225 */ /* 0x000fc600078e00ff */
[----:B------:R-:W-:Y:S01]  /*2dba0*/  IADD3.X R14, R31, R29, R10, P1, P5 ;  /* 0x0000001d1f0e7210 */ /* 0x000fe20000fea40a */
[----:B------:R-:W-:Y:S01]  /*2dbb0*/  IMAD.MOV R13, RZ, RZ, -R7 ;  /* 0x000000ffff0d7224 */ /* 0x000fe200078e0a07 */
[----:B------:R-:W-:Y:S01]  /*2dbc0*/  IADD3 R4, P1, P5, R7, R6, R4 ;  /* 0x0000000607047210 */ /* 0x000fe20007d3e004 */
[----:B------:R-:W-:Y:S01]  /*2dbd0*/  IMAD.IADD R11, R5, 0x1, R11 ;  /* 0x00000001050b7824 */ /* 0x000fe200078e020b */
[----:B------:R-:W-:Y:S01]  /*2dbe0*/  SHF.R.S32.HI R5, RZ, 0x1f, R7 ;  /* 0x0000001fff057819 */ /* 0x000fe20000011407 */
[----:B------:R-:W-:Y:S02]  /*2dbf0*/  IMAD R7, R12, R13, R35 ;  /* 0x0000000d0c077224 */ /* 0x000fe400078e0223 */
[----:B------:R-:W-:Y:S01]  /*2dc00*/  VIADD R25, R37, 0x8 ;  /* 0x0000000825197836 */ /* 0x000fe20000000000 */
[----:B------:R-:W-:Y:S01]  /*2dc10*/  IADD3.X R5, R5, R14, R11, P1, P5 ;  /* 0x0000000e05057210 */ /* 0x000fe20000fea40b */
[----:B------:R-:W-:Y:S01]  /*2dc20*/  IMAD R6, R9, R7, RZ ;  /* 0x0000000709067224 */ /* 0x000fe200078e02ff */
[----:B------:R-:W-:-:S02]  /*2dc30*/  SHF.R.S32.HI R11, RZ, 0x1f, R7 ;  /* 0x0000001fff0b7819 */ /* 0x000fc40000011407 */
[----:B------:R-:W-:Y:S01]  /*2dc40*/  ISETP.GE.OR P0, PT, R25, R0, P0 ;  /* 0x000000001900720c */ /* 0x000fe20000706670 */
[----:B------:R-:W-:-:S04]  /*2dc50*/  IMAD.WIDE.U32 R4, R8, R7, R4 ;  /* 0x0000000708047225 */ /* 0x000fc800078e0004 */
[----:B------:R-:W-:Y:S01]  /*2dc60*/  IMAD R11, R8, R11, R6 ;  /* 0x0000000b080b7224 */ /* 0x000fe200078e0206 */
[----:B0-----:R-:W-:-:S03]  /*2dc70*/  LEA R20, P1, R4, R20, 0x2 ;  /* 0x0000001404147211 */ /* 0x001fc600078210ff */
[----:B------:R-:W-:Y:S02]  /*2dc80*/  IMAD.IADD R5, R5, 0x1, R11 ;  /* 0x0000000105057824 */ /* 0x000fe400078e020b */
[----:B------:R-:W-:Y:S03]  /*2dc90*/  SHFL.IDX PT, R6, R20, RZ, 0x1c1f ;  /* 0x001c1fff14067589 */ /* 0x000fe600000e0000 */
[----:B---3--:R-:W-:-:S05]  /*2dca0*/  LEA.HI.X R21, R4, R21, R5, 0x2, P1 ;  /* 0x0000001504157211 */ /* 0x008fca00008f1405 */
[----:B------:R-:W4:Y:S04]  /*2dcb0*/  SHFL.IDX PT, R7, R21, RZ, 0x1c1f ;  /* 0x001c1fff15077589 */ /* 0x000f2800000e0000 */
[----:B----4-:R-:W-:Y:S04]  /*2dcc0*/  @!P4 ST.E desc[UR42][R6.64], R27 ;  /* 0x0000001b0600c985 */ /* 0x010fe8000c10192a */
[----:B------:R-:W2:Y:S04]  /*2dcd0*/  @!P0 LDL R9, [R1+0x244] ;  /* 0x0002440001098983 */ /* 0x000ea80000100800 */
[----:B------:R-:W-:Y:S04]  /*2dce0*/  SHFL.IDX PT, R4, R20, 0x1, 0x1c1f ;  /* 0x003c1f0014047f89 */ /* 0x000fe800000e0000 */
[----:B------:R-:W2:Y:S04]  /*2dcf0*/  SHFL.IDX PT, R5, R21, 0x1, 0x1c1f ;  /* 0x003c1f0015057f89 */ /* 0x000ea800000e0000 */
[----:B--2---:R0:W-:Y:S01]  /*2dd00*/  @!P0 ST.E desc[UR42][R4.64], R9 ;  /* 0x0000000904008985 */ /* 0x0041e2000c10192a */
[----:B------:R-:W-:Y:S05]  /*2dd10*/  @P3 BRA `(.L_x_3802) ;  /* 0x0000000c00e83947 */ /* 0x000fea0003800000 */
[----:B------:R-:W2:Y:S01]  /*2dd20*/  LDL R84, [R1+0x47c] ;  /* 0x00047c0001547983 */ /* 0x000ea20000100800 */
[----:B------:R-:W1:Y:S01]  /*2dd30*/  @P2 LDC R13, c[0x0][0xcec] ;  /* 0x00033b00ff0d2b82 */ /* 0x000e620000000800 */
[----:B------:R-:W-:Y:S02]  /*2dd40*/  ULDC.64 UR4, c[0x0][0xba0] ;  /* 0x0002e80000047ab9 */ /* 0x000fe40000000a00 */
[----:B------:R-:W3:Y:S01]  /*2dd50*/  LDL R85, [R1+0x490] ;  /* 0x0004900001557983 */ /* 0x000ee20000100800 */
[----:B------:R-:W-:Y:S02]  /*2dd60*/  IMAD R10, R10, UR4, RZ ;  /* 0x000000040a0a7c24 */ /* 0x000fe4000f8e02ff */
[----:B0-----:R-:W-:-:S04]  /*2dd70*/  IMAD.WIDE.U32 R8, R3, UR4, RZ ;  /* 0x0000000403087c25 */ /* 0x001fc8000f8e00ff */
[----:B------:R-:W-:Y:S01]  /*2dd80*/  IMAD R11, R3, UR5, R10 ;  /* 0x00000005030b7c24 */ /* 0x000fe2000f8e020a */
        /* <DEDUP_REMOVED lines=8> */
[----:B--2---:R-:W-:-:S04]  /*2de10*/  IMAD R5, R84, 0x40, R181 ;  /* 0x0000004054057824 */ /* 0x004fc800078e02b5 */
        /* <DEDUP_REMOVED lines=27> */
[----:B---3--:R-:W-:Y:S01]  /*2dfd0*/  IMAD R3, R85, 0x20, R84 ;  /* 0x0000002055037824 */ /* 0x008fe200078e0254 */
        /* <DEDUP_REMOVED lines=9> */
[----:B------:R-:W-:Y:S01]  /*2e070*/  LOP3.LUT R52, R53, 0x380, RZ, 0xc0, !PT ;  /* 0x0000038035347812 */ /* 0x000fe200078ec0ff */
[----:B------:R-:W5:Y:S01]  /*2e080*/  LD.E.128 R36, desc[UR42][R36.64] ;  /* 0x0000002a24247980 */ /* 0x000f62000c101d00 */
[----:B------:R-:W-:-:S02]  /*2e090*/  LOP3.LUT R56, R57, 0x380, RZ, 0xc0, !PT ;  /* 0x0000038039387812 */ /* 0x000fc400078ec0ff */
[----:B------:R-:W-:Y:S01]  /*2e0a0*/  LOP3.LUT R60, R61, 0x380, RZ, 0xc0, !PT ;  /* 0x000003803d3c7812 */ /* 0x000fe200078ec0ff */
[----:B------:R-:W5:Y:S01]  /*2e0b0*/  LD.E.128 R40, desc[UR42][R40.64] ;  /* 0x0000002a28287980 */ /* 0x000f62000c101d00 */
        /* <DEDUP_REMOVED lines=13> */
[----:B------:R-:W-:Y:S01]  /*2e190*/  LOP3.LUT R5, R18, 0x380, RZ, 0xc0, !PT ;  /* 0x0000038012057812 */ /* 0x000fe200078ec0ff */
[----:B------:R-:W5:Y:S01]  /*2e1a0*/  LD.E.128 R44, desc[UR42][R44.64] ;  /* 0x0000002a2c2c7980 */ /* 0x000f62000c101d00 */
        /* <DEDUP_REMOVED lines=8> */
[----:B------:R-:W-:Y:S01]  /*2e230*/  IADD3 R7, P5, R18, 0xf000, RZ ;  /* 0x0000f00012077810 */ /* 0x000fe20007fbe0ff */
[----:B------:R-:W5:Y:S01]  /*2e240*/  LD.E.128 R56, desc[UR42][R56.64] ;  /* 0x0000002a38387980 */ /* 0x000f62000c101d00 */
[----:B------:R-:W-:Y:S02]  /*2e250*/  SHF.R.U64 R5, R5, 0x3, RZ ;  /* 0x0000000305057819 */ /* 0x000fe400000012ff */
[----:B------:R-:W-:Y:S01]  /*2e260*/  LOP3.LUT R64, R65, 0x380, RZ, 0xc0, !PT ;  /* 0x0000038041407812 */ /* 0x000fe200078ec0ff */
[----:B------:R-:W5:Y:S01]  /*2e270*/  LD.E.128 R60, desc[UR42][R60.64] ;  /* 0x0000002a3c3c7980 */ /* 0x000f62000c101d00 */
[----:B------:R-:W-:-:S02]  /*2e280*/  LOP3.LUT R68, R69, 0x380, RZ, 0xc0, !PT ;  /* 0x0000038045447812 */ /* 0x000fc400078ec0ff */
[----:B------:R-:W-:Y:S02]  /*2e290*/  LOP3.LUT R72, R73, 0x380, RZ, 0xc0, !PT ;  /* 0x0000038049487812 */ /* 0x000fe400078ec0ff */
[----:B------:R-:W-:Y:S02]  /*2e2a0*/  LOP3.LUT R76, R77, 0x380, RZ, 0xc0, !PT ;  /* 0x000003804d4c7812 */ /* 0x000fe400078ec0ff */
[----:B------:R-:W-:Y:S02]  /*2e2b0*/  LOP3.LUT R6, R7, 0x380, RZ, 0xc0, !PT ;  /* 0x0000038007067812 */ /* 0x000fe400078ec0ff */
[----:B------:R-:W-:Y:S02]  /*2e2c0*/  LOP3.LUT R4, R5, R18, RZ, 0x3c, !PT ;  /* 0x0000001205047212 */ /* 0x000fe400078e3cff */
[----:B------:R-:W0:Y:S01]  /*2e2d0*/  @P2 LDC R18, c[0x0][0xcf0] ;  /* 0x00033c00ff122b82 */ /* 0x000e220000000800 */
[----:B------:R-:W-:Y:S02]  /*2e2e0*/  SHF.R.U64 R64, R64, 0x3, RZ ;  /* 0x0000000340407819 */ /* 0x000fe400000012ff */
[----:B------:R-:W-:-:S02]  /*2e2f0*/  SHF.R.U64 R68, R68, 0x3, RZ ;  /* 0x0000000344447819 */ /* 0x000fc400000012ff */
[----:B------:R-:W-:Y:S02]  /*2e300*/  SHF.R.U64 R72, R72, 0x3, RZ ;  /* 0x0000000348487819 */ /* 0x000fe400000012ff */
[----:B------:R-:W-:Y:S02]  /*2e310*/  SHF.R.U64 R76, R76, 0x3, RZ ;  /* 0x000000034c4c7819 */ /* 0x000fe400000012ff */
[----:B------:R-:W-:Y:S01]  /*2e320*/  SHF.R.U64 R6, R6, 0x3, RZ ;  /* 0x0000000306067819 */ /* 0x000fe200000012ff */
        /* <DEDUP_REMOVED lines=10> */
[----:B------:R-:W-:Y:S01]  /*2e3d0*/  IMAD.MOV.U32 R5, RZ, RZ, R19 ;  /* 0x000000ffff057224 */ /* 0x000fe200078e0013 */
[----:B------:R-:W5:Y:S01]  /*2e3e0*/  LD.E.128 R64, desc[UR42][R64.64] ;  /* 0x0000002a40407980 */ /* 0x000f62000c101d00 */
[----:B------:R-:W-:-:S03]  /*2e3f0*/  IMAD.IADD R14, R194, 0x1, R3 ;  /* 0x00000001c20e7824 */ /* 0x000fc600078e0203 */
[----:B------:R-:W5:Y:S04]  /*2e400*/  LD.E.128 R68, desc[UR42][R68.64] ;  /* 0x0000002a44447980 */ /* 0x000f68000c101d00 */
[----:B------:R-:W5:Y:S04]  /*2e410*/  LD.E.128 R4, desc[UR42][R4.64] ;  /* 0x0000002a04047980 */ /* 0x000f68000c101d00 */
[----:B------:R-:W5:Y:S04]  /*2e420*/  LD.E.128 R72, desc[UR42][R72.64] ;  /* 0x0000002a48487980 */ /* 0x000f68000c101d00 */
[----:B------:R-:W5:Y:S04]  /*2e430*/  LD.E.128 R76, desc[UR42][R76.64] ;  /* 0x0000002a4c4c7980 */ /* 0x000f68000c101d00 */
[----:B------:R-:W5:Y:S01]  /*2e440*/  LD.E.128 R80, desc[UR42][R80.64] ;  /* 0x0000002a50507980 */ /* 0x000f62000c101d00 */
[----:B------:R-:W-:Y:S01]  /*2e450*/  @!PT LDS RZ, [RZ] ;  /* 0x00000000fffff984 */ /* 0x000fe20000000800 */
[----:B------:R-:W-:Y:S01]  /*2e460*/  @!PT LDS RZ, [RZ] ;  /* 0x00000000fffff984 */ /* 0x000fe20000000800 */
[----:B------:R-:W-:Y:S01]  /*2e470*/  @!PT LDS RZ, [RZ] ;  /* 0x00000000fffff984 */ /* 0x000fe20000000800 */
[----:B------:R-:W-:Y:S01]  /*2e480*/  @!PT LDS RZ, [RZ] ;  /* 0x00000000fffff984 */ /* 0x000fe20000000800 */
[----:B------:R2:W-:Y:S06]  /*2e490*/  MEMBAR.ALL.CTA ;  /* 0x0000000000007992 */ /* 0x0005ec0000008000 */
[----:B--2---:R-:W2:Y:S01]  /*2e4a0*/  FENCE.VIEW.ASYNC.S ;  /* 0x00000000000073c6 */ /* 0x004ea20000000000 */
[----:B-1----:R-:W-:-:S04]  /*2e4b0*/  @P2 IMAD.HI.U32 R3, R14, R13, RZ ;  /* 0x0000000d0e032227 */ /* 0x002fc800078e00ff */
[----:B------:R-:W-:Y:S01]  /*2e4c0*/  IMAD.MOV.U32 R11, RZ, RZ, R14 ;  /* 0x000000ffff0b7224 */ /* 0x000fe200078e000e */
[----:B0-----:R-:W-:Y:S01]  /*2e4d0*/  @P2 SHF.R.U32.HI R11, RZ, R18, R3 ;  /* 0x00000012ff0b2219 */ /* 0x001fe20000011603 */
[----:B------:R-:W-:Y:S01]  /*2e4e0*/  IMAD R13, R15, UR5, R10 ;  /* 0x000000050f0d7c24 */ /* 0x000fe2000f8e020a */
[----:B------:R-:W-:Y:S01]  /*2e4f0*/  ULDC.64 UR4, c[0x0][0xbe0] ;  /* 0x0002f80000047ab9 */ /* 0x000fe20000000a00 */
[----:B------:R-:W-:Y:S02]  /*2e500*/  VIADD R3, R2, 0x32420 ;  /* 0x0003242002037836 */ /* 0x000fe40000000000 */
[----:B------:R-:W-:Y:S01]  /*2e510*/  IMAD.IADD R9, R9, 0x1, R13 ;  /* 0x0000000109097824 */ /* 0x000fe200078e020d */
[--C-:B------:R-:W-:Y:S01]  /*2e520*/  SHF.R.S32.HI R10, RZ, 0x1f, R11.reuse ;  /* 0x0000001fff0a7819 */ /* 0x100fe2000001140b */
[----:B------:R-:W-:Y:S01]  /*2e530*/  IMAD.MOV R13, RZ, RZ, -R11 ;  /* 0x000000ffff0d7224 */ /* 0x000fe200078e0a0b */
[----:B------:R-:W-:-:S03]  /*2e540*/  PRMT R3, RZ, 0x654, R3 ;  /* 0x00000654ff037816 */ /* 0x000fc60000000003 */
[----:B------:R-:W-:Y:S02]  /*2e550*/  IMAD R13, R12, R13, R14 ;  /* 0x0000000d0c0d7224 */ /* 0x000fe400078e020e */
[----:B------:R-:W-:Y:S02]  /*2e560*/  IMAD R10, R10, UR4, RZ ;  /* 0x000000040a0a7c24 */ /* 0x000fe4000f8e02ff */
[C---:B------:R-:W-:Y:S01]  /*2e570*/  IMAD.WIDE.U32 R8, R11.reuse, UR4, R8 ;  /* 0x000000040b087c25 */ /* 0x040fe2000f8e0008 */
[----:B--2---:R0:W-:Y:S03]  /*2e580*/  SYNCS.ARRIVE.TRANS64.RED.A1T0 RZ, [R3+URZ], RZ ;  /* 0x000000ff03ff79a7 */ /* 0x0041e6000810043f */
[----:B------:R-:W-:Y:S01]  /*2e590*/  IMAD R15, R11, UR5, R10 ;  /* 0x000000050b0f7c24 */ /* 0x000fe2000f8e020a */
[----:B------:R-:W-:Y:S01]  /*2e5a0*/  ULDC.64 UR4, c[0x0][0xbd8] ;  /* 0x0002f60000047ab9 */ /* 0x000fe20000000a00 */
[----:B0-----:R-:W-:-:S02]  /*2e5b0*/  SHF.R.S32.HI R3, RZ, 0x1f, R13 ;  /* 0x0000001fff037819 */ /* 0x001fc4000001140d */
[----:B------:R-:W-:-:S03]  /*2e5c0*/  IMAD.IADD R9, R9, 0x1, R15 ;  /* 0x0000000109097824 */ /* 0x000fc600078e020f */
[----:B------:R-:W-:Y:S02]  /*2e5d0*/  IMAD R10, R3, UR4, RZ ;  /* 0x00000004030a7c24 */ /* 0x000fe4000f8e02ff */
[----:B------:R-:W-:-:S04]  /*2e5e0*/  IMAD.WIDE.U32 R8, R13, UR4, R8 ;  /* 0x000000040d087c25 */ /* 0x000fc8000f8e0008 */
        /* <DEDUP_REMOVED lines=9> */
.L_x_4053:
[----:B------:R-:W-:Y:S01]  /*2e680*/  IMAD.IADD R21, R84, 0x1, R194 ;  /* 0x0000000154157824 */ /* 0x000fe200078e02c2 */
[----:B------:R-:W-:Y:S04]  /*2e690*/  BSSY B1, `(.L_x_3804) ;  /* 0x0000014000017945 */ /* 0x000fe80003800000 */
[----:B------:R-:W-:-:S13]  /*2e6a0*/  ISETP.GE.AND P0, PT, R21, R0, PT ;  /* 0x000000001500720c */ /* 0x000fda0003f06270 */
[----:B------:R-:W-:Y:S05]  /*2e6b0*/  @P0 BRA `(.L_x_3805) ;  /* 0x0000000000440947 */ /* 0x000fea0003800000 */
[----:B------:R-:W-:Y:S02]  /*2e6c0*/  ULDC UR4, c[0x0][0xbc8] ;  /* 0x0002f20000047ab9 */ /* 0x000fe40000000800 */
[----:B------:R-:W-:Y:S02]  /*2e6d0*/  ISETP.GE.AND P3, PT, R181, UR4, PT ;  /* 0x00000004b5007c0c */ /* 0x000fe4000bf66270 */
[----:B------:R-:W-:Y:S02]  /*2e6e0*/  ISETP.GE.AND P2, PT, R183, UR4, PT ;  /* 0x00000004b7007c0c */ /* 0x000fe4000bf46270 */
[----:B------:R-:W-:Y:S02]  /*2e6f0*/  ISETP.GE.AND P1, PT, R182, UR4, PT ;  /* 0x00000004b6007c0c */ /* 0x000fe4000bf26270 */
[----:B------:R-:W-:-:S07]  /*2e700*/  ISETP.GE.AND P0, PT, R188, UR4, PT ;  /* 0x00000004bc007c0c */ /* 0x000fce000bf06270 */
[-C--:B--2---:R-:W-:Y:S02]  /*2e710*/  @!P3 LEA R8, P5, R181, R14.reuse, 0x1 ;  /* 0x0000000eb508b211 */ /* 0x084fe400078a08ff */
[-C--:B------:R-:W-:Y:S02]  /*2e720*/  @!P2 LEA R10, P4, R183, R14.reuse, 0x1 ;  /* 0x0000000eb70aa211 */ /* 0x080fe400078808ff */
[-C--:B-1----:R-:W-:Y:S02]  /*2e730*/  @!P3 LEA.HI.X R9, R181, R3.reuse, R202, 0x1, P5 ;  /* 0x00000003b509b211 */ /* 0x082fe400028f0cca */
[-C--:B------:R-:W-:Y:S02]  /*2e740*/  @!P1 LEA R12, P5, R182, R14.reuse, 0x1 ;  /* 0x0000000eb60c9211 */ /* 0x080fe400078a08ff */
[----:B------:R-:W-:Y:S01]  /*2e750*/  @!P2 LEA.HI.X R11, R183, R3, R201, 0x1, P4 ;  /* 0x00000003b70ba211 */ /* 0x000fe200020f0cc9 */
[----:B-----5:R3:W-:Y:S01]  /*2e760*/  @!P3 ST.E.128 desc[UR42][R8.64], R4 ;  /* 0x000000040800b985 */ /* 0x0207e2000c101d2a */
[----:B------:R-:W-:-:S02]  /*2e770*/  @!P0 LEA R14, P4, R188, R14, 0x1 ;  /* 0x0000000ebc0e8211 */ /* 0x000fc400078808ff */
[-C--:B------:R-:W-:Y:S01]  /*2e780*/  @!P1 LEA.HI.X R13, R182, R3.reuse, R200, 0x1, P5 ;  /* 0x00000003b60d9211 */ /* 0x080fe200028f0cc8 */
[----:B------:R3:W-:Y:S01]  /*2e790*/  @!P2 ST.E.128 desc[UR42][R10.64], R36 ;  /* 0x000000240a00a985 */ /* 0x0007e2000c101d2a */
[----:B------:R-:W-:-:S03]  /*2e7a0*/  @!P0 LEA.HI.X R15, R188, R3, R199, 0x1, P4 ;  /* 0x00000003bc0f8211 */ /* 0x000fc600020f0cc7 */
[----:B------:R3:W-:Y:S04]  /*2e7b0*/  @!P1 ST.E.128 desc[UR42][R12.64], R52 ;  /* 0x000000340c009985 */ /* 0x0007e8000c101d2a */
[----:B------:R3:W-:Y:S02]  /*2e7c0*/  @!P0 ST.E.128 desc[UR42][R14.64], R68 ;  /* 0x000000440e008985 */ /* 0x0007e4000c101d2a */
.L_x_3805:
[----:B------:R-:W-:Y:S05]  /*2e7d0*/  BSYNC B1 ;  /* 0x0000000000017941 */ /* 0x000fea0003800000 */
.L_x_3804:
[----:B------:R-:W-:-:S03]  /*2e7e0*/  UMOV UR4, 0xffffffff ;  /* 0xffffffff00047882 */ /* 0x000fc60000000000 */
[----:B------:R-:W-:Y:S05]  /*2e7f0*/  BRA.DIV UR4, `(.L_x_3806) ;  /* 0x000000da04787947 */ /* 0x000fea000b800000 */
[----:B-1----:R1:W4:Y:S04]  /*2e800*/  SHFL.IDX PT, R3, R19, 0x1, 0x181f ;  /* 0x00381f0013037f89 */ /* 0x00232800000e0000 */
[----:B--23--:R1:W2:Y:S02]  /*2e810*/  SHFL.IDX PT, R14, R18, 0x1, 0x181f ;  /* 0x00381f00120e7f89 */ /* 0x00c2a400000e0000 */
.L_x_4057:
[----:B-----5:R-:W-:Y:S01]  /*2e820*/  VIADD R5, R21, 0x20 ;  /* 0x0000002015057836 */ /* 0x020fe20000000000 */
        /* <DEDUP_REMOVED lines=10> */
[-C--:B----4-:R-:W-:Y:S02]  /*2e8d0*/  @!P3 LEA.HI.X R5, R181, R3.reuse, R202, 0x1, P5 ;  /* 0x00000003b505b211 */ /* 0x090fe400028f0cca */
        /* <DEDUP_REMOVED lines=9> */
.L_x_3808:
[----:B------:R-:W-:Y:S05]  /*2e970*/  BSYNC B1 ;  /* 0x0000000000017941 */ /* 0x000fea0003800000 */
.L_x_3807:
[----:B------:R-:W-:-:S03]  /*2e980*/  UMOV UR4, 0xffffffff ;  /* 0xffffffff00047882 */ /* 0x000fc60000000000 */
[----:B------:R-:W-:Y:S05]  /*2e990*/  BRA.DIV UR4, `(.L_x_3809) ;  /* 0x000000da04587947 */ /* 0x000fea000b800000 */
[----:B----4-:R4:W0:Y:S04]  /*2e9a0*/  SHFL.IDX PT, R3, R19, 0x2, 0x181f ;  /* 0x00581f0013037f89 */ /* 0x01082800000e0000 */
[----:B--2---:R4:W2:Y:S02]  /*2e9b0*/  SHFL.IDX PT, R14, R18, 0x2, 0x181f ;  /* 0x00581f00120e7f89 */ /* 0x0048a400000e0000 */
.L_x_4061:
[----:B---3--:R-:W-:Y:S01]  /*2e9c0*/  VIADD R5, R21, 0x40 ;  /* 0x0000004015057836 */ /* 0x008fe20000000000 */
        /* <DEDUP_REMOVED lines=20> */
.L_x_3811:
[----:B------:R-:W-:Y:S05]  /*2eb10*/  BSYNC B1 ;  /* 0x0000000000017941 */ /* 0x000fea0003800000 */
.L_x_3810:
[----:B------:R-:W-:-:S03]  /*2eb20*/  UMOV UR4, 0xffffffff ;  /* 0xffffffff00047882 */ /* 0x000fc60000000000 */
[----:B------:R-:W-:Y:S05]  /*2eb30*/  BRA.DIV UR4, `(.L_x_3812) ;  /* 0x000000da04387947 */ /* 0x000fea000b800000 */
[----:B0-----:R0:W0:Y:S04]  /*2eb40*/  SHFL.IDX PT, R3, R19, 0x3, 0x181f ;  /* 0x00781f0013037f89 */ /* 0x00102800000e0000 */
[----:B--2---:R2:W0:Y:S02]  /*2eb50*/  SHFL.IDX PT, R14, R18, 0x3, 0x181f ;  /* 0x00781f00120e7f89 */ /* 0x00442400000e0000 */
.L_x_4065:
[----:B---3--:R-:W-:-:S05]  /*2eb60*/  VIADD R5, R21, 0x60 ;  /* 0x0000006015057836 */ /* 0x008fca0000000000 */
[----:B------:R-:W-:-:S13]  /*2eb70*/  ISETP.GE.AND P0, PT, R5, R0, PT ;  /* 0x000000000500720c */ /* 0x000fda0003f06270 */
[----:B------:R-:W-:Y:S05]  /*2eb80*/  @P0 BRA `(.L_x_3813) ;  /* 0x0000002c00200947 */ /* 0x000fea0003800000 */
[----:B------:R-:W-:Y:S02]  /*2eb90*/  ULDC UR4, c[0x0][0xbc8] ;  /* 0x0002f20000047ab9 */ /* 0x000fe40000000800 */
[----:B------:R-:W-:Y:S02]  /*2eba0*/  ISETP.GE.AND P3, PT, R181, UR4, PT ;  /* 0x00000004b5007c0c */ /* 0x000fe4000bf66270 */
[----:B------:R-:W-:Y:S02]  /*2ebb0*/  ISETP.GE.AND P4, PT, R183, UR4, PT ;  /* 0x00000004b7007c0c */ /* 0x000fe4000bf86270 */
[----:B------:R-:W-:-:S09]  /*2ebc0*/  ISETP.GE.AND P5, PT, R182, UR4, PT ;  /* 0x00000004b6007c0c */ /* 0x000fd2000bfa6270 */
[-C--:B0-----:R-:W-:Y:S02]  /*2ebd0*/  @!P3 LEA R4, P0, R181, R14.reuse, 0x1 ;  /* 0x0000000eb504b211 */ /* 0x081fe400078008ff */
        /* <DEDUP_REMOVED lines=14> */
.L_x_3802:
[----:B------:R-:W-:Y:S01]  /*2ecc0*/  ULDC.64 UR4, c[0x0][0xc08] ;  /* 0x0003020000047ab9 */ /* 0x000fe20000000a00 */
[----:B------:R-:W1:Y:S01]  /*2ecd0*/  @P2 LDC R8, c[0x0][0xcec] ;  /* 0x00033b00ff082b82 */ /* 0x000e620000000800 */
[----:B------:R-:W-:Y:S01]  /*2ece0*/  IMAD R10, R10, UR4, RZ ;  /* 0x000000040a0a7c24 */ /* 0x000fe2000f8e02ff */
[----:B------:R-:W-:Y:S01]  /*2ecf0*/  SHF.R.S32.HI R6, RZ, 0x1f, R15 ;  /* 0x0000001fff067819 */ /* 0x000fe2000001140f */
[----:B0-----:R-:W-:-:S04]  /*2ed00*/  IMAD.WIDE.U32 R4, R3, UR4, RZ ;  /* 0x0000000403047c25 */ /* 0x001fc8000f8e00ff */
[----:B------:R-:W-:Y:S01]  /*2ed10*/  IMAD R3, R3, UR5, R10 ;  /* 0x0000000503037c24 */ /* 0x000fe2000f8e020a */
[----:B------:R-:W0:Y:S01]  /*2ed20*/  @P2 LDC R9, c[0x0][0xcf0] ;  /* 0x00033c00ff092b82 */ /* 0x000e220000000800 */
[----:B------:R-:W-:Y:S02]  /*2ed30*/  ULDC.64 UR4, c[0x0][0xc38] ;  /* 0x00030e0000047ab9 */ /* 0x000fe40000000a00 */
[----:B------:R-:W-:Y:S02]  /*2ed40*/  IMAD.IADD R5, R5, 0x1, R3 ;  /* 0x0000000105057824 */ /* 0x000fe400078e0203 */
[----:B------:R-:W-:Y:S02]  /*2ed50*/  IMAD.MOV.U32 R3, RZ, RZ, R35 ;  /* 0x000000ffff037224 */ /* 0x000fe400078e0023 */
[----:B------:R-:W-:-:S04]  /*2ed60*/  IMAD.WIDE.U32 R4, R193, UR4, R4 ;  /* 0x00000004c1047c25 */ /* 0x000fc8000f8e0004 */
[----:B------:R-:W-:Y:S01]  /*2ed70*/  IMAD R5, R193, UR5, R5 ;  /* 0x00000005c1057c24 */ /* 0x000fe2000f8e0205 */
[----:B------:R-:W-:Y:S02]  /*2ed80*/  ULDC.64 UR4, c[0x0][0xc40] ;  /* 0x0003100000047ab9 */ /* 0x000fe40000000a00 */
[----:B------:R-:W-:Y:S02]  /*2ed90*/  IMAD R6, R6, UR4, RZ ;  /* 0x0000000406067c24 */ /* 0x000fe4000f8e02ff */
[----:B------:R-:W-:-:S04]  /*2eda0*/  IMAD.WIDE.U32 R4, R15, UR4, R4 ;  /* 0x000000040f047c25 */ /* 0x000fc8000f8e0004 */
[----:B------:R-:W-:Y:S01]  /*2edb0*/  IMAD R7, R15, UR5, R6 ;  /* 0x000000050f077c24 */ /* 0x000fe2000f8e0206 */
[----:B------:R-:W-:Y:S01]  /*2edc0*/  ULDC.64 UR4, c[0x0][0xc48] ;  /* 0x0003120000047ab9 */ /* 0x000fe20000000a00 */
[----:B-1----:R-:W-:-:S04]  /*2edd0*/  @P2 IMAD.HI.U32 R8, R35, R8, RZ ;  /* 0x0000000823082227 */ /* 0x002fc800078e00ff */
[----:B------:R-:W-:Y:S01]  /*2ede0*/  IMAD.IADD R5, R5, 0x1, R7 ;  /* 0x0000000105057824 */ /* 0x000fe200078e0207 */
[----:B0-----:R-:W-:Y:S01]  /*2edf0*/  @P2 SHF.R.U32.HI R3, RZ, R9, R8 ;  /* 0x00000009ff032219 */ /* 0x001fe20000011608 */
[----:B------:R-:W-:Y:S02]  /*2ee00*/  VIADD R8, R2, 0x32420 ;  /* 0x0003242002087836 */ /* 0x000fe40000000000 */
[C---:B------:R-:W-:Y:S01]  /*2ee10*/  IMAD.WIDE.U32 R4, R203.reuse, UR4, R4 ;  /* 0x00000004cb047c25 */ /* 0x040fe2000f8e0004 */
[--C-:B------:R-:W-:Y:S02]  /*2ee20*/  SHF.R.S32.HI R6, RZ, 0x1f, R3.reuse ;  /* 0x0000001fff067819 */ /* 0x100fe40000011403 */
[----:B------:R-:W-:Y:S01]  /*2ee30*/  PRMT R8, RZ, 0x654, R8 ;  /* 0x00000654ff087816 */ /* 0x000fe20000000008 */
[----:B------:R-:W-:Y:S02]  /*2ee40*/  IMAD.MOV R7, RZ, RZ, -R3 ;  /* 0x000000ffff077224 */ /* 0x000fe400078e0a03 */
[----:B------:R-:W-:Y:S01]  /*2ee50*/  IMAD R5, R203, UR5, R5 ;  /* 0x00000005cb057c24 */ /* 0x000fe2000f8e0205 */
[----:B------:R-:W-:Y:S01]  /*2ee60*/  ULDC.64 UR4, c[0x0][0xc30] ;  /* 0x00030c0000047ab9 */ /* 0x000fe20000000a00 */
[----:B------:R-:W-:Y:S01]  /*2ee70*/  IMAD R7, R12, R7, R35 ;  /* 0x000000070c077224 */ /* 0x000fe200078e0223 */
[----:B------:R0:W-:Y:S01]  /*2ee80*/  SYNCS.ARRIVE.TRANS64.RED.A1T0 RZ, [R8+URZ], RZ ;  /* 0x000000ff08ff79a7 */ /* 0x0001e2000810043f */
[----:B------:R-:W-:-:S02]  /*2ee90*/  IMAD R6, R6, UR4, RZ ;  /* 0x0000000406067c24 */ /* 0x000fc4000f8e02ff */
        /* <DEDUP_REMOVED lines=16> */
.L_x_4068:
[----:B------:R-:W-:Y:S01]  /*2efa0*/  ISETP.GE.AND P0, PT, R37, R0, PT ;  /* 0x000000002500720c */ /* 0x000fe20003f06270 */
[----:B------:R-:W-:-:S12]  /*2efb0*/  BSSY B1, `(.L_x_3815) ;  /* 0x00000c7000017945 */ /* 0x000fd80003800000 */
[----:B------:R-:W-:Y:S05]  /*2efc0*/  @P0 BRA `(.L_x_3816) ;  /* 0x0000000c00140947 */ /* 0x000fea0003800000 */
[----:B------:R-:W-:Y:S01]  /*2efd0*/  ULDC UR4, c[0x0][0xbc8] ;  /* 0x0002f20000047ab9 */ /* 0x000fe20000000800 */
[----:B------:R-:W3:Y:S01]  /*2efe0*/  LDL R10, [R1+0x46c] ;  /* 0x00046c00010a7983 */ /* 0x000ee20000100800 */
[----:B------:R-:W-:-:S03]  /*2eff0*/  ISETP.GE.AND P0, PT, R197, UR4, PT ;  /* 0x00000004c5007c0c */ /* 0x000fc6000bf06270 */
[----:B------:R-:W4:Y:S04]  /*2f000*/  LDL R28, [R1+0x468] ;  /* 0x00046800011c7983 */ /* 0x000f280000100800 */
[----:B------:R-:W5:Y:S04]  /*2f010*/  LDL R11, [R1+0x50c] ;  /* 0x00050c00010b7983 */ /* 0x000f680000100800 */
[----:B------:R-:W5:Y:S04]  /*2f020*/  LDL R27, [R1+0x464] ;  /* 0x00046400011b7983 */ /* 0x000f680000100800 */
[----:B------:R-:W4:Y:S01]  /*2f030*/  @!P0 LDL.64 R20, [R1+0x260] ;  /* 0x0002600001148983 */ /* 0x000f220000100a00 */
[----:B-1----:R-:W-:-:S03]  /*2f040*/  @!P0 IMAD.MOV.U32 R15, RZ, RZ, R5 ;  /* 0x000000ffff0f8224 */ /* 0x002fc600078e0005 */
[----:B------:R-:W5:Y:S01]  /*2f050*/  LDL R32, [R1+0x508] ;  /* 0x0005080001207983 */ /* 0x000f620000100800 */
[----:B--2---:R-:W-:-:S03]  /*2f060*/  @!P0 IMAD.WIDE R6, R197, 0x4, R14 ;  /* 0x00000004c5068825 */ /* 0x004fc600078e020e */
[----:B------:R-:W2:Y:S04]  /*2f070*/  LDL R31, [R1+0x504] ;  /* 0x00050400011f7983 */ /* 0x000ea80000100800 */
[----:B------:R-:W2:Y:S04]  /*2f080*/  LDL R24, [R1+0x500] ;  /* 0x0005000001187983 */ /* 0x000ea80000100800 */
[----:B------:R-:W2:Y:S04]  /*2f090*/  LDL R30, [R1+0x4fc] ;  /* 0x0004fc00011e7983 */ /* 0x000ea80000100800 */
[----:B------:R-:W2:Y:S04]  /*2f0a0*/  LDL R29, [R1+0x4f8] ;  /* 0x0004f800011d7983 */ /* 0x000ea80000100800 */
[----:B------:R-:W2:Y:S04]  /*2f0b0*/  LDL R26, [R1+0x4f4] ;  /* 0x0004f400011a7983 */ /* 0x000ea80000100800 */
[----:B------:R-:W2:Y:S01]  /*2f0c0*/  LDL R15, [R1+0x4e4] ;  /* 0x0004e400010f7983 */ /* 0x000ea20000100800 */
[----:B---3--:R-:W-:-:S03]  /*2f0d0*/  ISETP.GE.AND P1, PT, R10, UR4, PT ;  /* 0x000000040a007c0c */ /* 0x008fc6000bf26270 */
[----:B----4-:R1:W-:Y:S10]  /*2f0e0*/  @!P0 ST.E.64 desc[UR42][R6.64], R20 ;  /* 0x0000001406008985 */ /* 0x0103f4000c101b2a */
[----:B------:R-:W3:Y:S01]  /*2f0f0*/  @!P1 LDL.64 R8, [R1+0x270] ;  /* 0x0002700001089983 */ /* 0x000ee20000100a00 */
[----:B------:R-:W-:-:S02]  /*2f100*/  ISETP.GE.AND P0, PT, R28, UR4, PT ;  /* 0x000000041c007c0c */ /* 0x000fc4000bf06270 */
[----:B------:R-:W-:-:S04]  /*2f110*/  @!P1 LEA R12, P2, R10, R14, 0x2 ;  /* 0x0000000e0a0c9211 */ /* 0x000fc800078410ff */
[----:B-----5:R-:W-:-:S05]  /*2f120*/  @!P1 LEA.HI.X R13, R10, R5, R11, 0x2, P2 ;  /* 0x000000050a0d9211 */ /* 0x020fca00010f140b */
[----:B---3--:R3:W-:Y:S04]  /*2f130*/  @!P1 ST.E.64 desc[UR42][R12.64], R8 ;  /* 0x000000080c009985 */ /* 0x0087e8000c101b2a */
[----:B------:R-:W4:Y:S01]  /*2f140*/  @!P0 LDL.64 R10, [R1+0x280] ;  /* 0x00028000010a8983 */ /* 0x000f220000100a00 */
[----:B------:R-:W-:Y:S02]  /*2f150*/  ISETP.GE.AND P1, PT, R27, UR4, PT ;  /* 0x000000041b007c0c */ /* 0x000fe4000bf26270 */
[----:B------:R-:W-:-:S04]  /*2f160*/  @!P0 LEA R18, P2, R28, R14, 0x2 ;  /* 0x0000000e1c128211 */ /* 0x000fc800078410ff */
[----:B------:R-:W-:Y:S02]  /*2f170*/  @!P0 LEA.HI.X R19, R28, R5, R32, 0x2, P2 ;  /* 0x000000051c138211 */ /* 0x000fe400010f1420 */
[----:B------:R-:W5:Y:S04]  /*2f180*/  LDL R28, [R1+0x4f0] ;  /* 0x0004f000011c7983 */ /* 0x000f680000100800 */
[----:B------:R-:W5:Y:S04]  /*2f190*/  LDL R32, [R1+0x4ac] ;  /* 0x0004ac0001207983 */ /* 0x000f680000100800 */
[----:B----4-:R4:W-:Y:S04]  /*2f1a0*/  @!P0 ST.E.64 desc[UR42][R18.64], R10 ;  /* 0x0000000a12008985 */ /* 0x0109e8000c101b2a */
[----:B-1----:R-:W3:Y:S01]  /*2f1b0*/  @!P1 LDL.64 R6, [R1+0x290] ;  /* 0x0002900001069983 */ /* 0x002ee20000100a00 */
[----:B------:R-:W-:-:S02]  /*2f1c0*/  ISETP.GE.AND P0, PT, R237, UR4, PT ;  /* 0x00000004ed007c0c */ /* 0x000fc4000bf06270 */
[----:B------:R-:W-:-:S04]  /*2f1d0*/  @!P1 LEA R20, P2, R27, R14, 0x2 ;  /* 0x0000000e1b149211 */ /* 0x000fc800078410ff */
[----:B--2---:R-:W-:Y:S02]  /*2f1e0*/  @!P1 LEA.HI.X R21, R27, R5, R31, 0x2, P2 ;  /* 0x000000051b159211 */ /* 0x004fe400010f141f */
[----:B------:R-:W2:Y:S04]  /*2f1f0*/  LDL R27, [R1+0x4ec] ;  /* 0x0004ec00011b7983 */ /* 0x000ea80000100800 */
[----:B------:R-:W2:Y:S04]  /*2f200*/  LDL R31, [R1+0x4a8] ;  /* 0x0004a800011f7983 */ /* 0x000ea80000100800 */
[----:B---3--:R1:W-:Y:S04]  /*2f210*/  @!P1 ST.E.64 desc[UR42][R20.64], R6 ;  /* 0x0000000614009985 */ /* 0x0083e8000c101b2a */
[----:B------:R-:W3:Y:S01]  /*2f220*/  @!P0 LDL.64 R8, [R1+0x2a0] ;  /* 0x0002a00001088983 */ /* 0x000ee20000100a00 */
[----:B------:R-:W-:-:S02]  /*2f230*/  ISETP.GE.AND P1, PT, R236, UR4, PT ;  /* 0x00000004ec007c0c */ /* 0x000fc4000bf26270 */
[----:B------:R-:W-:-:S04]  /*2f240*/  @!P0 LEA R12, P2, R237, R14, 0x2 ;  /* 0x0000000eed0c8211 */ /* 0x000fc800078410ff */
[----:B------:R-:W-:Y:S02]  /*2f250*/  @!P0 LEA.HI.X R13, R237, R5, R24, 0x2, P2 ;  /* 0x00000005ed0d8211 */ /* 0x000fe400010f1418 */
[----:B------:R-:W2:Y:S04]  /*2f260*/  LDL R24, [R1+0x4e8] ;  /* 0x0004e80001187983 */ /* 0x000ea80000100800 */
[----:B---3--:R3:W-:Y:S04]  /*2f270*/  @!P0 ST.E.64 desc[UR42][R12.64], R8 ;  /* 0x000000080c008985 */ /* 0x0087e8000c101b2a */
[----:B----4-:R-:W4:Y:S01]  /*2f280*/  @!P1 LDL.64 R10, [R1+0x2b0] ;  /* 0x0002b000010a9983 */ /* 0x010f220000100a00 */
[----:B------:R-:W-:-:S02]  /*2f290*/  ISETP.GE.AND P0, PT, R235, UR4, PT ;  /* 0x00000004eb007c0c */ /* 0x000fc4000bf06270 */
[----:B------:R-:W-:-:S04]  /*2f2a0*/  @!P1 LEA R18, P2, R236, R14, 0x2 ;  /* 0x0000000eec129211 */ /* 0x000fc800078410ff */
[----:B------:R-:W-:Y:S02]  /*2f2b0*/  @!P1 LEA.HI.X R19, R236, R5, R30, 0x2, P2 ;  /* 0x00000005ec139211 */ /* 0x000fe400010f141e */
[----:B------:R-:W2:Y:S04]  /*2f2c0*/  LDL R30, [R1+0x4a4] ;  /* 0x0004a400011e7983 */ /* 0x000ea80000100800 */
[----:B----4-:R4:W-:Y:S04]  /*2f2d0*/  @!P1 ST.E.64 desc[UR42][R18.64], R10 ;  /* 0x0000000a12009985 */ /* 0x0109e8000c101b2a */
[----:B-1----:R-:W5:Y:S01]  /*2f2e0*/  @!P0 LDL.64 R6, [R1+0x2c0] ;  /* 0x0002c00001068983 */ /* 0x002f620000100a00 */
[----:B------:R-:W-:-:S02]  /*2f2f0*/  ISETP.GE.AND P1, PT, R234, UR4, PT ;  /* 0x00000004ea007c0c */ /* 0x000fc4000bf26270 */
[----:B------:R-:W-:-:S04]  /*2f300*/  @!P0 LEA R20, P2, R235, R14, 0x2 ;  /* 0x0000000eeb148211 */ /* 0x000fc800078410ff */
[----:B------:R-:W-:Y:S02]  /*2f310*/  @!P0 LEA.HI.X R21, R235, R5, R29, 0x2, P2 ;  /* 0x00000005eb158211 */ /* 0x000fe400010f141d */
[----:B------:R-:W2:Y:S04]  /*2f320*/  LDL R29, [R1+0x4e0] ;  /* 0x0004e000011d7983 */ /* 0x000ea80000100800 */
[----:B-----5:R1:W-:Y:S04]  /*2f330*/  @!P0 ST.E.64 desc[UR42][R20.64], R6 ;  /* 0x0000000614008985 */ /* 0x0203e8000c101b2a */
[----:B---3--:R-:W3:Y:S01]  /*2f340*/  @!P1 LDL.64 R8, [R1+0x2d0] ;  /* 0x0002d00001089983 */ /* 0x008ee20000100a00 */
[----:B------:R-:W-:-:S02]  /*2f350*/  ISETP.GE.AND P0, PT, R233, UR4, PT ;  /* 0x00000004e9007c0c */ /* 0x000fc4000bf06270 */
[----:B------:R-:W-:-:S04]  /*2f360*/  @!P1 LEA R12, P2, R234, R14, 0x2 ;  /* 0x0000000eea0c9211 */ /* 0x000fc800078410ff */
[----:B------:R-:W-:Y:S02]  /*2f370*/  @!P1 LEA.HI.X R13, R234, R5, R26, 0x2, P2 ;  /* 0x00000005ea0d9211 */ /* 0x000fe400010f141a */
[----:B------:R-:W5:Y:S04]  /*2f380*/  LDL R26, [R1+0x4dc] ;  /* 0x0004dc00011a7983 */ /* 0x000f680000100800 */
[----:B---3--:R3:W-:Y:S04]  /*2f390*/  @!P1 ST.E.64 desc[UR42][R12.64], R8 ;  /* 0x000000080c009985 */ /* 0x0087e8000c101b2a */
[----:B----4-:R-:W4:Y:S01]  /*2f3a0*/  @!P0 LDL.64 R10, [R1+0x2e0] ;  /* 0x0002e000010a8983 */ /* 0x010f220000100a00 */
[----:B------:R-:W-:-:S02]  /*2f3b0*/  ISETP.GE.AND P1, PT, R226, UR4, PT ;  /* 0x00000004e2007c0c */ /* 0x000fc4000bf26270 */
[----:B------:R-:W-:-:S04]  /*2f3c0*/  @!P0 LEA R18, P2, R233, R14, 0x2 ;  /* 0x0000000ee9128211 */ /* 0x000fc800078410ff */
[----:B------:R-:W-:Y:S02]  /*2f3d0*/  @!P0 LEA.HI.X R19, R233, R5, R28, 0x2, P2 ;  /* 0x00000005e9138211 */ /* 0x000fe400010f141c */
[----:B------:R-:W5:Y:S04]  /*2f3e0*/  LDL R28, [R1+0x4d8] ;  /* 0x0004d800011c7983 */ /* 0x000f680000100800 */
[----:B----4-:R4:W-:Y:S04]  /*2f3f0*/  @!P0 ST.E.64 desc[UR42][R18.64], R10 ;  /* 0x0000000a12008985 */ /* 0x0109e8000c101b2a */
[----:B-1----:R-:W3:Y:S01]  /*2f400*/  @!P1 LDL.64 R6, [R1+0x2f0] ;  /* 0x0002f00001069983 */ /* 0x002ee20000100a00 */
[----:B------:R-:W-:-:S02]  /*2f410*/  ISETP.GE.AND P0, PT, R225, UR4, PT ;  /* 0x00000004e1007c0c */ /* 0x000fc4000bf06270 */
[----:B------:R-:W-:-:S04]  /*2f420*/  @!P1 LEA R20, P2, R226, R14, 0x2 ;  /* 0x0000000ee2149211 */ /* 0x000fc800078410ff */
[----:B--2---:R-:W-:Y:S02]  /*2f430*/  @!P1 LEA.HI.X R21, R226, R5, R27, 0x2, P2 ;  /* 0x00000005e2159211 */ /* 0x004fe400010f141b */
        /* <DEDUP_REMOVED lines=86> */
[----:B-1----:R-:W3:Y:S01]  /*2f9a0*/  @!P0 LDL.64 R6, [R1+0x3e0] ;  /* 0x0003e00001068983 */ /* 0x002ee20000100a00 */
[----:B------:R-:W-:-:S02]  /*2f9b0*/  ISETP.GE.AND P1, PT, R210, UR4, PT ;  /* 0x00000004d2007c0c */ /* 0x000fc4000bf26270 */
[----:B------:R-:W-:-:S04]  /*2f9c0*/  @!P0 LEA R20, P2, R211, R14, 0x2 ;  /* 0x0000000ed3148211 */ /* 0x000fc800078410ff */
[----:B-----5:R-:W-:Y:S02]  /*2f9d0*/  @!P0 LEA.HI.X R21, R211, R5, R26, 0x2, P2 ;  /* 0x00000005d3158211 */ /* 0x020fe400010f141a */
[----:B------:R-:W5:Y:S04]  /*2f9e0*/  LDL R26, [R1+0x494] ;  /* 0x00049400011a7983 */ /* 0x000f680000100800 */
[----:B---3--:R1:W-:Y:S04]  /*2f9f0*/  @!P0 ST.E.64 desc[UR42][R20.64], R6 ;  /* 0x0000000614008985 */ /* 0x0083e8000c101b2a */
[----:B------:R-:W3:Y:S01]  /*2fa00*/  @!P1 LDL.64 R8, [R1+0x3f0] ;  /* 0x0003f00001089983 */ /* 0x000ee20000100a00 */
[----:B------:R-:W-:-:S02]  /*2fa10*/  ISETP.GE.AND P0, PT, R209, UR4, PT ;  /* 0x00000004d1007c0c */ /* 0x000fc4000bf06270 */
[----:B------:R-:W-:-:S04]  /*2fa20*/  @!P1 LEA R12, P2, R210, R14, 0x2 ;  /* 0x0000000ed20c9211 */ /* 0x000fc800078410ff */
[----:B------:R-:W-:-:S05]  /*2fa30*/  @!P1 LEA.HI.X R13, R210, R5, R32, 0x2, P2 ;  /* 0x00000005d20d9211 */ /* 0x000fca00010f1420 */
[----:B---3--:R3:W-:Y:S04]  /*2fa40*/  @!P1 ST.E.64 desc[UR42][R12.64], R8 ;  /* 0x000000080c009985 */ /* 0x0087e8000c101b2a */
[----:B----4-:R-:W4:Y:S01]  /*2fa50*/  @!P0 LDL.64 R10, [R1+0x400] ;  /* 0x00040000010a8983 */ /* 0x010f220000100a00 */
[----:B------:R-:W-:Y:S02]  /*2fa60*/  ISETP.GE.AND P1, PT, R208, UR4, PT ;  /* 0x00000004d0007c0c */ /* 0x000fe4000bf26270 */
[----:B------:R-:W-:-:S04]  /*2fa70*/  @!P0 LEA R18, P2, R209, R14, 0x2 ;  /* 0x0000000ed1128211 */ /* 0x000fc800078410ff */
[----:B------:R-:W-:-:S05]  /*2fa80*/  @!P0 LEA.HI.X R19, R209, R5, R31, 0x2, P2 ;  /* 0x00000005d1138211 */ /* 0x000fca00010f141f */
[----:B----4-:R4:W-:Y:S04]  /*2fa90*/  @!P0 ST.E.64 desc[UR42][R18.64], R10 ;  /* 0x0000000a12008985 */ /* 0x0109e8000c101b2a */
[----:B-1----:R-:W2:Y:S01]  /*2faa0*/  @!P1 LDL.64 R6, [R1+0x410] ;  /* 0x0004100001069983 */ /* 0x002ea20000100a00 */
[----:B------:R-:W-:Y:S02]  /*2fab0*/  ISETP.GE.AND P0, PT, R207, UR4, PT ;  /* 0x00000004cf007c0c */ /* 0x000fe4000bf06270 */
[----:B------:R-:W-:-:S04]  /*2fac0*/  @!P1 LEA R20, P2, R208, R14, 0x2 ;  /* 0x0000000ed0149211 */ /* 0x000fc800078410ff */
[----:B------:R-:W-:-:S05]  /*2fad0*/  @!P1 LEA.HI.X R21, R208, R5, R30, 0x2, P2 ;  /* 0x00000005d0159211 */ /* 0x000fca00010f141e */
[----:B--2---:R1:W-:Y:S04]  /*2fae0*/  @!P1 ST.E.64 desc[UR42][R20.64], R6 ;  /* 0x0000000614009985 */ /* 0x0043e8000c101b2a */
[----:B---3--:R-:W2:Y:S01]  /*2faf0*/  @!P0 LDL.64 R8, [R1+0x420] ;  /* 0x0004200001088983 */ /* 0x008ea20000100a00 */
[----:B------:R-:W-:Y:S02]  /*2fb00*/  ISETP.GE.AND P1, PT, R206, UR4, PT ;  /* 0x00000004ce007c0c */ /* 0x000fe4000bf26270 */
[----:B------:R-:W-:-:S04]  /*2fb10*/  @!P0 LEA R12, P2, R207, R14, 0x2 ;  /* 0x0000000ecf0c8211 */ /* 0x000fc800078410ff */
[----:B------:R-:W-:-:S05]  /*2fb20*/  @!P0 LEA.HI.X R13, R207, R5, R29, 0x2, P2 ;  /* 0x00000005cf0d8211 */ /* 0x000fca00010f141d */
[----:B--2---:R2:W-:Y:S04]  /*2fb30*/  @!P0 ST.E.64 desc[UR42][R12.64], R8 ;  /* 0x000000080c008985 */ /* 0x0045e8000c101b2a */
[----:B----4-:R-:W3:Y:S01]  /*2fb40*/  @!P1 LDL.64 R10, [R1+0x430] ;  /* 0x00043000010a9983 */ /* 0x010ee20000100a00 */
[----:B------:R-:W-:Y:S02]  /*2fb50*/  ISETP.GE.AND P0, PT, R15, UR4, PT ;  /* 0x000000040f007c0c */ /* 0x000fe4000bf06270 */
[----:B------:R-:W-:-:S04]  /*2fb60*/  @!P1 LEA R18, P2, R206, R14, 0x2 ;  /* 0x0000000ece129211 */ /* 0x000fc800078410ff */
[----:B------:R-:W-:-:S05]  /*2fb70*/  @!P1 LEA.HI.X R19, R206, R5, R28, 0x2, P2 ;  /* 0x00000005ce139211 */ /* 0x000fca00010f141c */
[----:B---3--:R3:W-:Y:S04]  /*2fb80*/  @!P1 ST.E.64 desc[UR42][R18.64], R10 ;  /* 0x0000000a12009985 */ /* 0x0087e8000c101b2a */
[----:B-1----:R-:W4:Y:S01]  /*2fb90*/  @!P0 LDL.64 R6, [R1+0x440] ;  /* 0x0004400001068983 */ /* 0x002f220000100a00 */
[----:B------:R-:W-:Y:S02]  /*2fba0*/  ISETP.GE.AND P1, PT, R24, UR4, PT ;  /* 0x0000000418007c0c */ /* 0x000fe4000bf26270 */
[----:B------:R-:W-:-:S04]  /*2fbb0*/  @!P0 LEA R20, P2, R15, R14, 0x2 ;  /* 0x0000000e0f148211 */ /* 0x000fc800078410ff */
[----:B------:R-:W-:-:S05]  /*2fbc0*/  @!P0 LEA.HI.X R21, R15, R5, R27, 0x2, P2 ;  /* 0x000000050f158211 */ /* 0x000fca00010f141b */
[----:B----4-:R3:W-:Y:S04]  /*2fbd0*/  @!P0 ST.E.64 desc[UR42][R20.64], R6 ;  /* 0x0000000614008985 */ /* 0x0107e8000c101b2a */
[----:B--2---:R-:W2:Y:S01]  /*2fbe0*/  @!P1 LDL.64 R8, [R1+0x450] ;  /* 0x0004500001089983 */ /* 0x004ea20000100a00 */
[----:B------:R-:W-:-:S04]  /*2fbf0*/  @!P1 LEA R14, P0, R24, R14, 0x2 ;  /* 0x0000000e180e9211 */ /* 0x000fc800078010ff */
[----:B-----5:R-:W-:-:S05]  /*2fc00*/  @!P1 LEA.HI.X R15, R24, R5, R26, 0x2, P0 ;  /* 0x00000005180f9211 */ /* 0x020fca00000f141a */
[----:B--2---:R3:W-:Y:S04]  /*2fc10*/  @!P1 ST.E.64 desc[UR42][R14.64], R8 ;  /* 0x000000080e009985 */ /* 0x0047e8000c101b2a */
.L_x_3816:
[----:B------:R-:W-:Y:S05]  /*2fc20*/  BSYNC B1 ;  /* 0x0000000000017941 */ /* 0x000fea0003800000 */
.L_x_3815:
[----:B------:R-:W-:-:S03]  /*2fc30*/  UMOV UR4, 0xffffffff ;  /* 0xffffffff00047882 */ /* 0x000fc60000000000 */
[----:B------:R-:W-:Y:S05]  /*2fc40*/  BRA.DIV UR4, `(.L_x_3817) ;  /* 0x000000ca04707947 */ /* 0x000fea000b800000 */
[----:B-1----:R1:W4:Y:S04]  /*2fc50*/  SHFL.IDX PT, R5, R4, 0x1, 0x1c1f ;  /* 0x003c1f0004057f89 */ /* 0x00232800000e0000 */
[----:B--23--:R1:W2:Y:S02]  /*2fc60*/  SHFL.IDX PT, R14, R3, 0x1, 0x1c1f ;  /* 0x003c1f00030e7f89 */ /* 0x00c2a400000e0000 */
.L_x_4072:
[----:B------:R-:W-:-:S13]  /*2fc70*/  ISETP.GE.AND P0, PT, R25, R0, PT ;  /* 0x000000001900720c */ /* 0x000fda0003f06270 */
[----:B------:R-:W-:Y:S05]  /*2fc80*/  @P0 BRA `(.L_x_3813) ;  /* 0x0000001800e00947 */ /* 0x000fea0003800000 */
[----:B------:R-:W3:Y:S01]  /*2fc90*/  LDC R0, c[0x0][0xbc8] ;  /* 0x0002f200ff007b82 */ /* 0x000ee20000000800 */
[----:B------:R-:W5:Y:S04]  /*2fca0*/  LDL R49, [R1+0x46c] ;  /* 0x00046c0001317983 */ /* 0x000f680000100800 */
[----:B------:R-:W5:Y:S04]  /*2fcb0*/  LDL R53, [R1+0x468] ;  /* 0x0004680001357983 */ /* 0x000f680000100800 */
[----:B------:R-:W5:Y:S04]  /*2fcc0*/  LDL R50, [R1+0x50c] ;  /* 0x00050c0001327983 */ /* 0x000f680000100800 */
[----:B------:R-:W5:Y:S04]  /*2fcd0*/  LDL R45, [R1+0x4fc] ;  /* 0x0004fc00012d7983 */ /* 0x000f680000100800 */
[----:B------:R-:W5:Y:S04]  /*2fce0*/  LDL R42, [R1+0x4ec] ;  /* 0x0004ec00012a7983 */ /* 0x000f680000100800 */
[----:B------:R-:W5:Y:S01]  /*2fcf0*/  LDL R46, [R1+0x500] ;  /* 0x00050000012e7983 */ /* 0x000f620000100800 */
[----:B---3--:R-:W-:-:S03]  /*2fd00*/  ISETP.GE.AND P0, PT, R197, R0, PT ;  /* 0x00000000c500720c */ /* 0x008fc60003f06270 */
[----:B------:R-:W3:Y:S04]  /*2fd10*/  LDL R40, [R1+0x4e0] ;  /* 0x0004e00001287983 */ /* 0x000ee80000100800 */
[----:B------:R-:W3:Y:S04]  /*2fd20*/  LDL R10, [R1+0x4f0] ;  /* 0x0004f000010a7983 */ /* 0x000ee80000100800 */
[----:B------:R-:W3:Y:S04]  /*2fd30*/  LDL R11, [R1+0x4d8] ;  /* 0x0004d800010b7983 */ /* 0x000ee80000100800 */
[----:B------:R-:W3:Y:S01]  /*2fd40*/  @!P0 LDL.64 R20, [R1+0x268] ;  /* 0x0002680001148983 */ /* 0x000ee20000100a00 */
[----:B012---:R-:W-:-:S03]  /*2fd50*/  @!P0 IMAD.MOV.U32 R4, RZ, RZ, R14 ;  /* 0x000000ffff048224 */ /* 0x007fc600078e000e */
[----:B------:R-:W2:Y:S01]  /*2fd60*/  LDL R51, [R1+0x464] ;  /* 0x0004640001337983 */ /* 0x000ea20000100800 */
[----:B----4-:R-:W-:-:S03]  /*2fd70*/  @!P0 IMAD.WIDE R6, R197, 0x4, R4 ;  /* 0x00000004c5068825 */ /* 0x010fc600078e0204 */
        /* <DEDUP_REMOVED lines=23> */
[----:B------:R-:W4:Y:S01]  /*2fef0*/  LDL R3, [R1+0x470] ;  /* 0x0004700001037983 */ /* 0x000f220000100800 */
[----:B-----5:R-:W-:-:S03]  /*2ff00*/  ISETP.GE.AND P1, PT, R49, R0, PT ;  /* 0x000000003100720c */ /* 0x020fc60003f26270 */
[----:B---3--:R0:W-:Y:S10]  /*2ff10*/  @!P0 ST.E.64 desc[UR42][R6.64], R20 ;  /* 0x0000001406008985 */ /* 0x0081f4000c101b2a */
[----:B------:R-:W3:Y:S01]  /*2ff20*/  @!P1 LDL.64 R8, [R1+0x278] ;  /* 0x0002780001089983 */ /* 0x000ee20000100a00 */
[----:B------:R-:W-:-:S02]  /*2ff30*/  ISETP.GE.AND P2, PT, R53, R0, PT ;  /* 0x000000003500720c */ /* 0x000fc40003f46270 */
[----:B------:R-:W-:-:S04]  /*2ff40*/  @!P1 LEA R12, P0, R49, R14, 0x2 ;  /* 0x0000000e310c9211 */ /* 0x000fc800078010ff */
[----:B------:R-:W-:Y:S01]  /*2ff50*/  @!P1 LEA.HI.X R13, R49, R5, R50, 0x2, P0 ;  /* 0x00000005310d9211 */ /* 0x000fe200000f1432 */
[----:B------:R-:W-:Y:S02]  /*2ff60*/  IMAD.MOV.U32 R49, RZ, RZ, R45 ;  /* 0x000000ffff317224 */ /* 0x000fe400078e002d */
[----:B------:R-:W-:Y:S02]  /*2ff70*/  IMAD.MOV.U32 R45, RZ, RZ, R42 ;  /* 0x000000ffff2d7224 */ /* 0x000fe400078e002a */
[----:B------:R-:W-:Y:S02]  /*2ff80*/  IMAD.MOV.U32 R50, RZ, RZ, R46 ;  /* 0x000000ffff327224 */ /* 0x000fe400078e002e */
[----:B------:R-:W-:Y:S02]  /*2ff90*/  IMAD.MOV.U32 R42, RZ, RZ, R40 ;  /* 0x000000ffff2a7224 */ /* 0x000fe400078e0028 */
[----:B------:R-:W-:Y:S02]  /*2ffa0*/  IMAD.MOV.U32 R40, RZ, RZ, R11 ;  /* 0x000000ffff287224 */ /* 0x000fe400078e000b */
[----:B------:R-:W-:Y:S01]  /*2ffb0*/  IMAD.MOV.U32 R46, RZ, RZ, R10 ;  /* 0x000000ffff2e7224 */ /* 0x000fe200078e000a */
[----:B---3--:R1:W-:Y:S04]  /*2ffc0*/  @!P1 ST.E.64 desc[UR42][R12.64], R8 ;  /* 0x000000080c009985 */ /* 0x0083e8000c101b2a */
[----:B------:R-:W3:Y:S01]  /*2ffd0*/  @!P2 LDL.64 R10, [R1+0x288] ;  /* 0x00028800010aa983 */ /* 0x000ee20000100a00 */
[----:B--2---:R-:W-:Y:S01]  /*2ffe0*/  ISETP.GE.AND P1, PT, R51, R0, PT ;  /* 0x000000003300720c */ /* 0x004fe20003f26270 */
[----:B----4-:R-:W-:-:S02]  /*2fff0*/  IMAD.MOV.U32 R54, RZ, RZ, R48 ;  /* 0x000000ffff367224 */ /* 0x010fc400078e0030 */
[----:B------:R-:W-:Y:S01]  /*30000*/  IMAD.MOV.U32 R48, RZ, RZ, R18 ;  /* 0x000000ffff307224 */ /* 0x000fe200078e0012 */
[C---:B------:R-:W-:Y:S01]  /*30010*/  @!P2 LEA R18, P0, R53.reuse, R14, 0x2 ;  /* 0x0000000e3512a211 */ /* 0x040fe200078010ff */
[----:B------:R-:W-:Y:S02]  /*30020*/  IMAD.MOV.U32 R52, RZ, RZ, R47 ;  /* 0x000000ffff347224 */ /* 0x000fe400078e002f */
[----:B------:R-:W-:Y:S02]  /*30030*/  IMAD.MOV.U32 R47, RZ, RZ, R43 ;  /* 0x000000ffff2f7224 */ /* 0x000fe400078e002b */
[----:B------:R-:W-:Y:S02]  /*30040*/  IMAD.MOV.U32 R43, RZ, RZ, R36 ;  /* 0x000000ffff2b7224 */ /* 0x000fe400078e0024 */
[----:B------:R-:W-:Y:S01]  /*30050*/  IMAD.MOV.U32 R36, RZ, RZ, R19 ;  /* 0x000000ffff247224 */ /* 0x000fe200078e0013 */
[----:B------:R-:W-:-:S05]  /*30060*/  @!P2 LEA.HI.X R19, R53, R5, R54, 0x2, P0 ;  /* 0x000000053513a211 */ /* 0x000fca00000f1436 */
[----:B---3--:R2:W-:Y:S04]  /*30070*/  @!P2 ST.E.64 desc[UR42][R18.64], R10 ;  /* 0x0000000a1200a985 */ /* 0x0085e8000c101b2a */
        /* <DEDUP_REMOVED lines=132> */
[----:B------:R-:W-:Y:S02]  /*308c0*/  @!P1 LEA.HI.X R19, R206, R5, R24, 0x2, P0 ;  /* 0x00000005ce139211 */ /* 0x000fe400000f1418 */
[-C--:B------:R-:W-:Y:S01]  /*308d0*/  ISETP.GE.AND P0, PT, R15, R0.reuse, PT ;  /* 0x000000000f00720c */ /* 0x080fe20003f06270 */
[----:B------:R-:W-:Y:S02]  /*308e0*/  BSSY B1, `(.L_x_3818) ;  /* 0x0000009000017945 */ /* 0x000fe40003800000 */
[----:B--2---:R0:W-:Y:S01]  /*308f0*/  @!P1 ST.E.64 desc[UR42][R18.64], R10 ;  /* 0x0000000a12009985 */ /* 0x0041e2000c101b2a */
[----:B------:R-:W-:-:S09]  /*30900*/  ISETP.GE.AND P1, PT, R3, R0, PT ;  /* 0x000000000300720c */ /* 0x000fd20003f26270 */
[----:B------:R-:W-:Y:S05]  /*30910*/  @P0 BRA `(.L_x_3819) ;  /* 0x0000000000140947 */ /* 0x000fea0003800000 */
[----:B------:R-:W2:Y:S04]  /*30920*/  LDL R24, [R1+0x498] ;  /* 0x0004980001187983 */ /* 0x000ea80000100800 */
[----:B0-----:R-:W3:Y:S01]  /*30930*/  LDL.64 R8, [R1+0x448] ;  /* 0x0004480001087983 */ /* 0x001ee20000100a00 */
[----:B------:R-:W-:-:S04]  /*30940*/  LEA R6, P0, R15, R14, 0x2 ;  /* 0x0000000e0f067211 */ /* 0x000fc800078010ff */
[----:B--2---:R-:W-:-:S05]  /*30950*/  LEA.HI.X R7, R15, R5, R24, 0x2, P0 ;  /* 0x000000050f077211 */ /* 0x004fca00000f1418 */
[----:B---3--:R1:W-:Y:S04]  /*30960*/  ST.E.64 desc[UR42][R6.64], R8 ;  /* 0x0000000806007985 */ /* 0x0083e8000c101b2a */
.L_x_3819:
[----:B------:R-:W-:Y:S05]  /*30970*/  BSYNC B1 ;  /* 0x0000000000017941 */ /* 0x000fea0003800000 */
.L_x_3818:
[----:B------:R-:W-:Y:S05]  /*30980*/  @P1 BRA `(.L_x_3813) ;  /* 0x0000000c00a01947 */ /* 0x000fea0003800000 */
[----:B------:R-:W2:Y:S04]  /*30990*/  LDL R0, [R1+0x494] ;  /* 0x0004940001007983 */ /* 0x000ea80000100800 */
[----:B01----:R-:W3:Y:S01]  /*309a0*/  LDL.64 R6, [R1+0x458] ;  /* 0x0004580001067983 */ /* 0x003ee20000100a00 */
[----:B------:R-:W-:-:S04]  /*309b0*/  LEA R14, P0, R3, R14, 0x2 ;  /* 0x0000000e030e7211 */ /* 0x000fc800078010ff */
[----:B--2---:R-:W-:-:S05]  /*309c0*/  LEA.HI.X R15, R3, R5, R0, 0x2, P0 ;  /* 0x00000005030f7211 */ /* 0x004fca00000f1400 */
[----:B---3--:R3:W-:Y:S01]  /*309d0*/  ST.E.64 desc[UR42][R14.64], R6 ;  /* 0x000000060e007985 */ /* 0x0087e2000c101b2a */
[----:B------:R-:W-:Y:S05]  /*309e0*/  BRA `(.L_x_3813) ;  /* 0x0000000c00887947 */ /* 0x000fea0003800000 */
.L_x_3800:
[----:B------:R-:W-:Y:S01]  /*309f0*/  ULDC.64 UR4, c[0x0][0xd08] ;  /* 0x0003420000047ab9 */ /* 0x000fe20000000a00 */
[----:B------:R-:W2:Y:S01]  /*30a00*/  LDC.64 R4, c[0x0][0xd00] ;  /* 0x00034000ff047b82 */ /* 0x000ea20000000a00 */
[----:B------:R-:W-:Y:S01]  /*30a10*/  ISETP.NE.U32.AND P0, PT, RZ, UR4, PT ;  /* 0x00000004ff007c0c */ /* 0x000fe2000bf05070 */
[----:B------:R-:W3:Y:S01]  /*30a20*/  LDL R0, [R1+0x480] ;  /* 0x0004800001007983 */ /* 0x000ee20000100800 */
[----:B------:R-:W-:Y:S02]  /*30a30*/  IMAD.MOV.U32 R3, RZ, RZ, RZ ;  /* 0x000000ffff037224 */ /* 0x000fe400078e00ff */
[----:B------:R-:W-:Y:S01]  /*30a40*/  ISETP.NE.AND.EX P1, PT, RZ, UR5, PT, P0 ;  /* 0x00000005ff007c0c */ /* 0x000fe2000bf25300 */
[----:B------:R-:W-:Y:S02]  /*30a50*/  ULDC.64 UR4, c[0x0][0xd00] ;  /* 0x0003400000047ab9 */ /* 0x000fe40000000a00 */
[----:B------:R-:W-:-:S04]  /*30a60*/  ISETP.NE.U32.AND P0, PT, RZ, UR4, PT ;  /* 0x00000004ff007c0c */ /* 0x000fc8000bf05070 */
[----:B------:R-:W-:-:S06]  /*30a70*/  ISETP.NE.AND.EX P0, PT, RZ, UR5, PT, P0 ;  /* 0x00000005ff007c0c */ /* 0x000fcc000bf05300 */
[----:B------:R-:W4:Y:S01]  /*30a80*/  @P1 LDC.64 R6, c[0x0][0xd08] ;  /* 0x00034200ff061b82 */ /* 0x000f220000000a00 */
[----:B------:R-:W-:Y:S02]  /*30a90*/  ULDC UR4, c[0x0][0xb88] ;  /* 0x0002e20000047ab9 */ /* 0x000fe40000000800 */
[----:B------:R-:W-:Y:S02]  /*30aa0*/  IMAD.U32 R18, RZ, RZ, UR4 ;  /* 0x00000004ff127e24 */ /* 0x000fe4000f8e00ff */
[----:B--2---:R-:W-:-:S05]  /*30ab0*/  IMAD.WIDE R4, R198, 0x4, R4 ;  /* 0x00000004c6047825 */ /* 0x004fca00078e0204 */
[----:B------:R2:W5:Y:S01]  /*30ac0*/  @P0 LDG.E R3, desc[UR42][R4.64] ;  /* 0x0000002a04030981 */ /* 0x000562000c1e1900 */
[----:B----4-:R-:W-:-:S05]  /*30ad0*/  @P1 IMAD.WIDE R6, R198, 0x4, R6 ;  /* 0x00000004c6061825 */ /* 0x010fca00078e0206 */
[----:B------:R2:W5:Y:S01]  /*30ae0*/  @P1 LDG.E R18, desc[UR42][R6.64] ;  /* 0x0000002a06121981 */ /* 0x000562000c1e1900 */
[----:B------:R-:W-:Y:S02]  /*30af0*/  ISETP.NE.AND P2, PT, R195, RZ, PT ;  /* 0x000000ffc300720c */ /* 0x000fe40003f45270 */
[----:B------:R-:W-:-:S11]  /*30b00*/  SHF.R.S32.HI R26, RZ, 0x1f, R198 ;  /* 0x0000001fff1a7819 */ /* 0x000fd600000114c6 */
[----:B------:R-:W4:Y:S02]  /*30b10*/  @!P2 LDC R195, c[0x0][0xbd4] ;  /* 0x0002f500ffc3ab82 */ /* 0x000f240000000800 */
[----:B----4-:R-:W-:Y:S02]  /*30b20*/  ISETP.GT.AND P2, PT, R195, 0x1, PT ;  /* 0x00000001c300780c */ /* 0x010fe40003f44270 */
[----:B---3--:R-:W-:Y:S01]  /*30b30*/  ISETP.GT.AND P3, PT, R0, 0x7f, PT ;  /* 0x0000007f0000780c */ /* 0x008fe20003f64270 */
[----:B--2---:R-:W-:-:S12]  /*30b40*/  @P1 BRA `(.L_x_3820) ;  /* 0x0000000000101947 */ /* 0x004fd80003800000 */
[----:B------:R-:W-:Y:S05]  /*30b50*/  @!P0 BRA `(.L_x_3820) ;  /* 0x00000000000c8947 */ /* 0x000fea0003800000 */
[----:B------:R-:W2:Y:S04]  /*30b60*/  LDG.E R7, desc[UR42][R4.64] ;  /* 0x0000002a04077981 */ /* 0x000ea8000c1e1900 */
[----:B-----5:R-:W2:Y:S02]  /*30b70*/  LDG.E R18, desc[UR42][R4.64+0x4] ;  /* 0x0000042a04127981 */ /* 0x020ea4000c1e1900 */
[----:B--2---:R-:W-:-:S07]  /*30b80*/  IMAD.IADD R18, R18, 0x1, -R7 ;  /* 0x0000000112127824 */ /* 0x004fce00078e0a07 */
.L_x_3820:
[----:B------:R-:W-:Y:S01]  /*30b90*/  BSSY B1, `(.L_x_3821) ;  /* 0x0000036000017945 */ /* 0x000fe20003800000 */
[----:B------:R-:W-:Y:S02]  /*30ba0*/  SEL R25, R198, RZ, !P0 ;  /* 0x000000ffc6197207 */ /* 0x000fe40004000000 */
[----:B------:R-:W-:Y:S02]  /*30bb0*/  SEL R26, R26, RZ, !P0 ;  /* 0x000000ff1a1a7207 */ /* 0x000fe40004000000 */
[----:B-----5:R-:W-:Y:S01]  /*30bc0*/  SHF.R.S32.HI R24, RZ, 0x1f, R3 ;  /* 0x0000001fff187819 */ /* 0x020fe20000011403 */
[----:B------:R-:W-:Y:S06]  /*30bd0*/  @P3 BRA `(.L_x_3822) ;  /* 0x0000000000c43947 */ /* 0x000fec0003800000 */
[----:B------:R-:W2:Y:S01]  /*30be0*/  S2R R4, SR_TID.X ;  /* 0x0000000000047919 */ /* 0x000ea20000002100 */
[----:B------:R-:W3:Y:S02]  /*30bf0*/  LDC R29, c[0x0][0xce8] ;  /* 0x00033a00ff1d7b82 */ /* 0x000ee40000000800 */
[----:B---3--:R-:W-:Y:S01]  /*30c00*/  IMAD R0, R18, R29, RZ ;  /* 0x0000001d12007224 */ /* 0x008fe200078e02ff */
[----:B--2---:R-:W-:-:S04]  /*30c10*/  IADD3 R27, R194, -0x80, R4 ;  /* 0xffffff80c21b7810 */ /* 0x004fc80007ffe004 */
[----:B------:R-:W-:-:S13]  /*30c20*/  ISETP.GE.AND P0, PT, R27, R0, PT ;  /* 0x000000001b00720c */ /* 0x000fda0003f06270 */
[----:B------:R-:W-:Y:S05]  /*30c30*/  @P0 BRA `(.L_x_3822) ;  /* 0x0000000000ac0947 */ /* 0x000fea0003800000 */
[----:B------:R-:W-:Y:S01]  /*30c40*/  IMAD.MOV.U32 R20, RZ, RZ, 0xab8 ;  /* 0x00000ab8ff147424 */ /* 0x000fe200078e00ff */
[----:B------:R-:W-:Y:S01]  /*30c50*/  ISETP.GT.AND P0, PT, R195, 0x1, PT ;  /* 0x00000001c300780c */ /* 0x000fe20003f04270 */
[----:B------:R-:W2:Y:S01]  /*30c60*/  LDC.64 R4, c[0x0][0xca8] ;  /* 0x00032a00ff047b82 */ /* 0x000ea20000000a00 */
[----:B------:R-:W-:Y:S01]  /*30c70*/  ISETP.NE.AND P1, PT, R29, 0x1, PT ;  /* 0x000000011d00780c */ /* 0x000fe20003f25270 */
[----:B------:R-:W-:Y:S01]  /*30c80*/  IMAD.MOV.U32 R19, RZ, RZ, R27 ;  /* 0x000000ffff137224 */ /* 0x000fe200078e001b */
[----:B------:R-:W-:Y:S02]  /*30c90*/  SEL R20, R20, 0xa78, P0 ;  /* 0x00000a7814147807 */ /* 0x000fe40000000000 */
[----:B------:R-:W-:-:S03]  /*30ca0*/  SEL R203, R203, RZ, P0 ;  /* 0x000000ffcbcb7207 */ /* 0x000fc60000000000 */
[----:B------:R-:W3:Y:S08]  /*30cb0*/  LDC.64 R10, c[0x0][R20+0x220] ;  /* 0x00008800140a7b82 */ /* 0x000ef00000000a00 */
[----:B------:R-:W4:Y:S08]  /*30cc0*/  LDC.64 R14, c[0x0][R20+0x218] ;  /* 0x00008600140e7b82 */ /* 0x000f300000000a00 */
[----:B------:R-:W5:Y:S08]  /*30cd0*/  LDC.64 R8, c[0x0][R20+0x228] ;  /* 0x00008a0014087b82 */ /* 0x000f700000000a00 */
[----:B------:R-:W0:Y:S08]  /*30ce0*/  LDC.64 R6, c[0x0][R20+0x210] ;  /* 0x0000840014067b82 */ /* 0x000e300000000a00 */
[----:B------:R-:W1:Y:S08]  /*30cf0*/  @P1 LDC R0, c[0x0][0xcec] ;  /* 0x00033b00ff001b82 */ /* 0x000e700000000800 */
[----:B------:R-:W5:Y:S01]  /*30d00*/  @P1 LDC R31, c[0x0][0xcf0] ;  /* 0x00033c00ff1f1b82 */ /* 0x000f620000000800 */
[----:B---3--:R-:W-:-:S07]  /*30d10*/  IMAD R11, R11, R25, RZ ;  /* 0x000000190b0b7224 */ /* 0x008fce00078e02ff */
[----:B--2---:R-:W2:Y:S01]  /*30d20*/  @!P0 LDC R4, c[0x0][0xc50] ;  /* 0x00031400ff048b82 */ /* 0x004ea20000000800 */
[----:B------:R-:W-:-:S04]  /*30d30*/  IMAD.WIDE.U32 R12, R10, R25, RZ ;  /* 0x000000190a0c7225 */ /* 0x000fc800078e00ff */
[----:B------:R-:W-:Y:S02]  /*30d40*/  IMAD R11, R10, R26, R11 ;  /* 0x0000001a0a0b7224 */ /* 0x000fe400078e020b */
[----:B-1----:R-:W-:Y:S01]  /*30d50*/  @P1 IMAD.HI.U32 R0, R27, R0, RZ ;  /* 0x000000001b001227 */ /* 0x002fe200078e00ff */
        /* <DEDUP_REMOVED lines=16> */
[-C--:B0-----:R-:W-:Y:S01]  /*30e60*/  IMAD R0, R7, R11.reuse, RZ ;  /* 0x0000000b07007224 */ /* 0x081fe200078e02ff */
[----:B------:R-:W-:Y:S01]  /*30e70*/  SHF.R.S32.HI R13, RZ, 0x1f, R11 ;  /* 0x0000001fff0d7819 */ /* 0x000fe2000001140b */
[----:B------:R-:W-:Y:S02]  /*30e80*/  IMAD.MOV.U32 R7, RZ, RZ, -0x800000 ;  /* 0xff800000ff077424 */ /* 0x000fe400078e00ff */
[----:B------:R-:W-:-:S04]  /*30e90*/  IMAD.WIDE.U32 R8, R6, R11, R8 ;  /* 0x0000000b06087225 */ /* 0x000fc800078e0008 */
[----:B------:R-:W-:Y:S01]  /*30ea0*/  IMAD R13, R6, R13, R0 ;  /* 0x0000000d060d7224 */ /* 0x000fe200078e0200 */
[----:B--2---:R-:W-:-:S03]  /*30eb0*/  LEA R4, P0, R8, R4, 0x2 ;  /* 0x0000000408047211 */ /* 0x004fc600078010ff */
[----:B------:R-:W-:-:S05]  /*30ec0*/  IMAD.IADD R0, R9, 0x1, R13 ;  /* 0x0000000109007824 */ /* 0x000fca00078e020d */
[----:B-1----:R-:W-:-:S05]  /*30ed0*/  LEA.HI.X R5, R8, R5, R0, 0x2, P0 ;  /* 0x0000000508057211 */ /* 0x002fca00000f1400 */
[----:B------:R2:W-:Y:S02]  /*30ee0*/  STG.E desc[UR42][R4.64], R7 ;  /* 0x0000000704007986 */ /* 0x0005e4000c10192a */
.L_x_3822:
[----:B------:R-:W-:Y:S05]  /*30ef0*/  BSYNC B1 ;  /* 0x0000000000017941 */ /* 0x000fea0003800000 */
.L_x_3821:
[----:B------:R-:W-:Y:S05]  /*30f00*/  @P2 BRA `(.L_x_3813) ;  /* 0x0000000800402947 */ /* 0x000fea0003800000 */
[----:B------:R-:W3:Y:S01]  /*30f10*/  LDL R6, [R1+0x490] ;  /* 0x0004900001067983 */ /* 0x000ee20000100800 */
[----:B------:R-:W4:Y:S01]  /*30f20*/  LDC R19, c[0x0][0xce8] ;  /* 0x00033a00ff137b82 */ /* 0x000f220000000800 */
[----:B------:R-:W-:Y:S01]  /*30f30*/  ULDC.64 UR4, c[0x0][0xba0] ;  /* 0x0002e80000047ab9 */ /* 0x000fe20000000a00 */
[----:B------:R-:W-:Y:S01]  /*30f40*/  ULDC.64 UR6, c[0x0][0xbf0] ;  /* 0x0002fc0000067ab9 */ /* 0x000fe20000000a00 */
[----:B------:R-:W3:Y:S01]  /*30f50*/  LDL R10, [R1+0x47c] ;  /* 0x00047c00010a7983 */ /* 0x000ee20000100800 */
[----:B------:R-:W-:Y:S02]  /*30f60*/  IMAD R0, R24, UR4, RZ ;  /* 0x0000000418007c24 */ /* 0x000fe4000f8e02ff */
[----:B--2---:R-:W-:-:S04]  /*30f70*/  IMAD.WIDE.U32 R4, R3, UR4, RZ ;  /* 0x0000000403047c25 */ /* 0x004fc8000f8e00ff */
[----:B------:R-:W-:Y:S01]  /*30f80*/  IMAD R7, R3, UR5, R0 ;  /* 0x0000000503077c24 */ /* 0x000fe2000f8e0200 */
[----:B------:R-:W-:-:S03]  /*30f90*/  ULDC.64 UR4, c[0x0][0xbe8] ;  /* 0x0002fa0000047ab9 */ /* 0x000fc60000000a00 */
[----:B------:R-:W-:Y:S02]  /*30fa0*/  IMAD.IADD R5, R5, 0x1, R7 ;  /* 0x0000000105057824 */ /* 0x000fe400078e0207 */
[----:B------:R-:W-:-:S04]  /*30fb0*/  IMAD.WIDE.U32 R4, R193, UR4, R4 ;  /* 0x00000004c1047c25 */ /* 0x000fc8000f8e0004 */
[----:B------:R-:W-:Y:S01]  /*30fc0*/  IMAD R5, R193, UR5, R5 ;  /* 0x00000005c1057c24 */ /* 0x000fe2000f8e0205 */
[----:B------:R-:W-:Y:S01]  /*30fd0*/  ULDC.64 UR4, c[0x0][0xbe0] ;  /* 0x0002f80000047ab9 */ /* 0x000fe20000000a00 */
[----:B----4-:R-:W-:Y:S01]  /*30fe0*/  ISETP.NE.AND P0, PT, R19, 0x1, PT ;  /* 0x000000011300780c */ /* 0x010fe20003f05270 */
[----:B------:R-:W-:-:S12]  /*30ff0*/  IMAD.WIDE.U32 R4, R25, UR6, R4 ;  /* 0x0000000619047c25 */ /* 0x000fd8000f8e0004 */
[----:B------:R-:W2:Y:S08]  /*31000*/  @P0 LDC R9, c[0x0][0xcec] ;  /* 0x00033b00ff090b82 */ /* 0x000eb00000000800 */
[----:B------:R-:W4:Y:S01]  /*31010*/  @P0 LDC R11, c[0x0][0xcf0] ;  /* 0x00033c00ff0b0b82 */ /* 0x000f220000000800 */
[----:B---3--:R-:W-:Y:S02]  /*31020*/  IMAD R3, R6, 0x20, R10 ;  /* 0x0000002006037824 */ /* 0x008fe400078e020a */
[----:B------:R-:W-:-:S02]  /*31030*/  IMAD R6, R26, UR6, RZ ;  /* 0x000000061a067c24 */ /* 0x000fc4000f8e02ff */
[----:B------:R-:W-:-:S04]  /*31040*/  IMAD.IADD R8, R194, 0x1, R3 ;  /* 0x00000001c2087824 */ /* 0x000fc800078e0203 */
[----:B--2---:R-:W-:-:S04]  /*31050*/  @P0 IMAD.HI.U32 R0, R8, R9, RZ ;  /* 0x0000000908000227 */ /* 0x004fc800078e00ff */
[----:B------:R-:W-:Y:S01]  /*31060*/  IMAD.MOV.U32 R3, RZ, RZ, R8 ;  /* 0x000000ffff037224 */ /* 0x000fe200078e0008 */
[----:B----4-:R-:W-:Y:S01]  /*31070*/  @P0 SHF.R.U32.HI R3, RZ, R11, R0 ;  /* 0x0000000bff030219 */ /* 0x010fe20000011600 */
[----:B------:R-:W-:-:S03]  /*31080*/  IMAD R9, R25, UR7, R6 ;  /* 0x0000000719097c24 */ /* 0x000fc6000f8e0206 */
        /* <DEDUP_REMOVED lines=21> */
.L_x_4075:
[----:B------:R-:W-:Y:S01]  /*311e0*/  IMAD R18, R18, R19, RZ ;  /* 0x0000001312127224 */ /* 0x000fe200078e02ff */
[----:B------:R-:W-:Y:S01]  /*311f0*/  BSSY B1, `(.L_x_3824) ;  /* 0x0000015000017945 */ /* 0x000fe20003800000 */
[----:B------:R-:W-:-:S05]  /*31200*/  IMAD.IADD R7, R10, 0x1, R194 ;  /* 0x000000010a077824 */ /* 0x000fca00078e02c2 */
[----:B------:R-:W-:-:S13]  /*31210*/  ISETP.GE.AND P0, PT, R7, R18, PT ;  /* 0x000000120700720c */ /* 0x000fda0003f06270 */
[----:B------:R-:W-:Y:S05]  /*31220*/  @P0 BRA `(.L_x_3825) ;  /* 0x0000000000440947 */ /* 0x000fea0003800000 */
[----:B------:R-:W-:Y:S02]  /*31230*/  ULDC UR4, c[0x0][0xbc8] ;  /* 0x0002f20000047ab9 */ /* 0x000fe40000000800 */
[----:B------:R-:W-:Y:S02]  /*31240*/  ISETP.GE.AND P3, PT, R181, UR4, PT ;  /* 0x00000004b5007c0c */ /* 0x000fe4000bf66270 */
[----:B------:R-:W-:Y:S02]  /*31250*/  ISETP.GE.AND P2, PT, R183, UR4, PT ;  /* 0x00000004b7007c0c */ /* 0x000fe4000bf46270 */
[----:B------:R-:W-:Y:S02]  /*31260*/  ISETP.GE.AND P1, PT, R182, UR4, PT ;  /* 0x00000004b6007c0c */ /* 0x000fe4000bf26270 */
[----:B------:R-:W-:-:S07]  /*31270*/  ISETP.GE.AND P0, PT, R188, UR4, PT ;  /* 0x00000004bc007c0c */ /* 0x000fce000bf06270 */
[-C--:B----4-:R-:W-:Y:S02]  /*31280*/  @!P3 LEA R8, P5, R181, R14.reuse, 0x1 ;  /* 0x0000000eb508b211 */ /* 0x090fe400078a08ff */
[----:B------:R-:W-:Y:S02]  /*31290*/  @!P2 LEA R10, P4, R183, R14, 0x1 ;  /* 0x0000000eb70aa211 */ /* 0x000fe400078808ff */
[----:B---3--:R-:W-:Y:S02]  /*312a0*/  @!P3 LEA.HI.X R9, R181, R0, R202, 0x1, P5 ;  /* 0x00000000b509b211 */ /* 0x008fe400028f0cca */
        /* <DEDUP_REMOVED lines=9> */
.L_x_3825:
[----:B------:R-:W-:Y:S05]  /*31340*/  BSYNC B1 ;  /* 0x0000000000017941 */ /* 0x000fea0003800000 */
.L_x_3824:
[----:B------:R-:W-:-:S03]  /*31350*/  UMOV UR4, 0xffffffff ;  /* 0xffffffff00047882 */ /* 0x000fc60000000000 */
[----:B------:R-:W-:Y:S05]  /*31360*/  BRA.DIV UR4, `(.L_x_3826) ;  /* 0x000000b604247947 */ /* 0x000fea000b800000 */
[----:B---3--:R3:W0:Y:S04]  /*31370*/  SHFL.IDX PT, R0, R4, 0x1, 0x181f ;  /* 0x00381f0004007f89 */ /* 0x00862800000e0000 */
[----:B----4-:R3:W4:Y:S02]  /*31380*/  SHFL.IDX PT, R14, R3, 0x1, 0x181f ;  /* 0x00381f00030e7f89 */ /* 0x01072400000e0000 */
.L_x_4079:
[----:B------:R-:W-:Y:S01]  /*31390*/  VIADD R5, R7, 0x20 ;  /* 0x0000002007057836 */ /* 0x000fe20000000000 */
        /* <DEDUP_REMOVED lines=20> */
.L_x_3828:
[----:B------:R-:W-:Y:S05]  /*314e0*/  BSYNC B1 ;  /* 0x0000000000017941 */ /* 0x000fea0003800000 */
.L_x_3827:
[----:B------:R-:W-:-:S03]  /*314f0*/  UMOV UR4, 0xffffffff ;  /* 0xffffffff00047882 */ /* 0x000fc60000000000 */
[----:B------:R-:W-:Y:S05]  /*31500*/  BRA.DIV UR4, `(.L_x_3829) ;  /* 0x000000b604047947 */ /* 0x000fea000b800000 */
[----:B0-----:R0:W0:Y:S04]  /*31510*/  SHFL.IDX PT, R0, R4, 0x2, 0x181f ;  /* 0x00581f0004007f89 */ /* 0x00102800000e0000 */
[----:B----4-:R4:W0:Y:S02]  /*31520*/  SHFL.IDX PT, R14, R3, 0x2, 0x181f ;  /* 0x00581f00030e7f89 */ /* 0x01082400000e0000 */
.L_x_4083:
        /* <DEDUP_REMOVED lines=21> */
.L_x_3831:
[----:B------:R-:W-:Y:S05]  /*31680*/  BSYNC B1 ;  /* 0x0000000000017941 */ /* 0x000fea0003800000 */
.L_x_3830:
[----:B------:R-:W-:-:S03]  /*31690*/  UMOV UR4, 0xffffffff ;  /* 0xffffffff00047882 */ /* 0x000fc60000000000 */
[----:B------:R-:W-:Y:S05]  /*316a0*/  BRA.DIV UR4, `(.L_x_3832) ;  /* 0x000000b204e47947 */ /* 0x000fea000b800000 */
[----:B0-----:R0:W0:Y:S04]  /*316b0*/  SHFL.IDX PT, R0, R4, 0x3, 0x181f ;  /* 0x00781f0004007f89 */ /* 0x00102800000e0000 */
[----:B------:R0:W0:Y:S02]  /*316c0*/  SHFL.IDX PT, R14, R3, 0x3, 0x181f ;  /* 0x00781f00030e7f89 */ /* 0x00002400000e0000 */
.L_x_4087:
[----:B0-234-:R-:W-:-:S05]  /*316d0*/  VIADD R3, R7, 0x60 ;  /* 0x0000006007037836 */ /* 0x01dfca0000000000 */
[----:B------:R-:W-:-:S13]  /*316e0*/  ISETP.GE.AND P0, PT, R3, R18, PT ;  /* 0x000000120300720c */ /* 0x000fda0003f06270 */
[----:B------:R-:W-:Y:S05]  /*316f0*/  @P0 BRA `(.L_x_3813) ;  /* 0x0000000000440947 */ /* 0x000fea0003800000 */
[----:B------:R-:W-:Y:S02]  /*31700*/  ULDC UR4, c[0x0][0xbc8] ;  /* 0x0002f20000047ab9 */ /* 0x000fe40000000800 */
[----:B------:R-:W-:Y:S02]  /*31710*/  ISETP.GE.AND P3, PT, R181, UR4, PT ;  /* 0x00000004b5007c0c */ /* 0x000fe4000bf66270 */
[----:B------:R-:W-:Y:S02]  /*31720*/  ISETP.GE.AND P2, PT, R183, UR4, PT ;  /* 0x00000004b7007c0c */ /* 0x000fe4000bf46270 */
[----:B------:R-:W-:Y:S02]  /*31730*/  ISETP.GE.AND P1, PT, R182, UR4, PT ;  /* 0x00000004b6007c0c */ /* 0x000fe4000bf26270 */
[----:B------:R-:W-:-:S07]  /*31740*/  ISETP.GE.AND P0, PT, R188, UR4, PT ;  /* 0x00000004bc007c0c */ /* 0x000fce000bf06270 */
        /* <DEDUP_REMOVED lines=12> */
.L_x_3813:
[----:B------:R-:W-:Y:S05]  /*31810*/  BSYNC B0 ;  /* 0x0000000000007941 */ /* 0x000fea0003800000 */
.L_x_3799:
[----:B------:R-:W-:Y:S02]  /*31820*/  ULDC UR4, c[0x0][0xd3c] ;  /* 0x00034f0000047ab9 */ /* 0x000fe40000000800 */
[----:B-1----:R-:W-:-:S13]  /*31830*/  ISETP.GE.AND P0, PT, R91, UR4, PT ;  /* 0x000000045b007c0c */ /* 0x002fda000bf06270 */
[----:B------:R-:W-:Y:S05]  /*31840*/  @!P0 BRA `(.L_x_3833) ;  /* 0xfffffcfc00f08947 */ /* 0x000fea000383ffff */
[----:B------:R-:W-:Y:S05]  /*31850*/  BRA `(.L_x_3599) ;  /* 0x0000009800c47947 */ /* 0x000fea0003800000 */
.L_x_3597:
        /* <DEDUP_REMOVED lines=19> */
.L_x_3834:
        /* <DEDUP_REMOVED lines=44> */
.L_x_3838:
        /* <DEDUP_REMOVED lines=39> */
.L_x_3836:
        /* <DEDUP_REMOVED lines=12> */
.L_x_3839:
        /* <DEDUP_REMOVED lines=63> */
.L_x_3840:
        /* <DEDUP_REMOVED lines=61> */
.L_x_3841:
[----:B01----:R-:W-:-:S05]  /*32740*/  LOP3.LUT R3, RZ, R2, RZ, 0x33, !PT ;  /* 0x00000002ff037212 */ /* 0x003fca00078e33ff */
[----:B------:R-:W-:-:S05]  /*32750*/  IMAD.IADD R2, R4, 0x1, R3 ;  /* 0x0000000104027824 */ /* 0x000fca00078e0203 */
[----:B------:R1:W-:Y:S01]  /*32760*/  STL [R1+0x464], R2 ;  /* 0x0004640201007387 */ /* 0x0003e20000100800 */
[----:B------:R-:W-:Y:S05]  /*32770*/  BRA `(.L_x_3842) ;  /* 0x0000000000107947 */ /* 0x000fea0003800000 */
.L_x_3837:
[----:B------:R-:W-:Y:S01]  /*32780*/  IMAD.U32 R2, RZ, RZ, UR6 ;  /* 0x00000006ff027e24 */ /* 0x000fe2000f8e00ff */
[----:B------:R0:W-:Y:S04]  /*32790*/  STL [R1+0x464], RZ ;  /* 0x000464ff01007387 */ /* 0x0001e80000100800 */
[----:B------:R0:W-:Y:S04]  /*327a0*/  STL [R1+0x468], RZ ;  /* 0x000468ff01007387 */ /* 0x0001e80000100800 */
[----:B------:R0:W-:Y:S02]  /*327b0*/  STL [R1+0x460], R2 ;  /* 0x0004600201007387 */ /* 0x0001e40000100800 */
.L_x_3842:
        /* <DEDUP_REMOVED lines=10> */
.L_x_3835:
        /* <DEDUP_REMOVED lines=8> */
[----:B-1----:R-:W1:Y:S01]  /*328e0*/  S2R R5, SR_TID.X ;  /* 0x0000000000057919 */ /* 0x002e620000002100 */
[----:B------:R-:W2:Y:S01]  /*328f0*/  S2UR UR5, SR_CgaCtaId ;  /* 0x00000000000579c3 */ /* 0x000ea20000008800 */
[----:B------:R-:W-:Y:S01]  /*32900*/  UMOV UR4, 0x400 ;  /* 0x0000040000047882 */ /* 0x000fe20000000000 */
[----:B------:R-:W-:Y:S01]  /*32910*/  BSSY B8, `(.L_x_3843) ;  /* 0x000086d000087945 */ /* 0x000fe20003800000 */
[----:B------:R-:W-:Y:S01]  /*32920*/  STL [R1+0x4e0], RZ ;  /* 0x0004e0ff01007387 */ /* 0x000fe20000100800 */
[----:B------:R-:W-:Y:S01]  /*32930*/  IMAD.MOV.U32 R19, RZ, RZ, RZ ;  /* 0x000000ffff137224 */ /* 0x000fe200078e00ff */
[----:B------:R-:W-:Y:S01]  /*32940*/  ULDC.64 UR40, c[0x0][0x198] ;  /* 0x0000660000287ab9 */ /* 0x000fe20000000a00 */
[----:B------:R-:W-:Y:S01]  /*32950*/  ULDC UR39, c[0x0][0xc] ;  /* 0x0000030000277ab9 */ /* 0x000fe20000000800 */
[----:B------:R-:W-:Y:S01]  /*32960*/  STL [R1+0x470], RZ ;  /* 0x000470ff01007387 */ /* 0x000fe20000100800 */
[----:B--2---:R-:W-:-:S06]  /*32970*/  ULEA UR4, UR5, UR4, 0x18 ;  /* 0x0000000405047291 */ /* 0x004fcc000f8ec03f */
[----:B------:R-:W-:Y:S01]  /*32980*/  IMAD.U32 R18, RZ, RZ, UR4 ;  /* 0x00000004ff127e24 */ /* 0x000fe2000f8e00ff */
[C---:B-1----:R-:W-:Y:S01]  /*32990*/  LOP3.LUT R4, R5.reuse, 0x7f, RZ, 0xc0, !PT ;  /* 0x0000007f05047812 */ /* 0x042fe200078ec0ff */
[----:B---3--:R-:W-:-:S05]  /*329a0*/  IMAD.SHL.U32 R0, R5, 0x8, RZ ;  /* 0x0000000805007824 */ /* 0x008fca00078e00ff */
        /* <DEDUP_REMOVED lines=9> */
[----:B------:R-:W-:Y:S02]  /*32a40*/  IMAD.MOV.U32 R4, RZ, RZ, 0x1 ;  /* 0x00000001ff047424 */ /* 0x000fe400078e00ff */
[----:B------:R-:W-:Y:S01]  /*32a50*/  IMAD.MOV.U32 R2, RZ, RZ, 0x1 ;  /* 0x00000001ff027424 */ /* 0x000fe200078e00ff */
[----:B------:R0:W-:Y:S04]  /*32a60*/  STL [R1+0x474], R3 ;  /* 0x0004740301007387 */ /* 0x0001e80000100800 */
[----:B------:R-:W-:Y:S04]  /*32a70*/  STL [R1+0x478], R4 ;  /* 0x0004780401007387 */ /* 0x000fe80000100800 */
[----:B------:R1:W-:Y:S01]  /*32a80*/  STL [R1+0x47c], R2 ;  /* 0x00047c0201007387 */ /* 0x0003e20000100800 */
[----:B0-----:R-:W-:-:S02]  /*32a90*/  LOP3.LUT R3, R0, 0x40, RZ, 0xfc, !PT ;  /* 0x0000004000037812 */ /* 0x001fc400078efcff */
[C---:B-1----:R-:W-:Y:S02]  /*32aa0*/  LOP3.LUT R2, R0.reuse, 0x80, RZ, 0xfc, !PT ;  /* 0x0000008000027812 */ /* 0x042fe400078efcff */
[----:B------:R-:W-:-:S07]  /*32ab0*/  LOP3.LUT R0, R0, 0xc0, RZ, 0xfc, !PT ;  /* 0x000000c000007812 */ /* 0x000fce00078efcff */
.L_x_4009:
[----:B------:R-:W2:Y:S01]  /*32ac0*/  LDL R14, [R1+0x46c] ;  /* 0x00046c00010e7983 */ /* 0x000ea20000100800 */
[----:B------:R-:W-:Y:S05]  /*32ad0*/  YIELD ;  /* 0x0000000000007946 */ /* 0x000fea0003800000 */
[----:B------:R-:W-:Y:S01]  /*32ae0*/  ULDC.64 UR4, c[0x0][0xb20] ;  /* 0x0002c80000047ab9 */ /* 0x000fe20000000a00 */
[----:B01----:R-:W-:Y:S02]  /*32af0*/  CS2R R6, SRZ ;  /* 0x0000000000067805 */ /* 0x003fe4000001ff00 */
[----:B------:R-:W-:Y:S01]  /*32b00*/  ISETP.NE.U32.AND P0, PT, RZ, UR4, PT ;  /* 0x00000004ff007c0c */ /* 0x000fe2000bf05070 */
[----:B------:R-:W0:Y:S01]  /*32b10*/  LDC.64 R12, c[0x0][0xaf8] ;  /* 0x0002be00ff0c7b82 */ /* 0x000e220000000a00 */
[----:B------:R-:W-:Y:S01]  /*32b20*/  ULDC.64 UR6, c[0x0][0xb00] ;  /* 0x0002c00000067ab9 */ /* 0x000fe20000000a00 */
[----:B------:R-:W-:Y:S01]  /*32b30*/  ULDC.64 UR8, c[0x0][0xb08] ;  /* 0x0002c20000087ab9 */ /* 0x000fe20000000a00 */
[----:B------:R-:W-:Y:S01]  /*32b40*/  ISETP.NE.AND.EX P0, PT, RZ, UR5, PT, P0 ;  /* 0x00000005ff007c0c */ /* 0x000fe2000bf05300 */
[----:B------:R-:W-:-:S04]  /*32b50*/  ULDC.64 UR4, c[0x0][0xb10] ;  /* 0x0002c40000047ab9 */ /* 0x000fc80000000a00 */
[----:B------:R-:W1:Y:S08]  /*32b60*/  LDC.64 R4, c[0x0][0xb00] ;  /* 0x0002c000ff047b82 */ /* 0x000e700000000a00 */
        /* <DEDUP_REMOVED lines=8> */
[----:B------:R-:W-:Y:S01]  /*32bf0*/  ISETP.NE.U32.AND P4, PT, RZ, UR8, PT ;  /* 0x00000008ff007c0c */ /* 0x000fe2000bf85070 */
[----:B------:R-:W-:Y:S01]  /*32c00*/  IMAD.MOV.U32 R8, RZ, RZ, RZ ;  /* 0x000000ffff087224 */ /* 0x000fe200078e00ff */
[----:B------:R-:W-:Y:S01]  /*32c10*/  ISETP.NE.U32.AND P1, PT, RZ, UR4, PT ;  /* 0x00000004ff007c0c */ /* 0x000fe2000bf25070 */
[----:B--2---:R-:W0:Y:S01]  /*32c20*/  LDC.64 R2, c[0x0][0xb08] ;  /* 0x0002c200ff027b82 */ /* 0x004e220000000a00 */
[----:B------:R-:W-:-:S02]  /*32c30*/  IMAD.MOV.U32 R0, RZ, RZ, RZ ;  /* 0x000000ffff007224 */ /* 0x000fc400078e00ff */
[----:B------:R-:W-:Y:S01]  /*32c40*/  ISETP.NE.AND.EX P3, PT, RZ, UR5, PT, P1 ;  /* 0x00000005ff007c0c */ /* 0x000fe2000bf65310 */
[----:B-1----:R-:W-:-:S04]  /*32c50*/  IMAD.WIDE R4, R14, 0x4, R4 ;  /* 0x000000040e047825 */ /* 0x002fc800078e0204 */
        /* <DEDUP_REMOVED lines=30> */
.L_x_3844:
        /* <DEDUP_REMOVED lines=16> */
.L_x_3845:
[----:B------:R-:W-:Y:S05]  /*32f40*/  @!P1 BRA `(.L_x_3846) ;  /* 0x00000000000c9947 */ /* 0x000fea0003800000 */
[----:B------:R-:W2:Y:S04]  /*32f50*/  LDG.E R7, desc[UR42][R4.64] ;  /* 0x0000002a04077981 */ /* 0x000ea8000c1e1900 */
[----:B------:R-:W2:Y:S02]  /*32f60*/  LDG.E R4, desc[UR42][R4.64+0x4] ;  /* 0x0000042a04047981 */ /* 0x000ea4000c1e1900 */
[----:B--2---:R-:W-:-:S07]  /*32f70*/  IMAD.IADD R7, R4, 0x1, -R7 ;  /* 0x0000000104077824 */ /* 0x004fce00078e0a07 */
.L_x_3846:
        /* <DEDUP_REMOVED lines=37> */
.L_x_3849:
[----:B------:R-:W-:-:S13]  /*331d0*/  ISETP.NE.AND P0, PT, R3, 0x1, PT ;  /* 0x000000010300780c */ /* 0x000fda0003f05270 */
[----:B------:R-:W1:Y:S02]  /*331e0*/  @P0 LDC.64 R4, c[0x0][0xae0] ;  /* 0x0002b800ff040b82 */ /* 0x000e640000000a00 */
[----:B-1----:R-:W-:-:S05]  /*331f0*/  @P0 IMAD.HI.U32 R4, R2, R4, RZ ;  /* 0x0000000402040227 */ /* 0x002fca00078e00ff */
[----:B------:R-:W-:-:S07]  /*33200*/  @P0 SHF.R.U32.HI R2, RZ, R5, R4 ;  /* 0x00000005ff020219 */ /* 0x000fce0000011604 */
.L_x_3850:
[----:B------:R-:W-:Y:S05]  /*33210*/  BSYNC B0 ;  /* 0x0000000000007941 */ /* 0x000fea0003800000 */
.L_x_3848:
[----:B------:R-:W-:-:S05]  /*33220*/  IMAD R2, R2, R3, R3 ;  /* 0x0000000302027224 */ /* 0x000fca00078e0203 */
[----:B------:R-:W-:-:S07]  /*33230*/  VIMNMX R8, R8, R2, PT ;  /* 0x0000000208087248 */ /* 0x000fce0003fe0100 */
.L_x_3847:
        /* <DEDUP_REMOVED lines=25> */
.L_x_3853:
[----:B------:R-:W-:-:S13]  /*333d0*/  ISETP.NE.AND P0, PT, R3, 0x1, PT ;  /* 0x000000010300780c */ /* 0x000fda0003f05270 */
[----:B------:R-:W1:Y:S02]  /*333e0*/  @P0 LDC.64 R4, c[0x0][0xae0] ;  /* 0x0002b800ff040b82 */ /* 0x000e640000000a00 */
[----:B-1----:R-:W-:-:S05]  /*333f0*/  @P0 IMAD.HI.U32 R4, R2, R4, RZ ;  /* 0x0000000402040227 */ /* 0x002fca00078e00ff */
[----:B------:R-:W-:-:S07]  /*33400*/  @P0 SHF.R.U32.HI R2, RZ, R5, R4 ;  /* 0x00000005ff020219 */ /* 0x000fce0000011604 */
.L_x_3854:
[----:B------:R-:W-:Y:S05]  /*33410*/  BSYNC B0 ;  /* 0x0000000000007941 */ /* 0x000fea0003800000 */
.L_x_3852:
[----:B------:R-:W-:-:S05]  /*33420*/  IMAD R2, R2, R3, RZ ;  /* 0x0000000302027224 */ /* 0x000fca00078e02ff */
[----:B------:R-:W-:-:S07]  /*33430*/  VIMNMX R6, R6, R2, !PT ;  /* 0x0000000206067248 */ /* 0x000fce0007fe0100 */
.L_x_3851:
        /* <DEDUP_REMOVED lines=41> */
.L_x_3856:
[----:B------:R-:W-:Y:S05]  /*336d0*/  BSYNC B0 ;  /* 0x0000000000007941 */ /* 0x000fea0003800000 */
.L_x_3855:
        /* <DEDUP_REMOVED lines=25> */
.L_x_4090:
[----:B--2---:R-:W-:Y:S02]  /*33870*/  ISETP.NE.AND P0, PT, R14, RZ, PT ;  /* 0x000000ff0e00720c */ /* 0x004fe40003f05270 */
[----:B------:R-:W-:-:S11]  /*33880*/  PLOP3.LUT P6, PT, PT, PT, PT, 0x8, 0x0 ;  /* 0x000000000000781c */ /* 0x000fd60003fce170 */
[----:B------:R-:W-:Y:S05]  /*33890*/  @P0 BRA `(.L_x_3860) ;  /* 0x00000000000c0947 */ /* 0x000fea0003800000 */
[----:B------:R-:W-:-:S03]  /*338a0*/  UMOV UR4, 0xffffffff ;  /* 0xffffffff00047882 */ /* 0x000fc60000000000 */
[----:B------:R-:W-:Y:S05]  /*338b0*/  BRA.DIV UR4, `(.L_x_3861) ;  /* 0x0000009204dc7947 */ /* 0x000fea000b800000 */
[----:B------:R-:W-:-:S13]  /*338c0*/  ELECT P6, URZ, PT ;  /* 0x00000000003f782f */ /* 0x000fda00038c0000 */
.L_x_3860:
        /* <DEDUP_REMOVED lines=9> */
.L_x_4093:
[----:B------:R-:W-:Y:S05]  /*33960*/  BSYNC B1 ;  /* 0x0000000000017941 */ /* 0x000fea0003800000 */
.L_x_3862:
[----:B------:R-:W-:Y:S04]  /*33970*/  BSSY B1, `(.L_x_3864) ;  /* 0x000007f000017945 */ /* 0x000fe80003800000 */
[----:B------:R-:W-:Y:S05]  /*33980*/  @!P6 BRA `(.L_x_3865) ;  /* 0x0000000400f4e947 */ /* 0x000fea0003800000 */
[----:B------:R-:W1:Y:S04]  /*33990*/  LDL R8, [R1+0x470] ;  /* 0x0004700001087983 */ /* 0x000e680000100800 */
[----:B------:R-:W2:Y:S01]  /*339a0*/  LDL R7, [R1+0x47c] ;  /* 0x00047c0001077983 */ /* 0x000ea20000100800 */
[----:B------:R-:W3:Y:S01]  /*339b0*/  S2R R6, SR_TID.X ;  /* 0x0000000000067919 */ /* 0x000ee20000002100 */
[----:B------:R-:W-:Y:S01]  /*339c0*/  BSSY B2, `(.L_x_3866) ;  /* 0x0000007000027945 */ /* 0x000fe20003800000 */
[----:B---3--:R-:W-:-:S04]  /*339d0*/  LOP3.LUT R6, R6, 0x7f, RZ, 0xc0, !PT ;  /* 0x0000007f06067812 */ /* 0x008fc800078ec0ff */
[----:B------:R-:W-:Y:S01]  /*339e0*/  ISETP.NE.AND P1, PT, R6, RZ, PT ;  /* 0x000000ff0600720c */ /* 0x000fe20003f25270 */
[----:B-1----:R-:W-:Y:S01]  /*339f0*/  IMAD R5, R8, 0x8, R18 ;  /* 0x0000000808057824 */ /* 0x002fe200078e0212 */
[----:B--2---:R-:W-:-:S04]  /*33a00*/  SHF.L.U32 R10, R7, 0x1f, RZ ;  /* 0x0000001f070a7819 */ /* 0x004fc800000006ff */
[----:B------:R-:W1:Y:S02]  /*33a10*/  SYNCS.PHASECHK.TRANS64.TRYWAIT P0, [R5+URZ+0x324a0], R10 ;  /* 0x0324a00a050075a7 */ /* 0x000e64000800017f */
[----:B-1----:R-:W-:Y:S05]  /*33a20*/  @!P0 BRA `(.L_x_3867) ;  /* 0x0000009000b48947 */ /* 0x002fea0003800000 */
.L_x_4094:
[----:B------:R-:W-:Y:S05]  /*33a30*/  BSYNC B2 ;  /* 0x0000000000027941 */ /* 0x000fea0003800000 */
.L_x_3866:
        /* <DEDUP_REMOVED lines=9> */
.L_x_3869:
[----:B------:R-:W-:Y:S05]  /*33ad0*/  BSYNC B2 ;  /* 0x0000000000027941 */ /* 0x000fea0003800000 */
.L_x_3868:
        /* <DEDUP_REMOVED lines=13> */
.L_x_3870:
        /* <DEDUP_REMOVED lines=13> */
.L_x_4095:
[----:B------:R-:W-:Y:S05]  /*33c80*/  BSYNC B2 ;  /* 0x0000000000027941 */ /* 0x000fea0003800000 */
.L_x_3871:
[----:B------:R-:W-:Y:S01]  /*33c90*/  BSSY B2, `(.L_x_3873) ;  /* 0x000000b000027945 */ /* 0x000fe20003800000 */
[----:B-12---:R-:W-:Y:S02]  /*33ca0*/  IMAD.MOV.U32 R10, RZ, RZ, 0x0 ;  /* 0x00000000ff0a7424 */ /* 0x006fe400078e00ff */
[----:B------:R-:W-:Y:S01]  /*33cb0*/  IMAD.MOV.U32 R11, RZ, RZ, 0x12f00000 ;  /* 0x12f00000ff0b7424 */ /* 0x000fe200078e00ff */
[----:B------:R-:W-:Y:S06]  /*33cc0*/  @P1 BRA `(.L_x_3874) ;  /* 0x00000000001c1947 */ /* 0x000fec0003800000 */
[----:B------:R-:W1:Y:S02]  /*33cd0*/  S2R R7, SR_TID.X ;  /* 0x0000000000077919 */ /* 0x000e640000002100 */
[----:B-1----:R-:W-:Y:S01]  /*33ce0*/  LOP3.LUT R8, R7, 0x1f, RZ, 0xc0, !PT ;  /* 0x0000001f07087812 */ /* 0x002fe200078ec0ff */
[----:B------:R-:W-:-:S03]  /*33cf0*/  IMAD.MOV.U32 R7, RZ, RZ, 0xc000 ;  /* 0x0000c000ff077424 */ /* 0x000fc600078e00ff */
[----:B------:R-:W-:Y:S01]  /*33d00*/  ISETP.NE.AND P0, PT, R8, RZ, PT ;  /* 0x000000ff0800720c */ /* 0x000fe20003f05270 */
[----:B------:R1:W-:-:S12]  /*33d10*/  SYNCS.ARRIVE.TRANS64 RZ, [R5+URZ+0x324b0], R7 ;  /* 0x0324b00705ff79a7 */ /* 0x0003d8000800003f */
[----:B-1----:R-:W-:Y:S05]  /*33d20*/  @!P0 BRA `(.L_x_3874) ;  /* 0x0000000000048947 */ /* 0x002fea0003800000 */
[----:B------:R-:W-:Y:S01]  /*33d30*/  BPT.TRAP 0x1 ;  /* 0x000000040000795c */ /* 0x000fe20000300000 */
.L_x_3874:
[----:B------:R-:W-:Y:S05]  /*33d40*/  BSYNC B2 ;  /* 0x0000000000027941 */ /* 0x000fea0003800000 */
.L_x_3873:
        /* <DEDUP_REMOVED lines=10> */
.L_x_3875:
        /* <DEDUP_REMOVED lines=15> */
.L_x_3876:
        /* <DEDUP_REMOVED lines=15> */
.L_x_3877:
        /* <DEDUP_REMOVED lines=15> */
.L_x_3878:
        /* <DEDUP_REMOVED lines=10> */
.L_x_3865:
[----:B------:R-:W-:Y:S05]  /*34160*/  BSYNC B1 ;  /* 0x0000000000017941 */ /* 0x000fea0003800000 */
.L_x_3864:
[----:B------:R-:W2:Y:S04]  /*34170*/  LDL.LU R10, [R1+0x470] ;  /* 0x00047000010a7983 */ /* 0x000ea80000300800 */
[----:B------:R-:W3:Y:S01]  /*34180*/  LDL.LU R8, [R1+0x47c] ;  /* 0x00047c0001087983 */ /* 0x000ee20000300800 */
[----:B-1----:R-:W-:Y:S01]  /*34190*/  VIADD R5, R9, 0xfffffffe ;  /* 0xfffffffe09057836 */ /* 0x002fe20000000000 */
        /* <DEDUP_REMOVED lines=10> */
.L_x_3894:
[----:B------:R-:W-:Y:S05]  /*34240*/  YIELD ;  /* 0x0000000000007946 */ /* 0x000fea0003800000 */
[----:B------:R-:W-:Y:S04]  /*34250*/  BSSY B1, `(.L_x_3879) ;  /* 0x000007e000017945 */ /* 0x000fe80003800000 */
[----:B--2---:R-:W-:Y:S05]  /*34260*/  @!P6 BRA `(.L_x_3880) ;  /* 0x0000000400f0e947 */ /* 0x004fea0003800000 */
[----:B-1----:R-:W2:Y:S04]  /*34270*/  LDL R6, [R1+0x470] ;  /* 0x0004700001067983 */ /* 0x002ea80000100800 */
[----:B------:R-:W3:Y:S01]  /*34280*/  LDL R7, [R1+0x47c] ;  /* 0x00047c0001077983 */ /* 0x000ee20000100800 */
[----:B------:R-:W1:Y:S01]  /*34290*/  S2R R8, SR_TID.X ;  /* 0x0000000000087919 */ /* 0x000e620000002100 */
[----:B------:R-:W-:Y:S01]  /*342a0*/  BSSY B2, `(.L_x_3881) ;  /* 0x0000007000027945 */ /* 0x000fe20003800000 */
[----:B-1----:R-:W-:-:S04]  /*342b0*/  LOP3.LUT R8, R8, 0x7f, RZ, 0xc0, !PT ;  /* 0x0000007f08087812 */ /* 0x002fc800078ec0ff */
[----:B------:R-:W-:Y:S01]  /*342c0*/  ISETP.NE.AND P2, PT, R8, RZ, PT ;  /* 0x000000ff0800720c */ /* 0x000fe20003f45270 */
[----:B--2---:R-:W-:Y:S01]  /*342d0*/  IMAD R6, R6, 0x8, R18 ;  /* 0x0000000806067824 */ /* 0x004fe200078e0212 */
[----:B---3--:R-:W-:-:S04]  /*342e0*/  SHF.L.U32 R7, R7, 0x1f, RZ ;  /* 0x0000001f07077819 */ /* 0x008fc800000006ff */
[----:B------:R-:W1:Y:S02]  /*342f0*/  SYNCS.PHASECHK.TRANS64.TRYWAIT P1, [R6+URZ+0x324a0], R7 ;  /* 0x0324a007060075a7 */ /* 0x000e64000802017f */
[----:B-1----:R-:W-:Y:S05]  /*34300*/  @!P1 BRA `(.L_x_3882) ;  /* 0x0000008800a49947 */ /* 0x002fea0003800000 */
.L_x_4096:
[----:B------:R-:W-:Y:S05]  /*34310*/  BSYNC B2 ;  /* 0x0000000000027941 */ /* 0x000fea0003800000 */
.L_x_3881:
        /* <DEDUP_REMOVED lines=9> */
.L_x_3884:
[----:B------:R-:W-:Y:S05]  /*343b0*/  BSYNC B2 ;  /* 0x0000000000027941 */ /* 0x000fea0003800000 */
.L_x_3883:
        /* <DEDUP_REMOVED lines=12> */
.L_x_3885:
        /* <DEDUP_REMOVED lines=13> */
.L_x_4097:
[----:B------:R-:W-:Y:S05]  /*34550*/  BSYNC B2 ;  /* 0x0000000000027941 */ /* 0x000fea0003800000 */
.L_x_3886:
        /* <DEDUP_REMOVED lines=11> */
.L_x_3889:
[----:B------:R-:W-:Y:S05]  /*34610*/  BSYNC B2 ;  /* 0x0000000000027941 */ /* 0x000fea0003800000 */
.L_x_3888:
        /* <DEDUP_REMOVED lines=10> */
.L_x_3890:
        /* <DEDUP_REMOVED lines=15> */
.L_x_3891:
        /* <DEDUP_REMOVED lines=15> */
.L_x_3892:
        /* <DEDUP_REMOVED lines=15> */
.L_x_3893:
        /* <DEDUP_REMOVED lines=10> */
.L_x_3880:
[----:B------:R-:W-:Y:S05]  /*34a30*/  BSYNC B1 ;  /* 0x0000000000017941 */ /* 0x000fea0003800000 */
.L_x_3879:
        /* <DEDUP_REMOVED lines=8> */
[----:B---3--:R-:W-:-:S03]  /*34ac0*/  LOP3.LUT R8, R8, R7, RZ, 0x3c, !PT ;  /* 0x0000000708087212 */ /* 0x008fc600078e3cff */
[----:B------:R2:W-:Y:S04]  /*34ad0*/  STL [R1+0x470], R6 ;  /* 0x0004700601007387 */ /* 0x0005e80000100800 */
[----:B------:R2:W-:Y:S01]  /*34ae0*/  STL [R1+0x47c], R8 ;  /* 0x00047c0801007387 */ /* 0x0005e20000100800 */
[----:B------:R-:W-:Y:S05]  /*34af0*/  @P2 BRA `(.L_x_3894) ;  /* 0xfffffff400d02947 */ /* 0x000fea000383ffff */
.L_x_3858:
[----:B------:R-:W-:Y:S05]  /*34b00*/  BSYNC B0 ;  /* 0x0000000000007941 */ /* 0x000fea0003800000 */
.L_x_3857:
[----:B-12---:R-:W2:Y:S01]  /*34b10*/  LDL R8, [R1+0x488] ;  /* 0x0004880001087983 */ /* 0x006ea20000100800 */
[----:B------:R-:W1:Y:S01]  /*34b20*/  LDC R0, c[0x0][0x448] ;  /* 0x00011200ff007b82 */ /* 0x000e620000000800 */
[----:B------:R-:W-:Y:S07]  /*34b30*/  @!P0 WARPSYNC.ALL ;  /* 0x0000000000008948 */ /* 0x000fee0003800000 */
[----:B------:R-:W-:Y:S01]  /*34b40*/  @!P0 BAR.SYNC.DEFER_BLOCKING 0xc, 0x180 ;  /* 0x0306000000008b1d */ /* 0x000fe20000010000 */
[----:B-1----:R-:W-:-:S13]  /*34b50*/  ISETP.NE.AND P1, PT, R0, 0x1, PT ;  /* 0x000000010000780c */ /* 0x002fda0003f25270 */
[----:B------:R-:W1:Y:S08]  /*34b60*/  @P1 LDC R0, c[0x0][0x44c] ;  /* 0x00011300ff001b82 */ /* 0x000e700000000800 */
[----:B------:R-:W3:Y:S01]  /*34b70*/  @P1 LDC R3, c[0x0][0x450] ;  /* 0x00011400ff031b82 */ /* 0x000ee20000000800 */
[----:B--2---:R-:W-:-:S04]  /*34b80*/  VIADD R2, R8, 0x7f ;  /* 0x0000007f08027836 */ /* 0x004fc80000000000 */
[----:B-1----:R-:W-:-:S05]  /*34b90*/  @P1 IMAD.HI.U32 R0, R2, R0, RZ ;  /* 0x0000000002001227 */ /* 0x002fca00078e00ff */
[----:B---3--:R-:W-:-:S05]  /*34ba0*/  @P1 SHF.R.U32.HI R2, RZ, R3, R0 ;  /* 0x00000003ff021219 */ /* 0x008fca0000011600 */
[----:B------:R-:W-:Y:S02]  /*34bb0*/  IMAD.IADD R0, R20, 0x1, R2 ;  /* 0x0000000114007824 */ /* 0x000fe400078e0202 */
[----:B------:R-:W1:Y:S02]  /*34bc0*/  LDC.64 R2, c[0x0][0xad8] ;  /* 0x0002b600ff027b82 */ /* 0x000e640000000a00 */
[----:B-1----:R-:W-:Y:S01]  /*34bd0*/  ISETP.GE.AND P2, PT, R3, 0x1, PT ;  /* 0x000000010300780c */ /* 0x002fe20003f46270 */
        /* <DEDUP_REMOVED lines=13> */
.L_x_3897:
[----:B------:R-:W-:-:S13]  /*34cb0*/  ISETP.NE.AND P0, PT, R3, 0x1, PT ;  /* 0x000000010300780c */ /* 0x000fda0003f05270 */
[----:B------:R-:W1:Y:S02]  /*34cc0*/  @P0 LDC.64 R6, c[0x0][0xae0] ;  /* 0x0002b800ff060b82 */ /* 0x000e640000000a00 */
[----:B-1----:R-:W-:-:S05]  /*34cd0*/  @P0 IMAD.HI.U32 R6, R2, R6, RZ ;  /* 0x0000000602060227 */ /* 0x002fca00078e00ff */
[----:B------:R-:W-:-:S07]  /*34ce0*/  @P0 SHF.R.U32.HI R2, RZ, R7, R6 ;  /* 0x00000007ff020219 */ /* 0x000fce0000011606 */
.L_x_3898:
[----:B------:R-:W-:Y:S05]  /*34cf0*/  BSYNC B0 ;  /* 0x0000000000007941 */ /* 0x000fea0003800000 */
.L_x_3896:
[----:B------:R-:W-:-:S05]  /*34d00*/  IMAD R2, R2, R3, R3 ;  /* 0x0000000302027224 */ /* 0x000fca00078e0203 */
[----:B------:R-:W-:-:S07]  /*34d10*/  VIMNMX R5, R5, R2, PT ;  /* 0x0000000205057248 */ /* 0x000fce0003fe0100 */
.L_x_3895:
[----:B------:R-:W2:Y:S01]  /*34d20*/  LDL R7, [R1+0x4e8] ;  /* 0x0004e80001077983 */ /* 0x000ea20000100800 */
[----:B------:R-:W1:Y:S01]  /*34d30*/  @P1 LDC R2, c[0x0][0x44c] ;  /* 0x00011300ff021b82 */ /* 0x000e620000000800 */
[----:B------:R-:W-:Y:S01]  /*34d40*/  VIADD R5, R5, 0x5f ;  /* 0x0000005f05057836 */ /* 0x000fe20000000000 */
[----:B------:R-:W-:Y:S01]  /*34d50*/  ULDC UR4, c[0x0][0xad4] ;  /* 0x0002b50000047ab9 */ /* 0x000fe20000000800 */
[----:B------:R-:W-:Y:S02]  /*34d60*/  IMAD.MOV.U32 R0, RZ, RZ, R8 ;  /* 0x000000ffff007224 */ /* 0x000fe400078e0008 */
[----:B------:R-:W-:-:S03]  /*34d70*/  IMAD.HI R5, R5, 0x2aaaaaab, RZ ;  /* 0x2aaaaaab05057827 */ /* 0x000fc600078e02ff */
[----:B------:R-:W3:Y:S01]  /*34d80*/  @P1 LDC R6, c[0x0][0x450] ;  /* 0x00011400ff061b82 */ /* 0x000ee20000000800 */
[----:B-1----:R-:W-:-:S05]  /*34d90*/  @P1 IMAD.HI.U32 R2, R8, R2, RZ ;  /* 0x0000000208021227 */ /* 0x002fca00078e00ff */
[----:B---3--:R-:W-:Y:S02]  /*34da0*/  @P1 SHF.R.U32.HI R0, RZ, R6, R2 ;  /* 0x00000006ff001219 */ /* 0x008fe40000011602 */
[----:B------:R-:W-:-:S03]  /*34db0*/  SHF.R.U32.HI R2, RZ, 0x1f, R5 ;  /* 0x0000001fff027819 */ /* 0x000fc60000011605 */
[----:B------:R-:W-:Y:S01]  /*34dc0*/  IMAD.IADD R0, R17, 0x1, R0 ;  /* 0x0000000111007824 */ /* 0x000fe200078e0200 */
[----:B------:R-:W-:-:S03]  /*34dd0*/  LEA.HI.SX32 R8, R5, R2, 0x1c ;  /* 0x0000000205087211 */ /* 0x000fc600078fe2ff */
[----:B------:R-:W-:Y:S02]  /*34de0*/  VIADD R2, R0, -UR4 ;  /* 0x8000000400027c36 */ /* 0x000fe40008000000 */
        /* <DEDUP_REMOVED lines=13> */
.L_x_3901:
[----:B------:R-:W-:-:S13]  /*34ec0*/  ISETP.NE.AND P0, PT, R3, 0x1, PT ;  /* 0x000000010300780c */ /* 0x000fda0003f05270 */
[----:B------:R-:W1:Y:S02]  /*34ed0*/  @P0 LDC.64 R6, c[0x0][0xae0] ;  /* 0x0002b800ff060b82 */ /* 0x000e640000000a00 */
[----:B-1----:R-:W-:-:S05]  /*34ee0*/  @P0 IMAD.HI.U32 R6, R0, R6, RZ ;  /* 0x0000000600060227 */ /* 0x002fca00078e00ff */
[----:B------:R-:W-:-:S07]  /*34ef0*/  @P0 SHF.R.U32.HI R0, RZ, R7, R6 ;  /* 0x00000007ff000219 */ /* 0x000fce0000011606 */
.L_x_3902:
[----:B------:R-:W-:Y:S05]  /*34f00*/  BSYNC B0 ;  /* 0x0000000000007941 */ /* 0x000fea0003800000 */
.L_x_3900:
[----:B------:R-:W-:-:S05]  /*34f10*/  IMAD R0, R0, R3, RZ ;  /* 0x0000000300007224 */ /* 0x000fca00078e02ff */
[----:B------:R-:W-:-:S07]  /*34f20*/  VIMNMX R2, R2, R0, !PT ;  /* 0x0000000002027248 */ /* 0x000fce0007fe0100 */
.L_x_3899:
[----:B------:R-:W-:Y:S01]  /*34f30*/  IMAD.HI R2, R2, 0x2aaaaaab, RZ ;  /* 0x2aaaaaab02027827 */ /* 0x000fe200078e02ff */
[----:B------:R-:W-:Y:S01]  /*34f40*/  ISETP.NE.AND P1, PT, R4, RZ, PT ;  /* 0x000000ff0400720c */ /* 0x000fe20003f25270 */
[----:B------:R1:W-:Y:S01]  /*34f50*/  STL [R1+0x4ac], RZ ;  /* 0x0004acff01007387 */ /* 0x0003e20000100800 */
[----:B------:R-:W-:Y:S02]  /*34f60*/  BSSY B0, `(.L_x_3903) ;  /* 0x0000024000007945 */ /* 0x000fe40003800000 */
[----:B------:R-:W-:-:S04]  /*34f70*/  SHF.R.U32.HI R0, RZ, 0x1f, R2 ;  /* 0x0000001fff007819 */ /* 0x000fc80000011602 */
[----:B------:R-:W-:-:S04]  /*34f80*/  LEA.HI.SX32 R0, R2, R0, 0x1c ;  /* 0x0000000002007211 */ /* 0x000fc800078fe2ff */
[----:B------:R-:W-:Y:S01]  /*34f90*/  VIMNMX R9, RZ, R0, !PT ;  /* 0x00000000ff097248 */ /* 0x000fe20007fe0100 */
[----:B------:R-:W2:Y:S03]  /*34fa0*/  @!P1 LDC R4, c[0x0][0xae8] ;  /* 0x0002ba00ff049b82 */ /* 0x000ea60000000800 */
[----:B------:R-:W-:Y:S01]  /*34fb0*/  ISETP.GT.AND P0, PT, R5, R9, PT ;  /* 0x000000090500720c */ /* 0x000fe20003f04270 */
[----:B------:R1:W-:-:S12]  /*34fc0*/  STL [R1+0x4a8], R9 ;  /* 0x0004a80901007387 */ /* 0x0003d80000100800 */
[----:B-1----:R-:W-:Y:S05]  /*34fd0*/  @!P0 BRA `(.L_x_3904) ;  /* 0x0000000000708947 */ /* 0x002fea0003800000 */
        /* <DEDUP_REMOVED lines=28> */
.L_x_3904:
[----:B------:R-:W-:Y:S05]  /*351a0*/  BSYNC B0 ;  /* 0x0000000000007941 */ /* 0x000fea0003800000 */
.L_x_3903:
[----:B------:R-:W3:Y:S04]  /*351b0*/  LDL R0, [R1+0x4ac] ;  /* 0x0004ac0001007983 */ /* 0x000ee80000100800 */
[----:B-1----:R-:W3:Y:S01]  /*351c0*/  LDL R2, [R1+0x4e4] ;  /* 0x0004e40001027983 */ /* 0x002ee20000100800 */
[----:B------:R-:W-:Y:S01]  /*351d0*/  BSSY B7, `(.L_x_3905) ;  /* 0x00004c2000077945 */ /* 0x000fe20003800000 */
[----:B---3--:R-:W-:-:S05]  /*351e0*/  IMAD R2, R2, R0, R9 ;  /* 0x0000000002027224 */ /* 0x008fca00078e0209 */
[----:B------:R-:W-:Y:S01]  /*351f0*/  VIADDMNMX R0, R2, R0, R5, PT ;  /* 0x0000000002007246 */ /* 0x000fe20003800105 */
        /* <DEDUP_REMOVED lines=10> */
[----:B--2---:R-:W2:Y:S01]  /*352a0*/  LDC.64 R4, c[0x0][0xd60] ;  /* 0x00035800ff047b82 */ /* 0x004ea20000000a00 */
[----:B------:R-:W1:Y:S08]  /*352b0*/  FLO.U32 R0, UR4 ;  /* 0x0000000400007d00 */ /* 0x000e7000080e0000 */
[----:B------:R-:W2:Y:S01]  /*352c0*/  POPC R2, UR4 ;  /* 0x0000000400027d09 */ /* 0x000ea20008000000 */
[----:B-1----:R-:W-:-:S13]  /*352d0*/  ISETP.EQ.U32.AND P0, PT, R0, R3, PT ;  /* 0x000000030000720c */ /* 0x002fda0003f02070 */
[----:B--2---:R-:W2:Y:S01]  /*352e0*/  @P0 ATOMG.E.ADD.STRONG.GPU PT, R5, desc[UR42][R4.64], R2 ;  /* 0x00000002040509a8 */ /* 0x004ea200081ee1ea */
[----:B------:R-:W1:Y:S02]  /*352f0*/  S2R R3, SR_LTMASK ;  /* 0x0000000000037919 */ /* 0x000e640000003900 */
[----:B-1----:R-:W-:-:S06]  /*35300*/  LOP3.LUT R3, R3, UR4, RZ, 0xc0, !PT ;  /* 0x0000000403037c12 */ /* 0x002fcc000f8ec0ff */
[----:B------:R-:W1:Y:S01]  /*35310*/  POPC R3, R3 ;  /* 0x0000000300037309 */ /* 0x000e620000000000 */
[----:B--2---:R-:W1:Y:S02]  /*35320*/  SHFL.IDX PT, R0, R5, R0, 0x1f ;  /* 0x00001f0005007589 */ /* 0x004e6400000e0000 */
[----:B-1----:R-:W-:-:S05]  /*35330*/  IADD3 R0, R0, UR39, R3 ;  /* 0x0000002700007c10 */ /* 0x002fca000fffe003 */
[----:B------:R4:W-:Y:S01]  /*35340*/  STL [R1+0x460], R0 ;  /* 0x0004600001007387 */ /* 0x0009e20000100800 */
[----:B------:R-:W-:Y:S05]  /*35350*/  BRA `(.L_x_3907) ;  /* 0x0000004800a47947 */ /* 0x000fea0003800000 */
.L_x_3906:
        /* <DEDUP_REMOVED lines=20> */
.L_x_3909:
[----:B------:R-:W-:Y:S05]  /*354a0*/  BSYNC B6 ;  /* 0x0000000000067941 */ /* 0x000fea0003800000 */
.L_x_3908:
        /* <DEDUP_REMOVED lines=9> */
[----:B--2---:R-:W-:Y:S02]  /*35540*/  IMAD.U32 R4, RZ, RZ, UR6 ;  /* 0x00000006ff047e24 */ /* 0x004fe4000f8e00ff */
[----:B------:R-:W-:Y:S02]  /*35550*/  IMAD.U32 R5, RZ, RZ, UR7 ;  /* 0x00000007ff057e24 */ /* 0x000fe4000f8e00ff */
        /* <DEDUP_REMOVED lines=8> */
[----:B0--3--:R-:W-:Y:S05]  /*355e0*/  CALL.ABS.NOINC R2 ;  /* 0x0000000002007343 */ /* 0x009fea0003c00000 */
.L_x_3912:
        /* <DEDUP_REMOVED lines=15> */
.L_x_3911:
[----:B------:R-:W-:Y:S05]  /*356e0*/  BSYNC B6 ;  /* 0x0000000000067941 */ /* 0x000fea0003800000 */
.L_x_3910:
[----:B------:R-:W3:Y:S01]  /*356f0*/  LDL R0, [R1+0x46c] ;  /* 0x00046c0001007983 */ /* 0x000ee20000100800 */
[----:B------:R-:W-:Y:S02]  /*35700*/  ULDC.64 UR4, c[0x0][0xaf0] ;  /* 0x0002bc0000047ab9 */ /* 0x000fe40000000a00 */
[----:B------:R-:W-:Y:S01]  /*35710*/  ISETP.NE.U32.AND P0, PT, RZ, UR4, PT ;  /* 0x00000004ff007c0c */ /* 0x000fe2000bf05070 */
[----:B------:R-:W4:Y:S03]  /*35720*/  LDL R17, [R1+0x4b0] ;  /* 0x0004b00001117983 */ /* 0x000f260000100800 */
[----:B------:R-:W-:Y:S01]  /*35730*/  ISETP.NE.AND.EX P0, PT, RZ, UR5, PT, P0 ;  /* 0x00000005ff007c0c */ /* 0x000fe2000bf05300 */
[----:B------:R-:W-:-:S12]  /*35740*/  ULDC.64 UR4, c[0x0][0xb00] ;  /* 0x0002c00000047ab9 */ /* 0x000fd80000000a00 */
[----:B------:R-:W1:Y:S01]  /*35750*/  @P0 LDC.64 R2, c[0x0][0xaf0] ;  /* 0x0002bc00ff020b82 */ /* 0x000e620000000a00 */
[----:B---3--:R-:W-:Y:S02]  /*35760*/  IMAD.MOV.U32 R7, RZ, RZ, R0 ;  /* 0x000000ffff077224 */ /* 0x008fe400078e0000 */
[----:B-1----:R-:W-:-:S05]  /*35770*/  @P0 IMAD.WIDE R2, R0, 0x4, R2 ;  /* 0x0000000400020825 */ /* 0x002fca00078e0202 */
[----:B------:R1:W3:Y:S01]  /*35780*/  @P0 LDG.E R7, desc[UR42][R2.64] ;  /* 0x0000002a02070981 */ /* 0x0002e2000c1e1900 */
[----:B----4-:R-:W-:Y:S01]  /*35790*/  VIADD R0, R17, 0xffffffff ;  /* 0xffffffff11007836 */ /* 0x010fe20000000000 */
[----:B-1----:R-:W1:Y:S02]  /*357a0*/  LDC.64 R2, c[0x0][0x418] ;  /* 0x00010600ff027b82 */ /* 0x002e640000000a00 */
[----:B-1----:R-:W-:Y:S01]  /*357b0*/  LOP3.LUT P0, RZ, R2, UR4, RZ, 0xfc, !PT ;  /* 0x0000000402ff7c12 */ /* 0x002fe2000f80fcff */
[----:B------:R-:W-:-:S03]  /*357c0*/  UMOV UR4, 0xffffffff ;  /* 0xffffffff00047882 */ /* 0x000fc60000000000 */
[----:B------:R-:W-:Y:S02]  /*357d0*/  LOP3.LUT P0, RZ, R3, UR5, RZ, 0xfc, P0 ;  /* 0x0000000503ff7c12 */ /* 0x000fe4000800fcff */
[----:B---3--:R-:W-:Y:S01]  /*357e0*/  SHF.R.S32.HI R8, RZ, 0x1f, R7 ;  /* 0x0000001fff087819 */ /* 0x008fe20000011407 */
[----:B------:R1:W-:Y:S01]  /*357f0*/  STL [R1+0x464], R7 ;  /* 0x0004640701007387 */ /* 0x0003e20000100800 */
[----:B------:R-:W-:-:S03]  /*35800*/  SEL R17, R7, RZ, !P0 ;  /* 0x000000ff07117207 */ /* 0x000fc60004000000 */
[----:B------:R1:W-:Y:S01]  /*35810*/  STL [R1+0x468], R8 ;  /* 0x0004680801007387 */ /* 0x0003e20000100800 */
[----:B------:R-:W-:Y:S05]  /*35820*/  BRA.DIV UR4, `(.L_x_3913) ;  /* 0x0000007604847947 */ /* 0x000fea000b800000 */
[----:B--2---:R-:W2:Y:S02]  /*35830*/  S2R R4, SR_TID.X ;  /* 0x0000000000047919 */ /* 0x004ea40000002100 */
[----:B--2---:R-:W-:-:S04]  /*35840*/  SHF.R.U32.HI R4, RZ, 0x5, R4 ;  /* 0x00000005ff047819 */ /* 0x004fc80000011604 */
[----:B------:R-:W-:-:S05]  /*35850*/  LOP3.LUT R4, R4, 0x3, RZ, 0xc0, !PT ;  /* 0x0000000304047812 */ /* 0x000fca00078ec0ff */
[----:B------:R2:W3:Y:S02]  /*35860*/  SHFL.IDX PT, R14, R4, RZ, 0x1f ;  /* 0x00001fff040e7589 */ /* 0x0004e400000e0000 */
.L_x_4100:
        /* <DEDUP_REMOVED lines=11> */
.L_x_4103:
        /* <DEDUP_REMOVED lines=24> */
.L_x_3916:
[----:B--2---:R-:W2:Y:S01]  /*35aa0*/  LDL R2, [R1+0x478] ;  /* 0x0004780001027983 */ /* 0x004ea20000100800 */
[----:B---3--:R-:W-:Y:S01]  /*35ab0*/  IMAD R0, R19, 0x8, R18 ;  /* 0x0000000813007824 */ /* 0x008fe200078e0212 */
[----:B--2---:R-:W-:-:S04]  /*35ac0*/  SHF.L.U32 R2, R2, 0x1f, RZ ;  /* 0x0000001f02027819 */ /* 0x004fc800000006ff */
[----:B------:R-:W2:Y:S02]  /*35ad0*/  SYNCS.PHASECHK.TRANS64.TRYWAIT P0, [R0+URZ+0x32440], R2 ;  /* 0x03244002000075a7 */ /* 0x000ea4000800017f */
[----:B--2---:R-:W-:Y:S05]  /*35ae0*/  @!P0 BRA `(.L_x_3917) ;  /* 0x0000007400288947 */ /* 0x004fea0003800000 */
.L_x_4104:
        /* <DEDUP_REMOVED lines=11> */
.L_x_3918:
        /* <DEDUP_REMOVED lines=24> */
.L_x_3914:
[----:B--2---:R-:W2:Y:S04]  /*35d20*/  LDL R2, [R1+0x46c] ;  /* 0x00046c0001027983 */ /* 0x004ea80000100800 */
[----:B------:R-:W4:Y:S01]  /*35d30*/  LDL R3, [R1+0x498] ;  /* 0x0004980001037983 */ /* 0x000f220000100800 */
[----:B------:R-:W-:Y:S05]  /*35d40*/  WARPSYNC.ALL ;  /* 0x0000000000007948 */ /* 0x000fea0003800000 */
[----:B------:R-:W-:Y:S01]  /*35d50*/  ULDC.64 UR4, c[0x0][0xaf8] ;  /* 0x0002be0000047ab9 */ /* 0x000fe20000000a00 */
[----:B---3--:R-:W-:Y:S01]  /*35d60*/  VIADD R0, R18, 0x18400 ;  /* 0x0001840012007836 */ /* 0x008fe20000000000 */
[----:B------:R-:W-:Y:S01]  /*35d70*/  BAR.SYNC.DEFER_BLOCKING 0x8, 0x180 ;  /* 0x0206000000007b1d */ /* 0x000fe20000010000 */
[----:B------:R-:W-:-:S03]  /*35d80*/  ISETP.NE.U32.AND P0, PT, RZ, UR4, PT ;  /* 0x00000004ff007c0c */ /* 0x000fc6000bf05070 */
[----:B------:R-:W-:Y:S02]  /*35d90*/  LOP3.LUT P1, RZ, R0, 0x3ff, RZ, 0xc0, !PT ;  /* 0x000003ff00ff7812 */ /* 0x000fe4000782c0ff */
[----:B------:R-:W-:Y:S01]  /*35da0*/  ISETP.NE.AND.EX P0, PT, RZ, UR5, PT, P0 ;  /* 0x00000005ff007c0c */ /* 0x000fe2000bf05300 */
[----:B------:R-:W-:Y:S01]  /*35db0*/  BSSY B6, `(.L_x_3919) ;  /* 0x0000019000067945 */ /* 0x000fe20003800000 */
[----:B--2---:R-:W-:-:S04]  /*35dc0*/  SHF.R.S32.HI R0, RZ, 0x1f, R2 ;  /* 0x0000001fff007819 */ /* 0x004fc80000011402 */
[----:B------:R-:W-:Y:S02]  /*35dd0*/  SEL R4, R0, RZ, !P0 ;  /* 0x000000ff00047207 */ /* 0x000fe40004000000 */
[----:B----4-:R-:W-:Y:S02]  /*35de0*/  SHF.R.S32.HI R3, RZ, 0x1f, R3 ;  /* 0x0000001fff037819 */ /* 0x010fe40000011403 */
        /* <DEDUP_REMOVED lines=20> */
[----:B0-2---:R-:W-:Y:S05]  /*35f30*/  CALL.ABS.NOINC R2 ;  /* 0x0000000002007343 */ /* 0x005fea0003c00000 */
.L_x_3920:
[----:B------:R-:W-:Y:S05]  /*35f40*/  BSYNC B6 ;  /* 0x0000000000067941 */ /* 0x000fea0003800000 */
.L_x_3919:
[----:B------:R-:W3:Y:S01]  /*35f50*/  LDL R11, [R1+0x488] ;  /* 0x00048800010b7983 */ /* 0x000ee20000100800 */
[----:B-1----:R-:W1:Y:S01]  /*35f60*/  LDC R7, c[0x0][0x448] ;  /* 0x00011200ff077b82 */ /* 0x002e620000000800 */
[----:B------:R-:W-:Y:S01]  /*35f70*/  ULDC.64 UR4, c[0x0][0x298] ;  /* 0x0000a60000047ab9 */ /* 0x000fe20000000a00 */
[----:B------:R-:W-:Y:S01]  /*35f80*/  ULDC.64 UR6, c[0x0][0x280] ;  /* 0x0000a00000067ab9 */ /* 0x000fe20000000a00 */
[----:B--2---:R-:W2:Y:S04]  /*35f90*/  LDL R4, [R1+0x4b8] ;  /* 0x0004b80001047983 */ /* 0x004ea80000100800 */
        /* <DEDUP_REMOVED lines=12> */
[----:B---3--:R-:W-:-:S04]  /*36060*/  IMAD.IADD R5, R0, 0x1, R11 ;  /* 0x0000000100057824 */ /* 0x008fc800078e020b */
[----:B0-----:R-:W-:-:S04]  /*36070*/  @P0 IMAD.HI.U32 R2, R5, R2, RZ ;  /* 0x0000000205020227 */ /* 0x001fc800078e00ff */
[----:B------:R-:W-:Y:S01]  /*36080*/  IMAD.MOV.U32 R0, RZ, RZ, R5 ;  /* 0x000000ffff007224 */ /* 0x000fe200078e0005 */
[----:B-1----:R-:W-:Y:S01]  /*36090*/  @P0 SHF.R.U32.HI R0, RZ, R3, R2 ;  /* 0x00000003ff000219 */ /* 0x002fe20000011602 */
[----:B--2---:R-:W-:-:S04]  /*360a0*/  IMAD R2, R4, UR4, RZ ;  /* 0x0000000404027c24 */ /* 0x004fc8000f8e02ff */
        /* <DEDUP_REMOVED lines=40> */
[----:B------:R-:W0:Y:S04]  /*36330*/  SHFL.IDX PT, R5, R3, RZ, 0x181f ;  /* 0x00181fff03057589 */ /* 0x000e2800000e0000 */
[----:B------:R-:W1:Y:S01]  /*36340*/  SHFL.IDX PT, R4, R2, RZ, 0x181f ;  /* 0x00181fff02047589 */ /* 0x000e6200000e0000 */
[----:B--2---:R-:W-:-:S03]  /*36350*/  IMAD R0, R11, R7, RZ ;  /* 0x000000070b007224 */ /* 0x004fc600078e02ff */
[----:B------:R-:W-:Y:S01]  /*36360*/  SHFL.IDX PT, R7, R2, 0x1, 0x181f ;  /* 0x00381f0002077f89 */ /* 0x000fe200000e0000 */
[----:B---3--:R-:W-:-:S03]  /*36370*/  IMAD.IADD R10, R10, 0x1, R6 ;  /* 0x000000010a0a7824 */ /* 0x008fc600078e0206 */
[----:B------:R-:W2:Y:S01]  /*36380*/  SHFL.IDX PT, R6, R3, 0x1, 0x181f ;  /* 0x00381f0003067f89 */ /* 0x000ea200000e0000 */
[C---:B------:R-:W-:Y:S01]  /*36390*/  VIADD R11, R10.reuse, 0x10 ;  /* 0x000000100a0b7836 */ /* 0x040fe20000000000 */
[CC--:B------:R-:W-:Y:S02]  /*363a0*/  ISETP.GE.AND P1, PT, R10.reuse, R0.reuse, PT ;  /* 0x000000000a00720c */ /* 0x0c0fe40003f26270 */
[----:B------:R-:W-:Y:S02]  /*363b0*/  STL [R1+0x488], R10 ;  /* 0x0004880a01007387 */ /* 0x000fe40000100800 */
[----:B------:R-:W-:Y:S02]  /*363c0*/  ISETP.GE.AND P2, PT, R11, R0, PT ;  /* 0x000000000b00720c */ /* 0x000fe40003f46270 */
[----:B------:R3:W-:Y:S07]  /*363d0*/  STL [R1+0x4c0], R11 ;  /* 0x0004c00b01007387 */ /* 0x0007ee0000100800 */
[----:B0-----:R-:W-:Y:S01]  /*363e0*/  @!P1 LEA R5, P3, R9, R5, 0x1 ;  /* 0x0000000509059211 */ /* 0x001fe200078608ff */
[----:B---3--:R-:W-:-:S04]  /*363f0*/  VIADD R11, R10, 0x20 ;  /* 0x000000200a0b7836 */ /* 0x008fc80000000000 */
        /* <DEDUP_REMOVED lines=65> */
[----:B------:R0:W-:Y:S04]  /*36810*/  @!P1 LDGSTS.E.BYPASS.LTC128B.128 [R8+0x1b400], desc[UR42][R4.64], !P0 ;  /* 0x1b40000004089fae */ /* 0x0001e8000c101d6a */
[----:B01----:R0:W2:Y:S02]  /*36820*/  SHFL.IDX PT, R4, R2, 0x7, 0x181f ;  /* 0x00f81f0002047f89 */ /* 0x0030a400000e0000 */
.L_x_4121:
[----:B0-----:R-:W3:Y:S02]  /*36830*/  LDL R2, [R1+0x488] ;  /* 0x0004880001027983 */ /* 0x001ee40000100800 */
[----:B---3--:R-:W-:-:S05]  /*36840*/  VIADD R2, R2, 0x70 ;  /* 0x0000007002027836 */ /* 0x008fca0000000000 */
[----:B------:R-:W-:Y:S01]  /*36850*/  ISETP.GE.AND P1, PT, R2, R0, PT ;  /* 0x000000000200720c */ /* 0x000fe20003f26270 */
[----:B------:R0:W-:-:S12]  /*36860*/  STL [R1+0x4dc], R2 ;  /* 0x0004dc0201007387 */ /* 0x0001d80000100800 */
[----:B0-----:R-:W-:-:S05]  /*36870*/  @!P1 LEA R2, P2, R9, R3, 0x1 ;  /* 0x0000000309029211 */ /* 0x001fca00078408ff */
[----:B--2---:R-:W-:-:S05]  /*36880*/  @!P1 IMAD.X R3, RZ, RZ, R4, P2 ;  /* 0x000000ffff039224 */ /* 0x004fca00010e0604 */
[----:B------:R-:W-:Y:S01]  /*36890*/  @!PT LDS RZ, [RZ] ;  /* 0x00000000fffff984 */ /* 0x000fe20000000800 */
[----:B------:R-:W-:Y:S01]  /*368a0*/  @!PT LDS RZ, [RZ] ;  /* 0x00000000fffff984 */ /* 0x000fe20000000800 */
[----:B------:R-:W-:Y:S01]  /*368b0*/  @!PT LDS RZ, [RZ] ;  /* 0x00000000fffff984 */ /* 0x000fe20000000800 */
[----:B------:R0:W-:Y:S01]  /*368c0*/  @!P1 LDGSTS.E.BYPASS.LTC128B.128 [R8+0x1bc00], desc[UR42][R2.64], !P0 ;  /* 0x1bc0000002089fae */ /* 0x0001e2000c101d6a */
[----:B------:R-:W-:Y:S01]  /*368d0*/  PLOP3.LUT P0, PT, PT, PT, PT, 0x80, 0x0 ;  /* 0x000000000000781c */ /* 0x000fe20003f0f070 */
[----:B------:R-:W-:-:S12]  /*368e0*/  NOP ;  /* 0x0000000000007918 */ /* 0x000fd80000000000 */
.L_x_3922:
        /* <DEDUP_REMOVED lines=37> */
.L_x_3924:
[----:B------:R-:W-:Y:S05]  /*36b40*/  BSYNC B6 ;  /* 0x0000000000067941 */ /* 0x000fea0003800000 */
.L_x_3923:
        /* <DEDUP_REMOVED lines=144> */
[----:B------:R2:W3:Y:S04]  /*37450*/  SHFL.IDX PT, R6, R0, 0x7, 0x181f ;  /* 0x00f81f0000067f89 */ /* 0x0004e800000e0000 */
[----:B------:R2:W-:Y:S04]  /*37460*/  @!P4 LDGSTS.E.BYPASS.LTC128B.128 [R9+0x25400], desc[UR42][R4.64], !P3 ;  /* 0x254000000409cfae */ /* 0x0005e8000d901d6a */
[----:B------:R2:W-:Y:S04]  /*37470*/  @!P4 LDGSTS.E.BYPASS.LTC128B.128 [R9+0x29400], desc[UR42][R4.64+0x80], !P2 ;  /* 0x294000800409cfae */ /* 0x0005e8000d101d6a */
[----:B------:R2:W-:Y:S04]  /*37480*/  @!P4 LDGSTS.E.BYPASS.LTC128B.128 [R9+0x2d400], desc[UR42][R4.64+0x100], !P1 ;  /* 0x2d4001000409cfae */ /* 0x0005e8000c901d6a */
[----:B-1----:R2:W-:Y:S02]  /*37490*/  @!P4 LDGSTS.E.BYPASS.LTC128B.128 [R9+0x31400], desc[UR42][R4.64+0x180], !P0 ;  /* 0x314001800409cfae */ /* 0x0025e4000c101d6a */
.L_x_4139:
[----:B--2---:R-:W2:Y:S01]  /*374a0*/  LDL.LU R0, [R1+0x4dc] ;  /* 0x0004dc0001007983 */ /* 0x004ea20000300800 */
[----:B------:R-:W-:Y:S01]  /*374b0*/  BSSY B0, `(.L_x_3926) ;  /* 0x000000d000007945 */ /* 0x000fe20003800000 */
[----:B--2---:R-:W-:-:S13]  /*374c0*/  ISETP.GE.AND P4, PT, R0, R3, PT ;  /* 0x000000030000720c */ /* 0x004fda0003f86270 */
[----:B------:R-:W-:Y:S05]  /*374d0*/  @P4 BRA `(.L_x_3927) ;  /* 0x0000000000284947 */ /* 0x000fea0003800000 */
[----:B------:R-:W2:Y:S01]  /*374e0*/  LDL R0, [R1+0x474] ;  /* 0x0004740001007983 */ /* 0x000ea20000100800 */
[----:B------:R-:W-:-:S05]  /*374f0*/  LEA R2, P4, R8, R2, 0x1 ;  /* 0x0000000208027211 */ /* 0x000fca00078808ff */
[----:B---3--:R-:W-:-:S05]  /*37500*/  IMAD.X R3, RZ, RZ, R6, P4 ;  /* 0x000000ffff037224 */ /* 0x008fca00020e0606 */
[----:B------:R-:W-:Y:S01]  /*37510*/  @!PT LDS RZ, [RZ] ;  /* 0x00000000fffff984 */ /* 0x000fe20000000800 */
[----:B------:R-:W-:Y:S01]  /*37520*/  @!PT LDS RZ, [RZ] ;  /* 0x00000000fffff984 */ /* 0x000fe20000000800 */
[----:B------:R-:W-:Y:S01]  /*37530*/  @!PT LDS RZ, [RZ] ;  /* 0x00000000fffff984 */ /* 0x000fe20000000800 */
[----:B--2---:R1:W-:Y:S04]  /*37540*/  LDGSTS.E.BYPASS.LTC128B.128 [R0+0x25c00], desc[UR42][R2.64], !P3 ;  /* 0x25c0000002007fae */ /* 0x0043e8000d901d6a */
[----:B------:R1:W-:Y:S04]  /*37550*/  LDGSTS.E.BYPASS.LTC128B.128 [R0+0x29c00], desc[UR42][R2.64+0x80], !P2 ;  /* 0x29c0008002007fae */ /* 0x0003e8000d101d6a */
[----:B------:R1:W-:Y:S04]  /*37560*/  LDGSTS.E.BYPASS.LTC128B.128 [R0+0x2dc00], desc[UR42][R2.64+0x100], !P1 ;  /* 0x2dc0010002007fae */ /* 0x0003e8000c901d6a */
[----:B------:R1:W-:Y:S02]  /*37570*/  LDGSTS.E.BYPASS.LTC128B.128 [R0+0x31c00], desc[UR42][R2.64+0x180], !P0 ;  /* 0x31c0018002007fae */ /* 0x0003e4000c101d6a */
.L_x_3927:
[----:B------:R-:W-:Y:S05]  /*37580*/  BSYNC B0 ;  /* 0x0000000000007941 */ /* 0x000fea0003800000 */
.L_x_3926:
[----:B------:R-:W-:Y:S01]  /*37590*/  NOP ;  /* 0x0000000000007918 */ /* 0x000fe20000000000 */
[----:B------:R-:W-:-:S13]  /*375a0*/  PLOP3.LUT P0, PT, PT, PT, PT, 0x80, 0x0 ;  /* 0x000000000000781c */ /* 0x000fda0003f0f070 */
.L_x_3928:
[----:B------:R-:W-:Y:S02]  /*375b0*/  PLOP3.LUT P1, PT, P1, P0, PT, 0xa2, 0x0 ;  /* 0x000000000000781c */ /* 0x000fe40000f21472 */
[----:B------:R-:W-:-:S08]  /*375c0*/  @P0 R2UR P1, UR4, R18 ;  /* 0x00000000120402ca */ /* 0x000fd00000020000 */
[----:B------:R-:W-:-:S05]  /*375d0*/  @P0 PLOP3.LUT P0, PT, P1, PT, PT, 0x80, 0x0 ;  /* 0x000000000000081c */ /* 0x000fca0000f0f070 */
[----:B------:R-:W-:Y:S01]  /*375e0*/  @!P1 SYNCS.ARRIVE.TRANS64.RED.A0T1 RZ, [UR4+0x32410], RZ ;  /* 0x032410ffffff99a7 */ /* 0x000fe20008200404 */
[----:B------:R-:W-:Y:S07]  /*375f0*/  @!P1 ARRIVES.LDGSTSBAR.64.TRANSCNT [UR4+0x32410] ;  /* 0x03241000ff0099b0 */ /* 0x000fee0008000a84 */
[----:B------:R-:W-:Y:S05]  /*37600*/  @P0 BRA.U.ANY `(.L_x_3928) ;  /* 0xfffffffd00e80947 */ /* 0x000fea000393ffff */
[----:B-1----:R-:W2:Y:S02]  /*37610*/  LDL.LU R2, [R1+0x4e0] ;  /* 0x0004e00001027983 */ /* 0x002ea40000300800 */
        /* <DEDUP_REMOVED lines=9> */
[----:B------:R-:W2:Y:S03]  /*376b0*/  SYNCS.PHASECHK.TRANS64.TRYWAIT P0, [R18+URZ+0x32420], R0 ;  /* 0x03242000120075a7 */ /* 0x000ea6000800017f */
[----:B-12---:R-:W-:Y:S05]  /*376c0*/  @!P0 BRA `(.L_x_3930) ;  /* 0x0000007000848947 */ /* 0x006fea0003800000 */
.L_x_4140:
[----:B------:R-:W-:Y:S05]  /*376d0*/  BSYNC B0 ;  /* 0x0000000000007941 */ /* 0x000fea0003800000 */
.L_x_3929:
[----:B------:R-:W2:Y:S01]  /*376e0*/  LDL R2, [R1+0x48c] ;  /* 0x00048c0001027983 */ /* 0x000ea20000100800 */
[----:B------:R-:W-:Y:S01]  /*376f0*/  BSSY B0, `(.L_x_3931) ;  /* 0x000005a000007945 */ /* 0x000fe20003800000 */
[----:B--2---:R-:W-:-:S13]  /*37700*/  LOP3.LUT P0, RZ, R2, 0x1, RZ, 0xc0, !PT ;  /* 0x0000000102ff7812 */ /* 0x004fda000780c0ff */
[----:B------:R-:W-:Y:S05]  /*37710*/  @!P0 BRA `(.L_x_3932) ;  /* 0x00000004005c8947 */ /* 0x000fea0003800000 */
[----:B0-----:R-:W1:Y:S01]  /*37720*/  LDL R4, [R1+0x478] ;  /* 0x0004780001047983 */ /* 0x001e620000100800 */
[----:B------:R-:W0:Y:S02]  /*37730*/  S2R R2, SR_TID.X ;  /* 0x0000000000027919 */ /* 0x000e240000002100 */
[----:B0-----:R-:W-:Y:S01]  /*37740*/  LOP3.LUT R3, R2, 0x7f, RZ, 0xc0, !PT ;  /* 0x0000007f02037812 */ /* 0x001fe200078ec0ff */
[----:B------:R-:W-:Y:S01]  /*37750*/  IMAD R2, R19, 0x8, R18 ;  /* 0x0000000813027824 */ /* 0x000fe200078e0212 */
[----:B------:R-:W-:Y:S02]  /*37760*/  BSSY B1, `(.L_x_3933) ;  /* 0x0000005000017945 */ /* 0x000fe40003800000 */
[----:B------:R-:W-:Y:S02]  /*37770*/  ISETP.NE.AND P1, PT, R3, RZ, PT ;  /* 0x000000ff0300720c */ /* 0x000fe40003f25270 */
[----:B-1----:R-:W-:-:S04]  /*37780*/  SHF.L.U32 R0, R4, 0x1f, RZ ;  /* 0x0000001f04007819 */ /* 0x002fc800000006ff */
[----:B------:R-:W0:Y:S02]  /*37790*/  SYNCS.PHASECHK.TRANS64.TRYWAIT P0, [R2+URZ+0x32460], R0 ;  /* 0x03246000020075a7 */ /* 0x000e24000800017f */
[----:B0-----:R-:W-:Y:S05]  /*377a0*/  @!P0 BRA `(.L_x_3934) ;  /* 0x0000007000608947 */ /* 0x001fea0003800000 */
.L_x_4141:
[----:B------:R-:W-:Y:S05]  /*377b0*/  BSYNC B1 ;  /* 0x0000000000017941 */ /* 0x000fea0003800000 */
.L_x_3933:
        /* <DEDUP_REMOVED lines=9> */
.L_x_3936:
[----:B------:R-:W-:Y:S05]  /*37850*/  BSYNC B1 ;  /* 0x0000000000017941 */ /* 0x000fea0003800000 */
.L_x_3935:
        /* <DEDUP_REMOVED lines=12> */
.L_x_3937:
        /* <DEDUP_REMOVED lines=15> */
.L_x_3938:
        /* <DEDUP_REMOVED lines=15> */
.L_x_3939:
        /* <DEDUP_REMOVED lines=15> */
.L_x_3940:
        /* <DEDUP_REMOVED lines=10> */
.L_x_3932:
[----:B------:R-:W-:Y:S05]  /*37c90*/  BSYNC B0 ;  /* 0x0000000000007941 */ /* 0x000fea0003800000 */
.L_x_3931:
[----:B0-----:R-:W1:Y:S04]  /*37ca0*/  LDL R4, [R1+0x4b0] ;  /* 0x0004b00001047983 */ /* 0x001e680000100800 */
[----:B------:R-:W2:Y:S01]  /*37cb0*/  LDL R5, [R1+0x484] ;  /* 0x0004840001057983 */ /* 0x000ea20000100800 */
[----:B------:R-:W-:Y:S01]  /*37cc0*/  BSSY B0, `(.L_x_3941) ;  /* 0x00001f8000007945 */ /* 0x000fe20003800000 */
[----:B-1----:R-:W-:-:S05]  /*37cd0*/  VIADD R0, R4, 0xfffffffe ;  /* 0xfffffffe04007836 */ /* 0x002fca0000000000 */
[----:B--2---:R-:W-:-:S13]  /*37ce0*/  ISETP.GE.AND P0, PT, R0, R5, PT ;  /* 0x000000050000720c */ /* 0x004fda0003f06270 */
[----:B------:R-:W-:Y:S05]  /*37cf0*/  @!P0 BRA `(.L_x_3942) ;  /* 0x0000001c00d08947 */ /* 0x000fea0003800000 */
[----:B------:R-:W2:Y:S04]  /*37d00*/  LDL.LU R9, [R1+0x4e4] ;  /* 0x0004e40001097983 */ /* 0x000ea80000300800 */
[----:B------:R-:W4:Y:S04]  /*37d10*/  LDL.LU R8, [R1+0x4ac] ;  /* 0x0004ac0001087983 */ /* 0x000f280000300800 */
[----:B------:R-:W5:Y:S04]  /*37d20*/  LDL.LU R7, [R1+0x4ec] ;  /* 0x0004ec0001077983 */ /* 0x000f680000300800 */
[----:B---3--:R-:W3:Y:S04]  /*37d30*/  LDL.LU R6, [R1+0x4a8] ;  /* 0x0004a80001067983 */ /* 0x008ee80000300800 */
[----:B------:R-:W3:Y:S01]  /*37d40*/  LDL.LU R4, [R1+0x4e8] ;  /* 0x0004e80001047983 */ /* 0x000ee20000300800 */
[----:B------:R-:W-:Y:S01]  /*37d50*/  BSSY B2, `(.L_x_3943) ;  /* 0x00000ad000027945 */ /* 0x000fe20003800000 */
[----:B--2---:R-:W-:-:S04]  /*37d60*/  VIADD R3, R9, 0x1 ;  /* 0x0000000109037836 */ /* 0x004fc80000000000 */
[----:B----4-:R-:W-:Y:S01]  /*37d70*/  IMAD R3, R3, R8, RZ ;  /* 0x0000000803037224 */ /* 0x010fe200078e02ff */
[----:B------:R-:W-:Y:S02]  /*37d80*/  LOP3.LUT R8, RZ, R5, RZ, 0x33, !PT ;  /* 0x00000005ff087212 */ /* 0x000fe400078e33ff */
[----:B-----5:R-:W-:Y:S02]  /*37d90*/  LOP3.LUT R2, RZ, R7, RZ, 0x33, !PT ;  /* 0x00000007ff027212 */ /* 0x020fe400078e33ff */
[----:B------:R-:W-:-:S04]  /*37da0*/  LOP3.LUT R3, RZ, R3, RZ, 0x33, !PT ;  /* 0x00000003ff037212 */ /* 0x000fc800078e33ff */
[----:B---3--:R-:W-:Y:S02]  /*37db0*/  VIADDMNMX R2, R3, -R6, R2, !PT ;  /* 0x8000000603027246 */ /* 0x008fe40007800102 */
        /* <DEDUP_REMOVED lines=42> */
.L_x_3947:
        /* <DEDUP_REMOVED lines=8> */
.L_x_4142:
[----:B------:R-:W-:Y:S05]  /*380e0*/  BSYNC B3 ;  /* 0x0000000000037941 */ /* 0x000fea0003800000 */
.L_x_3948:
        /* <DEDUP_REMOVED lines=9> */
.L_x_3951:
[----:B------:R-:W-:Y:S05]  /*38180*/  BSYNC B3 ;  /* 0x0000000000037941 */ /* 0x000fea0003800000 */
.L_x_3950:
        /* <DEDUP_REMOVED lines=12> */
.L_x_3952:
        /* <DEDUP_REMOVED lines=13> */
.L_x_4143:
[----:B------:R-:W-:Y:S05]  /*38320*/  BSYNC B3 ;  /* 0x0000000000037941 */ /* 0x000fea0003800000 */
.L_x_3953:
        /* <DEDUP_REMOVED lines=11> */
.L_x_3956:
[----:B------:R-:W-:Y:S05]  /*383e0*/  BSYNC B3 ;  /* 0x0000000000037941 */ /* 0x000fea0003800000 */
.L_x_3955:
        /* <DEDUP_REMOVED lines=9> */
.L_x_3957:
        /* <DEDUP_REMOVED lines=15> */
.L_x_3958:
        /* <DEDUP_REMOVED lines=15> */
.L_x_3959:
        /* <DEDUP_REMOVED lines=15> */
.L_x_3960:
        /* <DEDUP_REMOVED lines=10> */
.L_x_3946:
[----:B------:R-:W-:Y:S05]  /*387f0*/  BSYNC B1 ;  /* 0x0000000000017941 */ /* 0x000fea0003800000 */
.L_x_3945:
[----:B------:R-:W2:Y:S02]  /*38800*/  LDL.LU R5, [R1+0x4b0] ;  /* 0x0004b00001057983 */ /* 0x000ea40000300800 */
[----:B--2---:R-:W-:-:S07]  /*38810*/  VIADD R0, R5, 0xfffffffd ;  /* 0xfffffffd05007836 */ /* 0x004fce0000000000 */
.L_x_3944:
[----:B------:R-:W-:Y:S05]  /*38820*/  BSYNC B2 ;  /* 0x0000000000027941 */ /* 0x000fea0003800000 */
.L_x_3943:
[----:B------:R-:W-:-:S05]  /*38830*/  VIADD R8, R8, 0xfffffffe ;  /* 0xfffffffe08087836 */ /* 0x000fca0000000000 */
[----:B------:R-:W-:-:S13]  /*38840*/  ISETP.NE.AND P0, PT, R8, R4, PT ;  /* 0x000000040800720c */ /* 0x000fda0003f05270 */
[----:B------:R-:W-:Y:S05]  /*38850*/  @!P0 BRA `(.L_x_3942) ;  /* 0x0000001000f88947 */ /* 0x000fea0003800000 */
.L_x_3993:
        /* <DEDUP_REMOVED lines=35> */
.L_x_3963:
        /* <DEDUP_REMOVED lines=8> */
.L_x_4144:
[----:B------:R-:W-:Y:S05]  /*38b10*/  BSYNC B2 ;  /* 0x0000000000027941 */ /* 0x000fea0003800000 */
.L_x_3964:
        /* <DEDUP_REMOVED lines=9> */
.L_x_3967:
[----:B------:R-:W-:Y:S05]  /*38bb0*/  BSYNC B2 ;  /* 0x0000000000027941 */ /* 0x000fea0003800000 */
.L_x_3966:
        /* <DEDUP_REMOVED lines=12> */
.L_x_3968:
        /* <DEDUP_REMOVED lines=13> */
.L_x_4145:
[----:B------:R-:W-:Y:S05]  /*38d50*/  BSYNC B2 ;  /* 0x0000000000027941 */ /* 0x000fea0003800000 */
.L_x_3969:
        /* <DEDUP_REMOVED lines=11> */
.L_x_3972:
[----:B------:R-:W-:Y:S05]  /*38e10*/  BSYNC B2 ;  /* 0x0000000000027941 */ /* 0x000fea0003800000 */
.L_x_3971:
        /* <DEDUP_REMOVED lines=9> */
.L_x_3973:
        /* <DEDUP_REMOVED lines=15> */
.L_x_3974:
        /* <DEDUP_REMOVED lines=15> */
.L_x_3975:
        /* <DEDUP_REMOVED lines=15> */
.L_x_3976:
        /* <DEDUP_REMOVED lines=10> */
.L_x_3962:
[----:B------:R-:W-:Y:S05]  /*39220*/  BSYNC B1 ;  /* 0x0000000000017941 */ /* 0x000fea0003800000 */
.L_x_3961:
        /* <DEDUP_REMOVED lines=35> */
.L_x_3979:
        /* <DEDUP_REMOVED lines=8> */
.L_x_4146:
[----:B------:R-:W-:Y:S05]  /*394e0*/  BSYNC B2 ;  /* 0x0000000000027941 */ /* 0x000fea0003800000 */
.L_x_3980:
        /* <DEDUP_REMOVED lines=9> */
.L_x_3983:
[----:B------:R-:W-:Y:S05]  /*39580*/  BSYNC B2 ;  /* 0x0000000000027941 */ /* 0x000fea0003800000 */
.L_x_3982:
        /* <DEDUP_REMOVED lines=12> */
.L_x_3984:
        /* <DEDUP_REMOVED lines=13> */
.L_x_4147:
[----:B------:R-:W-:Y:S05]  /*39720*/  BSYNC B2 ;  /* 0x0000000000027941 */ /* 0x000fea0003800000 */
.L_x_3985:
        /* <DEDUP_REMOVED lines=11> */
.L_x_3988:
[----:B------:R-:W-:Y:S05]  /*397e0*/  BSYNC B2 ;  /* 0x0000000000027941 */ /* 0x000fea0003800000 */
.L_x_3987:
        /* <DEDUP_REMOVED lines=9> */
.L_x_3989:
        /* <DEDUP_REMOVED lines=15> */
.L_x_3990:
        /* <DEDUP_REMOVED lines=15> */
.L_x_3991:
        /* <DEDUP_REMOVED lines=15> */
.L_x_3992:
        /* <DEDUP_REMOVED lines=10> */
.L_x_3978:
[----:B------:R-:W-:Y:S05]  /*39bf0*/  BSYNC B1 ;  /* 0x0000000000017941 */ /* 0x000fea0003800000 */
.L_x_3977:
[----:B------:R-:W2:Y:S01]  /*39c00*/  LDL R5, [R1+0x484] ;  /* 0x0004840001057983 */ /* 0x000ea20000100800 */
[----:B------:R-:W-:Y:S01]  /*39c10*/  VIADD R0, R0, 0xfffffffe ;  /* 0xfffffffe00007836 */ /* 0x000fe20000000000 */
[----:B--2---:R-:W-:-:S13]  /*39c20*/  ISETP.GT.AND P0, PT, R6, R5, PT ;  /* 0x000000050600720c */ /* 0x004fda0003f04270 */
[----:B------:R-:W-:Y:S05]  /*39c30*/  @P0 BRA `(.L_x_3993) ;  /* 0xffffffec00080947 */ /* 0x000fea000383ffff */
.L_x_3942:
[----:B------:R-:W-:Y:S05]  /*39c40*/  BSYNC B0 ;  /* 0x0000000000007941 */ /* 0x000fea0003800000 */
.L_x_3941:
[----:B------:R-:W0:Y:S02]  /*39c50*/  S2R R2, SR_TID.X ;  /* 0x0000000000027919 */ /* 0x000e240000002100 */
[----:B0-----:R-:W-:Y:S02]  /*39c60*/  LOP3.LUT R3, R2, 0x7f, RZ, 0xc0, !PT ;  /* 0x0000007f02037812 */ /* 0x001fe400078ec0ff */
[----:B------:R-:W2:Y:S01]  /*39c70*/  LDL.LU R2, [R1+0x478] ;  /* 0x0004780001027983 */ /* 0x000ea20000300800 */
[----:B------:R-:W-:Y:S01]  /*39c80*/  VIADD R19, R19, 0x1 ;  /* 0x0000000113137836 */ /* 0x000fe20000000000 */
[----:B------:R-:W-:Y:S01]  /*39c90*/  ISETP.NE.AND P1, PT, R3, RZ, PT ;  /* 0x000000ff0300720c */ /* 0x000fe20003f25270 */
[----:B------:R-:W-:Y:S03]  /*39ca0*/  BSSY B0, `(.L_x_3994) ;  /* 0x0000013000007945 */ /* 0x000fe60003800000 */
[----:B------:R-:W-:-:S04]  /*39cb0*/  ISETP.NE.AND P0, PT, R19, 0x2, PT ;  /* 0x000000021300780c */ /* 0x000fc80003f05270 */
[----:B------:R-:W-:-:S04]  /*39cc0*/  SEL R0, RZ, 0x1, P0 ;  /* 0x00000001ff007807 */ /* 0x000fc80000000000 */
[----:B--2---:R-:W-:-:S05]  /*39cd0*/  LOP3.LUT R2, R2, R0, RZ, 0x3c, !PT ;  /* 0x0000000002027212 */ /* 0x004fca00078e3cff */
[----:B------:R0:W-:Y:S01]  /*39ce0*/  STL [R1+0x478], R2 ;  /* 0x0004780201007387 */ /* 0x0001e20000100800 */
[----:B------:R-:W-:Y:S05]  /*39cf0*/  @P1 BRA `(.L_x_3995) ;  /* 0x0000000000341947 */ /* 0x000fea0003800000 */
[----:B------:R-:W1:Y:S01]  /*39d00*/  S2R R3, SR_LANEID ;  /* 0x0000000000037919 */ /* 0x000e620000000000 */
[----:B------:R-:W-:Y:S01]  /*39d10*/  VOTEU.ANY UR4, UPT, PT ;  /* 0x0000000000047886 */ /* 0x000fe200038e0100 */
[----:B------:R-:W2:Y:S01]  /*39d20*/  LDC.64 R4, c[0x0][0xd60] ;  /* 0x00035800ff047b82 */ /* 0x000ea20000000a00 */
[----:B------:R-:W1:Y:S08]  /*39d30*/  FLO.U32 R0, UR4 ;  /* 0x0000000400007d00 */ /* 0x000e7000080e0000 */
[----:B0-----:R-:W2:Y:S01]  /*39d40*/  POPC R2, UR4 ;  /* 0x0000000400027d09 */ /* 0x001ea20008000000 */
[----:B-1----:R-:W-:-:S13]  /*39d50*/  ISETP.EQ.U32.AND P1, PT, R0, R3, PT ;  /* 0x000000030000720c */ /* 0x002fda0003f22070 */
[----:B--2---:R-:W2:Y:S01]  /*39d60*/  @P1 ATOMG.E.ADD.STRONG.GPU PT, R5, desc[UR42][R4.64], R2 ;  /* 0x00000002040519a8 */ /* 0x004ea200081ee1ea */
[----:B------:R-:W0:Y:S02]  /*39d70*/  S2R R3, SR_LTMASK ;  /* 0x0000000000037919 */ /* 0x000e240000003900 */
[----:B0-----:R-:W-:-:S06]  /*39d80*/  LOP3.LUT R3, R3, UR4, RZ, 0xc0, !PT ;  /* 0x0000000403037c12 */ /* 0x001fcc000f8ec0ff */
[----:B------:R-:W0:Y:S01]  /*39d90*/  POPC R3, R3 ;  /* 0x0000000300037309 */ /* 0x000e220000000000 */
[----:B--2---:R-:W0:Y:S02]  /*39da0*/  SHFL.IDX PT, R0, R5, R0, 0x1f ;  /* 0x00001f0005007589 */ /* 0x004e2400000e0000 */
[----:B0-----:R-:W-:-:S05]  /*39db0*/  IADD3 R0, R0, UR39, R3 ;  /* 0x0000002700007c10 */ /* 0x001fca000fffe003 */
[----:B------:R1:W-:Y:S02]  /*39dc0*/  STL [R1+0x460], R0 ;  /* 0x0004600001007387 */ /* 0x0003e40000100800 */
.L_x_3995:
[----:B------:R-:W-:Y:S05]  /*39dd0*/  BSYNC B0 ;  /* 0x0000000000007941 */ /* 0x000fea0003800000 */
.L_x_3994:
[----:B------:R-:W-:-:S07]  /*39de0*/  SEL R19, R19, RZ, P0 ;  /* 0x000000ff13137207 */ /* 0x000fce0000000000 */
.L_x_3907:
[----:B------:R-:W-:Y:S05]  /*39df0*/  BSYNC B7 ;  /* 0x0000000000077941 */ /* 0x000fea0003800000 */
.L_x_3905:
[----:B-1--4-:R-:W4:Y:S02]  /*39e00*/  LDL R0, [R1+0x48c] ;  /* 0x00048c0001007983 */ /* 0x012f240000100800 */
[----:B----4-:R-:W-:-:S13]  /*39e10*/  LOP3.LUT P0, RZ, R0, 0x40, RZ, 0xc0, !PT ;  /* 0x0000004000ff7812 */ /* 0x010fda000780c0ff */
[----:B------:R-:W-:Y:S05]  /*39e20*/  @!P0 BRA `(.L_x_3996) ;  /* 0x0000000000288947 */ /* 0x000fea0003800000 */
[----:B------:R-:W-:Y:S05]  /*39e30*/  WARPSYNC.ALL ;  /* 0x0000000000007948 */ /* 0x000fea0003800000 */
[----:B------:R-:W1:Y:S08]  /*39e40*/  S2UR UR5, SR_CgaCtaId ;  /* 0x00000000000579c3 */ /* 0x000e700000008800 */
[----:B------:R-:W-:Y:S06]  /*39e50*/  BAR.SYNC.DEFER_BLOCKING 0x5, 0x180 ;  /* 0x0146000000007b1d */ /* 0x000fec0000010000 */
[----:B------:R-:W-:-:S02]  /*39e60*/  UMOV UR4, 0x400 ;  /* 0x0000040000047882 */ /* 0x000fc40000000000 */
[----:B-1----:R-:W-:-:S06]  /*39e70*/  ULEA UR4, UR5, UR4, 0x18 ;  /* 0x0000000405047291 */ /* 0x002fcc000f8ec03f */
[----:B------:R-:W-:-:S05]  /*39e80*/  IMAD.U32 R18, RZ, RZ, UR4 ;  /* 0x00000004ff127e24 */ /* 0x000fca000f8e00ff */
[----:B--23--:R-:W1:Y:S04]  /*39e90*/  LDS.128 R4, [R18+0x324d0] ;  /* 0x0324d00012047984 */ /* 0x00ce680000000c00 */
[----:B-1----:R1:W-:Y:S01]  /*39ea0*/  STL.128 [R1+0x460], R4 ;  /* 0x0004600401007387 */ /* 0x0023e20000100c00 */
[----:B------:R-:W-:Y:S06]  /*39eb0*/  BAR.ARV 0x4, 0x180 ;  /* 0x0106000000007b1d */ /* 0x000fec0000002000 */
[----:B------:R-:W-:Y:S05]  /*39ec0*/  BRA `(.L_x_3997) ;  /* 0x0000001000347947 */ /* 0x000fea0003800000 */
.L_x_3996:
[----:B------:R-:W1:Y:S01]  /*39ed0*/  S2R R0, SR_TID.X ;  /* 0x0000000000007919 */ /* 0x000e620000002100 */
[----:B------:R-:W-:Y:S01]  /*39ee0*/  UMOV UR4, 0xffffffff ;  /* 0xffffffff00047882 */ /* 0x000fe20000000000 */
[----:B-1----:R-:W-:-:S04]  /*39ef0*/  LOP3.LUT R16, R0, 0x1f, RZ, 0xc0, !PT ;  /* 0x0000001f00107812 */ /* 0x002fc800078ec0ff */
[----:B------:R-:W-:Y:S01]  /*39f00*/  ISETP.NE.AND P0, PT, R16, 0x1f, PT ;  /* 0x0000001f1000780c */ /* 0x000fe20003f05270 */
[----:B------:R-:W-:-:S12]  /*39f10*/  BRA.DIV UR4, `(.L_x_3998) ;  /* 0x0000004e04107947 */ /* 0x000fd8000b800000 */
[----:B------:R-:W4:Y:S01]  /*39f20*/  LDL R3, [R1+0x46c] ;  /* 0x00046c0001037983 */ /* 0x000f220000100800 */
[----:B------:R-:W-:-:S03]  /*39f30*/  ULDC UR4, c[0x0][0xd3c] ;  /* 0x00034f0000047ab9 */ /* 0x000fc60000000800 */
[----:B0-----:R-:W5:Y:S01]  /*39f40*/  LDL.LU R2, [R1+0x460] ;  /* 0x0004600001027983 */ /* 0x001f620000300800 */
[----:B----4-:R-:W-:-:S05]  /*39f50*/  IMAD.IADD R0, R3, 0x1, R16 ;  /* 0x0000000103007824 */ /* 0x010fca00078e0210 */
[----:B------:R-:W-:Y:S01]  /*39f60*/  ISETP.GE.OR P1, PT, R0, UR4, !P0 ;  /* 0x0000000400007c0c */ /* 0x000fe2000c726670 */
[----:B-----5:R-:W-:-:S12]  /*39f70*/  IMAD.MOV.U32 R10, RZ, RZ, R2 ;  /* 0x000000ffff0a7224 */ /* 0x020fd800078e0002 */
[----:B------:R-:W0:Y:S08]  /*39f80*/  @!P1 LDC.64 R2, c[0x0][0xd80] ;  /* 0x00036000ff029b82 */ /* 0x000e300000000a00 */
[----:B---3--:R-:W1:Y:S01]  /*39f90*/  @!P1 LDC.64 R6, c[0x0][0xd78] ;  /* 0x00035e00ff069b82 */ /* 0x008e620000000a00 */
[----:B0-----:R-:W-:-:S05]  /*39fa0*/  @!P1 IMAD.WIDE R2, R0, 0x4, R2 ;  /* 0x0000000400029825 */ /* 0x001fca00078e0202 */
[----:B------:R1:W3:Y:S02]  /*39fb0*/  @!P1 LDG.E R8, desc[UR42][R2.64] ;  /* 0x0000002a02089981 */ /* 0x0002e4000c1e1900 */
[----:B-1----:R-:W-:-:S06]  /*39fc0*/  @!P1 IMAD.WIDE R2, R0, 0x4, R6 ;  /* 0x0000000400029825 */ /* 0x002fcc00078e0206 */
[----:B------:R-:W4:Y:S01]  /*39fd0*/  @!P1 LDG.E R2, desc[UR42][R2.64] ;  /* 0x0000002a02029981 */ /* 0x000f22000c1e1900 */
[----:B--2---:R-:W-:Y:S02]  /*39fe0*/  IMAD.MOV.U32 R4, RZ, RZ, RZ ;  /* 0x000000ffff047224 */ /* 0x004fe400078e00ff */
[----:B------:R-:W-:Y:S01]  /*39ff0*/  IMAD.MOV.U32 R6, RZ, RZ, RZ ;  /* 0x000000ffff067224 */ /* 0x000fe200078e00ff */
[C---:B------:R-:W-:Y:S02]  /*3a000*/  ISETP.GE.U32.AND P2, PT, R16.reuse, 0x2, PT ;  /* 0x000000021000780c */ /* 0x040fe40003f46070 */
[C---:B------:R-:W-:Y:S02]  /*3a010*/  ISETP.GE.U32.AND P3, PT, R16.reuse, 0x4, PT ;  /* 0x000000041000780c */ /* 0x040fe40003f66070 */
[C---:B------:R-:W-:Y:S02]  /*3a020*/  ISETP.GE.U32.AND P4, PT, R16.reuse, 0x8, PT ;  /* 0x000000081000780c */ /* 0x040fe40003f86070 */
[----:B------:R-:W-:Y:S01]  /*3a030*/  ISETP.GE.U32.AND P5, PT, R16, 0x10, PT ;  /* 0x000000101000780c */ /* 0x000fe20003fa6070 */
[----:B------:R-:W-:Y:S04]  /*3a040*/  SHFL.IDX PT, R5, R10, RZ, 0x1f ;  /* 0x00001fff0a057589 */ /* 0x000fe800000e0000 */
[----:B------:R-:W-:Y:S01]  /*3a050*/  SHFL.IDX PT, R0, R10, 0x1, 0x1f ;  /* 0x00201f000a007f89 */ /* 0x000fe200000e0000 */
[----:B---3--:R-:W-:-:S02]  /*3a060*/  @!P1 IMAD.MOV.U32 R4, RZ, RZ, R8 ;  /* 0x000000ffff049224 */ /* 0x008fc400078e0008 */
[----:B----4-:R-:W-:-:S04]  /*3a070*/  @!P1 IMAD.MOV.U32 R6, RZ, RZ, R2 ;  /* 0x000000ffff069224 */ /* 0x010fc800078e0002 */
        /* <DEDUP_REMOVED lines=17> */
[----:B------:R0:W1:Y:S01]  /*3a190*/  SHFL.IDX PT, R9, R7, 0x1f, 0x1f ;  /* 0x03e01f0007097f89 */ /* 0x00006200000e0000 */
[----:B------:R-:W-:-:S07]  /*3a1a0*/  IMAD.MOV.U32 R8, RZ, RZ, RZ ;  /* 0x000000ffff087224 */ /* 0x000fce00078e00ff */
.L_x_4157:
[----:B------:R-:W-:Y:S02]  /*3a1b0*/  ULDC UR4, c[0x0][0xd38] ;  /* 0x00034e0000047ab9 */ /* 0x000fe40000000800 */
[----:B------:R-:W-:-:S04]  /*3a1c0*/  IMAD.U32 R2, RZ, RZ, UR4 ;  /* 0x00000004ff027e24 */ /* 0x000fc8000f8e00ff */
[----:B-1----:R-:W-:-:S04]  /*3a1d0*/  IMAD R9, R9, R2, RZ ;  /* 0x0000000209097224 */ /* 0x002fc800078e02ff */
[----:B------:R-:W-:-:S05]  /*3a1e0*/  IMAD.IADD R0, R0, 0x1, R9 ;  /* 0x0000000100007824 */ /* 0x000fca00078e0209 */
[----:B------:R-:W-:-:S13]  /*3a1f0*/  ISETP.GT.AND P6, PT, R0, R5, PT ;  /* 0x000000050000720c */ /* 0x000fda0003fc4270 */
[----:B------:R-:W-:Y:S05]  /*3a200*/  @P6 BRA `(.L_x_3999) ;  /* 0x0000000000ac6947 */ /* 0x000fea0003800000 */
.L_x_4002:
        /* <DEDUP_REMOVED lines=37> */
.L_x_4165:
[----:B------:R-:W-:Y:S02]  /*3a460*/  ULDC UR4, c[0x0][0xd38] ;  /* 0x00034e0000047ab9 */ /* 0x000fe40000000800 */
[----:B------:R-:W-:-:S04]  /*3a470*/  IMAD.U32 R2, RZ, RZ, UR4 ;  /* 0x00000004ff027e24 */ /* 0x000fc8000f8e00ff */
[----:B-1----:R-:W-:-:S04]  /*3a480*/  IMAD R9, R9, R2, RZ ;  /* 0x0000000209097224 */ /* 0x002fc800078e02ff */
[----:B------:R-:W-:-:S05]  /*3a490*/  IMAD.IADD R0, R9, 0x1, R0 ;  /* 0x0000000109007824 */ /* 0x000fca00078e0200 */
[----:B------:R-:W-:-:S13]  /*3a4a0*/  ISETP.GT.AND P6, PT, R0, R5, PT ;  /* 0x000000050000720c */ /* 0x000fda0003fc4270 */
[----:B------:R-:W-:Y:S05]  /*3a4b0*/  @!P6 BRA `(.L_x_4002) ;  /* 0xfffffffc0054e947 */ /* 0x000fea000383ffff */
.L_x_3999:
        /* <DEDUP_REMOVED lines=12> */
.L_x_4170:
[----:B------:R-:W-:-:S13]  /*3a580*/  ISETP.NE.AND P0, PT, R0, RZ, PT ;  /* 0x000000ff0000720c */ /* 0x000fda0003f05270 */
[----:B------:R-:W-:Y:S05]  /*3a590*/  @!P0 BRA `(.L_x_4004) ;  /* 0x0000000000148947 */ /* 0x000fea0003800000 */
[----:B------:R-:W-:Y:S01]  /*3a5a0*/  UMOV UR4, 0xffffffff ;  /* 0xffffffff00047882 */ /* 0x000fe20000000000 */
[----:B-1----:R-:W-:Y:S02]  /*3a5b0*/  VIADD R3, R3, 0xffffffff ;  /* 0xffffffff03037836 */ /* 0x002fe40000000000 */
[----:B------:R-:W-:Y:S05]  /*3a5c0*/  BRA.DIV UR4, `(.L_x_4005) ;  /* 0x0000005204047947 */ /* 0x000fea000b800000 */
[----:B------:R1:W3:Y:S02]  /*3a5d0*/  SHFL.IDX PT, R3, R7, R3, 0x1f ;  /* 0x00001f0307037589 */ /* 0x0002e400000e0000 */
.L_x_4173:
[----:B---3--:R-:W-:-:S07]  /*3a5e0*/  IMAD.MOV.U32 R8, RZ, RZ, R3 ;  /* 0x000000ffff087224 */ /* 0x008fce00078e0003 */
.L_x_4004:
[----:B------:R-:W-:Y:S01]  /*3a5f0*/  ISETP.NE.AND P0, PT, R6, 0x1, PT ;  /* 0x000000010600780c */ /* 0x000fe20003f05270 */
[----:B------:R-:W-:-:S05]  /*3a600*/  IMAD R0, R8, R2, R9 ;  /* 0x0000000208007224 */ /* 0x000fca00078e0209 */
[----:B------:R3:W-:Y:S02]  /*3a610*/  STL [R1+0x460], R0 ;  /* 0x0004600001007387 */ /* 0x0007e40000100800 */
[----:B---3--:R-:W-:-:S05]  /*3a620*/  IMAD.IADD R0, R5, 0x1, -R0 ;  /* 0x0000000105007824 */ /* 0x008fca00078e0a00 */
[----:B------:R-:W-:Y:S05]  /*3a630*/  @!P0 BRA `(.L_x_4006) ;  /* 0x0000000000e48947 */ /* 0x000fea0003800000 */
[----:B------:R-:W-:-:S04]  /*3a640*/  IABS R5, R4 ;  /* 0x0000000400057213 */ /* 0x000fc80000000000 */
[----:B------:R-:W3:Y:S08]  /*3a650*/  I2F.RP R2, R5 ;  /* 0x0000000500027306 */ /* 0x000ef00000209400 */
[----:B---3--:R-:W3:Y:S02]  /*3a660*/  MUFU.RCP R2, R2 ;  /* 0x0000000200027308 */ /* 0x008ee40000001000 */
[----:B---3--:R-:W-:-:S06]  /*3a670*/  VIADD R2, R2, 0xffffffe ;  /* 0x0ffffffe02027836 */ /* 0x008fcc0000000000 */
[----:B-1----:R-:W1:Y:S02]  /*3a680*/  F2I.FTZ.U32.TRUNC.NTZ R3, R2 ;  /* 0x0000000200037305 */ /* 0x002e64000021f000 */
        /* <DEDUP_REMOVED lines=15> */
[----:B------:R-:W1:Y:S07]  /*3a780*/  I2F.RP R2, R5 ;  /* 0x0000000500027306 */ /* 0x000e6e0000209400 */
[----:B------:R-:W-:Y:S01]  /*3a790*/  @P0 VIADD R8, R8, 0x1 ;  /* 0x0000000108080836 */ /* 0x000fe20000000000 */
[----:B-1----:R-:W1:Y:S02]  /*3a7a0*/  MUFU.RCP R2, R2 ;  /* 0x0000000200027308 */ /* 0x002e640000001000 */
[----:B-1----:R-:W-:-:S06]  /*3a7b0*/  VIADD R2, R2, 0xffffffe ;  /* 0x0ffffffe02027836 */ /* 0x002fcc0000000000 */
[----:B------:R-:W1:Y:S02]  /*3a7c0*/  F2I.FTZ.U32.TRUNC.NTZ R3, R2 ;  /* 0x0000000200037305 */ /* 0x000e64000021f000 */
[----:B-1----:R-:W-:-:S04]  /*3a7d0*/  IMAD.MOV R2, RZ, RZ, -R3 ;  /* 0x000000ffff027224 */ /* 0x002fc800078e0a03 */
[----:B0-----:R-:W-:Y:S02]  /*3a7e0*/  IMAD R7, R2, R5, RZ ;  /* 0x0000000502077224 */ /* 0x001fe400078e02ff */
        /* <DEDUP_REMOVED lines=30> */
.L_x_4006:
[----:B-1----:R-:W3:Y:S01]  /*3a9d0*/  LDL R3, [R1+0x46c] ;  /* 0x00046c0001037983 */ /* 0x002ee20000100800 */
        /* <DEDUP_REMOVED lines=52> */
[----:B------:R-:W-:Y:S02]  /*3ad20*/  LOP3.LUT R0, R6, R8, RZ, 0x3c, !PT ;  /* 0x0000000806007212 */ /* 0x000fe400078e3cff */
[----:B------:R-:W-:Y:S02]  /*3ad30*/  IADD3 R6, R7, 0x1000000, R6 ;  /* 0x0100000007067810 */ /* 0x000fe40007ffe006 */
        /* <DEDUP_REMOVED lines=8> */
.L_x_4007:
[----:B------:R-:W-:-:S05]  /*3adc0*/  LOP3.LUT R0, RZ, R0, RZ, 0x33, !PT ;  /* 0x00000000ff007212 */ /* 0x000fca00078e33ff */
[----:B------:R-:W-:-:S05]  /*3add0*/  IMAD.IADD R0, R4, 0x1, R0 ;  /* 0x0000000104007824 */ /* 0x000fca00078e0200 */
[----:B------:R3:W-:Y:S01]  /*3ade0*/  STL [R1+0x464], R0 ;  /* 0x0004640001007387 */ /* 0x0007e20000100800 */
[----:B------:R-:W-:Y:S05]  /*3adf0*/  BRA `(.L_x_4008) ;  /* 0x0000000000287947 */ /* 0x000fea0003800000 */
.L_x_4000:
[----:B------:R-:W-:Y:S01]  /*3ae00*/  UMOV UR4, URZ ;  /* 0x0000003f00047c82 */ /* 0x000fe20008000000 */
[----:B------:R-:W-:Y:S01]  /*3ae10*/  UMOV UR5, URZ ;  /* 0x0000003f00057c82 */ /* 0x000fe20008000000 */
[----:B------:R-:W-:Y:S01]  /*3ae20*/  ULDC UR6, c[0x0][0xd3c] ;  /* 0x00034f0000067ab9 */ /* 0x000fe20000000800 */
[----:B------:R-:W-:Y:S01]  /*3ae30*/  IMAD.U32 R3, RZ, RZ, UR4 ;  /* 0x00000004ff037e24 */ /* 0x000fe2000f8e00ff */
[----:B------:R1:W-:Y:S01]  /*3ae40*/  STL [R1+0x460], R5 ;  /* 0x0004600501007387 */ /* 0x0003e20000100800 */
[----:B------:R-:W-:Y:S02]  /*3ae50*/  IMAD.U32 R2, RZ, RZ, UR5 ;  /* 0x00000005ff027e24 */ /* 0x000fe4000f8e00ff */
[----:B------:R-:W-:Y:S01]  /*3ae60*/  IMAD.U32 R0, RZ, RZ, UR6 ;  /* 0x00000006ff007e24 */ /* 0x000fe2000f8e00ff */
[----:B------:R1:W-:Y:S04]  /*3ae70*/  STL [R1+0x464], R3 ;  /* 0x0004640301007387 */ /* 0x0003e80000100800 */
[----:B------:R1:W-:Y:S04]  /*3ae80*/  STL [R1+0x46c], R0 ;  /* 0x00046c0001007387 */ /* 0x0003e80000100800 */
[----:B------:R1:W-:Y:S02]  /*3ae90*/  STL [R1+0x468], R2 ;  /* 0x0004680201007387 */ /* 0x0003e40000100800 */
.L_x_4008:
[----:B01----:R-:W4:Y:S04]  /*3aea0*/  LDL R2, [R1+0x46c] ;  /* 0x00046c0001027983 */ /* 0x003f280000100800 */
[----:B------:R-:W5:Y:S04]  /*3aeb0*/  LDL R3, [R1+0x468] ;  /* 0x0004680001037983 */ /* 0x000f680000100800 */
[----:B------:R-:W2:Y:S04]  /*3aec0*/  LDL R4, [R1+0x460] ;  /* 0x0004600001047983 */ /* 0x000ea80000100800 */
[----:B------:R-:W2:Y:S01]  /*3aed0*/  LDL R5, [R1+0x464] ;  /* 0x0004640001057983 */ /* 0x000ea20000100800 */
[----:B---3--:R-:W0:Y:S01]  /*3aee0*/  S2R R0, SR_TID.X ;  /* 0x0000000000007919 */ /* 0x008e220000002100 */
[----:B------:R-:W-:Y:S05]  /*3aef0*/  WARPSYNC.ALL ;  /* 0x0000000000007948 */ /* 0x000fea0003800000 */
[----:B0-----:R-:W-:Y:S01]  /*3af00*/  LOP3.LUT R0, R0, 0x1f, RZ, 0xc0, !PT ;  /* 0x0000001f00007812 */ /* 0x001fe200078ec0ff */
[----:B------:R-:W-:Y:S03]  /*3af10*/  BAR.SYNC.DEFER_BLOCKING 0x4, 0x180 ;  /* 0x0106000000007b1d */ /* 0x000fe60000010000 */
[----:B------:R-:W-:-:S13]  /*3af20*/  ISETP.NE.AND P0, PT, R0, RZ, PT ;  /* 0x000000ff0000720c */ /* 0x000fda0003f05270 */
[----:B------:R-:W0:Y:S01]  /*3af30*/  @!P0 S2R R0, SR_CgaCtaId ;  /* 0x0000000000008919 */ /* 0x000e220000008800 */
[----:B----4-:R-:W-:Y:S01]  /*3af40*/  IMAD.MOV.U32 R7, RZ, RZ, R2 ;  /* 0x000000ffff077224 */ /* 0x010fe200078e0002 */
[----:B------:R-:W-:Y:S01]  /*3af50*/  @!P0 MOV R2, 0x400 ;  /* 0x0000040000028802 */ /* 0x000fe20000000f00 */
[----:B-----5:R-:W-:-:S03]  /*3af60*/  IMAD.MOV.U32 R6, RZ, RZ, R3 ;  /* 0x000000ffff067224 */ /* 0x020fc600078e0003 */
[----:B0-----:R-:W-:-:S05]  /*3af70*/  @!P0 LEA R18, R0, R2, 0x18 ;  /* 0x0000000200128211 */ /* 0x001fca00078ec0ff */
[----:B--2---:R0:W-:Y:S01]  /*3af80*/  @!P0 STS.128 [R18+0x324d0], R4 ;  /* 0x0324d00412008388 */ /* 0x0041e20000000c00 */
[----:B------:R-:W-:Y:S06]  /*3af90*/  BAR.ARV 0x5, 0x180 ;  /* 0x0146000000007b1d */ /* 0x000fec0000002000 */
.L_x_3997:
[----:B------:R-:W2:Y:S01]  /*3afa0*/  LDL R0, [R1+0x46c] ;  /* 0x00046c0001007983 */ /* 0x000ea20000100800 */
[----:B------:R-:W-:Y:S02]  /*3afb0*/  ULDC UR4, c[0x0][0xd3c] ;  /* 0x00034f0000047ab9 */ /* 0x000fe40000000800 */
[----:B--2---:R-:W-:-:S13]  /*3afc0*/  ISETP.GE.AND P0, PT, R0, UR4, PT ;  /* 0x0000000400007c0c */ /* 0x004fda000bf06270 */
[----:B------:R-:W-:Y:S05]  /*3afd0*/  @!P0 BRA `(.L_x_4009) ;  /* 0xffffff7800b88947 */ /* 0x000fea000383ffff */
[----:B------:R-:W-:Y:S05]  /*3afe0*/  BSYNC B8 ;  /* 0x0000000000087941 */ /* 0x000fea0003800000 */
.L_x_3843:
[----:B---3--:R-:W2:Y:S01]  /*3aff0*/  LDL.LU R0, [R1+0x4e0] ;  /* 0x0004e00001007983 */ /* 0x008ea20000300800 */
[----:B------:R-:W-:Y:S01]  /*3b000*/  BSSY B0, `(.L_x_4010) ;  /* 0x000000b000007945 */ /* 0x000fe20003800000 */
[----:B01----:R-:W0:Y:S01]  /*3b010*/  S2R R5, SR_CgaCtaId ;  /* 0x0000000000057919 */ /* 0x003e220000008800 */
        /* <DEDUP_REMOVED lines=9> */
.L_x_4174:
[----:B------:R-:W-:Y:S05]  /*3b0b0*/  BSYNC B0 ;  /* 0x0000000000007941 */ /* 0x000fea0003800000 */
.L_x_4010:
[----:B------:R-:W-:-:S03]  /*3b0c0*/  UMOV UR4, 0xffffffff ;  /* 0xffffffff00047882 */ /* 0x000fc60000000000 */
[----:B------:R-:W-:Y:S05]  /*3b0d0*/  BRA.DIV UR4, `(.L_x_4012) ;  /* 0x0000004604807947 */ /* 0x000fea000b800000 */
[----:B------:R-:W1:Y:S02]  /*3b0e0*/  S2R R2, SR_TID.X ;  /* 0x0000000000027919 */ /* 0x000e640000002100 */
[----:B-1----:R-:W-:-:S04]  /*3b0f0*/  SHF.R.U32.HI R2, RZ, 0x5, R2 ;  /* 0x00000005ff027819 */ /* 0x002fc80000011602 */
[----:B------:R-:W-:-:S05]  /*3b100*/  LOP3.LUT R2, R2, 0x3, RZ, 0xc0, !PT ;  /* 0x0000000302027812 */ /* 0x000fca00078ec0ff */
[----:B------:R1:W2:Y:S02]  /*3b110*/  SHFL.IDX PT, R14, R2, RZ, 0x1f ;  /* 0x00001fff020e7589 */ /* 0x0002a400000e0000 */
.L_x_4177:
[----:B--2---:R-:W-:-:S13]  /*3b120*/  ISETP.NE.AND P0, PT, R14, RZ, PT ;  /* 0x000000ff0e00720c */ /* 0x004fda0003f05270 */
[----:B------:R-:W-:Y:S05]  /*3b130*/  @P0 BRA `(.L_x_3599) ;  /* 0x00000000008c0947 */ /* 0x000fea0003800000 */
[----:B------:R-:W-:-:S03]  /*3b140*/  UMOV UR4, 0xffffffff ;  /* 0xffffffff00047882 */ /* 0x000fc60000000000 */
[----:B------:R-:W-:Y:S05]  /*3b150*/  BRA.DIV UR4, `(.L_x_4013) ;  /* 0x0000004604947947 */ /* 0x000fea000b800000 */
[----:B------:R-:W-:-:S13]  /*3b160*/  ELECT P6, URZ, PT ;  /* 0x00000000003f782f */ /* 0x000fda00038c0000 */
.L_x_4180:
[----:B------:R-:W-:Y:S05]  /*3b170*/  @!P6 BRA `(.L_x_3599) ;  /* 0x00000000007ce947 */ /* 0x000fea0003800000 */
[----:B------:R-:W-:-:S06]  /*3b180*/  ULOP3.LUT UR4, UR38, 0x2, URZ, 0xfc, !UPT ;  /* 0x0000000226047892 */ /* 0x000fcc000f8efc3f */
[----:B-1----:R-:W-:-:S05]  /*3b190*/  IMAD.U32 R2, RZ, RZ, UR4 ;  /* 0x00000004ff027e24 */ /* 0x002fca000f8e00ff */
[----:B------:R-:W-:-:S13]  /*3b1a0*/  ISETP.NE.AND P2, PT, R2, 0x3, PT ;  /* 0x000000030200780c */ /* 0x000fda0003f45270 */
[----:B------:R-:W-:Y:S05]  /*3b1b0*/  @!P2 BRA `(.L_x_4014) ;  /* 0x000000000004a947 */ /* 0x000fea0003800000 */
[----:B------:R-:W-:Y:S01]  /*3b1c0*/  BPT.TRAP 0x1 ;  /* 0x000000040000795c */ /* 0x000fe20000300000 */
.L_x_4014:
        /* <DEDUP_REMOVED lines=13> */
.L_x_4181:
[----:B------:R-:W1:Y:S02]  /*3b2a0*/  SYNCS.PHASECHK.TRANS64.TRYWAIT P0, [R7+URZ], R2 ;  /* 0x00000002070075a7 */ /* 0x000e64000800017f */
[----:B-1----:R-:W-:Y:S05]  /*3b2b0*/  @!P0 BRA `(.L_x_4016) ;  /* 0x0000004400708947 */ /* 0x002fea0003800000 */
.L_x_4182:
[----:B------:R-:W-:Y:S05]  /*3b2c0*/  @!P2 BRA `(.L_x_4017) ;  /* 0x000000000004a947 */ /* 0x000fea0003800000 */
[----:B------:R-:W-:Y:S01]  /*3b2d0*/  BPT.TRAP 0x1 ;  /* 0x000000040000795c */ /* 0x000fe20000300000 */
.L_x_4017:
[----:B------:R-:W-:-:S04]  /*3b2e0*/  VIADD R0, R0, 0x32460 ;  /* 0x0003246000007836 */ /* 0x000fc80000000000 */
[----:B------:R-:W-:-:S04]  /*3b2f0*/  IMAD R4, R19, 0x8, R0 ;  /* 0x0000000813047824 */ /* 0x000fc800078e0200 */
[----:B------:R-:W2:Y:S02]  /*3b300*/  SYNCS.PHASECHK.TRANS64.TRYWAIT P0, [R4+URZ], R5 ;  /* 0x00000005040075a7 */ /* 0x000ea4000800017f */
[----:B--2---:R-:W-:Y:S05]  /*3b310*/  @!P0 BRA `(.L_x_4018) ;  /* 0x00000044006c8947 */ /* 0x004fea0003800000 */
.L_x_4183:
[----:B------:R-:W-:-:S07]  /*3b320*/  IMAD R3, R3, 0x8, R0 ;  /* 0x0000000803037824 */ /* 0x000fce00078e0200 */
.L_x_4019:
[----:B---3--:R3:W4:Y:S02]  /*3b330*/  SYNCS.PHASECHK.TRANS64.TRYWAIT P0, [R3+URZ], R2 ;  /* 0x00000002030075a7 */ /* 0x008724000800017f */
[----:B----4-:R-:W-:Y:S05]  /*3b340*/  @!P0 NANOSLEEP.SYNCS 0x989680 ;  /* 0x009896800000895d */ /* 0x010fea0003900000 */
[----:B------:R-:W4:Y:S02]  /*3b350*/  @!P0 SYNCS.PHASECHK.TRANS64 P0, [R3+URZ], R2 ;  /* 0x00000002030085a7 */ /* 0x000f24000800007f */
[----:B----4-:R-:W-:Y:S05]  /*3b360*/  @!P0 BRA `(.L_x_4019) ;  /* 0xfffffffc00f08947 */ /* 0x010fea000383ffff */
.L_x_3599:
[----:B------:R-:W-:Y:S05]  /*3b370*/  BSYNC B9 ;  /* 0x0000000000097941 */ /* 0x000fea0003800000 */
.L_x_3596:
[----:B------:R-:W-:Y:S05]  /*3b380*/  EXIT ;  /* 0x000000000000794d */ /* 0x000fea0003800000 */
.L_x_3627:
[----:B0-----:R0:W1:Y:S02]  /*3b390*/  SYNCS.PHASECHK.TRANS64.TRYWAIT P6, [R68+URZ+0x32490], R80 ;  /* 0x03249050440075a7 */ /* 0x00106400080c017f */
[----:B-1----:R-:W-:Y:S05]  /*3b3a0*/  @!P6 NANOSLEEP.SYNCS 0x989680 ;  /* 0x009896800000e95d */ /* 0x002fea0003900000 */
[----:B------:R-:W1:Y:S02]  /*3b3b0*/  @!P6 SYNCS.PHASECHK.TRANS64 P6, [R68+URZ+0x32490], R80 ;  /* 0x032490504400e5a7 */ /* 0x000e6400080c007f */
[----:B-1----:R-:W-:Y:S05]  /*3b3c0*/  @!P6 BRA `(.L_x_3627) ;  /* 0xfffffffc00f0e947 */ /* 0x002fea000383ffff */
[----:B------:R-:W-:Y:S05]  /*3b3d0*/  BRA `(.L_x_4020) ;  /* 0xfffffc84003c7947 */ /* 0x000fea000383ffff */
.L_x_3649:
[----:B0-----:R0:W1:Y:S02]  /*3b3e0*/  SYNCS.PHASECHK.TRANS64.TRYWAIT P5, [R68+URZ+0x32490], R80 ;  /* 0x03249050440075a7 */ /* 0x00106400080a017f */
[----:B-1----:R-:W-:Y:S05]  /*3b3f0*/  @!P5 NANOSLEEP.SYNCS 0x989680 ;  /* 0x009896800000d95d */ /* 0x002fea0003900000 */
[----:B------:R-:W1:Y:S02]  /*3b400*/  @!P5 SYNCS.PHASECHK.TRANS64 P5, [R68+URZ+0x32490], R80 ;  /* 0x032490504400d5a7 */ /* 0x000e6400080a007f */
[----:B-1----:R-:W-:Y:S05]  /*3b410*/  @!P5 BRA `(.L_x_3649) ;  /* 0xfffffffc00f0d947 */ /* 0x002fea000383ffff */
[----:B------:R-:W-:Y:S05]  /*3b420*/  BRA `(.L_x_4021) ;  /* 0xfffffc9800447947 */ /* 0x000fea000383ffff */
.L_x_3658:
[----:B0-----:R0:W1:Y:S02]  /*3b430*/  SYNCS.PHASECHK.TRANS64.TRYWAIT P4, [R68+URZ+0x32490], R80 ;  /* 0x03249050440075a7 */ /* 0x001064000808017f */
[----:B-1----:R-:W-:Y:S05]  /*3b440*/  @!P4 NANOSLEEP.SYNCS 0x989680 ;  /* 0x009896800000c95d */ /* 0x002fea0003900000 */
[----:B------:R-:W1:Y:S02]  /*3b450*/  @!P4 SYNCS.PHASECHK.TRANS64 P4, [R68+URZ+0x32490], R80 ;  /* 0x032490504400c5a7 */ /* 0x000e64000808007f */
[----:B-1----:R-:W-:Y:S05]  /*3b460*/  @!P4 BRA `(.L_x_3658) ;  /* 0xfffffffc00f0c947 */ /* 0x002fea000383ffff */
[----:B------:R-:W-:Y:S05]  /*3b470*/  BRA `(.L_x_4022) ;  /* 0xfffffca800687947 */ /* 0x000fea000383ffff */
.L_x_3664:
[----:B-1----:R1:W2:Y:S02]  /*3b480*/  SYNCS.PHASECHK.TRANS64.TRYWAIT P3, [R68+URZ+0x324b0], R80 ;  /* 0x0324b050440075a7 */ /* 0x0022a4000806017f */
[----:B--2---:R-:W-:Y:S05]  /*3b490*/  @!P3 NANOSLEEP.SYNCS 0x989680 ;  /* 0x009896800000b95d */ /* 0x004fea0003900000 */
[----:B------:R-:W2:Y:S02]  /*3b4a0*/  @!P3 SYNCS.PHASECHK.TRANS64 P3, [R68+URZ+0x324b0], R80 ;  /* 0x0324b0504400b5a7 */ /* 0x000ea4000806007f */
[----:B--2---:R-:W-:Y:S05]  /*3b4b0*/  @!P3 BRA `(.L_x_3664) ;  /* 0xfffffffc00f0b947 */ /* 0x004fea000383ffff */
[----:B------:R-:W-:Y:S05]  /*3b4c0*/  BRA `(.L_x_4023) ;  /* 0xfffffcac00007947 */ /* 0x000fea000383ffff */
.L_x_3682:
[----:B------:R0:W5:Y:S01]  /*3b4d0*/  LDL R13, [R1+0x518] ;  /* 0x00051800010d7983 */ /* 0x0001620000100800 */
[----:B------:R-:W-:Y:S01]  /*3b4e0*/  BSSY B0, `(.L_x_4024) ;  /* 0x0000007000007945 */ /* 0x000fe20003800000 */
[----:B------:R-:W-:Y:S02]  /*3b4f0*/  IMAD.MOV.U32 R12, RZ, RZ, RZ ;  /* 0x000000ffff0c7224 */ /* 0x000fe400078e00ff */
[----:B------:R-:W-:Y:S02]  /*3b500*/  IMAD.MOV.U32 R11, RZ, RZ, 0x1f ;  /* 0x0000001fff0b7424 */ /* 0x000fe400078e00ff */
[----:B------:R-:W-:-:S07]  /*3b510*/  IMAD.MOV.U32 R15, RZ, RZ, -0x1 ;  /* 0xffffffffff0f7424 */ /* 0x000fce00078e00ff */
[----:B0----5:R-:W-:Y:S05]  /*3b520*/  WARPSYNC.COLLECTIVE R15, `(.L_x_4025) ;  /* 0x000000000f087348 */ /* 0x021fea0003c00000 */
[----:B-----5:R1:W2:Y:S02]  /*3b530*/  SHFL.IDX P6, R14, R13, R12, R11 ;  /* 0x0000000c0d0e7389 */ /* 0x0202a400000c000b */
[----:B012---:R-:W-:Y:S01]  /*3b540*/  ENDCOLLECTIVE ;  /* 0x000000000000791b */ /* 0x007fe20003800000 */
.L_x_4025:
[----:B------:R-:W-:Y:S05]  /*3b550*/  BSYNC B0 ;  /* 0x0000000000007941 */ /* 0x000fea0003800000 */
.L_x_4024:
[----:B------:R-:W-:Y:S05]  /*3b560*/  BRA `(.L_x_4026) ;  /* 0xfffffcbc00bc7947 */ /* 0x000fea000383ffff */
.L_x_3694:
        /* <DEDUP_REMOVED lines=8> */
.L_x_4028:
[----:B------:R-:W-:Y:S05]  /*3b5f0*/  BSYNC B1 ;  /* 0x0000000000017941 */ /* 0x000fea0003800000 */
.L_x_4027:
        /* <DEDUP_REMOVED lines=8> */
.L_x_4029:
[----:B------:R-:W-:Y:S02]  /*3b680*/  IMAD.MOV.U32 R13, RZ, RZ, R66 ;  /* 0x000000ffff0d7224 */ /* 0x000fe400078e0042 */
[----:B------:R-:W-:-:S07]  /*3b690*/  IMAD.MOV.U32 R6, RZ, RZ, R14 ;  /* 0x000000ffff067224 */ /* 0x000fce00078e000e */
[----:B------:R-:W-:Y:S05]  /*3b6a0*/  WARPSYNC.COLLECTIVE R15, `(.L_x_4030) ;  /* 0x000000000f087348 */ /* 0x000fea0003c00000 */
[----:B------:R0:W1:Y:S02]  /*3b6b0*/  SHFL.IDX P6, R14, R13, R12, R11 ;  /* 0x0000000c0d0e7389 */ /* 0x00006400000c000b */
[----:B01----:R-:W-:Y:S01]  /*3b6c0*/  ENDCOLLECTIVE ;  /* 0x000000000000791b */ /* 0x003fe20003800000 */
.L_x_4030:
[----:B------:R-:W-:Y:S02]  /*3b6d0*/  IMAD.MOV.U32 R13, RZ, RZ, R63 ;  /* 0x000000ffff0d7224 */ /* 0x000fe400078e003f */
[----:B------:R-:W-:-:S07]  /*3b6e0*/  IMAD.MOV.U32 R7, RZ, RZ, R14 ;  /* 0x000000ffff077224 */ /* 0x000fce00078e000e */
[----:B------:R-:W-:Y:S05]  /*3b6f0*/  WARPSYNC.COLLECTIVE R15, `(.L_x_4031) ;  /* 0x000000000f087348 */ /* 0x000fea0003c00000 */
[----:B------:R0:W1:Y:S02]  /*3b700*/  SHFL.IDX P6, R14, R13, R12, R11 ;  /* 0x0000000c0d0e7389 */ /* 0x00006400000c000b */
[----:B01----:R-:W-:Y:S01]  /*3b710*/  ENDCOLLECTIVE ;  /* 0x000000000000791b */ /* 0x003fe20003800000 */
.L_x_4031:
[----:B------:R-:W-:Y:S01]  /*3b720*/  IMAD.MOV.U32 R8, RZ, RZ, R14 ;  /* 0x000000ffff087224 */ /* 0x000fe200078e000e */
[----:B------:R-:W-:Y:S06]  /*3b730*/  BRA `(.L_x_4032) ;  /* 0xfffffcc800b07947 */ /* 0x000fec000383ffff */
.L_x_3697:
[----:B------:R-:W-:Y:S01]  /*3b740*/  BSSY B1, `(.L_x_4033) ;  /* 0x0000008000017945 */ /* 0x000fe20003800000 */
[----:B------:R-:W-:Y:S02]  /*3b750*/  IMAD.MOV.U32 R13, RZ, RZ, R44 ;  /* 0x000000ffff0d7224 */ /* 0x000fe400078e002c */
[----:B------:R-:W-:Y:S02]  /*3b760*/  IMAD.MOV.U32 R12, RZ, RZ, 0x1 ;  /* 0x00000001ff0c7424 */ /* 0x000fe400078e00ff */
[----:B------:R-:W-:Y:S02]  /*3b770*/  IMAD.MOV.U32 R11, RZ, RZ, 0x1c1f ;  /* 0x00001c1fff0b7424 */ /* 0x000fe400078e00ff */
[----:B------:R-:W-:-:S07]  /*3b780*/  IMAD.MOV.U32 R15, RZ, RZ, -0x1 ;  /* 0xffffffffff0f7424 */ /* 0x000fce00078e00ff */
[----:B0--34-:R-:W-:Y:S05]  /*3b790*/  WARPSYNC.COLLECTIVE R15, `(.L_x_4034) ;  /* 0x000000000f087348 */ /* 0x019fea0003c00000 */
[----:B------:R1:W2:Y:S02]  /*3b7a0*/  SHFL.IDX P6, R14, R13, R12, R11 ;  /* 0x0000000c0d0e7389 */ /* 0x0002a400000c000b */
[----:B01234-:R-:W-:Y:S01]  /*3b7b0*/  ENDCOLLECTIVE ;  /* 0x000000000000791b */ /* 0x01ffe20003800000 */
.L_x_4034:
[----:B------:R-:W-:Y:S05]  /*3b7c0*/  BSYNC B1 ;  /* 0x0000000000017941 */ /* 0x000fea0003800000 */
.L_x_4033:
        /* <DEDUP_REMOVED lines=8> */
.L_x_4035:
[----:B------:R-:W-:Y:S02]  /*3b850*/  IMAD.MOV.U32 R13, RZ, RZ, R66 ;  /* 0x000000ffff0d7224 */ /* 0x000fe400078e0042 */
[----:B------:R-:W-:-:S07]  /*3b860*/  IMAD.MOV.U32 R6, RZ, RZ, R14 ;  /* 0x000000ffff067224 */ /* 0x000fce00078e000e */
[----:B------:R-:W-:Y:S05]  /*3b870*/  WARPSYNC.COLLECTIVE R15, `(.L_x_4036) ;  /* 0x000000000f087348 */ /* 0x000fea0003c00000 */
[----:B------:R0:W1:Y:S02]  /*3b880*/  SHFL.IDX P6, R14, R13, R12, R11 ;  /* 0x0000000c0d0e7389 */ /* 0x00006400000c000b */
[----:B01----:R-:W-:Y:S01]  /*3b890*/  ENDCOLLECTIVE ;  /* 0x000000000000791b */ /* 0x003fe20003800000 */
.L_x_4036:
[----:B------:R-:W-:Y:S02]  /*3b8a0*/  IMAD.MOV.U32 R13, RZ, RZ, R63 ;  /* 0x000000ffff0d7224 */ /* 0x000fe400078e003f */
[----:B------:R-:W-:-:S07]  /*3b8b0*/  IMAD.MOV.U32 R7, RZ, RZ, R14 ;  /* 0x000000ffff077224 */ /* 0x000fce00078e000e */
[----:B------:R-:W-:Y:S05]  /*3b8c0*/  WARPSYNC.COLLECTIVE R15, `(.L_x_4037) ;  /* 0x000000000f087348 */ /* 0x000fea0003c00000 */
[----:B------:R0:W1:Y:S02]  /*3b8d0*/  SHFL.IDX P6, R14, R13, R12, R11 ;  /* 0x0000000c0d0e7389 */ /* 0x00006400000c000b */
[----:B01----:R-:W-:Y:S01]  /*3b8e0*/  ENDCOLLECTIVE ;  /* 0x000000000000791b */ /* 0x003fe20003800000 */
.L_x_4037:
[----:B------:R-:W-:Y:S05]  /*3b8f0*/  BRA `(.L_x_4038) ;  /* 0xfffffccc001c7947 */ /* 0x000fea000383ffff */
.L_x_3701:
[----:B-1----:R1:W4:Y:S02]  /*3b900*/  SYNCS.PHASECHK.TRANS64.TRYWAIT P0, [R2+URZ+0x32400], R63 ;  /* 0x0324003f020075a7 */ /* 0x002324000800017f */
[----:B----4-:R-:W-:Y:S05]  /*3b910*/  @!P0 NANOSLEEP.SYNCS 0x989680 ;  /* 0x009896800000895d */ /* 0x010fea0003900000 */
[----:B------:R-:W4:Y:S02]  /*3b920*/  @!P0 SYNCS.PHASECHK.TRANS64 P0, [R2+URZ+0x32400], R63 ;  /* 0x0324003f020085a7 */ /* 0x000f24000800007f */
[----:B----4-:R-:W-:Y:S05]  /*3b930*/  @!P0 BRA `(.L_x_3701) ;  /* 0xfffffffc00f08947 */ /* 0x010fea000383ffff */
[----:B------:R-:W-:Y:S05]  /*3b940*/  BRA `(.L_x_4039) ;  /* 0xfffffccc00a87947 */ /* 0x000fea000383ffff */
.L_x_3709:
[----:B------:R-:W0:Y:S01]  /*3b950*/  LDC R69, c[0x0][0x3f4] ;  /* 0x0000fd00ff457b82 */ /* 0x000e220000000800 */
        /* <DEDUP_REMOVED lines=8> */
.L_x_4041:
[----:B------:R-:W-:Y:S05]  /*3b9e0*/  BSYNC B1 ;  /* 0x0000000000017941 */ /* 0x000fea0003800000 */
.L_x_4040:
        /* <DEDUP_REMOVED lines=10> */
.L_x_4042:
        /* <DEDUP_REMOVED lines=8> */
.L_x_4043:
[----:B------:R-:W-:-:S05]  /*3bb10*/  @!P1 IADD3 R8, P2, R5, R7, RZ ;  /* 0x0000000705089210 */ /* 0x000fca0007f5e0ff */
[----:B------:R-:W-:Y:S02]  /*3bb20*/  @!P1 IMAD.X R9, R4, 0x1, R21, P2 ;  /* 0x0000000104099824 */ /* 0x000fe400010e0615 */
[----:B------:R-:W-:Y:S02]  /*3bb30*/  IMAD.MOV.U32 R13, RZ, RZ, R44 ;  /* 0x000000ffff0d7224 */ /* 0x000fe400078e002c */
[----:B------:R-:W-:-:S07]  /*3bb40*/  IMAD.MOV.U32 R6, RZ, RZ, R14 ;  /* 0x000000ffff067224 */ /* 0x000fce00078e000e */
[----:B------:R-:W-:Y:S05]  /*3bb50*/  WARPSYNC.COLLECTIVE R15, `(.L_x_4044) ;  /* 0x000000000f087348 */ /* 0x000fea0003c00000 */
[----:B------:R0:W1:Y:S02]  /*3bb60*/  SHFL.IDX P6, R14, R13, R12, R11 ;  /* 0x0000000c0d0e7389 */ /* 0x00006400000c000b */
[----:B01----:R-:W-:Y:S01]  /*3bb70*/  ENDCOLLECTIVE ;  /* 0x000000000000791b */ /* 0x003fe20003800000 */
.L_x_4044:
[----:B------:R-:W2:Y:S01]  /*3bb80*/  @!P1 LD.E.128 R8, desc[UR42][R8.64] ;  /* 0x0000002a08089980 */ /* 0x000ea2000c101d00 */
[----:B------:R-:W-:-:S05]  /*3bb90*/  @!P1 IADD3 R4, P2, R14, R7, RZ ;  /* 0x000000070e049210 */ /* 0x000fca0007f5e0ff */
[----:B------:R-:W-:-:S06]  /*3bba0*/  @!P1 IMAD.X R5, R6, 0x1, R21, P2 ;  /* 0x0000000106059824 */ /* 0x000fcc00010e0615 */
[----:B------:R-:W5:Y:S01]  /*3bbb0*/  @!P1 LD.E.128 R4, desc[UR42][R4.64] ;  /* 0x0000002a04049980 */ /* 0x000f62000c101d00 */
[----:B------:R-:W-:Y:S02]  /*3bbc0*/  CS2R R20, SRZ ;  /* 0x0000000000147805 */ /* 0x000fe4000001ff00 */
[----:B------:R-:W-:Y:S02]  /*3bbd0*/  CS2R R24, SRZ ;  /* 0x0000000000187805 */ /* 0x000fe4000001ff00 */
[----:B------:R-:W-:Y:S02]  /*3bbe0*/  CS2R R64, SRZ ;  /* 0x0000000000407805 */ /* 0x000fe4000001ff00 */
[----:B------:R-:W-:Y:S01]  /*3bbf0*/  CS2R R66, SRZ ;  /* 0x0000000000427805 */ /* 0x000fe2000001ff00 */
[----:B--2---:R-:W-:Y:S02]  /*3bc00*/  @!P1 IMAD.MOV.U32 R20, RZ, RZ, R8 ;  /* 0x000000ffff149224 */ /* 0x004fe400078e0008 */
[----:B------:R-:W-:-:S02]  /*3bc10*/  @!P1 IMAD.MOV.U32 R21, RZ, RZ, R9 ;  /* 0x000000ffff159224 */ /* 0x000fc400078e0009 */
[----:B------:R-:W-:Y:S02]  /*3bc20*/  IMAD.MOV.U32 R12, RZ, RZ, R20 ;  /* 0x000000ffff0c7224 */ /* 0x000fe400078e0014 */
[----:B------:R-:W-:Y:S02]  /*3bc30*/  IMAD.MOV.U32 R13, RZ, RZ, R21 ;  /* 0x000000ffff0d7224 */ /* 0x000fe400078e0015 */
[----:B------:R-:W-:Y:S01]  /*3bc40*/  @!P1 IMAD.MOV.U32 R25, RZ, RZ, R11 ;  /* 0x000000ffff199224 */ /* 0x000fe200078e000b */
[----:B------:R-:W-:Y:S01]  /*3bc50*/  PRMT R75, R12, 0x7610, R75 ;  /* 0x000076100c4b7816 */ /* 0x000fe2000000004b */
[----:B------:R-:W-:Y:S01]  /*3bc60*/  IMAD.MOV.U32 R12, RZ, RZ, 0x1 ;  /* 0x00000001ff0c7424 */ /* 0x000fe200078e00ff */
[----:B------:R-:W-:Y:S01]  /*3bc70*/  PRMT R82, R13, 0x7610, R82 ;  /* 0x000076100d527816 */ /* 0x000fe20000000052 */
[----:B------:R-:W-:Y:S02]  /*3bc80*/  IMAD.MOV.U32 R13, RZ, RZ, R31 ;  /* 0x000000ffff0d7224 */ /* 0x000fe400078e001f */
[----:B------:R-:W-:-:S02]  /*3bc90*/  IMAD.MOV.U32 R11, RZ, RZ, 0x1c1f ;  /* 0x00001c1fff0b7424 */ /* 0x000fc400078e00ff */
[----:B------:R-:W-:Y:S02]  /*3bca0*/  @!P1 IMAD.MOV.U32 R24, RZ, RZ, R10 ;  /* 0x000000ffff189224 */ /* 0x000fe400078e000a */
[----:B------:R-:W-:-:S07]  /*3bcb0*/  IMAD.MOV.U32 R9, RZ, RZ, R25 ;  /* 0x000000ffff097224 */ /* 0x000fce00078e0019 */
[----:B-----5:R-:W-:Y:S05]  /*3bcc0*/  WARPSYNC.COLLECTIVE R15, `(.L_x_4045) ;  /* 0x000000000f087348 */ /* 0x020fea0003c00000 */
[----:B------:R0:W1:Y:S02]  /*3bcd0*/  SHFL.IDX P6, R14, R13, R12, R11 ;  /* 0x0000000c0d0e7389 */ /* 0x00006400000c000b */
[----:B01---5:R-:W-:Y:S01]  /*3bce0*/  ENDCOLLECTIVE ;  /* 0x000000000000791b */ /* 0x023fe20003800000 */
.L_x_4045:
[----:B------:R-:W-:Y:S02]  /*3bcf0*/  IMAD.MOV.U32 R8, RZ, RZ, R24 ;  /* 0x000000ffff087224 */ /* 0x000fe400078e0018 */
[----:B------:R-:W-:Y:S02]  /*3bd00*/  @!P1 IMAD.MOV.U32 R64, RZ, RZ, R4 ;  /* 0x000000ffff409224 */ /* 0x000fe400078e0004 */
[----:B------:R-:W-:Y:S01]  /*3bd10*/  @!P1 IMAD.MOV.U32 R65, RZ, RZ, R5 ;  /* 0x000000ffff419224 */ /* 0x000fe200078e0005 */
[----:B------:R-:W-:Y:S01]  /*3bd20*/  PRMT R63, R8, 0x5410, R9 ;  /* 0x00005410083f7816 */ /* 0x000fe20000000009 */
[----:B------:R-:W-:Y:S01]  /*3bd30*/  @!P1 IMAD.MOV.U32 R66, RZ, RZ, R6 ;  /* 0x000000ffff429224 */ /* 0x000fe200078e0006 */
[----:B------:R-:W-:Y:S01]  /*3bd40*/  CS2R R8, SRZ ;  /* 0x0000000000087805 */ /* 0x000fe2000001ff00 */
[----:B------:R-:W-:Y:S02]  /*3bd50*/  @!P1 IMAD.MOV.U32 R67, RZ, RZ, R7 ;  /* 0x000000ffff439224 */ /* 0x000fe400078e0007 */
[----:B------:R-:W-:-:S02]  /*3bd60*/  IMAD.MOV.U32 R4, RZ, RZ, R64 ;  /* 0x000000ffff047224 */ /* 0x000fc400078e0040 */
[----:B------:R-:W-:Y:S02]  /*3bd70*/  IMAD.MOV.U32 R5, RZ, RZ, R65 ;  /* 0x000000ffff057224 */ /* 0x000fe400078e0041 */
[----:B------:R-:W-:Y:S01]  /*3bd80*/  IMAD.MOV.U32 R13, RZ, RZ, R29 ;  /* 0x000000ffff0d7224 */ /* 0x000fe200078e001d */
[----:B------:R-:W-:Y:S01]  /*3bd90*/  PRMT R75, R75, 0x5410, R4 ;  /* 0x000054104b4b7816 */ /* 0x000fe20000000004 */
[----:B------:R-:W-:Y:S01]  /*3bda0*/  IMAD.MOV.U32 R6, RZ, RZ, R66 ;  /* 0x000000ffff067224 */ /* 0x000fe200078e0042 */
[----:B------:R-:W-:Y:S01]  /*3bdb0*/  PRMT R84, R5, 0x7610, R84 ;  /* 0x0000761005547816 */ /* 0x000fe20000000054 */
[----:B------:R-:W-:-:S03]  /*3bdc0*/  IMAD.MOV.U32 R7, RZ, RZ, R67 ;  /* 0x000000ffff077224 */ /* 0x000fc600078e0043 */
[----:B------:R-:W-:Y:S01]  /*3bdd0*/  PRMT R91, R6, 0x7610, R91 ;  /* 0x00007610065b7816 */ /* 0x000fe2000000005b */
[----:B------:R-:W-:Y:S01]  /*3bde0*/  IMAD.MOV.U32 R28, RZ, RZ, R14 ;  /* 0x000000ffff1c7224 */ /* 0x000fe200078e000e */
[----:B------:R-:W-:-:S07]  /*3bdf0*/  PRMT R85, R7, 0x7610, R85 ;  /* 0x0000761007557816 */ /* 0x000fce0000000055 */
[----:B------:R-:W-:Y:S05]  /*3be00*/  WARPSYNC.COLLECTIVE R15, `(.L_x_4046) ;  /* 0x000000000f087348 */ /* 0x000fea0003c00000 */
[----:B------:R0:W1:Y:S02]  /*3be10*/  SHFL.IDX P6, R14, R13, R12, R11 ;  /* 0x0000000c0d0e7389 */ /* 0x00006400000c000b */
[----:B01----:R-:W-:Y:S01]  /*3be20*/  ENDCOLLECTIVE ;  /* 0x000000000000791b */ /* 0x003fe20003800000 */
.L_x_4046:
[----:B------:R-:W-:Y:S02]  /*3be30*/  IMAD.MOV.U32 R13, RZ, RZ, R30 ;  /* 0x000000ffff0d7224 */ /* 0x000fe400078e001e */
[----:B------:R-:W-:-:S07]  /*3be40*/  IMAD.MOV.U32 R29, RZ, RZ, R14 ;  /* 0x000000ffff1d7224 */ /* 0x000fce00078e000e */
[----:B------:R-:W-:Y:S05]  /*3be50*/  WARPSYNC.COLLECTIVE R15, `(.L_x_4047) ;  /* 0x000000000f087348 */ /* 0x000fea0003c00000 */
[----:B------:R0:W1:Y:S02]  /*3be60*/  SHFL.IDX P6, R14, R13, R12, R11 ;  /* 0x0000000c0d0e7389 */ /* 0x00006400000c000b */
[----:B01----:R-:W-:Y:S01]  /*3be70*/  ENDCOLLECTIVE ;  /* 0x000000000000791b */ /* 0x003fe20003800000 */
.L_x_4047:
[----:B------:R-:W-:Y:S02]  /*3be80*/  IMAD.MOV.U32 R13, RZ, RZ, R44 ;  /* 0x000000ffff0d7224 */ /* 0x000fe400078e002c */
[----:B------:R-:W-:-:S07]  /*3be90*/  IMAD.MOV.U32 R30, RZ, RZ, R14 ;  /* 0x000000ffff1e7224 */ /* 0x000fce00078e000e */
[----:B------:R-:W-:Y:S05]  /*3bea0*/  WARPSYNC.COLLECTIVE R15, `(.L_x_4048) ;  /* 0x000000000f087348 */ /* 0x000fea0003c00000 */
[----:B------:R0:W1:Y:S02]  /*3beb0*/  SHFL.IDX P6, R14, R13, R12, R11 ;  /* 0x0000000c0d0e7389 */ /* 0x00006400000c000b */
[----:B01----:R-:W-:Y:S01]  /*3bec0*/  ENDCOLLECTIVE ;  /* 0x000000000000791b */ /* 0x003fe20003800000 */
.L_x_4048:
[----:B------:R-:W-:Y:S05]  /*3bed0*/  BRA `(.L_x_4049) ;  /* 0xfffffcd800e87947 */ /* 0x000fea000383ffff */
.L_x_3713:
[----:B0-----:R0:W1:Y:S02]  /*3bee0*/  SYNCS.PHASECHK.TRANS64.TRYWAIT P1, [R2+URZ+0x32400], R13 ;  /* 0x0324000d020075a7 */ /* 0x001064000802017f */
[----:B-1----:R-:W-:Y:S05]  /*3bef0*/  @!P1 NANOSLEEP.SYNCS 0x989680 ;  /* 0x009896800000995d */ /* 0x002fea0003900000 */
[----:B------:R-:W1:Y:S02]  /*3bf00*/  @!P1 SYNCS.PHASECHK.TRANS64 P1, [R2+URZ+0x32400], R13 ;  /* 0x0324000d020095a7 */ /* 0x000e64000802007f */
[----:B-1----:R-:W-:Y:S05]  /*3bf10*/  @!P1 BRA `(.L_x_3713) ;  /* 0xfffffffc00f09947 */ /* 0x002fea000383ffff */
[----:B------:R-:W-:Y:S05]  /*3bf20*/  BRA `(.L_x_4050) ;  /* 0xfffffcdc00447947 */ /* 0x000fea000383ffff */
.L_x_3728:
[----:B0-----:R0:W1:Y:S02]  /*3bf30*/  SYNCS.PHASECHK.TRANS64.TRYWAIT P0, [R2+URZ], R7 ;  /* 0x00000007020075a7 */ /* 0x001064000800017f */
[----:B-1----:R-:W-:Y:S05]  /*3bf40*/  @!P0 NANOSLEEP.SYNCS 0x989680 ;  /* 0x009896800000895d */ /* 0x002fea0003900000 */
[----:B------:R-:W1:Y:S02]  /*3bf50*/  @!P0 SYNCS.PHASECHK.TRANS64 P0, [R2+URZ], R7 ;  /* 0x00000007020085a7 */ /* 0x000e64000800007f */
[----:B-1----:R-:W-:Y:S05]  /*3bf60*/  @!P0 BRA `(.L_x_3728) ;  /* 0xfffffffc00f08947 */ /* 0x002fea000383ffff */
[----:B------:R-:W-:Y:S05]  /*3bf70*/  BRA `(.L_x_3727) ;  /* 0xfffffcf000d87947 */ /* 0x000fea000383ffff */
.L_x_3735:
[----:B-1----:R1:W2:Y:S02]  /*3bf80*/  SYNCS.PHASECHK.TRANS64.TRYWAIT P0, [R4+URZ], R5 ;  /* 0x00000005040075a7 */ /* 0x0022a4000800017f */
[----:B--2---:R-:W-:Y:S05]  /*3bf90*/  @!P0 NANOSLEEP.SYNCS 0x989680 ;  /* 0x009896800000895d */ /* 0x004fea0003900000 */
[----:B------:R-:W2:Y:S02]  /*3bfa0*/  @!P0 SYNCS.PHASECHK.TRANS64 P0, [R4+URZ], R5 ;  /* 0x00000005040085a7 */ /* 0x000ea4000800007f */
[----:B--2---:R-:W-:Y:S05]  /*3bfb0*/  @!P0 BRA `(.L_x_3735) ;  /* 0xfffffffc00f08947 */ /* 0x004fea000383ffff */
[----:B------:R-:W-:Y:S05]  /*3bfc0*/  BRA `(.L_x_3734) ;  /* 0xfffffcf400fc7947 */ /* 0x000fea000383ffff */
.L_x_3760:
[----:B-1----:R1:W2:Y:S02]  /*3bfd0*/  SYNCS.PHASECHK.TRANS64.TRYWAIT P1, [R0+URZ], R9 ;  /* 0x00000009000075a7 */ /* 0x0022a4000802017f */
[----:B--2---:R-:W-:Y:S05]  /*3bfe0*/  @!P1 NANOSLEEP.SYNCS 0x989680 ;  /* 0x009896800000995d */ /* 0x004fea0003900000 */
[----:B------:R-:W2:Y:S02]  /*3bff0*/  @!P1 SYNCS.PHASECHK.TRANS64 P1, [R0+URZ], R9 ;  /* 0x00000009000095a7 */ /* 0x000ea4000802007f */
[----:B--2---:R-:W-:Y:S05]  /*3c000*/  @!P1 BRA `(.L_x_3760) ;  /* 0xfffffffc00f09947 */ /* 0x004fea000383ffff */
[----:B------:R-:W-:Y:S05]  /*3c010*/  BRA `(.L_x_3759) ;  /* 0xfffffda400d87947 */ /* 0x000fea000383ffff */
.L_x_3767:
[----:B--2---:R2:W3:Y:S02]  /*3c020*/  SYNCS.PHASECHK.TRANS64.TRYWAIT P1, [R6+URZ], R7 ;  /* 0x00000007060075a7 */ /* 0x0044e4000802017f */
[----:B---3--:R-:W-:Y:S05]  /*3c030*/  @!P1 NANOSLEEP.SYNCS 0x989680 ;  /* 0x009896800000995d */ /* 0x008fea0003900000 */
[----:B------:R-:W3:Y:S02]  /*3c040*/  @!P1 SYNCS.PHASECHK.TRANS64 P1, [R6+URZ], R7 ;  /* 0x00000007060095a7 */ /* 0x000ee4000802007f */
[----:B---3--:R-:W-:Y:S05]  /*3c050*/  @!P1 BRA `(.L_x_3767) ;  /* 0xfffffffc00f09947 */ /* 0x008fea000383ffff */
[----:B------:R-:W-:Y:S05]  /*3c060*/  BRA `(.L_x_3766) ;  /* 0xfffffda800fc7947 */ /* 0x000fea000383ffff */
.L_x_3778:
[----:B-1----:R1:W2:Y:S02]  /*3c070*/  SYNCS.PHASECHK.TRANS64.TRYWAIT P0, [R6+URZ], R7 ;  /* 0x00000007060075a7 */ /* 0x0022a4000800017f */
[----:B--2---:R-:W-:Y:S05]  /*3c080*/  @!P0 NANOSLEEP.SYNCS 0x989680 ;  /* 0x009896800000895d */ /* 0x004fea0003900000 */
[----:B------:R-:W2:Y:S02]  /*3c090*/  @!P0 SYNCS.PHASECHK.TRANS64 P0, [R6+URZ], R7 ;  /* 0x00000007060085a7 */ /* 0x000ea4000800007f */
[----:B--2---:R-:W-:Y:S05]  /*3c0a0*/  @!P0 BRA `(.L_x_3778) ;  /* 0xfffffffc00f08947 */ /* 0x004fea000383ffff */
[----:B------:R-:W-:Y:S05]  /*3c0b0*/  BRA `(.L_x_3777) ;  /* 0xfffffe44007c7947 */ /* 0x000fea000383ffff */
.L_x_3785:
[----:B--2---:R2:W3:Y:S02]  /*3c0c0*/  SYNCS.PHASECHK.TRANS64.TRYWAIT P0, [R6+URZ], R7 ;  /* 0x00000007060075a7 */ /* 0x0044e4000800017f */
[----:B---3--:R-:W-:Y:S05]  /*3c0d0*/  @!P0 NANOSLEEP.SYNCS 0x989680 ;  /* 0x009896800000895d */ /* 0x008fea0003900000 */
[----:B------:R-:W3:Y:S02]  /*3c0e0*/  @!P0 SYNCS.PHASECHK.TRANS64 P0, [R6+URZ], R7 ;  /* 0x00000007060085a7 */ /* 0x000ee4000800007f */
[----:B---3--:R-:W-:Y:S05]  /*3c0f0*/  @!P0 BRA `(.L_x_3785) ;  /* 0xfffffffc00f08947 */ /* 0x008fea000383ffff */
[----:B------:R-:W-:Y:S05]  /*3c100*/  BRA `(.L_x_3784) ;  /* 0xfffffe4800a07947 */ /* 0x000fea000383ffff */
.L_x_3803:
[----:B------:R-:W-:Y:S02]  /*3c110*/  IMAD.MOV.U32 R13, RZ, RZ, R19 ;  /* 0x000000ffff0d7224 */ /* 0x000fe400078e0013 */
[----:B------:R-:W-:Y:S02]  /*3c120*/  IMAD.MOV.U32 R12, RZ, RZ, RZ ;  /* 0x000000ffff0c7224 */ /* 0x000fe400078e00ff */
[----:B------:R-:W-:Y:S02]  /*3c130*/  IMAD.MOV.U32 R11, RZ, RZ, 0x181f ;  /* 0x0000181fff0b7424 */ /* 0x000fe400078e00ff */
[----:B------:R-:W-:-:S07]  /*3c140*/  IMAD.MOV.U32 R15, RZ, RZ, -0x1 ;  /* 0xffffffffff0f7424 */ /* 0x000fce00078e00ff */
[----:B-----5:R-:W-:Y:S05]  /*3c150*/  WARPSYNC.COLLECTIVE R15, `(.L_x_4051) ;  /* 0x000000000f087348 */ /* 0x020fea0003c00000 */
[----:B------:R0:W1:Y:S02]  /*3c160*/  SHFL.IDX P6, R14, R13, R12, R11 ;  /* 0x0000000c0d0e7389 */ /* 0x00006400000c000b */
[----:B01---5:R-:W-:Y:S01]  /*3c170*/  ENDCOLLECTIVE ;  /* 0x000000000000791b */ /* 0x023fe20003800000 */
.L_x_4051:
[----:B------:R-:W-:Y:S02]  /*3c180*/  IMAD.MOV.U32 R13, RZ, RZ, R18 ;  /* 0x000000ffff0d7224 */ /* 0x000fe400078e0012 */
[----:B------:R-:W-:-:S07]  /*3c190*/  IMAD.MOV.U32 R3, RZ, RZ, R14 ;  /* 0x000000ffff037224 */ /* 0x000fce00078e000e */
[----:B------:R-:W-:Y:S05]  /*3c1a0*/  WARPSYNC.COLLECTIVE R15, `(.L_x_4052) ;  /* 0x000000000f087348 */ /* 0x000fea0003c00000 */
[----:B------:R0:W1:Y:S02]  /*3c1b0*/  SHFL.IDX P6, R14, R13, R12, R11 ;  /* 0x0000000c0d0e7389 */ /* 0x00006400000c000b */
[----:B01----:R-:W-:Y:S01]  /*3c1c0*/  ENDCOLLECTIVE ;  /* 0x000000000000791b */ /* 0x003fe20003800000 */
.L_x_4052:
[----:B------:R-:W-:Y:S05]  /*3c1d0*/  BRA `(.L_x_4053) ;  /* 0xffffff2400287947 */ /* 0x000fea000383ffff */
.L_x_3806:
[----:B------:R-:W-:Y:S01]  /*3c1e0*/  BSSY B1, `(.L_x_4054) ;  /* 0x0000008000017945 */ /* 0x000fe20003800000 */
[----:B---3--:R-:W-:Y:S02]  /*3c1f0*/  IMAD.MOV.U32 R13, RZ, RZ, R19 ;  /* 0x000000ffff0d7224 */ /* 0x008fe400078e0013 */
[----:B------:R-:W-:Y:S02]  /*3c200*/  IMAD.MOV.U32 R12, RZ, RZ, 0x1 ;  /* 0x00000001ff0c7424 */ /* 0x000fe400078e00ff */
[----:B------:R-:W-:Y:S02]  /*3c210*/  IMAD.MOV.U32 R11, RZ, RZ, 0x181f ;  /* 0x0000181fff0b7424 */ /* 0x000fe400078e00ff */
[----:B------:R-:W-:-:S07]  /*3c220*/  IMAD.MOV.U32 R15, RZ, RZ, -0x1 ;  /* 0xffffffffff0f7424 */ /* 0x000fce00078e00ff */
[----:B012--5:R-:W-:Y:S05]  /*3c230*/  WARPSYNC.COLLECTIVE R15, `(.L_x_4055) ;  /* 0x000000000f087348 */ /* 0x027fea0003c00000 */
[----:B--2---:R2:W3:Y:S02]  /*3c240*/  SHFL.IDX P6, R14, R13, R12, R11 ;  /* 0x0000000c0d0e7389 */ /* 0x0044e400000c000b */
[----:B0123-5:R-:W-:Y:S01]  /*3c250*/  ENDCOLLECTIVE ;  /* 0x000000000000791b */ /* 0x02ffe20003800000 */
.L_x_4055:
[----:B------:R-:W-:Y:S05]  /*3c260*/  BSYNC B1 ;  /* 0x0000000000017941 */ /* 0x000fea0003800000 */
.L_x_4054:
        /* <DEDUP_REMOVED lines=8> */
.L_x_4056:
[----:B------:R-:W-:Y:S05]  /*3c2f0*/  BRA `(.L_x_4057) ;  /* 0xffffff2400487947 */ /* 0x000fea000383ffff */
.L_x_3809:
[----:B------:R-:W-:Y:S01]  /*3c300*/  BSSY B1, `(.L_x_4058) ;  /* 0x0000008000017945 */ /* 0x000fe20003800000 */
[----:B------:R-:W-:Y:S02]  /*3c310*/  IMAD.MOV.U32 R13, RZ, RZ, R19 ;  /* 0x000000ffff0d7224 */ /* 0x000fe400078e0013 */
[----:B------:R-:W-:Y:S02]  /*3c320*/  IMAD.MOV.U32 R12, RZ, RZ, 0x2 ;  /* 0x00000002ff0c7424 */ /* 0x000fe400078e00ff */
[----:B---3--:R-:W-:Y:S02]  /*3c330*/  IMAD.MOV.U32 R11, RZ, RZ, 0x181f ;  /* 0x0000181fff0b7424 */ /* 0x008fe400078e00ff */
[----:B------:R-:W-:-:S07]  /*3c340*/  IMAD.MOV.U32 R15, RZ, RZ, -0x1 ;  /* 0xffffffffff0f7424 */ /* 0x000fce00078e00ff */
[----:B012-4-:R-:W-:Y:S05]  /*3c350*/  WARPSYNC.COLLECTIVE R15, `(.L_x_4059) ;  /* 0x000000000f087348 */ /* 0x017fea0003c00000 */
[----:B--2---:R2:W3:Y:S02]  /*3c360*/  SHFL.IDX P6, R14, R13, R12, R11 ;  /* 0x0000000c0d0e7389 */ /* 0x0044e400000c000b */
[----:B01234-:R-:W-:Y:S01]  /*3c370*/  ENDCOLLECTIVE ;  /* 0x000000000000791b */ /* 0x01ffe20003800000 */
.L_x_4059:
[----:B------:R-:W-:Y:S05]  /*3c380*/  BSYNC B1 ;  /* 0x0000000000017941 */ /* 0x000fea0003800000 */
.L_x_4058:
        /* <DEDUP_REMOVED lines=8> */
.L_x_4060:
[----:B------:R-:W-:Y:S05]  /*3c410*/  BRA `(.L_x_4061) ;  /* 0xffffff2400687947 */ /* 0x000fea000383ffff */
.L_x_3812:
        /* <DEDUP_REMOVED lines=8> */
.L_x_4063:
[----:B------:R-:W-:Y:S05]  /*3c4a0*/  BSYNC B1 ;  /* 0x0000000000017941 */ /* 0x000fea0003800000 */
.L_x_4062:
        /* <DEDUP_REMOVED lines=8> */
.L_x_4064:
[----:B------:R-:W-:Y:S05]  /*3c530*/  BRA `(.L_x_4065) ;  /* 0xffffff2400887947 */ /* 0x000fea000383ffff */
.L_x_3814:
[----:B------:R-:W-:Y:S02]  /*3c540*/  IMAD.MOV.U32 R13, RZ, RZ, R4 ;  /* 0x000000ffff0d7224 */ /* 0x000fe400078e0004 */
[----:B------:R-:W-:Y:S02]  /*3c550*/  IMAD.MOV.U32 R12, RZ, RZ, RZ ;  /* 0x000000ffff0c7224 */ /* 0x000fe400078e00ff */
[----:B------:R-:W-:Y:S02]  /*3c560*/  IMAD.MOV.U32 R11, RZ, RZ, 0x1c1f ;  /* 0x00001c1fff0b7424 */ /* 0x000fe400078e00ff */
[----:B------:R-:W-:-:S07]  /*3c570*/  IMAD.MOV.U32 R15, RZ, RZ, -0x1 ;  /* 0xffffffffff0f7424 */ /* 0x000fce00078e00ff */
[----:B------:R-:W-:Y:S05]  /*3c580*/  WARPSYNC.COLLECTIVE R15, `(.L_x_4066) ;  /* 0x000000000f087348 */ /* 0x000fea0003c00000 */
[----:B------:R0:W1:Y:S02]  /*3c590*/  SHFL.IDX P6, R14, R13, R12, R11 ;  /* 0x0000000c0d0e7389 */ /* 0x00006400000c000b */
[----:B01----:R-:W-:Y:S01]  /*3c5a0*/  ENDCOLLECTIVE ;  /* 0x000000000000791b */ /* 0x003fe20003800000 */
.L_x_4066:
[----:B------:R-:W-:Y:S02]  /*3c5b0*/  IMAD.MOV.U32 R13, RZ, RZ, R3 ;  /* 0x000000ffff0d7224 */ /* 0x000fe400078e0003 */
[----:B------:R-:W-:-:S07]  /*3c5c0*/  IMAD.MOV.U32 R5, RZ, RZ, R14 ;  /* 0x000000ffff057224 */ /* 0x000fce00078e000e */
[----:B------:R-:W-:Y:S05]  /*3c5d0*/  WARPSYNC.COLLECTIVE R15, `(.L_x_4067) ;  /* 0x000000000f087348 */ /* 0x000fea0003c00000 */
[----:B------:R0:W1:Y:S02]  /*3c5e0*/  SHFL.IDX P6, R14, R13, R12, R11 ;  /* 0x0000000c0d0e7389 */ /* 0x00006400000c000b */
[----:B01----:R-:W-:Y:S01]  /*3c5f0*/  ENDCOLLECTIVE ;  /* 0x000000000000791b */ /* 0x003fe20003800000 */
.L_x_4067:
[----:B------:R-:W-:Y:S05]  /*3c600*/  BRA `(.L_x_4068) ;  /* 0xffffff2800647947 */ /* 0x000fea000383ffff */
.L_x_3817:
[----:B------:R-:W-:Y:S01]  /*3c610*/  BSSY B1, `(.L_x_4069) ;  /* 0x0000008000017945 */ /* 0x000fe20003800000 */
[----:B------:R-:W-:Y:S02]  /*3c620*/  IMAD.MOV.U32 R13, RZ, RZ, R4 ;  /* 0x000000ffff0d7224 */ /* 0x000fe400078e0004 */
[----:B------:R-:W-:Y:S02]  /*3c630*/  IMAD.MOV.U32 R12, RZ, RZ, 0x1 ;  /* 0x00000001ff0c7424 */ /* 0x000fe400078e00ff */
[----:B---3--:R-:W-:Y:S02]  /*3c640*/  IMAD.MOV.U32 R11, RZ, RZ, 0x1c1f ;  /* 0x00001c1fff0b7424 */ /* 0x008fe400078e00ff */
[----:B------:R-:W-:-:S07]  /*3c650*/  IMAD.MOV.U32 R15, RZ, RZ, -0x1 ;  /* 0xffffffffff0f7424 */ /* 0x000fce00078e00ff */
[----:B012---:R-:W-:Y:S05]  /*3c660*/  WARPSYNC.COLLECTIVE R15, `(.L_x_4070) ;  /* 0x000000000f087348 */ /* 0x007fea0003c00000 */
[----:B--2---:R2:W3:Y:S02]  /*3c670*/  SHFL.IDX P6, R14, R13, R12, R11 ;  /* 0x0000000c0d0e7389 */ /* 0x0044e400000c000b */
[----:B0123--:R-:W-:Y:S01]  /*3c680*/  ENDCOLLECTIVE ;  /* 0x000000000000791b */ /* 0x00ffe20003800000 */
.L_x_4070:
[----:B------:R-:W-:Y:S05]  /*3c690*/  BSYNC B1 ;  /* 0x0000000000017941 */ /* 0x000fea0003800000 */
.L_x_4069:
        /* <DEDUP_REMOVED lines=8> */
.L_x_4071:
[----:B------:R-:W-:Y:S05]  /*3c720*/  BRA `(.L_x_4072) ;  /* 0xffffff3400507947 */ /* 0x000fea000383ffff */
.L_x_3823:
[----:B------:R-:W-:Y:S02]  /*3c730*/  IMAD.MOV.U32 R13, RZ, RZ, R4 ;  /* 0x000000ffff0d7224 */ /* 0x000fe400078e0004 */
[----:B------:R-:W-:Y:S02]  /*3c740*/  IMAD.MOV.U32 R12, RZ, RZ, RZ ;  /* 0x000000ffff0c7224 */ /* 0x000fe400078e00ff */
[----:B------:R-:W-:Y:S02]  /*3c750*/  IMAD.MOV.U32 R11, RZ, RZ, 0x181f ;  /* 0x0000181fff0b7424 */ /* 0x000fe400078e00ff */
[----:B------:R-:W-:-:S07]  /*3c760*/  IMAD.MOV.U32 R15, RZ, RZ, -0x1 ;  /* 0xffffffffff0f7424 */ /* 0x000fce00078e00ff */
[----:B01----:R-:W-:Y:S05]  /*3c770*/  WARPSYNC.COLLECTIVE R15, `(.L_x_4073) ;  /* 0x000000000f087348 */ /* 0x003fea0003c00000 */
[----:B------:R2:W3:Y:S02]  /*3c780*/  SHFL.IDX P6, R14, R13, R12, R11 ;  /* 0x0000000c0d0e7389 */ /* 0x0004e400000c000b */
[----:B0123--:R-:W-:Y:S01]  /*3c790*/  ENDCOLLECTIVE ;  /* 0x000000000000791b */ /* 0x00ffe20003800000 */
.L_x_4073:
[----:B------:R-:W-:Y:S02]  /*3c7a0*/  IMAD.MOV.U32 R13, RZ, RZ, R3 ;  /* 0x000000ffff0d7224 */ /* 0x000fe400078e0003 */
[----:B------:R-:W-:-:S07]  /*3c7b0*/  IMAD.MOV.U32 R0, RZ, RZ, R14 ;  /* 0x000000ffff007224 */ /* 0x000fce00078e000e */
[----:B------:R-:W-:Y:S05]  /*3c7c0*/  WARPSYNC.COLLECTIVE R15, `(.L_x_4074) ;  /* 0x000000000f087348 */ /* 0x000fea0003c00000 */
[----:B------:R0:W1:Y:S02]  /*3c7d0*/  SHFL.IDX P6, R14, R13, R12, R11 ;  /* 0x0000000c0d0e7389 */ /* 0x00006400000c000b */
[----:B01----:R-:W-:Y:S01]  /*3c7e0*/  ENDCOLLECTIVE ;  /* 0x000000000000791b */ /* 0x003fe20003800000 */
.L_x_4074:
[----:B------:R-:W-:Y:S05]  /*3c7f0*/  BRA `(.L_x_4075) ;  /* 0xffffff4800787947 */ /* 0x000fea000383ffff */
.L_x_3826:
[----:B------:R-:W-:Y:S01]  /*3c800*/  BSSY B1, `(.L_x_4076) ;  /* 0x0000008000017945 */ /* 0x000fe20003800000 */
[----:B---3--:R-:W-:Y:S02]  /*3c810*/  IMAD.MOV.U32 R13, RZ, RZ, R4 ;  /* 0x000000ffff0d7224 */ /* 0x008fe400078e0004 */
[----:B------:R-:W-:Y:S02]  /*3c820*/  IMAD.MOV.U32 R12, RZ, RZ, 0x1 ;  /* 0x00000001ff0c7424 */ /* 0x000fe400078e00ff */
[----:B------:R-:W-:Y:S02]  /*3c830*/  IMAD.MOV.U32 R11, RZ, RZ, 0x181f ;  /* 0x0000181fff0b7424 */ /* 0x000fe400078e00ff */
[----:B------:R-:W-:-:S07]  /*3c840*/  IMAD.MOV.U32 R15, RZ, RZ, -0x1 ;  /* 0xffffffffff0f7424 */ /* 0x000fce00078e00ff */
[----:B012-4-:R-:W-:Y:S05]  /*3c850*/  WARPSYNC.COLLECTIVE R15, `(.L_x_4077) ;  /* 0x000000000f087348 */ /* 0x017fea0003c00000 */
[----:B----4-:R3:W4:Y:S02]  /*3c860*/  SHFL.IDX P6, R14, R13, R12, R11 ;  /* 0x0000000c0d0e7389 */ /* 0x01072400000c000b */
[----:B01234-:R-:W-:Y:S01]  /*3c870*/  ENDCOLLECTIVE ;  /* 0x000000000000791b */ /* 0x01ffe20003800000 */
.L_x_4077:
[----:B------:R-:W-:Y:S05]  /*3c880*/  BSYNC B1 ;  /* 0x0000000000017941 */ /* 0x000fea0003800000 */
.L_x_4076:
        /* <DEDUP_REMOVED lines=8> */
.L_x_4078:
[----:B------:R-:W-:Y:S05]  /*3c910*/  BRA `(.L_x_4079) ;  /* 0xffffff48009c7947 */ /* 0x000fea000383ffff */
.L_x_3829:
        /* <DEDUP_REMOVED lines=8> */
.L_x_4081:
[----:B------:R-:W-:Y:S05]  /*3c9a0*/  BSYNC B1 ;  /* 0x0000000000017941 */ /* 0x000fea0003800000 */
.L_x_4080:
        /* <DEDUP_REMOVED lines=8> */
.L_x_4082:
[----:B------:R-:W-:Y:S05]  /*3ca30*/  BRA `(.L_x_4083) ;  /* 0xffffff4800bc7947 */ /* 0x000fea000383ffff */
.L_x_3832:
        /* <DEDUP_REMOVED lines=8> */
.L_x_4085:
[----:B------:R-:W-:Y:S05]  /*3cac0*/  BSYNC B1 ;  /* 0x0000000000017941 */ /* 0x000fea0003800000 */
.L_x_4084:
        /* <DEDUP_REMOVED lines=8> */
.L_x_4086:
[----:B------:R-:W-:Y:S05]  /*3cb50*/  BRA `(.L_x_4087) ;  /* 0xffffff4800dc7947 */ /* 0x000fea000383ffff */
.L_x_3859:
        /* <DEDUP_REMOVED lines=11> */
.L_x_4089:
[----:B------:R-:W-:Y:S05]  /*3cc10*/  BSYNC B1 ;  /* 0x0000000000017941 */ /* 0x000fea0003800000 */
.L_x_4088:
[----:B------:R-:W-:Y:S05]  /*3cc20*/  BRA `(.L_x_4090) ;  /* 0xffffff6c00107947 */ /* 0x000fea000383ffff */
.L_x_3861:
[----:B------:R-:W-:Y:S01]  /*3cc30*/  BSSY B1, `(.L_x_4091) ;  /* 0x0000006000017945 */ /* 0x000fe20003800000 */
[----:B0-----:R-:W-:-:S07]  /*3cc40*/  IMAD.MOV.U32 R15, RZ, RZ, -0x1 ;  /* 0xffffffffff0f7424 */ /* 0x001fce00078e00ff */
[----:B-1----:R-:W-:Y:S05]  /*3cc50*/  WARPSYNC.COLLECTIVE R15, `(.L_x_4092) ;  /* 0x000000000f0c7348 */ /* 0x002fea0003c00000 */
[----:B------:R-:W-:Y:S02]  /*3cc60*/  ELECT P6, UR62, PT ;  /* 0x00000000003e782f */ /* 0x000fe400038c0000 */
[----:B------:R-:W-:Y:S01]  /*3cc70*/  MOV R14, UR62 ;  /* 0x0000003e000e7c02 */ /* 0x000fe20008000f00 */
[----:B-1----:R-:W-:Y:S10]  /*3cc80*/  ENDCOLLECTIVE ;  /* 0x000000000000791b */ /* 0x002ff40003800000 */
.L_x_4092:
[----:B------:R-:W-:Y:S05]  /*3cc90*/  BSYNC B1 ;  /* 0x0000000000017941 */ /* 0x000fea0003800000 */
.L_x_4091:
[----:B------:R-:W-:Y:S05]  /*3cca0*/  BRA `(.L_x_3860) ;  /* 0xffffff6c00087947 */ /* 0x000fea000383ffff */
.L_x_3863:
[----:B-1----:R1:W2:Y:S02]  /*3ccb0*/  SYNCS.PHASECHK.TRANS64.TRYWAIT P0, [R18+URZ+0x32420], R5 ;  /* 0x03242005120075a7 */ /* 0x0022a4000800017f */
[----:B--2---:R-:W-:Y:S05]  /*3ccc0*/  @!P0 NANOSLEEP.SYNCS 0x989680 ;  /* 0x009896800000895d */ /* 0x004fea0003900000 */
[----:B------:R-:W2:Y:S02]  /*3ccd0*/  @!P0 SYNCS.PHASECHK.TRANS64 P0, [R18+URZ+0x32420], R5 ;  /* 0x03242005120085a7 */ /* 0x000ea4000800007f */
[----:B--2---:R-:W-:Y:S05]  /*3cce0*/  @!P0 BRA `(.L_x_3863) ;  /* 0xfffffffc00f08947 */ /* 0x004fea000383ffff */
[----:B------:R-:W-:Y:S05]  /*3ccf0*/  BRA `(.L_x_4093) ;  /* 0xffffff6c00187947 */ /* 0x000fea000383ffff */
.L_x_3867:
[----:B-1----:R1:W2:Y:S02]  /*3cd00*/  SYNCS.PHASECHK.TRANS64.TRYWAIT P0, [R5+URZ+0x324a0], R10 ;  /* 0x0324a00a050075a7 */ /* 0x0022a4000800017f */
[----:B--2---:R-:W-:Y:S05]  /*3cd10*/  @!P0 NANOSLEEP.SYNCS 0x989680 ;  /* 0x009896800000895d */ /* 0x004fea0003900000 */
[----:B------:R-:W2:Y:S02]  /*3cd20*/  @!P0 SYNCS.PHASECHK.TRANS64 P0, [R5+URZ+0x324a0], R10 ;  /* 0x0324a00a050085a7 */ /* 0x000ea4000800007f */
[----:B--2---:R-:W-:Y:S05]  /*3cd30*/  @!P0 BRA `(.L_x_3867) ;  /* 0xfffffffc00f08947 */ /* 0x004fea000383ffff */
[----:B------:R-:W-:Y:S05]  /*3cd40*/  BRA `(.L_x_4094) ;  /* 0xffffff6c00387947 */ /* 0x000fea000383ffff */
.L_x_3872:
[----:B--2---:R2:W3:Y:S02]  /*3cd50*/  SYNCS.PHASECHK.TRANS64.TRYWAIT P0, [R5+URZ+0x324c0], R10 ;  /* 0x0324c00a050075a7 */ /* 0x0044e4000800017f */
[----:B---3--:R-:W-:Y:S05]  /*3cd60*/  @!P0 NANOSLEEP.SYNCS 0x989680 ;  /* 0x009896800000895d */ /* 0x008fea0003900000 */
[----:B------:R-:W3:Y:S02]  /*3cd70*/  @!P0 SYNCS.PHASECHK.TRANS64 P0, [R5+URZ+0x324c0], R10 ;  /* 0x0324c00a050085a7 */ /* 0x000ee4000800007f */
[----:B---3--:R-:W-:Y:S05]  /*3cd80*/  @!P0 BRA `(.L_x_3872) ;  /* 0xfffffffc00f08947 */ /* 0x008fea000383ffff */
[----:B------:R-:W-:Y:S05]  /*3cd90*/  BRA `(.L_x_4095) ;  /* 0xffffff6c00b87947 */ /* 0x000fea000383ffff */
.L_x_3882:
[----:B-1----:R1:W2:Y:S02]  /*3cda0*/  SYNCS.PHASECHK.TRANS64.TRYWAIT P1, [R6+URZ+0x324a0], R7 ;  /* 0x0324a007060075a7 */ /* 0x0022a4000802017f */
[----:B--2---:R-:W-:Y:S05]  /*3cdb0*/  @!P1 NANOSLEEP.SYNCS 0x989680 ;  /* 0x009896800000995d */ /* 0x004fea0003900000 */
[----:B------:R-:W2:Y:S02]  /*3cdc0*/  @!P1 SYNCS.PHASECHK.TRANS64 P1, [R6+URZ+0x324a0], R7 ;  /* 0x0324a007060095a7 */ /* 0x000ea4000802007f */
[----:B--2---:R-:W-:Y:S05]  /*3cdd0*/  @!P1 BRA `(.L_x_3882) ;  /* 0xfffffffc00f09947 */ /* 0x004fea000383ffff */
[----:B------:R-:W-:Y:S05]  /*3cde0*/  BRA `(.L_x_4096) ;  /* 0xffffff7400487947 */ /* 0x000fea000383ffff */
.L_x_3887:
[----:B--2---:R2:W3:Y:S02]  /*3cdf0*/  SYNCS.PHASECHK.TRANS64.TRYWAIT P1, [R6+URZ+0x324c0], R7 ;  /* 0x0324c007060075a7 */ /* 0x0044e4000802017f */
[----:B---3--:R-:W-:Y:S05]  /*3ce00*/  @!P1 NANOSLEEP.SYNCS 0x989680 ;  /* 0x009896800000995d */ /* 0x008fea0003900000 */
[----:B------:R-:W3:Y:S02]  /*3ce10*/  @!P1 SYNCS.PHASECHK.TRANS64 P1, [R6+URZ+0x324c0], R7 ;  /* 0x0324c007060095a7 */ /* 0x000ee4000802007f */
[----:B---3--:R-:W-:Y:S05]  /*3ce20*/  @!P1 BRA `(.L_x_3887) ;  /* 0xfffffffc00f09947 */ /* 0x008fea000383ffff */
[----:B------:R-:W-:Y:S05]  /*3ce30*/  BRA `(.L_x_4097) ;  /* 0xffffff7400c47947 */ /* 0x000fea000383ffff */
.L_x_3913:
[----:B--2---:R-:W2:Y:S01]  /*3ce40*/  S2R R4, SR_TID.X ;  /* 0x0000000000047919 */ /* 0x004ea20000002100 */
[----:B------:R-:W-:Y:S01]  /*3ce50*/  BSSY B0, `(.L_x_4098) ;  /* 0x000000a000007945 */ /* 0x000fe20003800000 */
[----:B------:R-:W-:Y:S02]  /*3ce60*/  IMAD.MOV.U32 R12, RZ, RZ, RZ ;  /* 0x000000ffff0c7224 */ /* 0x000fe400078e00ff */
[----:B------:R-:W-:Y:S02]  /*3ce70*/  IMAD.MOV.U32 R11, RZ, RZ, 0x1f ;  /* 0x0000001fff0b7424 */ /* 0x000fe400078e00ff */
[----:B0-----:R-:W-:Y:S01]  /*3ce80*/  IMAD.MOV.U32 R15, RZ, RZ, -0x1 ;  /* 0xffffffffff0f7424 */ /* 0x001fe200078e00ff */
[----:B--2---:R-:W-:-:S04]  /*3ce90*/  SHF.R.U32.HI R4, RZ, 0x5, R4 ;  /* 0x00000005ff047819 */ /* 0x004fc80000011604 */
[----:B------:R-:W-:-:S05]  /*3cea0*/  LOP3.LUT R4, R4, 0x3, RZ, 0xc0, !PT ;  /* 0x0000000304047812 */ /* 0x000fca00078ec0ff */
[----:B------:R-:W-:-:S07]  /*3ceb0*/  IMAD.MOV.U32 R13, RZ, RZ, R4 ;  /* 0x000000ffff0d7224 */ /* 0x000fce00078e0004 */
[----:B-1----:R-:W-:Y:S05]  /*3cec0*/  WARPSYNC.COLLECTIVE R15, `(.L_x_4099) ;  /* 0x000000000f087348 */ /* 0x002fea0003c00000 */
[----:B------:R0:W2:Y:S02]  /*3ced0*/  SHFL.IDX P6, R14, R13, R12, R11 ;  /* 0x0000000c0d0e7389 */ /* 0x0000a400000c000b */
[----:B012---:R-:W-:Y:S01]  /*3cee0*/  ENDCOLLECTIVE ;  /* 0x000000000000791b */ /* 0x007fe20003800000 */
.L_x_4099:
[----:B------:R-:W-:Y:S05]  /*3cef0*/  BSYNC B0 ;  /* 0x0000000000007941 */ /* 0x000fea0003800000 */
.L_x_4098:
[----:B------:R-:W-:Y:S05]  /*3cf00*/  BRA `(.L_x_4100) ;  /* 0xffffff8800587947 */ /* 0x000fea000383ffff */
.L_x_3915:
[----:B------:R-:W-:Y:S01]  /*3cf10*/  BSSY B0, `(.L_x_4101) ;  /* 0x0000006000007945 */ /* 0x000fe20003800000 */
[----:B0-----:R-:W-:-:S07]  /*3cf20*/  IMAD.MOV.U32 R15, RZ, RZ, -0x1 ;  /* 0xffffffffff0f7424 */ /* 0x001fce00078e00ff */
[----:B-1-3--:R-:W-:Y:S05]  /*3cf30*/  WARPSYNC.COLLECTIVE R15, `(.L_x_4102) ;  /* 0x000000000f0c7348 */ /* 0x00afea0003c00000 */
[----:B------:R-:W-:Y:S02]  /*3cf40*/  ELECT P6, UR62, PT ;  /* 0x00000000003e782f */ /* 0x000fe400038c0000 */
[----:B------:R-:W-:Y:S01]  /*3cf50*/  MOV R14, UR62 ;  /* 0x0000003e000e7c02 */ /* 0x000fe20008000f00 */
[----:B-1-3--:R-:W-:Y:S10]  /*3cf60*/  ENDCOLLECTIVE ;  /* 0x000000000000791b */ /* 0x00aff40003800000 */
.L_x_4102:
[----:B------:R-:W-:Y:S05]  /*3cf70*/  BSYNC B0 ;  /* 0x0000000000007941 */ /* 0x000fea0003800000 */
.L_x_4101:
[----:B------:R-:W-:Y:S05]  /*3cf80*/  BRA `(.L_x_4103) ;  /* 0xffffff8800647947 */ /* 0x000fea000383ffff */
.L_x_3917:
[----:B--2---:R2:W3:Y:S02]  /*3cf90*/  SYNCS.PHASECHK.TRANS64.TRYWAIT P0, [R0+URZ+0x32440], R2 ;  /* 0x03244002000075a7 */ /* 0x0044e4000800017f */
[----:B---3--:R-:W-:Y:S05]  /*3cfa0*/  @!P0 NANOSLEEP.SYNCS 0x989680 ;  /* 0x009896800000895d */ /* 0x008fea0003900000 */
[----:B------:R-:W3:Y:S02]  /*3cfb0*/  @!P0 SYNCS.PHASECHK.TRANS64 P0, [R0+URZ+0x32440], R2 ;  /* 0x03244002000085a7 */ /* 0x000ee4000800007f */
[----:B---3--:R-:W-:Y:S05]  /*3cfc0*/  @!P0 BRA `(.L_x_3917) ;  /* 0xfffffffc00f08947 */ /* 0x008fea000383ffff */
[----:B------:R-:W-:Y:S05]  /*3cfd0*/  BRA `(.L_x_4104) ;  /* 0xffffff8800c47947 */ /* 0x000fea000383ffff */
.L_x_3921:
        /* <DEDUP_REMOVED lines=10> */
.L_x_4105:
[----:B------:R0:W-:Y:S01]  /*3d080*/  STL [R1+0x488], R10 ;  /* 0x0004880a01007387 */ /* 0x0001e20000100800 */
[----:B------:R-:W-:Y:S02]  /*3d090*/  IMAD.MOV.U32 R13, RZ, RZ, R3 ;  /* 0x000000ffff0d7224 */ /* 0x000fe400078e0003 */
[----:B------:R-:W-:-:S07]  /*3d0a0*/  IMAD.MOV.U32 R4, RZ, RZ, R14 ;  /* 0x000000ffff047224 */ /* 0x000fce00078e000e */
[----:B0-----:R-:W-:Y:S05]  /*3d0b0*/  WARPSYNC.COLLECTIVE R15, `(.L_x_4106) ;  /* 0x000000000f087348 */ /* 0x001fea0003c00000 */
[----:B------:R1:W2:Y:S02]  /*3d0c0*/  SHFL.IDX P6, R14, R13, R12, R11 ;  /* 0x0000000c0d0e7389 */ /* 0x0002a400000c000b */
[----:B012---:R-:W-:Y:S01]  /*3d0d0*/  ENDCOLLECTIVE ;  /* 0x000000000000791b */ /* 0x007fe20003800000 */
.L_x_4106:
[----:B------:R-:W-:Y:S02]  /*3d0e0*/  IMAD.MOV.U32 R13, RZ, RZ, R2 ;  /* 0x000000ffff0d7224 */ /* 0x000fe400078e0002 */
[----:B------:R-:W-:Y:S02]  /*3d0f0*/  IMAD.MOV.U32 R12, RZ, RZ, 0x1 ;  /* 0x00000001ff0c7424 */ /* 0x000fe400078e00ff */
[----:B------:R-:W-:-:S07]  /*3d100*/  IMAD.MOV.U32 R5, RZ, RZ, R14 ;  /* 0x000000ffff057224 */ /* 0x000fce00078e000e */
[----:B------:R-:W-:Y:S05]  /*3d110*/  WARPSYNC.COLLECTIVE R15, `(.L_x_4107) ;  /* 0x000000000f087348 */ /* 0x000fea0003c00000 */
[----:B------:R0:W1:Y:S02]  /*3d120*/  SHFL.IDX P6, R14, R13, R12, R11 ;  /* 0x0000000c0d0e7389 */ /* 0x00006400000c000b */
[----:B01----:R-:W-:Y:S01]  /*3d130*/  ENDCOLLECTIVE ;  /* 0x000000000000791b */ /* 0x003fe20003800000 */
.L_x_4107:
[----:B------:R-:W-:Y:S02]  /*3d140*/  IMAD.MOV.U32 R13, RZ, RZ, R3 ;  /* 0x000000ffff0d7224 */ /* 0x000fe400078e0003 */
[----:B------:R-:W-:Y:S02]  /*3d150*/  IMAD R0, R0, R7, RZ ;  /* 0x0000000700007224 */ /* 0x000fe400078e02ff */
[----:B------:R-:W-:-:S07]  /*3d160*/  IMAD.MOV.U32 R7, RZ, RZ, R14 ;  /* 0x000000ffff077224 */ /* 0x000fce00078e000e */
[----:B------:R-:W-:Y:S05]  /*3d170*/  WARPSYNC.COLLECTIVE R15, `(.L_x_4108) ;  /* 0x000000000f087348 */ /* 0x000fea0003c00000 */
[----:B------:R0:W1:Y:S02]  /*3d180*/  SHFL.IDX P6, R14, R13, R12, R11 ;  /* 0x0000000c0d0e7389 */ /* 0x00006400000c000b */
[----:B01----:R-:W-:Y:S01]  /*3d190*/  ENDCOLLECTIVE ;  /* 0x000000000000791b */ /* 0x003fe20003800000 */
.L_x_4108:
        /* <DEDUP_REMOVED lines=10> */
.L_x_4109:
        /* <DEDUP_REMOVED lines=15> */
.L_x_4110:
        /* <DEDUP_REMOVED lines=19> */
.L_x_4111:
        /* <DEDUP_REMOVED lines=10> */
.L_x_4112:
        /* <DEDUP_REMOVED lines=13> */
.L_x_4113:
        /* <DEDUP_REMOVED lines=10> */
.L_x_4114:
        /* <DEDUP_REMOVED lines=13> */
.L_x_4115:
        /* <DEDUP_REMOVED lines=10> */
.L_x_4116:
        /* <DEDUP_REMOVED lines=13> */
.L_x_4117:
        /* <DEDUP_REMOVED lines=10> */
.L_x_4118:
        /* <DEDUP_REMOVED lines=11> */
.L_x_4119:
        /* <DEDUP_REMOVED lines=14> */
.L_x_4120:
[----:B------:R-:W-:Y:S01]  /*3dae0*/  IMAD.MOV.U32 R3, RZ, RZ, R14 ;  /* 0x000000ffff037224 */ /* 0x000fe200078e000e */
[----:B------:R-:W-:Y:S06]  /*3daf0*/  BRA `(.L_x_4121) ;  /* 0xffffff8c004c7947 */ /* 0x000fec000383ffff */
.L_x_3925:
        /* <DEDUP_REMOVED lines=36> */
.L_x_4123:
[----:B------:R-:W-:Y:S05]  /*3dd40*/  BSYNC B0 ;  /* 0x0000000000007941 */ /* 0x000fea0003800000 */
.L_x_4122:
        /* <DEDUP_REMOVED lines=10> */
.L_x_4124:
        /* <DEDUP_REMOVED lines=16> */
.L_x_4125:
        /* <DEDUP_REMOVED lines=15> */
.L_x_4126:
        /* <DEDUP_REMOVED lines=9> */
.L_x_4127:
        /* <DEDUP_REMOVED lines=15> */
.L_x_4128:
        /* <DEDUP_REMOVED lines=9> */
.L_x_4129:
        /* <DEDUP_REMOVED lines=15> */
.L_x_4130:
        /* <DEDUP_REMOVED lines=9> */
.L_x_4131:
        /* <DEDUP_REMOVED lines=15> */
.L_x_4132:
        /* <DEDUP_REMOVED lines=9> */
.L_x_4133:
        /* <DEDUP_REMOVED lines=14> */
.L_x_4134:
        /* <DEDUP_REMOVED lines=19> */
.L_x_4135:
[----:B------:R-:W-:Y:S02]  /*3e700*/  IMAD.MOV.U32 R13, RZ, RZ, R2 ;  /* 0x000000ffff0d7224 */ /* 0x000fe400078e0002 */
[----:B------:R-:W-:-:S07]  /*3e710*/  IMAD.MOV.U32 R6, RZ, RZ, R14 ;  /* 0x000000ffff067224 */ /* 0x000fce00078e000e */
[----:B------:R-:W-:Y:S05]  /*3e720*/  WARPSYNC.COLLECTIVE R15, `(.L_x_4136) ;  /* 0x000000000f087348 */ /* 0x000fea0003c00000 */
[----:B------:R0:W1:Y:S02]  /*3e730*/  SHFL.IDX P6, R14, R13, R12, R11 ;  /* 0x0000000c0d0e7389 */ /* 0x00006400000c000b */
[----:B01----:R-:W-:Y:S01]  /*3e740*/  ENDCOLLECTIVE ;  /* 0x000000000000791b */ /* 0x003fe20003800000 */
.L_x_4136:
[----:B------:R-:W-:Y:S02]  /*3e750*/  IMAD.MOV.U32 R13, RZ, RZ, R0 ;  /* 0x000000ffff0d7224 */ /* 0x000fe400078e0000 */
[----:B------:R-:W-:Y:S02]  /*3e760*/  IMAD.MOV.U32 R12, RZ, RZ, 0x7 ;  /* 0x00000007ff0c7424 */ /* 0x000fe400078e00ff */
[----:B------:R-:W-:-:S07]  /*3e770*/  IMAD.MOV.U32 R5, RZ, RZ, R14 ;  /* 0x000000ffff057224 */ /* 0x000fce00078e000e */
[----:B------:R-:W-:Y:S05]  /*3e780*/  WARPSYNC.COLLECTIVE R15, `(.L_x_4137) ;  /* 0x000000000f087348 */ /* 0x000fea0003c00000 */
[----:B------:R0:W1:Y:S02]  /*3e790*/  SHFL.IDX P6, R14, R13, R12, R11 ;  /* 0x0000000c0d0e7389 */ /* 0x00006400000c000b */
[----:B01----:R-:W-:Y:S01]  /*3e7a0*/  ENDCOLLECTIVE ;  /* 0x000000000000791b */ /* 0x003fe20003800000 */
.L_x_4137:
        /* <DEDUP_REMOVED lines=10> */
.L_x_4138:
        /* <DEDUP_REMOVED lines=9> */
.L_x_3930:
[----:B-1----:R1:W2:Y:S02]  /*3e8e0*/  SYNCS.PHASECHK.TRANS64.TRYWAIT P0, [R18+URZ+0x32420], R0 ;  /* 0x03242000120075a7 */ /* 0x0022a4000800017f */
[----:B--2---:R-:W-:Y:S05]  /*3e8f0*/  @!P0 NANOSLEEP.SYNCS 0x989680 ;  /* 0x009896800000895d */ /* 0x004fea0003900000 */
[----:B------:R-:W2:Y:S02]  /*3e900*/  @!P0 SYNCS.PHASECHK.TRANS64 P0, [R18+URZ+0x32420], R0 ;  /* 0x03242000120085a7 */ /* 0x000ea4000800007f */
[----:B--2---:R-:W-:Y:S05]  /*3e910*/  @!P0 BRA `(.L_x_3930) ;  /* 0xfffffffc00f08947 */ /* 0x004fea000383ffff */
[----:B------:R-:W-:Y:S05]  /*3e920*/  BRA `(.L_x_4140) ;  /* 0xffffff8c00687947 */ /* 0x000fea000383ffff */
.L_x_3934:
[----:B0-----:R0:W1:Y:S02]  /*3e930*/  SYNCS.PHASECHK.TRANS64.TRYWAIT P0, [R2+URZ+0x32460], R0 ;  /* 0x03246000020075a7 */ /* 0x001064000800017f */
[----:B-1----:R-:W-:Y:S05]  /*3e940*/  @!P0 NANOSLEEP.SYNCS 0x989680 ;  /* 0x009896800000895d */ /* 0x002fea0003900000 */
[----:B------:R-:W1:Y:S02]  /*3e950*/  @!P0 SYNCS.PHASECHK.TRANS64 P0, [R2+URZ+0x32460], R0 ;  /* 0x03246000020085a7 */ /* 0x000e64000800007f */
[----:B-1----:R-:W-:Y:S05]  /*3e960*/  @!P0 BRA `(.L_x_3934) ;  /* 0xfffffffc00f08947 */ /* 0x002fea000383ffff */
[----:B------:R-:W-:Y:S05]  /*3e970*/  BRA `(.L_x_4141) ;  /* 0xffffff8c008c7947 */ /* 0x000fea000383ffff */
.L_x_3949:
[----:B0-----:R0:W1:Y:S02]  /*3e980*/  SYNCS.PHASECHK.TRANS64.TRYWAIT P0, [R2+URZ+0x32440], R6 ;  /* 0x03244006020075a7 */ /* 0x001064000800017f */
[----:B-1----:R-:W-:Y:S05]  /*3e990*/  @!P0 NANOSLEEP.SYNCS 0x989680 ;  /* 0x009896800000895d */ /* 0x002fea0003900000 */
[----:B------:R-:W1:Y:S02]  /*3e9a0*/  @!P0 SYNCS.PHASECHK.TRANS64 P0, [R2+URZ+0x32440], R6 ;  /* 0x03244006020085a7 */ /* 0x000e64000800007f */
[----:B-1----:R-:W-:Y:S05]  /*3e9b0*/  @!P0 BRA `(.L_x_3949) ;  /* 0xfffffffc00f08947 */ /* 0x002fea000383ffff */
[----:B------:R-:W-:Y:S05]  /*3e9c0*/  BRA `(.L_x_4142) ;  /* 0xffffff9400c47947 */ /* 0x000fea000383ffff */
.L_x_3954:
[----:B-1----:R1:W2:Y:S02]  /*3e9d0*/  SYNCS.PHASECHK.TRANS64.TRYWAIT P0, [R2+URZ+0x32460], R6 ;  /* 0x03246006020075a7 */ /* 0x0022a4000800017f */
[----:B--2---:R-:W-:Y:S05]  /*3e9e0*/  @!P0 NANOSLEEP.SYNCS 0x989680 ;  /* 0x009896800000895d */ /* 0x004fea0003900000 */
[----:B------:R-:W2:Y:S02]  /*3e9f0*/  @!P0 SYNCS.PHASECHK.TRANS64 P0, [R2+URZ+0x32460], R6 ;  /* 0x03246006020085a7 */ /* 0x000ea4000800007f */
[----:B--2---:R-:W-:Y:S05]  /*3ea00*/  @!P0 BRA `(.L_x_3954) ;  /* 0xfffffffc00f08947 */ /* 0x004fea000383ffff */
[----:B------:R-:W-:Y:S05]  /*3ea10*/  BRA `(.L_x_4143) ;  /* 0xffffff9800407947 */ /* 0x000fea000383ffff */
.L_x_3965:
[----:B0-----:R0:W1:Y:S02]  /*3ea20*/  SYNCS.PHASECHK.TRANS64.TRYWAIT P0, [R3+URZ+0x32440], R2 ;  /* 0x03244002030075a7 */ /* 0x001064000800017f */
[----:B-1----:R-:W-:Y:S05]  /*3ea30*/  @!P0 NANOSLEEP.SYNCS 0x989680 ;  /* 0x009896800000895d */ /* 0x002fea0003900000 */
[----:B------:R-:W1:Y:S02]  /*3ea40*/  @!P0 SYNCS.PHASECHK.TRANS64 P0, [R3+URZ+0x32440], R2 ;  /* 0x03244002030085a7 */ /* 0x000e64000800007f */
[----:B-1----:R-:W-:Y:S05]  /*3ea50*/  @!P0 BRA `(.L_x_3965) ;  /* 0xfffffffc00f08947 */ /* 0x002fea000383ffff */
[----:B------:R-:W-:Y:S05]  /*3ea60*/  BRA `(.L_x_4144) ;  /* 0xffffffa000287947 */ /* 0x000fea000383ffff */
.L_x_3970:
[----:B-1----:R1:W2:Y:S02]  /*3ea70*/  SYNCS.PHASECHK.TRANS64.TRYWAIT P0, [R3+URZ+0x32460], R2 ;  /* 0x03246002030075a7 */ /* 0x0022a4000800017f */
[----:B--2---:R-:W-:Y:S05]  /*3ea80*/  @!P0 NANOSLEEP.SYNCS 0x989680 ;  /* 0x009896800000895d */ /* 0x004fea0003900000 */
[----:B------:R-:W2:Y:S02]  /*3ea90*/  @!P0 SYNCS.PHASECHK.TRANS64 P0, [R3+URZ+0x32460], R2 ;  /* 0x03246002030085a7 */ /* 0x000ea4000800007f */
[----:B--2---:R-:W-:Y:S05]  /*3eaa0*/  @!P0 BRA `(.L_x_3970) ;  /* 0xfffffffc00f08947 */ /* 0x004fea000383ffff */
[----:B------:R-:W-:Y:S05]  /*3eab0*/  BRA `(.L_x_4145) ;  /* 0xffffffa000a47947 */ /* 0x000fea000383ffff */
.L_x_3981:
[----:B0-----:R0:W1:Y:S02]  /*3eac0*/  SYNCS.PHASECHK.TRANS64.TRYWAIT P0, [R3+URZ+0x32440], R2 ;  /* 0x03244002030075a7 */ /* 0x001064000800017f */
[----:B-1----:R-:W-:Y:S05]  /*3ead0*/  @!P0 NANOSLEEP.SYNCS 0x989680 ;  /* 0x009896800000895d */ /* 0x002fea0003900000 */
[----:B------:R-:W1:Y:S02]  /*3eae0*/  @!P0 SYNCS.PHASECHK.TRANS64 P0, [R3+URZ+0x32440], R2 ;  /* 0x03244002030085a7 */ /* 0x000e64000800007f */
[----:B-1----:R-:W-:Y:S05]  /*3eaf0*/  @!P0 BRA `(.L_x_3981) ;  /* 0xfffffffc00f08947 */ /* 0x002fea000383ffff */
[----:B------:R-:W-:Y:S05]  /*3eb00*/  BRA `(.L_x_4146) ;  /* 0xffffffa800747947 */ /* 0x000fea000383ffff */
.L_x_3986:
[----:B-1----:R1:W2:Y:S02]  /*3eb10*/  SYNCS.PHASECHK.TRANS64.TRYWAIT P0, [R3+URZ+0x32460], R2 ;  /* 0x03246002030075a7 */ /* 0x0022a4000800017f */
[----:B--2---:R-:W-:Y:S05]  /*3eb20*/  @!P0 NANOSLEEP.SYNCS 0x989680 ;  /* 0x009896800000895d */ /* 0x004fea0003900000 */
[----:B------:R-:W2:Y:S02]  /*3eb30*/  @!P0 SYNCS.PHASECHK.TRANS64 P0, [R3+URZ+0x32460], R2 ;  /* 0x03246002030085a7 */ /* 0x000ea4000800007f */
[----:B--2---:R-:W-:Y:S05]  /*3eb40*/  @!P0 BRA `(.L_x_3986) ;  /* 0xfffffffc00f08947 */ /* 0x004fea000383ffff */
[----:B------:R-:W-:Y:S05]  /*3eb50*/  BRA `(.L_x_4147) ;  /* 0xffffffa800f07947 */ /* 0x000fea000383ffff */
.L_x_3998:
[----:B------:R-:W4:Y:S01]  /*3eb60*/  LDL R0, [R1+0x460] ;  /* 0x0004600001007983 */ /* 0x000f220000100800 */
[----:B------:R-:W-:Y:S01]  /*3eb70*/  BSSY B0, `(.L_x_4148) ;  /* 0x0000008000007945 */ /* 0x000fe20003800000 */
[----:B------:R-:W-:Y:S02]  /*3eb80*/  IMAD.MOV.U32 R12, RZ, RZ, RZ ;  /* 0x000000ffff0c7224 */ /* 0x000fe400078e00ff */
[----:B------:R-:W-:Y:S02]  /*3eb90*/  IMAD.MOV.U32 R11, RZ, RZ, 0x1f ;  /* 0x0000001fff0b7424 */ /* 0x000fe400078e00ff */
[----:B0-----:R-:W-:Y:S02]  /*3eba0*/  IMAD.MOV.U32 R15, RZ, RZ, -0x1 ;  /* 0xffffffffff0f7424 */ /* 0x001fe400078e00ff */
[----:B----4-:R-:W-:-:S07]  /*3ebb0*/  IMAD.MOV.U32 R13, RZ, RZ, R0 ;  /* 0x000000ffff0d7224 */ /* 0x010fce00078e0000 */
[----:B--23--:R-:W-:Y:S05]  /*3ebc0*/  WARPSYNC.COLLECTIVE R15, `(.L_x_4149) ;  /* 0x000000000f087348 */ /* 0x00cfea0003c00000 */
[----:B------:R0:W1:Y:S02]  /*3ebd0*/  SHFL.IDX P6, R14, R13, R12, R11 ;  /* 0x0000000c0d0e7389 */ /* 0x00006400000c000b */
[----:B0123--:R-:W-:Y:S01]  /*3ebe0*/  ENDCOLLECTIVE ;  /* 0x000000000000791b */ /* 0x00ffe20003800000 */
.L_x_4149:
[----:B------:R-:W-:Y:S05]  /*3ebf0*/  BSYNC B0 ;  /* 0x0000000000007941 */ /* 0x000fea0003800000 */
.L_x_4148:
        /* <DEDUP_REMOVED lines=9> */
.L_x_4150:
        /* <DEDUP_REMOVED lines=26> */
.L_x_4151:
        /* <DEDUP_REMOVED lines=8> */
.L_x_4152:
        /* <DEDUP_REMOVED lines=8> */
.L_x_4153:
        /* <DEDUP_REMOVED lines=8> */
.L_x_4154:
        /* <DEDUP_REMOVED lines=8> */
.L_x_4155:
        /* <DEDUP_REMOVED lines=9> */
.L_x_4156:
[----:B------:R-:W-:Y:S01]  /*3f0c0*/  IMAD.MOV.U32 R9, RZ, RZ, R14 ;  /* 0x000000ffff097224 */ /* 0x000fe200078e000e */
[----:B------:R-:W-:Y:S06]  /*3f0d0*/  BRA `(.L_x_4157) ;  /* 0xffffffb000347947 */ /* 0x000fec000383ffff */
.L_x_4001:
        /* <DEDUP_REMOVED lines=8> */
.L_x_4159:
[----:B------:R-:W-:Y:S05]  /*3f160*/  BSYNC B0 ;  /* 0x0000000000007941 */ /* 0x000fea0003800000 */
.L_x_4158:
        /* <DEDUP_REMOVED lines=10> */
.L_x_4160:
        /* <DEDUP_REMOVED lines=8> */
.L_x_4161:
        /* <DEDUP_REMOVED lines=8> */
.L_x_4162:
        /* <DEDUP_REMOVED lines=8> */
.L_x_4163:
        /* <DEDUP_REMOVED lines=9> */
.L_x_4164:
[----:B------:R-:W-:Y:S01]  /*3f420*/  IMAD.MOV.U32 R9, RZ, RZ, R14 ;  /* 0x000000ffff097224 */ /* 0x000fe200078e000e */
[----:B------:R-:W-:Y:S06]  /*3f430*/  BRA `(.L_x_4165) ;  /* 0xffffffb000087947 */ /* 0x000fec000383ffff */
.L_x_4003:
[----:B------:R-:W-:Y:S01]  /*3f440*/  BSSY B0, `(.L_x_4166) ;  /* 0x0000006000007945 */ /* 0x000fe20003800000 */
[----:B------:R-:W-:Y:S01]  /*3f450*/  PLOP3.LUT P6, PT, P6, PT, PT, 0x8, 0x0 ;  /* 0x000000000000781c */ /* 0x000fe200037ce170 */
[----:B------:R-:W-:-:S12]  /*3f460*/  IMAD.MOV.U32 R15, RZ, RZ, -0x1 ;  /* 0xffffffffff0f7424 */ /* 0x000fd800078e00ff */
[----:B0-----:R-:W-:Y:S05]  /*3f470*/  WARPSYNC.COLLECTIVE R15, `(.L_x_4167) ;  /* 0x000000000f087348 */ /* 0x001fea0003c00000 */
[----:B------:R-:W-:Y:S01]  /*3f480*/  VOTE.ANY R14, PT, P6 ;  /* 0x00000000000e7806 */ /* 0x000fe200030e0100 */
[----:B0-----:R-:W-:Y:S06]  /*3f490*/  ENDCOLLECTIVE ;  /* 0x000000000000791b */ /* 0x001fec0003800000 */
.L_x_4167:
[----:B------:R-:W-:Y:S05]  /*3f4a0*/  BSYNC B0 ;  /* 0x0000000000007941 */ /* 0x000fea0003800000 */
.L_x_4166:
        /* <DEDUP_REMOVED lines=10> */
.L_x_4168:
[----:B------:R-:W-:Y:S02]  /*3f550*/  IMAD.MOV.U32 R13, RZ, RZ, R6 ;  /* 0x000000ffff0d7224 */ /* 0x000fe400078e0006 */
[----:B------:R-:W-:-:S07]  /*3f560*/  IMAD.MOV.U32 R4, RZ, RZ, R14 ;  /* 0x000000ffff047224 */ /* 0x000fce00078e000e */
[----:B------:R-:W-:Y:S05]  /*3f570*/  WARPSYNC.COLLECTIVE R15, `(.L_x_4169) ;  /* 0x000000000f087348 */ /* 0x000fea0003c00000 */
[----:B------:R0:W1:Y:S02]  /*3f580*/  SHFL.IDX P6, R14, R13, R12, R11 ;  /* 0x0000000c0d0e7389 */ /* 0x00006400000c000b */
[----:B01----:R-:W-:Y:S01]  /*3f590*/  ENDCOLLECTIVE ;  /* 0x000000000000791b */ /* 0x003fe20003800000 */
.L_x_4169:
[----:B------:R-:W-:Y:S02]  /*3f5a0*/  IMAD.MOV.U32 R6, RZ, RZ, R14 ;  /* 0x000000ffff067224 */ /* 0x000fe400078e000e */
[----:B------:R-:W-:-:S05]  /*3f5b0*/  IMAD.IADD R10, R3, 0x1, R10 ;  /* 0x00000001030a7824 */ /* 0x000fca00078e020a */
[----:B------:R2:W-:Y:S01]  /*3f5c0*/  STL [R1+0x46c], R10 ;  /* 0x00046c0a01007387 */ /* 0x0005e20000100800 */
[----:B------:R-:W-:Y:S05]  /*3f5d0*/  BRA `(.L_x_4170) ;  /* 0xffffffac00e87947 */ /* 0x000fea000383ffff */
.L_x_4005:
        /* <DEDUP_REMOVED lines=8> */
.L_x_4172:
[----:B------:R-:W-:Y:S05]  /*3f660*/  BSYNC B0 ;  /* 0x0000000000007941 */ /* 0x000fea0003800000 */
.L_x_4171:
[----:B------:R-:W-:Y:S01]  /*3f670*/  IMAD.MOV.U32 R3, RZ, RZ, R14 ;  /* 0x000000ffff037224 */ /* 0x000fe200078e000e */
[----:B------:R-:W-:Y:S06]  /*3f680*/  BRA `(.L_x_4173) ;  /* 0xffffffac00d47947 */ /* 0x000fec000383ffff */
.L_x_4011:
[----:B0-----:R0:W1:Y:S02]  /*3f690*/  SYNCS.PHASECHK.TRANS64.TRYWAIT P0, [R0+URZ+0x32420], R3 ;  /* 0x03242003000075a7 */ /* 0x001064000800017f */
[----:B-1----:R-:W-:Y:S05]  /*3f6a0*/  @!P0 NANOSLEEP.SYNCS 0x989680 ;  /* 0x009896800000895d */ /* 0x002fea0003900000 */
[----:B------:R-:W1:Y:S02]  /*3f6b0*/  @!P0 SYNCS.PHASECHK.TRANS64 P0, [R0+URZ+0x32420], R3 ;  /* 0x03242003000085a7 */ /* 0x000e64000800007f */
[----:B-1----:R-:W-:Y:S05]  /*3f6c0*/  @!P0 BRA `(.L_x_4011) ;  /* 0xfffffffc00f08947 */ /* 0x002fea000383ffff */
[----:B------:R-:W-:Y:S05]  /*3f6d0*/  BRA `(.L_x_4174) ;  /* 0xffffffb800747947 */ /* 0x000fea000383ffff */
.L_x_4012:
        /* <DEDUP_REMOVED lines=11> */
.L_x_4176:
[----:B------:R-:W-:Y:S05]  /*3f790*/  BSYNC B0 ;  /* 0x0000000000007941 */ /* 0x000fea0003800000 */
.L_x_4175:
[----:B------:R-:W-:Y:S05]  /*3f7a0*/  BRA `(.L_x_4177) ;  /* 0xffffffb8005c7947 */ /* 0x000fea000383ffff */
.L_x_4013:
[----:B------:R-:W-:Y:S01]  /*3f7b0*/  BSSY B0, `(.L_x_4178) ;  /* 0x0000006000007945 */ /* 0x000fe20003800000 */
[----:B------:R-:W-:-:S07]  /*3f7c0*/  IMAD.MOV.U32 R15, RZ, RZ, -0x1 ;  /* 0xffffffffff0f7424 */ /* 0x000fce00078e00ff */
[----:B01----:R-:W-:Y:S05]  /*3f7d0*/  WARPSYNC.COLLECTIVE R15, `(.L_x_4179) ;  /* 0x000000000f0c7348 */ /* 0x003fea0003c00000 */
[----:B------:R-:W-:Y:S02]  /*3f7e0*/  ELECT P6, UR62, PT ;  /* 0x00000000003e782f */ /* 0x000fe400038c0000 */
[----:B------:R-:W-:Y:S01]  /*3f7f0*/  MOV R14, UR62 ;  /* 0x0000003e000e7c02 */ /* 0x000fe20008000f00 */
[----:B01----:R-:W-:Y:S10]  /*3f800*/  ENDCOLLECTIVE ;  /* 0x000000000000791b */ /* 0x003ff40003800000 */
.L_x_4179:
[----:B------:R-:W-:Y:S05]  /*3f810*/  BSYNC B0 ;  /* 0x0000000000007941 */ /* 0x000fea0003800000 */
.L_x_4178:
[----:B------:R-:W-:Y:S05]  /*3f820*/  BRA `(.L_x_4180) ;  /* 0xffffffb800507947 */ /* 0x000fea000383ffff */
.L_x_4015:
[----:B0-----:R0:W1:Y:S02]  /*3f830*/  SYNCS.PHASECHK.TRANS64.TRYWAIT P0, [R6+URZ], R5 ;  /* 0x00000005060075a7 */ /* 0x001064000800017f */
[----:B-1----:R-:W-:Y:S05]  /*3f840*/  @!P0 NANOSLEEP.SYNCS 0x989680 ;  /* 0x009896800000895d */ /* 0x002fea0003900000 */
[----:B------:R-:W1:Y:S02]  /*3f850*/  @!P0 SYNCS.PHASECHK.TRANS64 P0, [R6+URZ], R5 ;  /* 0x00000005060085a7 */ /* 0x000e64000800007f */
[----:B-1----:R-:W-:Y:S05]  /*3f860*/  @!P0 BRA `(.L_x_4015) ;  /* 0xfffffffc00f08947 */ /* 0x002fea000383ffff */
[----:B------:R-:W-:Y:S05]  /*3f870*/  BRA `(.L_x_4181) ;  /* 0xffffffb800887947 */ /* 0x000fea000383ffff */
.L_x_4016:
[----:B-1----:R1:W2:Y:S02]  /*3f880*/  SYNCS.PHASECHK.TRANS64.TRYWAIT P0, [R7+URZ], R2 ;  /* 0x00000002070075a7 */ /* 0x0022a4000800017f */
[----:B--2---:R-:W-:Y:S05]  /*3f890*/  @!P0 NANOSLEEP.SYNCS 0x989680 ;  /* 0x009896800000895d */ /* 0x004fea0003900000 */
[----:B------:R-:W2:Y:S02]  /*3f8a0*/  @!P0 SYNCS.PHASECHK.TRANS64 P0, [R7+URZ], R2 ;  /* 0x00000002070085a7 */ /* 0x000ea4000800007f */
[----:B--2---:R-:W-:Y:S05]  /*3f8b0*/  @!P0 BRA `(.L_x_4016) ;  /* 0xfffffffc00f08947 */ /* 0x004fea000383ffff */
[----:B------:R-:W-:Y:S05]  /*3f8c0*/  BRA `(.L_x_4182) ;  /* 0xffffffb8007c7947 */ /* 0x000fea000383ffff */
.L_x_4018:
[----:B--2---:R2:W3:Y:S02]  /*3f8d0*/  SYNCS.PHASECHK.TRANS64.TRYWAIT P0, [R4+URZ], R5 ;  /* 0x00000005040075a7 */ /* 0x0044e4000800017f */
[----:B---3--:R-:W-:Y:S05]  /*3f8e0*/  @!P0 NANOSLEEP.SYNCS 0x989680 ;  /* 0x009896800000895d */ /* 0x008fea0003900000 */
[----:B------:R-:W3:Y:S02]  /*3f8f0*/  @!P0 SYNCS.PHASECHK.TRANS64 P0, [R4+URZ], R5 ;  /* 0x00000005040085a7 */ /* 0x000ee4000800007f */
[----:B---3--:R-:W-:Y:S05]  /*3f900*/  @!P0 BRA `(.L_x_4018) ;  /* 0xfffffffc00f08947 */ /* 0x008fea000383ffff */
[----:B------:R-:W-:Y:S05]  /*3f910*/  BRA `(.L_x_4183) ;  /* 0xffffffb800807947 */ /* 0x000fea000383ffff */
        .type           $_ZN7cutlass13device_kernelIN5flash11enable_sm90INS1_16FlashAttnFwdSm90INS1_25CollectiveMainloopFwdSm90ILi2EN4cute5tupleIJNS5_1CILi1EEES8_S8_EEENS6_IJNS7_ILi128EEENS7_ILi96EEENS7_ILi64EEEEEELi256ENS_6half_tEfNS_4arch4Sm90ELb0ELb1ELb1ELb1ELb0ELb1ELb1ELb1ELb0ELb1ELb1ELb0EEENS1_21CollectiveEpilogueFwdINS6_IJSA_NS7_ILi256EEESB_EEES9_SE_SG_Li256ELb1ELb1ELb1ELb0EEENS1_36VarlenDynamicPersistentTileSchedulerILi128ELi96ELi256ELi128ELb1ELb1ELb1ELb1ELb0ELb1EEEEEEEEEvNT_6ParamsE$_ZZN5flash25CollectiveMainloopFwdSm90ILi2EN4cute5tupleIJNS1_1CILi1EEES4_S4_EEENS2_IJNS3_ILi128EEENS3_ILi96EEENS3_ILi64EEEEEELi256EN7cutlass6half_tEfNSA_4arch4Sm90ELb0ELb1ELb1ELb1ELb0ELb1ELb1ELb1ELb0ELb1ELb1ELb0EE3mmaINS_16FlashAttnFwdSm90ISE_NS_21CollectiveEpilogueFwdINS2_IJS6_NS3_ILi256EEES7_EEES5_SB_SD_Li256ELb1ELb1ELb1ELb0EEENS_36VarlenDynamicPersistentTileSchedulerILi128ELi96ELi256ELi128ELb1ELb1ELb1ELb1ELb0ELb1EEEE13SharedStorageENS1_6TensorINS1_11ArrayEngineIfLm128EEENS1_6LayoutINS2_IJNS2_IJNS3_ILi2EEEST_NS3_ILi32EEEEEES4_S4_EEENS2_IJNS2_IJS4_ST_NS3_ILi4EEEEEENS3_ILi0EEESZ_EEEEEEENS_7SoftmaxILi2ELi0EEEEEbRKNSE_6ParamsENSA_25PipelineTmaAsyncNoClusterILi2ENSA_16PipelineTmaAsyncILi2EEEEES1B_RNSA_13PipelineStateILj2EEERT0_RT1_iRiRKNS_16SeqlenInfoQKNewKILb1ELb1EEENS2_IJiiiiEEERT_ENKUliT_T0_T1_E_clIZSF_ISO_S12_S14_EbS17_S1B_S1B_S1E_S1G_S1I_iS1J_S1N_S1O_S1Q_EUlRS1R_iE0_NS3_ILb1EEES1Y_EEDaiS1R_S1S_S1T_,@function
        .size           $_ZN7cutlass13device_kernelIN5flash11enable_sm90INS1_16FlashAttnFwdSm90INS1_25CollectiveMainloopFwdSm90ILi2EN4cute5tupleIJNS5_1CILi1EEES8_S8_EEENS6_IJNS7_ILi128EEENS7_ILi96EEENS7_ILi64EEEEEELi256ENS_6half_tEfNS_4arch4Sm90ELb0ELb1ELb1ELb1ELb0ELb1ELb1ELb1ELb0ELb1ELb1ELb0EEENS1_21CollectiveEpilogueFwdINS6_IJSA_NS7_ILi256EEESB_EEES9_SE_SG_Li256ELb1ELb1ELb1ELb0EEENS1_36VarlenDynamicPersistentTileSchedulerILi128ELi96ELi256ELi128ELb1ELb1ELb1ELb1ELb0ELb1EEEEEEEEEvNT_6ParamsE$_ZZN5flash25CollectiveMainloopFwdSm90ILi2EN4cute5tupleIJNS1_1CILi1EEES4_S4_EEENS2_IJNS3_ILi128EEENS3_ILi96EEENS3_ILi64EEEEEELi256EN7cutlass6half_tEfNSA_4arch4Sm90ELb0ELb1ELb1ELb1ELb0ELb1ELb1ELb1ELb0ELb1ELb1ELb0EE3mmaINS_16FlashAttnFwdSm90ISE_NS_21CollectiveEpilogueFwdINS2_IJS6_NS3_ILi256EEES7_EEES5_SB_SD_Li256ELb1ELb1ELb1ELb0EEENS_36VarlenDynamicPersistentTileSchedulerILi128ELi96ELi256ELi128ELb1ELb1ELb1ELb1ELb0ELb1EEEE13SharedStorageENS1_6TensorINS1_11ArrayEngineIfLm128EEENS1_6LayoutINS2_IJNS2_IJNS3_ILi2EEEST_NS3_ILi32EEEEEES4_S4_EEENS2_IJNS2_IJS4_ST_NS3_ILi4EEEEEENS3_ILi0EEESZ_EEEEEEENS_7SoftmaxILi2ELi0EEEEEbRKNSE_6ParamsENSA_25PipelineTmaAsyncNoClusterILi2ENSA_16PipelineTmaAsyncILi2EEEEES1B_RNSA_13PipelineStateILj2EEERT0_RT1_iRiRKNS_16SeqlenInfoQKNewKILb1ELb1EEENS2_IJiiiiEEERT_ENKUliT_T0_T1_E_clIZSF_ISO_S12_S14_EbS17_S1B_S1B_S1E_S1G_S1I_iS1J_S1N_S1O_S1Q_EUlRS1R_iE0_NS3_ILb1EEES1Y_EEDaiS1R_S1S_S1T_,(.L_x_6141 - $_ZN7cutlass13device_kernelIN5flash11enable_sm90INS1_16FlashAttnFwdSm90INS1_25CollectiveMainloopFwdSm90ILi2EN4cute5tupleIJNS5_1CILi1EEES8_S8_EEENS6_IJNS7_ILi128EEENS7_ILi96EEENS7_ILi64EEEEEELi256ENS_6half_tEfNS_4arch4Sm90ELb0ELb1ELb1ELb1ELb0ELb1ELb1ELb1ELb0ELb1ELb1ELb0EEENS1_21CollectiveEpilogueFwdINS6_IJSA_NS7_ILi256EEESB_EEES9_SE_SG_Li256ELb1ELb1ELb1ELb0EEENS1_36VarlenDynamicPersistentTileSchedulerILi128ELi96ELi256ELi128ELb1ELb1ELb1ELb1ELb0ELb1EEEEEEEEEvNT_6ParamsE$_ZZN5flash25CollectiveMainloopFwdSm90ILi2EN4cute5tupleIJNS1_1CILi1EEES4_S4_EEENS2_IJNS3_ILi128EEENS3_ILi96EEENS3_ILi64EEEEEELi256EN7cutlass6half_tEfNSA_4arch4Sm90ELb0ELb1ELb1ELb1ELb0ELb1ELb1ELb1ELb0ELb1ELb1ELb0EE3mmaINS_16FlashAttnFwdSm90ISE_NS_21CollectiveEpilogueFwdINS2_IJS6_NS3_ILi256EEES7_EEES5_SB_SD_Li256ELb1ELb1ELb1ELb0EEENS_36VarlenDynamicPersistentTileSchedulerILi128ELi96ELi256ELi128ELb1ELb1ELb1ELb1ELb0ELb1EEEE13SharedStorageENS1_6TensorINS1_11ArrayEngineIfLm128EEENS1_6LayoutINS2_IJNS2_IJNS3_ILi2EEEST_NS3_ILi32EEEEEES4_S4_EEENS2_IJNS2_IJS4_ST_NS3_ILi4EEEEEENS3_ILi0EEESZ_EEEEEEENS_7SoftmaxILi2ELi0EEEEEbRKNSE_6ParamsENSA_25PipelineTmaAsyncNoClusterILi2ENSA_16PipelineTmaAsyncILi2EEEEES1B_RNSA_13PipelineStateILj2EEERT0_RT1_iRiRKNS_16SeqlenInfoQKNewKILb1ELb1EEENS2_IJiiiiEEERT_ENKUliT_T0_T1_E_clIZSF_ISO_S12_S14_EbS17_S1B_S1B_S1E_S1G_S1I_iS1J_S1N_S1O_S1Q_EUlRS1R_iE0_NS3_ILb1EEES1Y_EEDaiS1R_S1S_S1T_)
$_ZN7cutlass13device_kernelIN5flash11enable_sm90INS1_16FlashAttnFwdSm90INS1_25CollectiveMainloopFwdSm90ILi2EN4cute5tupleIJNS5_1CILi1EEES8_S8_EEENS6_IJNS7_ILi128EEENS7_ILi96EEENS7_ILi64EEEEEELi256ENS_6half_tEfNS_4arch4Sm90ELb0ELb1ELb1ELb1ELb0ELb1ELb1ELb1ELb0ELb1ELb1ELb0EEENS1_21CollectiveEpilogueFwdINS6_IJSA_NS7_ILi256EEESB_EEES9_SE_SG_Li256ELb1ELb1ELb1ELb0EEENS1_36VarlenDynamicPersistentTileSchedulerILi128ELi96ELi256ELi128ELb1ELb1ELb1ELb1ELb0ELb1EEEEEEEEEvNT_6ParamsE$_ZZN5flash25CollectiveMainloopFwdSm90ILi2EN4cute5tupleIJNS1_1CILi1EEES4_S4_EEENS2_IJNS3_ILi128EEENS3_ILi96EEENS3_ILi64EEEEEELi256EN7cutlass6half_tEfNSA_4arch4Sm90ELb0ELb1ELb1ELb1ELb0ELb1ELb1ELb1ELb0ELb1ELb1ELb0EE3mmaINS_16FlashAttnFwdSm90ISE_NS_21CollectiveEpilogueFwdINS2_IJS6_NS3_ILi256EEES7_EEES5_SB_SD_Li256ELb1ELb1ELb1ELb0EEENS_36VarlenDynamicPersistentTileSchedulerILi128ELi96ELi256ELi128ELb1ELb1ELb1ELb1ELb0ELb1EEEE13SharedStorageENS1_6TensorINS1_11ArrayEngineIfLm128EEENS1_6LayoutINS2_IJNS2_IJNS3_ILi2EEEST_NS3_ILi32EEEEEES4_S4_EEENS2_IJNS2_IJS4_ST_NS3_ILi4EEEEEENS3_ILi0EEESZ_EEEEEEENS_7SoftmaxILi2ELi0EEEEEbRKNSE_6ParamsENSA_25PipelineTmaAsyncNoClusterILi2ENSA_16PipelineTmaAsyncILi2EEEEES1B_RNSA_13PipelineStateILj2EEERT0_RT1_iRiRKNS_16SeqlenInfoQKNewKILb1ELb1EEENS2_IJiiiiEEERT_ENKUliT_T0_T1_E_clIZSF_ISO_S12_S14_EbS17_S1B_S1B_S1E_S1G_S1I_iS1J_S1N_S1O_S1Q_EUlRS1R_iE0_NS3_ILb1EEES1Y_EEDaiS1R_S1S_S1T_:
[----:B------:R-:W-:Y:S02]  /*3f920*/  ULDC UR4, c[0x0][0x20] ;  /* 0x0000080000047ab9 */ /* 0x000fe40000000800 */
[----:B------:R-:W-:-:S09]  /*3f930*/  UIADD3 UR4, -UR4, UR5, URZ ;  /* 0x0000000504047290 */ /* 0x000fd2000fffe13f */
[----:B------:R-:W2:Y:S04]  /*3f940*/  LDL.64 R8, [UR4+0x18] ;  /* 0x00001804ff087983 */ /* 0x000ea80008100a00 */
[----:B------:R-:W3:Y:S01]  /*3f950*/  LDL.64 R4, [UR4] ;  /* 0x00000004ff047983 */ /* 0x000ee20008100a00 */
[----:B------:R-:W-:-:S03]  /*3f960*/  ULDC.64 UR6, c[0x0][0x208] ;  /* 0x0000820000067ab9 */ /* 0x000fc60000000a00 */
[----:B--2---:R-:W2:Y:S04]  /*3f970*/  LD.E R6, desc[UR6][R8.64+0x1c] ;  /* 0x00001c0608067980 */ /* 0x004ea8000c101900 */
[----:B---3--:R0:W5:Y:S04]  /*3f980*/  LD.E R0, desc[UR6][R4.64] ;  /* 0x0000000604007980 */ /* 0x008168000c101900 */
[----:B------:R0:W5:Y:S01]  /*3f990*/  LD.E R3, desc[UR6][R4.64+0x4] ;  /* 0x0000040604037980 */ /* 0x000162000c101900 */
[----:B------:R-:W-:Y:S01]  /*3f9a0*/  BSSY B1, `(.L_x_4184) ;  /* 0x0000007000017945 */ /* 0x000fe20003800000 */
[----:B------:R-:W-:Y:S01]  /*3f9b0*/  IMAD.MOV.U32 R7, RZ, RZ, R51 ;  /* 0x000000ffff077224 */ /* 0x000fe200078e0033 */
[----:B--2---:R-:W-:-:S04]  /*3f9c0*/  LOP3.LUT R6, R6, 0x1, RZ, 0xfc, !PT ;  /* 0x0000000106067812 */ /* 0x004fc800078efcff */
[----:B------:R-:W-:Y:S01]  /*3f9d0*/  ISETP.NE.AND P0, PT, R6, 0x3, PT ;  /* 0x000000030600780c */ /* 0x000fe20003f05270 */
[----:B------:R-:W-:-:S12]  /*3f9e0*/  IMAD.MOV.U32 R6, RZ, RZ, R36 ;  /* 0x000000ffff067224 */ /* 0x000fd800078e0024 */
[----:B0-----:R-:W-:Y:S05]  /*3f9f0*/  @!P0 BRA `(.L_x_4185) ;  /* 0x0000000000048947 */ /* 0x001fea0003800000 */
[----:B------:R-:W-:Y:S01]  /*3fa00*/  BPT.TRAP 0x1 ;  /* 0x000000040000795c */ /* 0x000fe20000300000 */
.L_x_4185:
[----:B------:R-:W-:Y:S05]  /*3fa10*/  BSYNC B1 ;  /* 0x0000000000017941 */ /* 0x000fea0003800000 */
.L_x_4184:
        /* <DEDUP_REMOVED lines=13> */
.L_x_4187:
[----:B------:R-:W-:Y:S05]  /*3faf0*/  BSYNC B1 ;  /* 0x0000000000017941 */ /* 0x000fea0003800000 */
.L_x_4186:
        /* <DEDUP_REMOVED lines=8> */
.L_x_4189:
[----:B------:R-:W-:Y:S05]  /*3fb80*/  BSYNC B1 ;  /* 0x0000000000017941 */ /* 0x000fea0003800000 */
.L_x_4188:
[----:B------:R-:W2:Y:S04]  /*3fb90*/  LDL.64 R12, [UR4] ;  /* 0x00000004ff0c7983 */ /* 0x000ea80008100a00 */
[----:B------:R-:W3:Y:S04]  /*3fba0*/  LDL.64 R4, [UR4+0x28] ;  /* 0x00002804ff047983 */ /* 0x000ee80008100a00 */
[----:B0----5:R-:W4:Y:S04]  /*3fbb0*/  LDL.64 R10, [UR4+0x20] ;  /* 0x00002004ff0a7983 */ /* 0x021f280008100a00 */
[----:B------:R-:W4:Y:S04]  /*3fbc0*/  LDL.64 R8, [UR4+0x8] ;  /* 0x00000804ff087983 */ /* 0x000f280008100a00 */
[----:B--2---:R-:W2:Y:S04]  /*3fbd0*/  LD.E R3, desc[UR6][R12.64] ;  /* 0x000000060c037980 */ /* 0x004ea8000c101900 */
[----:B---3--:R-:W2:Y:S01]  /*3fbe0*/  LD.E.64 R4, desc[UR6][R4.64] ;  /* 0x0000000604047980 */ /* 0x008ea2000c101b00 */
[----:B------:R-:W-:Y:S05]  /*3fbf0*/  WARPSYNC.ALL ;  /* 0x0000000000007948 */ /* 0x000fea0003800000 */
[----:B----4-:R0:W-:Y:S04]  /*3fc00*/  ST.E desc[UR6][R8.64], RZ ;  /* 0x000000ff08007985 */ /* 0x0101e8000c101906 */
[----:B------:R-:W3:Y:S01]  /*3fc10*/  LD.E.64 R12, desc[UR6][R10.64] ;  /* 0x000000060a0c7980 */ /* 0x000ee2000c101b00 */
[----:B--2---:R-:W-:Y:S01]  /*3fc20*/  IMAD R4, R3, 0x300, R4 ;  /* 0x0000030003047824 */ /* 0x004fe200078e0204 */
[----:B------:R-:W-:Y:S01]  /*3fc30*/  R2UR UR11, R5 ;  /* 0x00000000050b72ca */ /* 0x000fe200000e0000 */
[----:B------:R-:W-:Y:S01]  /*3fc40*/  WARPGROUP.ARRIVE ;  /* 0x00000000000079c5 */ /* 0x000fe20000000000 */
[----:B------:R-:W-:-:S02]  /*3fc50*/  IMAD.MOV.U32 R0, RZ, RZ, 0x1 ;  /* 0x00000001ff007424 */ /* 0x000fc400078e00ff */
        /* <DEDUP_REMOVED lines=8> */
[----:B------:R-:W-:Y:S01]  /*3fce0*/  WARPGROUP.ARRIVE ;  /* 0x00000000000079c5 */ /* 0x000fe20000000000 */
[----:B------:R-:W-:-:S03]  /*3fcf0*/  IMAD.MOV.U32 R15, RZ, RZ, R5 ;  /* 0x000000ffff0f7224 */ /* 0x000fc600078e0005 */
        /* <DEDUP_REMOVED lines=23> */
[----:B------:R-:W-:-:S03]  /*3fe70*/  WARPGROUP.ARRIVE ;  /* 0x00000000000079c5 */ /* 0x000fc60000000000 */
[----:B------:R-:W-:Y:S01]  /*3fe80*/  R2UR UR10, R4 ;  /* 0x00000000040a72ca */ /* 0x000fe200000e0000 */
[----:B--2---:R-:W-:Y:S01]  /*3fe90*/  VIADD R10, R10, 0x6 ;  /* 0x000000060a0a7836 */ /* 0x004fe20000000000 */
[----:B------:R-:W-:-:S04]  /*3fea0*/  R2UR UR9, R11 ;  /* 0x000000000b0972ca */ /* 0x000fc800000e0000 */
[----:B------:R-:W-:-:S13]  /*3feb0*/  R2UR UR8, R10 ;  /* 0x000000000a0872ca */ /* 0x000fda00000e0000 */
[----:B------:R-:W-:Y:S03]  /*3fec0*/  HGMMA.64x96x16.F32 R24, gdesc[UR8], R24, gsb0 ;  /* 0x01600000081879f0 */ /* 0x000fe60008000818 */
[----:B------:R-:W-:Y:S02]  /*3fed0*/  WARPGROUP.DEPBAR.LE gsb0, 0x0 ;  /* 0x00008000000079c5 */ /* 0x000fe40000010000 */
[----:B------:R0:W-:Y:S04]  /*3fee0*/  ST.E desc[UR6][R8.64], R0 ;  /* 0x0000000008007985 */ /* 0x0001e8000c101906 */
[----:B------:R-:W2:Y:S04]  /*3fef0*/  LDL.64 R4, [UR4+0x38] ;  /* 0x00003804ff047983 */ /* 0x000ea80008100a00 */
[----:B--2---:R-:W2:Y:S04]  /*3ff00*/  LD.E R3, desc[UR6][R4.64] ;  /* 0x0000000604037980 */ /* 0x004ea8000c101900 */
[----:B------:R-:W3:Y:S01]  /*3ff10*/  LDL.64 R4, [UR4+0x30] ;  /* 0x00003004ff047983 */ /* 0x000ee20008100a00 */
[----:B------:R-:W-:Y:S01]  /*3ff20*/  BSSY B1, `(.L_x_4191) ;  /* 0x0000008000017945 */ /* 0x000fe20003800000 */
[----:B--2---:R-:W-:-:S04]  /*3ff30*/  LEA.HI R10, R3, R3, RZ, 0x1 ;  /* 0x00000003030a7211 */ /* 0x004fc800078f08ff */
[----:B------:R-:W-:-:S05]  /*3ff40*/  LOP3.LUT R10, R10, 0xfffffffe, RZ, 0xc0, !PT ;  /* 0xfffffffe0a0a7812 */ /* 0x000fca00078ec0ff */
[----:B------:R-:W-:Y:S01]  /*3ff50*/  IMAD.IADD R10, R3, 0x1, -R10 ;  /* 0x00000001030a7824 */ /* 0x000fe200078e0a0a */
[----:B---3--:R-:W-:-:S04]  /*3ff60*/  MOV R3, R4 ;  /* 0x0000000400037202 */ /* 0x008fc80000000f00 */
[----:B------:R-:W-:-:S04]  /*3ff70*/  SHF.L.U32 R10, R10, 0x1f, RZ ;  /* 0x0000001f0a0a7819 */ /* 0x000fc800000006ff */
[----:B------:R-:W1:Y:S02]  /*3ff80*/  SYNCS.PHASECHK.TRANS64.TRYWAIT P0, [R3+URZ+0x32410], R10 ;  /* 0x0324100a030075a7 */ /* 0x000e64000800017f */
[----:B01----:R-:W-:Y:S05]  /*3ff90*/  @!P0 BRA `(.L_x_4192) ;  /* 0x000000b400588947 */ /* 0x003fea0003800000 */
.L_x_4215:
[----:B------:R-:W-:Y:S05]  /*3ffa0*/  BSYNC B1 ;  /* 0x0000000000017941 */ /* 0x000fea0003800000 */
.L_x_4191:
[----:B------:R-:W0:Y:S04]  /*3ffb0*/  LDL.64 R4, [UR4+0x40] ;  /* 0x00004004ff047983 */ /* 0x000e280008100a00 */
[----:B------:R-:W2:Y:S04]  /*3ffc0*/  LDL.64 R8, [UR4] ;  /* 0x00000004ff087983 */ /* 0x000ea80008100a00 */
[----:B0-----:R-:W3:Y:S04]  /*3ffd0*/  LD.E R10, desc[UR6][R4.64+0x1c] ;  /* 0x00001c06040a7980 */ /* 0x001ee8000c101900 */
[----:B--2---:R0:W5:Y:S04]  /*3ffe0*/  LD.E R3, desc[UR6][R8.64] ;  /* 0x0000000608037980 */ /* 0x004168000c101900 */
[----:B------:R0:W5:Y:S01]  /*3fff0*/  LD.E R12, desc[UR6][R8.64+0x4] ;  /* 0x00000406080c7980 */ /* 0x000162000c101900 */
[----:B------:R-:W-:Y:S01]  /*40000*/  BSSY B1, `(.L_x_4193) ;  /* 0x0000005000017945 */ /* 0x000fe20003800000 */
[----:B---3--:R-:W-:-:S04]  /*40010*/  LOP3.LUT R10, R10, 0x1, RZ, 0xfc, !PT ;  /* 0x000000010a0a7812 */ /* 0x008fc800078efcff */
[----:B------:R-:W-:-:S13]  /*40020*/  ISETP.NE.AND P0, PT, R10, 0x3, PT ;  /* 0x000000030a00780c */ /* 0x000fda0003f05270 */
[----:B0-----:R-:W-:Y:S05]  /*40030*/  @!P0 BRA `(.L_x_4194) ;  /* 0x0000000000048947 */ /* 0x001fea0003800000 */
[----:B------:R-:W-:Y:S01]  /*40040*/  BPT.TRAP 0x1 ;  /* 0x000000040000795c */ /* 0x000fe20000300000 */
.L_x_4194:
[----:B------:R-:W-:Y:S05]  /*40050*/  BSYNC B1 ;  /* 0x0000000000017941 */ /* 0x000fea0003800000 */
.L_x_4193:
        /* <DEDUP_REMOVED lines=13> */
.L_x_4196:
[----:B------:R-:W-:Y:S05]  /*40130*/  BSYNC B1 ;  /* 0x0000000000017941 */ /* 0x000fea0003800000 */
.L_x_4195:
        /* <DEDUP_REMOVED lines=8> */
.L_x_4198:
[----:B------:R-:W-:Y:S05]  /*401c0*/  BSYNC B1 ;  /* 0x0000000000017941 */ /* 0x000fea0003800000 */
.L_x_4197:
[----:B------:R-:W2:Y:S04]  /*401d0*/  LDL.64 R4, [UR4] ;  /* 0x00000004ff047983 */ /* 0x000ea80008100a00 */
[----:B------:R-:W3:Y:S04]  /*401e0*/  LDL.64 R12, [UR4+0x58] ;  /* 0x00005804ff0c7983 */ /* 0x000ee80008100a00 */
[----:B------:R-:W4:Y:S04]  /*401f0*/  LDL.64 R8, [UR4+0x48] ;  /* 0x00004804ff087983 */ /* 0x000f280008100a00 */
[----:B0----5:R-:W3:Y:S04]  /*40200*/  LDL.64 R10, [UR4+0x50] ;  /* 0x00005004ff0a7983 */ /* 0x021ee80008100a00 */
[----:B------:R-:W3:Y:S04]  /*40210*/  LDL.LU R18, [R1+0x48c] ;  /* 0x00048c0001127983 */ /* 0x000ee80000300800 */
[----:B--2---:R-:W2:Y:S04]  /*40220*/  LD.E R3, desc[UR6][R4.64] ;  /* 0x0000000604037980 */ /* 0x004ea8000c101900 */
[----:B----4-:R-:W4:Y:S04]  /*40230*/  LD.E R14, desc[UR6][R8.64] ;  /* 0x00000006080e7980 */ /* 0x010f28000c101900 */
[----:B---3--:R-:W2:Y:S04]  /*40240*/  LD.E.64 R4, desc[UR6][R12.64] ;  /* 0x000000060c047980 */ /* 0x008ea8000c101b00 */
[----:B------:R-:W3:Y:S01]  /*40250*/  LD.E.64 R12, desc[UR6][R10.64] ;  /* 0x000000060a0c7980 */ /* 0x000ee2000c101b00 */
[----:B------:R-:W-:Y:S05]  /*40260*/  WARPSYNC.ALL ;  /* 0x0000000000007948 */ /* 0x000fea0003800000 */
[----:B------:R-:W-:Y:S01]  /*40270*/  WARPGROUP.ARRIVE ;  /* 0x00000000000079c5 */ /* 0x000fe20000000000 */
[----:B----4-:R-:W-:Y:S01]  /*40280*/  ISETP.NE.U32.AND P0, PT, R14, RZ, PT ;  /* 0x000000ff0e00720c */ /* 0x010fe20003f05070 */
[----:B--2---:R-:W-:Y:S01]  /*40290*/  IMAD R4, R3, 0xc00, R4 ;  /* 0x00000c0003047824 */ /* 0x004fe200078e0204 */
[----:B------:R-:W-:-:S04]  /*402a0*/  R2UR UR11, R5 ;  /* 0x00000000050b72ca */ /* 0x000fc800000e0000 */
[----:B------:R-:W-:Y:S02]  /*402b0*/  R2UR UR10, R4 ;  /* 0x00000000040a72ca */ /* 0x000fe400000e0000 */
[----:B---3--:R-:W-:Y:S02]  /*402c0*/  R2UR UR8, R12 ;  /* 0x000000000c0872ca */ /* 0x008fe400000e0000 */
[----:B------:R-:W-:-:S03]  /*402d0*/  R2UR UR9, R13 ;  /* 0x000000000d0972ca */ /* 0x000fc600000e0000 */
[----:B------:R-:W-:-:S10]  /*402e0*/  VOTEU.ANY UP0, P0 ;  /* 0x00000000003f7886 */ /* 0x000fd40000000100 */
        /* <DEDUP_REMOVED lines=176> */
[----:B------:R-:W0:Y:S02]  /*40df0*/  S2R R227, SR_TID.X ;  /* 0x0000000000e37919 */ /* 0x000e240000002100 */
[----:B0-----:R-:W-:Y:S01]  /*40e00*/  LOP3.LUT P1, RZ, R227, 0x7f, RZ, 0xc0, !PT ;  /* 0x0000007fe3ff7812 */ /* 0x001fe2000782c0ff */
[----:B--2---:R-:W-:Y:S01]  /*40e10*/  VIADD R10, R10, 0xc06 ;  /* 0x00000c060a0a7836 */ /* 0x004fe20000000000 */
[----:B------:R-:W-:-:S04]  /*40e20*/  R2UR UR9, R11 ;  /* 0x000000000b0972ca */ /* 0x000fc800000e0000 */
[----:B------:R-:W-:-:S13]  /*40e30*/  R2UR UR8, R10 ;  /* 0x000000000a0872ca */ /* 0x000fda00000e0000 */
[----:B------:R-:W-:Y:S03]  /*40e40*/  HGMMA.64x96x16.F32 R24, gdesc[UR8], R24, gsb0 ;  /* 0x01600000081879f0 */ /* 0x000fe60008000818 */
[----:B------:R-:W-:Y:S02]  /*40e50*/  WARPGROUP.DEPBAR.LE gsb0, 0x0 ;  /* 0x00008000000079c5 */ /* 0x000fe40000010000 */
[----:B------:R0:W-:Y:S04]  /*40e60*/  ST.E desc[UR6][R8.64], R0 ;  /* 0x0000000008007985 */ /* 0x0001e8000c101906 */
[----:B------:R-:W2:Y:S04]  /*40e70*/  @!P1 LDL.64 R4, [UR4] ;  /* 0x00000004ff049983 */ /* 0x000ea80008100a00 */
[----:B0-----:R-:W3:Y:S01]  /*40e80*/  @!P1 LDL.64 R8, [UR4+0x18] ;  /* 0x00001804ff089983 */ /* 0x001ee20008100a00 */
[----:B------:R-:W-:-:S04]  /*40e90*/  SHF.R.U32.HI R3, RZ, 0x7, R227 ;  /* 0x00000007ff037819 */ /* 0x000fc800000116e3 */
        /* <DEDUP_REMOVED lines=8> */
[----:B------:R-:W2:Y:S04]  /*40f20*/  LDL.64 R4, [UR4+0x68] ;  /* 0x00006804ff047983 */ /* 0x000ea80008100a00 */
[----:B------:R-:W3:Y:S04]  /*40f30*/  LD.E R80, desc[UR6][R6.64] ;  /* 0x0000000606507980 */ /* 0x000ee8000c101900 */
[----:B-1----:R-:W4:Y:S04]  /*40f40*/  LD.E R10, desc[UR6][R6.64+0x24] ;  /* 0x00002406060a7980 */ /* 0x002f28000c101900 */
[----:B------:R-:W3:Y:S04]  /*40f50*/  LD.E R72, desc[UR6][R72.64] ;  /* 0x0000000648487980 */ /* 0x000ee8000c101900 */
[----:B0-----:R-:W3:Y:S04]  /*40f60*/  LD.E R3, desc[UR6][R6.64+0x18] ;  /* 0x0000180606037980 */ /* 0x001ee8000c101900 */
[----:B------:R-:W3:Y:S04]  /*40f70*/  LD.E R9, desc[UR6][R6.64+0x8] ;  /* 0x0000080606097980 */ /* 0x000ee8000c101900 */
[----:B------:R-:W3:Y:S04]  /*40f80*/  LD.E R8, desc[UR6][R6.64+0x4] ;  /* 0x0000040606087980 */ /* 0x000ee8000c101900 */
[----:B------:R-:W3:Y:S04]  /*40f90*/  LD.E R76, desc[UR6][R6.64+0xc] ;  /* 0x00000c06064c7980 */ /* 0x000ee8000c101900 */
[----:B------:R-:W3:Y:S04]  /*40fa0*/  LD.E R75, desc[UR6][R6.64+0x10] ;  /* 0x00001006064b7980 */ /* 0x000ee8000c101900 */
[----:B------:R-:W3:Y:S04]  /*40fb0*/  LD.E R77, desc[UR6][R6.64+0x14] ;  /* 0x00001406064d7980 */ /* 0x000ee8000c101900 */
[----:B--2---:R-:W2:Y:S01]  /*40fc0*/  LD.E.64 R4, desc[UR6][R4.64] ;  /* 0x0000000604047980 */ /* 0x004ea2000c101b00 */
[----:B----4-:R-:W-:-:S13]  /*40fd0*/  ISETP.NE.AND P0, PT, R10, 0x1, PT ;  /* 0x000000010a00780c */ /* 0x010fda0003f05270 */
[----:B------:R-:W4:Y:S04]  /*40fe0*/  @P0 LD.E R78, desc[UR6][R6.64+0x28] ;  /* 0x00002806064e0980 */ /* 0x000f28000c101900 */
[----:B------:R-:W4:Y:S04]  /*40ff0*/  @P0 LD.E R79, desc[UR6][R6.64+0x2c] ;  /* 0x00002c06064f0980 */ /* 0x000f28000c101900 */
[----:B--2---:R-:W2:Y:S01]  /*41000*/  LD.E R74, desc[UR6][R4.64] ;  /* 0x00000006044a7980 */ /* 0x004ea2000c101900 */
[----:B------:R-:W-:-:S04]  /*41010*/  LOP3.LUT R18, R18, 0xfff7ffff, RZ, 0xc0, !PT ;  /* 0xfff7ffff12127812 */ /* 0x000fc800078ec0ff */
[----:B------:R-:W-:-:S05]  /*41020*/  @P1 LOP3.LUT R18, R18, 0x80000, RZ, 0xfc, !PT ;  /* 0x0008000012121812 */ /* 0x000fca00078efcff */
[----:B------:R0:W-:Y:S01]  /*41030*/  STL [R1+0x48c], R18 ;  /* 0x00048c1201007387 */ /* 0x0001e20000100800 */
[----:B---3--:R-:W-:Y:S01]  /*41040*/  ISETP.GE.AND P1, PT, R3, 0x1, PT ;  /* 0x000000010300780c */ /* 0x008fe20003f26270 */
[----:B------:R-:W-:Y:S01]  /*41050*/  BSSY B1, `(.L_x_4200) ;  /* 0x00000a8000017945 */ /* 0x000fe20003800000 */
[----:B------:R-:W-:Y:S02]  /*41060*/  IMAD R77, R2, -0x60, R77 ;  /* 0xffffffa0024d7824 */ /* 0x000fe400078e024d */
        /* <DEDUP_REMOVED lines=16> */
[-C--:B------:R-:W-:Y:S01]  /*41170*/  FMUL.FTZ R13, R35, R74.reuse ;  /* 0x0000004a230d7220 */ /* 0x080fe20000410000 */
[----:B------:R-:W-:-:S02]  /*41180*/  FMUL.FTZ R35, R55, R74 ;  /* 0x0000004a37237220 */ /* 0x000fc40000410000 */
[----:B------:R-:W-:Y:S01]  /*41190*/  LOP3.LUT R55, R48, 0xffffff80, RZ, 0xc0, !PT ;  /* 0xffffff8030377812 */ /* 0x000fe200078ec0ff */
[----:B------:R-:W-:-:S04]  /*411a0*/  FMUL.FTZ R14, R34, R74 ;  /* 0x0000004a220e7220 */ /* 0x000fc80000410000 */
[----:B------:R-:W-:Y:S02]  /*411b0*/  IMAD.IADD R55, R80, 0x1, -R55 ;  /* 0x0000000150377824 */ /* 0x000fe400078e0a37 */
[-C--:B------:R-:W-:Y:S01]  /*411c0*/  FMUL.FTZ R34, R54, R74.reuse ;  /* 0x0000004a36227220 */ /* 0x080fe20000410000 */
[-C--:B------:R-:W-:Y:S01]  /*411d0*/  FMUL.FTZ R11, R30, R74.reuse ;  /* 0x0000004a1e0b7220 */ /* 0x080fe20000410000 */
[-C--:B------:R-:W-:Y:S01]  /*411e0*/  FMUL.FTZ R30, R50, R74.reuse ;  /* 0x0000004a321e7220 */ /* 0x080fe20000410000 */
[----:B------:R-:W-:Y:S01]  /*411f0*/  SHF.R.S32.HI R54, RZ, 0x1f, R55 ;  /* 0x0000001fff367819 */ /* 0x000fe20000011437 */
[----:B------:R-:W-:Y:S01]  /*41200*/  FMUL.FTZ R50, R56, R74 ;  /* 0x0000004a38327220 */ /* 0x000fe20000410000 */
[----:B------:R-:W-:Y:S01]  /*41210*/  LEA.HI R49, R49, R80, RZ, 0x2 ;  /* 0x0000005031317211 */ /* 0x000fe200078f10ff */
[-C--:B------:R-:W-:Y:S01]  /*41220*/  FMUL.FTZ R12, R31, R74.reuse ;  /* 0x0000004a1f0c7220 */ /* 0x080fe20000410000 */
[----:B------:R-:W-:Y:S01]  /*41230*/  LEA.HI R56, R54, R55, RZ, 0x2 ;  /* 0x0000003736387211 */ /* 0x000fe200078f10ff */
[-C--:B0-----:R-:W-:Y:S01]  /*41240*/  FMUL.FTZ R18, R38, R74.reuse ;  /* 0x0000004a26127220 */ /* 0x081fe20000410000 */
[-C--:B------:R-:W-:Y:S01]  /*41250*/  FMUL.FTZ R31, R51, R74.reuse ;  /* 0x0000004a331f7220 */ /* 0x080fe20000410000 */
[----:B------:R-:W-:Y:S01]  /*41260*/  LOP3.LUT R49, R49, 0xfffffffc, RZ, 0xc0, !PT ;  /* 0xfffffffc31317812 */ /* 0x000fe200078ec0ff */
[-C--:B------:R-:W-:Y:S01]  /*41270*/  FMUL.FTZ R51, R57, R74.reuse ;  /* 0x0000004a39337220 */ /* 0x080fe20000410000 */
[----:B------:R-:W-:Y:S01]  /*41280*/  FMUL.FTZ R38, R58, R74 ;  /* 0x0000004a3a267220 */ /* 0x000fe20000410000 */
[----:B------:R-:W-:-:S02]  /*41290*/  SHF.R.S32.HI R57, RZ, 0x2, R56 ;  /* 0x00000002ff397819 */ /* 0x000fc40000011438 */
[----:B------:R-:W-:Y:S01]  /*412a0*/  SHF.R.S32.HI R58, RZ, 0x1f, R56 ;  /* 0x0000001fff3a7819 */ /* 0x000fe20000011438 */
[----:B------:R-:W-:Y:S01]  /*412b0*/  IMAD.IADD R80, R80, 0x1, -R49 ;  /* 0x0000000150507824 */ /* 0x000fe200078e0a31 */
[----:B------:R-:W-:Y:S01]  /*412c0*/  LEA.HI R54, R54, R55, RZ, 0x5 ;  /* 0x0000003736367211 */ /* 0x000fe200078f28ff */
[-C--:B------:R-:W-:Y:S01]  /*412d0*/  FMUL.FTZ R15, R39, R74.reuse ;  /* 0x0000004a270f7220 */ /* 0x080fe20000410000 */
[----:B------:R-:W-:Y:S01]  /*412e0*/  SHF.R.S32.HI R49, RZ, 0x7, R48 ;  /* 0x00000007ff317819 */ /* 0x000fe20000011430 */
[-C--:B------:R-:W-:Y:S01]  /*412f0*/  FMUL.FTZ R39, R59, R74.reuse ;  /* 0x0000004a3b277220 */ /* 0x080fe20000410000 */
[----:B------:R-:W-:Y:S02]  /*41300*/  LEA.HI R58, R58, R57, RZ, 0x3 ;  /* 0x000000393a3a7211 */ /* 0x000fe400078f18ff */
[----:B------:R-:W-:Y:S01]  /*41310*/  SHF.R.S32.HI R59, RZ, 0x5, R54 ;  /* 0x00000005ff3b7819 */ /* 0x000fe20000011436 */
[-C--:B------:R-:W-:Y:S01]  /*41320*/  FMUL.FTZ R21, R47, R74.reuse ;  /* 0x0000004a2f157220 */ /* 0x080fe20000410000 */
[----:B------:R-:W-:Y:S01]  /*41330*/  LEA.HI R48, R48, R49, RZ, 0x1 ;  /* 0x0000003130307211 */ /* 0x000fe200078f08ff */
[-C--:B------:R-:W-:Y:S01]  /*41340*/  FMUL.FTZ R47, R53, R74.reuse ;  /* 0x0000004a352f7220 */ /* 0x080fe20000410000 */
[----:B------:R-:W-:Y:S01]  /*41350*/  LOP3.LUT R58, R58, 0xfffffff8, RZ, 0xc0, !PT ;  /* 0xfffffff83a3a7812 */ /* 0x000fe200078ec0ff */
[----:B------:R-:W-:Y:S01]  /*41360*/  FMUL.FTZ R53, R61, R74 ;  /* 0x0000004a3d357220 */ /* 0x000fe20000410000 */
[----:B------:R-:W-:Y:S01]  /*41370*/  IMAD R61, R72, 0x8, R59 ;  /* 0x00000008483d7824 */ /* 0x000fe200078e023b */
[----:B------:R-:W-:-:S02]  /*41380*/  LOP3.LUT R48, R48, 0x3fffffe, RZ, 0xc0, !PT ;  /* 0x03fffffe30307812 */ /* 0x000fc400078ec0ff */
[----:B------:R-:W-:Y:S01]  /*41390*/  LEA.HI R59, R80, R80, RZ, 0x1 ;  /* 0x00000050503b7211 */ /* 0x000fe200078f08ff */
[----:B------:R-:W-:Y:S02]  /*413a0*/  IMAD.IADD R58, R57, 0x1, -R58 ;  /* 0x00000001393a7824 */ /* 0x000fe400078e0a3a */
[----:B------:R-:W-:Y:S01]  /*413b0*/  IMAD.IADD R49, R49, 0x1, -R48 ;  /* 0x0000000131317824 */ /* 0x000fe200078e0a30 */
[----:B------:R-:W-:Y:S01]  /*413c0*/  LOP3.LUT R59, R59, 0x1ffffffe, RZ, 0xc0, !PT ;  /* 0x1ffffffe3b3b7812 */ /* 0x000fe200078ec0ff */
[----:B------:R-:W-:-:S04]  /*413d0*/  IMAD.U32 R58, R61, 0x10, R58 ;  /* 0x000000103d3a7824 */ /* 0x000fc800078e003a */
[----:B------:R-:W-:Y:S02]  /*413e0*/  IMAD.IADD R59, R80, 0x1, -R59 ;  /* 0x00000001503b7824 */ /* 0x000fe400078e0a3b */
[----:B------:R-:W-:-:S04]  /*413f0*/  IMAD R58, R49, 0x40, R58 ;  /* 0x00000040313a7824 */ /* 0x000fc800078e023a */
[----:B------:R-:W-:-:S04]  /*41400*/  IMAD R61, R59, 0x8, R58 ;  /* 0x000000083b3d7824 */ /* 0x000fc800078e023a */
[----:B----4-:R-:W-:-:S05]  /*41410*/  @P0 IMAD.HI.U32 R78, R61, R78, RZ ;  /* 0x0000004e3d4e0227 */ /* 0x010fca00078e00ff */
[----:B------:R-:W-:Y:S01]  /*41420*/  @P0 SHF.R.U32.HI R61, RZ, R79, R78 ;  /* 0x0000004fff3d0219 */ /* 0x000fe2000001164e */
[----:B------:R-:W-:Y:S01]  /*41430*/  IMAD R58, R2, -0x60, RZ ;  /* 0xffffffa0023a7824 */ /* 0x000fe200078e02ff */
[----:B------:R-:W-:Y:S01]  /*41440*/  LOP3.LUT R56, R56, 0x7ffffffc, RZ, 0xc0, !PT ;  /* 0x7ffffffc38387812 */ /* 0x000fe200078ec0ff */
[-C--:B------:R-:W-:Y:S02]  /*41450*/  FMUL.FTZ R4, R24, R74.reuse ;  /* 0x0000004a18047220 */ /* 0x080fe40000410000 */
[----:B------:R-:W0:Y:S01]  /*41460*/  SHFL.IDX PT, R72, R61, RZ, 0x1c1f ;  /* 0x001c1fff3d487589 */ /* 0x000e2200000e0000 */
        /* <DEDUP_REMOVED lines=18> */
[----:B------:R-:W-:Y:S01]  /*41590*/  IMAD R64, R57, -0x2, R58 ;  /* 0xfffffffe39407824 */ /* 0x000fe200078e023a */
[----:B------:R-:W1:Y:S01]  /*415a0*/  MUFU.TANH R4, R4 ;  /* 0x0000000400047308 */ /* 0x000e620000002400 */
[----:B------:R-:W-:Y:S01]  /*415b0*/  IMAD R58, R2, -0x60, R9 ;  /* 0xffffffa0023a7824 */ /* 0x000fe200078e0209 */
[----:B------:R-:W-:-:S02]  /*415c0*/  LOP3.LUT R59, RZ, R76, RZ, 0x33, !PT ;  /* 0x0000004cff3b7212 */ /* 0x000fc400078e33ff */
[----:B------:R-:W-:-:S04]  /*415d0*/  IADD3 R66, -R8, R64, R9 ;  /* 0x0000004008427210 */ /* 0x000fc80007ffe109 */
[----:B------:R-:W2:Y:S01]  /*415e0*/  MUFU.TANH R25, R25 ;  /* 0x0000001900197308 */ /* 0x000ea20000002400 */
[----:B------:R-:W-:-:S07]  /*415f0*/  IMAD R67, R57, -0x2, R58 ;  /* 0xfffffffe39437824 */ /* 0x000fce00078e023a */
[----:B------:R-:W3:Y:S01]  /*41600*/  MUFU.TANH R5, R5 ;  /* 0x0000000500057308 */ /* 0x000ee20000002400 */
[----:B------:R-:W-:-:S07]  /*41610*/  IMAD.IADD R68, R66, 0x1, R75 ;  /* 0x0000000142447824 */ /* 0x000fce00078e024b */
        /* <DEDUP_REMOVED lines=43> */
[----:B------:R-:W1:Y:S08]  /*418d0*/  MUFU.TANH R55, R55 ;  /* 0x0000003700377308 */ /* 0x000e700000002400 */
[----:B------:R-:W1:Y:S01]  /*418e0*/  MUFU.TANH R56, R56 ;  /* 0x0000003800387308 */ /* 0x000e620000002400 */
[----:B------:R-:W-:Y:S01]  /*418f0*/  IMAD.IADD R69, R66, 0x1, R59 ;  /* 0x0000000142457824 */ /* 0x000fe200078e023b */
[----:B0-----:R-:W-:Y:S01]  /*41900*/  VIADDMNMX R2, R72, R68, R67, PT ;  /* 0x0000004448027246 */ /* 0x001fe20003800143 */
[----:B------:R-:W-:-:S02]  /*41910*/  VIADD R64, R64, 0xffffffff ;  /* 0xffffffff40407836 */ /* 0x000fc40000000000 */
        /* <DEDUP_REMOVED lines=10> */
[----:B------:R-:W2:Y:S04]  /*419c0*/  LD.E R58, desc[UR6][R6.64+0x1c] ;  /* 0x00001c06063a7980 */ /* 0x000ea8000c101900 */
[----:B------:R-:W3:Y:S01]  /*419d0*/  LD.E R66, desc[UR6][R6.64+0x20] ;  /* 0x0000200606427980 */ /* 0x000ee2000c101900 */
[----:B--2---:R-:W-:-:S05]  /*419e0*/  IMAD.HI.U32 R57, R57, R58, RZ ;  /* 0x0000003a39397227 */ /* 0x004fca00078e00ff */
[----:B---3--:R-:W-:-:S07]  /*419f0*/  SHF.R.U32.HI R57, RZ, R66, R57 ;  /* 0x00000042ff397219 */ /* 0x008fce0000011639 */
.L_x_4205:
[----:B------:R-:W-:Y:S05]  /*41a00*/  BSYNC B3 ;  /* 0x0000000000037941 */ /* 0x000fea0003800000 */
.L_x_4204:
[----:B------:R-:W-:Y:S01]  /*41a10*/  LOP3.LUT R57, RZ, R57, RZ, 0x33, !PT ;  /* 0x00000039ff397212 */ /* 0x000fe200078e33ff */
[----:B------:R-:W-:Y:S06]  /*41a20*/  BRA `(.L_x_4206) ;  /* 0x0000000000187947 */ /* 0x000fec0003800000 */
.L_x_4203:
[----:B------:R-:W-:-:S13]  /*41a30*/  ISETP.NE.AND P0, PT, R3, 0x1, PT ;  /* 0x000000010300780c */ /* 0x000fda0003f05270 */
[----:B------:R-:W-:Y:S05]  /*41a40*/  @!P0 BRA `(.L_x_4206) ;  /* 0x0000000000108947 */ /* 0x000fea0003800000 */
[----:B------:R-:W2:Y:S04]  /*41a50*/  LD.E R58, desc[UR6][R6.64+0x1c] ;  /* 0x00001c06063a7980 */ /* 0x000ea8000c101900 */
[----:B------:R-:W3:Y:S01]  /*41a60*/  LD.E R66, desc[UR6][R6.64+0x20] ;  /* 0x0000200606427980 */ /* 0x000ee2000c101900 */
[----:B--2---:R-:W-:-:S05]  /*41a70*/  IMAD.HI.U32 R57, R57, R58, RZ ;  /* 0x0000003a39397227 */ /* 0x004fca00078e00ff */
[----:B---3--:R-:W-:-:S07]  /*41a80*/  SHF.R.U32.HI R57, RZ, R66, R57 ;  /* 0x00000042ff397219 */ /* 0x008fce0000011639 */
.L_x_4206:
[----:B------:R-:W-:Y:S05]  /*41a90*/  BSYNC B2 ;  /* 0x0000000000027941 */ /* 0x000fea0003800000 */
.L_x_4202:
[----:B------:R-:W-:-:S05]  /*41aa0*/  IMAD R58, R3, R57, R64 ;  /* 0x00000039033a7224 */ /* 0x000fca00078e0240 */
[----:B------:R-:W-:Y:S02]  /*41ab0*/  VIMNMX R65, R65, R58, !PT ;  /* 0x0000003a41417248 */ /* 0x000fe40007fe0100 */
[----:B------:R-:W-:-:S07]  /*41ac0*/  VIADDMNMX R2, R58, R3, R2, PT ;  /* 0x000000033a027246 */ /* 0x000fce0003800102 */
.L_x_4201:
[----:B------:R-:W-:Y:S05]  /*41ad0*/  BSYNC B1 ;  /* 0x0000000000017941 */ /* 0x000fea0003800000 */
.L_x_4200:
        /* <DEDUP_REMOVED lines=110> */
[----:B------:R-:W-:Y:S01]  /*421c0*/  ISETP.GE.AND P6, PT, R77, 0x5a, PT ;  /* 0x0000005a4d00780c */ /* 0x000fe20003fc6270 */
[----:B------:R-:W0:Y:S03]  /*421d0*/  SHFL.IDX PT, R4, R61, 0x1, 0x1c1f ;  /* 0x003c1f003d047f89 */ /* 0x000e2600000e0000 */
[----:B------:R-:W-:Y:S02]  /*421e0*/  P2R R77, PR, RZ, 0x40 ;  /* 0x00000040ff4d7803 */ /* 0x000fe40000000000 */
[----:B------:R-:W-:-:S04]  /*421f0*/  ISETP.GT.AND P6, PT, R65, 0x59, !P6 ;  /* 0x000000594100780c */ /* 0x000fc800077c4270 */
[----:B------:R-:W-:-:S04]  /*42200*/  ISETP.LT.OR P6, PT, R2, 0x5a, P6 ;  /* 0x0000005a0200780c */ /* 0x000fc800037c1670 */
[----:B------:R-:W-:Y:S02]  /*42210*/  FSEL R60, R62, -INF , !P6 ;  /* 0xff8000003e3c7808 */ /* 0x000fe40007000000 */
[----:B------:R-:W-:Y:S02]  /*42220*/  ISETP.GE.AND P6, PT, R3, 0x1, PT ;  /* 0x000000010300780c */ /* 0x000fe40003fc6270 */
[----:B0-----:R-:W-:Y:S01]  /*42230*/  VIADDMNMX R2, R4, R68, R67, PT ;  /* 0x0000004404027246 */ /* 0x001fe20003800143 */
        /* <DEDUP_REMOVED lines=14> */
.L_x_4212:
[----:B------:R-:W-:Y:S05]  /*42320*/  BSYNC B3 ;  /* 0x0000000000037941 */ /* 0x000fea0003800000 */
.L_x_4211:
[----:B------:R-:W-:Y:S01]  /*42330*/  LOP3.LUT R8, RZ, R8, RZ, 0x33, !PT ;  /* 0x00000008ff087212 */ /* 0x000fe200078e33ff */
[----:B------:R-:W-:Y:S06]  /*42340*/  BRA `(.L_x_4213) ;  /* 0x0000000000187947 */ /* 0x000fec0003800000 */
.L_x_4210:
[----:B------:R-:W-:-:S13]  /*42350*/  ISETP.NE.AND P6, PT, R3, 0x1, PT ;  /* 0x000000010300780c */ /* 0x000fda0003fc5270 */
[----:B------:R-:W-:Y:S05]  /*42360*/  @!P6 BRA `(.L_x_4213) ;  /* 0x000000000010e947 */ /* 0x000fea0003800000 */
[----:B------:R-:W2:Y:S04]  /*42370*/  LD.E R9, desc[UR6][R6.64+0x1c] ;  /* 0x00001c0606097980 */ /* 0x000ea8000c101900 */
[----:B------:R-:W3:Y:S01]  /*42380*/  LD.E R61, desc[UR6][R6.64+0x20] ;  /* 0x00002006063d7980 */ /* 0x000ee2000c101900 */
[----:B--2---:R-:W-:-:S05]  /*42390*/  IMAD.HI.U32 R8, R8, R9, RZ ;  /* 0x0000000908087227 */ /* 0x004fca00078e00ff */
[----:B---3--:R-:W-:-:S07]  /*423a0*/  SHF.R.U32.HI R8, RZ, R61, R8 ;  /* 0x0000003dff087219 */ /* 0x008fce0000011608 */
.L_x_4213:
[----:B------:R-:W-:Y:S05]  /*423b0*/  BSYNC B2 ;  /* 0x0000000000027941 */ /* 0x000fea0003800000 */
.L_x_4209:
[----:B------:R-:W-:-:S05]  /*423c0*/  IMAD R8, R3, R8, R64 ;  /* 0x0000000803087224 */ /* 0x000fca00078e0240 */
[----:B------:R-:W-:Y:S02]  /*423d0*/  VIADDMNMX R2, R8, R3, R2, PT ;  /* 0x0000000308027246 */ /* 0x000fe40003800102 */
[----:B------:R-:W-:-:S07]  /*423e0*/  VIMNMX R33, R33, R8, !PT ;  /* 0x0000000821217248 */ /* 0x000fce0007fe0100 */
.L_x_4208:
[----:B------:R-:W-:Y:S05]  /*423f0*/  BSYNC B1 ;  /* 0x0000000000017941 */ /* 0x000fea0003800000 */
.L_x_4207:
        /* <DEDUP_REMOVED lines=68> */
[----:B------:R-:W-:-:S04]  /*42840*/  ISETP.GT.AND P0, PT, R33, 0x48, !P1 ;  /* 0x000000482100780c */ /* 0x000fc80004f04270 */
[----:B------:R-:W-:-:S04]  /*42850*/  ISETP.LT.OR P0, PT, R2, 0x49, P0 ;  /* 0x000000490200780c */ /* 0x000fc80000701670 */
[----:B------:R-:W-:Y:S02]  /*42860*/  FSEL R43, R43, -INF , !P0 ;  /* 0xff8000002b2b7808 */ /* 0x000fe40004000000 */
[C---:B------:R-:W-:Y:S02]  /*42870*/  ISETP.GT.AND P0, PT, R33.reuse, RZ, !P6 ;  /* 0x000000ff2100720c */ /* 0x040fe40007704270 */
[C---:B------:R-:W-:Y:S02]  /*42880*/  ISETP.GT.AND P2, PT, R33.reuse, 0x49, !P2 ;  /* 0x000000492100780c */ /* 0x040fe40005744270 */
[----:B------:R-:W-:Y:S02]  /*42890*/  ISETP.LT.OR P0, PT, R2, 0x1, P0 ;  /* 0x000000010200780c */ /* 0x000fe40000701670 */
[----:B------:R-:W-:Y:S02]  /*428a0*/  ISETP.GT.AND P3, PT, R33, 0x50, !P3 ;  /* 0x000000502100780c */ /* 0x000fe40005f64270 */
[----:B------:R-:W-:-:S02]  /*428b0*/  FSEL R19, R5, -INF , !P0 ;  /* 0xff80000005137808 */ /* 0x000fc40004000000 */
[----:B------:R-:W2:Y:S01]  /*428c0*/  LDL.64 R4, [UR4+0x70] ;  /* 0x00007004ff047983 */ /* 0x000ea20008100a00 */
        /* <DEDUP_REMOVED lines=35> */
[----:B------:R-:W-:-:S04]  /*42b00*/  FMNMX.FTZ R3, R55, R20, !PT ;  /* 0x0000001437037209 */ /* 0x000fc80007810000 */
[----:B------:R-:W-:-:S05]  /*42b10*/  FMNMX.FTZ R21, R56, R3, !PT ;  /* 0x0000000338157209 */ /* 0x000fca0007810000 */
[----:B--2---:R0:W-:Y:S04]  /*42b20*/  ST.E desc[UR6][R4.64+0x4], R21 ;  /* 0x0000041504007985 */ /* 0x0041e8000c101906 */
[----:B------:R-:W2:Y:S01]  /*42b30*/  LD.E R24, desc[UR6][R4.64+0x4] ;  /* 0x0000040604187980 */ /* 0x000ea2000c101900 */
        /* <DEDUP_REMOVED lines=22> */
[----:B0-----:R-:W-:-:S05]  /*42ca0*/  FMNMX.FTZ R21, R60, R3, !PT ;  /* 0x000000033c157209 */ /* 0x001fca0007810000 */
[----:B------:R-:W0:Y:S02]  /*42cb0*/  SHFL.BFLY PT, R2, R21, 0x2, 0x1f ;  /* 0x0c401f0015027f89 */ /* 0x000e2400000e0000 */
[----:B0-----:R-:W-:Y:S02]  /*42cc0*/  FMNMX.FTZ R20, R21, R2, !PT ;  /* 0x0000000215147209 */ /* 0x001fe40007810000 */
[----:B------:R-:W-:Y:S04]  /*42cd0*/  ST.E desc[UR6][R4.64], R21 ;  /* 0x0000001504007985 */ /* 0x000fe8000c101906 */
[----:B--2---:R-:W0:Y:S02]  /*42ce0*/  SHFL.BFLY PT, R3, R24, 0x2, 0x1f ;  /* 0x0c401f0018037f89 */ /* 0x004e2400000e0000 */
[----:B0-----:R-:W-:-:S02]  /*42cf0*/  FMNMX.FTZ R30, R24, R3, !PT ;  /* 0x00000003181e7209 */ /* 0x001fc40007810000 */
[----:B------:R-:W0:Y:S04]  /*42d00*/  SHFL.BFLY PT, R3, R20, 0x1, 0x1f ;  /* 0x0c201f0014037f89 */ /* 0x000e2800000e0000 */
[----:B------:R-:W1:Y:S01]  /*42d10*/  SHFL.BFLY PT, R33, R30, 0x1, 0x1f ;  /* 0x0c201f001e217f89 */ /* 0x000e6200000e0000 */
[----:B0-----:R-:W-:Y:S02]  /*42d20*/  FMNMX.FTZ R31, R20, R3, !PT ;  /* 0x00000003141f7209 */ /* 0x001fe40007810000 */
[----:B-1----:R-:W-:-:S03]  /*42d30*/  FMNMX.FTZ R33, R30, R33, !PT ;  /* 0x000000211e217209 */ /* 0x002fc60007810000 */
[----:B------:R-:W-:Y:S04]  /*42d40*/  ST.E desc[UR6][R4.64], R31 ;  /* 0x0000001f04007985 */ /* 0x000fe8000c101906 */
[----:B------:R0:W-:Y:S04]  /*42d50*/  ST.E desc[UR6][R4.64+0x4], R33 ;  /* 0x0000042104007985 */ /* 0x0001e8000c101906 */
[----:B------:R-:W2:Y:S04]  /*42d60*/  LDL.64 R2, [UR4+0x70] ;  /* 0x00007004ff027983 */ /* 0x000ea80008100a00 */
[----:B--2---:R-:W2:Y:S04]  /*42d70*/  LD.E R65, desc[UR6][R2.64+0x20] ;  /* 0x0000200602417980 */ /* 0x004ea8000c101900 */
[----:B------:R-:W2:Y:S04]  /*42d80*/  LD.E R24, desc[UR6][R2.64] ;  /* 0x0000000602187980 */ /* 0x000ea8000c101900 */
[----:B------:R-:W0:Y:S01]  /*42d90*/  LD.E R68, desc[UR6][R2.64+0x4] ;  /* 0x0000040602447980 */ /* 0x000e22000c101900 */
[C---:B--2---:R-:W-:Y:S01]  /*42da0*/  FMUL.FTZ R20, R24.reuse, R65 ;  /* 0x0000004118147220 */ /* 0x044fe20000410000 */
[----:B------:R-:W-:Y:S01]  /*42db0*/  FSETP.NEU.FTZ.AND P0, PT, R24, -INF , PT ;  /* 0xff8000001800780b */ /* 0x000fe20003f1d000 */
[----:B0-----:R-:W-:-:S03]  /*42dc0*/  FMUL.FTZ R4, R65, R68 ;  /* 0x0000004441047220 */ /* 0x001fc60000410000 */
[----:B------:R-:W-:Y:S02]  /*42dd0*/  FSEL R20, R20, RZ, P0 ;  /* 0x000000ff14147208 */ /* 0x000fe40000000000 */
[----:B------:R-:W-:-:S04]  /*42de0*/  FSETP.NEU.FTZ.AND P0, PT, R68, -INF , PT ;  /* 0xff8000004400780b */ /* 0x000fc80003f1d000 */
[----:B------:R-:W-:Y:S01]  /*42df0*/  FSEL R4, R4, RZ, P0 ;  /* 0x000000ff04047208 */ /* 0x000fe20000000000 */
[-CC-:B------:R-:W-:Y:S01]  /*42e00*/  FFMA.FTZ R35, R66, R65.reuse, -R20.reuse ;  /* 0x0000004142237223 */ /* 0x180fe20000010814 */
[-CC-:B------:R-:W-:Y:S01]  /*42e10*/  FFMA.FTZ R184, R25, R65.reuse, -R20.reuse ;  /* 0x0000004119b87223 */ /* 0x180fe20000010814 */
[-C--:B------:R-:W-:Y:S02]  /*42e20*/  FFMA.FTZ R34, R26, R65.reuse, -R20 ;  /* 0x000000411a227223 */ /* 0x080fe40000010814 */
        /* <DEDUP_REMOVED lines=24> */
[----:B------:R-:W-:Y:S01]  /*42fb0*/  MUFU.EX2 R35, R35 ;  /* 0x0000002300237308 */ /* 0x000fe20000000800 */
[-CC-:B------:R-:W-:Y:S01]  /*42fc0*/  FFMA.FTZ R187, R63, R65.reuse, -R4.reuse ;  /* 0x000000413fbb7223 */ /* 0x180fe20000010804 */
[----:B------:R-:W-:-:S06]  /*42fd0*/  FFMA.FTZ R19, R14, R65, -R4 ;  /* 0x000000410e137223 */ /* 0x000fcc0000010804 */
[----:B------:R-:W0:Y:S08]  /*42fe0*/  MUFU.EX2 R184, R184 ;  /* 0x000000b800b87308 */ /* 0x000e300000000800 */
[----:B------:R-:W-:Y:S08]  /*42ff0*/  MUFU.EX2 R21, R21 ;  /* 0x0000001500157308 */ /* 0x000ff00000000800 */
[----:B------:R-:W1:Y:S01]  /*43000*/  MUFU.EX2 R185, R185 ;  /* 0x000000b900b97308 */ /* 0x000e620000000800 */
[----:B------:R-:W-:-:S07]  /*43010*/  FFMA.FTZ R161, R62, R65, -R4 ;  /* 0x000000413ea17223 */ /* 0x000fce0000010804 */
[----:B------:R-:W2:Y:S08]  /*43020*/  MUFU.EX2 R34, R34 ;  /* 0x0000002200227308 */ /* 0x000eb00000000800 */
[----:B------:R-:W3:Y:S01]  /*43030*/  MUFU.EX2 R20, R20 ;  /* 0x0000001400147308 */ /* 0x000ee20000000800 */
[----:B------:R-:W-:-:S07]  /*43040*/  FFMA.FTZ R18, R18, R65, -R4 ;  /* 0x0000004112127223 */ /* 0x000fce0000010804 */
[----:B------:R-:W4:Y:S01]  /*43050*/  MUFU.EX2 R186, R186 ;  /* 0x000000ba00ba7308 */ /* 0x000f220000000800 */
[----:B------:R-:W-:-:S07]  /*43060*/  FFMA.FTZ R167, R13, R65, -R4 ;  /* 0x000000410da77223 */ /* 0x000fce0000010804 */
[----:B------:R-:W5:Y:S01]  /*43070*/  MUFU.EX2 R187, R187 ;  /* 0x000000bb00bb7308 */ /* 0x000f620000000800 */
[----:B------:R-:W-:Y:S01]  /*43080*/  FFMA.FTZ R13, R7, R65, -R4 ;  /* 0x00000041070d7223 */ /* 0x000fe20000010804 */
[----:B0-----:R-:W-:Y:S01]  /*43090*/  FADD.FTZ R5, R35, R184 ;  /* 0x000000b823057221 */ /* 0x001fe20000010000 */
[----:B-1----:R-:W-:-:S05]  /*430a0*/  FADD.FTZ R7, R21, R185 ;  /* 0x000000b915077221 */ /* 0x002fca0000010000 */
[----:B------:R-:W0:Y:S01]  /*430b0*/  MUFU.EX2 R33, R33 ;  /* 0x0000002100217308 */ /* 0x000e220000000800 */
[----:B------:R-:W-:-:S07]  /*430c0*/  FFMA.FTZ R163, R15, R65, -R4 ;  /* 0x000000410fa37223 */ /* 0x000fce0000010804 */
[----:B------:R-:W1:Y:S01]  /*430d0*/  MUFU.EX2 R19, R19 ;  /* 0x0000001300137308 */ /* 0x000e620000000800 */
[----:B------:R-:W-:Y:S01]  /*430e0*/  FFMA.FTZ R171, R6, R65, -R4 ;  /* 0x0000004106ab7223 */ /* 0x000fe20000010804 */
[----:B--2---:R-:W-:Y:S01]  /*430f0*/  FADD.FTZ R5, R34, R5 ;  /* 0x0000000522057221 */ /* 0x004fe20000010000 */
[----:B---3--:R-:W-:-:S05]  /*43100*/  FADD.FTZ R6, R20, R7 ;  /* 0x0000000714067221 */ /* 0x008fca0000010000 */
[----:B------:R-:W2:Y:S01]  /*43110*/  MUFU.EX2 R160, R160 ;  /* 0x000000a000a07308 */ /* 0x000ea20000000800 */
[----:B------:R-:W-:-:S07]  /*43120*/  FFMA.FTZ R15, R9, R65, -R4 ;  /* 0x00000041090f7223 */ /* 0x000fce0000010804 */
[----:B------:R-:W3:Y:S01]  /*43130*/  MUFU.EX2 R161, R161 ;  /* 0x000000a100a17308 */ /* 0x000ee20000000800 */
[-CC-:B------:R-:W-:Y:S01]  /*43140*/  FFMA.FTZ R169, R12, R65.reuse, -R4.reuse ;  /* 0x000000410ca97223 */ /* 0x180fe20000010804 */
[----:B------:R-:W-:Y:S01]  /*43150*/  FFMA.FTZ R12, R8, R65, -R4 ;  /* 0x00000041080c7223 */ /* 0x000fe20000010804 */
[----:B----4-:R-:W-:-:S05]  /*43160*/  FADD.FTZ R8, R186, R5 ;  /* 0x00000005ba087221 */ /* 0x010fca0000010000 */
        /* <DEDUP_REMOVED lines=84> */
[----:B-1----:R-:W-:-:S03]  /*436b0*/  FADD.FTZ R4, R8, R7 ;  /* 0x0000000708047221 */ /* 0x002fc60000010000 */
[----:B--2---:R-:W-:Y:S01]  /*436c0*/  FADD.FTZ R37, R178, R5 ;  /* 0x00000005b2257221 */ /* 0x004fe20000010000 */
[----:B---3--:R-:W-:-:S04]  /*436d0*/  FADD.FTZ R39, R179, R4 ;  /* 0x00000004b3277221 */ /* 0x008fc80000010000 */
[----:B------:R-:W-:Y:S04]  /*436e0*/  ST.E desc[UR6][R2.64+0x10], R37 ;  /* 0x0000102502007985 */ /* 0x000fe8000c101906 */
[----:B------:R0:W-:Y:S04]  /*436f0*/  ST.E desc[UR6][R2.64+0x14], R39 ;  /* 0x0000142702007985 */ /* 0x0001e8000c101906 */
[----:B------:R-:W2:Y:S04]  /*43700*/  LDL.64 R4, [UR4] ;  /* 0x00000004ff047983 */ /* 0x000ea80008100a00 */
[----:B------:R-:W3:Y:S04]  /*43710*/  LDL.64 R6, [UR4+0x98] ;  /* 0x00009804ff067983 */ /* 0x000ee80008100a00 */
[----:B0-----:R-:W4:Y:S01]  /*43720*/  LDL.64 R2, [UR4+0x80] ;  /* 0x00008004ff027983 */ /* 0x001f220008100a00 */
[----:B------:R-:W-:-:S05]  /*43730*/  LEA.HI R36, R227, 0x8, RZ, 0x19 ;  /* 0x00000008e3247811 */ /* 0x000fca00078fc8ff */
[----:B------:R0:W-:Y:S06]  /*43740*/  BAR.SYNC.DEFER_BLOCKING R36, 0x100 ;  /* 0x000400240000751d */ /* 0x0001ec0000010000 */
[----:B--2---:R-:W2:Y:S04]  /*43750*/  LD.E R41, desc[UR6][R4.64] ;  /* 0x0000000604297980 */ /* 0x004ea8000c101900 */
[----:B----4-:R-:W4:Y:S04]  /*43760*/  LD.E R43, desc[UR6][R2.64] ;  /* 0x00000006022b7980 */ /* 0x010f28000c101900 */
[----:B---3--:R-:W2:Y:S04]  /*43770*/  LD.E.64 R4, desc[UR6][R6.64] ;  /* 0x0000000606047980 */ /* 0x008ea8000c101b00 */
        /* <DEDUP_REMOVED lines=27> */
[----:B------:R-:W5:Y:S04]  /*43930*/  LDL.64 R6, [UR4+0x88] ;  /* 0x00008804ff067983 */ /* 0x000f680008100a00 */
        /* <DEDUP_REMOVED lines=45> */
[----:B----4-:R-:W-:Y:S01]  /*43c10*/  ST.E desc[UR6][R2.64], R43 ;  /* 0x0000002b02007985 */ /* 0x010fe2000c101906 */
[----:B--2---:R-:W-:-:S03]  /*43c20*/  IMAD R4, R41, 0xc00, R4 ;  /* 0x00000c0029047824 */ /* 0x004fc600078e0204 */
[----:B------:R-:W2:Y:S04]  /*43c30*/  LD.E R110, desc[UR6][R2.64+0x198] ;  /* 0x00019806026e7980 */ /* 0x000ea8000c101900 */
[----:B---3--:R-:W-:Y:S04]  /*43c40*/  ST.E desc[UR6][R2.64+0x4], R45 ;  /* 0x0000042d02007985 */ /* 0x008fe8000c101906 */
        /* <DEDUP_REMOVED lines=26> */
[----:B0-----:R-:W2:Y:S04]  /*43df0*/  LD.E R37, desc[UR6][R2.64+0x74] ;  /* 0x0000740602257980 */ /* 0x001ea8000c101900 */
[----:B-1----:R-:W2:Y:S04]  /*43e00*/  LD.E R39, desc[UR6][R2.64+0x7c] ;  /* 0x00007c0602277980 */ /* 0x002ea8000c101900 */
[----:B------:R-:W2:Y:S04]  /*43e10*/  LD.E R41, desc[UR6][R2.64+0x84] ;  /* 0x0000840602297980 */ /* 0x000ea8000c101900 */
[----:B------:R-:W2:Y:S04]  /*43e20*/  LD.E R43, desc[UR6][R2.64+0x8c] ;  /* 0x00008c06022b7980 */ /* 0x000ea8000c101900 */
[----:B------:R-:W2:Y:S04]  /*43e30*/  LD.E R45, desc[UR6][R2.64+0x94] ;  /* 0x00009406022d7980 */ /* 0x000ea8000c101900 */
        /* <DEDUP_REMOVED lines=51> */
[----:B------:R-:W-:Y:S02]  /*44170*/  F2FP.F16.F32.PACK_AB R184, R184, R35 ;  /* 0x00000023b8b8723e */ /* 0x000fe400000000ff */
[----:B------:R-:W-:Y:S02]  /*44180*/  F2FP.F16.F32.PACK_AB R186, R186, R34 ;  /* 0x00000022baba723e */ /* 0x000fe400000000ff */
[----:B------:R-:W-:Y:S02]  /*44190*/  F2FP.F16.F32.PACK_AB R185, R185, R21 ;  /* 0x00000015b9b9723e */ /* 0x000fe400000000ff */
[----:B------:R-:W-:Y:S01]  /*441a0*/  F2FP.F16.F32.PACK_AB R187, R187, R20 ;  /* 0x00000014bbbb723e */ /* 0x000fe200000000ff */
[----:B------:R-:W-:Y:S01]  /*441b0*/  ST.E desc[UR6][R2.64+0x70], R36 ;  /* 0x0000702402007985 */ /* 0x000fe2000c101906 */
[----:B------:R-:W-:-:S02]  /*441c0*/  F2FP.F16.F32.PACK_AB R160, R160, R33 ;  /* 0x00000021a0a0723e */ /* 0x000fc400000000ff */
[----:B------:R-:W-:Y:S01]  /*441d0*/  F2FP.F16.F32.PACK_AB R162, R162, R32 ;  /* 0x00000020a2a2723e */ /* 0x000fe200000000ff */
[----:B------:R-:W-:Y:S01]  /*441e0*/  ST.E desc[UR6][R2.64+0x78], R38 ;  /* 0x0000782602007985 */ /* 0x000fe2000c101906 */
[----:B------:R-:W-:Y:S02]  /*441f0*/  F2FP.F16.F32.PACK_AB R164, R164, R31 ;  /* 0x0000001fa4a4723e */ /* 0x000fe400000000ff */
[----:B------:R-:W-:Y:S01]  /*44200*/  F2FP.F16.F32.PACK_AB R166, R166, R30 ;  /* 0x0000001ea6a6723e */ /* 0x000fe200000000ff */
[----:B------:R-:W-:Y:S01]  /*44210*/  ST.E desc[UR6][R2.64+0x80], R40 ;  /* 0x0000802802007985 */ /* 0x000fe2000c101906 */
        /* <DEDUP_REMOVED lines=22> */
[----:B--2---:R-:W-:Y:S04]  /*44380*/  ST.E desc[UR6][R2.64+0x74], R37 ;  /* 0x0000742502007985 */ /* 0x004fe8000c101906 */
[----:B------:R-:W-:Y:S04]  /*44390*/  ST.E desc[UR6][R2.64+0x7c], R39 ;  /* 0x00007c2702007985 */ /* 0x000fe8000c101906 */
[----:B------:R-:W-:Y:S04]  /*443a0*/  ST.E desc[UR6][R2.64+0x84], R41 ;  /* 0x0000842902007985 */ /* 0x000fe8000c101906 */
[----:B------:R-:W-:Y:S04]  /*443b0*/  ST.E desc[UR6][R2.64+0x8c], R43 ;  /* 0x00008c2b02007985 */ /* 0x000fe8000c101906 */
[----:B------:R-:W-:Y:S04]  /*443c0*/  ST.E desc[UR6][R2.64+0x94], R45 ;  /* 0x0000942d02007985 */ /* 0x000fe8000c101906 */
[----:B---3--:R-:W-:Y:S04]  /*443d0*/  ST.E desc[UR6][R2.64+0x9c], R47 ;  /* 0x00009c2f02007985 */ /* 0x008fe8000c101906 */
        /* <DEDUP_REMOVED lines=75> */
[----:B------:R-:W-:Y:S01]  /*44890*/  ST.E desc[UR6][R6.64], RZ ;  /* 0x000000ff06007985 */ /* 0x000fe2000c101906 */
[----:B0-----:R-:W-:-:S06]  /*448a0*/  WARPGROUP.ARRIVE ;  /* 0x00000000000079c5 */ /* 0x001fcc0000000000 */
[----:B------:R-:W-:Y:S03]  /*448b0*/  HGMMA.64x256x16.F32 R24, R184, gdesc[UR8].tnspB, RZ, !UPT, gsb0 ;  /* 0x43e00008b8187df0 */ /* 0x000fe6000c0008ff */
[----:B------:R-:W-:Y:S02]  /*448c0*/  WARPGROUP.DEPBAR.LE gsb0, 0x0 ;  /* 0x00008000000079c5 */ /* 0x000fe40000010000 */
        /* <DEDUP_REMOVED lines=128> */
[----:B------:R-:W-:Y:S04]  /*450d0*/  ST.E desc[UR6][R6.64], R0 ;  /* 0x0000000006007985 */ /* 0x000fe8000c101906 */
[----:B0-----:R-:W5:Y:S04]  /*450e0*/  LD.E R24, desc[UR6][R2.64] ;  /* 0x0000000602187980 */ /* 0x001f68000c101900 */
[----:B-1----:R-:W5:Y:S04]  /*450f0*/  LD.E R25, desc[UR6][R2.64+0x4] ;  /* 0x0000040602197980 */ /* 0x002f68000c101900 */
[----:B--2---:R-:W2:Y:S04]  /*45100*/  LD.E R26, desc[UR6][R2.64+0x8] ;  /* 0x00000806021a7980 */ /* 0x004ea8000c101900 */
[----:B---3--:R-:W2:Y:S04]  /*45110*/  LD.E R27, desc[UR6][R2.64+0xc] ;  /* 0x00000c06021b7980 */ /* 0x008ea8000c101900 */
[----:B----4-:R-:W2:Y:S04]  /*45120*/  LD.E R28, desc[UR6][R2.64+0x10] ;  /* 0x00001006021c7980 */ /* 0x010ea8000c101900 */
        /* <DEDUP_REMOVED lines=123> */
[----:B------:R-:W-:Y:S01]  /*458e0*/  F2FP.F16.F32.PACK_AB R177, R177, R9 ;  /* 0x00000009b1b1723e */ /* 0x000fe200000000ff */
[----:B------:R-:W-:Y:S01]  /*458f0*/  IMAD.MOV.U32 R9, RZ, RZ, R5 ;  /* 0x000000ffff097224 */ /* 0x000fe200078e0005 */
[----:B------:R-:W-:Y:S01]  /*45900*/  F2FP.F16.F32.PACK_AB R179, R179, R8 ;  /* 0x00000008b3b3723e */ /* 0x000fe200000000ff */
[----:B------:R-:W-:-:S03]  /*45910*/  VIADD R8, R4, 0x80 ;  /* 0x0000008004087836 */ /* 0x000fc60000000000 */
[----:B------:R-:W-:Y:S02]  /*45920*/  R2UR UR11, R9 ;  /* 0x00000000090b72ca */ /* 0x000fe400000e0000 */
[----:B------:R-:W-:Y:S02]  /*45930*/  R2UR UR10, R8 ;  /* 0x00000000080a72ca */ /* 0x000fe400000e0000 */
[----:B------:R-:W-:Y:S02]  /*45940*/  F2FP.F16.F32.PACK_AB R161, R161, R19 ;  /* 0x00000013a1a1723e */ /* 0x000fe400000000ff */
[----:B------:R-:W-:-:S04]  /*45950*/  F2FP.F16.F32.PACK_AB R163, R163, R18 ;  /* 0x00000012a3a3723e */ /* 0x000fc800000000ff */
[----:B--2---:R-:W-:-:S06]  /*45960*/  WARPGROUP.ARRIVE ;  /* 0x00000000000079c5 */ /* 0x004fcc0000000000 */
[----:B------:R-:W-:Y:S03]  /*45970*/  HGMMA.64x256x16.F32 R24, R160, gdesc[UR8].tnspB, R24, gsb0 ;  /* 0x43e00008a0187df0 */ /* 0x000fe60008000818 */
        /* <DEDUP_REMOVED lines=1058> */
[----:B------:R-:W-:Y:S01]  /*49ba0*/  R2UR UR10, R4 ;  /* 0x00000000040a72ca */ /* 0x000fe200000e0000 */
[----:B--2---:R-:W-:-:S12]  /*49bb0*/  WARPGROUP.ARRIVE ;  /* 0x00000000000079c5 */ /* 0x004fd80000000000 */
        /* <DEDUP_REMOVED lines=131> */
[----:B------:R-:W2:Y:S04]  /*4a3f0*/  LD.E R4, desc[UR6][R2.64] ;  /* 0x0000000602047980 */ /* 0x000ea8000c101900 */
[----:B------:R-:W3:Y:S04]  /*4a400*/  LD.E R5, desc[UR6][R2.64+0x4] ;  /* 0x0000040602057980 */ /* 0x000ee8000c101900 */
[----:B0-----:R-:W4:Y:S04]  /*4a410*/  LD.E R0, desc[UR6][R2.64+0x1fc] ;  /* 0x0001fc0602007980 */ /* 0x001f28000c101900 */
        /* <DEDUP_REMOVED lines=126> */
[----:B--2---:R0:W-:Y:S04]  /*4ac00*/  ST.E desc[UR6][R2.64], R4 ;  /* 0x0000000402007985 */ /* 0x0041e8000c101906 */
[----:B---3--:R0:W-:Y:S04]  /*4ac10*/  ST.E desc[UR6][R2.64+0x4], R5 ;  /* 0x0000040502007985 */ /* 0x0081e8000c101906 */
        /* <DEDUP_REMOVED lines=125> */
[----:B------:R-:W-:-:S13]  /*4b3f0*/  LOP3.LUT P6, RZ, R227, 0x7f, RZ, 0xc0, !PT ;  /* 0x0000007fe3ff7812 */ /* 0x000fda00078cc0ff */
[----:B0-----:R-:W-:Y:S05]  /*4b400*/  @P6 BRA `(.L_x_4214) ;  /* 0x0000000000206947 */ /* 0x001fea0003800000 */
[----:B------:R-:W2:Y:S04]  /*4b410*/  LDL.64 R2, [UR4+0x40] ;  /* 0x00004004ff027983 */ /* 0x000ea80008100a00 */
[----:B------:R-:W3:Y:S04]  /*4b420*/  LDL.64 R4, [UR4] ;  /* 0x00000004ff047983 */ /* 0x000ee80008100a00 */
[----:B--2---:R-:W2:Y:S04]  /*4b430*/  LD.E.64 R2, desc[UR6][R2.64+0x30] ;  /* 0x0000300602027980 */ /* 0x004ea8000c101b00 */
[----:B---3--:R-:W3:Y:S01]  /*4b440*/  LD.E R4, desc[UR6][R4.64] ;  /* 0x0000000604047980 */ /* 0x008ee2000c101900 */
[----:B--2---:R-:W-:-:S05]  /*4b450*/  MOV R7, R2 ;  /* 0x0000000200077202 */ /* 0x004fca0000000f00 */
[----:B---3--:R-:W-:-:S05]  /*4b460*/  IMAD R0, R4, 0x8, R7 ;  /* 0x0000000804007824 */ /* 0x008fca00078e0207 */
[----:B------:R-:W-:-:S04]  /*4b470*/  PRMT R0, RZ, 0x654, R0 ;  /* 0x00000654ff007816 */ /* 0x000fc80000000000 */
[----:B------:R0:W-:Y:S03]  /*4b480*/  SYNCS.ARRIVE.TRANS64.RED.A1T0 RZ, [R0+URZ], RZ ;  /* 0x000000ff00ff79a7 */ /* 0x0001e6000810043f */
.L_x_4214:
[----:B------:R-:W-:-:S04]  /*4b490*/  IMAD.MOV.U32 R229, RZ, RZ, 0x0 ;  /* 0x00000000ffe57424 */ /* 0x000fc800078e00ff */
[----:B0-----:R-:W-:Y:S05]  /*4b4a0*/  RET.REL.NODEC R228 `(_ZN7cutlass13device_kernelIN5flash11enable_sm90INS1_16FlashAttnFwdSm90INS1_25CollectiveMainloopFwdSm90ILi2EN4cute5tupleIJNS5_1CILi1EEES8_S8_EEENS6_IJNS7_ILi128EEENS7_ILi96EEENS7_ILi64EEEEEELi256ENS_6half_tEfNS_4arch4Sm90ELb0ELb1ELb1ELb1ELb0ELb1ELb1ELb1ELb0ELb1ELb1ELb0EEENS1_21CollectiveEpilogueFwdINS6_IJSA_NS7_ILi256EEESB_EEES9_SE_SG_Li256ELb1ELb1ELb1ELb0EEENS1_36VarlenDynamicPersistentTileSchedulerILi128ELi96ELi256ELi128ELb1ELb1ELb1ELb1ELb0ELb1EEEEEEEEEvNT_6ParamsE) ;  /* 0xfffffb48e4d47950 */ /* 0x001fea0003c3ffff */
.L_x_4190:
[----:B0-----:R0:W1:Y:S02]  /*4b4b0*/  SYNCS.PHASECHK.TRANS64.TRYWAIT P0, [R3+URZ], R10 ;  /* 0x0000000a030075a7 */ /* 0x001064000800017f */
[----:B-1----:R-:W-:Y:S05]  /*4b4c0*/  @!P0 NANOSLEEP.SYNCS 0x989680 ;  /* 0x009896800000895d */ /* 0x002fea0003900000 */
[----:B------:R-:W1:Y:S02]  /*4b4d0*/  @!P0 SYNCS.PHASECHK.TRANS64 P0, [R3+URZ], R10 ;  /* 0x0000000a030085a7 */ /* 0x000e64000800007f */
[----:B-1----:R-:W-:Y:S05]  /*4b4e0*/  @!P0 BRA `(.L_x_4190) ;  /* 0xfffffffc00f08947 */ /* 0x002fea000383ffff */
[----:B------:R-:W-:Y:S05]  /*4b4f0*/  BRA `(.L_x_4189) ;  /* 0xffffff4400a07947 */ /* 0x000fea000383ffff */
.L_x_4192:
[----:B0-----:R0:W1:Y:S02]  /*4b500*/  SYNCS.PHASECHK.TRANS64.TRYWAIT P0, [R3+URZ+0x32410], R10 ;  /* 0x0324100a030075a7 */ /* 0x001064000800017f */
[----:B-1----:R-:W-:Y:S05]  /*4b510*/  @!P0 NANOSLEEP.SYNCS 0x989680 ;  /* 0x009896800000895d */ /* 0x002fea0003900000 */
[----:B------:R-:W1:Y:S02]  /*4b520*/  @!P0 SYNCS.PHASECHK.TRANS64 P0, [R3+URZ+0x32410], R10 ;  /* 0x0324100a030085a7 */ /* 0x000e64000800007f */
[----:B-1----:R-:W-:Y:S05]  /*4b530*/  @!P0 BRA `(.L_x_4192) ;  /* 0xfffffffc00f08947 */ /* 0x002fea000383ffff */
[----:B------:R-:W-:Y:S05]  /*4b540*/  BRA `(.L_x_4215) ;  /* 0xffffff4800947947 */ /* 0x000fea000383ffff */
.L_x_4199:
[----:B0-----:R0:W1:Y:S02]  /*4b550*/  SYNCS.PHASECHK.TRANS64.TRYWAIT P0, [R10+URZ], R11 ;  /* 0x0000000b0a0075a7 */ /* 0x001064000800017f */
[----:B-1----:R-:W-:Y:S05]  /*4b560*/  @!P0 NANOSLEEP.SYNCS 0x989680 ;  /* 0x009896800000895d */ /* 0x002fea0003900000 */
[----:B------:R-:W1:Y:S02]  /*4b570*/  @!P0 SYNCS.PHASECHK.TRANS64 P0, [R10+URZ], R11 ;  /* 0x0000000b0a0085a7 */ /* 0x000e64000800007f */
[----:B-1----:R-:W-:Y:S05]  /*4b580*/  @!P0 BRA `(.L_x_4199) ;  /* 0xfffffffc00f08947 */ /* 0x002fea000383ffff */
[----:B------:R-:W-:Y:S05]  /*4b590*/  BRA `(.L_x_4198) ;  /* 0xffffff4c00087947 */ /* 0x000fea000383ffff */
.L_x_4216:
        /* <DEDUP_REMOVED lines=14> */
.L_x_6141:


//--------------------- .text._ZN7cutlass13device_kernelIN5flash11enable_sm90INS1_16FlashAttnFwdSm90INS1_25CollectiveMainloopFwdSm90ILi2EN4cute5tupleIJNS5_1CILi1EEES8_S8_EEENS6_IJNS7_ILi128EEENS7_ILi96EEENS7_ILi64EEEEEELi256ENS_6half_tEfNS_4arch4Sm90ELb1ELb0ELb1ELb0ELb0ELb0ELb0ELb1ELb0ELb1ELb1ELb0EEENS1_21CollectiveEpilogueFwdINS6_IJSA_NS7_ILi256EEESB_EEES9_SE_SG_Li256ELb0ELb1ELb1ELb0EEENS1_19SingleTileSchedulerILb0ELb1ELb1ELi128EEEEEEEEEvNT_6ParamsE --------------------------
	.section	.text._ZN7cutlass13device_kernelIN5flash11enable_sm90INS1_16FlashAttnFwdSm90INS1_25CollectiveMainloopFwdSm90ILi2EN4cute5tupleIJNS5_1CILi1EEES8_S8_EEENS6_IJNS7_ILi128EEENS7_ILi96EEENS7_ILi64EEEEEELi256ENS_6half_tEfNS_4arch4Sm90ELb1ELb0ELb1ELb0ELb0ELb0ELb0ELb1ELb0ELb1ELb1ELb0EEENS1_21CollectiveEpilogueFwdINS6_IJSA_NS7_ILi256EEESB_EEES9_SE_SG_Li256ELb0ELb1ELb1ELb0EEENS1_19SingleTileSchedulerILb0ELb1ELb1ELi128EEEEEEEEEvNT_6ParamsE,"ax",@progbits
	.align	128
.text._ZN7cutlass13device_kernelIN5flash11enable_sm90INS1_16FlashAttnFwdSm90INS1_25CollectiveMainloopFwdSm90ILi2EN4cute5tupleIJNS5_1CILi1EEES8_S8_EEENS6_IJNS7_ILi128EEENS7_ILi96EEENS7_ILi64EEEEEELi256ENS_6half_tEfNS_4arch4Sm90ELb1ELb0ELb1ELb0ELb0ELb0ELb0ELb1ELb0ELb1ELb1ELb0EEENS1_21CollectiveEpilogueFwdINS6_IJSA_NS7_ILi256EEESB_EEES9_SE_SG_Li256ELb0ELb1ELb1ELb0EEENS1_19SingleTileSchedulerILb0ELb1ELb1ELi128EEEEEEEEEvNT_6ParamsE:
        .type           _ZN7cutlass13device_kernelIN5flash11enable_sm90INS1_16FlashAttnFwdSm90INS1_25CollectiveMainloopFwdSm90ILi2EN4cute5tupleIJNS5_1CILi1EEES8_S8_EEENS6_IJNS7_ILi128EEENS7_ILi96EEENS7_ILi64EEEEEELi256ENS_6half_tEfNS_4arch4Sm90ELb1ELb0ELb1ELb0ELb0ELb0ELb0ELb1ELb0ELb1ELb1ELb0EEENS1_21CollectiveEpilogueFwdINS6_IJSA_NS7_ILi256EEESB_EEES9_SE_SG_Li256ELb0ELb1ELb1ELb0EEENS1_19SingleTileSchedulerILb0ELb1ELb1ELi128EEEEEEEEEvNT_6ParamsE,@function
        .size           _ZN7cutlass13device_kernelIN5flash11enable_sm90INS1_16FlashAttnFwdSm90INS1_25CollectiveMainloopFwdSm90ILi2EN4cute5tupleIJNS5_1CILi1EEES8_S8_EEENS6_IJNS7_ILi128EEENS7_ILi96EEENS7_ILi64EEEEEELi256ENS_6half_tEfNS_4arch4Sm90ELb1ELb0ELb1ELb0ELb0ELb0ELb0ELb1ELb0ELb1ELb1ELb0EEENS1_21CollectiveEpilogueFwdINS6_IJSA_NS7_ILi256EEESB_EEES9_SE_SG_Li256ELb0ELb1ELb1ELb0EEENS1_19SingleTileSchedulerILb0ELb1ELb1ELi128EEEEEEEEEvNT_6ParamsE,(.L_x_6143 - _ZN7cutlass13device_kernelIN5flash11enable_sm90INS1_16FlashAttnFwdSm90INS1_25CollectiveMainloopFwdSm90ILi2EN4cute5tupleIJNS5_1CILi1EEES8_S8_EEENS6_IJNS7_ILi128EEENS7_ILi96EEENS7_ILi64EEEEEELi256ENS_6half_tEfNS_4arch4Sm90ELb1ELb0ELb1ELb0ELb0ELb0ELb0ELb1ELb0ELb1ELb1ELb0EEENS1_21CollectiveEpilogueFwdINS6_IJSA_NS7_ILi256EEESB_EEES9_SE_SG_Li256ELb0ELb1ELb1ELb0EEENS1_19SingleTileSchedulerILb0ELb1ELb1ELi128EEEEEEEEEvNT_6ParamsE)
        .other          _ZN7cutlass13device_kernelIN5flash11enable_sm90INS1_16FlashAttnFwdSm90INS1_25CollectiveMainloopFwdSm90ILi2EN4cute5tupleIJNS5_1CILi1EEES8_S8_EEENS6_IJNS7_ILi128EEENS7_ILi96EEENS7_ILi64EEEEEELi256ENS_6half_tEfNS_4arch4Sm90ELb1ELb0ELb1ELb0ELb0ELb0ELb0ELb1ELb0ELb1ELb1ELb0EEENS1_21CollectiveEpilogueFwdINS6_IJSA_NS7_ILi256EEESB_EEES9_SE_SG_Li256ELb0ELb1ELb1ELb0EEENS1_19SingleTileSchedulerILb0ELb1ELb1ELi128EEEEEEEEEvNT_6ParamsE,@"STO_CUDA_ENTRY STV_DEFAULT"
_ZN7cutlass13device_kernelIN5flash11enable_sm90INS1_16FlashAttnFwdSm90INS1_25CollectiveMainloopFwdSm90ILi2EN4cute5tupleIJNS5_1CILi1EEES8_S8_EEENS6_IJNS7_ILi128EEENS7_ILi96EEENS7_ILi64EEEEEELi256ENS_6half_tEfNS_4arch4Sm90ELb1ELb0ELb1ELb0ELb0ELb0ELb0ELb1ELb0ELb1ELb1ELb0EEENS1_21CollectiveEpilogueFwdINS6_IJSA_NS7_ILi256EEESB_EEES9_SE_SG_Li256ELb0ELb1ELb1ELb0EEENS1_19SingleTileSchedulerILb0ELb1ELb1ELi128EEEEEEEEEvNT_6ParamsE:
        /* <DEDUP_REMOVED lines=18> */
.L_x_4218:
[----:B------:R-:W-:Y:S05]  /*0120*/  BSYNC B0 ;  /* 0x0000000000007941 */ /* 0x000fea0003800000 */
.L_x_4217:
        /* <DEDUP_REMOVED lines=41> */
.L_x_4219:
        /* <DEDUP_REMOVED lines=22> */
.L_x_4220:
        /* <DEDUP_REMOVED lines=18> */
.L_x_4221:
        /* <DEDUP_REMOVED lines=22> */
.L_x_4222:
        /* <DEDUP_REMOVED lines=22> */
.L_x_4223:
        /* <DEDUP_REMOVED lines=8> */
.L_x_4226:
        /* <DEDUP_REMOVED lines=20> */
[----:B------:R-:W0:Y:S01]  /*0ac0*/  S2UR UR43, SR_CTAID.X ;  /* 0x00000000002b79c3 */ /* 0x000e220000002500 */
[----:B------:R-:W-:Y:S01]  /*0ad0*/  ULDC UR4, c[0x0][0x448] ;  /* 0x0001120000047ab9 */ /* 0x000fe20000000800 */
[----:B------:R-:W-:Y:S01]  /*0ae0*/  ULDC UR36, c[0x0][0x424] ;  /* 0x0001090000247ab9 */ /* 0x000fe20000000800 */
[----:B------:R-:W-:Y:S01]  /*0af0*/  UISETP.NE.AND UP1, UPT, UR4, 0x1, UPT ;  /* 0x000000010400788c */ /* 0x000fe2000bf25270 */
[----:B------:R-:W-:Y:S02]  /*0b00*/  ULDC UR40, c[0x0][0x2f0] ;  /* 0x0000bc0000287ab9 */ /* 0x000fe40000000800 */
[----:B------:R-:W-:Y:S01]  /*0b10*/  ULDC.64 UR4, c[0x0][0x418] ;  /* 0x0001060000047ab9 */ /* 0x000fe20000000a00 */
[----:B------:R-:W-:Y:S01]  /*0b20*/  ULDC UR7, c[0x0][0x288] ;  /* 0x0000a20000077ab9 */ /* 0x000fe20000000800 */
[----:B------:R-:W-:Y:S02]  /*0b30*/  UISETP.NE.U32.AND UP0, UPT, UR4, URZ, UPT ;  /* 0x0000003f0400728c */ /* 0x000fe4000bf05070 */
[----:B------:R-:W-:-:S02]  /*0b40*/  USHF.R.U32.HI UR10, URZ, 0x10, UR38 ;  /* 0x000000103f0a7899 */ /* 0x000fc40008011626 */
[----:B------:R-:W-:Y:S02]  /*0b50*/  UISETP.NE.AND.EX UP0, UPT, UR5, URZ, UPT, UP0 ;  /* 0x0000003f0500728c */ /* 0x000fe4000bf05300 */
[----:B------:R-:W-:Y:S01]  /*0b60*/  @UP1 ULDC UR4, c[0x0][0x44c] ;  /* 0x0001130000041ab9 */ /* 0x000fe20000000800 */
[----:B------:R-:W-:Y:S01]  /*0b70*/  @UP1 ULDC UR8, c[0x0][0x450] ;  /* 0x0001140000081ab9 */ /* 0x000fe20000000800 */
[----:B------:R-:W-:Y:S02]  /*0b80*/  USEL UR36, UR36, 0x1, UP0 ;  /* 0x0000000124247887 */ /* 0x000fe40008000000 */
[----:B------:R-:W-:Y:S02]  /*0b90*/  ULOP3.LUT UR38, UR38, 0xffff, URZ, 0xc0, !UPT ;  /* 0x0000ffff26267892 */ /* 0x000fe4000f8ec03f */
[----:B------:R-:W-:Y:S02]  /*0ba0*/  UIMAD UR40, UR36, UR40, URZ ;  /* 0x00000028242872a4 */ /* 0x000fe4000f8e023f */
[----:B0-----:R-:W-:-:S04]  /*0bb0*/  USHF.L.U32 UR43, UR43, 0x7, URZ ;  /* 0x000000072b2b7899 */ /* 0x001fc8000800063f */
[----:B------:R-:W-:-:S04]  /*0bc0*/  UIADD3 UR6, UR43, 0x7f, URZ ;  /* 0x0000007f2b067890 */ /* 0x000fc8000fffe03f */
[----:B------:R-:W-:Y:S02]  /*0bd0*/  UIMAD.WIDE.U32 UR4, UR6, UR4, URZ ;  /* 0x00000004060472a5 */ /* 0x000fe4000f8e003f */
[----:B------:R-:W-:Y:S02]  /*0be0*/  UIADD3 UR4, UR40, 0x5f, URZ ;  /* 0x0000005f28047890 */ /* 0x000fe4000fffe03f */
[----:B------:R-:W-:Y:S02]  /*0bf0*/  @UP1 USHF.R.U32.HI UR6, URZ, UR8, UR5 ;  /* 0x000000083f061299 */ /* 0x000fe40008011605 */
[----:B------:R-:W-:-:S04]  /*0c00*/  UIADD3 UR5, UR40, 0x60, -UR7 ;  /* 0x0000006028057890 */ /* 0x000fc8000fffe807 */
[----:B------:R-:W-:Y:S02]  /*0c10*/  UIADD3 UR6, UR5, UR6, URZ ;  /* 0x0000000605067290 */ /* 0x000fe4000fffe03f */
[----:B------:R-:W-:Y:S02]  /*0c20*/  UIMAD.WIDE UR4, UR4, 0x2aaaaaab, URZ ;  /* 0x2aaaaaab040478a5 */ /* 0x000fe4000f8e023f */
[----:B------:R-:W-:Y:S02]  /*0c30*/  UIMAD.WIDE UR6, UR6, 0x2aaaaaab, URZ ;  /* 0x2aaaaaab060678a5 */ /* 0x000fe4000f8e023f */
[----:B------:R-:W-:Y:S02]  /*0c40*/  USHF.R.U32.HI UR4, URZ, 0x1f, UR5 ;  /* 0x0000001f3f047899 */ /* 0x000fe40008011605 */
[----:B------:R-:W-:Y:S02]  /*0c50*/  USHF.R.U32.HI UR6, URZ, 0x1f, UR7 ;  /* 0x0000001f3f067899 */ /* 0x000fe40008011607 */
[----:B------:R-:W-:-:S02]  /*0c60*/  ULEA.HI.SX32 UR4, UR5, UR4, 0x1c ;  /* 0x0000000405047291 */ /* 0x000fc4000f8fe23f */
[----:B------:R-:W-:-:S04]  /*0c70*/  ULEA.HI.SX32 UR6, UR7, UR6, 0x1c ;  /* 0x0000000607067291 */ /* 0x000fc8000f8fe23f */
[----:B------:R-:W-:-:S04]  /*0c80*/  UISETP.LT.AND UP0, UPT, UR4, UR6, UPT ;  /* 0x000000060400728c */ /* 0x000fc8000bf01270 */
[----:B------:R-:W-:Y:S02]  /*0c90*/  USEL UR9, UR4, UR6, UP0 ;  /* 0x0000000604097287 */ /* 0x000fe40008000000 */
[----:B------:R-:W-:Y:S02]  /*0ca0*/  UISETP.NE.AND UP0, UPT, UR10, URZ, UPT ;  /* 0x0000003f0a00728c */ /* 0x000fe4000bf05270 */
[----:B------:R-:W-:Y:S01]  /*0cb0*/  UISETP.GE.AND UP1, UPT, UR9, 0x1, UPT ;  /* 0x000000010900788c */ /* 0x000fe2000bf26270 */
[----:B------:R-:W-:-:S05]  /*0cc0*/  UMOV UR4, URZ ;  /* 0x0000003f00047c82 */ /* 0x000fca0008000000 */
[----:B------:R-:W-:-:S03]  /*0cd0*/  PLOP3.LUT P0, PT, PT, PT, UP1, 0x80, 0x0 ;  /* 0x000000000000781c */ /* 0x000fc60003f0f018 */
[----:B------:R-:W-:-:S10]  /*0ce0*/  @!UP0 ULDC UR10, c[0x0][0x9f0] ;  /* 0x00027c00000a8ab9 */ /* 0x000fd40000000800 */
[----:B------:R-:W-:Y:S05]  /*0cf0*/  @!P0 BRA `(.L_x_4228) ;  /* 0x0000000000848947 */ /* 0x000fea0003800000 */
[----:B------:R-:W-:Y:S01]  /*0d00*/  IMAD.U32 R4, RZ, RZ, UR10 ;  /* 0x0000000aff047e24 */ /* 0x000fe2000f8e00ff */
[----:B------:R-:W-:Y:S01]  /*0d10*/  UIADD3 UR6, UR10, -0x1, UR9 ;  /* 0xffffffff0a067890 */ /* 0x000fe2000fffe009 */
[----:B------:R-:W-:-:S03]  /*0d20*/  UMOV UR4, URZ ;  /* 0x0000003f00047c82 */ /* 0x000fc60008000000 */
[-C--:B------:R-:W-:Y:S02]  /*0d30*/  IABS R0, R4.reuse ;  /* 0x0000000400007213 */ /* 0x080fe40000000000 */
[----:B------:R-:W-:Y:S01]  /*0d40*/  MOV R5, UR6 ;  /* 0x0000000600057c02 */ /* 0x000fe20008000f00 */
[----:B------:R-:W-:Y:S01]  /*0d50*/  ULOP3.LUT UR6, UR6, UR10, URZ, 0x3c, !UPT ;  /* 0x0000000a06067292 */ /* 0x000fe2000f8e3c3f */
[----:B------:R-:W-:Y:S02]  /*0d60*/  R2UR UR11, R0 ;  /* 0x00000000000b72ca */ /* 0x000fe400000e0000 */
[----:B------:R-:W-:Y:S02]  /*0d70*/  IABS R5, R5 ;  /* 0x0000000500057213 */ /* 0x000fe40000000000 */
[----:B------:R-:W-:-:S03]  /*0d80*/  IABS R6, R4 ;  /* 0x0000000400067213 */ /* 0x000fc60000000000 */
        /* <DEDUP_REMOVED lines=24> */
.L_x_4228:
[----:B------:R-:W-:Y:S01]  /*0f10*/  UIMAD UR38, UR38, UR4, URZ ;  /* 0x00000004262672a4 */ /* 0x000fe2000f8e023f */
[----:B------:R-:W-:Y:S01]  /*0f20*/  IMAD.U32 R0, RZ, RZ, UR9 ;  /* 0x00000009ff007e24 */ /* 0x000fe2000f8e00ff */
[----:B------:R-:W-:Y:S01]  /*0f30*/  MOV R3, UR4 ;  /* 0x0000000400037c02 */ /* 0x000fe20008000f00 */
[----:B------:R-:W0:Y:S01]  /*0f40*/  S2R R4, SR_TID.X ;  /* 0x0000000000047919 */ /* 0x000e220000002100 */
[----:B------:R-:W-:Y:S02]  /*0f50*/  PLOP3.LUT P0, PT, PT, PT, PT, 0x80, 0x0 ;  /* 0x000000000000781c */ /* 0x000fe40003f0f070 */
[----:B------:R-:W-:Y:S02]  /*0f60*/  CS2R R150, SRZ ;  /* 0x0000000000967805 */ /* 0x000fe4000001ff00 */
[----:B------:R-:W-:Y:S01]  /*0f70*/  VIADDMNMX R0, R3, UR38, R0, PT ;  /* 0x0000002603007c46 */ /* 0x000fe2000b800100 */
[----:B------:R-:W-:Y:S01]  /*0f80*/  IMAD.MOV.U32 R3, RZ, RZ, RZ ;  /* 0x000000ffff037224 */ /* 0x000fe200078e00ff */
[----:B------:R-:W-:-:S02]  /*0f90*/  CS2R R148, SRZ ;  /* 0x0000000000947805 */ /* 0x000fc4000001ff00 */
[----:B------:R-:W-:Y:S02]  /*0fa0*/  CS2R R146, SRZ ;  /* 0x0000000000927805 */ /* 0x000fe4000001ff00 */
[----:B------:R-:W-:Y:S02]  /*0fb0*/  R2UR UR41, R0 ;  /* 0x00000000002972ca */ /* 0x000fe400000e0000 */
        /* <DEDUP_REMOVED lines=11> */
[----:B------:R-:W-:Y:S01]  /*1070*/  CS2R R122, SRZ ;  /* 0x00000000007a7805 */ /* 0x000fe2000001ff00 */
[----:B------:R-:W-:Y:S01]  /*1080*/  UISETP.GT.AND UP0, UPT, UR41, UR38, UPT ;  /* 0x000000262900728c */ /* 0x000fe2000bf04270 */
[----:B------:R-:W-:Y:S02]  /*1090*/  CS2R R120, SRZ ;  /* 0x0000000000787805 */ /* 0x000fe4000001ff00 */
[----:B------:R-:W-:Y:S02]  /*10a0*/  CS2R R118, SRZ ;  /* 0x0000000000767805 */ /* 0x000fe4000001ff00 */
[----:B------:R-:W-:Y:S02]  /*10b0*/  CS2R R116, SRZ ;  /* 0x0000000000747805 */ /* 0x000fe4000001ff00 */
[----:B------:R-:W-:-:S02]  /*10c0*/  CS2R R114, SRZ ;  /* 0x0000000000727805 */ /* 0x000fc4000001ff00 */
[----:B------:R-:W-:Y:S02]  /*10d0*/  CS2R R112, SRZ ;  /* 0x0000000000707805 */ /* 0x000fe4000001ff00 */
[----:B------:R-:W-:Y:S02]  /*10e0*/  PLOP3.LUT P1, PT, PT, PT, UP0, 0x80, 0x0 ;  /* 0x000000000000781c */ /* 0x000fe40003f2f008 */
[----:B------:R-:W-:Y:S02]  /*10f0*/  CS2R R110, SRZ ;  /* 0x00000000006e7805 */ /* 0x000fe4000001ff00 */
[----:B------:R-:W-:Y:S02]  /*1100*/  CS2R R108, SRZ ;  /* 0x00000000006c7805 */ /* 0x000fe4000001ff00 */
[----:B------:R-:W-:Y:S02]  /*1110*/  CS2R R106, SRZ ;  /* 0x00000000006a7805 */ /* 0x000fe4000001ff00 */
[----:B------:R-:W-:-:S02]  /*1120*/  CS2R R104, SRZ ;  /* 0x0000000000687805 */ /* 0x000fc4000001ff00 */
[----:B------:R-:W-:Y:S01]  /*1130*/  CS2R R102, SRZ ;  /* 0x0000000000667805 */ /* 0x000fe2000001ff00 */
[----:B0-----:R-:W-:Y:S01]  /*1140*/  VIADD R16, R4, 0xffffff80 ;  /* 0xffffff8004107836 */ /* 0x001fe20000000000 */
[----:B------:R-:W-:Y:S01]  /*1150*/  CS2R R100, SRZ ;  /* 0x0000000000647805 */ /* 0x000fe2000001ff00 */
[----:B------:R-:W-:Y:S01]  /*1160*/  IMAD.MOV.U32 R4, RZ, RZ, RZ ;  /* 0x000000ffff047224 */ /* 0x000fe200078e00ff */
        /* <DEDUP_REMOVED lines=60> */
[----:B------:R-:W-:Y:S01]  /*1530*/  MOV R4, UR4 ;  /* 0x0000000400047c02 */ /* 0x000fe20008000f00 */
[----:B------:R0:W1:Y:S01]  /*1540*/  LDC.64 R14, c[0x4][R0] ;  /* 0x01000000000e7b82 */ /* 0x0000620000000a00 */
[----:B------:R-:W-:Y:S01]  /*1550*/  IMAD.U32 R5, RZ, RZ, UR5 ;  /* 0x00000005ff057e24 */ /* 0x000fe2000f8e00ff */
[----:B------:R-:W-:Y:S01]  /*1560*/  ULDC.64 UR4, c[0x4][0xa0] ;  /* 0x0100280000047ab9 */ /* 0x000fe20000000a00 */
[----:B------:R-:W-:Y:S01]  /*1570*/  MOV R10, UR6 ;  /* 0x00000006000a7c02 */ /* 0x000fe20008000f00 */
[----:B------:R-:W-:Y:S01]  /*1580*/  IMAD.U32 R6, RZ, RZ, UR4 ;  /* 0x00000004ff067e24 */ /* 0x000fe2000f8e00ff */
[----:B------:R-:W-:Y:S01]  /*1590*/  MOV R13, RZ ;  /* 0x000000ff000d7202 */ /* 0x000fe20000000f00 */
[----:B------:R-:W-:-:S02]  /*15a0*/  IMAD.U32 R7, RZ, RZ, UR5 ;  /* 0x00000005ff077e24 */ /* 0x000fc4000f8e00ff */
[----:B------:R-:W-:Y:S02]  /*15b0*/  IMAD.U32 R11, RZ, RZ, UR7 ;  /* 0x00000007ff0b7e24 */ /* 0x000fe4000f8e00ff */
[----:B------:R-:W-:Y:S02]  /*15c0*/  IMAD.MOV.U32 R8, RZ, RZ, 0x70 ;  /* 0x00000070ff087424 */ /* 0x000fe400078e00ff */
[----:B0-----:R-:W-:-:S07]  /*15d0*/  IMAD.MOV.U32 R12, RZ, RZ, 0x1 ;  /* 0x00000001ff0c7424 */ /* 0x001fce00078e00ff */
[----:B------:R-:W-:-:S07]  /*15e0*/  LEPC R20, `(.L_x_4230) ;  /* 0x000000001014794e */ /* 0x000fce0000000000 */
[----:B-1----:R-:W-:Y:S05]  /*15f0*/  CALL.ABS.NOINC R14 ;  /* 0x000000000e007343 */ /* 0x002fea0003c00000 */
.L_x_4230:
[----:B------:R-:W-:Y:S01]  /*1600*/  SHF.L.U32 R7, RZ, 0x1f, RZ ;  /* 0x0000001fff077819 */ /* 0x000fe200000006ff */
[----:B------:R-:W-:-:S03]  /*1610*/  VIADD R0, R2, 0x8 ;  /* 0x0000000802007836 */ /* 0x000fc60000000000 */
[----:B------:R-:W0:Y:S02]  /*1620*/  SYNCS.PHASECHK.TRANS64.TRYWAIT P0, [UR39+0x22800], R7 ;  /* 0x02280007ff0075a7 */ /* 0x000e240008000167 */
[----:B0-----:R-:W-:Y:S05]  /*1630*/  @!P0 BRA `(.L_x_4231) ;  /* 0x000000dc00648947 */ /* 0x001fea0003800000 */
.L_x_4347:
[----:B------:R-:W-:Y:S05]  /*1640*/  WARPSYNC.ALL ;  /* 0x0000000000007948 */ /* 0x000fea0003800000 */
[----:B------:R-:W-:Y:S01]  /*1650*/  ULOP3.LUT UR4, UR42, 0x1, URZ, 0xfc, !UPT ;  /* 0x000000012a047892 */ /* 0x000fe2000f8efc3f */
[----:B------:R1:W-:Y:S03]  /*1660*/  BAR.SYNC.DEFER_BLOCKING R0, 0x100 ;  /* 0x000400000000751d */ /* 0x0003e60000010000 */
[----:B------:R-:W-:-:S06]  /*1670*/  UISETP.NE.AND UP0, UPT, UR4, 0x3, UPT ;  /* 0x000000030400788c */ /* 0x000fcc000bf05270 */
[----:B------:R-:W-:-:S13]  /*1680*/  PLOP3.LUT P0, PT, PT, PT, UP0, 0x80, 0x0 ;  /* 0x000000000000781c */ /* 0x000fda0003f0f008 */
[----:B-1----:R-:W-:Y:S05]  /*1690*/  @!P0 BRA `(.L_x_4232) ;  /* 0x0000000000048947 */ /* 0x002fea0003800000 */
[----:B------:R-:W-:Y:S01]  /*16a0*/  BPT.TRAP 0x1 ;  /* 0x000000040000795c */ /* 0x000fe20000300000 */
.L_x_4232:
[----:B------:R1:W2:Y:S01]  /*16b0*/  SYNCS.PHASECHK.TRANS64.TRYWAIT P1, [UR39+0x22830], R7 ;  /* 0x02283007ff0075a7 */ /* 0x0002a20008020167 */
[----:B------:R-:W-:Y:S05]  /*16c0*/  @!P0 BRA `(.L_x_4233) ;  /* 0x0000000000048947 */ /* 0x000fea0003800000 */
[----:B------:R-:W-:Y:S01]  /*16d0*/  BPT.TRAP 0x1 ;  /* 0x000000040000795c */ /* 0x000fe20000300000 */
.L_x_4233:
[----:B--2---:R-:W-:Y:S05]  /*16e0*/  @P1 BRA `(.L_x_4234) ;  /* 0x0000000000081947 */ /* 0x004fea0003800000 */
[----:B------:R-:W2:Y:S02]  /*16f0*/  SYNCS.PHASECHK.TRANS64.TRYWAIT P1, [UR39+0x22830], R7 ;  /* 0x02283007ff0075a7 */ /* 0x000ea40008020167 */
[----:B--2---:R-:W-:Y:S05]  /*1700*/  @!P1 BRA `(.L_x_4235) ;  /* 0x000000dc00489947 */ /* 0x004fea0003800000 */
.L_x_4234:
[----:B------:R-:W-:Y:S01]  /*1710*/  UIADD3 UR4, UR39, 0x1c400, URZ ;  /* 0x0001c40027047890 */ /* 0x000fe2000fffe03f */
[----:B------:R-:W-:Y:S01]  /*1720*/  WARPGROUP.ARRIVE ;  /* 0x00000000000079c5 */ /* 0x000fe20000000000 */
[----:B------:R-:W-:Y:S01]  /*1730*/  ULOP3.LUT UR8, UR46, 0x10000, URZ, 0xfc, !UPT ;  /* 0x000100002e087892 */ /* 0x000fe2000f8efc3f */
[----:B------:R-:W-:Y:S01]  /*1740*/  LOP3.LUT R5, R18, 0xffffff80, RZ, 0xc0, !PT ;  /* 0xffffff8012057812 */ /* 0x000fe200078ec0ff */
[----:B------:R-:W-:Y:S01]  /*1750*/  USHF.R.U32.HI UR4, URZ, 0x4, UR4 ;  /* 0x000000043f047899 */ /* 0x000fe20008011604 */
[----:B------:R-:W-:Y:S01]  /*1760*/  LEA.HI R17, R17, R16, RZ, 0x2 ;  /* 0x0000001011117211 */ /* 0x000fe200078f10ff */
[----:B------:R-:W-:Y:S01]  /*1770*/  UMOV UR9, 0x40000040 ;  /* 0x4000004000097882 */ /* 0x000fe20000000000 */
[----:B------:R-:W-:Y:S01]  /*1780*/  UMOV UR7, 0x40000040 ;  /* 0x4000004000077882 */ /* 0x000fe20000000000 */
[----:B------:R-:W-:Y:S01]  /*1790*/  ULOP3.LUT UR4, UR4, 0x3fff, URZ, 0xc0, !UPT ;  /* 0x00003fff04047892 */ /* 0x000fe2000f8ec03f */
[C---:B------:R-:W-:Y:S01]  /*17a0*/  IMAD.IADD R6, R16.reuse, 0x1, -R5 ;  /* 0x0000000110067824 */ /* 0x040fe200078e0a05 */
[----:B------:R-:W-:Y:S01]  /*17b0*/  UMOV UR5, UR9 ;  /* 0x0000000900057c82 */ /* 0x000fe20008000000 */
[----:B------:R-:W-:Y:S01]  /*17c0*/  UIADD3 UR12, UR8, 0x2, URZ ;  /* 0x00000002080c7890 */ /* 0x000fe2000fffe03f */
[----:B------:R-:W-:Y:S01]  /*17d0*/  LOP3.LUT R17, R17, 0xfffffffc, RZ, 0xc0, !PT ;  /* 0xfffffffc11117812 */ /* 0x000fe200078ec0ff */
[----:B------:R-:W-:Y:S01]  /*17e0*/  ULOP3.LUT UR6, UR4, 0x10000, URZ, 0xfc, !UPT ;  /* 0x0001000004067892 */ /* 0x000fe2000f8efc3f */
[----:B------:R-:W-:Y:S01]  /*17f0*/  SHF.R.S32.HI R5, RZ, 0x1f, R6 ;  /* 0x0000001fff057819 */ /* 0x000fe20000011406 */
[----:B------:R-:W-:Y:S01]  /*1800*/  UMOV UR13, 0x40000040 ;  /* 0x40000040000d7882 */ /* 0x000fe20000000000 */
[----:B------:R-:W-:Y:S01]  /*1810*/  UMOV UR4, UR8 ;  /* 0x0000000800047c82 */ /* 0x000fe20008000000 */
[----:B------:R-:W-:Y:S01]  /*1820*/  UIADD3 UR14, UR6, 0x2, URZ ;  /* 0x00000002060e7890 */ /* 0x000fe2000fffe03f */
[----:B------:R-:W-:Y:S01]  /*1830*/  LEA.HI R12, R19, R19, RZ, 0x1 ;  /* 0x00000013130c7211 */ /* 0x000fe200078f08ff */
[----:B------:R-:W-:Y:S01]  /*1840*/  UMOV UR15, 0x40000040 ;  /* 0x40000040000f7882 */ /* 0x000fe20000000000 */
[----:B------:R-:W-:Y:S01]  /*1850*/  UIADD3 UR16, UR8, 0x4, URZ ;  /* 0x0000000408107890 */ /* 0x000fe2000fffe03f */
[CC--:B------:R-:W-:Y:S01]  /*1860*/  LEA.HI R8, R5.reuse, R6.reuse, RZ, 0x2 ;  /* 0x0000000605087211 */ /* 0x0c0fe200078f10ff */
[----:B------:R-:W-:Y:S01]  /*1870*/  HGMMA.64x96x16.F32 R24, gdesc[UR4], RZ, !UPT, gsb0 ;  /* 0x01600000041879f0 */ /* 0x000fe2000c0008ff */
[----:B------:R-:W-:Y:S01]  /*1880*/  UIADD3 UR18, UR6, 0x4, URZ ;  /* 0x0000000406127890 */ /* 0x000fe2000fffe03f */
[----:B------:R-:W-:Y:S01]  /*1890*/  IMAD.IADD R17, R16, 0x1, -R17 ;  /* 0x0000000110117824 */ /* 0x000fe200078e0a11 */
[----:B------:R-:W-:Y:S01]  /*18a0*/  UMOV UR17, 0x40000040 ;  /* 0x4000004000117882 */ /* 0x000fe20000000000 */
[----:B------:R-:W-:Y:S01]  /*18b0*/  UMOV UR19, 0x40000040 ;  /* 0x4000004000137882 */ /* 0x000fe20000000000 */
[----:B------:R-:W-:Y:S01]  /*18c0*/  UIADD3 UR20, UR8, 0x6, URZ ;  /* 0x0000000608147890 */ /* 0x000fe2000fffe03f */
[----:B------:R-:W-:Y:S01]  /*18d0*/  LOP3.LUT R16, R12, 0x3fffffe, RZ, 0xc0, !PT ;  /* 0x03fffffe0c107812 */ /* 0x000fe200078ec0ff */
[----:B------:R-:W-:Y:S01]  /*18e0*/  UIADD3 UR22, UR6, 0x6, URZ ;  /* 0x0000000606167890 */ /* 0x000fe2000fffe03f */
[----:B------:R-:W-:Y:S01]  /*18f0*/  LEA.HI R12, R5, R6, RZ, 0x5 ;  /* 0x00000006050c7211 */ /* 0x000fe200078f28ff */
[----:B------:R-:W-:Y:S01]  /*1900*/  UMOV UR21, 0x40000040 ;  /* 0x4000004000157882 */ /* 0x000fe20000000000 */
[----:B------:R-:W-:Y:S01]  /*1910*/  UMOV UR23, 0x40000040 ;  /* 0x4000004000177882 */ /* 0x000fe20000000000 */
[--C-:B------:R-:W-:Y:S01]  /*1920*/  SHF.R.S32.HI R5, RZ, 0x2, R8.reuse ;  /* 0x00000002ff057819 */ /* 0x100fe20000011408 */
[----:B------:R-:W-:Y:S01]  /*1930*/  ULDC UR4, c[0x0][0x448] ;  /* 0x0001120000047ab9 */ /* 0x000fe20000000800 */
[----:B------:R-:W-:Y:S01]  /*1940*/  SHF.R.S32.HI R14, RZ, 0x1f, R8 ;  /* 0x0000001fff0e7819 */ /* 0x000fe20000011408 */
[----:B------:R-:W-:Y:S01]  /*1950*/  UISETP.NE.AND UP0, UPT, UR4, 0x1, UPT ;  /* 0x000000010400788c */ /* 0x000fe2000bf05270 */
[----:B------:R-:W-:Y:S01]  /*1960*/  SHF.R.S32.HI R12, RZ, 0x5, R12 ;  /* 0x00000005ff0c7819 */ /* 0x000fe2000001140c */
[----:B------:R-:W-:Y:S01]  /*1970*/  ULDC UR5, c[0x0][0x9d8] ;  /* 0x0002760000057ab9 */ /* 0x000fe20000000800 */
[----:B------:R-:W-:Y:S01]  /*1980*/  LEA.HI R14, R14, R5, RZ, 0x3 ;  /* 0x000000050e0e7211 */ /* 0x000fe200078f18ff */
[----:B------:R-:W-:Y:S01]  /*1990*/  ULDC UR11, c[0x0][0x288] ;  /* 0x0000a200000b7ab9 */ /* 0x000fe20000000800 */
[----:B------:R-:W-:Y:S01]  /*19a0*/  LEA R12, R12, UR43, 0x4 ;  /* 0x0000002b0c0c7c11 */ /* 0x000fe2000f8e20ff */
[----:B------:R-:W-:Y:S01]  /*19b0*/  ULDC UR7, c[0x0][0x988] ;  /* 0x0002620000077ab9 */ /* 0x000fe20000000800 */
[----:B------:R-:W-:Y:S01]  /*19c0*/  LOP3.LUT R14, R14, 0xfffffff8, RZ, 0xc0, !PT ;  /* 0xfffffff80e0e7812 */ /* 0x000fe200078ec0ff */
[----:B------:R-:W2:Y:S01]  /*19d0*/  S2R R75, SR_TID.X ;  /* 0x00000000004b7919 */ /* 0x000ea20000002100 */
[----:B------:R-:W-:-:S02]  /*19e0*/  LEA.HI R13, R17, R17, RZ, 0x1 ;  /* 0x00000011110d7211 */ /* 0x000fc400078f08ff */
[----:B------:R-:W-:Y:S01]  /*19f0*/  IADD3 R15, R12, R5, -R14 ;  /* 0x000000050c0f7210 */ /* 0x000fe20007ffe80e */
[----:B------:R-:W-:Y:S01]  /*1a00*/  @UP0 ULDC UR4, c[0x0][0x44c] ;  /* 0x0001130000040ab9 */ /* 0x000fe20000000800 */
[----:B------:R-:W-:Y:S02]  /*1a10*/  IADD3 R16, R19, -R16, RZ ;  /* 0x8000001013107210 */ /* 0x000fe40007ffe0ff */
[----:B------:R-:W-:Y:S02]  /*1a20*/  LOP3.LUT R12, R13, 0x1ffffffe, RZ, 0xc0, !PT ;  /* 0x1ffffffe0d0c7812 */ /* 0x000fe400078ec0ff */
[----:B------:R-:W-:Y:S01]  /*1a30*/  PLOP3.LUT P1, PT, PT, PT, UP0, 0x80, 0x0 ;  /* 0x000000000000781c */ /* 0x000fe20003f2f008 */
[----:B------:R-:W-:Y:S02]  /*1a40*/  IMAD R16, R16, 0x40, R15 ;  /* 0x0000004010107824 */ /* 0x000fe400078e020f */
[----:B------:R-:W-:-:S04]  /*1a50*/  IMAD.IADD R5, R17, 0x1, -R12 ;  /* 0x0000000111057824 */ /* 0x000fc800078e0a0c */
[----:B------:R-:W-:-:S05]  /*1a60*/  IMAD R5, R5, 0x8, R16 ;  /* 0x0000000805057824 */ /* 0x000fca00078e0210 */
[----:B------:R-:W-:Y:S01]  /*1a70*/  MOV R12, R5 ;  /* 0x00000005000c7202 */ /* 0x000fe20000000f00 */
[----:B------:R-:W-:Y:S01]  /*1a80*/  @P1 IMAD.HI.U32 R13, R5, UR4, RZ ;  /* 0x00000004050d1c27 */ /* 0x000fe2000f8e00ff */
[----:B------:R-:W-:-:S04]  /*1a90*/  @UP0 ULDC UR4, c[0x0][0x450] ;  /* 0x0001140000040ab9 */ /* 0x000fc80000000800 */
[----:B------:R-:W-:Y:S01]  /*1aa0*/  @P1 SHF.R.U32.HI R12, RZ, UR4, R13 ;  /* 0x00000004ff0c1c19 */ /* 0x000fe2000801160d */
[----:B------:R-:W-:Y:S01]  /*1ab0*/  UIMAD UR4, UR41, -0x60, UR40 ;  /* 0xffffffa0290478a4 */ /* 0x000fe2000f8e0228 */
[----:B------:R-:W-:-:S03]  /*1ac0*/  LOP3.LUT R13, R8, 0x7ffffffc, RZ, 0xc0, !PT ;  /* 0x7ffffffc080d7812 */ /* 0x000fc600078ec0ff */
[----:B------:R-:W3:Y:S01]  /*1ad0*/  SHFL.IDX PT, R14, R12, 0x1, 0x1c1f ;  /* 0x003c1f000c0e7f89 */ /* 0x000ee200000e0000 */
[----:B------:R-:W-:Y:S01]  /*1ae0*/  UIADD3 UR4, UR4, 0x60, URZ ;  /* 0x0000006004047890 */ /* 0x000fe2000fffe03f */
[----:B------:R-:W-:Y:S01]  /*1af0*/  IMAD.IADD R6, R6, 0x1, -R13 ;  /* 0x0000000106067824 */ /* 0x000fe200078e0a0d */
[----:B--2---:R-:W-:Y:S01]  /*1b00*/  LOP3.LUT R75, R75, 0x7f, RZ, 0xc0, !PT ;  /* 0x0000007f4b4b7812 */ /* 0x004fe200078ec0ff */
[----:B------:R-:W2:Y:S03]  /*1b10*/  SHFL.IDX PT, R12, R12, RZ, 0x1c1f ;  /* 0x001c1fff0c0c7589 */ /* 0x000ea600000e0000 */
[----:B------:R-:W-:-:S04]  /*1b20*/  IMAD.U32 R13, RZ, RZ, UR4 ;  /* 0x00000004ff0d7e24 */ /* 0x000fc8000f8e00ff */
[----:B------:R-:W-:Y:S02]  /*1b30*/  IMAD R8, R6, -0x2, R13 ;  /* 0xfffffffe06087824 */ /* 0x000fe400078e020d */
[----:B------:R-:W-:-:S05]  /*1b40*/  IMAD.U32 R13, RZ, RZ, UR11 ;  /* 0x0000000bff0d7e24 */ /* 0x000fca000f8e00ff */
[----:B------:R-:W-:-:S04]  /*1b50*/  IADD3 R13, R8, 0x1, -R13 ;  /* 0x00000001080d7810 */ /* 0x000fc80007ffe80d */
[----:B---3--:R-:W-:-:S04]  /*1b60*/  VIADDMNMX R14, R14, R13, R8, PT ;  /* 0x0000000d0e0e7246 */ /* 0x008fc80003800108 */
[C---:B------:R-:W-:Y:S02]  /*1b70*/  ISETP.GT.AND P2, PT, R14.reuse, RZ, PT ;  /* 0x000000ff0e00720c */ /* 0x040fe40003f44270 */
[C---:B------:R-:W-:Y:S02]  /*1b80*/  ISETP.GT.AND P3, PT, R14.reuse, 0x1, PT ;  /* 0x000000010e00780c */ /* 0x040fe40003f64270 */
[----:B------:R-:W-:Y:S02]  /*1b90*/  ISETP.GT.AND P4, PT, R14, 0x8, PT ;  /* 0x000000080e00780c */ /* 0x000fe40003f84270 */
[----:B--2---:R-:W-:-:S04]  /*1ba0*/  VIADDMNMX R12, R12, R13, R8, PT ;  /* 0x0000000d0c0c7246 */ /* 0x004fc80003800108 */
[----:B------:R-:W-:Y:S01]  /*1bb0*/  ISETP.GT.AND P5, PT, R12, 0x8, PT ;  /* 0x000000080c00780c */ /* 0x000fe20003fa4270 */
        /* <DEDUP_REMOVED lines=33> */
[----:B--2---:R-:W-:Y:S01]  /*1dd0*/  FSEL R18, R26, -INF , P2 ;  /* 0xff8000001a127808 */ /* 0x004fe20001000000 */
[----:B------:R-:W-:Y:S01]  /*1de0*/  FMUL.FTZ R55, R55, UR5 ;  /* 0x0000000537377c20 */ /* 0x000fe20008410000 */
[----:B------:R-:W-:Y:S01]  /*1df0*/  ISETP.GT.AND P2, PT, R14, 0x9, PT ;  /* 0x000000090e00780c */ /* 0x000fe20003f44270 */
[----:B------:R-:W-:Y:S01]  /*1e00*/  FMUL.FTZ R10, R37, UR5 ;  /* 0x00000005250a7c20 */ /* 0x000fe20008410000 */
[----:B------:R-:W-:Y:S01]  /*1e10*/  FMUL.FTZ R58, R58, UR5 ;  /* 0x000000053a3a7c20 */ /* 0x000fe20008410000 */
[----:B------:R-:W-:Y:S01]  /*1e20*/  FMUL.FTZ R59, R59, UR5 ;  /* 0x000000053b3b7c20 */ /* 0x000fe20008410000 */
[----:B------:R-:W-:Y:S01]  /*1e30*/  FMUL.FTZ R9, R40, UR5 ;  /* 0x0000000528097c20 */ /* 0x000fe20008410000 */
[----:B------:R-:W2:Y:S01]  /*1e40*/  MUFU.TANH R21, R31 ;  /* 0x0000001f00157308 */ /* 0x000ea20000002400 */
[----:B---3--:R-:W-:Y:S01]  /*1e50*/  FSEL R19, R27, -INF , P3 ;  /* 0xff8000001b137808 */ /* 0x008fe20001800000 */
[----:B------:R-:W-:Y:S01]  /*1e60*/  FMUL.FTZ R62, R62, UR5 ;  /* 0x000000053e3e7c20 */ /* 0x000fe20008410000 */
[----:B------:R-:W-:Y:S01]  /*1e70*/  ISETP.GT.AND P3, PT, R14, 0x10, PT ;  /* 0x000000100e00780c */ /* 0x000fe20003f64270 */
[----:B0-----:R-:W-:Y:S01]  /*1e80*/  FMUL.FTZ R4, R41, UR5 ;  /* 0x0000000529047c20 */ /* 0x001fe20008410000 */
[----:B------:R-:W-:Y:S01]  /*1e90*/  FMNMX.FTZ R15, R18, R19, !PT ;  /* 0x00000013120f7209 */ /* 0x000fe20007810000 */
[----:B------:R-:W-:Y:S01]  /*1ea0*/  FMUL.FTZ R63, R63, UR5 ;  /* 0x000000053f3f7c20 */ /* 0x000fe20008410000 */
[----:B------:R-:W-:Y:S01]  /*1eb0*/  FMUL.FTZ R66, R66, UR5 ;  /* 0x0000000542427c20 */ /* 0x000fe20008410000 */
[----:B------:R-:W0:Y:S01]  /*1ec0*/  MUFU.TANH R22, R34 ;  /* 0x0000002200167308 */ /* 0x000e220000002400 */
[----:B----4-:R-:W-:Y:S01]  /*1ed0*/  FSEL R20, R20, -INF , P4 ;  /* 0xff80000014147808 */ /* 0x010fe20002000000 */
[----:B------:R-:W-:Y:S01]  /*1ee0*/  FMUL.FTZ R67, R67, UR5 ;  /* 0x0000000543437c20 */ /* 0x000fe20008410000 */
[----:B------:R-:W-:Y:S01]  /*1ef0*/  FMUL.FTZ R3, R44, UR5 ;  /* 0x000000052c037c20 */ /* 0x000fe20008410000 */
[----:B------:R-:W-:Y:S01]  /*1f00*/  FMUL.FTZ R70, R70, UR5 ;  /* 0x0000000546467c20 */ /* 0x000fe20008410000 */
[----:B------:R-:W-:Y:S01]  /*1f10*/  FMNMX.FTZ R16, R20, R15, !PT ;  /* 0x0000000f14107209 */ /* 0x000fe20007810000 */
[----:B------:R-:W-:Y:S01]  /*1f20*/  FMUL.FTZ R71, R71, UR5 ;  /* 0x0000000547477c20 */ /* 0x000fe20008410000 */
[----:B------:R-:W-:Y:S01]  /*1f30*/  FMUL.FTZ R25, R25, UR5 ;  /* 0x0000000519197c20 */ /* 0x000fe20008410000 */
[----:B------:R-:W-:Y:S01]  /*1f40*/  MUFU.TANH R23, R24 ;  /* 0x0000001800177308 */ /* 0x000fe20000002400 */
[----:B--2---:R-:W-:Y:S01]  /*1f50*/  FSEL R21, R21, -INF , P2 ;  /* 0xff80000015157808 */ /* 0x004fe20001000000 */
[----:B------:R-:W-:Y:S01]  /*1f60*/  FMUL.FTZ R29, R29, UR5 ;  /* 0x000000051d1d7c20 */ /* 0x000fe20008410000 */
[----:B------:R-:W-:Y:S01]  /*1f70*/  ISETP.GT.AND P2, PT, R14, 0x11, PT ;  /* 0x000000110e00780c */ /* 0x000fe20003f44270 */
[----:B------:R-:W-:Y:S01]  /*1f80*/  FMUL.FTZ R48, R48, UR5 ;  /* 0x0000000530307c20 */ /* 0x000fe20008410000 */
[----:B------:R-:W-:Y:S01]  /*1f90*/  FMNMX.FTZ R15, R21, R16, !PT ;  /* 0x00000010150f7209 */ /* 0x000fe20007810000 */
[----:B------:R-:W-:Y:S01]  /*1fa0*/  FMUL.FTZ R49, R49, UR5 ;  /* 0x0000000531317c20 */ /* 0x000fe20008410000 */
[----:B------:R-:W-:Y:S01]  /*1fb0*/  ISETP.GT.AND P4, PT, R12, 0x1, PT ;  /* 0x000000010c00780c */ /* 0x000fe20003f84270 */
[----:B------:R-:W2:Y:S01]  /*1fc0*/  MUFU.TANH R24, R35 ;  /* 0x0000002300187308 */ /* 0x000ea20000002400 */
[----:B0-----:R-:W-:Y:S01]  /*1fd0*/  FSEL R22, R22, -INF , P3 ;  /* 0xff80000016167808 */ /* 0x001fe20001800000 */
[----:B------:R-:W-:Y:S01]  /*1fe0*/  FMUL.FTZ R45, R45, UR5 ;  /* 0x000000052d2d7c20 */ /* 0x000fe20008410000 */
[----:B------:R-:W-:Y:S01]  /*1ff0*/  ISETP.GT.AND P3, PT, R14, 0x18, PT ;  /* 0x000000180e00780c */ /* 0x000fe20003f64270 */
[----:B------:R-:W-:Y:S01]  /*2000*/  FMUL.FTZ R52, R52, UR5 ;  /* 0x0000000534347c20 */ /* 0x000fe20008410000 */
[----:B------:R-:W-:Y:S01]  /*2010*/  FMNMX.FTZ R15, R22, R15, !PT ;  /* 0x0000000f160f7209 */ /* 0x000fe20007810000 */
        /* <DEDUP_REMOVED lines=11> */
[----:B--2---:R-:W-:-:S02]  /*20d0*/  FSEL R24, R24, -INF , P2 ;  /* 0xff80000018187808 */ /* 0x004fc40001000000 */
[----:B------:R-:W-:Y:S02]  /*20e0*/  ISETP.GT.AND P2, PT, R14, 0x19, PT ;  /* 0x000000190e00780c */ /* 0x000fe40003f44270 */
[----:B------:R-:W-:-:S03]  /*20f0*/  FMNMX.FTZ R15, R24, R15, !PT ;  /* 0x0000000f180f7209 */ /* 0x000fc60007810000 */
[----:B------:R-:W2:Y:S01]  /*2100*/  MUFU.TANH R28, R39 ;  /* 0x00000027001c7308 */ /* 0x000ea20000002400 */
[----:B0-----:R-:W-:Y:S02]  /*2110*/  FSEL R26, R38, -INF , P3 ;  /* 0xff800000261a7808 */ /* 0x001fe40001800000 */
[----:B------:R-:W-:Y:S02]  /*2120*/  ISETP.GT.AND P3, PT, R14, 0x20, PT ;  /* 0x000000200e00780c */ /* 0x000fe40003f64270 */
[----:B------:R-:W-:-:S03]  /*2130*/  FMNMX.FTZ R15, R26, R15, !PT ;  /* 0x0000000f1a0f7209 */ /* 0x000fc60007810000 */
[----:B------:R-:W0:Y:S08]  /*2140*/  MUFU.TANH R30, R42 ;  /* 0x0000002a001e7308 */ /* 0x000e300000002400 */
[----:B------:R-:W-:Y:S01]  /*2150*/  MUFU.TANH R73, R32 ;  /* 0x0000002000497308 */ /* 0x000fe20000002400 */
[----:B--2---:R-:W-:Y:S02]  /*2160*/  FSEL R28, R28, -INF , P2 ;  /* 0xff8000001c1c7808 */ /* 0x004fe40001000000 */
[----:B------:R-:W-:-:S02]  /*2170*/  ISETP.GT.AND P2, PT, R14, 0x21, PT ;  /* 0x000000210e00780c */ /* 0x000fc40003f44270 */
[----:B------:R-:W-:-:S03]  /*2180*/  FMNMX.FTZ R15, R28, R15, !PT ;  /* 0x0000000f1c0f7209 */ /* 0x000fc60007810000 */
[----:B------:R-:W2:Y:S01]  /*2190*/  MUFU.TANH R32, R43 ;  /* 0x0000002b00207308 */ /* 0x000ea20000002400 */
[----:B0-----:R-:W-:Y:S02]  /*21a0*/  FSEL R30, R30, -INF , P3 ;  /* 0xff8000001e1e7808 */ /* 0x001fe40001800000 */
[----:B------:R-:W-:Y:S02]  /*21b0*/  ISETP.GT.AND P3, PT, R14, 0x28, PT ;  /* 0x000000280e00780c */ /* 0x000fe40003f64270 */
[----:B------:R-:W-:-:S03]  /*21c0*/  FMNMX.FTZ R15, R30, R15, !PT ;  /* 0x0000000f1e0f7209 */ /* 0x000fc60007810000 */
[----:B------:R-:W-:Y:S08]  /*21d0*/  MUFU.TANH R74, R33 ;  /* 0x00000021004a7308 */ /* 0x000ff00000002400 */
[----:B------:R-:W0:Y:S01]  /*21e0*/  MUFU.TANH R33, R46 ;  /* 0x0000002e00217308 */ /* 0x000e220000002400 */
[----:B--2---:R-:W-:Y:S02]  /*21f0*/  FSEL R32, R32, -INF , P2 ;  /* 0xff80000020207808 */ /* 0x004fe40001000000 */
[----:B------:R-:W-:-:S02]  /*2200*/  ISETP.GT.AND P2, PT, R14, 0x29, PT ;  /* 0x000000290e00780c */ /* 0x000fc40003f44270 */
[----:B------:R-:W-:-:S03]  /*2210*/  FMNMX.FTZ R16, R32, R15, !PT ;  /* 0x0000000f20107209 */ /* 0x000fc60007810000 */
[----:B------:R-:W2:Y:S08]  /*2220*/  MUFU.TANH R34, R47 ;  /* 0x0000002f00227308 */ /* 0x000eb00000002400 */
[----:B------:R-:W3:Y:S01]  /*2230*/  MUFU.TANH R35, R50 ;  /* 0x0000003200237308 */ /* 0x000ee20000002400 */
[----:B0-----:R-:W-:Y:S02]  /*2240*/  FSEL R33, R33, -INF , P3 ;  /* 0xff80000021217808 */ /* 0x001fe40001800000 */
[----:B------:R-:W-:-:S02]  /*2250*/  ISETP.GT.AND P3, PT, R14, 0x30, PT ;  /* 0x000000300e00780c */ /* 0x000fc40003f64270 */
[----:B------:R-:W-:-:S03]  /*2260*/  FMNMX.FTZ R15, R33, R16, !PT ;  /* 0x00000010210f7209 */ /* 0x000fc60007810000 */
[----:B------:R-:W0:Y:S01]  /*2270*/  MUFU.TANH R36, R51 ;  /* 0x0000003300247308 */ /* 0x000e220000002400 */
[----:B--2---:R-:W-:Y:S02]  /*2280*/  FSEL R34, R34, -INF , P2 ;  /* 0xff80000022227808 */ /* 0x004fe40001000000 */
[----:B------:R-:W-:Y:S02]  /*2290*/  ISETP.GT.AND P2, PT, R14, 0x31, PT ;  /* 0x000000310e00780c */ /* 0x000fe40003f44270 */
[----:B------:R-:W-:-:S03]  /*22a0*/  FMNMX.FTZ R16, R34, R15, !PT ;  /* 0x0000000f22107209 */ /* 0x000fc60007810000 */
[----:B------:R-:W2:Y:S01]  /*22b0*/  MUFU.TANH R37, R54 ;  /* 0x0000003600257308 */ /* 0x000ea20000002400 */
[----:B---3--:R-:W-:Y:S02]  /*22c0*/  FSEL R35, R35, -INF , P3 ;  /* 0xff80000023237808 */ /* 0x008fe40001800000 */
[----:B------:R-:W-:Y:S02]  /*22d0*/  ISETP.GT.AND P3, PT, R14, 0x38, PT ;  /* 0x000000380e00780c */ /* 0x000fe40003f64270 */
[----:B------:R-:W-:-:S03]  /*22e0*/  FMNMX.FTZ R15, R35, R16, !PT ;  /* 0x00000010230f7209 */ /* 0x000fc60007810000 */
[----:B------:R-:W3:Y:S01]  /*22f0*/  MUFU.TANH R55, R55 ;  /* 0x0000003700377308 */ /* 0x000ee20000002400 */
[----:B0-----:R-:W-:Y:S02]  /*2300*/  FSEL R36, R36, -INF , P2 ;  /* 0xff80000024247808 */ /* 0x001fe40001000000 */
[----:B------:R-:W-:Y:S02]  /*2310*/  ISETP.GT.AND P2, PT, R14, 0x39, PT ;  /* 0x000000390e00780c */ /* 0x000fe40003f44270 */
        /* <DEDUP_REMOVED lines=33> */
[----:B------:R-:W-:Y:S01]  /*2530*/  MUFU.TANH R25, R25 ;  /* 0x0000001900197308 */ /* 0x000fe20000002400 */
[----:B0-----:R-:W-:Y:S02]  /*2540*/  FSEL R46, R46, -INF , P3 ;  /* 0xff8000002e2e7808 */ /* 0x001fe40001800000 */
[----:B------:R-:W-:Y:S02]  /*2550*/  ISETP.GT.AND P3, PT, R12, RZ, PT ;  /* 0x000000ff0c00720c */ /* 0x000fe40003f64270 */
[----:B------:R-:W-:Y:S02]  /*2560*/  FMNMX.FTZ R14, R46, R15, !PT ;  /* 0x0000000f2e0e7209 */ /* 0x000fe40007810000 */
[----:B------:R-:W-:Y:S01]  /*2570*/  FSEL R13, R23, -INF , P3 ;  /* 0xff800000170d7808 */ /* 0x000fe20001800000 */
[----:B------:R-:W-:Y:S01]  /*2580*/  MUFU.TANH R29, R29 ;  /* 0x0000001d001d7308 */ /* 0x000fe20000002400 */
[----:B--2---:R-:W-:Y:S02]  /*2590*/  FSEL R47, R47, -INF , P2 ;  /* 0xff8000002f2f7808 */ /* 0x004fe40001000000 */
[----:B------:R-:W-:-:S02]  /*25a0*/  ISETP.GT.AND P2, PT, R12, 0x9, PT ;  /* 0x000000090c00780c */ /* 0x000fc40003f44270 */
[----:B------:R-:W-:Y:S02]  /*25b0*/  FMNMX.FTZ R14, R47, R14, !PT ;  /* 0x0000000e2f0e7209 */ /* 0x000fe40007810000 */
[C---:B------:R-:W-:Y:S01]  /*25c0*/  ISETP.GT.AND P3, PT, R12.reuse, 0x10, PT ;  /* 0x000000100c00780c */ /* 0x040fe20003f64270 */
[----:B------:R-:W0:Y:S02]  /*25d0*/  MUFU.TANH R11, R11 ;  /* 0x0000000b000b7308 */ /* 0x000e240000002400 */
[----:B------:R-:W2:Y:S01]  /*25e0*/  SHFL.BFLY PT, R15, R14, 0x2, 0x1f ;  /* 0x0c401f000e0f7f89 */ /* 0x000ea200000e0000 */
[----:B------:R-:W-:Y:S02]  /*25f0*/  FSEL R17, R73, -INF , P3 ;  /* 0xff80000049117808 */ /* 0x000fe40001800000 */
[----:B------:R-:W-:-:S03]  /*2600*/  ISETP.GT.AND P3, PT, R12, 0x18, PT ;  /* 0x000000180c00780c */ /* 0x000fc60003f64270 */
[----:B------:R-:W-:Y:S08]  /*2610*/  MUFU.TANH R31, R48 ;  /* 0x00000030001f7308 */ /* 0x000ff00000002400 */
[----:B------:R-:W-:Y:S01]  /*2620*/  MUFU.TANH R51, R49 ;  /* 0x0000003100337308 */ /* 0x000fe20000002400 */
[----:B0-----:R-:W-:Y:S02]  /*2630*/  FSEL R11, R11, -INF , P3 ;  /* 0xff8000000b0b7808 */ /* 0x001fe40001800000 */
[----:B------:R-:W-:-:S05]  /*2640*/  ISETP.GT.AND P3, PT, R12, 0x20, PT ;  /* 0x000000200c00780c */ /* 0x000fca0003f64270 */
[----:B------:R-:W-:Y:S01]  /*2650*/  MUFU.TANH R10, R10 ;  /* 0x0000000a000a7308 */ /* 0x000fe20000002400 */
[----:B--2---:R-:W-:-:S05]  /*2660*/  FMNMX.FTZ R15, R14, R15, !PT ;  /* 0x0000000f0e0f7209 */ /* 0x004fca0007810000 */
[----:B------:R-:W0:Y:S02]  /*2670*/  SHFL.BFLY PT, R14, R15, 0x1, 0x1f ;  /* 0x0c201f000f0e7f89 */ /* 0x000e2400000e0000 */
[----:B------:R-:W2:Y:S08]  /*2680*/  MUFU.TANH R9, R9 ;  /* 0x0000000900097308 */ /* 0x000eb00000002400 */
[----:B------:R-:W3:Y:S08]  /*2690*/  MUFU.TANH R4, R4 ;  /* 0x0000000400047308 */ /* 0x000ef00000002400 */
[----:B------:R-:W4:Y:S01]  /*26a0*/  MUFU.TANH R3, R3 ;  /* 0x0000000300037308 */ /* 0x000f220000002400 */
[----:B--2---:R-:W-:-:S02]  /*26b0*/  FSEL R9, R9, -INF , P3 ;  /* 0xff80000009097808 */ /* 0x004fc40001800000 */
[----:B------:R-:W-:Y:S02]  /*26c0*/  ISETP.GT.AND P3, PT, R12, 0x28, PT ;  /* 0x000000280c00780c */ /* 0x000fe40003f64270 */
[----:B0-----:R-:W-:-:S03]  /*26d0*/  FMNMX.FTZ R8, R15, R14, !PT ;  /* 0x0000000e0f087209 */ /* 0x001fc60007810000 */
[----:B------:R-:W0:Y:S01]  /*26e0*/  MUFU.TANH R45, R45 ;  /* 0x0000002d002d7308 */ /* 0x000e220000002400 */
[----:B------:R-:W-:Y:S02]  /*26f0*/  FSEL R14, R25, -INF , P4 ;  /* 0xff800000190e7808 */ /* 0x000fe40002000000 */
[C---:B------:R-:W-:Y:S01]  /*2700*/  FSETP.NEU.FTZ.AND P4, PT, R8.reuse, -INF , PT ;  /* 0xff8000000800780b */ /* 0x040fe20003f9d000 */
[----:B------:R-:W-:Y:S01]  /*2710*/  FMUL.FTZ R16, R8, UR7 ;  /* 0x0000000708107c20 */ /* 0x000fe20008410000 */
[----:B------:R-:W-:Y:S02]  /*2720*/  FSEL R15, R72, -INF , P5 ;  /* 0xff800000480f7808 */ /* 0x000fe40002800000 */
[----:B------:R-:W-:Y:S01]  /*2730*/  FMNMX.FTZ R48, R13, R14, !PT ;  /* 0x0000000e0d307209 */ /* 0x000fe20007810000 */
[----:B------:R-:W2:Y:S01]  /*2740*/  MUFU.TANH R52, R52 ;  /* 0x0000003400347308 */ /* 0x000ea20000002400 */
[----:B------:R-:W-:Y:S02]  /*2750*/  FSEL R49, R16, RZ, P4 ;  /* 0x000000ff10317208 */ /* 0x000fe40002000000 */
[----:B------:R-:W-:-:S02]  /*2760*/  FSEL R16, R29, -INF , P2 ;  /* 0xff8000001d107808 */ /* 0x000fc40001000000 */
[----:B------:R-:W-:Y:S01]  /*2770*/  FMNMX.FTZ R23, R15, R48, !PT ;  /* 0x000000300f177209 */ /* 0x000fe20007810000 */
[--C-:B------:R-:W-:Y:S01]  /*2780*/  FFMA.FTZ R25, R18, UR7, -R49.reuse ;  /* 0x0000000712197c23 */ /* 0x100fe20008010831 */
[----:B------:R-:W-:Y:S01]  /*2790*/  ISETP.GT.AND P2, PT, R12, 0x11, PT ;  /* 0x000000110c00780c */ /* 0x000fe20003f44270 */
[--C-:B------:R-:W-:Y:S01]  /*27a0*/  FFMA.FTZ R27, R19, UR7, -R49.reuse ;  /* 0x00000007131b7c23 */ /* 0x100fe20008010831 */
[----:B------:R-:W-:Y:S01]  /*27b0*/  FMNMX.FTZ R48, R16, R23, !PT ;  /* 0x0000001710307209 */ /* 0x000fe20007810000 */
[----:B------:R5:W-:Y:S01]  /*27c0*/  MUFU.EX2 R153, R25 ;  /* 0x0000001900997308 */ /* 0x000be20000000800 */
[----:B------:R-:W-:Y:S01]  /*27d0*/  FSEL R18, R74, -INF , P2 ;  /* 0xff8000004a127808 */ /* 0x000fe20001000000 */
[--C-:B------:R-:W-:Y:S01]  /*27e0*/  FFMA.FTZ R29, R22, UR7, -R49.reuse ;  /* 0x00000007161d7c23 */ /* 0x100fe20008010831 */
[----:B------:R-:W-:Y:S01]  /*27f0*/  FMNMX.FTZ R23, R17, R48, !PT ;  /* 0x0000003011177209 */ /* 0x000fe20007810000 */
[--C-:B------:R-:W-:Y:S01]  /*2800*/  FFMA.FTZ R33, R33, UR7, -R49.reuse ;  /* 0x0000000721217c23 */ /* 0x100fe20008010831 */
[----:B------:R-:W-:Y:S01]  /*2810*/  ISETP.GT.AND P2, PT, R12, 0x19, PT ;  /* 0x000000190c00780c */ /* 0x000fe20003f44270 */
[--C-:B------:R-:W-:Y:S01]  /*2820*/  FFMA.FTZ R34, R34, UR7, -R49.reuse ;  /* 0x0000000722227c23 */ /* 0x100fe20008010831 */
[----:B------:R-:W-:Y:S01]  /*2830*/  FMNMX.FTZ R48, R18, R23, !PT ;  /* 0x0000001712307209 */ /* 0x000fe20007810000 */
[----:B------:R-:W1:Y:S01]  /*2840*/  MUFU.TANH R53, R53 ;  /* 0x0000003500357308 */ /* 0x000e620000002400 */
[----:B------:R-:W-:Y:S01]  /*2850*/  FSEL R19, R10, -INF , P2 ;  /* 0xff8000000a137808 */ /* 0x000fe20001000000 */
[--C-:B-----5:R-:W-:Y:S01]  /*2860*/  FFMA.FTZ R25, R20, UR7, -R49.reuse ;  /* 0x0000000714197c23 */ /* 0x120fe20008010831 */
[----:B------:R-:W-:Y:S01]  /*2870*/  FMNMX.FTZ R48, R11, R48, !PT ;  /* 0x000000300b307209 */ /* 0x000fe20007810000 */
[--C-:B------:R-:W-:Y:S01]  /*2880*/  FFMA.FTZ R35, R35, UR7, -R49.reuse ;  /* 0x0000000723237c23 */ /* 0x100fe20008010831 */
[----:B------:R-:W-:Y:S01]  /*2890*/  ISETP.GT.AND P2, PT, R12, 0x21, PT ;  /* 0x000000210c00780c */ /* 0x000fe20003f44270 */
[--C-:B------:R-:W-:Y:S01]  /*28a0*/  FFMA.FTZ R36, R36, UR7, -R49.reuse ;  /* 0x0000000724247c23 */ /* 0x100fe20008010831 */
[----:B------:R-:W-:Y:S01]  /*28b0*/  FMNMX.FTZ R48, R19, R48, !PT ;  /* 0x0000003013307209 */ /* 0x000fe20007810000 */
[----:B------:R5:W-:Y:S01]  /*28c0*/  MUFU.EX2 R50, R27 ;  /* 0x0000001b00327308 */ /* 0x000be20000000800 */
[----:B---3--:R-:W-:Y:S01]  /*28d0*/  FSEL R4, R4, -INF , P2 ;  /* 0xff80000004047808 */ /* 0x008fe20001000000 */
[--C-:B------:R-:W-:Y:S01]  /*28e0*/  FFMA.FTZ R37, R37, UR7, -R49.reuse ;  /* 0x0000000725257c23 */ /* 0x100fe20008010831 */
[----:B------:R-:W-:Y:S01]  /*28f0*/  FMNMX.FTZ R23, R9, R48, !PT ;  /* 0x0000003009177209 */ /* 0x000fe20007810000 */
[--C-:B------:R-:W-:Y:S01]  /*2900*/  FFMA.FTZ R38, R38, UR7, -R49.reuse ;  /* 0x0000000726267c23 */ /* 0x100fe20008010831 */
[----:B------:R-:W-:Y:S01]  /*2910*/  ISETP.GT.AND P2, PT, R12, 0x29, PT ;  /* 0x000000290c00780c */ /* 0x000fe20003f44270 */
[--C-:B------:R-:W-:Y:S01]  /*2920*/  FFMA.FTZ R39, R39, UR7, -R49.reuse ;  /* 0x0000000727277c23 */ /* 0x100fe20008010831 */
[----:B----4-:R-:W-:Y:S01]  /*2930*/  FSEL R3, R3, -INF , P3 ;  /* 0xff80000003037808 */ /* 0x010fe20001800000 */
[----:B------:R-:W3:Y:S01]  /*2940*/  MUFU.TANH R56, R56 ;  /* 0x0000003800387308 */ /* 0x000ee20000002400 */
[----:B------:R-:W-:Y:S01]  /*2950*/  FMNMX.FTZ R10, R4, R23, !PT ;  /* 0x00000017040a7209 */ /* 0x000fe20007810000 */
[--C-:B-----5:R-:W-:Y:S01]  /*2960*/  FFMA.FTZ R27, R21, UR7, -R49.reuse ;  /* 0x00000007151b7c23 */ /* 0x120fe20008010831 */
[----:B------:R-:W-:Y:S01]  /*2970*/  ISETP.GT.AND P3, PT, R12, 0x30, PT ;  /* 0x000000300c00780c */ /* 0x000fe20003f64270 */
[--C-:B------:R-:W-:Y:S01]  /*2980*/  FFMA.FTZ R40, R40, UR7, -R49.reuse ;  /* 0x0000000728287c23 */ /* 0x100fe20008010831 */
[----:B0-----:R-:W-:Y:S01]  /*2990*/  FSEL R20, R45, -INF , P2 ;  /* 0xff8000002d147808 */ /* 0x001fe20001000000 */
[--C-:B------:R-:W-:Y:S01]  /*29a0*/  FFMA.FTZ R45, R26, UR7, -R49.reuse ;  /* 0x000000071a2d7c23 */ /* 0x100fe20008010831 */
[----:B------:R-:W-:Y:S01]  /*29b0*/  FMNMX.FTZ R23, R3, R10, !PT ;  /* 0x0000000a03177209 */ /* 0x000fe20007810000 */
[----:B------:R-:W0:Y:S01]  /*29c0*/  MUFU.TANH R57, R57 ;  /* 0x0000003900397308 */ /* 0x000e220000002400 */
[----:B------:R-:W-:Y:S01]  /*29d0*/  ISETP.GT.AND P2, PT, R12, 0x31, PT ;  /* 0x000000310c00780c */ /* 0x000fe20003f44270 */
[--C-:B------:R-:W-:Y:S01]  /*29e0*/  FFMA.FTZ R41, R41, UR7, -R49.reuse ;  /* 0x0000000729297c23 */ /* 0x100fe20008010831 */
[----:B------:R-:W-:Y:S01]  /*29f0*/  FSEL R21, R31, -INF , P3 ;  /* 0xff8000001f157808 */ /* 0x000fe20001800000 */
[--C-:B------:R-:W-:Y:S01]  /*2a00*/  FFMA.FTZ R31, R24, UR7, -R49.reuse ;  /* 0x00000007181f7c23 */ /* 0x100fe20008010831 */
[----:B------:R-:W-:Y:S01]  /*2a10*/  FMNMX.FTZ R10, R20, R23, !PT ;  /* 0x00000017140a7209 */ /* 0x000fe20007810000 */
[--C-:B------:R-:W-:Y:S01]  /*2a20*/  FFMA.FTZ R42, R42, UR7, -R49.reuse ;  /* 0x000000072a2a7c23 */ /* 0x100fe20008010831 */
[----:B------:R-:W-:Y:S01]  /*2a30*/  ISETP.GT.AND P3, PT, R12, 0x38, PT ;  /* 0x000000380c00780c */ /* 0x000fe20003f64270 */
[----:B------:R4:W-:Y:S01]  /*2a40*/  MUFU.EX2 R155, R25 ;  /* 0x00000019009b7308 */ /* 0x0009e20000000800 */
[----:B------:R-:W-:Y:S01]  /*2a50*/  FSEL R22, R51, -INF , P2 ;  /* 0xff80000033167808 */ /* 0x000fe20001000000 */
[--C-:B------:R-:W-:Y:S01]  /*2a60*/  FFMA.FTZ R51, R28, UR7, -R49.reuse ;  /* 0x000000071c337c23 */ /* 0x100fe20008010831 */
[----:B------:R-:W-:Y:S01]  /*2a70*/  ISETP.GT.AND P2, PT, R12, 0x39, PT ;  /* 0x000000390c00780c */ /* 0x000fe20003f44270 */
[--C-:B------:R-:W-:Y:S01]  /*2a80*/  FFMA.FTZ R43, R43, UR7, -R49.reuse ;  /* 0x000000072b2b7c23 */ /* 0x100fe20008010831 */
[----:B--2---:R-:W-:Y:S01]  /*2a90*/  FSEL R23, R52, -INF , P3 ;  /* 0xff80000034177808 */ /* 0x004fe20001800000 */
[--C-:B------:R-:W-:Y:S01]  /*2aa0*/  FFMA.FTZ R44, R44, UR7, -R49.reuse ;  /* 0x000000072c2c7c23 */ /* 0x100fe20008010831 */
[----:B------:R-:W-:Y:S01]  /*2ab0*/  ISETP.GT.AND P3, PT, R12, 0x40, PT ;  /* 0x000000400c00780c */ /* 0x000fe20003f64270 */
[----:B------:R-:W-:Y:S01]  /*2ac0*/  MUFU.TANH R60, R60 ;  /* 0x0000003c003c7308 */ /* 0x000fe20000002400 */
[----:B----4-:R-:W-:Y:S01]  /*2ad0*/  FMNMX.FTZ R25, R21, R10, !PT ;  /* 0x0000000a15197209 */ /* 0x010fe20007810000 */
[--C-:B------:R-:W-:Y:S01]  /*2ae0*/  FFMA.FTZ R46, R46, UR7, -R49.reuse ;  /* 0x000000072e2e7c23 */ /* 0x100fe20008010831 */
[----:B-1----:R-:W-:Y:S01]  /*2af0*/  FSEL R24, R53, -INF , P2 ;  /* 0xff80000035187808 */ /* 0x002fe20001000000 */
[--C-:B------:R-:W-:Y:S01]  /*2b00*/  FFMA.FTZ R53, R30, UR7, -R49.reuse ;  /* 0x000000071e357c23 */ /* 0x100fe20008010831 */
[----:B------:R-:W-:Y:S01]  /*2b10*/  FMNMX.FTZ R10, R22, R25, !PT ;  /* 0x00000019160a7209 */ /* 0x000fe20007810000 */
[----:B------:R-:W-:Y:S01]  /*2b20*/  FFMA.FTZ R47, R47, UR7, -R49 ;  /* 0x000000072f2f7c23 */ /* 0x000fe20008010831 */
[----:B------:R-:W-:Y:S01]  /*2b30*/  ISETP.GT.AND P2, PT, R12, 0x41, PT ;  /* 0x000000410c00780c */ /* 0x000fe20003f44270 */
[----:B------:R-:W1:Y:S01]  /*2b40*/  MUFU.TANH R61, R61 ;  /* 0x0000003d003d7308 */ /* 0x000e620000002400 */
[----:B---3--:R-:W-:-:S02]  /*2b50*/  FSEL R25, R56, -INF , P3 ;  /* 0xff80000038197808 */ /* 0x008fc40001800000 */
[C---:B------:R-:W-:Y:S02]  /*2b60*/  ISETP.GT.AND P3, PT, R12.reuse, 0x48, PT ;  /* 0x000000480c00780c */ /* 0x040fe40003f64270 */
[----:B0-----:R-:W-:Y:S02]  /*2b70*/  FSEL R26, R57, -INF , P2 ;  /* 0xff800000391a7808 */ /* 0x001fe40001000000 */
[----:B------:R-:W-:Y:S01]  /*2b80*/  ISETP.GT.AND P2, PT, R12, 0x49, PT ;  /* 0x000000490c00780c */ /* 0x000fe20003f44270 */
[----:B------:R0:W-:Y:S08]  /*2b90*/  MUFU.EX2 R48, R27 ;  /* 0x0000001b00307308 */ /* 0x0001f00000000800 */
[----:B------:R-:W-:Y:S01]  /*2ba0*/  MUFU.TANH R64, R64 ;  /* 0x0000004000407308 */ /* 0x000fe20000002400 */
[----:B0-----:R-:W-:-:S02]  /*2bb0*/  FMNMX.FTZ R27, R23, R10, !PT ;  /* 0x0000000a171b7209 */ /* 0x001fc40007810000 */
[----:B-1----:R-:W-:Y:S02]  /*2bc0*/  FSEL R28, R61, -INF , P2 ;  /* 0xff8000003d1c7808 */ /* 0x002fe40001000000 */
[----:B------:R-:W-:Y:S02]  /*2bd0*/  FMNMX.FTZ R10, R24, R27, !PT ;  /* 0x0000001b180a7209 */ /* 0x000fe40007810000 */
[----:B------:R-:W-:Y:S01]  /*2be0*/  FSEL R27, R60, -INF , P3 ;  /* 0xff8000003c1b7808 */ /* 0x000fe20001800000 */
[----:B------:R-:W0:Y:S01]  /*2bf0*/  MUFU.TANH R65, R65 ;  /* 0x0000004100417308 */ /* 0x000e220000002400 */
[C---:B------:R-:W-:Y:S02]  /*2c00*/  ISETP.GT.AND P3, PT, R12.reuse, 0x50, PT ;  /* 0x000000500c00780c */ /* 0x040fe40003f64270 */
[----:B------:R-:W-:-:S05]  /*2c10*/  ISETP.GT.AND P2, PT, R12, 0x51, PT ;  /* 0x000000510c00780c */ /* 0x000fca0003f44270 */
[----:B------:R1:W-:Y:S08]  /*2c20*/  MUFU.EX2 R157, R29 ;  /* 0x0000001d009d7308 */ /* 0x0003f00000000800 */
[----:B------:R-:W-:Y:S01]  /*2c30*/  MUFU.TANH R68, R68 ;  /* 0x0000004400447308 */ /* 0x000fe20000002400 */
[----:B-1----:R-:W-:Y:S02]  /*2c40*/  FMNMX.FTZ R29, R25, R10, !PT ;  /* 0x0000000a191d7209 */ /* 0x002fe40007810000 */
[----:B0-----:R-:W-:-:S02]  /*2c50*/  FSEL R30, R65, -INF , P2 ;  /* 0xff800000411e7808 */ /* 0x001fc40001000000 */
[----:B------:R-:W-:Y:S02]  /*2c60*/  FMNMX.FTZ R10, R26, R29, !PT ;  /* 0x0000001d1a0a7209 */ /* 0x000fe40007810000 */
[----:B------:R-:W-:Y:S01]  /*2c70*/  FSEL R29, R64, -INF , P3 ;  /* 0xff800000401d7808 */ /* 0x000fe20001800000 */
[----:B------:R-:W0:Y:S01]  /*2c80*/  MUFU.TANH R69, R69 ;  /* 0x0000004500457308 */ /* 0x000e220000002400 */
[C---:B------:R-:W-:Y:S02]  /*2c90*/  ISETP.GT.AND P3, PT, R12.reuse, 0x58, PT ;  /* 0x000000580c00780c */ /* 0x040fe40003f64270 */
[----:B------:R-:W-:Y:S01]  /*2ca0*/  ISETP.GT.AND P2, PT, R12, 0x59, PT ;  /* 0x000000590c00780c */ /* 0x000fe20003f44270 */
[----:B------:R-:W-:-:S04]  /*2cb0*/  FFMA.FTZ R12, R32, UR7, -R49 ;  /* 0x00000007200c7c23 */ /* 0x000fc80008010831 */
[----:B------:R1:W-:Y:S08]  /*2cc0*/  MUFU.EX2 R52, R31 ;  /* 0x0000001f00347308 */ /* 0x0003f00000000800 */
[----:B------:R2:W-:Y:S01]  /*2cd0*/  MUFU.EX2 R159, R45 ;  /* 0x0000002d009f7308 */ /* 0x0005e20000000800 */
[----:B-1----:R-:W-:Y:S02]  /*2ce0*/  FMNMX.FTZ R31, R27, R10, !PT ;  /* 0x0000000a1b1f7209 */ /* 0x002fe40007810000 */
[----:B0-----:R-:W-:-:S02]  /*2cf0*/  FSEL R32, R69, -INF , P2 ;  /* 0xff80000045207808 */ /* 0x001fc40001000000 */
[----:B------:R-:W-:Y:S02]  /*2d00*/  FMNMX.FTZ R10, R28, R31, !PT ;  /* 0x0000001f1c0a7209 */ /* 0x000fe40007810000 */
[----:B------:R-:W-:Y:S01]  /*2d10*/  FSEL R31, R68, -INF , P3 ;  /* 0xff800000441f7808 */ /* 0x000fe20001800000 */
[----:B------:R0:W-:Y:S01]  /*2d20*/  MUFU.EX2 R56, R12 ;  /* 0x0000000c00387308 */ /* 0x0001e20000000800 */
[----:B--2---:R-:W-:-:S04]  /*2d30*/  FMNMX.FTZ R45, R29, R10, !PT ;  /* 0x0000000a1d2d7209 */ /* 0x004fc80007810000 */
[----:B------:R-:W-:-:S03]  /*2d40*/  FMNMX.FTZ R10, R30, R45, !PT ;  /* 0x0000002d1e0a7209 */ /* 0x000fc60007810000 */
[----:B------:R1:W-:Y:S01]  /*2d50*/  MUFU.EX2 R163, R33 ;  /* 0x0000002100a37308 */ /* 0x0003e20000000800 */
[----:B------:R-:W-:-:S04]  /*2d60*/  FMNMX.FTZ R45, R31, R10, !PT ;  /* 0x0000000a1f2d7209 */ /* 0x000fc80007810000 */
[----:B------:R-:W-:-:S03]  /*2d70*/  FMNMX.FTZ R45, R32, R45, !PT ;  /* 0x0000002d202d7209 */ /* 0x000fc60007810000 */
[----:B------:R-:W-:Y:S02]  /*2d80*/  MUFU.EX2 R58, R34 ;  /* 0x00000022003a7308 */ /* 0x000fe40000000800 */
[----:B------:R-:W0:Y:S06]  /*2d90*/  SHFL.BFLY PT, R10, R45, 0x2, 0x1f ;  /* 0x0c401f002d0a7f89 */ /* 0x000e2c00000e0000 */
[----:B------:R-:W-:Y:S08]  /*2da0*/  MUFU.EX2 R54, R51 ;  /* 0x0000003300367308 */ /* 0x000ff00000000800 */
[----:B------:R-:W2:Y:S08]  /*2db0*/  MUFU.EX2 R53, R53 ;  /* 0x0000003500357308 */ /* 0x000eb00000000800 */
[----:B------:R-:W-:Y:S01]  /*2dc0*/  MUFU.EX2 R165, R35 ;  /* 0x0000002300a57308 */ /* 0x000fe20000000800 */
[----:B0-----:R-:W-:-:S05]  /*2dd0*/  FMNMX.FTZ R12, R45, R10, !PT ;  /* 0x0000000a2d0c7209 */ /* 0x001fca0007810000 */
[----:B-1----:R-:W0:Y:S02]  /*2de0*/  SHFL.BFLY PT, R33, R12, 0x1, 0x1f ;  /* 0x0c201f000c217f89 */ /* 0x002e2400000e0000 */
[----:B------:R-:W-:Y:S01]  /*2df0*/  MUFU.EX2 R36, R36 ;  /* 0x0000002400247308 */ /* 0x000fe20000000800 */
[----:B--2---:R-:W-:-:S07]  /*2e00*/  F2FP.F16.F32.PACK_AB R161, R56, R53 ;  /* 0x0000003538a1723e */ /* 0x004fce00000000ff */
[----:B------:R-:W-:Y:S08]  /*2e10*/  MUFU.EX2 R37, R37 ;  /* 0x0000002500257308 */ /* 0x000ff00000000800 */
[----:B------:R-:W1:Y:S01]  /*2e20*/  MUFU.EX2 R38, R38 ;  /* 0x0000002600267308 */ /* 0x000e620000000800 */
[----:B0-----:R-:W-:-:S07]  /*2e30*/  FMNMX.FTZ R10, R12, R33, !PT ;  /* 0x000000210c0a7209 */ /* 0x001fce0007810000 */
[----:B------:R-:W-:Y:S01]  /*2e40*/  MUFU.EX2 R39, R39 ;  /* 0x0000002700277308 */ /* 0x000fe20000000800 */
[C---:B------:R-:W-:Y:S01]  /*2e50*/  FSETP.NEU.FTZ.AND P2, PT, R10.reuse, -INF , PT ;  /* 0xff8000000a00780b */ /* 0x040fe20003f5d000 */
[----:B------:R-:W-:-:S06]  /*2e60*/  FMUL.FTZ R12, R10, UR7 ;  /* 0x000000070a0c7c20 */ /* 0x000fcc0008410000 */
[----:B------:R-:W0:Y:S01]  /*2e70*/  MUFU.EX2 R40, R40 ;  /* 0x0000002800287308 */ /* 0x000e220000000800 */
[----:B------:R-:W-:Y:S01]  /*2e80*/  FSEL R34, R12, RZ, P2 ;  /* 0x000000ff0c227208 */ /* 0x000fe20001000000 */
[----:B------:R-:W-:Y:S01]  /*2e90*/  FADD.FTZ R12, R153, R50 ;  /* 0x00000032990c7221 */ /* 0x000fe20000010000 */
[----:B------:R-:W-:Y:S02]  /*2ea0*/  ISETP.NE.AND P2, PT, R75, RZ, PT ;  /* 0x000000ff4b00720c */ /* 0x000fe40003f45270 */
[----:B------:R-:W-:Y:S01]  /*2eb0*/  F2FP.F16.F32.PACK_AB R153, R50, R153 ;  /* 0x000000993299723e */ /* 0x000fe200000000ff */
        /* <DEDUP_REMOVED lines=27> */
[----:B-1----:R-:W-:-:S02]  /*3070*/  F2FP.F16.F32.PACK_AB R167, R38, R37 ;  /* 0x0000002526a7723e */ /* 0x002fc400000000ff */
[----:B0-----:R-:W-:Y:S01]  /*3080*/  F2FP.F16.F32.PACK_AB R169, R40, R39 ;  /* 0x0000002728a9723e */ /* 0x001fe200000000ff */
[----:B------:R0:W-:Y:S01]  /*3090*/  MUFU.EX2 R158, R19 ;  /* 0x00000013009e7308 */ /* 0x0001e20000000800 */
[----:B--2---:R-:W-:-:S07]  /*30a0*/  F2FP.F16.F32.PACK_AB R152, R14, R13 ;  /* 0x0000000d0e98723e */ /* 0x004fce00000000ff */
[----:B------:R-:W1:Y:S01]  /*30b0*/  MUFU.EX2 R16, R16 ;  /* 0x0000001000107308 */ /* 0x000e620000000800 */
[----:B0-----:R-:W-:Y:S01]  /*30c0*/  FADD.FTZ R19, R155, R12 ;  /* 0x0000000c9b137221 */ /* 0x001fe20000010000 */
[----:B------:R-:W-:-:S03]  /*30d0*/  F2FP.F16.F32.PACK_AB R155, R48, R155 ;  /* 0x0000009b309b723e */ /* 0x000fc600000000ff */
[----:B------:R-:W-:-:S03]  /*30e0*/  FADD.FTZ R12, R48, R19 ;  /* 0x00000013300c7221 */ /* 0x000fc60000010000 */
[----:B------:R-:W-:Y:S08]  /*30f0*/  MUFU.EX2 R17, R17 ;  /* 0x0000001100117308 */ /* 0x000ff00000000800 */
[----:B------:R0:W-:Y:S01]  /*3100*/  MUFU.EX2 R162, R3 ;  /* 0x0000000300a27308 */ /* 0x0001e20000000800 */
[----:B-1----:R-:W-:-:S07]  /*3110*/  F2FP.F16.F32.PACK_AB R154, R16, R15 ;  /* 0x0000000f109a723e */ /* 0x002fce00000000ff */
[----:B------:R-:W1:Y:S01]  /*3120*/  MUFU.EX2 R18, R18 ;  /* 0x0000001200127308 */ /* 0x000e620000000800 */
[----:B0-----:R-:W-:Y:S01]  /*3130*/  FADD.FTZ R3, R157, R12 ;  /* 0x0000000c9d037221 */ /* 0x001fe20000010000 */
[----:B------:R-:W-:-:S03]  /*3140*/  F2FP.F16.F32.PACK_AB R157, R52, R157 ;  /* 0x0000009d349d723e */ /* 0x000fc600000000ff */
[----:B------:R-:W-:-:S03]  /*3150*/  FADD.FTZ R12, R52, R3 ;  /* 0x00000003340c7221 */ /* 0x000fc60000010000 */
[----:B------:R0:W-:Y:S01]  /*3160*/  MUFU.EX2 R33, R4 ;  /* 0x0000000400217308 */ /* 0x0001e20000000800 */
[----:B------:R-:W-:Y:S01]  /*3170*/  FADD.FTZ R19, R159, R12 ;  /* 0x0000000c9f137221 */ /* 0x000fe20000010000 */
[----:B------:R-:W-:Y:S02]  /*3180*/  MOV R12, UR39 ;  /* 0x00000027000c7c02 */ /* 0x000fe40008000f00 */
[----:B------:R-:W-:-:S04]  /*3190*/  F2FP.F16.F32.PACK_AB R159, R54, R159 ;  /* 0x0000009f369f723e */ /* 0x000fc800000000ff */
[----:B------:R-:W2:Y:S01]  /*31a0*/  MUFU.EX2 R11, R11 ;  /* 0x0000000b000b7308 */ /* 0x000ea20000000800 */
[----:B0-----:R-:W-:Y:S01]  /*31b0*/  FADD.FTZ R4, R13, R14 ;  /* 0x0000000e0d047221 */ /* 0x001fe20000010000 */
[----:B-1----:R-:W-:-:S03]  /*31c0*/  F2FP.F16.F32.PACK_AB R156, R18, R17 ;  /* 0x00000011129c723e */ /* 0x002fc600000000ff */
[----:B------:R-:W-:-:S03]  /*31d0*/  FADD.FTZ R3, R15, R4 ;  /* 0x000000040f037221 */ /* 0x000fc60000010000 */
[----:B------:R0:W-:Y:S01]  /*31e0*/  MUFU.EX2 R35, R20 ;  /* 0x0000001400237308 */ /* 0x0001e20000000800 */
[----:B------:R-:W-:Y:S01]  /*31f0*/  FADD.FTZ R4, R16, R3 ;  /* 0x0000000310047221 */ /* 0x000fe20000010000 */
[----:B------:R-:W-:-:S05]  /*3200*/  @!P2 VIADD R3, R12, 0x22840 ;  /* 0x000228400c03a836 */ /* 0x000fca0000000000 */
[----:B------:R-:W-:Y:S01]  /*3210*/  @!P2 PRMT R3, RZ, 0x654, R3 ;  /* 0x00000654ff03a816 */ /* 0x000fe20000000003 */
[----:B------:R1:W3:Y:S01]  /*3220*/  MUFU.EX2 R160, R9 ;  /* 0x0000000900a07308 */ /* 0x0002e20000000800 */
[----:B0-----:R-:W-:Y:S01]  /*3230*/  FADD.FTZ R20, R54, R19 ;  /* 0x0000001336147221 */ /* 0x001fe20000010000 */
[----:B------:R-:W-:-:S03]  /*3240*/  FADD.FTZ R19, R17, R4 ;  /* 0x0000000411137221 */ /* 0x000fc60000010000 */
[----:B------:R-:W-:Y:S01]  /*3250*/  FADD.FTZ R45, R53, R20 ;  /* 0x00000014352d7221 */ /* 0x000fe20000010000 */
[----:B------:R-:W-:Y:S02]  /*3260*/  FADD.FTZ R4, R18, R19 ;  /* 0x0000001312047221 */ /* 0x000fe40000010000 */
[----:B------:R-:W-:Y:S01]  /*3270*/  MUFU.EX2 R21, R21 ;  /* 0x0000001500157308 */ /* 0x000fe20000000800 */
[----:B------:R-:W-:Y:S01]  /*3280*/  FADD.FTZ R20, R56, R45 ;  /* 0x0000002d38147221 */ /* 0x000fe20000010000 */
[----:B--2---:R-:W-:Y:S01]  /*3290*/  FADD.FTZ R19, R11, R4 ;  /* 0x000000040b137221 */ /* 0x004fe20000010000 */
[----:B-1----:R-:W-:Y:S02]  /*32a0*/  IADD3 R9, -R2, 0xb, RZ ;  /* 0x0000000b02097810 */ /* 0x002fe40007ffe1ff */
[----:B------:R-:W-:Y:S01]  /*32b0*/  FADD.FTZ R45, R163, R20 ;  /* 0x00000014a32d7221 */ /* 0x000fe20000010000 */
[C---:B------:R-:W-:Y:S01]  /*32c0*/  FADD.FTZ R19, R158.reuse, R19 ;  /* 0x000000139e137221 */ /* 0x040fe20000010000 */
[----:B------:R-:W-:Y:S01]  /*32d0*/  F2FP.F16.F32.PACK_AB R158, R158, R11 ;  /* 0x0000000b9e9e723e */ /* 0x000fe200000000ff */
[----:B------:R0:W-:Y:S06]  /*32e0*/  BAR.ARV R9, 0x100 ;  /* 0x000400090000751d */ /* 0x0001ec0000002000 */
[----:B------:R-:W-:Y:S01]  /*32f0*/  FADD.FTZ R20, R58, R45 ;  /* 0x0000002d3a147221 */ /* 0x000fe20000010000 */
[----:B---3--:R-:W-:Y:S01]  /*3300*/  FADD.FTZ R4, R160, R19 ;  /* 0x00000013a0047221 */ /* 0x008fe20000010000 */
[----:B------:R-:W1:Y:S01]  /*3310*/  MUFU.EX2 R22, R22 ;  /* 0x0000001600167308 */ /* 0x000e620000000800 */
[----:B------:R2:W-:Y:S01]  /*3320*/  @!P2 SYNCS.ARRIVE.TRANS64.RED.A1T0 RZ, [R3+URZ], RZ ;  /* 0x000000ff03ffa9a7 */ /* 0x0005e2000810043f */
[----:B------:R-:W-:Y:S01]  /*3330*/  FADD.FTZ R19, R165, R20 ;  /* 0x00000014a5137221 */ /* 0x000fe20000010000 */
[----:B------:R-:W-:-:S02]  /*3340*/  F2FP.F16.F32.PACK_AB R163, R58, R163 ;  /* 0x000000a33aa3723e */ /* 0x000fc400000000ff */
[C---:B------:R-:W-:Y:S01]  /*3350*/  F2FP.F16.F32.PACK_AB R165, R36.reuse, R165 ;  /* 0x000000a524a5723e */ /* 0x040fe200000000ff */
[----:B------:R-:W-:Y:S01]  /*3360*/  FADD.FTZ R20, R36, R19 ;  /* 0x0000001324147221 */ /* 0x000fe20000010000 */
[C---:B------:R-:W-:Y:S01]  /*3370*/  F2FP.F16.F32.PACK_AB R160, R33.reuse, R160 ;  /* 0x000000a021a0723e */ /* 0x040fe200000000ff */
[----:B------:R-:W3:Y:S01]  /*3380*/  MUFU.EX2 R23, R23 ;  /* 0x0000001700177308 */ /* 0x000ee20000000800 */
[----:B--2---:R-:W-:-:S04]  /*3390*/  FADD.FTZ R3, R33, R4 ;  /* 0x0000000421037221 */ /* 0x004fc80000010000 */
[----:B------:R-:W-:Y:S01]  /*33a0*/  FADD.FTZ R4, R162, R3 ;  /* 0x00000003a2047221 */ /* 0x000fe20000010000 */
[----:B------:R-:W-:Y:S01]  /*33b0*/  FADD.FTZ R3, R37, R20 ;  /* 0x0000001425037221 */ /* 0x000fe20000010000 */
[C---:B------:R-:W-:Y:S01]  /*33c0*/  F2FP.F16.F32.PACK_AB R162, R35.reuse, R162 ;  /* 0x000000a223a2723e */ /* 0x040fe200000000ff */
[----:B------:R-:W2:Y:S01]  /*33d0*/  MUFU.EX2 R24, R24 ;  /* 0x0000001800187308 */ /* 0x000ea20000000800 */
[----:B------:R-:W-:Y:S01]  /*33e0*/  FADD.FTZ R4, R35, R4 ;  /* 0x0000000423047221 */ /* 0x000fe20000010000 */
[----:B------:R-:W-:Y:S01]  /*33f0*/  FADD.FTZ R20, R38, R3 ;  /* 0x0000000326147221 */ /* 0x000fe20000010000 */
[C---:B-1----:R-:W-:Y:S02]  /*3400*/  F2FP.F16.F32.PACK_AB R164, R22.reuse, R21 ;  /* 0x0000001516a4723e */ /* 0x042fe400000000ff */
[----:B------:R-:W-:Y:S01]  /*3410*/  FADD.FTZ R3, R21, R4 ;  /* 0x0000000415037221 */ /* 0x000fe20000010000 */
[----:B------:R-:W-:Y:S02]  /*3420*/  FADD.FTZ R19, R39, R20 ;  /* 0x0000001427137221 */ /* 0x000fe40000010000 */
[----:B------:R-:W1:Y:S01]  /*3430*/  MUFU.EX2 R25, R25 ;  /* 0x0000001900197308 */ /* 0x000e620000000800 */
[----:B------:R-:W-:Y:S01]  /*3440*/  FADD.FTZ R4, R22, R3 ;  /* 0x0000000316047221 */ /* 0x000fe20000010000 */
[----:B------:R-:W-:-:S03]  /*3450*/  FADD.FTZ R20, R40, R19 ;  /* 0x0000001328147221 */ /* 0x000fc60000010000 */
[----:B---3--:R-:W-:-:S03]  /*3460*/  FADD.FTZ R3, R23, R4 ;  /* 0x0000000417037221 */ /* 0x008fc60000010000 */
[----:B------:R-:W3:Y:S01]  /*3470*/  MUFU.EX2 R26, R26 ;  /* 0x0000001a001a7308 */ /* 0x000ee20000000800 */
[C---:B--2---:R-:W-:Y:S01]  /*3480*/  FADD.FTZ R4, R24.reuse, R3 ;  /* 0x0000000318047221 */ /* 0x044fe20000010000 */
[----:B------:R-:W-:-:S06]  /*3490*/  F2FP.F16.F32.PACK_AB R166, R24, R23 ;  /* 0x0000001718a6723e */ /* 0x000fcc00000000ff */
[----:B------:R-:W2:Y:S01]  /*34a0*/  MUFU.EX2 R41, R41 ;  /* 0x0000002900297308 */ /* 0x000ea20000000800 */
[----:B-1----:R-:W-:-:S07]  /*34b0*/  FADD.FTZ R3, R25, R4 ;  /* 0x0000000419037221 */ /* 0x002fce0000010000 */
[----:B------:R-:W1:Y:S01]  /*34c0*/  MUFU.EX2 R27, R27 ;  /* 0x0000001b001b7308 */ /* 0x000e620000000800 */
[C---:B---3--:R-:W-:Y:S01]  /*34d0*/  FADD.FTZ R4, R26.reuse, R3 ;  /* 0x000000031a047221 */ /* 0x048fe20000010000 */
[----:B------:R-:W-:-:S06]  /*34e0*/  F2FP.F16.F32.PACK_AB R168, R26, R25 ;  /* 0x000000191aa8723e */ /* 0x000fcc00000000ff */
[----:B------:R-:W3:Y:S01]  /*34f0*/  MUFU.EX2 R42, R42 ;  /* 0x0000002a002a7308 */ /* 0x000ee20000000800 */
[----:B--2---:R-:W-:-:S07]  /*3500*/  FADD.FTZ R19, R41, R20 ;  /* 0x0000001429137221 */ /* 0x004fce0000010000 */
[----:B------:R-:W2:Y:S01]  /*3510*/  MUFU.EX2 R28, R28 ;  /* 0x0000001c001c7308 */ /* 0x000ea20000000800 */
[----:B-1----:R-:W-:-:S07]  /*3520*/  FADD.FTZ R3, R27, R4 ;  /* 0x000000041b037221 */ /* 0x002fce0000010000 */
[----:B------:R-:W1:Y:S01]  /*3530*/  MUFU.EX2 R43, R43 ;  /* 0x0000002b002b7308 */ /* 0x000e620000000800 */
[C---:B---3--:R-:W-:Y:S01]  /*3540*/  FADD.FTZ R20, R42.reuse, R19 ;  /* 0x000000132a147221 */ /* 0x048fe20000010000 */
[----:B------:R-:W-:-:S06]  /*3550*/  F2FP.F16.F32.PACK_AB R171, R42, R41 ;  /* 0x000000292aab723e */ /* 0x000fcc00000000ff */
[----:B------:R-:W3:Y:S01]  /*3560*/  MUFU.EX2 R29, R29 ;  /* 0x0000001d001d7308 */ /* 0x000ee20000000800 */
[C---:B--2---:R-:W-:Y:S01]  /*3570*/  FADD.FTZ R4, R28.reuse, R3 ;  /* 0x000000031c047221 */ /* 0x044fe20000010000 */
[----:B------:R-:W-:-:S06]  /*3580*/  F2FP.F16.F32.PACK_AB R170, R28, R27 ;  /* 0x0000001b1caa723e */ /* 0x000fcc00000000ff */
[----:B------:R-:W2:Y:S01]  /*3590*/  MUFU.EX2 R44, R44 ;  /* 0x0000002c002c7308 */ /* 0x000ea20000000800 */
[----:B-1----:R-:W-:-:S07]  /*35a0*/  FADD.FTZ R19, R43, R20 ;  /* 0x000000142b137221 */ /* 0x002fce0000010000 */
[----:B------:R-:W1:Y:S01]  /*35b0*/  MUFU.EX2 R30, R30 ;  /* 0x0000001e001e7308 */ /* 0x000e620000000800 */
[----:B---3--:R-:W-:-:S07]  /*35c0*/  FADD.FTZ R13, R29, R4 ;  /* 0x000000041d0d7221 */ /* 0x008fce0000010000 */
[----:B------:R-:W3:Y:S01]  /*35d0*/  MUFU.EX2 R46, R46 ;  /* 0x0000002e002e7308 */ /* 0x000ee20000000800 */
[C---:B--2---:R-:W-:Y:S01]  /*35e0*/  FADD.FTZ R19, R44.reuse, R19 ;  /* 0x000000132c137221 */ /* 0x044fe20000010000 */
[----:B------:R-:W-:-:S06]  /*35f0*/  F2FP.F16.F32.PACK_AB R173, R44, R43 ;  /* 0x0000002b2cad723e */ /* 0x000fcc00000000ff */
[----:B------:R-:W2:Y:S01]  /*3600*/  MUFU.EX2 R31, R31 ;  /* 0x0000001f001f7308 */ /* 0x000ea20000000800 */
[C---:B-1----:R-:W-:Y:S01]  /*3610*/  FADD.FTZ R4, R30.reuse, R13 ;  /* 0x0000000d1e047221 */ /* 0x042fe20000010000 */
[----:B------:R-:W-:-:S06]  /*3620*/  F2FP.F16.F32.PACK_AB R172, R30, R29 ;  /* 0x0000001d1eac723e */ /* 0x000fcc00000000ff */
[----:B------:R-:W1:Y:S01]  /*3630*/  MUFU.EX2 R47, R47 ;  /* 0x0000002f002f7308 */ /* 0x000e620000000800 */
[----:B---3--:R-:W-:-:S07]  /*3640*/  FADD.FTZ R20, R46, R19 ;  /* 0x000000132e147221 */ /* 0x008fce0000010000 */
[----:B------:R-:W3:Y:S01]  /*3650*/  MUFU.EX2 R32, R32 ;  /* 0x0000002000207308 */ /* 0x000ee20000000800 */
[----:B--2---:R-:W-:Y:S01]  /*3660*/  FADD.FTZ R11, R31, R4 ;  /* 0x000000041f0b7221 */ /* 0x004fe20000010000 */
[C---:B-1----:R-:W-:Y:S01]  /*3670*/  FADD.FTZ R3, R47.reuse, R20 ;  /* 0x000000142f037221 */ /* 0x042fe20000010000 */
[----:B------:R-:W-:Y:S02]  /*3680*/  F2FP.F16.F32.PACK_AB R175, R47, R46 ;  /* 0x0000002e2faf723e */ /* 0x000fe400000000ff */
[C---:B---3--:R-:W-:Y:S01]  /*3690*/  FADD.FTZ R4, R32.reuse, R11 ;  /* 0x0000000b20047221 */ /* 0x048fe20000010000 */
[----:B------:R-:W-:Y:S01]  /*36a0*/  F2FP.F16.F32.PACK_AB R174, R32, R31 ;  /* 0x0000001f20ae723e */ /* 0x000fe200000000ff */
[----:B0-----:R-:W-:Y:S06]  /*36b0*/  @!P0 BRA `(.L_x_4236) ;  /* 0x0000000000048947 */ /* 0x001fec0003800000 */
[----:B------:R-:W-:Y:S01]  /*36c0*/  BPT.TRAP 0x1 ;  /* 0x000000040000795c */ /* 0x000fe20000300000 */
.L_x_4236:
[----:B------:R0:W1:Y:S01]  /*36d0*/  SYNCS.PHASECHK.TRANS64.TRYWAIT P3, [UR39+0x22850], R7 ;  /* 0x02285007ff0075a7 */ /* 0x0000620008060167 */
[----:B------:R-:W-:Y:S05]  /*36e0*/  @!P0 BRA `(.L_x_4237) ;  /* 0x0000000000048947 */ /* 0x000fea0003800000 */
[----:B------:R-:W-:Y:S01]  /*36f0*/  BPT.TRAP 0x1 ;  /* 0x000000040000795c */ /* 0x000fe20000300000 */
.L_x_4237:
[----:B-1----:R-:W-:Y:S05]  /*3700*/  @P3 BRA `(.L_x_4238) ;  /* 0x0000000000083947 */ /* 0x002fea0003800000 */
[----:B------:R-:W1:Y:S02]  /*3710*/  SYNCS.PHASECHK.TRANS64.TRYWAIT P3, [UR39+0x22850], R7 ;  /* 0x02285007ff0075a7 */ /* 0x000e640008060167 */
[----:B-1----:R-:W-:Y:S05]  /*3720*/  @!P3 BRA `(.L_x_4239) ;  /* 0x000000bc0058b947 */ /* 0x002fea0003800000 */
.L_x_4238:
[----:B------:R2:W-:Y:S01]  /*3730*/  BAR.SYNC.DEFER_BLOCKING R0, 0x100 ;  /* 0x000400000000751d */ /* 0x0005e20000010000 */
[----:B------:R-:W-:Y:S01]  /*3740*/  UIADD3 UR4, UR39, 0x400, URZ ;  /* 0x0000040027047890 */ /* 0x000fe2000fffe03f */
[----:B-1----:R-:W-:Y:S01]  /*3750*/  @!P2 VIADD R12, R12, 0x22860 ;  /* 0x000228600c0ca836 */ /* 0x002fe20000000000 */
[----:B------:R-:W-:Y:S02]  /*3760*/  UIADD3 UR41, UR41, -0x2, URZ ;  /* 0xfffffffe29297890 */ /* 0x000fe4000fffe03f */
[----:B------:R-:W-:Y:S01]  /*3770*/  USHF.R.U32.HI UR4, URZ, 0x4, UR4 ;  /* 0x000000043f047899 */ /* 0x000fe20008011604 */
[----:B------:R-:W-:Y:S01]  /*3780*/  UMOV UR15, 0x40000040 ;  /* 0x40000040000f7882 */ /* 0x000fe20000000000 */
[----:B------:R-:W-:Y:S02]  /*3790*/  @!P2 PRMT R12, RZ, 0x654, R12 ;  /* 0x00000654ff0ca816 */ /* 0x000fe4000000000c */
[----:B------:R-:W-:-:S04]  /*37a0*/  ULOP3.LUT UR4, UR4, 0x3fff, URZ, 0xc0, !UPT ;  /* 0x00003fff04047892 */ /* 0x000fc8000f8ec03f */
[----:B------:R-:W-:-:S04]  /*37b0*/  ULOP3.LUT UR24, UR4, 0x3000000, URZ, 0xfc, !UPT ;  /* 0x0300000004187892 */ /* 0x000fc8000f8efc3f */
        /* <DEDUP_REMOVED lines=34> */
[----:B------:R-:W1:Y:S02]  /*39e0*/  S2UR UR4, SR_CTAID.X ;  /* 0x00000000000479c3 */ /* 0x000e640000002500 */
[----:B-1----:R-:W-:-:S03]  /*39f0*/  USHF.L.U32 UR10, UR4, 0x7, URZ ;  /* 0x00000007040a7899 */ /* 0x002fc6000800063f */
[----:B------:R-:W-:Y:S02]  /*3a00*/  @UP0 ULDC UR4, c[0x0][0x44c] ;  /* 0x0001130000040ab9 */ /* 0x000fe40000000800 */
[----:B------:R-:W-:Y:S01]  /*3a10*/  UIMAD.WIDE.U32 UR4, UR10, UR4, URZ ;  /* 0x000000040a0472a5 */ /* 0x000fe2000f8e003f */
[----:B------:R-:W-:Y:S02]  /*3a20*/  WARPGROUP.DEPBAR.LE gsb0, 0x0 ;  /* 0x00008000000079c5 */ /* 0x000fe40000010000 */
[----:B------:R-:W-:-:S15]  /*3a30*/  WARPGROUP.ARRIVE ;  /* 0x00000000000079c5 */ /* 0x000fde0000000000 */
[----:B------:R-:W-:Y:S01]  /*3a40*/  HGMMA.64x256x16.F32 R24, R172, gdesc[UR12].tnspB, R24, gsb0 ;  /* 0x43e0000cac187df0 */ /* 0x000fe20008000818 */
[----:B------:R-:W-:Y:S02]  /*3a50*/  @UP0 ULDC UR14, c[0x0][0x450] ;  /* 0x00011400000e0ab9 */ /* 0x000fe40000000800 */
[----:B------:R-:W-:-:S04]  /*3a60*/  @UP0 USHF.R.U32.HI UR10, URZ, UR14, UR5 ;  /* 0x0000000e3f0a0299 */ /* 0x000fc80008011605 */
[----:B------:R-:W-:-:S04]  /*3a70*/  UIADD3 UR4, UR10, -UR11, UR40 ;  /* 0x8000000b0a047290 */ /* 0x000fc8000fffe028 */
[----:B------:R-:W-:-:S04]  /*3a80*/  UIMAD.WIDE UR4, UR4, 0x2aaaaaab, URZ ;  /* 0x2aaaaaab040478a5 */ /* 0x000fc8000f8e023f */
[----:B------:R-:W-:-:S04]  /*3a90*/  USHF.R.U32.HI UR4, URZ, 0x1f, UR5 ;  /* 0x0000001f3f047899 */ /* 0x000fc80008011605 */
[----:B------:R-:W-:-:S03]  /*3aa0*/  ULEA.HI.SX32 UR4, UR5, UR4, 0x1c ;  /* 0x0000000405047291 */ /* 0x000fc6000f8fe23f */
[----:B------:R-:W-:Y:S01]  /*3ab0*/  UMOV UR5, URZ ;  /* 0x0000003f00057c82 */ /* 0x000fe20008000000 */
[----:B------:R-:W-:-:S04]  /*3ac0*/  UISETP.LT.AND UP1, UPT, UR38, UR4, UPT ;  /* 0x000000042600728c */ /* 0x000fc8000bf21270 */
[----:B------:R-:W-:-:S03]  /*3ad0*/  USEL UR25, UR38, UR4, !UP1 ;  /* 0x0000000426197287 */ /* 0x000fc6000c800000 */
[----:B------:R-:W-:Y:S01]  /*3ae0*/  UMOV UR4, URZ ;  /* 0x0000003f00047c82 */ /* 0x000fe20008000000 */
[----:B------:R-:W-:-:S06]  /*3af0*/  UISETP.GE.AND UP1, UPT, UR41, UR25, UPT ;  /* 0x000000192900728c */ /* 0x000fcc000bf26270 */
[----:B------:R-:W-:Y:S01]  /*3b00*/  PLOP3.LUT P3, PT, PT, PT, UP1, 0x80, 0x0 ;  /* 0x000000000000781c */ /* 0x000fe20003f6f018 */
[----:B------:R-:W-:Y:S02]  /*3b10*/  WARPGROUP.DEPBAR.LE gsb0, 0x0 ;  /* 0x00008000000079c5 */ /* 0x000fe40000010000 */
[----:B------:R2:W-:Y:S10]  /*3b20*/  @!P2 SYNCS.ARRIVE.TRANS64.RED.A1T0 RZ, [R12+URZ], RZ ;  /* 0x000000ff0cffa9a7 */ /* 0x0005f4000810043f */
[----:B--2---:R-:W-:Y:S05]  /*3b30*/  @!P3 BRA `(.L_x_4240) ;  /* 0x000000280094b947 */ /* 0x004fea0003800000 */
[----:B------:R-:W-:Y:S01]  /*3b40*/  IMAD.MOV.U32 R11, RZ, RZ, R8 ;  /* 0x000000ffff0b7224 */ /* 0x000fe200078e0008 */
[----:B------:R-:W-:Y:S01]  /*3b50*/  MOV R12, R10 ;  /* 0x0000000a000c7202 */ /* 0x000fe20000000f00 */
[----:B------:R-:W-:Y:S01]  /*3b60*/  UMOV UR5, URZ ;  /* 0x0000003f00057c82 */ /* 0x000fe20008000000 */
[----:B------:R-:W-:Y:S01]  /*3b70*/  UMOV UR4, URZ ;  /* 0x0000003f00047c82 */ /* 0x000fe20008000000 */
[----:B------:R-:W-:Y:S01]  /*3b80*/  ULDC UR28, c[0x0][0x288] ;  /* 0x0000a200001c7ab9 */ /* 0x000fe20000000800 */
[----:B------:R-:W-:Y:S01]  /*3b90*/  ULDC UR27, c[0x0][0x2f0] ;  /* 0x0000bc00001b7ab9 */ /* 0x000fe20000000800 */
[----:B------:R-:W-:Y:S01]  /*3ba0*/  ULDC UR26, c[0x0][0x9d8] ;  /* 0x00027600001a7ab9 */ /* 0x000fe20000000800 */
[----:B------:R-:W-:-:S05]  /*3bb0*/  ULDC UR7, c[0x0][0x988] ;  /* 0x0002620000077ab9 */ /* 0x000fca0000000800 */
.L_x_4249:
[----:B------:R-:W-:-:S04]  /*3bc0*/  UIADD3 UR4, UR4, 0x1, URZ ;  /* 0x0000000104047890 */ /* 0x000fc8000fffe03f */
[----:B------:R-:W-:-:S04]  /*3bd0*/  UISETP.NE.AND UP1, UPT, UR4, 0x2, UPT ;  /* 0x000000020400788c */ /* 0x000fc8000bf25270 */
[----:B------:R-:W-:Y:S02]  /*3be0*/  USEL UR10, URZ, 0x1, UP1 ;  /* 0x000000013f0a7887 */ /* 0x000fe40008800000 */
[----:B------:R-:W-:Y:S02]  /*3bf0*/  USEL UR4, UR4, URZ, UP1 ;  /* 0x0000003f04047287 */ /* 0x000fe40008800000 */
[----:B------:R-:W-:Y:S01]  /*3c00*/  ULOP3.LUT UR5, UR5, UR10, URZ, 0x3c, !UPT ;  /* 0x0000000a05057292 */ /* 0x000fe2000f8e3c3f */
[----:B--2---:R-:W-:Y:S11]  /*3c10*/  @!P0 BRA `(.L_x_4241) ;  /* 0x0000000000048947 */ /* 0x004ff60003800000 */
[----:B------:R-:W-:Y:S01]  /*3c20*/  BPT.TRAP 0x1 ;  /* 0x000000040000795c */ /* 0x000fe20000300000 */
.L_x_4241:
[----:B------:R-:W-:Y:S01]  /*3c30*/  ULEA UR29, UR4, UR39, 0x3 ;  /* 0x00000027041d7291 */ /* 0x000fe2000f8e183f */
[----:B0-----:R-:W-:-:S05]  /*3c40*/  IMAD.U32 R7, RZ, RZ, UR5 ;  /* 0x00000005ff077e24 */ /* 0x001fca000f8e00ff */
[----:B------:R-:W-:-:S04]  /*3c50*/  SHF.L.U32 R7, R7, 0x1f, RZ ;  /* 0x0000001f07077819 */ /* 0x000fc800000006ff */
[----:B------:R0:W1:Y:S01]  /*3c60*/  SYNCS.PHASECHK.TRANS64.TRYWAIT P3, [UR29+0x22830], R7 ;  /* 0x02283007ff0075a7 */ /* 0x000062000806015d */
[----:B------:R-:W-:Y:S05]  /*3c70*/  @!P0 BRA `(.L_x_4242) ;  /* 0x0000000000048947 */ /* 0x000fea0003800000 */
[----:B------:R-:W-:Y:S01]  /*3c80*/  BPT.TRAP 0x1 ;  /* 0x000000040000795c */ /* 0x000fe20000300000 */
.L_x_4242:
[----:B-1----:R-:W-:Y:S05]  /*3c90*/  @P3 BRA `(.L_x_4243) ;  /* 0x0000000000083947 */ /* 0x002fea0003800000 */
[----:B------:R-:W1:Y:S02]  /*3ca0*/  SYNCS.PHASECHK.TRANS64.TRYWAIT P3, [UR29+0x22830], R7 ;  /* 0x02283007ff0075a7 */ /* 0x000e64000806015d */
[----:B-1----:R-:W-:Y:S05]  /*3cb0*/  @!P3 BRA `(.L_x_4244) ;  /* 0x000000b80008b947 */ /* 0x002fea0003800000 */
.L_x_4243:
[----:B------:R-:W-:Y:S01]  /*3cc0*/  UIMAD UR10, UR4, 0x300, UR6 ;  /* 0x00000300040a78a4 */ /* 0x000fe2000f8e0206 */
[----:B------:R-:W-:Y:S01]  /*3cd0*/  WARPGROUP.ARRIVE ;  /* 0x00000000000079c5 */ /* 0x000fe20000000000 */
[----:B------:R-:W-:Y:S01]  /*3ce0*/  UMOV UR11, 0x40000040 ;  /* 0x40000040000b7882 */ /* 0x000fe20000000000 */
[----:B------:R-:W-:Y:S01]  /*3cf0*/  UMOV UR15, 0x40000040 ;  /* 0x40000040000f7882 */ /* 0x000fe20000000000 */
[----:B------:R-:W-:Y:S01]  /*3d00*/  UIADD3 UR14, UR10, 0x2, URZ ;  /* 0x000000020a0e7890 */ /* 0x000fe2000fffe03f */
[----:B------:R-:W-:Y:S01]  /*3d10*/  IMAD.MOV.U32 R21, RZ, RZ, -0x2 ;  /* 0xfffffffeff157424 */ /* 0x000fe200078e00ff */
[----:B------:R-:W-:Y:S01]  /*3d20*/  UIADD3 UR18, UR10, 0x4, URZ ;  /* 0x000000040a127890 */ /* 0x000fe2000fffe03f */
[----:B------:R-:W-:Y:S01]  /*3d30*/  MOV R19, UR27 ;  /* 0x0000001b00137c02 */ /* 0x000fe20008000f00 */
[----:B------:R-:W-:Y:S01]  /*3d40*/  UMOV UR19, 0x40000040 ;  /* 0x4000004000137882 */ /* 0x000fe20000000000 */
[----:B------:R-:W-:Y:S01]  /*3d50*/  HGMMA.64x96x16.F32 R152, gdesc[UR8], RZ, !UPT, gsb0 ;  /* 0x01600000089879f0 */ /* 0x000fe2000c0008ff */
[----:B------:R-:W-:Y:S01]  /*3d60*/  UIADD3 UR22, UR10, 0x6, URZ ;  /* 0x000000060a167890 */ /* 0x000fe2000fffe03f */
[----:B------:R-:W-:-:S02]  /*3d70*/  UMOV UR23, 0x40000040 ;  /* 0x4000004000177882 */ /* 0x000fc40000000000 */
[----:B------:R-:W-:Y:S02]  /*3d80*/  @UP0 ULDC UR10, c[0x0][0x44c] ;  /* 0x00011300000a0ab9 */ /* 0x000fe40000000800 */
[----:B------:R-:W-:Y:S01]  /*3d90*/  @P1 IMAD.HI.U32 R13, R5, UR10, RZ ;  /* 0x0000000a050d1c27 */ /* 0x000fe2000f8e00ff */
[----:B------:R-:W-:Y:S01]  /*3da0*/  @UP0 ULDC UR10, c[0x0][0x450] ;  /* 0x00011400000a0ab9 */ /* 0x000fe20000000800 */
        /* <DEDUP_REMOVED lines=10> */
[----:B-1----:R-:W-:Y:S01]  /*3e50*/  FMUL.FTZ R8, R167, UR26 ;  /* 0x0000001aa7087c20 */ /* 0x002fe20008410000 */
[----:B------:R-:W-:Y:S01]  /*3e60*/  IMAD.MOV.U32 R167, RZ, RZ, R5 ;  /* 0x000000ffffa77224 */ /* 0x000fe200078e0005 */
[----:B------:R-:W-:Y:S01]  /*3e70*/  @P1 SHF.R.U32.HI R167, RZ, UR10, R13 ;  /* 0x0000000affa71c19 */ /* 0x000fe2000801160d */
[----:B------:R-:W-:Y:S01]  /*3e80*/  UMOV UR10, 0x1 ;  /* 0x00000001000a7882 */ /* 0x000fe20000000000 */
[----:B------:R-:W-:Y:S01]  /*3e90*/  FMUL.FTZ R154, R154, UR26 ;  /* 0x0000001a9a9a7c20 */ /* 0x000fe20008410000 */
[----:B------:R-:W-:Y:S01]  /*3ea0*/  UIMAD UR10, UR41, -0x60, UR10 ;  /* 0xffffffa0290a78a4 */ /* 0x000fe2000f8e020a */
[----:B------:R-:W-:Y:S01]  /*3eb0*/  FMUL.FTZ R155, R155, UR26 ;  /* 0x0000001a9b9b7c20 */ /* 0x000fe20008410000 */
[----:B------:R-:W1:Y:S01]  /*3ec0*/  SHFL.IDX PT, R13, R167, 0x1, 0x1c1f ;  /* 0x003c1f00a70d7f89 */ /* 0x000e6200000e0000 */
[----:B------:R2:W-:Y:S01]  /*3ed0*/  MUFU.TANH R18, R8 ;  /* 0x0000000800127308 */ /* 0x0005e20000002400 */
        /* <DEDUP_REMOVED lines=8> */
[----:B--2---:R-:W-:-:S02]  /*3f60*/  IMAD R8, R6, R21, UR10 ;  /* 0x0000000a06087e24 */ /* 0x004fc4000f8e0215 */
[----:B------:R-:W-:Y:S01]  /*3f70*/  FMUL.FTZ R200, R160, UR26 ;  /* 0x0000001aa0c87c20 */ /* 0x000fe20008410000 */
[----:B------:R-:W-:Y:S01]  /*3f80*/  FMUL.FTZ R160, R161, UR26 ;  /* 0x0000001aa1a07c20 */ /* 0x000fe20008410000 */
[----:B------:R-:W-:Y:S01]  /*3f90*/  FMUL.FTZ R15, R165, UR26 ;  /* 0x0000001aa50f7c20 */ /* 0x000fe20008410000 */
[----:B------:R-:W-:Y:S02]  /*3fa0*/  IMAD R8, R19, UR36, R8 ;  /* 0x0000002413087c24 */ /* 0x000fe4000f8e0208 */
        /* <DEDUP_REMOVED lines=9> */
[----:B-1----:R-:W-:Y:S01]  /*4040*/  IADD3 R156, R13, -UR28, R8 ;  /* 0x8000001c0d9c7c10 */ /* 0x002fe2000fffe008 */
[----:B------:R-:W1:Y:S01]  /*4050*/  MUFU.TANH R158, R158 ;  /* 0x0000009e009e7308 */ /* 0x000e620000002400 */
[----:B------:R-:W-:Y:S01]  /*4060*/  FMUL.FTZ R183, R183, UR26 ;  /* 0x0000001ab7b77c20 */ /* 0x000fe20008410000 */
[----:B------:R-:W-:Y:S01]  /*4070*/  FMUL.FTZ R186, R186, UR26 ;  /* 0x0000001ababa7c20 */ /* 0x000fe20008410000 */
[C---:B------:R-:W-:Y:S01]  /*4080*/  ISETP.GT.AND P3, PT, R156.reuse, RZ, PT ;  /* 0x000000ff9c00720c */ /* 0x040fe20003f64270 */
[----:B------:R-:W-:Y:S01]  /*4090*/  FMUL.FTZ R187, R187, UR26 ;  /* 0x0000001abbbb7c20 */ /* 0x000fe20008410000 */
[----:B------:R-:W-:Y:S01]  /*40a0*/  ISETP.GT.AND P4, PT, R156, 0x1, PT ;  /* 0x000000019c00780c */ /* 0x000fe20003f84270 */
[----:B------:R-:W-:Y:S01]  /*40b0*/  FMUL.FTZ R190, R190, UR26 ;  /* 0x0000001abebe7c20 */ /* 0x000fe20008410000 */
[----:B---3--:R-:W-:Y:S01]  /*40c0*/  FSEL R168, R154, -INF , P3 ;  /* 0xff8000009aa87808 */ /* 0x008fe20001800000 */
[----:B------:R-:W2:Y:S01]  /*40d0*/  MUFU.TANH R159, R159 ;  /* 0x0000009f009f7308 */ /* 0x000ea20000002400 */
[----:B------:R-:W-:Y:S01]  /*40e0*/  ISETP.GT.AND P3, PT, R156, 0x8, PT ;  /* 0x000000089c00780c */ /* 0x000fe20003f64270 */
[----:B------:R-:W-:Y:S01]  /*40f0*/  FMUL.FTZ R191, R191, UR26 ;  /* 0x0000001abfbf7c20 */ /* 0x000fe20008410000 */
[----:B------:R-:W-:Y:S01]  /*4100*/  FMNMX.FTZ R13, R168, R11, !PT ;  /* 0x0000000ba80d7209 */ /* 0x000fe20007810000 */
[----:B------:R-:W-:Y:S01]  /*4110*/  FMUL.FTZ R202, R152, UR26 ;  /* 0x0000001a98ca7c20 */ /* 0x000fe20008410000 */
[----:B------:R-:W-:Y:S01]  /*4120*/  FMUL.FTZ R194, R194, UR26 ;  /* 0x0000001ac2c27c20 */ /* 0x000fe20008410000 */
[----:B------:R-:W-:Y:S01]  /*4130*/  FMUL.FTZ R195, R195, UR26 ;  /* 0x0000001ac3c37c20 */ /* 0x000fe20008410000 */
[----:B------:R-:W-:Y:S01]  /*4140*/  FMUL.FTZ R204, R153, UR26 ;  /* 0x0000001a99cc7c20 */ /* 0x000fe20008410000 */
[----:B------:R-:W3:Y:S01]  /*4150*/  MUFU.TANH R16, R162 ;  /* 0x000000a200107308 */ /* 0x000ee20000002400 */
[----:B-1----:R-:W-:Y:S01]  /*4160*/  FSEL R165, R158, -INF , P3 ;  /* 0xff8000009ea57808 */ /* 0x002fe20001800000 */
[----:B------:R-:W-:Y:S01]  /*4170*/  FMUL.FTZ R198, R198, UR26 ;  /* 0x0000001ac6c67c20 */ /* 0x000fe20008410000 */
[----:B------:R-:W-:Y:S01]  /*4180*/  ISETP.GT.AND P3, PT, R156, 0x10, PT ;  /* 0x000000109c00780c */ /* 0x000fe20003f64270 */
[----:B------:R-:W-:Y:S01]  /*4190*/  FMUL.FTZ R199, R199, UR26 ;  /* 0x0000001ac7c77c20 */ /* 0x000fe20008410000 */
[----:B------:R-:W-:Y:S01]  /*41a0*/  FMUL.FTZ R201, R157, UR26 ;  /* 0x0000001a9dc97c20 */ /* 0x000fe20008410000 */
[----:B------:R-:W-:-:S02]  /*41b0*/  FMUL.FTZ R10, R169, UR26 ;  /* 0x0000001aa90a7c20 */ /* 0x000fc40008410000 */
[----:B------:R-:W1:Y:S08]  /*41c0*/  MUFU.TANH R163, R163 ;  /* 0x000000a300a37308 */ /* 0x000e700000002400 */
[----:B------:R4:W5:Y:S08]  /*41d0*/  MUFU.TANH R161, R166 ;  /* 0x000000a600a17308 */ /* 0x0009700000002400 */
[----:B------:R-:W0:Y:S01]  /*41e0*/  MUFU.TANH R170, R170 ;  /* 0x000000aa00aa7308 */ /* 0x000e220000002400 */
[----:B----4-:R-:W-:-:S02]  /*41f0*/  FSEL R166, R155, -INF , P4 ;  /* 0xff8000009ba67808 */ /* 0x010fc40002000000 */
[----:B------:R-:W-:Y:S02]  /*4200*/  ISETP.GT.AND P4, PT, R156, 0x9, PT ;  /* 0x000000099c00780c */ /* 0x000fe40003f84270 */
[----:B------:R-:W-:Y:S02]  /*4210*/  FMNMX.FTZ R14, R166, R13, !PT ;  /* 0x0000000da60e7209 */ /* 0x000fe40007810000 */
[----:B--2---:R-:W-:Y:S01]  /*4220*/  FSEL R162, R159, -INF , P4 ;  /* 0xff8000009fa27808 */ /* 0x004fe20002000000 */
[----:B------:R-:W2:Y:S01]  /*4230*/  MUFU.TANH R171, R171 ;  /* 0x000000ab00ab7308 */ /* 0x000ea20000002400 */
[----:B------:R-:W-:Y:S02]  /*4240*/  FMNMX.FTZ R13, R165, R14, !PT ;  /* 0x0000000ea50d7209 */ /* 0x000fe40007810000 */
[----:B------:R-:W-:Y:S02]  /*4250*/  ISETP.GT.AND P4, PT, R156, 0x11, PT ;  /* 0x000000119c00780c */ /* 0x000fe40003f84270 */
[----:B---3--:R-:W-:-:S02]  /*4260*/  FSEL R159, R16, -INF , P3 ;  /* 0xff800000109f7808 */ /* 0x008fc40001800000 */
[----:B------:R-:W-:Y:S01]  /*4270*/  FMNMX.FTZ R14, R162, R13, !PT ;  /* 0x0000000da20e7209 */ /* 0x000fe20007810000 */
[----:B------:R-:W3:Y:S01]  /*4280*/  MUFU.TANH R174, R174 ;  /* 0x000000ae00ae7308 */ /* 0x000ee20000002400 */
[C---:B------:R-:W-:Y:S02]  /*4290*/  ISETP.GT.AND P3, PT, R156.reuse, 0x18, PT ;  /* 0x000000189c00780c */ /* 0x040fe40003f64270 */
[----:B-1----:R-:W-:Y:S02]  /*42a0*/  FSEL R164, R163, -INF , P4 ;  /* 0xff800000a3a47808 */ /* 0x002fe40002000000 */
[----:B------:R-:W-:Y:S02]  /*42b0*/  FMNMX.FTZ R13, R159, R14, !PT ;  /* 0x0000000e9f0d7209 */ /* 0x000fe40007810000 */
[----:B------:R-:W-:Y:S01]  /*42c0*/  ISETP.GT.AND P4, PT, R156, 0x19, PT ;  /* 0x000000199c00780c */ /* 0x000fe20003f84270 */
[----:B------:R-:W1:Y:S01]  /*42d0*/  MUFU.TANH R175, R175 ;  /* 0x000000af00af7308 */ /* 0x000e620000002400 */
[----:B-----5:R-:W-:-:S02]  /*42e0*/  FSEL R161, R161, -INF , P3 ;  /* 0xff800000a1a17808 */ /* 0x020fc40001800000 */
[----:B------:R-:W-:Y:S02]  /*42f0*/  FMNMX.FTZ R14, R164, R13, !PT ;  /* 0x0000000da40e7209 */ /* 0x000fe40007810000 */
[----:B------:R-:W-:Y:S02]  /*4300*/  ISETP.GT.AND P3, PT, R156, 0x20, PT ;  /* 0x000000209c00780c */ /* 0x000fe40003f64270 */
[----:B------:R-:W-:Y:S01]  /*4310*/  FSEL R163, R18, -INF , P4 ;  /* 0xff80000012a37808 */ /* 0x000fe20002000000 */
[----:B------:R-:W4:Y:S01]  /*4320*/  MUFU.TANH R178, R178 ;  /* 0x000000b200b27308 */ /* 0x000f220000002400 */
[----:B------:R-:W-:Y:S02]  /*4330*/  FMNMX.FTZ R14, R161, R14, !PT ;  /* 0x0000000ea10e7209 */ /* 0x000fe40007810000 */
[----:B------:R-:W-:Y:S02]  /*4340*/  ISETP.GT.AND P4, PT, R156, 0x21, PT ;  /* 0x000000219c00780c */ /* 0x000fe40003f84270 */
[----:B0-----:R-:W-:Y:S01]  /*4350*/  FSEL R16, R170, -INF , P3 ;  /* 0xff800000aa107808 */ /* 0x001fe20001800000 */
[----:B------:R-:W-:Y:S01]  /*4360*/  FMUL.FTZ R170, R172, UR26 ;  /* 0x0000001aacaa7c20 */ /* 0x000fe20008410000 */
[----:B------:R-:W-:Y:S01]  /*4370*/  FMNMX.FTZ R19, R163, R14, !PT ;  /* 0x0000000ea3137209 */ /* 0x000fe20007810000 */
[----:B------:R0:W5:Y:S01]  /*4380*/  MUFU.TANH R20, R179 ;  /* 0x000000b300147308 */ /* 0x0001620000002400 */
[----:B------:R-:W-:-:S02]  /*4390*/  ISETP.GT.AND P3, PT, R156, 0x28, PT ;  /* 0x000000289c00780c */ /* 0x000fc40003f64270 */
[----:B--2---:R-:W-:Y:S02]  /*43a0*/  FSEL R13, R171, -INF , P4 ;  /* 0xff800000ab0d7808 */ /* 0x004fe40002000000 */
[----:B------:R-:W-:Y:S02]  /*43b0*/  FMNMX.FTZ R18, R16, R19, !PT ;  /* 0x0000001310127209 */ /* 0x000fe40007810000 */
[----:B------:R-:W-:Y:S01]  /*43c0*/  ISETP.GT.AND P4, PT, R156, 0x29, PT ;  /* 0x000000299c00780c */ /* 0x000fe20003f84270 */
[----:B------:R-:W2:Y:S01]  /*43d0*/  MUFU.TANH R182, R182 ;  /* 0x000000b600b67308 */ /* 0x000ea20000002400 */
[----:B---3--:R-:W-:Y:S01]  /*43e0*/  FSEL R14, R174, -INF , P3 ;  /* 0xff800000ae0e7808 */ /* 0x008fe20001800000 */
[----:B0-----:R-:W-:Y:S01]  /*43f0*/  FMUL.FTZ R179, R188, UR26 ;  /* 0x0000001abcb37c20 */ /* 0x001fe20008410000 */
[----:B------:R-:W-:Y:S01]  /*4400*/  FMNMX.FTZ R19, R13, R18, !PT ;  /* 0x000000120d137209 */ /* 0x000fe20007810000 */
[----:B------:R-:W-:Y:S01]  /*4410*/  FMUL.FTZ R174, R173, UR26 ;  /* 0x0000001aadae7c20 */ /* 0x000fe20008410000 */
[----:B------:R-:W-:Y:S01]  /*4420*/  ISETP.GT.AND P3, PT, R156, 0x30, PT ;  /* 0x000000309c00780c */ /* 0x000fe20003f64270 */
[----:B------:R-:W-:Y:S01]  /*4430*/  FMUL.FTZ R173, R176, UR26 ;  /* 0x0000001ab0ad7c20 */ /* 0x000fe20008410000 */
[----:B-1----:R-:W-:Y:S01]  /*4440*/  FSEL R18, R175, -INF , P4 ;  /* 0xff800000af127808 */ /* 0x002fe20002000000 */
[----:B------:R-:W0:Y:S01]  /*4450*/  MUFU.TANH R183, R183 ;  /* 0x000000b700b77308 */ /* 0x000e220000002400 */
[----:B------:R-:W-:Y:S01]  /*4460*/  FMNMX.FTZ R21, R14, R19, !PT ;  /* 0x000000130e157209 */ /* 0x000fe20007810000 */
[----:B------:R-:W-:Y:S01]  /*4470*/  FMUL.FTZ R176, R177, UR26 ;  /* 0x0000001ab1b07c20 */ /* 0x000fe20008410000 */
[----:B------:R-:W-:Y:S01]  /*4480*/  ISETP.GT.AND P4, PT, R156, 0x31, PT ;  /* 0x000000319c00780c */ /* 0x000fe20003f84270 */
[----:B------:R-:W-:Y:S01]  /*4490*/  FMUL.FTZ R175, R180, UR26 ;  /* 0x0000001ab4af7c20 */ /* 0x000fe20008410000 */
[----:B----4-:R-:W-:Y:S01]  /*44a0*/  FSEL R19, R178, -INF , P3 ;  /* 0xff800000b2137808 */ /* 0x010fe20001800000 */
[----:B------:R-:W-:Y:S01]  /*44b0*/  FMUL.FTZ R177, R181, UR26 ;  /* 0x0000001ab5b17c20 */ /* 0x000fe20008410000 */
[----:B------:R-:W-:Y:S01]  /*44c0*/  FMNMX.FTZ R22, R18, R21, !PT ;  /* 0x0000001512167209 */ /* 0x000fe20007810000 */
[----:B------:R-:W1:Y:S01]  /*44d0*/  MUFU.TANH R186, R186 ;  /* 0x000000ba00ba7308 */ /* 0x000e620000002400 */
[----:B------:R-:W-:Y:S01]  /*44e0*/  ISETP.GT.AND P3, PT, R156, 0x38, PT ;  /* 0x000000389c00780c */ /* 0x000fe20003f64270 */
[----:B------:R-:W-:Y:S01]  /*44f0*/  FMUL.FTZ R178, R184, UR26 ;  /* 0x0000001ab8b27c20 */ /* 0x000fe20008410000 */
[----:B-----5:R-:W-:Y:S01]  /*4500*/  FSEL R20, R20, -INF , P4 ;  /* 0xff80000014147808 */ /* 0x020fe20002000000 */
[----:B------:R-:W-:Y:S01]  /*4510*/  FMUL.FTZ R180, R185, UR26 ;  /* 0x0000001ab9b47c20 */ /* 0x000fe20008410000 */
[----:B------:R-:W-:Y:S01]  /*4520*/  FMNMX.FTZ R23, R19, R22, !PT ;  /* 0x0000001613177209 */ /* 0x000fe20007810000 */
[----:B------:R-:W-:Y:S01]  /*4530*/  FMUL.FTZ R181, R192, UR26 ;  /* 0x0000001ac0b57c20 */ /* 0x000fe20008410000 */
[----:B------:R-:W-:Y:S01]  /*4540*/  ISETP.GT.AND P4, PT, R156, 0x39, PT ;  /* 0x000000399c00780c */ /* 0x000fe20003f84270 */
[----:B------:R-:W3:Y:S01]  /*4550*/  MUFU.TANH R187, R187 ;  /* 0x000000bb00bb7308 */ /* 0x000ee20000002400 */
[----:B--2---:R-:W-:Y:S01]  /*4560*/  FSEL R21, R182, -INF , P3 ;  /* 0xff800000b6157808 */ /* 0x004fe20001800000 */
[----:B------:R-:W-:Y:S01]  /*4570*/  FMUL.FTZ R182, R189, UR26 ;  /* 0x0000001abdb67c20 */ /* 0x000fe20008410000 */
[----:B------:R-:W-:Y:S01]  /*4580*/  FMNMX.FTZ R152, R20, R23, !PT ;  /* 0x0000001714987209 */ /* 0x000fe20007810000 */
[----:B------:R-:W-:Y:S01]  /*4590*/  FMUL.FTZ R184, R193, UR26 ;  /* 0x0000001ac1b87c20 */ /* 0x000fe20008410000 */
[----:B------:R-:W-:Y:S01]  /*45a0*/  ISETP.GT.AND P3, PT, R156, 0x40, PT ;  /* 0x000000409c00780c */ /* 0x000fe20003f64270 */
[----:B------:R-:W-:Y:S01]  /*45b0*/  FMUL.FTZ R185, R196, UR26 ;  /* 0x0000001ac4b97c20 */ /* 0x000fe20008410000 */
[----:B0-----:R-:W-:Y:S01]  /*45c0*/  FSEL R22, R183, -INF , P4 ;  /* 0xff800000b7167808 */ /* 0x001fe20002000000 */
[----:B------:R-:W0:Y:S01]  /*45d0*/  MUFU.TANH R190, R190 ;  /* 0x000000be00be7308 */ /* 0x000e220000002400 */
[----:B------:R-:W-:Y:S01]  /*45e0*/  FMNMX.FTZ R23, R21, R152, !PT ;  /* 0x0000009815177209 */ /* 0x000fe20007810000 */
[----:B------:R-:W2:Y:S01]  /*45f0*/  SHFL.IDX PT, R183, R167, RZ, 0x1c1f ;  /* 0x001c1fffa7b77589 */ /* 0x000ea200000e0000 */
[----:B------:R-:W-:-:S02]  /*4600*/  ISETP.GT.AND P4, PT, R156, 0x41, PT ;  /* 0x000000419c00780c */ /* 0x000fc40003f84270 */
[----:B-1----:R-:W-:Y:S01]  /*4610*/  FSEL R152, R186, -INF , P3 ;  /* 0xff800000ba987808 */ /* 0x002fe20001800000 */
[----:B------:R-:W-:Y:S01]  /*4620*/  FMUL.FTZ R186, R197, UR26 ;  /* 0x0000001ac5ba7c20 */ /* 0x000fe20008410000 */
[----:B------:R-:W-:Y:S01]  /*4630*/  FMNMX.FTZ R153, R22, R23, !PT ;  /* 0x0000001716997209 */ /* 0x000fe20007810000 */
[----:B------:R-:W1:Y:S01]  /*4640*/  MUFU.TANH R191, R191 ;  /* 0x000000bf00bf7308 */ /* 0x000e620000002400 */
[----:B------:R-:W-:Y:S02]  /*4650*/  ISETP.GT.AND P3, PT, R156, 0x48, PT ;  /* 0x000000489c00780c */ /* 0x000fe40003f64270 */
[----:B---3--:R-:W-:Y:S02]  /*4660*/  FSEL R23, R187, -INF , P4 ;  /* 0xff800000bb177808 */ /* 0x008fe40002000000 */
[----:B------:R-:W-:Y:S02]  /*4670*/  FMNMX.FTZ R154, R152, R153, !PT ;  /* 0x00000099989a7209 */ /* 0x000fe40007810000 */
[----:B------:R-:W-:Y:S01]  /*4680*/  ISETP.GT.AND P4, PT, R156, 0x49, PT ;  /* 0x000000499c00780c */ /* 0x000fe20003f84270 */
[----:B------:R-:W3:Y:S01]  /*4690*/  MUFU.TANH R155, R194 ;  /* 0x000000c2009b7308 */ /* 0x000ee20000002400 */
[----:B0-----:R-:W-:-:S02]  /*46a0*/  FSEL R153, R190, -INF , P3 ;  /* 0xff800000be997808 */ /* 0x001fc40001800000 */
[----:B------:R-:W-:Y:S02]  /*46b0*/  FMNMX.FTZ R158, R23, R154, !PT ;  /* 0x0000009a179e7209 */ /* 0x000fe40007810000 */
[C---:B------:R-:W-:Y:S02]  /*46c0*/  ISETP.GT.AND P3, PT, R156.reuse, 0x50, PT ;  /* 0x000000509c00780c */ /* 0x040fe40003f64270 */
[----:B------:R-:W-:Y:S01]  /*46d0*/  FMNMX.FTZ R157, R153, R158, !PT ;  /* 0x0000009e999d7209 */ /* 0x000fe20007810000 */
[----:B------:R-:W0:Y:S01]  /*46e0*/  MUFU.TANH R195, R195 ;  /* 0x000000c300c37308 */ /* 0x000e220000002400 */
[----:B-1----:R-:W-:Y:S02]  /*46f0*/  FSEL R154, R191, -INF , P4 ;  /* 0xff800000bf9a7808 */ /* 0x002fe40002000000 */
[----:B------:R-:W-:Y:S02]  /*4700*/  ISETP.GT.AND P4, PT, R156, 0x51, PT ;  /* 0x000000519c00780c */ /* 0x000fe40003f84270 */
[----:B------:R-:W-:-:S02]  /*4710*/  FMNMX.FTZ R172, R154, R157, !PT ;  /* 0x0000009d9aac7209 */ /* 0x000fc40007810000 */
[----:B--2---:R-:W-:Y:S01]  /*4720*/  IADD3 R183, R183, -UR28, R8 ;  /* 0x8000001cb7b77c10 */ /* 0x004fe2000fffe008 */
[----:B------:R-:W1:Y:S01]  /*4730*/  MUFU.TANH R198, R198 ;  /* 0x000000c600c67308 */ /* 0x000e620000002400 */
[----:B---3--:R-:W-:Y:S02]  /*4740*/  FSEL R155, R155, -INF , P3 ;  /* 0xff8000009b9b7808 */ /* 0x008fe40001800000 */
[----:B------:R-:W-:Y:S02]  /*4750*/  ISETP.GT.AND P3, PT, R156, 0x58, PT ;  /* 0x000000589c00780c */ /* 0x000fe40003f64270 */
[----:B------:R-:W-:Y:S02]  /*4760*/  FMNMX.FTZ R157, R155, R172, !PT ;  /* 0x000000ac9b9d7209 */ /* 0x000fe40007810000 */
[----:B------:R-:W-:Y:S01]  /*4770*/  ISETP.GT.AND P6, PT, R183, 0x1, PT ;  /* 0x00000001b700780c */ /* 0x000fe20003fc4270 */
[----:B------:R-:W2:Y:S01]  /*4780*/  MUFU.TANH R199, R199 ;  /* 0x000000c700c77308 */ /* 0x000ea20000002400 */
[----:B0-----:R-:W-:-:S02]  /*4790*/  FSEL R158, R195, -INF , P4 ;  /* 0xff800000c39e7808 */ /* 0x001fc40002000000 */
[----:B------:R-:W-:Y:S02]  /*47a0*/  ISETP.GT.AND P4, PT, R156, 0x59, PT ;  /* 0x000000599c00780c */ /* 0x000fe40003f84270 */
[----:B------:R-:W-:Y:S02]  /*47b0*/  FMNMX.FTZ R169, R158, R157, !PT ;  /* 0x0000009d9ea97209 */ /* 0x000fe40007810000 */
[C---:B------:R-:W-:Y:S01]  /*47c0*/  ISETP.GT.AND P5, PT, R183.reuse, 0x8, PT ;  /* 0x00000008b700780c */ /* 0x040fe20003fa4270 */
[----:B------:R-:W0:Y:S01]  /*47d0*/  MUFU.TANH R202, R202 ;  /* 0x000000ca00ca7308 */ /* 0x000e220000002400 */
[----:B-1----:R-:W-:Y:S02]  /*47e0*/  FSEL R156, R198, -INF , P3 ;  /* 0xff800000c69c7808 */ /* 0x002fe40001800000 */
[----:B------:R-:W-:Y:S02]  /*47f0*/  ISETP.GT.AND P3, PT, R183, RZ, PT ;  /* 0x000000ffb700720c */ /* 0x000fe40003f64270 */
[----:B------:R-:W-:-:S03]  /*4800*/  FMNMX.FTZ R172, R156, R169, !PT ;  /* 0x000000a99cac7209 */ /* 0x000fc60007810000 */
[----:B------:R-:W1:Y:S01]  /*4810*/  MUFU.TANH R204, R204 ;  /* 0x000000cc00cc7308 */ /* 0x000e620000002400 */
[----:B--2---:R-:W-:Y:S02]  /*4820*/  FSEL R157, R199, -INF , P4 ;  /* 0xff800000c79d7808 */ /* 0x004fe40002000000 */
[----:B------:R-:W-:Y:S02]  /*4830*/  ISETP.GT.AND P4, PT, R183, 0x9, PT ;  /* 0x00000009b700780c */ /* 0x000fe40003f84270 */
[----:B------:R-:W-:-:S03]  /*4840*/  FMNMX.FTZ R172, R157, R172, !PT ;  /* 0x000000ac9dac7209 */ /* 0x000fc60007810000 */
[----:B------:R-:W2:Y:S01]  /*4850*/  MUFU.TANH R203, R203 ;  /* 0x000000cb00cb7308 */ /* 0x000ea20000002400 */
[----:B0-----:R-:W-:Y:S01]  /*4860*/  FSEL R167, R202, -INF , P3 ;  /* 0xff800000caa77808 */ /* 0x001fe20001800000 */
[----:B------:R-:W0:Y:S01]  /*4870*/  SHFL.BFLY PT, R169, R172, 0x2, 0x1f ;  /* 0x0c401f00aca97f89 */ /* 0x000e2200000e0000 */
[----:B------:R-:W-:-:S05]  /*4880*/  ISETP.GT.AND P3, PT, R183, 0x10, PT ;  /* 0x00000010b700780c */ /* 0x000fca0003f64270 */
[----:B------:R-:W3:Y:S01]  /*4890*/  MUFU.TANH R201, R201 ;  /* 0x000000c900c97308 */ /* 0x000ee20000002400 */
[----:B-1----:R-:W-:-:S07]  /*48a0*/  FSEL R204, R204, -INF , P6 ;  /* 0xff800000cccc7808 */ /* 0x002fce0003000000 */
[----:B------:R-:W1:Y:S01]  /*48b0*/  MUFU.TANH R200, R200 ;  /* 0x000000c800c87308 */ /* 0x000e620000002400 */
[----:B--2---:R-:W-:-:S07]  /*48c0*/  FSEL R203, R203, -INF , P5 ;  /* 0xff800000cbcb7808 */ /* 0x004fce0002800000 */
[----:B------:R-:W2:Y:S01]  /*48d0*/  MUFU.TANH R160, R160 ;  /* 0x000000a000a07308 */ /* 0x000ea20000002400 */
[----:B---3--:R-:W-:Y:S02]  /*48e0*/  FSEL R201, R201, -INF , P4 ;  /* 0xff800000c9c97808 */ /* 0x008fe40002000000 */
[----:B0-----:R-:W-:Y:S02]  /*48f0*/  FMNMX.FTZ R169, R172, R169, !PT ;  /* 0x000000a9aca97209 */ /* 0x001fe40007810000 */
[----:B------:R-:W-:-:S03]  /*4900*/  ISETP.GT.AND P4, PT, R183, 0x11, PT ;  /* 0x00000011b700780c */ /* 0x000fc60003f84270 */
[----:B------:R-:W0:Y:S01]  /*4910*/  SHFL.BFLY PT, R172, R169, 0x1, 0x1f ;  /* 0x0c201f00a9ac7f89 */ /* 0x000e2200000e0000 */
[----:B------:R-:W3:Y:S01]  /*4920*/  MUFU.TANH R17, R17 ;  /* 0x0000001100117308 */ /* 0x000ee20000002400 */
[----:B-1----:R-:W-:Y:S02]  /*4930*/  FSEL R200, R200, -INF , P3 ;  /* 0xff800000c8c87808 */ /* 0x002fe40001800000 */
[----:B------:R-:W-:-:S05]  /*4940*/  ISETP.GT.AND P3, PT, R183, 0x18, PT ;  /* 0x00000018b700780c */ /* 0x000fca0003f64270 */
[----:B------:R-:W1:Y:S08]  /*4950*/  MUFU.TANH R15, R15 ;  /* 0x0000000f000f7308 */ /* 0x000e700000002400 */
[----:B------:R-:W4:Y:S01]  /*4960*/  MUFU.TANH R9, R9 ;  /* 0x0000000900097308 */ /* 0x000f220000002400 */
[----:B0-----:R-:W-:-:S07]  /*4970*/  FMNMX.FTZ R8, R169, R172, !PT ;  /* 0x000000aca9087209 */ /* 0x001fce0007810000 */
[----:B------:R-:W-:Y:S01]  /*4980*/  MUFU.TANH R10, R10 ;  /* 0x0000000a000a7308 */ /* 0x000fe20000002400 */
[----:B------:R-:W-:Y:S02]  /*4990*/  FMNMX.FTZ R169, R167, R12, !PT ;  /* 0x0000000ca7a97209 */ /* 0x000fe40007810000 */
[C---:B------:R-:W-:Y:S01]  /*49a0*/  FSETP.NEU.FTZ.AND P6, PT, R8.reuse, -INF , PT ;  /* 0xff8000000800780b */ /* 0x040fe20003fdd000 */
[----:B------:R-:W-:Y:S01]  /*49b0*/  FMUL.FTZ R171, R8, UR7 ;  /* 0x0000000708ab7c20 */ /* 0x000fe20008410000 */
[----:B------:R-:W-:Y:S02]  /*49c0*/  FMNMX.FTZ R172, R204, R169, !PT ;  /* 0x000000a9ccac7209 */ /* 0x000fe40007810000 */
[----:B------:R-:W-:Y:S01]  /*49d0*/  FSEL R192, R8, RZ, P6 ;  /* 0x000000ff08c07208 */ /* 0x000fe20003000000 */
[----:B------:R-:W0:Y:S01]  /*49e0*/  MUFU.TANH R170, R170 ;  /* 0x000000aa00aa7308 */ /* 0x000e220000002400 */
[----:B------:R-:W-:Y:S02]  /*49f0*/  FMNMX.FTZ R172, R203, R172, !PT ;  /* 0x000000accbac7209 */ /* 0x000fe40007810000 */
[----:B------:R-:W-:Y:S01]  /*4a00*/  FSEL R171, R171, RZ, P6 ;  /* 0x000000ffabab7208 */ /* 0x000fe20003000000 */
[----:B------:R-:W-:Y:S01]  /*4a10*/  FADD.FTZ R192, -R192, R11 ;  /* 0x0000000bc0c07221 */ /* 0x000fe20000010100 */
[----:B------:R-:W-:-:S03]  /*4a20*/  FMNMX.FTZ R169, R201, R172, !PT ;  /* 0x000000acc9a97209 */ /* 0x000fc60007810000 */
[--C-:B------:R-:W-:Y:S01]  /*4a30*/  FFMA.FTZ R188, R168, UR7, -R171.reuse ;  /* 0x00000007a8bc7c23 */ /* 0x100fe200080108ab */
[----:B--2---:R-:W-:Y:S01]  /*4a40*/  FSEL R168, R160, -INF , P4 ;  /* 0xff800000a0a87808 */ /* 0x004fe20002000000 */
[--C-:B------:R-:W-:Y:S01]  /*4a50*/  FFMA.FTZ R189, R166, UR7, -R171.reuse ;  /* 0x00000007a6bd7c23 */ /* 0x100fe200080108ab */
[----:B------:R-:W-:Y:S01]  /*4a60*/  FMNMX.FTZ R187, R200, R169, !PT ;  /* 0x000000a9c8bb7209 */ /* 0x000fe20007810000 */
[----:B------:R-:W2:Y:S01]  /*4a70*/  MUFU.TANH R174, R174 ;  /* 0x000000ae00ae7308 */ /* 0x000ea20000002400 */
[----:B------:R-:W-:Y:S01]  /*4a80*/  ISETP.GT.AND P4, PT, R183, 0x19, PT ;  /* 0x00000019b700780c */ /* 0x000fe20003f84270 */
[----:B------:R-:W-:Y:S01]  /*4a90*/  FMUL.FTZ R11, R192, UR7 ;  /* 0x00000007c00b7c20 */ /* 0x000fe20008410000 */
[----:B---3--:R-:W-:Y:S01]  /*4aa0*/  FSEL R169, R17, -INF , P3 ;  /* 0xff80000011a97808 */ /* 0x008fe20001800000 */
[--C-:B------:R-:W-:Y:S01]  /*4ab0*/  FFMA.FTZ R162, R162, UR7, -R171.reuse ;  /* 0x00000007a2a27c23 */ /* 0x100fe200080108ab */
[----:B------:R-:W-:Y:S01]  /*4ac0*/  FMNMX.FTZ R166, R168, R187, !PT ;  /* 0x000000bba8a67209 */ /* 0x000fe20007810000 */
[--C-:B------:R-:W-:Y:S01]  /*4ad0*/  FFMA.FTZ R159, R159, UR7, -R171.reuse ;  /* 0x000000079f9f7c23 */ /* 0x100fe200080108ab */
[----:B------:R-:W-:Y:S01]  /*4ae0*/  ISETP.GT.AND P3, PT, R183, 0x20, PT ;  /* 0x00000020b700780c */ /* 0x000fe20003f64270 */
[----:B------:R-:W3:Y:S01]  /*4af0*/  MUFU.TANH R173, R173 ;  /* 0x000000ad00ad7308 */ /* 0x000ee20000002400 */
[----:B-1----:R-:W-:Y:S01]  /*4b00*/  FSEL R172, R15, -INF , P4 ;  /* 0xff8000000fac7808 */ /* 0x002fe20002000000 */
[--C-:B------:R-:W-:Y:S01]  /*4b10*/  FFMA.FTZ R164, R164, UR7, -R171.reuse ;  /* 0x00000007a4a47c23 */ /* 0x100fe200080108ab */
[----:B------:R-:W-:Y:S01]  /*4b20*/  FMNMX.FTZ R17, R169, R166, !PT ;  /* 0x000000a6a9117209 */ /* 0x000fe20007810000 */
[--C-:B------:R-:W-:Y:S01]  /*4b30*/  FFMA.FTZ R161, R161, UR7, -R171.reuse ;  /* 0x00000007a1a17c23 */ /* 0x100fe200080108ab */
[----:B------:R-:W-:Y:S01]  /*4b40*/  ISETP.GT.AND P4, PT, R183, 0x21, PT ;  /* 0x00000021b700780c */ /* 0x000fe20003f84270 */
[--C-:B------:R-:W-:Y:S01]  /*4b50*/  FFMA.FTZ R16, R16, UR7, -R171.reuse ;  /* 0x0000000710107c23 */ /* 0x100fe200080108ab */
[----:B----4-:R-:W-:Y:S01]  /*4b60*/  FSEL R9, R9, -INF , P3 ;  /* 0xff80000009097808 */ /* 0x010fe20001800000 */
[----:B------:R1:W-:Y:S01]  /*4b70*/  MUFU.EX2 R160, R188 ;  /* 0x000000bc00a07308 */ /* 0x0003e20000000800 */
[----:B------:R-:W-:Y:S01]  /*4b80*/  FMNMX.FTZ R166, R172, R17, !PT ;  /* 0x00000011aca67209 */ /* 0x000fe20007810000 */
[--C-:B------:R-:W-:Y:S01]  /*4b90*/  FFMA.FTZ R13, R13, UR7, -R171.reuse ;  /* 0x000000070d0d7c23 */ /* 0x100fe200080108ab */
[----:B------:R-:W-:Y:S01]  /*4ba0*/  ISETP.GT.AND P3, PT, R183, 0x28, PT ;  /* 0x00000028b700780c */ /* 0x000fe20003f64270 */
[--C-:B------:R-:W-:Y:S01]  /*4bb0*/  FFMA.FTZ R23, R23, UR7, -R171.reuse ;  /* 0x0000000717177c23 */ /* 0x100fe200080108ab */
[----:B------:R-:W-:Y:S01]  /*4bc0*/  FMNMX.FTZ R166, R9, R166, !PT ;  /* 0x000000a609a67209 */ /* 0x000fe20007810000 */
[--C-:B------:R-:W-:Y:S01]  /*4bd0*/  FFMA.FTZ R156, R156, UR7, -R171.reuse ;  /* 0x000000079c9c7c23 */ /* 0x100fe200080108ab */
[----:B0-----:R-:W-:Y:S01]  /*4be0*/  FSEL R170, R170, -INF , P3 ;  /* 0xff800000aaaa7808 */ /* 0x001fe20001800000 */
[----:B------:R-:W0:Y:S01]  /*4bf0*/  MUFU.TANH R176, R176 ;  /* 0x000000b000b07308 */ /* 0x000e220000002400 */
[----:B-1----:R-:W-:Y:S01]  /*4c00*/  FFMA.FTZ R188, R165, UR7, -R171 ;  /* 0x00000007a5bc7c23 */ /* 0x002fe200080108ab */
[----:B------:R-:W-:-:S02]  /*4c10*/  FSEL R165, R10, -INF , P4 ;  /* 0xff8000000aa57808 */ /* 0x000fc40002000000 */
[----:B------:R-:W-:Y:S02]  /*4c20*/  ISETP.GT.AND P4, PT, R183, 0x29, PT ;  /* 0x00000029b700780c */ /* 0x000fe40003f84270 */
[----:B------:R-:W-:Y:S01]  /*4c30*/  FMNMX.FTZ R187, R165, R166, !PT ;  /* 0x000000a6a5bb7209 */ /* 0x000fe20007810000 */
[----:B------:R-:W-:Y:S01]  /*4c40*/  FFMA.FTZ R166, R163, UR7, -R171 ;  /* 0x00000007a3a67c23 */ /* 0x000fe200080108ab */
[----:B------:R-:W1:Y:S01]  /*4c50*/  MUFU.TANH R175, R175 ;  /* 0x000000af00af7308 */ /* 0x000e620000002400 */
[C---:B------:R-:W-:Y:S02]  /*4c60*/  ISETP.GT.AND P3, PT, R183.reuse, 0x30, PT ;  /* 0x00000030b700780c */ /* 0x040fe40003f64270 */
[----:B--2---:R-:W-:Y:S02]  /*4c70*/  FSEL R174, R174, -INF , P4 ;  /* 0xff800000aeae7808 */ /* 0x004fe40002000000 */
[----:B------:R-:W-:Y:S02]  /*4c80*/  FMNMX.FTZ R187, R170, R187, !PT ;  /* 0x000000bbaabb7209 */ /* 0x000fe40007810000 */
[----:B------:R-:W-:Y:S01]  /*4c90*/  ISETP.GT.AND P4, PT, R183, 0x31, PT ;  /* 0x00000031b700780c */ /* 0x000fe20003f84270 */
[----:B------:R-:W2:Y:S01]  /*4ca0*/  MUFU.TANH R177, R177 ;  /* 0x000000b100b17308 */ /* 0x000ea20000002400 */
[----:B---3--:R-:W-:-:S02]  /*4cb0*/  FSEL R173, R173, -INF , P3 ;  /* 0xff800000adad7808 */ /* 0x008fc40001800000 */
[----:B------:R-:W-:Y:S02]  /*4cc0*/  FMNMX.FTZ R10, R174, R187, !PT ;  /* 0x000000bbae0a7209 */ /* 0x000fe40007810000 */
[----:B------:R-:W-:Y:S02]  /*4cd0*/  ISETP.GT.AND P3, PT, R183, 0x38, PT ;  /* 0x00000038b700780c */ /* 0x000fe40003f64270 */
[----:B0-----:R-:W-:Y:S01]  /*4ce0*/  FSEL R176, R176, -INF , P4 ;  /* 0xff800000b0b07808 */ /* 0x001fe20002000000 */
[----:B------:R-:W0:Y:S01]  /*4cf0*/  MUFU.TANH R178, R178 ;  /* 0x000000b200b27308 */ /* 0x000e220000002400 */
[----:B------:R-:W-:Y:S02]  /*4d00*/  FMNMX.FTZ R187, R173, R10, !PT ;  /* 0x0000000aadbb7209 */ /* 0x000fe40007810000 */
[----:B------:R-:W-:Y:S02]  /*4d10*/  ISETP.GT.AND P4, PT, R183, 0x39, PT ;  /* 0x00000039b700780c */ /* 0x000fe40003f84270 */
[----:B-1----:R-:W-:-:S02]  /*4d20*/  FSEL R175, R175, -INF , P3 ;  /* 0xff800000afaf7808 */ /* 0x002fc40001800000 */
[----:B------:R-:W-:Y:S01]  /*4d30*/  FMNMX.FTZ R10, R176, R187, !PT ;  /* 0x000000bbb00a7209 */ /* 0x000fe20007810000 */
[----:B------:R-:W1:Y:S01]  /*4d40*/  MUFU.TANH R180, R180 ;  /* 0x000000b400b47308 */ /* 0x000e620000002400 */
[----:B------:R-:W-:Y:S02]  /*4d50*/  ISETP.GT.AND P3, PT, R183, 0x40, PT ;  /* 0x00000040b700780c */ /* 0x000fe40003f64270 */
[----:B--2---:R-:W-:Y:S02]  /*4d60*/  FSEL R177, R177, -INF , P4 ;  /* 0xff800000b1b17808 */ /* 0x004fe40002000000 */
[----:B------:R-:W-:Y:S02]  /*4d70*/  FMNMX.FTZ R10, R175, R10, !PT ;  /* 0x0000000aaf0a7209 */ /* 0x000fe40007810000 */
[----:B------:R-:W-:Y:S01]  /*4d80*/  ISETP.GT.AND P4, PT, R183, 0x41, PT ;  /* 0x00000041b700780c */ /* 0x000fe20003f84270 */
[----:B------:R-:W2:Y:S01]  /*4d90*/  MUFU.TANH R179, R179 ;  /* 0x000000b300b37308 */ /* 0x000ea20000002400 */
[----:B0-----:R-:W-:-:S02]  /*4da0*/  FSEL R178, R178, -INF , P3 ;  /* 0xff800000b2b27808 */ /* 0x001fc40001800000 */
[----:B------:R-:W-:Y:S02]  /*4db0*/  FMNMX.FTZ R187, R177, R10, !PT ;  /* 0x0000000ab1bb7209 */ /* 0x000fe40007810000 */
[C---:B------:R-:W-:Y:S02]  /*4dc0*/  ISETP.GT.AND P3, PT, R183.reuse, 0x48, PT ;  /* 0x00000048b700780c */ /* 0x040fe40003f64270 */
[----:B------:R-:W-:Y:S01]  /*4dd0*/  FMNMX.FTZ R187, R178, R187, !PT ;  /* 0x000000bbb2bb7209 */ /* 0x000fe20007810000 */
[----:B------:R-:W0:Y:S01]  /*4de0*/  MUFU.TANH R182, R182 ;  /* 0x000000b600b67308 */ /* 0x000e220000002400 */
[----:B-1----:R-:W-:Y:S02]  /*4df0*/  FSEL R180, R180, -INF , P4 ;  /* 0xff800000b4b47808 */ /* 0x002fe40002000000 */
[----:B------:R-:W-:Y:S02]  /*4e00*/  ISETP.GT.AND P4, PT, R183, 0x49, PT ;  /* 0x00000049b700780c */ /* 0x000fe40003f84270 */
[----:B------:R-:W-:Y:S01]  /*4e10*/  FMNMX.FTZ R10, R180, R187, !PT ;  /* 0x000000bbb40a7209 */ /* 0x000fe20007810000 */
[--C-:B------:R-:W-:Y:S01]  /*4e20*/  FFMA.FTZ R187, R14, UR7, -R171.reuse ;  /* 0x000000070ebb7c23 */ /* 0x100fe200080108ab */
[--C-:B------:R-:W-:Y:S01]  /*4e30*/  FFMA.FTZ R14, R18, UR7, -R171.reuse ;  /* 0x00000007120e7c23 */ /* 0x100fe200080108ab */
[----:B------:R-:W1:Y:S01]  /*4e40*/  MUFU.TANH R181, R181 ;  /* 0x000000b500b57308 */ /* 0x000e620000002400 */
[----:B--2---:R-:W-:Y:S01]  /*4e50*/  FSEL R179, R179, -INF , P3 ;  /* 0xff800000b3b37808 */ /* 0x004fe20001800000 */
[--C-:B------:R-:W-:Y:S01]  /*4e60*/  FFMA.FTZ R18, R19, UR7, -R171.reuse ;  /* 0x0000000713127c23 */ /* 0x100fe200080108ab */
[----:B------:R-:W-:Y:S01]  /*4e70*/  ISETP.GT.AND P3, PT, R183, 0x50, PT ;  /* 0x00000050b700780c */ /* 0x000fe20003f64270 */
[--C-:B------:R-:W-:Y:S01]  /*4e80*/  FFMA.FTZ R19, R20, UR7, -R171.reuse ;  /* 0x0000000714137c23 */ /* 0x100fe200080108ab */
[----:B------:R-:W-:Y:S01]  /*4e90*/  FMNMX.FTZ R163, R179, R10, !PT ;  /* 0x0000000ab3a37209 */ /* 0x000fe20007810000 */
[--C-:B------:R-:W-:Y:S01]  /*4ea0*/  FFMA.FTZ R20, R21, UR7, -R171.reuse ;  /* 0x0000000715147c23 */ /* 0x100fe200080108ab */
[--C-:B------:R-:W-:Y:S01]  /*4eb0*/  FFMA.FTZ R21, R22, UR7, -R171.reuse ;  /* 0x0000000716157c23 */ /* 0x100fe200080108ab */
[----:B------:R-:W2:Y:S01]  /*4ec0*/  MUFU.TANH R184, R184 ;  /* 0x000000b800b87308 */ /* 0x000ea20000002400 */
[----:B0-----:R-:W-:Y:S01]  /*4ed0*/  FSEL R182, R182, -INF , P4 ;  /* 0xff800000b6b67808 */ /* 0x001fe20002000000 */
[--C-:B------:R-:W-:Y:S01]  /*4ee0*/  FFMA.FTZ R22, R152, UR7, -R171.reuse ;  /* 0x0000000798167c23 */ /* 0x100fe200080108ab */
[----:B------:R-:W-:Y:S01]  /*4ef0*/  ISETP.GT.AND P4, PT, R183, 0x51, PT ;  /* 0x00000051b700780c */ /* 0x000fe20003f84270 */
[----:B------:R-:W-:Y:S01]  /*4f00*/  FFMA.FTZ R152, R153, UR7, -R171 ;  /* 0x0000000799987c23 */ /* 0x000fe200080108ab */
[----:B------:R-:W-:-:S03]  /*4f10*/  FMNMX.FTZ R10, R182, R163, !PT ;  /* 0x000000a3b60a7209 */ /* 0x000fc60007810000 */
[----:B------:R-:W0:Y:S01]  /*4f20*/  MUFU.TANH R185, R185 ;  /* 0x000000b900b97308 */ /* 0x000e220000002400 */
[----:B-1----:R-:W-:Y:S02]  /*4f30*/  FSEL R181, R181, -INF , P3 ;  /* 0xff800000b5b57808 */ /* 0x002fe40001800000 */
[----:B------:R-:W-:Y:S02]  /*4f40*/  ISETP.GT.AND P3, PT, R183, 0x58, PT ;  /* 0x00000058b700780c */ /* 0x000fe40003f64270 */
[----:B------:R-:W-:-:S03]  /*4f50*/  FMNMX.FTZ R163, R181, R10, !PT ;  /* 0x0000000ab5a37209 */ /* 0x000fc60007810000 */
[----:B------:R-:W1:Y:S01]  /*4f60*/  MUFU.TANH R186, R186 ;  /* 0x000000ba00ba7308 */ /* 0x000e620000002400 */
[----:B--2---:R-:W-:Y:S02]  /*4f70*/  FSEL R184, R184, -INF , P4 ;  /* 0xff800000b8b87808 */ /* 0x004fe40002000000 */
[----:B------:R-:W-:Y:S02]  /*4f80*/  ISETP.GT.AND P4, PT, R183, 0x59, PT ;  /* 0x00000059b700780c */ /* 0x000fe40003f84270 */
[----:B------:R-:W-:-:S03]  /*4f90*/  FMNMX.FTZ R10, R184, R163, !PT ;  /* 0x000000a3b80a7209 */ /* 0x000fc60007810000 */
[----:B------:R-:W2:Y:S01]  /*4fa0*/  MUFU.EX2 R11, R11 ;  /* 0x0000000b000b7308 */ /* 0x000ea20000000800 */
[----:B0-----:R-:W-:-:S04]  /*4fb0*/  FSEL R185, R185, -INF , P3 ;  /* 0xff800000b9b97808 */ /* 0x001fc80001800000 */
[----:B------:R-:W-:-:S03]  /*4fc0*/  FMNMX.FTZ R163, R185, R10, !PT ;  /* 0x0000000ab9a37209 */ /* 0x000fc60007810000 */
[----:B------:R0:W3:Y:S01]  /*4fd0*/  MUFU.EX2 R15, R189 ;  /* 0x000000bd000f7308 */ /* 0x0000e20000000800 */
[----:B-1----:R-:W-:-:S04]  /*4fe0*/  FSEL R186, R186, -INF , P4 ;  /* 0xff800000baba7808 */ /* 0x002fc80002000000 */
[----:B------:R-:W-:-:S03]  /*4ff0*/  FMNMX.FTZ R10, R186, R163, !PT ;  /* 0x000000a3ba0a7209 */ /* 0x000fc60007810000 */
[----:B------:R-:W-:Y:S01]  /*5000*/  MUFU.EX2 R163, R187 ;  /* 0x000000bb00a37308 */ /* 0x000fe20000000800 */
[----:B--2---:R-:W-:Y:S01]  /*5010*/  FFMA.FTZ R192, R11, R3, R160 ;  /* 0x000000030bc07223 */ /* 0x004fe200000100a0 */
[----:B------:R-:W1:Y:S01]  /*5020*/  SHFL.BFLY PT, R183, R10, 0x2, 0x1f ;  /* 0x0c401f000ab77f89 */ /* 0x000e6200000e0000 */
[--C-:B0-----:R-:W-:Y:S01]  /*5030*/  FFMA.FTZ R189, R157, UR7, -R171.reuse ;  /* 0x000000079dbd7c23 */ /* 0x101fe200080108ab */
[-C--:B------:R-:W-:Y:S01]  /*5040*/  FMUL.FTZ R26, R26, R11.reuse ;  /* 0x0000000b1a1a7220 */ /* 0x080fe20000410000 */
[-C--:B------:R-:W-:Y:S01]  /*5050*/  FMUL.FTZ R27, R27, R11.reuse ;  /* 0x0000000b1b1b7220 */ /* 0x080fe20000410000 */
[-C--:B------:R-:W-:Y:S01]  /*5060*/  FMUL.FTZ R30, R30, R11.reuse ;  /* 0x0000000b1e1e7220 */ /* 0x080fe20000410000 */
[-C--:B------:R-:W-:Y:S01]  /*5070*/  FMUL.FTZ R31, R31, R11.reuse ;  /* 0x0000000b1f1f7220 */ /* 0x080fe20000410000 */
[----:B------:R-:W0:Y:S01]  /*5080*/  MUFU.EX2 R17, R188 ;  /* 0x000000bc00117308 */ /* 0x000e220000000800 */
        /* <DEDUP_REMOVED lines=11> */
[-C--:B------:R-:W-:Y:S01]  /*5140*/  FMUL.FTZ R51, R51, R11.reuse ;  /* 0x0000000b33337220 */ /* 0x080fe20000410000 */
[-C--:B------:R-:W-:Y:S01]  /*5150*/  FMUL.FTZ R54, R54, R11.reuse ;  /* 0x0000000b36367220 */ /* 0x080fe20000410000 */
[-C--:B------:R-:W-:Y:S01]  /*5160*/  FMUL.FTZ R55, R55, R11.reuse ;  /* 0x0000000b37377220 */ /* 0x080fe20000410000 */
[----:B------:R-:W-:Y:S01]  /*5170*/  FMUL.FTZ R58, R58, R11 ;  /* 0x0000000b3a3a7220 */ /* 0x000fe20000410000 */
[----:B------:R-:W3:Y:S01]  /*5180*/  MUFU.EX2 R159, R159 ;  /* 0x0000009f009f7308 */ /* 0x000ee20000000800 */
[----:B0-----:R-:W-:Y:S01]  /*5190*/  FADD.FTZ R3, R17, R192 ;  /* 0x000000c011037221 */ /* 0x001fe20000010000 */
[----:B-1----:R-:W-:Y:S01]  /*51a0*/  FMNMX.FTZ R187, R10, R183, !PT ;  /* 0x000000b70abb7209 */ /* 0x002fe20007810000 */
[--C-:B------:R-:W-:Y:S01]  /*51b0*/  FFMA.FTZ R183, R154, UR7, -R171.reuse ;  /* 0x000000079ab77c23 */ /* 0x100fe200080108ab */
[--C-:B------:R-:W-:Y:S01]  /*51c0*/  FFMA.FTZ R154, R155, UR7, -R171.reuse ;  /* 0x000000079b9a7c23 */ /* 0x100fe200080108ab */
[----:B------:R-:W-:Y:S01]  /*51d0*/  FFMA.FTZ R155, R158, UR7, -R171 ;  /* 0x000000079e9b7c23 */ /* 0x000fe200080108ab */
        /* <DEDUP_REMOVED lines=25> */
[----:B0-----:R-:W-:Y:S01]  /*5370*/  FMNMX.FTZ R10, R187, R10, !PT ;  /* 0x0000000abb0a7209 */ /* 0x001fe20007810000 */
[----:B------:R-:W-:Y:S01]  /*5380*/  MUFU.EX2 R16, R16 ;  /* 0x0000001000107308 */ /* 0x000fe20000000800 */
[-C--:B------:R-:W-:Y:S01]  /*5390*/  FMUL.FTZ R102, R102, R11.reuse ;  /* 0x0000000b66667220 */ /* 0x080fe20000410000 */
[-C--:B------:R-:W-:Y:S01]  /*53a0*/  FMUL.FTZ R103, R103, R11.reuse ;  /* 0x0000000b67677220 */ /* 0x080fe20000410000 */
[C---:B------:R-:W-:Y:S01]  /*53b0*/  FSETP.NEU.FTZ.AND P3, PT, R10.reuse, -INF , PT ;  /* 0xff8000000a00780b */ /* 0x040fe20003f7d000 */
[----:B------:R-:W-:Y:S01]  /*53c0*/  FMUL.FTZ R153, R10, UR7 ;  /* 0x000000070a997c20 */ /* 0x000fe20008410000 */
[-C--:B------:R-:W-:Y:S01]  /*53d0*/  FMUL.FTZ R106, R106, R11.reuse ;  /* 0x0000000b6a6a7220 */ /* 0x080fe20000410000 */
[-C--:B------:R-:W-:Y:S01]  /*53e0*/  FMUL.FTZ R107, R107, R11.reuse ;  /* 0x0000000b6b6b7220 */ /* 0x080fe20000410000 */
[-C--:B------:R-:W-:Y:S01]  /*53f0*/  FMUL.FTZ R110, R110, R11.reuse ;  /* 0x0000000b6e6e7220 */ /* 0x080fe20000410000 */
[----:B------:R-:W-:Y:S01]  /*5400*/  MUFU.EX2 R13, R13 ;  /* 0x0000000d000d7308 */ /* 0x000fe20000000800 */
[----:B------:R-:W-:Y:S01]  /*5410*/  FSEL R153, R153, RZ, P3 ;  /* 0x000000ff99997208 */ /* 0x000fe20001800000 */
[-C--:B------:R-:W-:Y:S01]  /*5420*/  FMUL.FTZ R111, R111, R11.reuse ;  /* 0x0000000b6f6f7220 */ /* 0x080fe20000410000 */
[-C--:B------:R-:W-:Y:S01]  /*5430*/  FMUL.FTZ R114, R114, R11.reuse ;  /* 0x0000000b72727220 */ /* 0x080fe20000410000 */
[-C--:B------:R-:W-:Y:S01]  /*5440*/  FMUL.FTZ R115, R115, R11.reuse ;  /* 0x0000000b73737220 */ /* 0x080fe20000410000 */
[-C--:B------:R-:W-:Y:S01]  /*5450*/  FMUL.FTZ R118, R118, R11.reuse ;  /* 0x0000000b76767220 */ /* 0x080fe20000410000 */
[--C-:B------:R-:W-:Y:S01]  /*5460*/  FFMA.FTZ R197, R172, UR7, -R153.reuse ;  /* 0x00000007acc57c23 */ /* 0x100fe20008010899 */
[--C-:B------:R-:W-:Y:S01]  /*5470*/  FFMA.FTZ R172, R9, UR7, -R153.reuse ;  /* 0x0000000709ac7c23 */ /* 0x100fe20008010899 */
[----:B------:R-:W-:Y:S01]  /*5480*/  FSEL R9, R10, RZ, P3 ;  /* 0x000000ff0a097208 */ /* 0x000fe20001800000 */
[--C-:B------:R-:W-:Y:S01]  /*5490*/  FFMA.FTZ R191, R167, UR7, -R153.reuse ;  /* 0x00000007a7bf7c23 */ /* 0x100fe20008010899 */
[--C-:B------:R-:W-:Y:S01]  /*54a0*/  FFMA.FTZ R158, R204, UR7, -R153.reuse ;  /* 0x00000007cc9e7c23 */ /* 0x100fe20008010899 */
[--C-:B------:R-:W-:Y:S01]  /*54b0*/  FFMA.FTZ R188, R203, UR7, -R153.reuse ;  /* 0x00000007cbbc7c23 */ /* 0x100fe20008010899 */
[--C-:B------:R-:W-:Y:S01]  /*54c0*/  FFMA.FTZ R193, R201, UR7, -R153.reuse ;  /* 0x00000007c9c17c23 */ /* 0x100fe20008010899 */
[----:B------:R-:W-:Y:S01]  /*54d0*/  FADD.FTZ R9, -R9, R12 ;  /* 0x0000000c09097221 */ /* 0x000fe20000010100 */
[--C-:B------:R-:W-:Y:S01]  /*54e0*/  FFMA.FTZ R190, R200, UR7, -R153.reuse ;  /* 0x00000007c8be7c23 */ /* 0x100fe20008010899 */
[----:B------:R-:W-:Y:S01]  /*54f0*/  MUFU.EX2 R191, R191 ;  /* 0x000000bf00bf7308 */ /* 0x000fe20000000800 */
[--C-:B------:R-:W-:Y:S01]  /*5500*/  FFMA.FTZ R195, R168, UR7, -R153.reuse ;  /* 0x00000007a8c37c23 */ /* 0x100fe20008010899 */
[----:B------:R-:W-:Y:S01]  /*5510*/  FMUL.FTZ R9, R9, UR7 ;  /* 0x0000000709097c20 */ /* 0x000fe20008410000 */
[----:B------:R-:W-:Y:S01]  /*5520*/  FFMA.FTZ R203, R176, UR7, -R153 ;  /* 0x00000007b0cb7c23 */ /* 0x000fe20008010899 */
[----:B--2---:R-:W-:Y:S01]  /*5530*/  FADD.FTZ R176, R162, R3 ;  /* 0x00000003a2b07221 */ /* 0x004fe20000010000 */
[--C-:B------:R-:W-:Y:S01]  /*5540*/  FFMA.FTZ R168, R169, UR7, -R153.reuse ;  /* 0x00000007a9a87c23 */ /* 0x100fe20008010899 */
[--C-:B------:R-:W-:Y:S01]  /*5550*/  FFMA.FTZ R199, R165, UR7, -R153.reuse ;  /* 0x00000007a5c77c23 */ /* 0x100fe20008010899 */
[--C-:B------:R-:W-:Y:S01]  /*5560*/  FFMA.FTZ R170, R170, UR7, -R153.reuse ;  /* 0x00000007aaaa7c23 */ /* 0x100fe20008010899 */
[----:B------:R3:W0:Y:S01]  /*5570*/  MUFU.EX2 R12, R9 ;  /* 0x00000009000c7308 */ /* 0x0006220000000800 */
        /* <DEDUP_REMOVED lines=8> */
[----:B---3--:R-:W-:Y:S01]  /*5600*/  FADD.FTZ R9, R159, R176 ;  /* 0x000000b09f097221 */ /* 0x008fe20000010000 */
[--C-:B------:R-:W-:Y:S01]  /*5610*/  FFMA.FTZ R181, R181, UR7, -R153.reuse ;  /* 0x00000007b5b57c23 */ /* 0x100fe20008010899 */
[--C-:B------:R-:W-:Y:S01]  /*5620*/  FFMA.FTZ R184, R184, UR7, -R153.reuse ;  /* 0x00000007b8b87c23 */ /* 0x100fe20008010899 */
[----:B------:R-:W-:Y:S01]  /*5630*/  FFMA.FTZ R185, R185, UR7, -R153 ;  /* 0x00000007b9b97c23 */ /* 0x000fe20008010899 */
[----:B-1----:R-:W-:Y:S01]  /*5640*/  FADD.FTZ R176, R164, R9 ;  /* 0x00000009a4b07221 */ /* 0x002fe20000010000 */
[----:B------:R-:W-:Y:S01]  /*5650*/  IADD3 R9, -R2, 0xb, RZ ;  /* 0x0000000b02097810 */ /* 0x000fe20007ffe1ff */
[----:B------:R-:W-:Y:S01]  /*5660*/  FFMA.FTZ R186, R186, UR7, -R153 ;  /* 0x00000007baba7c23 */ /* 0x000fe20008010899 */
[----:B------:R-:W1:Y:S01]  /*5670*/  MUFU.EX2 R188, R188 ;  /* 0x000000bc00bc7308 */ /* 0x000e620000000800 */
[----:B0-----:R-:W-:Y:S01]  /*5680*/  FFMA.FTZ R3, R12, R4, R191 ;  /* 0x000000040c037223 */ /* 0x001fe200000100bf */
[----:B------:R-:W-:Y:S01]  /*5690*/  FFMA.FTZ R4, R175, UR7, -R153 ;  /* 0x00000007af047c23 */ /* 0x000fe20008010899 */
[----:B------:R-:W-:Y:S01]  /*56a0*/  F2FP.F16.F32.PACK_AB R153, R15, R160 ;  /* 0x000000a00f99723e */ /* 0x000fe200000000ff */
        /* <DEDUP_REMOVED lines=14> */
[----:B------:R-:W-:Y:S01]  /*5790*/  FADD.FTZ R3, R161, R176 ;  /* 0x000000b0a1037221 */ /* 0x000fe20000010000 */
[----:B------:R-:W-:-:S02]  /*57a0*/  IMAD.U32 R176, RZ, RZ, UR29 ;  /* 0x0000001dffb07e24 */ /* 0x000fc4000f8e00ff */
[-C--:B------:R-:W-:Y:S01]  /*57b0*/  FMUL.FTZ R139, R139, R11.reuse ;  /* 0x0000000b8b8b7220 */ /* 0x080fe20000410000 */
[-C--:B------:R-:W-:Y:S01]  /*57c0*/  FMUL.FTZ R142, R142, R11.reuse ;  /* 0x0000000b8e8e7220 */ /* 0x080fe20000410000 */
[----:B------:R-:W-:Y:S01]  /*57d0*/  FADD.FTZ R157, R166, R3 ;  /* 0x00000003a69d7221 */ /* 0x000fe20000010000 */
[----:B------:R-:W-:Y:S01]  /*57e0*/  @!P2 VIADD R3, R176, 0x22840 ;  /* 0x00022840b003a836 */ /* 0x000fe20000000000 */
[----:B------:R-:W1:Y:S01]  /*57f0*/  MUFU.EX2 R195, R195 ;  /* 0x000000c300c37308 */ /* 0x000e620000000800 */
[-C--:B------:R-:W-:Y:S01]  /*5800*/  FMUL.FTZ R143, R143, R11.reuse ;  /* 0x0000000b8f8f7220 */ /* 0x080fe20000410000 */
[----:B------:R-:W-:Y:S01]  /*5810*/  FADD.FTZ R194, R16, R157 ;  /* 0x0000009d10c27221 */ /* 0x000fe20000010000 */
[-C--:B------:R-:W-:Y:S01]  /*5820*/  FMUL.FTZ R146, R146, R11.reuse ;  /* 0x0000000b92927220 */ /* 0x080fe20000410000 */
[----:B------:R-:W-:Y:S01]  /*5830*/  @!P2 PRMT R3, RZ, 0x654, R3 ;  /* 0x00000654ff03a816 */ /* 0x000fe20000000003 */
[----:B------:R3:W-:Y:S06]  /*5840*/  BAR.ARV R9, 0x100 ;  /* 0x000400090000751d */ /* 0x0007ec0000002000 */
[----:B------:R-:W4:Y:S01]  /*5850*/  MUFU.EX2 R168, R168 ;  /* 0x000000a800a87308 */ /* 0x000f220000000800 */
[----:B------:R-:W-:Y:S01]  /*5860*/  FADD.FTZ R194, R13, R194 ;  /* 0x000000c20dc27221 */ /* 0x000fe20000010000 */
[----:B------:R5:W-:Y:S01]  /*5870*/  @!P2 SYNCS.ARRIVE.TRANS64.RED.A1T0 RZ, [R3+URZ], RZ ;  /* 0x000000ff03ffa9a7 */ /* 0x000be2000810043f */
[-C--:B------:R-:W-:Y:S01]  /*5880*/  FMUL.FTZ R147, R147, R11.reuse ;  /* 0x0000000b93937220 */ /* 0x080fe20000410000 */
[-C--:B------:R-:W-:Y:S01]  /*5890*/  FMUL.FTZ R150, R150, R11.reuse ;  /* 0x0000000b96967220 */ /* 0x080fe20000410000 */
[----:B------:R-:W-:Y:S01]  /*58a0*/  FADD.FTZ R157, R163, R194 ;  /* 0x000000c2a39d7221 */ /* 0x000fe20000010000 */
[----:B------:R-:W-:Y:S01]  /*58b0*/  FMUL.FTZ R151, R151, R11 ;  /* 0x0000000b97977220 */ /* 0x000fe20000410000 */
        /* <DEDUP_REMOVED lines=14> */
[----:B--2---:R-:W-:Y:S01]  /*59a0*/  FADD.FTZ R192, R190, R155 ;  /* 0x0000009bbec07221 */ /* 0x004fe20000010000 */
[-C--:B------:R-:W-:Y:S01]  /*59b0*/  FMUL.FTZ R45, R45, R12.reuse ;  /* 0x0000000c2d2d7220 */ /* 0x080fe20000410000 */
[-C--:B------:R-:W-:Y:S01]  /*59c0*/  FMUL.FTZ R48, R48, R12.reuse ;  /* 0x0000000c30307220 */ /* 0x080fe20000410000 */
[----:B------:R-:W0:Y:S01]  /*59d0*/  MUFU.EX2 R172, R172 ;  /* 0x000000ac00ac7308 */ /* 0x000e220000000800 */
[----:B-1----:R-:W-:Y:S01]  /*59e0*/  FADD.FTZ R155, R195, R192 ;  /* 0x000000c0c39b7221 */ /* 0x002fe20000010000 */
[-C--:B------:R-:W-:Y:S01]  /*59f0*/  FMUL.FTZ R49, R49, R12.reuse ;  /* 0x0000000c31317220 */ /* 0x080fe20000410000 */
[-C--:B------:R-:W-:Y:S01]  /*5a00*/  FMUL.FTZ R52, R52, R12.reuse ;  /* 0x0000000c34347220 */ /* 0x080fe20000410000 */
[-C--:B------:R-:W-:Y:S01]  /*5a10*/  FMUL.FTZ R53, R53, R12.reuse ;  /* 0x0000000c35357220 */ /* 0x080fe20000410000 */
[----:B----4-:R-:W-:Y:S01]  /*5a20*/  FADD.FTZ R180, R168, R155 ;  /* 0x0000009ba8b47221 */ /* 0x010fe20000010000 */
        /* <DEDUP_REMOVED lines=10> */
[----:B------:R-:W5:Y:S01]  /*5ad0*/  MUFU.EX2 R199, R199 ;  /* 0x000000c700c77308 */ /* 0x000f620000000800 */
        /* <DEDUP_REMOVED lines=16> */
[----:B-----5:R-:W-:Y:S01]  /*5be0*/  FADD.FTZ R3, R199, R180 ;  /* 0x000000b4c7037221 */ /* 0x020fe20000010000 */
        /* <DEDUP_REMOVED lines=8> */
[----:B------:R-:W-:Y:S01]  /*5c70*/  F2FP.F16.F32.PACK_AB R157, R164, R159 ;  /* 0x0000009fa49d723e */ /* 0x000fe200000000ff */
[-C--:B------:R-:W-:Y:S01]  /*5c80*/  FMUL.FTZ R105, R105, R12.reuse ;  /* 0x0000000c69697220 */ /* 0x080fe20000410000 */
[----:B------:R-:W-:Y:S01]  /*5c90*/  F2FP.F16.F32.PACK_AB R159, R166, R161 ;  /* 0x000000a1a69f723e */ /* 0x000fe200000000ff */
[----:B------:R-:W-:Y:S01]  /*5ca0*/  FMUL.FTZ R108, R108, R12 ;  /* 0x0000000c6c6c7220 */ /* 0x000fe20000410000 */
[----:B------:R-:W-:Y:S01]  /*5cb0*/  F2FP.F16.F32.PACK_AB R161, R13, R16 ;  /* 0x000000100da1723e */ /* 0x000fe200000000ff */
        /* <DEDUP_REMOVED lines=29> */
[----:B------:R-:W-:-:S04]  /*5e90*/  FMUL.FTZ R149, R149, R12 ;  /* 0x0000000c95957220 */ /* 0x000fc80000410000 */
        /* <DEDUP_REMOVED lines=9> */
[----:B--2---:R-:W-:Y:S01]  /*5f30*/  FADD.FTZ R180, R22, R155 ;  /* 0x0000009b16b47221 */ /* 0x004fe20000010000 */
        /* <DEDUP_REMOVED lines=8> */
[----:B------:R-:W-:Y:S02]  /*5fc0*/  F2FP.F16.F32.PACK_AB R160, R199, R172 ;  /* 0x000000acc7a0723e */ /* 0x000fe400000000ff */
[----:B------:R-:W-:-:S04]  /*5fd0*/  F2FP.F16.F32.PACK_AB R166, R177, R4 ;  /* 0x00000004b1a6723e */ /* 0x000fc800000000ff */
[----:B------:R-:W2:Y:S01]  /*5fe0*/  MUFU.EX2 R183, R183 ;  /* 0x000000b700b77308 */ /* 0x000ea20000000800 */
[----:B0-----:R-:W-:-:S07]  /*5ff0*/  FADD.FTZ R162, R152, R15 ;  /* 0x0000000f98a27221 */ /* 0x001fce0000010000 */
[----:B------:R-:W0:Y:S01]  /*6000*/  MUFU.EX2 R205, R205 ;  /* 0x000000cd00cd7308 */ /* 0x000e220000000800 */
[----:B-1----:R-:W-:-:S07]  /*6010*/  FADD.FTZ R14, R178, R3 ;  /* 0x00000003b20e7221 */ /* 0x002fce0000010000 */
[----:B------:R-:W1:Y:S01]  /*6020*/  MUFU.EX2 R154, R154 ;  /* 0x0000009a009a7308 */ /* 0x000e620000000800 */
[C---:B--2---:R-:W-:Y:S01]  /*6030*/  FADD.FTZ R13, R183.reuse, R162 ;  /* 0x000000a2b70d7221 */ /* 0x044fe20000010000 */
[----:B------:R-:W-:Y:S02]  /*6040*/  F2FP.F16.F32.PACK_AB R171, R183, R152 ;  /* 0x00000098b7ab723e */ /* 0x000fe400000000ff */
[----:B------:R-:W-:Y:S02]  /*6050*/  F2FP.F16.F32.PACK_AB R152, R158, R191 ;  /* 0x000000bf9e98723e */ /* 0x000fe400000000ff */
[----:B------:R-:W-:Y:S02]  /*6060*/  F2FP.F16.F32.PACK_AB R158, R197, R168 ;  /* 0x000000a8c59e723e */ /* 0x000fe400000000ff */
[----:B------:R-:W2:Y:S01]  /*6070*/  MUFU.EX2 R179, R179 ;  /* 0x000000b300b37308 */ /* 0x000ea20000000800 */
[----:B0-----:R-:W-:Y:S01]  /*6080*/  FADD.FTZ R14, R205, R14 ;  /* 0x0000000ecd0e7221 */ /* 0x001fe20000010000 */
[----:B------:R-:W-:-:S02]  /*6090*/  F2FP.F16.F32.PACK_AB R162, R201, R170 ;  /* 0x000000aac9a2723e */ /* 0x000fc400000000ff */
[----:B------:R-:W-:-:S04]  /*60a0*/  F2FP.F16.F32.PACK_AB R168, R205, R178 ;  /* 0x000000b2cda8723e */ /* 0x000fc800000000ff */
[----:B------:R-:W0:Y:S01]  /*60b0*/  MUFU.EX2 R182, R182 ;  /* 0x000000b600b67308 */ /* 0x000e220000000800 */
[----:B-1----:R-:W-:Y:S01]  /*60c0*/  FADD.FTZ R16, R154, R13 ;  /* 0x0000000d9a107221 */ /* 0x002fe20000010000 */
[----:B------:R-:W-:Y:S02]  /*60d0*/  F2FP.F16.F32.PACK_AB R173, R187, R154 ;  /* 0x0000009abbad723e */ /* 0x000fe400000000ff */
[----:B------:R-:W-:Y:S01]  /*60e0*/  F2FP.F16.F32.PACK_AB R154, R193, R188 ;  /* 0x000000bcc19a723e */ /* 0x000fe200000000ff */
[----:B------:R-:W-:-:S03]  /*60f0*/  FADD.FTZ R13, R187, R16 ;  /* 0x00000010bb0d7221 */ /* 0x000fc60000010000 */
        /* <DEDUP_REMOVED lines=13> */
[----:B-1----:R-:W-:Y:S01]  /*61d0*/  FADD.FTZ R13, R185, R14 ;  /* 0x0000000eb90d7221 */ /* 0x002fe20000010000 */
[C---:B--2---:R-:W-:Y:S01]  /*61e0*/  F2FP.F16.F32.PACK_AB R175, R189.reuse, R156 ;  /* 0x0000009cbdaf723e */ /* 0x044fe200000000ff */
[----:B------:R-:W-:Y:S01]  /*61f0*/  FADD.FTZ R3, R189, R16 ;  /* 0x00000010bd037221 */ /* 0x000fe20000010000 */
[----:B------:R-:W-:Y:S01]  /*6200*/  F2FP.F16.F32.PACK_AB R156, R195, R190 ;  /* 0x000000bec39c723e */ /* 0x000fe200000000ff */
[C---:B0-----:R-:W-:Y:S01]  /*6210*/  FADD.FTZ R4, R186.reuse, R13 ;  /* 0x0000000dba047221 */ /* 0x041fe20000010000 */
[----:B------:R-:W-:Y:S01]  /*6220*/  F2FP.F16.F32.PACK_AB R174, R186, R185 ;  /* 0x000000b9baae723e */ /* 0x000fe200000000ff */
[----:B------:R-:W-:Y:S06]  /*6230*/  @!P0 BRA `(.L_x_4245) ;  /* 0x0000000000048947 */ /* 0x000fec0003800000 */
[----:B------:R-:W-:Y:S01]  /*6240*/  BPT.TRAP 0x1 ;  /* 0x000000040000795c */ /* 0x000fe20000300000 */
.L_x_4245:
[----:B------:R0:W1:Y:S01]  /*6250*/  SYNCS.PHASECHK.TRANS64.TRYWAIT P3, [UR29+0x22850], R7 ;  /* 0x02285007ff0075a7 */ /* 0x000062000806015d */
[----:B------:R-:W-:Y:S05]  /*6260*/  @!P0 BRA `(.L_x_4246) ;  /* 0x0000000000048947 */ /* 0x000fea0003800000 */
[----:B------:R-:W-:Y:S01]  /*6270*/  BPT.TRAP 0x1 ;  /* 0x000000040000795c */ /* 0x000fe20000300000 */
.L_x_4246:
[----:B-1----:R-:W-:Y:S05]  /*6280*/  @P3 BRA `(.L_x_4247) ;  /* 0x0000000000083947 */ /* 0x002fea0003800000 */
[----:B------:R-:W1:Y:S02]  /*6290*/  SYNCS.PHASECHK.TRANS64.TRYWAIT P3, [UR29+0x22850], R7 ;  /* 0x02285007ff0075a7 */ /* 0x000e64000806015d */
[----:B-1----:R-:W-:Y:S05]  /*62a0*/  @!P3 BRA `(.L_x_4248) ;  /* 0x0000009000a4b947 */ /* 0x002fea0003800000 */
.L_x_4247:
[----:B------:R2:W-:Y:S01]  /*62b0*/  BAR.SYNC.DEFER_BLOCKING R0, 0x100 ;  /* 0x000400000000751d */ /* 0x0005e20000010000 */
[----:B------:R-:W-:Y:S01]  /*62c0*/  UIMAD UR14, UR4, 0xc00, UR24 ;  /* 0x00000c00040e78a4 */ /* 0x000fe2000f8e0218 */
[----:B-1----:R-:W-:Y:S01]  /*62d0*/  @!P2 VIADD R176, R176, 0x22860 ;  /* 0x00022860b0b0a836 */ /* 0x002fe20000000000 */
[----:B------:R-:W-:Y:S01]  /*62e0*/  UISETP.GT.AND UP1, UPT, UR41, UR25, UPT ;  /* 0x000000192900728c */ /* 0x000fe2000bf24270 */
[----:B------:R-:W-:Y:S01]  /*62f0*/  MOV R11, R8 ;  /* 0x00000008000b7202 */ /* 0x000fe20000000f00 */
[----:B------:R-:W-:Y:S01]  /*6300*/  UIADD3 UR41, UR41, -0x1, URZ ;  /* 0xffffffff29297890 */ /* 0x000fe2000fffe03f */
[----:B------:R-:W-:Y:S01]  /*6310*/  IMAD.MOV.U32 R12, RZ, RZ, R10 ;  /* 0x000000ffff0c7224 */ /* 0x000fe200078e000a */
[----:B------:R-:W-:Y:S01]  /*6320*/  UMOV UR11, 0x40000040 ;  /* 0x40000040000b7882 */ /* 0x000fe20000000000 */
[----:B------:R-:W-:Y:S01]  /*6330*/  UMOV UR10, UR14 ;  /* 0x0000000e000a7c82 */ /* 0x000fe20008000000 */
[----:B------:R-:W-:Y:S02]  /*6340*/  PLOP3.LUT P3, PT, PT, PT, UP1, 0x80, 0x0 ;  /* 0x000000000000781c */ /* 0x000fe40003f6f018 */
[----:B------:R-:W-:Y:S01]  /*6350*/  @!P2 PRMT R176, RZ, 0x654, R176 ;  /* 0x00000654ffb0a816 */ /* 0x000fe200000000b0 */
        /* <DEDUP_REMOVED lines=35> */
.L_x_4240:
[----:B------:R-:W-:-:S06]  /*6590*/  UISETP.GE.AND UP0, UPT, UR41, UR38, UPT ;  /* 0x000000262900728c */ /* 0x000fcc000bf06270 */
[----:B------:R-:W-:-:S13]  /*65a0*/  PLOP3.LUT P1, PT, PT, PT, UP0, 0x80, 0x0 ;  /* 0x000000000000781c */ /* 0x000fda0003f2f008 */
[----:B------:R-:W-:Y:S05]  /*65b0*/  @!P1 BRA `(.L_x_4250) ;  /* 0x0000002000a89947 */ /* 0x000fea0003800000 */
[----:B0-----:R-:W-:Y:S01]  /*65c0*/  IMAD.MOV.U32 R7, RZ, RZ, R8 ;  /* 0x000000ffff077224 */ /* 0x001fe200078e0008 */
[----:B------:R-:W-:Y:S01]  /*65d0*/  ULDC UR25, c[0x0][0x9d8] ;  /* 0x0002760000197ab9 */ /* 0x000fe20000000800 */
[----:B------:R-:W-:Y:S01]  /*65e0*/  IMAD.MOV.U32 R201, RZ, RZ, R10 ;  /* 0x000000ffffc97224 */ /* 0x000fe200078e000a */
[----:B------:R-:W-:-:S06]  /*65f0*/  ULDC UR7, c[0x0][0x988] ;  /* 0x0002620000077ab9 */ /* 0x000fcc0000000800 */
.L_x_4259:
[----:B------:R-:W-:-:S04]  /*6600*/  UIADD3 UR4, UR4, 0x1, URZ ;  /* 0x0000000104047890 */ /* 0x000fc8000fffe03f */
[----:B------:R-:W-:-:S04]  /*6610*/  UISETP.NE.AND UP0, UPT, UR4, 0x2, UPT ;  /* 0x000000020400788c */ /* 0x000fc8000bf05270 */
[----:B------:R-:W-:Y:S02]  /*6620*/  USEL UR10, URZ, 0x1, UP0 ;  /* 0x000000013f0a7887 */ /* 0x000fe40008000000 */
[----:B------:R-:W-:Y:S02]  /*6630*/  USEL UR4, UR4, URZ, UP0 ;  /* 0x0000003f04047287 */ /* 0x000fe40008000000 */
[----:B------:R-:W-:Y:S01]  /*6640*/  ULOP3.LUT UR5, UR5, UR10, URZ, 0x3c, !UPT ;  /* 0x0000000a05057292 */ /* 0x000fe2000f8e3c3f */
[----:B0--3--:R-:W-:Y:S11]  /*6650*/  @!P0 BRA `(.L_x_4251) ;  /* 0x0000000000048947 */ /* 0x009ff60003800000 */
[----:B------:R-:W-:Y:S01]  /*6660*/  BPT.TRAP 0x1 ;  /* 0x000000040000795c */ /* 0x000fe20000300000 */
.L_x_4251:
[----:B------:R-:W-:Y:S01]  /*6670*/  ULEA UR26, UR4, UR39, 0x3 ;  /* 0x00000027041a7291 */ /* 0x000fe2000f8e183f */
[----:B------:R-:W-:-:S04]  /*6680*/  MOV R5, UR5 ;  /* 0x0000000500057c02 */ /* 0x000fc80008000f00 */
[----:B------:R-:W-:-:S04]  /*6690*/  SHF.L.U32 R5, R5, 0x1f, RZ ;  /* 0x0000001f05057819 */ /* 0x000fc800000006ff */
[----:B------:R0:W1:Y:S01]  /*66a0*/  SYNCS.PHASECHK.TRANS64.TRYWAIT P1, [UR26+0x22830], R5 ;  /* 0x02283005ff0075a7 */ /* 0x000062000802015a */
[----:B------:R-:W-:Y:S05]  /*66b0*/  @!P0 BRA `(.L_x_4252) ;  /* 0x0000000000048947 */ /* 0x000fea0003800000 */
[----:B------:R-:W-:Y:S01]  /*66c0*/  BPT.TRAP 0x1 ;  /* 0x000000040000795c */ /* 0x000fe20000300000 */
.L_x_4252:
[----:B-1----:R-:W-:Y:S05]  /*66d0*/  @P1 BRA `(.L_x_4253) ;  /* 0x0000000000081947 */ /* 0x002fea0003800000 */
[----:B------:R-:W1:Y:S02]  /*66e0*/  SYNCS.PHASECHK.TRANS64.TRYWAIT P1, [UR26+0x22830], R5 ;  /* 0x02283005ff0075a7 */ /* 0x000e64000802015a */
[----:B-1----:R-:W-:Y:S05]  /*66f0*/  @!P1 BRA `(.L_x_4254) ;  /* 0x0000008c00a49947 */ /* 0x002fea0003800000 */
.L_x_4253:
[----:B------:R-:W-:Y:S01]  /*6700*/  UIMAD UR10, UR4, 0x300, UR6 ;  /* 0x00000300040a78a4 */ /* 0x000fe2000f8e0206 */
[----:B--2---:R-:W-:Y:S01]  /*6710*/  WARPGROUP.ARRIVE ;  /* 0x00000000000079c5 */ /* 0x004fe20000000000 */
        /* <DEDUP_REMOVED lines=21> */
[----:B-1----:R-:W-:Y:S01]  /*6870*/  FMUL.FTZ R6, R154, UR25 ;  /* 0x000000199a067c20 */ /* 0x002fe20008410000 */
        /* <DEDUP_REMOVED lines=55> */
[----:B------:R-:W-:-:S03]  /*6bf0*/  IMAD.U32 R198, RZ, RZ, UR26 ;  /* 0x0000001affc67e24 */ /* 0x000fc6000f8e00ff */
        /* <DEDUP_REMOVED lines=37> */
[----:B---3--:R-:W-:-:S05]  /*6e50*/  FMNMX.FTZ R10, R189, R10, !PT ;  /* 0x0000000abd0a7209 */ /* 0x008fca0007810000 */
[----:B------:R-:W3:Y:S02]  /*6e60*/  SHFL.BFLY PT, R21, R10, 0x2, 0x1f ;  /* 0x0c401f000a157f89 */ /* 0x000ee400000e0000 */
[----:B------:R-:W4:Y:S01]  /*6e70*/  MUFU.TANH R12, R12 ;  /* 0x0000000c000c7308 */ /* 0x000f220000002400 */
[----:B-1----:R-:W-:-:S07]  /*6e80*/  FMNMX.FTZ R182, R6, R7, !PT ;  /* 0x0000000706b67209 */ /* 0x002fce0007810000 */
[----:B------:R-:W1:Y:S01]  /*6e90*/  MUFU.TANH R13, R13 ;  /* 0x0000000d000d7308 */ /* 0x000e620000002400 */
[----:B--2---:R-:W-:-:S07]  /*6ea0*/  FMNMX.FTZ R183, R11, R182, !PT ;  /* 0x000000b60bb77209 */ /* 0x004fce0007810000 */
[----:B------:R-:W2:Y:S01]  /*6eb0*/  MUFU.TANH R14, R14 ;  /* 0x0000000e000e7308 */ /* 0x000ea20000002400 */
[----:B---3--:R-:W-:Y:S01]  /*6ec0*/  FMNMX.FTZ R179, R10, R21, !PT ;  /* 0x000000150ab37209 */ /* 0x008fe20007810000 */
[----:B------:R-:W-:-:S06]  /*6ed0*/  FMUL.FTZ R21, R194, UR25 ;  /* 0x00000019c2157c20 */ /* 0x000fcc0008410000 */
[----:B------:R-:W3:Y:S01]  /*6ee0*/  MUFU.TANH R15, R15 ;  /* 0x0000000f000f7308 */ /* 0x000ee20000002400 */
[----:B------:R-:W5:Y:S07]  /*6ef0*/  SHFL.BFLY PT, R10, R179, 0x1, 0x1f ;  /* 0x0c201f00b30a7f89 */ /* 0x000f6e00000e0000 */
[----:B------:R-:W0:Y:S08]  /*6f00*/  MUFU.TANH R16, R16 ;  /* 0x0000001000107308 */ /* 0x000e300000002400 */
[----:B------:R-:W0:Y:S08]  /*6f10*/  MUFU.TANH R17, R17 ;  /* 0x0000001100117308 */ /* 0x000e300000002400 */
[----:B------:R-:W0:Y:S01]  /*6f20*/  MUFU.TANH R18, R18 ;  /* 0x0000001200127308 */ /* 0x000e220000002400 */
[----:B-----5:R-:W-:-:S05]  /*6f30*/  FMNMX.FTZ R10, R179, R10, !PT ;  /* 0x0000000ab30a7209 */ /* 0x020fca0007810000 */
[C---:B------:R-:W-:Y:S02]  /*6f40*/  FMUL.FTZ R186, R10.reuse, UR7 ;  /* 0x000000070aba7c20 */ /* 0x040fe40008410000 */
[----:B------:R-:W5:Y:S01]  /*6f50*/  MUFU.TANH R19, R19 ;  /* 0x0000001300137308 */ /* 0x000f620000002400 */
[----:B------:R-:W-:Y:S01]  /*6f60*/  FADD.FTZ R179, -R10, R201 ;  /* 0x000000c90ab37221 */ /* 0x000fe20000010100 */
[--C-:B------:R-:W-:Y:S01]  /*6f70*/  FFMA.FTZ R190, R8, UR7, -R186.reuse ;  /* 0x0000000708be7c23 */ /* 0x100fe200080108ba */
[----:B----4-:R-:W-:Y:S01]  /*6f80*/  FMNMX.FTZ R8, R12, R183, !PT ;  /* 0x000000b70c087209 */ /* 0x010fe20007810000 */
[--C-:B------:R-:W-:Y:S01]  /*6f90*/  FFMA.FTZ R183, R152, UR7, -R186.reuse ;  /* 0x0000000798b77c23 */ /* 0x100fe200080108ba */
[----:B------:R-:W-:Y:S01]  /*6fa0*/  FMUL.FTZ R179, R179, UR7 ;  /* 0x00000007b3b37c20 */ /* 0x000fe20008410000 */
[--C-:B------:R-:W-:Y:S01]  /*6fb0*/  FFMA.FTZ R153, R153, UR7, -R186.reuse ;  /* 0x0000000799997c23 */ /* 0x100fe200080108ba */
[----:B-1----:R-:W-:Y:S01]  /*6fc0*/  FMNMX.FTZ R187, R13, R8, !PT ;  /* 0x000000080dbb7209 */ /* 0x002fe20007810000 */
[----:B------:R-:W1:Y:S01]  /*6fd0*/  MUFU.TANH R20, R20 ;  /* 0x0000001400147308 */ /* 0x000e620000002400 */
[--C-:B------:R-:W-:Y:S01]  /*6fe0*/  FFMA.FTZ R154, R154, UR7, -R186.reuse ;  /* 0x000000079a9a7c23 */ /* 0x100fe200080108ba */
[--C-:B------:R-:W-:Y:S01]  /*6ff0*/  FFMA.FTZ R155, R155, UR7, -R186.reuse ;  /* 0x000000079b9b7c23 */ /* 0x100fe200080108ba */
[----:B--2---:R-:W-:Y:S01]  /*7000*/  FMNMX.FTZ R8, R14, R187, !PT ;  /* 0x000000bb0e087209 */ /* 0x004fe20007810000 */
[--C-:B------:R-:W-:Y:S01]  /*7010*/  FFMA.FTZ R156, R156, UR7, -R186.reuse ;  /* 0x000000079c9c7c23 */ /* 0x100fe200080108ba */
[--C-:B------:R-:W-:Y:S01]  /*7020*/  FFMA.FTZ R157, R157, UR7, -R186.reuse ;  /* 0x000000079d9d7c23 */ /* 0x100fe200080108ba */
[--C-:B------:R-:W-:Y:S01]  /*7030*/  FFMA.FTZ R158, R158, UR7, -R186.reuse ;  /* 0x000000079e9e7c23 */ /* 0x100fe200080108ba */
[----:B---3--:R-:W-:Y:S01]  /*7040*/  FMNMX.FTZ R187, R15, R8, !PT ;  /* 0x000000080fbb7209 */ /* 0x008fe20007810000 */
[----:B------:R-:W2:Y:S01]  /*7050*/  MUFU.TANH R159, R159 ;  /* 0x0000009f009f7308 */ /* 0x000ea20000002400 */
[--C-:B------:R-:W-:Y:S01]  /*7060*/  FFMA.FTZ R160, R160, UR7, -R186.reuse ;  /* 0x00000007a0a07c23 */ /* 0x100fe200080108ba */
[--C-:B------:R-:W-:Y:S01]  /*7070*/  FFMA.FTZ R161, R161, UR7, -R186.reuse ;  /* 0x00000007a1a17c23 */ /* 0x100fe200080108ba */
[----:B0-----:R-:W-:Y:S01]  /*7080*/  FMNMX.FTZ R8, R16, R187, !PT ;  /* 0x000000bb10087209 */ /* 0x001fe20007810000 */
[--C-:B------:R-:W-:Y:S01]  /*7090*/  FFMA.FTZ R165, R165, UR7, -R186.reuse ;  /* 0x00000007a5a57c23 */ /* 0x100fe200080108ba */
[--C-:B------:R-:W-:Y:S01]  /*70a0*/  FFMA.FTZ R192, R171, UR7, -R186.reuse ;  /* 0x00000007abc07c23 */ /* 0x100fe200080108ba */
[--C-:B------:R-:W-:Y:S01]  /*70b0*/  FFMA.FTZ R171, R176, UR7, -R186.reuse ;  /* 0x00000007b0ab7c23 */ /* 0x100fe200080108ba */
[----:B------:R-:W-:Y:S01]  /*70c0*/  FMNMX.FTZ R187, R17, R8, !PT ;  /* 0x0000000811bb7209 */ /* 0x000fe20007810000 */
[----:B------:R-:W0:Y:S01]  /*70d0*/  MUFU.TANH R162, R162 ;  /* 0x000000a200a27308 */ /* 0x000e220000002400 */
[--C-:B------:R-:W-:Y:S01]  /*70e0*/  FFMA.FTZ R176, R177, UR7, -R186.reuse ;  /* 0x00000007b1b07c23 */ /* 0x100fe200080108ba */
[--C-:B------:R-:W-:Y:S01]  /*70f0*/  FFMA.FTZ R177, R184, UR7, -R186.reuse ;  /* 0x00000007b8b17c23 */ /* 0x100fe200080108ba */
[----:B------:R-:W-:Y:S01]  /*7100*/  FMNMX.FTZ R8, R18, R187, !PT ;  /* 0x000000bb12087209 */ /* 0x000fe20007810000 */
[----:B------:R-:W-:-:S03]  /*7110*/  FFMA.FTZ R184, R185, UR7, -R186 ;  /* 0x00000007b9b87c23 */ /* 0x000fc600080108ba */
[----:B-----5:R-:W-:Y:S01]  /*7120*/  FMNMX.FTZ R187, R19, R8, !PT ;  /* 0x0000000813bb7209 */ /* 0x020fe20007810000 */
[----:B------:R-:W3:Y:S03]  /*7130*/  MUFU.TANH R163, R163 ;  /* 0x000000a300a37308 */ /* 0x000ee60000002400 */
[----:B-1----:R-:W-:-:S04]  /*7140*/  FMNMX.FTZ R8, R20, R187, !PT ;  /* 0x000000bb14087209 */ /* 0x002fc80007810000 */
[----:B--2---:R-:W-:Y:S01]  /*7150*/  FMNMX.FTZ R187, R159, R8, !PT ;  /* 0x000000089fbb7209 */ /* 0x004fe20007810000 */
[----:B------:R-:W1:Y:S03]  /*7160*/  MUFU.TANH R164, R164 ;  /* 0x000000a400a47308 */ /* 0x000e660000002400 */
[----:B0-----:R-:W-:-:S05]  /*7170*/  FMNMX.FTZ R8, R162, R187, !PT ;  /* 0x000000bba2087209 */ /* 0x001fca0007810000 */
[----:B------:R-:W0:Y:S01]  /*7180*/  MUFU.TANH R166, R166 ;  /* 0x000000a600a67308 */ /* 0x000e220000002400 */
[----:B---3--:R-:W-:-:S07]  /*7190*/  FMNMX.FTZ R187, R163, R8, !PT ;  /* 0x00000008a3bb7209 */ /* 0x008fce0007810000 */
[----:B------:R-:W2:Y:S01]  /*71a0*/  MUFU.TANH R168, R168 ;  /* 0x000000a800a87308 */ /* 0x000ea20000002400 */
[----:B-1----:R-:W-:-:S07]  /*71b0*/  FMNMX.FTZ R187, R164, R187, !PT ;  /* 0x000000bba4bb7209 */ /* 0x002fce0007810000 */
[----:B------:R-:W1:Y:S01]  /*71c0*/  MUFU.TANH R170, R170 ;  /* 0x000000aa00aa7308 */ /* 0x000e620000002400 */
[----:B0-----:R-:W-:-:S07]  /*71d0*/  FMNMX.FTZ R187, R166, R187, !PT ;  /* 0x000000bba6bb7209 */ /* 0x001fce0007810000 */
[----:B------:R-:W0:Y:S01]  /*71e0*/  MUFU.TANH R174, R174 ;  /* 0x000000ae00ae7308 */ /* 0x000e220000002400 */
[----:B--2---:R-:W-:-:S07]  /*71f0*/  FMNMX.FTZ R187, R168, R187, !PT ;  /* 0x000000bba8bb7209 */ /* 0x004fce0007810000 */
        /* <DEDUP_REMOVED lines=10> */
[----:B------:R-:W-:Y:S01]  /*72a0*/  MUFU.EX2 R179, R179 ;  /* 0x000000b300b37308 */ /* 0x000fe20000000800 */
[----:B--2---:R-:W-:-:S07]  /*72b0*/  FMNMX.FTZ R187, R175, R8, !PT ;  /* 0x00000008afbb7209 */ /* 0x004fce0007810000 */
[----:B------:R0:W2:Y:S01]  /*72c0*/  MUFU.EX2 R182, R190 ;  /* 0x000000be00b67308 */ /* 0x0000a20000000800 */
[----:B-1----:R-:W-:-:S05]  /*72d0*/  FMNMX.FTZ R187, R178, R187, !PT ;  /* 0x000000bbb2bb7209 */ /* 0x002fca0007810000 */
[----:B------:R-:W1:Y:S02]  /*72e0*/  SHFL.BFLY PT, R8, R187, 0x2, 0x1f ;  /* 0x0c401f00bb087f89 */ /* 0x000e6400000e0000 */
[----:B------:R-:W3:Y:S01]  /*72f0*/  MUFU.EX2 R183, R183 ;  /* 0x000000b700b77308 */ /* 0x000ee20000000800 */
[--C-:B0-----:R-:W-:Y:S01]  /*7300*/  FFMA.FTZ R190, R167, UR7, -R186.reuse ;  /* 0x00000007a7be7c23 */ /* 0x101fe200080108ba */
[--C-:B------:R-:W-:Y:S01]  /*7310*/  FFMA.FTZ R167, R169, UR7, -R186.reuse ;  /* 0x00000007a9a77c23 */ /* 0x100fe200080108ba */
[--C-:B------:R-:W-:Y:S01]  /*7320*/  FFMA.FTZ R169, R172, UR7, -R186.reuse ;  /* 0x00000007aca97c23 */ /* 0x100fe200080108ba */
[--C-:B------:R-:W-:Y:S01]  /*7330*/  FFMA.FTZ R172, R173, UR7, -R186.reuse ;  /* 0x00000007adac7c23 */ /* 0x100fe200080108ba */
[--C-:B------:R-:W-:Y:S01]  /*7340*/  FFMA.FTZ R173, R180, UR7, -R186.reuse ;  /* 0x00000007b4ad7c23 */ /* 0x100fe200080108ba */
[--C-:B------:R-:W-:Y:S01]  /*7350*/  FFMA.FTZ R180, R181, UR7, -R186.reuse ;  /* 0x00000007b5b47c23 */ /* 0x100fe200080108ba */
[----:B------:R-:W-:Y:S01]  /*7360*/  FFMA.FTZ R181, R188, UR7, -R186 ;  /* 0x00000007bcb57c23 */ /* 0x000fe200080108ba */
[----:B------:R-:W0:Y:S01]  /*7370*/  MUFU.EX2 R153, R153 ;  /* 0x0000009900997308 */ /* 0x000e220000000800 */
[----:B--2---:R-:W-:Y:S01]  /*7380*/  FFMA.FTZ R4, R179, R4, R182 ;  /* 0x00000004b3047223 */ /* 0x004fe200000100b6 */
[----:B------:R-:W-:Y:S01]  /*7390*/  FFMA.FTZ R186, R189, UR7, -R186 ;  /* 0x00000007bdba7c23 */ /* 0x000fe200080108ba */
        /* <DEDUP_REMOVED lines=11> */
[----:B-1----:R-:W-:Y:S01]  /*7450*/  FMNMX.FTZ R152, R187, R8, !PT ;  /* 0x00000008bb987209 */ /* 0x002fe20007810000 */
[-C--:B------:R-:W-:Y:S01]  /*7460*/  FMUL.FTZ R41, R41, R179.reuse ;  /* 0x000000b329297220 */ /* 0x080fe20000410000 */
[----:B------:R-:W1:Y:S01]  /*7470*/  MUFU.EX2 R155, R155 ;  /* 0x0000009b009b7308 */ /* 0x000e620000000800 */
[-C--:B------:R-:W-:Y:S01]  /*7480*/  FMUL.FTZ R44, R44, R179.reuse ;  /* 0x000000b32c2c7220 */ /* 0x080fe20000410000 */
[-C--:B------:R-:W-:Y:S01]  /*7490*/  FMUL.FTZ R45, R45, R179.reuse ;  /* 0x000000b32d2d7220 */ /* 0x080fe20000410000 */
[----:B------:R-:W3:Y:S01]  /*74a0*/  SHFL.BFLY PT, R187, R152, 0x1, 0x1f ;  /* 0x0c201f0098bb7f89 */ /* 0x000ee200000e0000 */
        /* <DEDUP_REMOVED lines=24> */
[----:B------:R-:W-:-:S02]  /*7630*/  @!P2 VIADD R152, R198, 0x22840 ;  /* 0x00022840c698a836 */ /* 0x000fc40000000000 */
[-C--:B------:R-:W-:Y:S01]  /*7640*/  FMUL.FTZ R88, R88, R179.reuse ;  /* 0x000000b358587220 */ /* 0x080fe20000410000 */
[-C--:B------:R-:W-:Y:S01]  /*7650*/  FMUL.FTZ R89, R89, R179.reuse ;  /* 0x000000b359597220 */ /* 0x080fe20000410000 */
[----:B------:R-:W-:Y:S01]  /*7660*/  FMUL.FTZ R92, R92, R179 ;  /* 0x000000b35c5c7220 */ /* 0x000fe20000410000 */
[C---:B------:R-:W-:Y:S01]  /*7670*/  FADD.FTZ R7, -R8.reuse, R7 ;  /* 0x0000000708077221 */ /* 0x040fe20000010100 */
[----:B------:R-:W-:Y:S01]  /*7680*/  FMUL.FTZ R193, R8, UR7 ;  /* 0x0000000708c17c20 */ /* 0x000fe20008410000 */
[----:B------:R-:W3:Y:S01]  /*7690*/  MUFU.EX2 R160, R160 ;  /* 0x000000a000a07308 */ /* 0x000ee20000000800 */
[----:B------:R-:W-:Y:S01]  /*76a0*/  @!P2 PRMT R152, RZ, 0x654, R152 ;  /* 0x00000654ff98a816 */ /* 0x000fe20000000098 */
[----:B------:R-:W-:Y:S01]  /*76b0*/  FMUL.FTZ R188, R7, UR7 ;  /* 0x0000000707bc7c20 */ /* 0x000fe20008410000 */
        /* <DEDUP_REMOVED lines=12> */
[----:B0-----:R-:W-:Y:S01]  /*7780*/  FADD.FTZ R159, R153, R4 ;  /* 0x00000004999f7221 */ /* 0x001fe20000010000 */
[----:B------:R-:W0:Y:S01]  /*7790*/  MUFU.EX2 R161, R161 ;  /* 0x000000a100a17308 */ /* 0x000e220000000800 */
[--C-:B------:R-:W-:Y:S01]  /*77a0*/  FFMA.FTZ R200, R170, UR7, -R193.reuse ;  /* 0x00000007aac87c23 */ /* 0x100fe200080108c1 */
[----:B------:R-:W-:Y:S01]  /*77b0*/  FFMA.FTZ R185, R162, UR7, -R193 ;  /* 0x00000007a2b97c23 */ /* 0x000fe200080108c1 */
[----:B--2---:R-:W-:Y:S01]  /*77c0*/  FADD.FTZ R4, R154, R159 ;  /* 0x0000009f9a047221 */ /* 0x004fe20000010000 */
[--C-:B------:R-:W-:Y:S01]  /*77d0*/  FFMA.FTZ R194, R163, UR7, -R193.reuse ;  /* 0x00000007a3c27c23 */ /* 0x100fe200080108c1 */
[--C-:B------:R-:W-:Y:S01]  /*77e0*/  FFMA.FTZ R187, R164, UR7, -R193.reuse ;  /* 0x00000007a4bb7c23 */ /* 0x100fe200080108c1 */
[--C-:B------:R-:W-:Y:S01]  /*77f0*/  FFMA.FTZ R196, R166, UR7, -R193.reuse ;  /* 0x00000007a6c47c23 */ /* 0x100fe200080108c1 */
[----:B-1----:R-:W-:Y:S01]  /*7800*/  FADD.FTZ R159, R155, R4 ;  /* 0x000000049b9f7221 */ /* 0x002fe20000010000 */
[----:B------:R-:W1:Y:S01]  /*7810*/  MUFU.EX2 R165, R165 ;  /* 0x000000a500a57308 */ /* 0x000e620000000800 */
[--C-:B------:R-:W-:Y:S01]  /*7820*/  FFMA.FTZ R189, R168, UR7, -R193.reuse ;  /* 0x00000007a8bd7c23 */ /* 0x100fe200080108c1 */
[----:B------:R-:W-:Y:S01]  /*7830*/  FFMA.FTZ R191, R174, UR7, -R193 ;  /* 0x00000007aebf7c23 */ /* 0x000fe200080108c1 */
[----:B----4-:R-:W-:Y:S01]  /*7840*/  FADD.FTZ R4, R156, R159 ;  /* 0x0000009f9c047221 */ /* 0x010fe20000010000 */
[--C-:B------:R-:W-:Y:S01]  /*7850*/  FFMA.FTZ R22, R22, UR7, -R193.reuse ;  /* 0x0000000716167c23 */ /* 0x100fe200080108c1 */
[--C-:B------:R-:W-:Y:S01]  /*7860*/  FFMA.FTZ R21, R21, UR7, -R193.reuse ;  /* 0x0000000715157c23 */ /* 0x100fe200080108c1 */
[--C-:B------:R-:W-:Y:S01]  /*7870*/  FFMA.FTZ R23, R23, UR7, -R193.reuse ;  /* 0x0000000717177c23 */ /* 0x100fe200080108c1 */
[----:B-----5:R-:W-:Y:S01]  /*7880*/  FADD.FTZ R159, R157, R4 ;  /* 0x000000049d9f7221 */ /* 0x020fe20000010000 */
[----:B------:R-:W2:Y:S01]  /*7890*/  MUFU.EX2 R190, R190 ;  /* 0x000000be00be7308 */ /* 0x000ea20000000800 */
[--C-:B------:R-:W-:Y:S01]  /*78a0*/  FFMA.FTZ R175, R175, UR7, -R193.reuse ;  /* 0x00000007afaf7c23 */ /* 0x100fe200080108c1 */
[----:B------:R-:W-:Y:S01]  /*78b0*/  FFMA.FTZ R193, R178, UR7, -R193 ;  /* 0x00000007b2c17c23 */ /* 0x000fe200080108c1 */
[----:B------:R-:W-:Y:S01]  /*78c0*/  FADD.FTZ R159, R158, R159 ;  /* 0x0000009f9e9f7221 */ /* 0x000fe20000010000 */
[----:B------:R-:W-:Y:S01]  /*78d0*/  F2FP.F16.F32.PACK_AB R154, R154, R153 ;  /* 0x000000999a9a723e */ /* 0x000fe200000000ff */
[----:B------:R4:W-:Y:S06]  /*78e0*/  BAR.ARV R9, 0x100 ;  /* 0x000400090000751d */ /* 0x0009ec0000002000 */
[----:B------:R-:W5:Y:S01]  /*78f0*/  MUFU.EX2 R167, R167 ;  /* 0x000000a700a77308 */ /* 0x000f620000000800 */
[----:B---3--:R-:W-:Y:S01]  /*7900*/  FADD.FTZ R4, R160, R159 ;  /* 0x0000009fa0047221 */ /* 0x008fe20000010000 */
[----:B------:R3:W-:Y:S01]  /*7910*/  @!P2 SYNCS.ARRIVE.TRANS64.RED.A1T0 RZ, [R152+URZ], RZ ;  /* 0x000000ff98ffa9a7 */ /* 0x0007e2000810043f */
[----:B------:R-:W-:Y:S01]  /*7920*/  F2FP.F16.F32.PACK_AB R156, R156, R155 ;  /* 0x0000009b9c9c723e */ /* 0x000fe200000000ff */
[----:B------:R-:W-:Y:S01]  /*7930*/  FMUL.FTZ R93, R93, R179 ;  /* 0x000000b35d5d7220 */ /* 0x000fe20000410000 */
[----:B0-----:R-:W-:Y:S01]  /*7940*/  FADD.FTZ R4, R161, R4 ;  /* 0x00000004a1047221 */ /* 0x001fe20000010000 */
[----:B------:R-:W-:Y:S01]  /*7950*/  F2FP.F16.F32.PACK_AB R158, R158, R157 ;  /* 0x0000009d9e9e723e */ /* 0x000fe200000000ff */
[-C--:B------:R-:W-:Y:S01]  /*7960*/  FMUL.FTZ R96, R96, R179.reuse ;  /* 0x000000b360607220 */ /* 0x080fe20000410000 */
[----:B------:R-:W0:Y:S01]  /*7970*/  MUFU.EX2 R192, R192 ;  /* 0x000000c000c07308 */ /* 0x000e220000000800 */
[----:B-1----:R-:W-:Y:S01]  /*7980*/  FADD.FTZ R159, R165, R4 ;  /* 0x00000004a59f7221 */ /* 0x002fe20000010000 */
[----:B------:R-:W-:Y:S01]  /*7990*/  F2FP.F16.F32.PACK_AB R160, R161, R160 ;  /* 0x000000a0a1a0723e */ /* 0x000fe200000000ff */
[----:B------:R-:W-:Y:S01]  /*79a0*/  FMUL.FTZ R97, R97, R179 ;  /* 0x000000b361617220 */ /* 0x000fe20000410000 */
[C---:B--2---:R-:W-:Y:S01]  /*79b0*/  F2FP.F16.F32.PACK_AB R162, R190.reuse, R165 ;  /* 0x000000a5bea2723e */ /* 0x044fe200000000ff */
[----:B------:R-:W-:Y:S01]  /*79c0*/  FADD.FTZ R4, R190, R159 ;  /* 0x0000009fbe047221 */ /* 0x000fe20000010000 */
        /* <DEDUP_REMOVED lines=37> */
[----:B------:R-:W-:Y:S01]  /*7c20*/  FMUL.FTZ R149, R149, R179 ;  /* 0x000000b395957220 */ /* 0x000fe20000410000 */
[----:B---3--:R-:W-:-:S04]  /*7c30*/  F2FP.F16.F32.PACK_AB R152, R183, R182 ;  /* 0x000000b6b798723e */ /* 0x008fc800000000ff */
[----:B------:R-:W0:Y:S01]  /*7c40*/  MUFU.EX2 R188, R188 ;  /* 0x000000bc00bc7308 */ /* 0x000e220000000800 */
[C---:B-1----:R-:W-:Y:S01]  /*7c50*/  FADD.FTZ R4, R176.reuse, R159 ;  /* 0x0000009fb0047221 */ /* 0x042fe20000010000 */
[----:B------:R-:W-:-:S06]  /*7c60*/  F2FP.F16.F32.PACK_AB R168, R176, R171 ;  /* 0x000000abb0a8723e */ /* 0x000fcc00000000ff */
[----:B------:R-:W1:Y:S01]  /*7c70*/  MUFU.EX2 R7, R7 ;  /* 0x0000000700077308 */ /* 0x000e620000000800 */
[----:B--2---:R-:W-:-:S07]  /*7c80*/  FADD.FTZ R159, R173, R4 ;  /* 0x00000004ad9f7221 */ /* 0x004fce0000010000 */
[----:B------:R-:W2:Y:S01]  /*7c90*/  MUFU.EX2 R180, R180 ;  /* 0x000000b400b47308 */ /* 0x000ea20000000800 */
[-C--:B0-----:R-:W-:Y:S01]  /*7ca0*/  FMUL.FTZ R26, R26, R188.reuse ;  /* 0x000000bc1a1a7220 */ /* 0x081fe20000410000 */
[-C--:B------:R-:W-:Y:S01]  /*7cb0*/  FMUL.FTZ R27, R27, R188.reuse ;  /* 0x000000bc1b1b7220 */ /* 0x080fe20000410000 */
[-C--:B------:R-:W-:Y:S01]  /*7cc0*/  FMUL.FTZ R30, R30, R188.reuse ;  /* 0x000000bc1e1e7220 */ /* 0x080fe20000410000 */
[-C--:B------:R-:W-:Y:S01]  /*7cd0*/  FMUL.FTZ R31, R31, R188.reuse ;  /* 0x000000bc1f1f7220 */ /* 0x080fe20000410000 */
[-C--:B------:R-:W-:Y:S01]  /*7ce0*/  FMUL.FTZ R34, R34, R188.reuse ;  /* 0x000000bc22227220 */ /* 0x080fe20000410000 */
[-C--:B------:R-:W-:Y:S01]  /*7cf0*/  FMUL.FTZ R35, R35, R188.reuse ;  /* 0x000000bc23237220 */ /* 0x080fe20000410000 */
[-C--:B------:R-:W-:Y:S01]  /*7d00*/  FMUL.FTZ R38, R38, R188.reuse ;  /* 0x000000bc26267220 */ /* 0x080fe20000410000 */
[----:B------:R-:W0:Y:S01]  /*7d10*/  MUFU.EX2 R6, R6 ;  /* 0x0000000600067308 */ /* 0x000e220000000800 */
[----:B-1----:R-:W-:Y:S01]  /*7d20*/  FFMA.FTZ R3, R188, R3, R7 ;  /* 0x00000003bc037223 */ /* 0x002fe20000010007 */
        /* <DEDUP_REMOVED lines=75> */
[----:B------:R-:W-:Y:S01]  /*81e0*/  FMUL.FTZ R151, R151, R188 ;  /* 0x000000bc97977220 */ /* 0x000fe20000410000 */
[----:B------:R-:W-:-:S02]  /*81f0*/  F2FP.F16.F32.PACK_AB R155, R12, R11 ;  /* 0x0000000b0c9b723e */ /* 0x000fc400000000ff */
        /* <DEDUP_REMOVED lines=40> */
[----:B--2---:R-:W-:Y:S01]  /*8480*/  FADD.FTZ R4, R186, R153 ;  /* 0x00000099ba047221 */ /* 0x004fe20000010000 */
[----:B------:R-:W-:Y:S02]  /*8490*/  F2FP.F16.F32.PACK_AB R153, R6, R7 ;  /* 0x000000070699723e */ /* 0x000fe400000000ff */
[----:B------:R-:W-:-:S04]  /*84a0*/  F2FP.F16.F32.PACK_AB R174, R186, R181 ;  /* 0x000000b5baae723e */ /* 0x000fc800000000ff */
[----:B------:R-:W2:Y:S01]  /*84b0*/  MUFU.EX2 R176, R193 ;  /* 0x000000c100b07308 */ /* 0x000ea20000000800 */
[C---:B0-----:R-:W-:Y:S01]  /*84c0*/  FADD.FTZ R6, R178.reuse, R3 ;  /* 0x00000003b2067221 */ /* 0x041fe20000010000 */
[----:B------:R-:W-:-:S03]  /*84d0*/  F2FP.F16.F32.PACK_AB R173, R178, R21 ;  /* 0x00000015b2ad723e */ /* 0x000fc600000000ff */
[----:B-1----:R-:W-:-:S04]  /*84e0*/  FADD.FTZ R3, R175, R6 ;  /* 0x00000006af037221 */ /* 0x002fc80000010000 */
[C---:B--2---:R-:W-:Y:S01]  /*84f0*/  FADD.FTZ R3, R176.reuse, R3 ;  /* 0x00000003b0037221 */ /* 0x044fe20000010000 */
[----:B------:R-:W-:Y:S01]  /*8500*/  F2FP.F16.F32.PACK_AB R175, R176, R175 ;  /* 0x000000afb0af723e */ /* 0x000fe200000000ff */
[----:B----4-:R-:W-:Y:S06]  /*8510*/  @!P0 BRA `(.L_x_4255) ;  /* 0x0000000000048947 */ /* 0x010fec0003800000 */
[----:B------:R-:W-:Y:S01]  /*8520*/  BPT.TRAP 0x1 ;  /* 0x000000040000795c */ /* 0x000fe20000300000 */
.L_x_4255:
[----:B------:R0:W1:Y:S01]  /*8530*/  SYNCS.PHASECHK.TRANS64.TRYWAIT P1, [UR26+0x22850], R5 ;  /* 0x02285005ff0075a7 */ /* 0x000062000802015a */
[----:B------:R-:W-:Y:S05]  /*8540*/  @!P0 BRA `(.L_x_4256) ;  /* 0x0000000000048947 */ /* 0x000fea0003800000 */
[----:B------:R-:W-:Y:S01]  /*8550*/  BPT.TRAP 0x1 ;  /* 0x000000040000795c */ /* 0x000fe20000300000 */
.L_x_4256:
[----:B-1----:R-:W-:Y:S05]  /*8560*/  @P1 BRA `(.L_x_4257) ;  /* 0x0000000000081947 */ /* 0x002fea0003800000 */
[----:B------:R-:W1:Y:S02]  /*8570*/  SYNCS.PHASECHK.TRANS64.TRYWAIT P1, [UR26+0x22850], R5 ;  /* 0x02285005ff0075a7 */ /* 0x000e64000802015a */
[----:B-1----:R-:W-:Y:S05]  /*8580*/  @!P1 BRA `(.L_x_4258) ;  /* 0x0000007000189947 */ /* 0x002fea0003800000 */
.L_x_4257:
[----:B------:R3:W-:Y:S01]  /*8590*/  BAR.SYNC.DEFER_BLOCKING R0, 0x100 ;  /* 0x000400000000751d */ /* 0x0007e20000010000 */
[----:B------:R-:W-:Y:S01]  /*85a0*/  UIMAD UR10, UR4, 0xc00, UR24 ;  /* 0x00000c00040a78a4 */ /* 0x000fe2000f8e0218 */
[----:B-1----:R-:W-:Y:S01]  /*85b0*/  @!P2 VIADD R198, R198, 0x22860 ;  /* 0x00022860c6c6a836 */ /* 0x002fe20000000000 */
[----:B------:R-:W-:Y:S01]  /*85c0*/  UISETP.GT.AND UP0, UPT, UR41, UR38, UPT ;  /* 0x000000262900728c */ /* 0x000fe2000bf04270 */
[----:B------:R-:W-:Y:S01]  /*85d0*/  MOV R7, R8 ;  /* 0x0000000800077202 */ /* 0x000fe20000000f00 */
[----:B------:R-:W-:Y:S01]  /*85e0*/  UIADD3 UR14, UR10, 0x80, URZ ;  /* 0x000000800a0e7890 */ /* 0x000fe2000fffe03f */
[----:B------:R-:W-:Y:S01]  /*85f0*/  IMAD.MOV.U32 R201, RZ, RZ, R10 ;  /* 0x000000ffffc97224 */ /* 0x000fe200078e000a */
[----:B------:R-:W-:Y:S01]  /*8600*/  UMOV UR11, 0x40000040 ;  /* 0x40000040000b7882 */ /* 0x000fe20000000000 */
[----:B------:R-:W-:Y:S01]  /*8610*/  UMOV UR15, 0x40000040 ;  /* 0x40000040000f7882 */ /* 0x000fe20000000000 */
[----:B------:R-:W-:Y:S01]  /*8620*/  PLOP3.LUT P1, PT, PT, PT, UP0, 0x80, 0x0 ;  /* 0x000000000000781c */ /* 0x000fe20003f2f008 */
[----:B------:R-:W-:Y:S01]  /*8630*/  UIADD3 UR41, UR41, -0x1, URZ ;  /* 0xffffffff29297890 */ /* 0x000fe2000fffe03f */
        /* <DEDUP_REMOVED lines=34> */
.L_x_4250:
[----:B0-----:R-:W0:Y:S01]  /*8860*/  SHFL.BFLY PT, R5, R4, 0x2, 0x1f ;  /* 0x0c401f0004057f89 */ /* 0x001e2200000e0000 */
[----:B------:R-:W-:-:S05]  /*8870*/  IADD3 R2, -R2, 0xb, RZ ;  /* 0x0000000b02027810 */ /* 0x000fca0007ffe1ff */
[----:B------:R1:W-:Y:S08]  /*8880*/  BAR.ARV R2, 0x100 ;  /* 0x000400020000751d */ /* 0x0003f00000002000 */
[----:B------:R-:W-:Y:S06]  /*8890*/  BAR.ARV 0x8, 0x180 ;  /* 0x0206000000007b1d */ /* 0x000fec0000002000 */
[----:B------:R-:W-:Y:S01]  /*88a0*/  PLOP3.LUT P0, PT, PT, PT, PT, 0x8, 0x0 ;  /* 0x000000000000781c */ /* 0x000fe20003f0e170 */
[----:B------:R-:W4:Y:S01]  /*88b0*/  SHFL.BFLY PT, R6, R3, 0x2, 0x1f ;  /* 0x0c401f0003067f89 */ /* 0x000f2200000e0000 */
[----:B0-----:R-:W-:Y:S01]  /*88c0*/  FADD.FTZ R5, R5, R4 ;  /* 0x0000000405057221 */ /* 0x001fe20000010000 */
[----:B------:R-:W-:-:S04]  /*88d0*/  IMAD.MOV.U32 R4, RZ, RZ, -0x800000 ;  /* 0xff800000ff047424 */ /* 0x000fc800078e00ff */
[----:B--23--:R-:W0:Y:S01]  /*88e0*/  SHFL.BFLY PT, R0, R5, 0x1, 0x1f ;  /* 0x0c201f0005007f89 */ /* 0x00ce2200000e0000 */
[----:B----4-:R-:W-:Y:S01]  /*88f0*/  FADD.FTZ R6, R6, R3 ;  /* 0x0000000306067221 */ /* 0x010fe20000010000 */
[----:B------:R-:W-:-:S04]  /*8900*/  IMAD.MOV.U32 R3, RZ, RZ, -0x800000 ;  /* 0xff800000ff037424 */ /* 0x000fc800078e00ff */
[----:B------:R-:W2:Y:S01]  /*8910*/  SHFL.BFLY PT, R7, R6, 0x1, 0x1f ;  /* 0x0c201f0006077f89 */ /* 0x000ea200000e0000 */
[----:B0-----:R-:W-:Y:S01]  /*8920*/  FADD.FTZ R11, R5, R0 ;  /* 0x00000000050b7221 */ /* 0x001fe20000010000 */
[----:B------:R-:W-:Y:S01]  /*8930*/  IMAD.MOV.U32 R0, RZ, RZ, RZ ;  /* 0x000000ffff007224 */ /* 0x000fe200078e00ff */
[----:B------:R-:W-:-:S03]  /*8940*/  MOV R5, UR7 ;  /* 0x0000000700057c02 */ /* 0x000fc60008000f00 */
[----:B------:R-:W-:-:S13]  /*8950*/  FSETP.NE.FTZ.AND P1, PT, R11, RZ, PT ;  /* 0x000000ff0b00720b */ /* 0x000fda0003f35000 */
[----:B------:R-:W1:Y:S01]  /*8960*/  @P1 MUFU.LG2 R9, R11 ;  /* 0x0000000b00091308 */ /* 0x000e620000000c00 */
[----:B------:R-:W-:Y:S01]  /*8970*/  @P1 FMUL.FTZ R5, R5, 0.69314718246459960938 ;  /* 0x3f31721805051820 */ /* 0x000fe20000410000 */
[----:B--2---:R-:W-:Y:S01]  /*8980*/  FADD.FTZ R12, R6, R7 ;  /* 0x00000007060c7221 */ /* 0x004fe20000010000 */
[----:B------:R-:W-:-:S04]  /*8990*/  IMAD.MOV.U32 R7, RZ, RZ, RZ ;  /* 0x000000ffff077224 */ /* 0x000fc800078e00ff */
[----:B------:R-:W-:Y:S02]  /*89a0*/  FSETP.NE.FTZ.AND P2, PT, R12, RZ, PT ;  /* 0x000000ff0c00720b */ /* 0x000fe40003f55000 */
[----:B------:R-:W0:Y:S01]  /*89b0*/  @P1 MUFU.RCP R7, R11 ;  /* 0x0000000b00071308 */ /* 0x000e220000001000 */
[----:B-1----:R-:W-:-:S04]  /*89c0*/  @P1 FMUL.FTZ R2, R9, 0.69314718246459960938 ;  /* 0x3f31721809021820 */ /* 0x002fc80000410000 */
[----:B------:R-:W-:-:S06]  /*89d0*/  @P1 FFMA.FTZ R4, R5, R10, R2 ;  /* 0x0000000a05041223 */ /* 0x000fcc0000010002 */
[----:B------:R-:W1:Y:S01]  /*89e0*/  @P2 MUFU.LG2 R6, R12 ;  /* 0x0000000c00062308 */ /* 0x000e620000000c00 */
[-C--:B0-----:R-:W-:Y:S01]  /*89f0*/  FMUL.FTZ R24, R24, R7.reuse ;  /* 0x0000000718187220 */ /* 0x081fe20000410000 */
[----:B------:R-:W-:-:S06]  /*8a00*/  FMUL.FTZ R25, R25, R7 ;  /* 0x0000000719197220 */ /* 0x000fcc0000410000 */
        /* <DEDUP_REMOVED lines=9> */
[----:B0-----:R-:W-:Y:S02]  /*8aa0*/  IMAD.U32 R12, RZ, RZ, UR7 ;  /* 0x00000007ff0c7e24 */ /* 0x001fe4000f8e00ff */
        /* <DEDUP_REMOVED lines=121> */
.L_x_4229:
        /* <DEDUP_REMOVED lines=18> */
[----:B0-----:R-:W-:Y:S01]  /*9360*/  IADD3 R5, R0, -0x80, RZ ;  /* 0xffffff8000057810 */ /* 0x001fe20007ffe0ff */
[----:B---3--:R-:W-:-:S06]  /*9370*/  USHF.R.S32.HI UR10, URZ, 0x1f, UR12 ;  /* 0x0000001f3f0a7899 */ /* 0x008fcc000801140c */
[----:B------:R-:W1:Y:S01]  /*9380*/  LDC R23, c[0x0][0xc50] ;  /* 0x00031400ff177b82 */ /* 0x000e620000000800 */
[----:B------:R-:W-:-:S04]  /*9390*/  SHF.R.S32.HI R2, RZ, 0x1f, R5 ;  /* 0x0000001fff027819 */ /* 0x000fc80000011405 */
[CC--:B------:R-:W-:Y:S02]  /*93a0*/  LEA.HI R6, R2.reuse, R5.reuse, RZ, 0x7 ;  /* 0x0000000502067211 */ /* 0x0c0fe400078f38ff */
[----:B------:R-:W-:Y:S01]  /*93b0*/  LEA.HI R13, R2, R5, RZ, 0x2 ;  /* 0x00000005020d7211 */ /* 0x000fe200078f10ff */
[----:B------:R-:W0:Y:S01]  /*93c0*/  @P0 LDC R14, c[0x0][0xbec] ;  /* 0x0002fb00ff0e0b82 */ /* 0x000e220000000800 */
        /* <DEDUP_REMOVED lines=17> */
[----:B------:R-:W-:Y:S02]  /*94e0*/  LEA.HI R12, R12, R11, RZ, 0x3 ;  /* 0x0000000b0c0c7211 */ /* 0x000fe400078f18ff */
[----:B------:R-:W-:Y:S01]  /*94f0*/  MOV R7, UR5 ;  /* 0x0000000500077c02 */ /* 0x000fe20008000f00 */
[----:B------:R-:W-:Y:S01]  /*9500*/  IMAD.U32 R7, RZ, RZ, UR6 ;  /* 0x00000006ff077e24 */ /* 0x000fe2000f8e00ff */
[----:B------:R-:W-:Y:S01]  /*9510*/  LOP3.LUT R12, R12, 0xfffffff8, RZ, 0xc0, !PT ;  /* 0xfffffff80c0c7812 */ /* 0x000fe200078ec0ff */
[----:B------:R-:W-:Y:S02]  /*9520*/  UIMAD UR6, UR37, UR9, UR7 ;  /* 0x00000009250672a4 */ /* 0x000fe4000f8e0207 */
[----:B------:R-:W5:Y:S01]  /*9530*/  @P0 LDC R153, c[0x0][0xbf0] ;  /* 0x0002fc00ff990b82 */ /* 0x000f620000000800 */
[----:B------:R-:W-:-:S02]  /*9540*/  IADD3 R5, R11, -R12, RZ ;  /* 0x8000000c0b057210 */ /* 0x000fc40007ffe0ff */
[----:B------:R-:W-:Y:S02]  /*9550*/  LOP3.LUT R12, R6, 0x1ffffffe, RZ, 0xc0, !PT ;  /* 0x1ffffffe060c7812 */ /* 0x000fe400078ec0ff */
[----:B------:R-:W-:-:S03]  /*9560*/  SHF.R.S32.HI R6, RZ, 0x5, R9 ;  /* 0x00000005ff067819 */ /* 0x000fc60000011409 */
[----:B------:R-:W-:Y:S02]  /*9570*/  IMAD.IADD R16, R13, 0x1, -R12 ;  /* 0x000000010d107824 */ /* 0x000fe400078e0a0c */
[----:B------:R-:W-:Y:S02]  /*9580*/  IMAD R5, R6, 0x10, R5 ;  /* 0x0000001006057824 */ /* 0x000fe400078e0205 */
[----:B------:R-:W-:Y:S01]  /*9590*/  IMAD.U32 R6, RZ, RZ, UR4 ;  /* 0x00000004ff067e24 */ /* 0x000fe2000f8e00ff */
[----:B------:R-:W-:Y:S01]  /*95a0*/  UIMAD.WIDE.U32 UR4, UR37, UR8, URZ ;  /* 0x00000008250472a5 */ /* 0x000fe2000f8e003f */
[----:B------:R-:W-:Y:S02]  /*95b0*/  IMAD R9, R2, 0x40, R5 ;  /* 0x0000004002097824 */ /* 0x000fe400078e0205 */
[----:B----4-:R-:W-:Y:S01]  /*95c0*/  IMAD R12, R18, UR10, RZ ;  /* 0x0000000a120c7c24 */ /* 0x010fe2000f8e02ff */
[----:B------:R-:W-:Y:S01]  /*95d0*/  UIADD3 UR6, UR5, UR6, URZ ;  /* 0x0000000605067290 */ /* 0x000fe2000fffe03f */
[----:B------:R-:W-:Y:S01]  /*95e0*/  IMAD R2, R16, 0x8, R9 ;  /* 0x0000000810027824 */ /* 0x000fe200078e0209 */
[----:B------:R-:W-:Y:S01]  /*95f0*/  IADD3 R16, RZ, -UR37, RZ ;  /* 0x80000025ff107c10 */ /* 0x000fe2000fffe0ff */
[----:B------:R-:W-:Y:S01]  /*9600*/  IMAD R15, R19, UR12, R12 ;  /* 0x0000000c130f7c24 */ /* 0x000fe2000f8e020c */
[----:B------:R-:W-:Y:S01]  /*9610*/  ULDC.64 UR8, c[0x0][0xb28] ;  /* 0x0002ca0000087ab9 */ /* 0x000fe20000000a00 */
[----:B------:R-:W-:Y:S01]  /*9620*/  IMAD.WIDE.U32 R6, R18, UR12, R6 ;  /* 0x0000000c12067c25 */ /* 0x000fe2000f8e0006 */
[----:B--2---:R-:W-:-:S03]  /*9630*/  LEA R5, R22, R2, 0x7 ;  /* 0x0000000216057211 */ /* 0x004fc600078e38ff */
[----:B-1----:R-:W-:Y:S02]  /*9640*/  IMAD R23, R23, R16, UR11 ;  /* 0x0000000b17177e24 */ /* 0x002fe4000f8e0210 */
[----:B0-----:R-:W-:-:S03]  /*9650*/  @P0 IMAD.HI.U32 R2, R5, R14, RZ ;  /* 0x0000000e05020227 */ /* 0x001fc600078e00ff */
[----:B------:R-:W-:Y:S01]  /*9660*/  SHF.R.S32.HI R16, RZ, 0x1f, R23 ;  /* 0x0000001fff107819 */ /* 0x000fe20000011417 */
[----:B------:R-:W-:Y:S02]  /*9670*/  IMAD.U32 R13, RZ, RZ, UR5 ;  /* 0x00000005ff0d7e24 */ /* 0x000fe4000f8e00ff */
[----:B------:R-:W-:Y:S01]  /*9680*/  IMAD.U32 R12, RZ, RZ, UR4 ;  /* 0x00000004ff0c7e24 */ /* 0x000fe2000f8e00ff */
[----:B------:R-:W-:Y:S01]  /*9690*/  ULDC.64 UR4, c[0x0][0xbe0] ;  /* 0x0002f80000047ab9 */ /* 0x000fe20000000a00 */
[----:B------:R-:W-:Y:S01]  /*96a0*/  IMAD.U32 R13, RZ, RZ, UR6 ;  /* 0x00000006ff0d7e24 */ /* 0x000fe2000f8e00ff */
[----:B------:R-:W-:Y:S01]  /*96b0*/  ULDC.64 UR6, c[0x0][0xb48] ;  /* 0x0002d20000067ab9 */ /* 0x000fe20000000a00 */
[----:B---3--:R-:W-:Y:S02]  /*96c0*/  IMAD R14, R20, UR10, RZ ;  /* 0x0000000a140e7c24 */ /* 0x008fe4000f8e02ff */
[----:B------:R-:W-:Y:S02]  /*96d0*/  IMAD.IADD R7, R7, 0x1, R15 ;  /* 0x0000000107077824 */ /* 0x000fe400078e020f */
[----:B-----5:R-:W-:-:S04]  /*96e0*/  @P0 IMAD.HI.U32 R152, R5, R152, RZ ;  /* 0x0000009805980227 */ /* 0x020fc800078e00ff */
[----:B------:R-:W-:Y:S01]  /*96f0*/  IMAD.MOV.U32 R11, RZ, RZ, R5 ;  /* 0x000000ffff0b7224 */ /* 0x000fe200078e0005 */
[----:B------:R-:W-:Y:S01]  /*9700*/  @P0 SHF.R.U32.HI R11, RZ, R17, R2 ;  /* 0x00000011ff0b0219 */ /* 0x000fe20000011602 */
[----:B------:R-:W-:Y:S02]  /*9710*/  IMAD R17, R21, UR12, R14 ;  /* 0x0000000c15117c24 */ /* 0x000fe4000f8e020e */
[----:B------:R-:W-:-:S04]  /*9720*/  IMAD.WIDE.U32 R12, R20, UR12, R12 ;  /* 0x0000000c140c7c25 */ /* 0x000fc8000f8e000c */
[----:B------:R-:W-:Y:S01]  /*9730*/  IMAD.MOV.U32 R15, RZ, RZ, R5 ;  /* 0x000000ffff0f7224 */ /* 0x000fe200078e0005 */
[----:B------:R-:W-:Y:S01]  /*9740*/  @P0 SHF.R.U32.HI R15, RZ, R153, R152 ;  /* 0x00000099ff0f0219 */ /* 0x000fe20000011698 */
[----:B------:R-:W-:Y:S01]  /*9750*/  IMAD R2, R16, UR4, RZ ;  /* 0x0000000410027c24 */ /* 0x000fe2000f8e02ff */
[----:B------:R-:W-:Y:S01]  /*9760*/  IADD3 R13, R13, R17, RZ ;  /* 0x000000110d0d7210 */ /* 0x000fe20007ffe0ff */
[----:B------:R-:W-:Y:S01]  /*9770*/  IMAD.WIDE.U32 R6, R23, UR4, R6 ;  /* 0x0000000417067c25 */ /* 0x000fe2000f8e0006 */
[----:B------:R-:W-:-:S03]  /*9780*/  SHF.R.S32.HI R17, RZ, 0x1f, R11 ;  /* 0x0000001fff117819 */ /* 0x000fc6000001140b */
        /* <DEDUP_REMOVED lines=8> */
[----:B------:R-:W-:Y:S01]  /*9810*/  IMAD.WIDE.U32 R12, R23, UR6, R12 ;  /* 0x00000006170c7c25 */ /* 0x000fe2000f8e000c */
[----:B------:R-:W-:-:S03]  /*9820*/  ULDC.64 UR6, c[0x0][0xbc8] ;  /* 0x0002f20000067ab9 */ /* 0x000fc60000000a00 */
[----:B------:R-:W-:Y:S02]  /*9830*/  IMAD.MOV R16, RZ, RZ, -R15 ;  /* 0x000000ffff107224 */ /* 0x000fe400078e0a0f */
[----:B------:R-:W-:Y:S02]  /*9840*/  IMAD R2, R2, UR4, RZ ;  /* 0x0000000402027c24 */ /* 0x000fe4000f8e02ff */
[C---:B------:R-:W-:Y:S02]  /*9850*/  IMAD R11, R8.reuse, R11, R5 ;  /* 0x0000000b080b7224 */ /* 0x040fe400078e0205 */
        /* <DEDUP_REMOVED lines=30> */
[----:B------:R-:W-:Y:S01]  /*9a40*/  UIADD3 UR4, UR4, 0x22820, URZ ;  /* 0x0002282004047890 */ /* 0x000fe2000fffe03f */
[C---:B------:R-:W-:Y:S01]  /*9a50*/  IADD3 R9, R11.reuse, 0x8, RZ ;  /* 0x000000080b097810 */ /* 0x040fe20007ffe0ff */
[----:B------:R-:W0:Y:S01]  /*9a60*/  SHFL.IDX PT, R13, R17, RZ, 0x1c1f ;  /* 0x001c1fff110d7589 */ /* 0x000e2200000e0000 */
[-C--:B------:R-:W-:Y:S01]  /*9a70*/  ISETP.GE.OR P1, PT, R11, R8.reuse, P0 ;  /* 0x000000080b00720c */ /* 0x080fe20000726670 */
[----:B------:R-:W-:Y:S01]  /*9a80*/  UPRMT UR4, URZ, 0x654, UR4 ;  /* 0x000006543f047896 */ /* 0x000fe20008000004 */
[-C--:B------:R-:W-:Y:S01]  /*9a90*/  ISETP.GE.OR P0, PT, R9, R8.reuse, P0 ;  /* 0x000000080900720c */ /* 0x080fe20000706670 */
[----:B------:R1:W2:Y:S01]  /*9aa0*/  SHFL.IDX PT, R15, R17, 0x1, 0x1c1f ;  /* 0x003c1f00110f7f89 */ /* 0x0002a200000e0000 */
[----:B------:R-:W-:-:S03]  /*9ab0*/  ISETP.GE.AND P2, PT, R11, R8, PT ;  /* 0x000000080b00720c */ /* 0x000fc60003f46270 */
[----:B------:R3:W4:Y:S03]  /*9ac0*/  SHFL.IDX PT, R6, R2, RZ, 0x1c1f ;  /* 0x001c1fff02067589 */ /* 0x00072600000e0000 */
[----:B------:R-:W-:Y:S01]  /*9ad0*/  SYNCS.ARRIVE.TRANS64.RED.A1T0 RZ, [UR4], RZ ;  /* 0x000000ffffff79a7 */ /* 0x000fe20008100404 */
[----:B-1----:R-:W-:Y:S01]  /*9ae0*/  LOP3.LUT R17, R10, 0x7ffffffc, RZ, 0xc0, !PT ;  /* 0x7ffffffc0a117812 */ /* 0x002fe200078ec0ff */
[----:B------:R3:W1:Y:S04]  /*9af0*/  SHFL.IDX PT, R7, R5, RZ, 0x1c1f ;  /* 0x001c1fff05077589 */ /* 0x00066800000e0000 */
[----:B------:R-:W-:-:S04]  /*9b00*/  IMAD.IADD R0, R0, 0x1, -R17 ;  /* 0x0000000100007824 */ /* 0x000fc800078e0a11 */
[----:B------:R-:W-:Y:S01]  /*9b10*/  IMAD.SHL.U32 R0, R0, 0x2, RZ ;  /* 0x0000000200007824 */ /* 0x000fe200078e00ff */
[----:B0-----:R3:W-:Y:S04]  /*9b20*/  @!P1 ST.E desc[UR44][R12.64], R4 ;  /* 0x000000040c009985 */ /* 0x0017e8000c10192c */
[----:B--2---:R3:W-:Y:S01]  /*9b30*/  @!P0 ST.E desc[UR44][R14.64], R3 ;  /* 0x000000030e008985 */ /* 0x0047e2000c10192c */
[----:B------:R-:W-:Y:S05]  /*9b40*/  @P2 BRA `(.L_x_4262) ;  /* 0x0000000800f82947 */ /* 0x000fea0003800000 */
[C---:B---3--:R-:W-:Y:S01]  /*9b50*/  VIADD R3, R0.reuse, 0x8 ;  /* 0x0000000800037836 */ /* 0x048fe20000000000 */
[C---:B------:R-:W-:Y:S01]  /*9b60*/  IADD3 R4, R0.reuse, 0x10, RZ ;  /* 0x0000001000047810 */ /* 0x040fe20007ffe0ff */
[C---:B------:R-:W-:Y:S01]  /*9b70*/  VIADD R10, R0.reuse, 0x18 ;  /* 0x00000018000a7836 */ /* 0x040fe20000000000 */
[----:B------:R-:W-:Y:S01]  /*9b80*/  ULDC UR4, c[0x0][0xac8] ;  /* 0x0002b20000047ab9 */ /* 0x000fe20000000800 */
        /* <DEDUP_REMOVED lines=19> */
[--C-:B-1--4-:R-:W-:Y:S01]  /*9cc0*/  @!P2 IMAD.WIDE R10, R0, 0x4, R6.reuse ;  /* 0x00000004000aa825 */ /* 0x112fe200078e0206 */
[----:B------:R-:W-:Y:S02]  /*9cd0*/  ISETP.GE.AND P6, PT, R22, UR4, PT ;  /* 0x0000000416007c0c */ /* 0x000fe4000bfc6270 */
[----:B------:R-:W-:Y:S01]  /*9ce0*/  @!P0 LEA.HI R18, R18, R18, RZ, 0x1 ;  /* 0x0000001212128211 */ /* 0x000fe200078f08ff */
[--C-:B------:R-:W-:Y:S01]  /*9cf0*/  @!P3 IMAD.WIDE R12, R3, 0x4, R6.reuse ;  /* 0x00000004030cb825 */ /* 0x100fe200078e0206 */
[----:B------:R-:W-:Y:S01]  /*9d00*/  IADD3 R3, R0, 0x30, RZ ;  /* 0x0000003000037810 */ /* 0x000fe20007ffe0ff */
[----:B------:R0:W-:Y:S01]  /*9d10*/  @!P2 ST.E.64 desc[UR44][R10.64], R24 ;  /* 0x000000180a00a985 */ /* 0x0001e2000c101b2c */
[----:B------:R-:W-:Y:S01]  /*9d20*/  @!P1 LEA.HI R19, R19, R19, RZ, 0x1 ;  /* 0x0000001313139211 */ /* 0x000fe200078f08ff */
[--C-:B------:R-:W-:Y:S01]  /*9d30*/  @!P4 IMAD.WIDE R14, R15, 0x4, R6.reuse ;  /* 0x000000040f0ec825 */ /* 0x100fe200078e0206 */
[----:B------:R-:W-:Y:S01]  /*9d40*/  ISETP.GE.AND P2, PT, R3, UR4, PT ;  /* 0x0000000403007c0c */ /* 0x000fe2000bf46270 */
[----:B------:R1:W-:Y:S01]  /*9d50*/  @!P3 ST.E.64 desc[UR44][R12.64], R28 ;  /* 0x0000001c0c00b985 */ /* 0x0003e2000c101b2c */
[----:B------:R-:W-:Y:S01]  /*9d60*/  ISETP.GE.AND P3, PT, R4, UR4, PT ;  /* 0x0000000404007c0c */ /* 0x000fe2000bf66270 */
[----:B------:R-:W-:-:S02]  /*9d70*/  @!P5 IMAD.WIDE R16, R17, 0x4, R6 ;  /* 0x000000041110d825 */ /* 0x000fc400078e0206 */
[----:B------:R2:W-:Y:S01]  /*9d80*/  @!P4 ST.E.64 desc[UR44][R14.64], R32 ;  /* 0x000000200e00c985 */ /* 0x0005e2000c101b2c */
[----:B------:R-:W-:Y:S02]  /*9d90*/  ISETP.GE.AND P4, PT, R20, UR4, PT ;  /* 0x0000000414007c0c */ /* 0x000fe4000bf86270 */
[----:B------:R-:W-:Y:S01]  /*9da0*/  @!P6 LEA.HI R22, R22, R22, RZ, 0x1 ;  /* 0x000000161616e211 */ /* 0x000fe200078f08ff */
[----:B------:R3:W-:Y:S01]  /*9db0*/  @!P5 ST.E.64 desc[UR44][R16.64], R36 ;  /* 0x000000241000d985 */ /* 0x0007e2000c101b2c */
[----:B------:R-:W-:Y:S01]  /*9dc0*/  ISETP.GE.AND P5, PT, R21, UR4, PT ;  /* 0x0000000415007c0c */ /* 0x000fe2000bfa6270 */
[----:B0-----:R-:W-:Y:S01]  /*9dd0*/  VIADD R24, R0, 0x60 ;  /* 0x0000006000187836 */ /* 0x001fe20000000000 */
[----:B------:R-:W-:Y:S02]  /*9de0*/  @!P0 LOP3.LUT R11, R18, 0xfffffffe, RZ, 0xc0, !PT ;  /* 0xfffffffe120b8812 */ /* 0x000fe400078ec0ff */
[----:B------:R-:W-:Y:S02]  /*9df0*/  @!P2 LEA.HI R3, R3, R3, RZ, 0x1 ;  /* 0x000000030303a211 */ /* 0x000fe400078f08ff */
[----:B-1----:R-:W-:Y:S01]  /*9e00*/  @!P1 LOP3.LUT R13, R19, 0xfffffffe, RZ, 0xc0, !PT ;  /* 0xfffffffe130d9812 */ /* 0x002fe200078ec0ff */
[----:B------:R-:W-:Y:S01]  /*9e10*/  @!P0 IMAD.WIDE R10, R11, 0x4, R6 ;  /* 0x000000040b0a8825 */ /* 0x000fe200078e0206 */
[----:B------:R-:W-:-:S02]  /*9e20*/  @!P3 LEA.HI R4, R4, R4, RZ, 0x1 ;  /* 0x000000040404b211 */ /* 0x000fc400078f08ff */
        /* <DEDUP_REMOVED lines=8> */
[----:B------:R-:W-:Y:S01]  /*9eb0*/  VIADD R20, R0, 0x78 ;  /* 0x0000007800147836 */ /* 0x000fe20000000000 */
[----:B------:R-:W-:-:S02]  /*9ec0*/  @!P5 LOP3.LUT R21, R21, 0xfffffffe, RZ, 0xc0, !PT ;  /* 0xfffffffe1515d812 */ /* 0x000fc400078ec0ff */
[----:B------:R-:W-:Y:S01]  /*9ed0*/  @!P6 LOP3.LUT R19, R22, 0xfffffffe, RZ, 0xc0, !PT ;  /* 0xfffffffe1613e812 */ /* 0x000fe200078ec0ff */
[----:B------:R-:W-:Y:S01]  /*9ee0*/  VIADD R22, R0, 0x88 ;  /* 0x0000008800167836 */ /* 0x000fe20000000000 */
[----:B------:R-:W-:Y:S02]  /*9ef0*/  ISETP.GE.AND P1, PT, R23, UR4, PT ;  /* 0x0000000417007c0c */ /* 0x000fe4000bf26270 */
[----:B------:R-:W-:Y:S01]  /*9f00*/  ISETP.GE.AND P0, PT, R24, UR4, PT ;  /* 0x0000000418007c0c */ /* 0x000fe2000bf06270 */
[----:B0-----:R-:W-:Y:S01]  /*9f10*/  @!P2 IMAD.WIDE R10, R3, 0x4, R6 ;  /* 0x00000004030aa825 */ /* 0x001fe200078e0206 */
[----:B------:R-:W-:-:S03]  /*9f20*/  IADD3 R4, R0, 0x70, RZ ;  /* 0x0000007000047810 */ /* 0x000fc60007ffe0ff */
        /* <DEDUP_REMOVED lines=8> */
[----:B------:R-:W-:Y:S01]  /*9fb0*/  VIADD R3, R0, 0x68 ;  /* 0x0000006800037836 */ /* 0x000fe20000000000 */
[----:B------:R3:W-:Y:S01]  /*9fc0*/  @!P5 ST.E.64 desc[UR44][R16.64], R60 ;  /* 0x0000003c1000d985 */ /* 0x0007e2000c101b2c */
[----:B------:R-:W-:Y:S01]  /*9fd0*/  @!P6 IMAD.WIDE R18, R19, 0x4, R6 ;  /* 0x000000041312e825 */ /* 0x000fe200078e0206 */
[----:B------:R-:W-:Y:S02]  /*9fe0*/  ISETP.GE.AND P5, PT, R20, UR4, PT ;  /* 0x0000000414007c0c */ /* 0x000fe4000bfa6270 */
[----:B------:R-:W-:Y:S01]  /*9ff0*/  ISETP.GE.AND P2, PT, R3, UR4, PT ;  /* 0x0000000403007c0c */ /* 0x000fe2000bf46270 */
[----:B------:R-:W-:Y:S01]  /*a000*/  VIADD R21, R0, 0x80 ;  /* 0x0000008000157836 */ /* 0x000fe20000000000 */
[----:B------:R4:W-:Y:S01]  /*a010*/  @!P6 ST.E.64 desc[UR44][R18.64], R64 ;  /* 0x000000401200e985 */ /* 0x0009e2000c101b2c */
[----:B------:R-:W-:Y:S02]  /*a020*/  ISETP.GE.AND P6, PT, R4, UR4, PT ;  /* 0x0000000404007c0c */ /* 0x000fe4000bfc6270 */
[----:B------:R-:W-:-:S02]  /*a030*/  @!P0 LEA.HI R24, R24, R24, RZ, 0x1 ;  /* 0x0000001818188211 */ /* 0x000fc400078f08ff */
[----:B------:R-:W-:Y:S02]  /*a040*/  ISETP.GE.AND P4, PT, R21, UR4, PT ;  /* 0x0000000415007c0c */ /* 0x000fe4000bf86270 */
        /* <DEDUP_REMOVED lines=15> */
[----:B---3--:R-:W-:Y:S02]  /*a140*/  @!P5 LOP3.LUT R17, R20, 0xfffffffe, RZ, 0xc0, !PT ;  /* 0xfffffffe1411d812 */ /* 0x008fe400078ec0ff */
[----:B------:R-:W-:Y:S02]  /*a150*/  @!P4 LOP3.LUT R21, R21, 0xfffffffe, RZ, 0xc0, !PT ;  /* 0xfffffffe1515c812 */ /* 0x000fe400078ec0ff */
[----:B------:R-:W-:Y:S02]  /*a160*/  IADD3 R23, R0, 0x90, RZ ;  /* 0x0000009000177810 */ /* 0x000fe40007ffe0ff */
[----:B----4-:R-:W-:Y:S01]  /*a170*/  @!P3 LOP3.LUT R19, R22, 0xfffffffe, RZ, 0xc0, !PT ;  /* 0xfffffffe1613b812 */ /* 0x010fe200078ec0ff */
[----:B0-----:R-:W-:Y:S01]  /*a180*/  @!P2 IMAD.WIDE R10, R3, 0x4, R6 ;  /* 0x00000004030aa825 */ /* 0x001fe200078e0206 */
[----:B------:R-:W-:-:S02]  /*a190*/  ISETP.GE.AND P0, PT, R23, UR4, PT ;  /* 0x0000000417007c0c */ /* 0x000fc4000bf06270 */
[----:B------:R-:W-:Y:S01]  /*a1a0*/  ISETP.GE.AND P1, PT, R24, UR4, PT ;  /* 0x0000000418007c0c */ /* 0x000fe2000bf26270 */
[C---:B------:R-:W-:Y:S01]  /*a1b0*/  VIADD R3, R0.reuse, 0xa0 ;  /* 0x000000a000037836 */ /* 0x040fe20000000000 */
[----:B------:R0:W-:Y:S01]  /*a1c0*/  @!P2 ST.E.64 desc[UR44][R10.64], R76 ;  /* 0x0000004c0a00a985 */ /* 0x0001e2000c101b2c */
[--C-:B-1----:R-:W-:Y:S01]  /*a1d0*/  @!P6 IMAD.WIDE R12, R15, 0x4, R6.reuse ;  /* 0x000000040f0ce825 */ /* 0x102fe200078e0206 */
[----:B------:R-:W-:Y:S02]  /*a1e0*/  IADD3 R20, R0, 0xb0, RZ ;  /* 0x000000b000147810 */ /* 0x000fe40007ffe0ff */
[----:B------:R-:W-:Y:S01]  /*a1f0*/  ISETP.GE.AND P2, PT, R3, UR4, PT ;  /* 0x0000000403007c0c */ /* 0x000fe2000bf46270 */
[--C-:B------:R-:W-:Y:S01]  /*a200*/  @!P5 IMAD.WIDE R14, R17, 0x4, R6.reuse ;  /* 0x00000004110ed825 */ /* 0x100fe200078e0206 */
[----:B------:R1:W-:Y:S03]  /*a210*/  @!P6 ST.E.64 desc[UR44][R12.64], R80 ;  /* 0x000000500c00e985 */ /* 0x0003e6000c101b2c */
        /* <DEDUP_REMOVED lines=13> */
[----:B------:R-:W-:Y:S02]  /*a2f0*/  @!P2 LEA.HI R3, R3, R3, RZ, 0x1 ;  /* 0x000000030303a211 */ /* 0x000fe400078f08ff */
[----:B0-----:R-:W-:Y:S02]  /*a300*/  @!P0 LOP3.LUT R11, R23, 0xfffffffe, RZ, 0xc0, !PT ;  /* 0xfffffffe170b8812 */ /* 0x001fe400078ec0ff */
[----:B-1----:R-:W-:Y:S02]  /*a310*/  @!P1 LOP3.LUT R13, R24, 0xfffffffe, RZ, 0xc0, !PT ;  /* 0xfffffffe180d9812 */ /* 0x002fe400078ec0ff */
[----:B------:R-:W-:Y:S01]  /*a320*/  @!P2 LOP3.LUT R3, R3, 0xfffffffe, RZ, 0xc0, !PT ;  /* 0xfffffffe0303a812 */ /* 0x000fe200078ec0ff */
[----:B------:R-:W-:Y:S01]  /*a330*/  @!P0 IMAD.WIDE R10, R11, 0x4, R6 ;  /* 0x000000040b0a8825 */ /* 0x000fe200078e0206 */
[----:B------:R-:W-:-:S02]  /*a340*/  @!P3 LEA.HI R4, R4, R4, RZ, 0x1 ;  /* 0x000000040404b211 */ /* 0x000fc400078f08ff */
[----:B------:R-:W-:Y:S01]  /*a350*/  @!P4 LEA.HI R20, R20, R20, RZ, 0x1 ;  /* 0x000000141414c211 */ /* 0x000fe200078f08ff */
[--C-:B------:R-:W-:Y:S01]  /*a360*/  @!P1 IMAD.WIDE R12, R13, 0x4, R6.reuse ;  /* 0x000000040d0c9825 */ /* 0x100fe200078e0206 */
[----:B------:R-:W-:Y:S01]  /*a370*/  @!P6 LEA.HI R22, R22, R22, RZ, 0x1 ;  /* 0x000000161616e211 */ /* 0x000fe200078f08ff */
[----:B------:R0:W-:Y:S01]  /*a380*/  @!P0 ST.E.64 desc[UR44][R10.64], R96 ;  /* 0x000000600a008985 */ /* 0x0001e2000c101b2c */
[----:B------:R-:W-:Y:S01]  /*a390*/  @!P5 LEA.HI R21, R21, R21, RZ, 0x1 ;  /* 0x000000151515d211 */ /* 0x000fe200078f08ff */
[----:B--2---:R-:W-:Y:S01]  /*a3a0*/  @!P2 IMAD.WIDE R14, R3, 0x4, R6 ;  /* 0x00000004030ea825 */ /* 0x004fe200078e0206 */
[----:B---3--:R-:W-:Y:S01]  /*a3b0*/  @!P3 LOP3.LUT R17, R4, 0xfffffffe, RZ, 0xc0, !PT ;  /* 0xfffffffe0411b812 */ /* 0x008fe200078ec0ff */
[----:B------:R1:W-:Y:S01]  /*a3c0*/  @!P1 ST.E.64 desc[UR44][R12.64], R100 ;  /* 0x000000640c009985 */ /* 0x0003e2000c101b2c */
[----:B----4-:R-:W-:Y:S01]  /*a3d0*/  @!P4 LOP3.LUT R19, R20, 0xfffffffe, RZ, 0xc0, !PT ;  /* 0xfffffffe1413c812 */ /* 0x010fe200078ec0ff */
[----:B------:R-:W-:Y:S01]  /*a3e0*/  VIADD R20, R0, 0xd8 ;  /* 0x000000d800147836 */ /* 0x000fe20000000000 */
[----:B------:R-:W-:Y:S01]  /*a3f0*/  @!P6 LOP3.LUT R3, R22, 0xfffffffe, RZ, 0xc0, !PT ;  /* 0xfffffffe1603e812 */ /* 0x000fe200078ec0ff */
[----:B------:R2:W-:Y:S01]  /*a400*/  @!P2 ST.E.64 desc[UR44][R14.64], R104 ;  /* 0x000000680e00a985 */ /* 0x0005e2000c101b2c */
[----:B------:R-:W-:-:S02]  /*a410*/  @!P5 LOP3.LUT R21, R21, 0xfffffffe, RZ, 0xc0, !PT ;  /* 0xfffffffe1515d812 */ /* 0x000fc400078ec0ff */
[----:B------:R-:W-:Y:S02]  /*a420*/  IADD3 R4, R0, 0xd0, RZ ;  /* 0x000000d000047810 */ /* 0x000fe40007ffe0ff */
[----:B------:R-:W-:Y:S01]  /*a430*/  ISETP.GE.AND P2, PT, R20, UR4, PT ;  /* 0x0000000414007c0c */ /* 0x000fe2000bf46270 */
[----:B0-----:R-:W-:Y:S01]  /*a440*/  @!P3 IMAD.WIDE R10, R17, 0x4, R6 ;  /* 0x00000004110ab825 */ /* 0x001fe200078e0206 */
[----:B------:R-:W-:-:S03]  /*a450*/  ISETP.GE.AND P1, PT, R4, UR4, PT ;  /* 0x0000000404007c0c */ /* 0x000fc6000bf26270 */
[--C-:B-1----:R-:W-:Y:S01]  /*a460*/  @!P4 IMAD.WIDE R12, R19, 0x4, R6.reuse ;  /* 0x00000004130cc825 */ /* 0x102fe200078e0206 */
[----:B------:R0:W-:Y:S03]  /*a470*/  @!P3 ST.E.64 desc[UR44][R10.64], R108 ;  /* 0x0000006c0a00b985 */ /* 0x0001e6000c101b2c */
[--C-:B------:R-:W-:Y:S01]  /*a480*/  @!P6 IMAD.WIDE R18, R3, 0x4, R6.reuse ;  /* 0x000000040312e825 */ /* 0x100fe200078e0206 */
[C---:B--2---:R-:W-:Y:S01]  /*a490*/  IADD3 R15, R0.reuse, 0xf0, RZ ;  /* 0x000000f0000f7810 */ /* 0x044fe20007ffe0ff */
[----:B------:R1:W-:Y:S02]  /*a4a0*/  @!P4 ST.E.64 desc[UR44][R12.64], R112 ;  /* 0x000000700c00c985 */ /* 0x0003e4000c101b2c */
[----:B------:R-:W-:Y:S01]  /*a4b0*/  VIADD R3, R0, 0xc8 ;  /* 0x000000c800037836 */ /* 0x000fe20000000000 */
[----:B------:R-:W-:Y:S01]  /*a4c0*/  @!P2 LEA.HI R20, R20, R20, RZ, 0x1 ;  /* 0x000000141414a211 */ /* 0x000fe200078f08ff */
[----:B------:R-:W-:Y:S01]  /*a4d0*/  @!P5 IMAD.WIDE R16, R21, 0x4, R6 ;  /* 0x000000041510d825 */ /* 0x000fe200078e0206 */
[----:B------:R-:W-:-:S02]  /*a4e0*/  @!P1 LEA.HI R4, R4, R4, RZ, 0x1 ;  /* 0x0000000404049211 */ /* 0x000fc400078f08ff */
[----:B------:R-:W-:Y:S01]  /*a4f0*/  ISETP.GE.AND P0, PT, R3, UR4, PT ;  /* 0x0000000403007c0c */ /* 0x000fe2000bf06270 */
[C---:B------:R-:W-:Y:S01]  /*a500*/  VIADD R21, R0.reuse, 0xe0 ;  /* 0x000000e000157836 */ /* 0x040fe20000000000 */
[----:B------:R2:W-:Y:S01]  /*a510*/  @!P5 ST.E.64 desc[UR44][R16.64], R116 ;  /* 0x000000741000d985 */ /* 0x0005e2000c101b2c */
[C---:B------:R-:W-:Y:S01]  /*a520*/  VIADD R14, R0.reuse, 0xe8 ;  /* 0x000000e8000e7836 */ /* 0x040fe20000000000 */
[----:B------:R-:W-:Y:S01]  /*a530*/  ISETP.GE.AND P5, PT, R15, UR4, PT ;  /* 0x000000040f007c0c */ /* 0x000fe2000bfa6270 */
[----:B0-----:R-:W-:Y:S01]  /*a540*/  VIADD R11, R0, 0xf8 ;  /* 0x000000f8000b7836 */ /* 0x001fe20000000000 */
[----:B------:R0:W-:Y:S01]  /*a550*/  @!P6 ST.E.64 desc[UR44][R18.64], R120 ;  /* 0x000000781200e985 */ /* 0x0001e2000c101b2c */
[----:B------:R-:W-:Y:S02]  /*a560*/  ISETP.GE.AND P3, PT, R21, UR4, PT ;  /* 0x0000000415007c0c */ /* 0x000fe4000bf66270 */
[----:B------:R-:W-:Y:S02]  /*a570*/  ISETP.GE.AND P4, PT, R14, UR4, PT ;  /* 0x000000040e007c0c */ /* 0x000fe4000bf86270 */
[----:B------:R-:W-:-:S02]  /*a580*/  ISETP.GE.AND P6, PT, R11, UR4, PT ;  /* 0x000000040b007c0c */ /* 0x000fc4000bfc6270 */
[----:B------:R-:W-:Y:S02]  /*a590*/  @!P0 LEA.HI R3, R3, R3, RZ, 0x1 ;  /* 0x0000000303038211 */ /* 0x000fe400078f08ff */
[----:B-1----:R-:W-:Y:S02]  /*a5a0*/  @!P1 LOP3.LUT R13, R4, 0xfffffffe, RZ, 0xc0, !PT ;  /* 0xfffffffe040d9812 */ /* 0x002fe400078ec0ff */
[----:B------:R-:W-:Y:S02]  /*a5b0*/  @!P5 LEA.HI R10, R15, R15, RZ, 0x1 ;  /* 0x0000000f0f0ad211 */ /* 0x000fe400078f08ff */
[----:B------:R-:W-:Y:S01]  /*a5c0*/  @!P0 LOP3.LUT R3, R3, 0xfffffffe, RZ, 0xc0, !PT ;  /* 0xfffffffe03038812 */ /* 0x000fe200078ec0ff */
[----:B------:R-:W-:Y:S01]  /*a5d0*/  @!P1 IMAD.WIDE R12, R13, 0x4, R6 ;  /* 0x000000040d0c9825 */ /* 0x000fe200078e0206 */
[----:B------:R-:W-:Y:S02]  /*a5e0*/  @!P3 LEA.HI R21, R21, R21, RZ, 0x1 ;  /* 0x000000151515b211 */ /* 0x000fe400078f08ff */
[----:B------:R-:W-:-:S02]  /*a5f0*/  @!P4 LEA.HI R14, R14, R14, RZ, 0x1 ;  /* 0x0000000e0e0ec211 */ /* 0x000fc400078f08ff */
[----:B------:R-:W-:Y:S02]  /*a600*/  @!P6 LEA.HI R11, R11, R11, RZ, 0x1 ;  /* 0x0000000b0b0be211 */ /* 0x000fe400078f08ff */
[----:B------:R-:W-:Y:S02]  /*a610*/  @!P2 LOP3.LUT R15, R20, 0xfffffffe, RZ, 0xc0, !PT ;  /* 0xfffffffe140fa812 */ /* 0x000fe400078ec0ff */
[----:B--2---:R-:W-:Y:S02]  /*a620*/  @!P3 LOP3.LUT R17, R21, 0xfffffffe, RZ, 0xc0, !PT ;  /* 0xfffffffe1511b812 */ /* 0x004fe400078ec0ff */
[----:B0-----:R-:W-:Y:S01]  /*a630*/  @!P4 LOP3.LUT R19, R14, 0xfffffffe, RZ, 0xc0, !PT ;  /* 0xfffffffe0e13c812 */ /* 0x001fe200078ec0ff */
        /* <DEDUP_REMOVED lines=15> */
.L_x_4262:
[----:B------:R-:W-:Y:S05]  /*a730*/  BSYNC B0 ;  /* 0x0000000000007941 */ /* 0x000fea0003800000 */
.L_x_4261:
[----:B------:R-:W-:Y:S01]  /*a740*/  ISETP.GE.AND P0, PT, R9, R8, PT ;  /* 0x000000080900720c */ /* 0x000fe20003f06270 */
[----:B---3--:R2:W3:Y:S04]  /*a750*/  SHFL.IDX PT, R3, R5, 0x1, 0x1c1f ;  /* 0x003c1f0005037f89 */ /* 0x0084e800000e0000 */
[----:B------:R-:W0:Y:S08]  /*a760*/  SHFL.IDX PT, R2, R2, 0x1, 0x1c1f ;  /* 0x003c1f0002027f89 */ /* 0x000e3000000e0000 */
[----:B--2---:R-:W-:Y:S05]  /*a770*/  @P0 BRA `(.L_x_4227) ;  /* 0x0000004c000c0947 */ /* 0x004fea0003800000 */
[C---:B------:R-:W-:Y:S01]  /*a780*/  VIADD R4, R0.reuse, 0x8 ;  /* 0x0000000800047836 */ /* 0x040fe20000000000 */
[----:B------:R-:W-:Y:S01]  /*a790*/  ULDC UR4, c[0x0][0xac8] ;  /* 0x0002b20000047ab9 */ /* 0x000fe20000000800 */
[C---:B------:R-:W-:Y:S01]  /*a7a0*/  VIADD R5, R0.reuse, 0x10 ;  /* 0x0000001000057836 */ /* 0x040fe20000000000 */
[C---:B------:R-:W-:Y:S01]  /*a7b0*/  ISETP.GE.AND P0, PT, R0.reuse, UR4, PT ;  /* 0x0000000400007c0c */ /* 0x040fe2000bf06270 */
[----:B0-----:R-:W-:Y:S01]  /*a7c0*/  VIADD R11, R0, 0x20 ;  /* 0x00000020000b7836 */ /* 0x001fe20000000000 */
        /* <DEDUP_REMOVED lines=9> */
[C---:B------:R-:W-:Y:S01]  /*a860*/  VIADD R18, R0.reuse, 0x50 ;  /* 0x0000005000127836 */ /* 0x040fe20000000000 */
[C---:B------:R-:W-:Y:S01]  /*a870*/  IADD3 R14, R0.reuse, 0x38, RZ ;  /* 0x00000038000e7810 */ /* 0x040fe20007ffe0ff */
[----:B------:R-:W-:Y:S01]  /*a880*/  VIADD R20, R0, 0x80 ;  /* 0x0000008000147836 */ /* 0x000fe20000000000 */
[----:B------:R-:W-:-:S02]  /*a890*/  ISETP.GE.AND P3, PT, R15, UR4, PT ;  /* 0x000000040f007c0c */ /* 0x000fc4000bf66270 */
[----:B------:R-:W-:Y:S02]  /*a8a0*/  @!P1 LEA.HI R4, R4, R4, RZ, 0x1 ;  /* 0x0000000404049211 */ /* 0x000fe400078f08ff */
[----:B------:R-:W-:Y:S02]  /*a8b0*/  @!P2 LEA.HI R5, R5, R5, RZ, 0x1 ;  /* 0x000000050505a211 */ /* 0x000fe400078f08ff */
[----:B-1----:R-:W-:Y:S02]  /*a8c0*/  @!P1 LOP3.LUT R7, R4, 0xfffffffe, RZ, 0xc0, !PT ;  /* 0xfffffffe04079812 */ /* 0x002fe400078ec0ff */
[----:B------:R-:W-:Y:S01]  /*a8d0*/  @!P2 LOP3.LUT R9, R5, 0xfffffffe, RZ, 0xc0, !PT ;  /* 0xfffffffe0509a812 */ /* 0x000fe200078ec0ff */
[--C-:B---3--:R-:W-:Y:S01]  /*a8e0*/  @!P0 IMAD.WIDE R4, R0, 0x4, R2.reuse ;  /* 0x0000000400048825 */ /* 0x108fe200078e0202 */
[----:B------:R-:W-:Y:S02]  /*a8f0*/  ISETP.GE.AND P4, PT, R16, UR4, PT ;  /* 0x0000000410007c0c */ /* 0x000fe4000bf86270 */
[----:B------:R-:W-:Y:S01]  /*a900*/  @!P5 LEA.HI R10, R10, R10, RZ, 0x1 ;  /* 0x0000000a0a0ad211 */ /* 0x000fe200078f08ff */
[----:B----4-:R-:W-:Y:S01]  /*a910*/  @!P1 IMAD.WIDE R6, R7, 0x4, R2 ;  /* 0x0000000407069825 */ /* 0x010fe200078e0202 */
        /* <DEDUP_REMOVED lines=9> */
[----:B------:R-:W-:-:S02]  /*a9b0*/  @!P4 LEA.HI R16, R16, R16, RZ, 0x1 ;  /* 0x000000101010c211 */ /* 0x000fc400078f08ff */
        /* <DEDUP_REMOVED lines=14> */
[----:B------:R-:W-:Y:S01]  /*aaa0*/  @!P4 LOP3.LUT R17, R16, 0xfffffffe, RZ, 0xc0, !PT ;  /* 0xfffffffe1011c812 */ /* 0x000fe200078ec0ff */
[C---:B------:R-:W-:Y:S01]  /*aab0*/  VIADD R16, R0.reuse, 0x70 ;  /* 0x0000007000107836 */ /* 0x040fe20000000000 */
[----:B------:R-:W-:Y:S02]  /*aac0*/  IADD3 R19, R0, 0x58, RZ ;  /* 0x0000005800137810 */ /* 0x000fe40007ffe0ff */
        /* <DEDUP_REMOVED lines=14> */
[C---:B------:R-:W-:Y:S02]  /*abb0*/  IADD3 R17, R0.reuse, 0x78, RZ ;  /* 0x0000007800117810 */ /* 0x040fe40007ffe0ff */
[----:B------:R-:W-:Y:S01]  /*abc0*/  VIADD R15, R0, 0x68 ;  /* 0x00000068000f7836 */ /* 0x000fe20000000000 */
[----:B------:R4:W-:Y:S01]  /*abd0*/  @!P4 ST.E.64 desc[UR44][R12.64], R62 ;  /* 0x0000003e0c00c985 */ /* 0x0009e2000c101b2c */
        /* <DEDUP_REMOVED lines=19> */
[----:B---3--:R-:W-:Y:S01]  /*ad10*/  @!P2 LOP3.LUT R11, R16, 0xfffffffe, RZ, 0xc0, !PT ;  /* 0xfffffffe100ba812 */ /* 0x008fe200078ec0ff */
[----:B------:R-:W-:Y:S01]  /*ad20*/  VIADD R16, R0, 0xa8 ;  /* 0x000000a800107836 */ /* 0x000fe20000000000 */
[----:B------:R-:W-:Y:S02]  /*ad30*/  @!P1 LOP3.LUT R17, R17, 0xfffffffe, RZ, 0xc0, !PT ;  /* 0xfffffffe11119812 */ /* 0x000fe400078ec0ff */
[----:B----4-:R-:W-:Y:S01]  /*ad40*/  @!P0 LOP3.LUT R13, R20, 0xfffffffe, RZ, 0xc0, !PT ;  /* 0xfffffffe140d8812 */ /* 0x010fe200078ec0ff */
[----:B------:R-:W-:Y:S01]  /*ad50*/  VIADD R20, R0, 0xb8 ;  /* 0x000000b800147836 */ /* 0x000fe20000000000 */
[----:B------:R-:W-:Y:S01]  /*ad60*/  ISETP.GE.AND P6, PT, R18, UR4, PT ;  /* 0x0000000412007c0c */ /* 0x000fe2000bfc6270 */
[----:B0-----:R-:W-:Y:S01]  /*ad70*/  @!P4 IMAD.WIDE R4, R9, 0x4, R2 ;  /* 0x000000040904c825 */ /* 0x001fe200078e0202 */
[----:B------:R-:W-:-:S02]  /*ad80*/  ISETP.GE.AND P5, PT, R19, UR4, PT ;  /* 0x0000000413007c0c */ /* 0x000fc4000bfa6270 */
[----:B------:R-:W-:Y:S01]  /*ad90*/  IADD3 R14, R0, 0x98, RZ ;  /* 0x00000098000e7810 */ /* 0x000fe20007ffe0ff */
        /* <DEDUP_REMOVED lines=19> */
[----:B------:R-:W-:Y:S01]  /*aed0*/  VIADD R18, R0, 0xc0 ;  /* 0x000000c000127836 */ /* 0x000fe20000000000 */
        /* <DEDUP_REMOVED lines=13> */
[----:B---3--:R-:W-:-:S02]  /*afb0*/  @!P3 LOP3.LUT R11, R16, 0xfffffffe, RZ, 0xc0, !PT ;  /* 0xfffffffe100bb812 */ /* 0x008fc400078ec0ff */
[----:B------:R-:W-:Y:S02]  /*afc0*/  @!P2 LOP3.LUT R17, R17, 0xfffffffe, RZ, 0xc0, !PT ;  /* 0xfffffffe1111a812 */ /* 0x000fe400078ec0ff */
[----:B----4-:R-:W-:Y:S01]  /*afd0*/  @!P1 LOP3.LUT R13, R20, 0xfffffffe, RZ, 0xc0, !PT ;  /* 0xfffffffe140d9812 */ /* 0x010fe200078ec0ff */
[C---:B------:R-:W-:Y:S01]  /*afe0*/  VIADD R20, R0.reuse, 0xf0 ;  /* 0x000000f000147836 */ /* 0x040fe20000000000 */
[----:B------:R-:W-:Y:S01]  /*aff0*/  IADD3 R19, R0, 0xc8, RZ ;  /* 0x000000c800137810 */ /* 0x000fe20007ffe0ff */
[--C-:B0-----:R-:W-:Y:S01]  /*b000*/  @!P0 IMAD.WIDE R4, R9, 0x4, R2.reuse ;  /* 0x0000000409048825 */ /* 0x101fe200078e0202 */
[----:B------:R-:W-:Y:S02]  /*b010*/  ISETP.GE.AND P5, PT, R18, UR4, PT ;  /* 0x0000000412007c0c */ /* 0x000fe4000bfa6270 */
[----:B------:R-:W-:Y:S01]  /*b020*/  ISETP.GE.AND P6, PT, R19, UR4, PT ;  /* 0x0000000413007c0c */ /* 0x000fe2000bfc6270 */
[----:B-1----:R-:W-:Y:S01]  /*b030*/  @!P4 IMAD.WIDE R6, R15, 0x4, R2 ;  /* 0x000000040f06c825 */ /* 0x002fe200078e0202 */
[----:B------:R0:W-:Y:S01]  /*b040*/  @!P0 ST.E.64 desc[UR44][R4.64], R102 ;  /* 0x0000006604008985 */ /* 0x0001e2000c101b2c */
[----:B------:R-:W-:-:S02]  /*b050*/  IADD3 R16, R0, 0xe0, RZ ;  /* 0x000000e000107810 */ /* 0x000fc40007ffe0ff */
        /* <DEDUP_REMOVED lines=9> */
[C---:B------:R-:W-:Y:S01]  /*b0f0*/  VIADD R15, R0.reuse, 0xd8 ;  /* 0x000000d8000f7836 */ /* 0x040fe20000000000 */
[----:B------:R4:W-:Y:S01]  /*b100*/  @!P1 ST.E.64 desc[UR44][R12.64], R118 ;  /* 0x000000760c009985 */ /* 0x0009e2000c101b2c */
[----:B------:R-:W-:Y:S01]  /*b110*/  VIADD R17, R0, 0xe8 ;  /* 0x000000e800117836 */ /* 0x000fe20000000000 */
[----:B------:R-:W-:Y:S02]  /*b120*/  @!P5 LEA.HI R18, R18, R18, RZ, 0x1 ;  /* 0x000000121212d211 */ /* 0x000fe400078f08ff */
[----:B------:R-:W-:Y:S02]  /*b130*/  ISETP.GE.AND P1, PT, R15, UR4, PT ;  /* 0x000000040f007c0c */ /* 0x000fe4000bf26270 */
[----:B------:R-:W-:Y:S02]  /*b140*/  ISETP.GE.AND P3, PT, R17, UR4, PT ;  /* 0x0000000411007c0c */ /* 0x000fe4000bf66270 */
[----:B------:R-:W-:Y:S02]  /*b150*/  @!P6 LEA.HI R19, R19, R19, RZ, 0x1 ;  /* 0x000000131313e211 */ /* 0x000fe400078f08ff */
[----:B0-----:R-:W-:-:S02]  /*b160*/  @!P5 LOP3.LUT R5, R18, 0xfffffffe, RZ, 0xc0, !PT ;  /* 0xfffffffe1205d812 */ /* 0x001fc400078ec0ff */
        /* <DEDUP_REMOVED lines=14> */
[----:B----4-:R-:W-:Y:S02]  /*b250*/  @!P4 LOP3.LUT R13, R20, 0xfffffffe, RZ, 0xc0, !PT ;  /* 0xfffffffe140dc812 */ /* 0x010fe400078ec0ff */
[----:B------:R-:W-:Y:S01]  /*b260*/  IADD3 R0, R0, 0xf8, RZ ;  /* 0x000000f800007810 */ /* 0x000fe20007ffe0ff */
        /* <DEDUP_REMOVED lines=13> */
[----:B--2---:R-:W-:-:S05]  /*b340*/  LOP3.LUT R5, R0, 0xfffffffe, RZ, 0xc0, !PT ;  /* 0xfffffffe00057812 */ /* 0x004fca00078ec0ff */
[----:B------:R-:W-:-:S05]  /*b350*/  IMAD.WIDE R2, R5, 0x4, R2 ;  /* 0x0000000405027825 */ /* 0x000fca00078e0202 */
[----:B------:R0:W-:Y:S01]  /*b360*/  ST.E.64 desc[UR44][R2.64], R150 ;  /* 0x0000009602007985 */ /* 0x0001e2000c101b2c */
[----:B------:R-:W-:Y:S05]  /*b370*/  BRA `(.L_x_4227) ;  /* 0x00000040000c7947 */ /* 0x000fea0003800000 */
.L_x_4260:
        /* <DEDUP_REMOVED lines=8> */
[----:B-1----:R-:W-:-:S03]  /*b400*/  IMAD R3, R6, UR4, RZ ;  /* 0x0000000406037c24 */ /* 0x002fc6000f8e02ff */
[----:B------:R-:W-:-:S04]  /*b410*/  IADD3 R0, R0, -0x80, RZ ;  /* 0xffffff8000007810 */ /* 0x000fc80007ffe0ff */
        /* <DEDUP_REMOVED lines=28> */
[----:B0-----:R-:W-:-:S03]  /*b5e0*/  IMAD R9, R8, R7, UR10 ;  /* 0x0000000a08097e24 */ /* 0x001fc6000f8e0207 */
[----:B------:R-:W-:Y:S01]  /*b5f0*/  IADD3 R7, -R5, RZ, RZ ;  /* 0x000000ff05077210 */ /* 0x000fe20007ffe1ff */
        /* <DEDUP_REMOVED lines=16> */
[----:B------:R-:W-:Y:S02]  /*b700*/  LEA.HI.X R5, R2, UR5, R3, 0x2, P0 ;  /* 0x0000000502057c11 */ /* 0x000fe400080f1403 */
[----:B------:R-:W-:-:S05]  /*b710*/  MOV R3, 0xff800000 ;  /* 0xff80000000037802 */ /* 0x000fca0000000f00 */
[----:B------:R0:W-:Y:S01]  /*b720*/  STG.E desc[UR44][R4.64], R3 ;  /* 0x0000000304007986 */ /* 0x0001e2000c10192c */
[----:B------:R-:W-:Y:S05]  /*b730*/  BRA `(.L_x_4227) ;  /* 0x0000003c001c7947 */ /* 0x000fea0003800000 */
.L_x_4225:
        /* <DEDUP_REMOVED lines=18> */
.L_x_4263:
[----:B------:R-:W-:Y:S01]  /*b860*/  ULDC UR40, c[0x0][0xc50] ;  /* 0x0003140000287ab9 */ /* 0x000fe20000000800 */
[----:B------:R-:W-:Y:S01]  /*b870*/  UMOV UR36, UR6 ;  /* 0x0000000600247c82 */ /* 0x000fe20008000000 */
[----:B------:R-:W-:-:S11]  /*b880*/  UISETP.NE.AND UP0, UPT, UR40, 0x1, UPT ;  /* 0x000000012800788c */ /* 0x000fd6000bf05270 */
[----:B------:R-:W-:Y:S01]  /*b890*/  @UP0 ULDC UR4, c[0x0][0xc54] ;  /* 0x0003150000040ab9 */ /* 0x000fe20000000800 */
[----:B------:R-:W-:Y:S01]  /*b8a0*/  @UP0 ULDC UR7, c[0x0][0xc58] ;  /* 0x0003160000070ab9 */ /* 0x000fe20000000800 */
[----:B------:R-:W-:-:S04]  /*b8b0*/  UIMAD.WIDE.U32 UR4, UR6, UR4, URZ ;  /* 0x00000004060472a5 */ /* 0x000fc8000f8e003f */
[----:B------:R-:W-:-:S12]  /*b8c0*/  @UP0 USHF.R.U32.HI UR36, URZ, UR7, UR5 ;  /* 0x000000073f240299 */ /* 0x000fd80008011605 */
.L_x_4264:
[----:B------:R-:W-:Y:S01]  /*b8d0*/  ISETP.GE.AND P0, PT, R17, RZ, PT ;  /* 0x000000ff1100720c */ /* 0x000fe20003f06270 */
[----:B------:R-:W-:Y:S01]  /*b8e0*/  UIADD3 UR4, -UR36, URZ, URZ ;  /* 0x0000003f24047290 */ /* 0x000fe2000fffe13f */
[----:B------:R-:W-:Y:S01]  /*b8f0*/  IMAD.MOV.U32 R0, RZ, RZ, 0x1 ;  /* 0x00000001ff007424 */ /* 0x000fe200078e00ff */
[----:B------:R-:W-:Y:S01]  /*b900*/  MOV R9, 0x1 ;  /* 0x0000000100097802 */ /* 0x000fe20000000f00 */
[----:B------:R-:W-:Y:S01]  /*b910*/  IMAD.MOV.U32 R6, RZ, RZ, RZ ;  /* 0x000000ffff067224 */ /* 0x000fe200078e00ff */
[----:B------:R-:W-:-:S08]  /*b920*/  UIMAD UR40, UR40, UR4, UR6 ;  /* 0x00000004282872a4 */ /* 0x000fd0000f8e0206 */
[----:B------:R-:W-:Y:S05]  /*b930*/  @!P0 BRA `(.L_x_4265) ;  /* 0x0000003400dc8947 */ /* 0x000fea0003800000 */
[----:B------:R-:W0:Y:S01]  /*b940*/  S2UR UR6, SR_CTAID.X ;  /* 0x00000000000679c3 */ /* 0x000e220000002500 */
[----:B------:R-:W-:Y:S01]  /*b950*/  ULDC UR7, c[0x0][0x448] ;  /* 0x0001120000077ab9 */ /* 0x000fe20000000800 */
[----:B------:R-:W-:Y:S01]  /*b960*/  ULDC.64 UR4, c[0x0][0x418] ;  /* 0x0001060000047ab9 */ /* 0x000fe20000000a00 */
[----:B------:R-:W-:Y:S02]  /*b970*/  UISETP.NE.AND UP1, UPT, UR7, 0x1, UPT ;  /* 0x000000010700788c */ /* 0x000fe4000bf25270 */
[----:B------:R-:W-:Y:S01]  /*b980*/  UISETP.NE.U32.AND UP0, UPT, UR4, URZ, UPT ;  /* 0x0000003f0400728c */ /* 0x000fe2000bf05070 */
[----:B------:R-:W-:Y:S01]  /*b990*/  ULDC UR8, c[0x0][0x424] ;  /* 0x0001090000087ab9 */ /* 0x000fe20000000800 */
[----:B------:R-:W-:Y:S02]  /*b9a0*/  ULDC UR7, c[0x0][0x288] ;  /* 0x0000a20000077ab9 */ /* 0x000fe40000000800 */
[----:B------:R-:W-:Y:S02]  /*b9b0*/  UISETP.NE.AND.EX UP0, UPT, UR5, URZ, UPT, UP0 ;  /* 0x0000003f0500728c */ /* 0x000fe4000bf05300 */
[----:B------:R-:W-:-:S02]  /*b9c0*/  UIADD3 UR7, -UR7, 0x60, URZ ;  /* 0x0000006007077890 */ /* 0x000fc4000fffe13f */
[----:B------:R-:W-:Y:S01]  /*b9d0*/  USEL UR8, UR8, 0x1, UP0 ;  /* 0x0000000108087887 */ /* 0x000fe20008000000 */
[----:B------:R-:W-:Y:S01]  /*b9e0*/  @UP1 ULDC UR4, c[0x0][0x44c] ;  /* 0x0001130000041ab9 */ /* 0x000fe20000000800 */
[----:B------:R-:W-:Y:S01]  /*b9f0*/  ULDC UR9, c[0x0][0x2f0] ;  /* 0x0000bc0000097ab9 */ /* 0x000fe20000000800 */
[----:B------:R-:W-:Y:S01]  /*ba00*/  @UP1 ULDC UR10, c[0x0][0x450] ;  /* 0x00011400000a1ab9 */ /* 0x000fe20000000800 */
[----:B------:R-:W-:Y:S01]  /*ba10*/  UIMAD UR7, UR8, UR9, UR7 ;  /* 0x00000009080772a4 */ /* 0x000fe2000f8e0207 */
[----:B------:R-:W-:Y:S01]  /*ba20*/  UMOV UR43, URZ ;  /* 0x0000003f002b7c82 */ /* 0x000fe20008000000 */
[----:B0-----:R-:W-:-:S04]  /*ba30*/  ULEA UR6, UR6, 0x7f, 0x7 ;  /* 0x0000007f06067891 */ /* 0x001fc8000f8e383f */
[----:B------:R-:W-:Y:S02]  /*ba40*/  UIMAD.WIDE.U32 UR4, UR6, UR4, URZ ;  /* 0x00000004060472a5 */ /* 0x000fe4000f8e003f */
[----:B------:R-:W-:Y:S02]  /*ba50*/  UIMAD UR4, UR8, UR9, 0x5f ;  /* 0x0000005f080474a4 */ /* 0x000fe4000f8e0209 */
[----:B------:R-:W-:Y:S02]  /*ba60*/  @UP1 USHF.R.U32.HI UR6, URZ, UR10, UR5 ;  /* 0x0000000a3f061299 */ /* 0x000fe40008011605 */
[----:B------:R-:W-:Y:S02]  /*ba70*/  UIMAD.WIDE UR4, UR4, 0x2aaaaaab, URZ ;  /* 0x2aaaaaab040478a5 */ /* 0x000fe4000f8e023f */
[----:B------:R-:W-:Y:S02]  /*ba80*/  UIADD3 UR7, UR7, UR6, URZ ;  /* 0x0000000607077290 */ /* 0x000fe4000fffe03f */
[----:B------:R-:W-:-:S02]  /*ba90*/  USHF.R.U32.HI UR4, URZ, 0x1f, UR5 ;  /* 0x0000001f3f047899 */ /* 0x000fc40008011605 */
[----:B------:R-:W-:Y:S02]  /*baa0*/  UIMAD.WIDE UR6, UR7, 0x2aaaaaab, URZ ;  /* 0x2aaaaaab070678a5 */ /* 0x000fe4000f8e023f */
[----:B------:R-:W-:Y:S02]  /*bab0*/  ULEA.HI.SX32 UR4, UR5, UR4, 0x1c ;  /* 0x0000000405047291 */ /* 0x000fe4000f8fe23f */
[----:B------:R-:W-:Y:S02]  /*bac0*/  USHF.R.U32.HI UR6, URZ, 0x1f, UR7 ;  /* 0x0000001f3f067899 */ /* 0x000fe40008011607 */
[----:B------:R-:W-:Y:S02]  /*bad0*/  USHF.R.U32.HI UR10, URZ, 0x10, UR40 ;  /* 0x000000103f0a7899 */ /* 0x000fe40008011628 */
[----:B------:R-:W-:Y:S02]  /*bae0*/  ULEA.HI.SX32 UR6, UR7, UR6, 0x1c ;  /* 0x0000000607067291 */ /* 0x000fe4000f8fe23f */
[----:B------:R-:W-:-:S02]  /*baf0*/  ULOP3.LUT UR40, UR40, 0xffff, URZ, 0xc0, !UPT ;  /* 0x0000ffff28287892 */ /* 0x000fc4000f8ec03f */
[----:B------:R-:W-:-:S04]  /*bb00*/  UISETP.LT.AND UP0, UPT, UR4, UR6, UPT ;  /* 0x000000060400728c */ /* 0x000fc8000bf01270 */
[----:B------:R-:W-:Y:S02]  /*bb10*/  USEL UR41, UR4, UR6, UP0 ;  /* 0x0000000604297287 */ /* 0x000fe40008000000 */
[----:B------:R-:W-:Y:S02]  /*bb20*/  UISETP.NE.AND UP0, UPT, UR10, URZ, UPT ;  /* 0x0000003f0a00728c */ /* 0x000fe4000bf05270 */
[----:B------:R-:W-:-:S06]  /*bb30*/  UISETP.GE.AND UP1, UPT, UR41, 0x1, UPT ;  /* 0x000000012900788c */ /* 0x000fcc000bf26270 */
[----:B------:R-:W-:-:S03]  /*bb40*/  PLOP3.LUT P0, PT, PT, PT, UP1, 0x80, 0x0 ;  /* 0x000000000000781c */ /* 0x000fc60003f0f018 */
[----:B------:R-:W-:-:S10]  /*bb50*/  @!UP0 ULDC UR10, c[0x0][0x9f0] ;  /* 0x00027c00000a8ab9 */ /* 0x000fd40000000800 */
[----:B------:R-:W-:Y:S05]  /*bb60*/  @!P0 BRA `(.L_x_4266) ;  /* 0x0000000000848947 */ /* 0x000fea0003800000 */
[----:B------:R-:W-:Y:S01]  /*bb70*/  IMAD.U32 R4, RZ, RZ, UR10 ;  /* 0x0000000aff047e24 */ /* 0x000fe2000f8e00ff */
[----:B------:R-:W-:Y:S01]  /*bb80*/  UIADD3 UR6, UR10, -0x1, UR41 ;  /* 0xffffffff0a067890 */ /* 0x000fe2000fffe029 */
[----:B------:R-:W-:-:S03]  /*bb90*/  UMOV UR4, URZ ;  /* 0x0000003f00047c82 */ /* 0x000fc60008000000 */
[-C--:B------:R-:W-:Y:S02]  /*bba0*/  IABS R2, R4.reuse ;  /* 0x0000000400027213 */ /* 0x080fe40000000000 */
[----:B------:R-:W-:Y:S02]  /*bbb0*/  IABS R5, R4 ;  /* 0x0000000400057213 */ /* 0x000fe40000000000 */
[----:B------:R-:W-:Y:S02]  /*bbc0*/  R2UR UR11, R2 ;  /* 0x00000000020b72ca */ /* 0x000fe400000e0000 */
[----:B------:R-:W-:Y:S01]  /*bbd0*/  MOV R4, UR6 ;  /* 0x0000000600047c02 */ /* 0x000fe20008000f00 */
[----:B------:R-:W-:Y:S01]  /*bbe0*/  IMAD.MOV R5, RZ, RZ, -R5 ;  /* 0x000000ffff057224 */ /* 0x000fe200078e0a05 */
[----:B------:R-:W-:-:S09]  /*bbf0*/  ULOP3.LUT UR6, UR6, UR10, URZ, 0x3c, !UPT ;  /* 0x0000000a06067292 */ /* 0x000fd2000f8e3c3f */
        /* <DEDUP_REMOVED lines=24> */
.L_x_4266:
[----:B------:R-:W-:Y:S01]  /*bd80*/  UIMAD UR39, UR40, UR43, URZ ;  /* 0x0000002b282772a4 */ /* 0x000fe2000f8e023f */
[----:B------:R-:W-:Y:S01]  /*bd90*/  MOV R2, UR41 ;  /* 0x0000002900027c02 */ /* 0x000fe20008000f00 */
[----:B------:R-:W-:Y:S01]  /*bda0*/  IMAD.MOV.U32 R6, RZ, RZ, RZ ;  /* 0x000000ffff067224 */ /* 0x000fe200078e00ff */
[----:B------:R-:W-:-:S03]  /*bdb0*/  MOV R9, 0x1 ;  /* 0x0000000100097802 */ /* 0x000fc60000000f00 */
        /* <DEDUP_REMOVED lines=20> */
[----:B------:R-:W-:Y:S01]  /*bf00*/  MOV R11, UR5 ;  /* 0x00000005000b7c02 */ /* 0x000fe20008000f00 */
[----:B------:R-:W-:Y:S01]  /*bf10*/  IMAD.U32 R7, RZ, RZ, UR9 ;  /* 0x00000009ff077e24 */ /* 0x000fe2000f8e00ff */
[----:B------:R-:W-:Y:S01]  /*bf20*/  MOV R13, RZ ;  /* 0x000000ff000d7202 */ /* 0x000fe20000000f00 */
[----:B------:R-:W-:-:S02]  /*bf30*/  IMAD.U32 R10, RZ, RZ, UR4 ;  /* 0x00000004ff0a7e24 */ /* 0x000fc4000f8e00ff */
[----:B------:R-:W-:Y:S02]  /*bf40*/  IMAD.MOV.U32 R8, RZ, RZ, 0x70 ;  /* 0x00000070ff087424 */ /* 0x000fe400078e00ff */
[----:B------:R-:W-:-:S07]  /*bf50*/  IMAD.MOV.U32 R12, RZ, RZ, 0x1 ;  /* 0x00000001ff0c7424 */ /* 0x000fce00078e00ff */
[----:B------:R-:W-:-:S07]  /*bf60*/  LEPC R20, `(.L_x_4267) ;  /* 0x000000001014794e */ /* 0x000fce0000000000 */
[----:B0-----:R-:W-:Y:S05]  /*bf70*/  CALL.ABS.NOINC R2 ;  /* 0x0000000002007343 */ /* 0x001fea0003c00000 */
.L_x_4267:
        /* <DEDUP_REMOVED lines=20> */
.L_x_4269:
[----:B------:R0:W1:Y:S01]  /*c0c0*/  LDC.64 R2, c[0x4][R16] ;  /* 0x0100000010027b82 */ /* 0x0000620000000a00 */
[----:B------:R-:W-:Y:S01]  /*c0d0*/  ULDC.64 UR6, c[0x4][0x98] ;  /* 0x0100260000067ab9 */ /* 0x000fe20000000a00 */
[----:B------:R-:W-:Y:S01]  /*c0e0*/  ULDC.64 UR8, c[0x4][0xa0] ;  /* 0x0100280000087ab9 */ /* 0x000fe20000000a00 */
[----:B------:R-:W-:Y:S01]  /*c0f0*/  ULDC.64 UR4, c[0x4][0x18] ;  /* 0x0100060000047ab9 */ /* 0x000fe20000000a00 */
        /* <DEDUP_REMOVED lines=11> */
.L_x_4268:
        /* <DEDUP_REMOVED lines=17> */
.L_x_4349:
        /* <DEDUP_REMOVED lines=8> */
.L_x_4352:
[----:B------:R-:W-:Y:S05]  /*c340*/  @!P6 BRA `(.L_x_4271) ;  /* 0x0000000000d4e947 */ /* 0x000fea0003800000 */
[----:B------:R-:W-:Y:S01]  /*c350*/  IMAD.MOV.U32 R16, RZ, RZ, R17 ;  /* 0x000000ffff107224 */ /* 0x000fe200078e0011 */
[----:B------:R-:W-:Y:S06]  /*c360*/  @!P1 BRA `(.L_x_4273) ;  /* 0x0000000000509947 */ /* 0x000fec0003800000 */
[----:B------:R-:W-:Y:S01]  /*c370*/  MOV R8, R0 ;  /* 0x0000000000087202 */ /* 0x000fe20000000f00 */
        /* <DEDUP_REMOVED lines=11> */
[----:B------:R-:W-:-:S03]  /*c430*/  IMAD.WIDE.U32 R4, R17, UR4, R4 ;  /* 0x0000000411047c25 */ /* 0x000fc6000f8e0004 */
[----:B------:R-:W-:Y:S02]  /*c440*/  LEA R2, P0, R4, R2, 0x2 ;  /* 0x0000000204027211 */ /* 0x000fe400078010ff */
[----:B------:R-:W-:-:S04]  /*c450*/  IADD3 R5, R5, R9, RZ ;  /* 0x0000000905057210 */ /* 0x000fc80007ffe0ff */
[----:B------:R-:W-:-:S05]  /*c460*/  LEA.HI.X R3, R4, R3, R5, 0x2, P0 ;  /* 0x0000000304037211 */ /* 0x000fca00000f1405 */
[----:B------:R0:W5:Y:S01]  /*c470*/  LDG.E R16, desc[UR44][R2.64] ;  /* 0x0000002c02107981 */ /* 0x000162000c1e1900 */
[----:B------:R-:W-:-:S04]  /*c480*/  IMAD.MOV R5, RZ, RZ, -R7 ;  /* 0x000000ffff057224 */ /* 0x000fc800078e0a07 */
[----:B------:R-:W-:-:S05]  /*c490*/  IMAD R8, R0, R5, R8 ;  /* 0x0000000500087224 */ /* 0x000fca00078e0208 */
[----:B------:R0:W-:Y:S02]  /*c4a0*/  STL [R1+0x4], R8 ;  /* 0x0000040801007387 */ /* 0x0001e40000100800 */
.L_x_4273:
[----:B------:R-:W-:Y:S01]  /*c4b0*/  IMAD.MOV.U32 R0, RZ, RZ, 0x1 ;  /* 0x00000001ff007424 */ /* 0x000fe200078e00ff */
[----:B0-----:R-:W0:Y:S04]  /*c4c0*/  S2R R8, SR_TID.X ;  /* 0x0000000000087919 */ /* 0x001e280000002100 */
[----:B------:R-:W-:-:S04]  /*c4d0*/  SHF.L.U32 R0, R0, 0x1f, RZ ;  /* 0x0000001f00007819 */ /* 0x000fc800000006ff */
[----:B------:R-:W1:Y:S01]  /*c4e0*/  SYNCS.PHASECHK.TRANS64.TRYWAIT P0, [UR38+0x22840], R0 ;  /* 0x02284000ff0075a7 */ /* 0x000e620008000166 */
[----:B0-----:R-:W-:-:S04]  /*c4f0*/  LOP3.LUT R2, R8, 0x7f, RZ, 0xc0, !PT ;  /* 0x0000007f08027812 */ /* 0x001fc800078ec0ff */
[----:B------:R-:W-:Y:S01]  /*c500*/  ISETP.NE.AND P1, PT, R2, RZ, PT ;  /* 0x000000ff0200720c */ /* 0x000fe20003f25270 */
[----:B-1----:R-:W-:-:S12]  /*c510*/  @!P0 BRA `(.L_x_4274) ;  /* 0x0000003000888947 */ /* 0x002fd80003800000 */
.L_x_4353:
[----:B------:R-:W-:Y:S05]  /*c520*/  @P1 BRA `(.L_x_4275) ;  /* 0x0000000000181947 */ /* 0x000fea0003800000 */
[----:B------:R-:W1:Y:S01]  /*c530*/  S2R R2, SR_TID.X ;  /* 0x0000000000027919 */ /* 0x000e620000002100 */
[----:B0-----:R-:W-:-:S04]  /*c540*/  MOV R0, 0x3000 ;  /* 0x0000300000007802 */ /* 0x001fc80000000f00 */
[----:B------:R2:W-:Y:S01]  /*c550*/  SYNCS.ARRIVE.TRANS64 RZ, [UR38+0x22830], R0 ;  /* 0x02283000ffff79a7 */ /* 0x0005e20008000026 */
[----:B-1----:R-:W-:-:S13]  /*c560*/  LOP3.LUT P0, RZ, R2, 0x1f, RZ, 0xc0, !PT ;  /* 0x0000001f02ff7812 */ /* 0x002fda000780c0ff */
[----:B--2---:R-:W-:Y:S05]  /*c570*/  @!P0 BRA `(.L_x_4275) ;  /* 0x0000000000048947 */ /* 0x004fea0003800000 */
[----:B------:R-:W-:Y:S01]  /*c580*/  BPT.TRAP 0x1 ;  /* 0x000000040000795c */ /* 0x000fe20000300000 */
.L_x_4275:
        /* <DEDUP_REMOVED lines=17> */
.L_x_4271:
        /* <DEDUP_REMOVED lines=22> */
.L_x_4276:
        /* <DEDUP_REMOVED lines=19> */
[----:B---3--:R-:W-:Y:S02]  /*c930*/  IMAD R8, R11, R2, RZ ;  /* 0x000000020b087224 */ /* 0x008fe400078e02ff */
[----:B----4-:R-:W-:Y:S02]  /*c940*/  IMAD R0, R10, 0x80, R9 ;  /* 0x000000800a007824 */ /* 0x010fe400078e0209 */
[----:B------:R-:W-:Y:S02]  /*c950*/  IMAD R9, R14, R3, R8 ;  /* 0x000000030e097224 */ /* 0x000fe400078e0208 */
[----:B0-----:R-:W-:Y:S01]  /*c960*/  @P0 IMAD.HI.U32 R3, R0, R5, RZ ;  /* 0x0000000500030227 */ /* 0x001fe200078e00ff */
[----:B------:R-:W-:-:S04]  /*c970*/  MOV R5, R0 ;  /* 0x0000000000057202 */ /* 0x000fc80000000f00 */
[----:B-1----:R-:W-:Y:S01]  /*c980*/  @P0 SHF.R.U32.HI R5, RZ, R6, R3 ;  /* 0x00000006ff050219 */ /* 0x002fe20000011603 */
[----:B------:R-:W-:Y:S01]  /*c990*/  IMAD.WIDE.U32 R2, R14, R2, UR4 ;  /* 0x000000040e027e25 */ /* 0x000fe2000f8e0002 */
[----:B------:R-:W-:Y:S02]  /*c9a0*/  ULDC.64 UR4, c[0x0][0x2d0] ;  /* 0x0000b40000047ab9 */ /* 0x000fe40000000a00 */
[----:B------:R-:W-:Y:S01]  /*c9b0*/  SHF.R.S32.HI R6, RZ, 0x1f, R5 ;  /* 0x0000001fff067819 */ /* 0x000fe20000011405 */
[----:B------:R-:W-:Y:S02]  /*c9c0*/  IMAD.IADD R3, R3, 0x1, R9 ;  /* 0x0000000103037824 */ /* 0x000fe400078e0209 */
[----:B------:R-:W-:Y:S02]  /*c9d0*/  IMAD.MOV R9, RZ, RZ, -R5 ;  /* 0x000000ffff097224 */ /* 0x000fe400078e0a05 */
[----:B------:R-:W-:Y:S02]  /*c9e0*/  IMAD R6, R6, UR4, RZ ;  /* 0x0000000406067c24 */ /* 0x000fe4000f8e02ff */
[----:B------:R-:W-:-:S02]  /*c9f0*/  IMAD R0, R4, R9, R0 ;  /* 0x0000000904007224 */ /* 0x000fc400078e0200 */
[C---:B------:R-:W-:Y:S01]  /*ca00*/  IMAD R9, R5.reuse, UR5, R6 ;  /* 0x0000000505097c24 */ /* 0x040fe2000f8e0206 */
[----:B------:R-:W-:Y:S01]  /*ca10*/  SHF.L.U32 R6, R12, 0x3, RZ ;  /* 0x000000030c067819 */ /* 0x000fe200000006ff */
[----:B------:R-:W-:Y:S01]  /*ca20*/  IMAD.WIDE.U32 R2, R5, UR4, R2 ;  /* 0x0000000405027c25 */ /* 0x000fe2000f8e0002 */
[----:B------:R-:W-:Y:S01]  /*ca30*/  SHF.R.S32.HI R5, RZ, 0x1f, R0 ;  /* 0x0000001fff057819 */ /* 0x000fe20000011400 */
[----:B------:R-:W-:-:S03]  /*ca40*/  ULDC.64 UR4, c[0x0][0x2c8] ;  /* 0x0000b20000047ab9 */ /* 0x000fc60000000a00 */
        /* <DEDUP_REMOVED lines=19> */
[----:B------:R-:W-:Y:S02]  /*cb80*/  IMAD R7, R10, 0x80, R7 ;  /* 0x000000800a077824 */ /* 0x000fe400078e0207 */
[----:B------:R-:W1:Y:S01]  /*cb90*/  SHFL.IDX PT, R2, R5, RZ, 0x181f ;  /* 0x00181fff05027589 */ /* 0x000e6200000e0000 */
[----:B------:R-:W-:Y:S02]  /*cba0*/  IMAD R4, R4, UR4, RZ ;  /* 0x0000000404047c24 */ /* 0x000fe4000f8e02ff */
[----:B------:R-:W-:-:S03]  /*cbb0*/  VIADD R11, R7, 0x10 ;  /* 0x00000010070b7836 */ /* 0x000fc60000000000 */
[----:B------:R-:W-:-:S13]  /*cbc0*/  ISETP.GE.AND P1, PT, R7, R4, PT ;  /* 0x000000040700720c */ /* 0x000fda0003f26270 */
[----:B------:R-:W-:Y:S02]  /*cbd0*/  @!P1 LEA R9, R6, UR38, 0x1 ;  /* 0x0000002606099c11 */ /* 0x000fe4000f8e08ff */
        /* <DEDUP_REMOVED lines=8> */
[----:B------:R-:W-:-:S09]  /*cc60*/  VIADD R9, R7, 0x20 ;  /* 0x0000002007097836 */ /* 0x000fd20000000000 */
[----:B------:R-:W-:Y:S02]  /*cc70*/  @!P1 LEA R21, R6, UR38, 0x1 ;  /* 0x0000002606159c11 */ /* 0x000fe4000f8e08ff */
[----:B0-----:R-:W-:-:S05]  /*cc80*/  @!P1 LEA R14, P2, R8, R14, 0x1 ;  /* 0x0000000e080e9211 */ /* 0x001fca00078408ff */
[----:B-1----:R-:W-:Y:S01]  /*cc90*/  @!P1 IMAD.X R3, RZ, RZ, R2, P2 ;  /* 0x000000ffff039224 */ /* 0x002fe200010e0602 */
[----:B------:R-:W-:Y:S02]  /*cca0*/  @!P1 MOV R2, R14 ;  /* 0x0000000e00029202 */ /* 0x000fe40000000f00 */
        /* <DEDUP_REMOVED lines=28> */
[----:B------:R-:W-:-:S03]  /*ce70*/  ISETP.GE.AND P1, PT, R11, R4, PT ;  /* 0x000000040b00720c */ /* 0x000fc60003f26270 */
        /* <DEDUP_REMOVED lines=17> */
.L_x_4370:
[----:B------:R-:W-:-:S05]  /*cf90*/  VIADD R7, R7, 0x70 ;  /* 0x0000007007077836 */ /* 0x000fca0000000000 */
[----:B------:R-:W-:Y:S02]  /*cfa0*/  ISETP.GE.AND P1, PT, R7, R4, PT ;  /* 0x000000040700720c */ /* 0x000fe40003f26270 */
[----:B------:R-:W-:-:S04]  /*cfb0*/  MOV R4, 0x1 ;  /* 0x0000000100047802 */ /* 0x000fc80000000f00 */
        /* <DEDUP_REMOVED lines=15> */
.L_x_4371:
[----:B------:R-:W-:Y:S01]  /*d0b0*/  ISETP.NE.AND P0, PT, R19, RZ, PT ;  /* 0x000000ff1300720c */ /* 0x000fe20003f05270 */
        /* <DEDUP_REMOVED lines=8> */
.L_x_4372:
        /* <DEDUP_REMOVED lines=8> */
.L_x_4283:
[----:B------:R-:W-:Y:S05]  /*d1c0*/  BSYNC B1 ;  /* 0x0000000000017941 */ /* 0x000fea0003800000 */
.L_x_4282:
        /* <DEDUP_REMOVED lines=11> */
.L_x_4284:
        /* <DEDUP_REMOVED lines=13> */
.L_x_4285:
        /* <DEDUP_REMOVED lines=13> */
.L_x_4286:
        /* <DEDUP_REMOVED lines=13> */
.L_x_4287:
        /* <DEDUP_REMOVED lines=8> */
.L_x_4280:
[----:B------:R-:W-:Y:S05]  /*d570*/  BSYNC B0 ;  /* 0x0000000000007941 */ /* 0x000fea0003800000 */
.L_x_4279:
[----:B0-----:R-:W2:Y:S01]  /*d580*/  LDL.LU R3, [R1+0x8] ;  /* 0x0000080001037983 */ /* 0x001ea20000300800 */
[----:B------:R-:W-:Y:S02]  /*d590*/  IMAD.MOV.U32 R9, RZ, RZ, RZ ;  /* 0x000000ffff097224 */ /* 0x000fe400078e00ff */
[----:B------:R-:W-:Y:S01]  /*d5a0*/  IMAD.MOV.U32 R6, RZ, RZ, 0x1 ;  /* 0x00000001ff067424 */ /* 0x000fe200078e00ff */
[----:B--2---:R-:W-:-:S04]  /*d5b0*/  IADD3 R7, R3, -0x2, RZ ;  /* 0xfffffffe03077810 */ /* 0x004fc80007ffe0ff */
        /* <DEDUP_REMOVED lines=9> */
[----:B------:R-:W-:-:S04]  /*d650*/  IADD3 R3, RZ, -UR4, RZ ;  /* 0x80000004ff037c10 */ /* 0x000fc8000fffe0ff */
        /* <DEDUP_REMOVED lines=16> */
.L_x_4321:
[----:B------:R-:W-:Y:S01]  /*d760*/  ISETP.NE.AND P0, PT, R19, RZ, PT ;  /* 0x000000ff1300720c */ /* 0x000fe20003f05270 */
[----:B------:R-:W-:Y:S01]  /*d770*/  BSSY B1, `(.L_x_4289) ;  /* 0x0000083000017945 */ /* 0x000fe20003800000 */
[----:B------:R-:W-:-:S04]  /*d780*/  IADD3 R8, R8, -0x2, RZ ;  /* 0xfffffffe08087810 */ /* 0x000fc80007ffe0ff */
[----:B------:R-:W-:-:S07]  /*d790*/  ISETP.NE.AND P1, PT, R8, RZ, PT ;  /* 0x000000ff0800720c */ /* 0x000fce0003f25270 */
[----:B------:R-:W-:Y:S06]  /*d7a0*/  @!P0 BRA `(.L_x_4290) ;  /* 0x0000000400fc8947 */ /* 0x000fec0003800000 */
[----:B------:R-:W2:Y:S01]  /*d7b0*/  LDL R2, [R1] ;  /* 0x0000000001027983 */ /* 0x000ea20000100800 */
[----:B------:R-:W-:Y:S01]  /*d7c0*/  IMAD.MOV.U32 R13, RZ, RZ, R7 ;  /* 0x000000ffff0d7224 */ /* 0x000fe200078e0007 */
        /* <DEDUP_REMOVED lines=21> */
.L_x_4291:
[----:B------:R-:W1:Y:S01]  /*d920*/  S2R R2, SR_TID.X ;  /* 0x0000000000027919 */ /* 0x000e620000002100 */
[----:B------:R-:W-:Y:S01]  /*d930*/  BSSY B2, `(.L_x_4292) ;  /* 0x0000006000027945 */ /* 0x000fe20003800000 */
[----:B-1----:R-:W-:Y:S02]  /*d940*/  LOP3.LUT R3, R2, 0x7f, RZ, 0xc0, !PT ;  /* 0x0000007f02037812 */ /* 0x002fe400078ec0ff */
[----:B------:R-:W-:Y:S02]  /*d950*/  SHF.L.U32 R2, R0, 0x1f, RZ ;  /* 0x0000001f00027819 */ /* 0x000fe400000006ff */
[----:B------:R-:W-:Y:S02]  /*d960*/  ISETP.NE.AND P2, PT, R3, RZ, PT ;  /* 0x000000ff0300720c */ /* 0x000fe40003f45270 */
[----:B------:R-:W1:Y:S02]  /*d970*/  SYNCS.PHASECHK.TRANS64.TRYWAIT P0, [UR38+0x22848], R2 ;  /* 0x02284802ff0075a7 */ /* 0x000e640008000166 */
[----:B-1----:R-:W-:Y:S09]  /*d980*/  @!P0 BRA `(.L_x_4293) ;  /* 0x0000002800208947 */ /* 0x002ff20003800000 */
.L_x_4373:
[----:B------:R-:W-:Y:S05]  /*d990*/  BSYNC B2 ;  /* 0x0000000000027941 */ /* 0x000fea0003800000 */
.L_x_4292:
[----:B------:R-:W-:Y:S04]  /*d9a0*/  BSSY B2, `(.L_x_4294) ;  /* 0x0000007000027945 */ /* 0x000fe80003800000 */
[----:B------:R-:W-:Y:S05]  /*d9b0*/  @P2 BRA `(.L_x_4295) ;  /* 0x0000000000142947 */ /* 0x000fea0003800000 */
[----:B------:R-:W-:Y:S02]  /*d9c0*/  ISETP.NE.AND P0, PT, R10, RZ, PT ;  /* 0x000000ff0a00720c */ /* 0x000fe40003f05270 */
[----:B-1----:R-:W-:-:S04]  /*d9d0*/  MOV R3, 0x3000 ;  /* 0x0000300000037802 */ /* 0x002fc80000000f00 */
[----:B------:R2:W-:Y:S07]  /*d9e0*/  SYNCS.ARRIVE.TRANS64 RZ, [UR38+0x22838], R3 ;  /* 0x02283803ffff79a7 */ /* 0x0005ee0008000026 */
[----:B------:R-:W-:Y:S05]  /*d9f0*/  @!P0 BRA `(.L_x_4295) ;  /* 0x0000000000048947 */ /* 0x000fea0003800000 */
[----:B------:R-:W-:Y:S01]  /*da00*/  BPT.TRAP 0x1 ;  /* 0x000000040000795c */ /* 0x000fe20000300000 */
.L_x_4295:
[----:B------:R-:W-:Y:S05]  /*da10*/  BSYNC B2 ;  /* 0x0000000000027941 */ /* 0x000fea0003800000 */
.L_x_4294:
        /* <DEDUP_REMOVED lines=11> */
.L_x_4296:
        /* <DEDUP_REMOVED lines=10> */
.L_x_4374:
[----:B------:R-:W-:Y:S05]  /*db70*/  BSYNC B2 ;  /* 0x0000000000027941 */ /* 0x000fea0003800000 */
.L_x_4297:
[----:B------:R-:W-:Y:S01]  /*db80*/  BSSY B2, `(.L_x_4299) ;  /* 0x0000009000027945 */ /* 0x000fe20003800000 */
[----:B01----:R-:W-:Y:S01]  /*db90*/  IMAD.MOV.U32 R2, RZ, RZ, 0x0 ;  /* 0x00000000ff027424 */ /* 0x003fe200078e00ff */
[----:B--2---:R-:W-:Y:S02]  /*dba0*/  MOV R3, 0x14f00000 ;  /* 0x14f0000000037802 */ /* 0x004fe40000000f00 */
[----:B------:R-:W-:Y:S05]  /*dbb0*/  @P2 BRA `(.L_x_4300) ;  /* 0x0000000000142947 */ /* 0x000fea0003800000 */
[----:B------:R-:W-:Y:S01]  /*dbc0*/  ISETP.NE.AND P0, PT, R10, RZ, PT ;  /* 0x000000ff0a00720c */ /* 0x000fe20003f05270 */
[----:B------:R-:W-:-:S04]  /*dbd0*/  IMAD.MOV.U32 R12, RZ, RZ, 0xc000 ;  /* 0x0000c000ff0c7424 */ /* 0x000fc800078e00ff */
[----:B------:R0:W-:Y:S08]  /*dbe0*/  SYNCS.ARRIVE.TRANS64 RZ, [UR38+0x22858], R12 ;  /* 0x0228580cffff79a7 */ /* 0x0001f00008000026 */
[----:B0-----:R-:W-:Y:S05]  /*dbf0*/  @!P0 BRA `(.L_x_4300) ;  /* 0x0000000000048947 */ /* 0x001fea0003800000 */
[----:B------:R-:W-:Y:S01]  /*dc00*/  BPT.TRAP 0x1 ;  /* 0x000000040000795c */ /* 0x000fe20000300000 */
.L_x_4300:
[----:B------:R-:W-:Y:S05]  /*dc10*/  BSYNC B2 ;  /* 0x0000000000027941 */ /* 0x000fea0003800000 */
.L_x_4299:
        /* <DEDUP_REMOVED lines=9> */
.L_x_4301:
        /* <DEDUP_REMOVED lines=13> */
.L_x_4302:
        /* <DEDUP_REMOVED lines=13> */
.L_x_4303:
        /* <DEDUP_REMOVED lines=13> */
.L_x_4304:
        /* <DEDUP_REMOVED lines=8> */
.L_x_4290:
[----:B------:R-:W-:Y:S05]  /*dfa0*/  BSYNC B1 ;  /* 0x0000000000017941 */ /* 0x000fea0003800000 */
.L_x_4289:
        /* <DEDUP_REMOVED lines=9> */
[----:B------:R-:W-:Y:S01]  /*e040*/  MOV R13, R12 ;  /* 0x0000000c000d7202 */ /* 0x000fe20000000f00 */
[----:B------:R-:W-:Y:S01]  /*e050*/  ULDC.64 UR4, c[0x0][0x428] ;  /* 0x00010a0000047ab9 */ /* 0x000fe20000000a00 */
[----:B0-----:R-:W-:-:S13]  /*e060*/  ISETP.NE.AND P0, PT, R14, 0x1, PT ;  /* 0x000000010e00780c */ /* 0x001fda0003f05270 */
[----:B------:R-:W0:Y:S02]  /*e070*/  @P0 LDC.64 R2, c[0x0][0x440] ;  /* 0x00011000ff020b82 */ /* 0x000e240000000a00 */
[----:B0-----:R-:W-:-:S05]  /*e080*/  @P0 IMAD.HI.U32 R2, R12, R2, RZ ;  /* 0x000000020c020227 */ /* 0x001fca00078e00ff */
[----:B------:R-:W-:Y:S01]  /*e090*/  @P0 SHF.R.U32.HI R13, RZ, R3, R2 ;  /* 0x00000003ff0d0219 */ /* 0x000fe20000011602 */
[----:B------:R-:W-:-:S03]  /*e0a0*/  IMAD R2, R18, UR4, RZ ;  /* 0x0000000412027c24 */ /* 0x000fc6000f8e02ff */
[--C-:B------:R-:W-:Y:S01]  /*e0b0*/  SHF.R.S32.HI R3, RZ, 0x1f, R13.reuse ;  /* 0x0000001fff037819 */ /* 0x100fe2000001140d */
        /* <DEDUP_REMOVED lines=10> */
.L_x_4307:
[----:B------:R-:W1:Y:S01]  /*e160*/  S2R R2, SR_TID.X ;  /* 0x0000000000027919 */ /* 0x000e620000002100 */
[----:B------:R-:W-:Y:S01]  /*e170*/  BSSY B2, `(.L_x_4308) ;  /* 0x0000006000027945 */ /* 0x000fe20003800000 */
[----:B-1----:R-:W-:Y:S02]  /*e180*/  LOP3.LUT R3, R2, 0x7f, RZ, 0xc0, !PT ;  /* 0x0000007f02037812 */ /* 0x002fe400078ec0ff */
[----:B------:R-:W-:Y:S02]  /*e190*/  SHF.L.U32 R2, R0, 0x1f, RZ ;  /* 0x0000001f00027819 */ /* 0x000fe400000006ff */
[----:B------:R-:W-:Y:S02]  /*e1a0*/  ISETP.NE.AND P2, PT, R3, RZ, PT ;  /* 0x000000ff0300720c */ /* 0x000fe40003f45270 */
[----:B------:R-:W1:Y:S02]  /*e1b0*/  SYNCS.PHASECHK.TRANS64.TRYWAIT P0, [UR38+0x22840], R2 ;  /* 0x02284002ff0075a7 */ /* 0x000e640008000166 */
[----:B-1----:R-:W-:Y:S09]  /*e1c0*/  @!P0 BRA `(.L_x_4309) ;  /* 0x0000002000408947 */ /* 0x002ff20003800000 */
.L_x_4375:
[----:B------:R-:W-:Y:S05]  /*e1d0*/  BSYNC B2 ;  /* 0x0000000000027941 */ /* 0x000fea0003800000 */
.L_x_4308:
[----:B------:R-:W-:Y:S04]  /*e1e0*/  BSSY B2, `(.L_x_4310) ;  /* 0x0000007000027945 */ /* 0x000fe80003800000 */
[----:B------:R-:W-:Y:S05]  /*e1f0*/  @P2 BRA `(.L_x_4311) ;  /* 0x0000000000142947 */ /* 0x000fea0003800000 */
[----:B------:R-:W-:Y:S01]  /*e200*/  ISETP.NE.AND P0, PT, R10, RZ, PT ;  /* 0x000000ff0a00720c */ /* 0x000fe20003f05270 */
[----:B-1----:R-:W-:-:S04]  /*e210*/  IMAD.MOV.U32 R3, RZ, RZ, 0x3000 ;  /* 0x00003000ff037424 */ /* 0x002fc800078e00ff */
[----:B------:R2:W-:Y:S08]  /*e220*/  SYNCS.ARRIVE.TRANS64 RZ, [UR38+0x22830], R3 ;  /* 0x02283003ffff79a7 */ /* 0x0005f00008000026 */
[----:B--2---:R-:W-:Y:S05]  /*e230*/  @!P0 BRA `(.L_x_4311) ;  /* 0x0000000000048947 */ /* 0x004fea0003800000 */
[----:B------:R-:W-:Y:S01]  /*e240*/  BPT.TRAP 0x1 ;  /* 0x000000040000795c */ /* 0x000fe20000300000 */
.L_x_4311:
[----:B------:R-:W-:Y:S05]  /*e250*/  BSYNC B2 ;  /* 0x0000000000027941 */ /* 0x000fea0003800000 */
.L_x_4310:
        /* <DEDUP_REMOVED lines=11> */
.L_x_4312:
        /* <DEDUP_REMOVED lines=11> */
.L_x_4376:
[----:B------:R-:W-:Y:S05]  /*e3c0*/  BSYNC B2 ;  /* 0x0000000000027941 */ /* 0x000fea0003800000 */
.L_x_4313:
        /* <DEDUP_REMOVED lines=9> */
.L_x_4316:
[----:B------:R-:W-:Y:S05]  /*e460*/  BSYNC B2 ;  /* 0x0000000000027941 */ /* 0x000fea0003800000 */
.L_x_4315:
        /* <DEDUP_REMOVED lines=9> */
.L_x_4317:
        /* <DEDUP_REMOVED lines=13> */
.L_x_4318:
        /* <DEDUP_REMOVED lines=13> */
.L_x_4319:
        /* <DEDUP_REMOVED lines=13> */
.L_x_4320:
        /* <DEDUP_REMOVED lines=8> */
.L_x_4306:
[----:B------:R-:W-:Y:S05]  /*e7f0*/  BSYNC B1 ;  /* 0x0000000000017941 */ /* 0x000fea0003800000 */
.L_x_4305:
[----:B------:R-:W-:Y:S01]  /*e800*/  IADD3 R7, R7, -0x2, RZ ;  /* 0xfffffffe07077810 */ /* 0x000fe20007ffe0ff */
[----:B------:R-:W-:Y:S06]  /*e810*/  @P1 BRA `(.L_x_4321) ;  /* 0xffffffec00d01947 */ /* 0x000fec000383ffff */
[----:B------:R-:W-:Y:S05]  /*e820*/  BSYNC B0 ;  /* 0x0000000000007941 */ /* 0x000fea0003800000 */
.L_x_4288:
        /* <DEDUP_REMOVED lines=20> */
[----:B------:R-:W-:-:S04]  /*e970*/  ULDC.64 UR4, c[0x0][0x418] ;  /* 0x0001060000047ab9 */ /* 0x000fc80000000a00 */
[----:B------:R-:W-:Y:S02]  /*e980*/  IADD3 R3, R9, R3, RZ ;  /* 0x0000000309037210 */ /* 0x000fe40007ffe0ff */
[----:B------:R-:W-:-:S04]  /*e990*/  LEA R16, P0, R2, UR4, 0x2 ;  /* 0x0000000402107c11 */ /* 0x000fc8000f8010ff */
[----:B------:R-:W-:-:S05]  /*e9a0*/  LEA.HI.X R17, R2, UR5, R3, 0x2, P0 ;  /* 0x0000000502117c11 */ /* 0x000fca00080f1403 */
[----:B------:R0:W5:Y:S01]  /*e9b0*/  LDG.E R16, desc[UR44][R16.64] ;  /* 0x0000002c10107981 */ /* 0x000162000c1e1900 */
[----:B------:R-:W-:-:S04]  /*e9c0*/  IMAD.MOV R2, RZ, RZ, -R5 ;  /* 0x000000ffff027224 */ /* 0x000fc800078e0a05 */
[----:B------:R-:W-:-:S07]  /*e9d0*/  IMAD R7, R4, R2, R7 ;  /* 0x0000000204077224 */ /* 0x000fce00078e0207 */
.L_x_4324:
[----:B------:R-:W1:Y:S01]  /*e9e0*/  S2R R2, SR_TID.X ;  /* 0x0000000000027919 */ /* 0x000e620000002100 */
[----:B------:R-:W-:Y:S01]  /*e9f0*/  BSSY B1, `(.L_x_4325) ;  /* 0x0000006000017945 */ /* 0x000fe20003800000 */
[----:B-1----:R-:W-:Y:S02]  /*ea00*/  LOP3.LUT R3, R2, 0x7f, RZ, 0xc0, !PT ;  /* 0x0000007f02037812 */ /* 0x002fe400078ec0ff */
[----:B------:R-:W-:Y:S02]  /*ea10*/  SHF.L.U32 R2, R0, 0x1f, RZ ;  /* 0x0000001f00027819 */ /* 0x000fe400000006ff */
[----:B------:R-:W-:Y:S02]  /*ea20*/  ISETP.NE.AND P1, PT, R3, RZ, PT ;  /* 0x000000ff0300720c */ /* 0x000fe40003f25270 */
[----:B------:R-:W1:Y:S02]  /*ea30*/  SYNCS.PHASECHK.TRANS64.TRYWAIT P0, [UR38+0x22848], R2 ;  /* 0x02284802ff0075a7 */ /* 0x000e640008000166 */
[----:B-1----:R-:W-:Y:S09]  /*ea40*/  @!P0 BRA `(.L_x_4326) ;  /* 0x0000001800508947 */ /* 0x002ff20003800000 */
.L_x_4377:
[----:B------:R-:W-:Y:S05]  /*ea50*/  BSYNC B1 ;  /* 0x0000000000017941 */ /* 0x000fea0003800000 */
.L_x_4325:
[----:B------:R-:W-:Y:S04]  /*ea60*/  BSSY B1, `(.L_x_4327) ;  /* 0x0000007000017945 */ /* 0x000fe80003800000 */
[----:B------:R-:W-:Y:S05]  /*ea70*/  @P1 BRA `(.L_x_4328) ;  /* 0x0000000000141947 */ /* 0x000fea0003800000 */
[----:B------:R-:W-:Y:S01]  /*ea80*/  ISETP.NE.AND P0, PT, R10, RZ, PT ;  /* 0x000000ff0a00720c */ /* 0x000fe20003f05270 */
[----:B-1----:R-:W-:-:S04]  /*ea90*/  IMAD.MOV.U32 R3, RZ, RZ, 0x3000 ;  /* 0x00003000ff037424 */ /* 0x002fc800078e00ff */
[----:B------:R2:W-:Y:S08]  /*eaa0*/  SYNCS.ARRIVE.TRANS64 RZ, [UR38+0x22838], R3 ;  /* 0x02283803ffff79a7 */ /* 0x0005f00008000026 */
[----:B--2---:R-:W-:Y:S05]  /*eab0*/  @!P0 BRA `(.L_x_4328) ;  /* 0x0000000000048947 */ /* 0x004fea0003800000 */
[----:B------:R-:W-:Y:S01]  /*eac0*/  BPT.TRAP 0x1 ;  /* 0x000000040000795c */ /* 0x000fe20000300000 */
.L_x_4328:
[----:B------:R-:W-:Y:S05]  /*ead0*/  BSYNC B1 ;  /* 0x0000000000017941 */ /* 0x000fea0003800000 */
.L_x_4327:
[----:B------:R-:W-:Y:S01]  /*eae0*/  MOV R4, RZ ;  /* 0x000000ff00047202 */ /* 0x000fe20000000f00 */
        /* <DEDUP_REMOVED lines=10> */
.L_x_4329:
        /* <DEDUP_REMOVED lines=11> */
.L_x_4378:
[----:B------:R-:W-:Y:S05]  /*ec40*/  BSYNC B1 ;  /* 0x0000000000017941 */ /* 0x000fea0003800000 */
.L_x_4330:
[----:B------:R-:W-:Y:S01]  /*ec50*/  BSSY B1, `(.L_x_4332) ;  /* 0x0000009000017945 */ /* 0x000fe20003800000 */
[----:B-1----:R-:W-:Y:S02]  /*ec60*/  IMAD.MOV.U32 R2, RZ, RZ, 0x0 ;  /* 0x00000000ff027424 */ /* 0x002fe400078e00ff */
[----:B------:R-:W-:Y:S01]  /*ec70*/  IMAD.MOV.U32 R3, RZ, RZ, 0x14f00000 ;  /* 0x14f00000ff037424 */ /* 0x000fe200078e00ff */
[----:B------:R-:W-:Y:S06]  /*ec80*/  @P1 BRA `(.L_x_4333) ;  /* 0x0000000000141947 */ /* 0x000fec0003800000 */
[----:B------:R-:W-:Y:S02]  /*ec90*/  ISETP.NE.AND P0, PT, R10, RZ, PT ;  /* 0x000000ff0a00720c */ /* 0x000fe40003f05270 */
[----:B------:R-:W-:-:S04]  /*eca0*/  MOV R5, 0xc000 ;  /* 0x0000c00000057802 */ /* 0x000fc80000000f00 */
[----:B------:R1:W-:Y:S07]  /*ecb0*/  SYNCS.ARRIVE.TRANS64 RZ, [UR38+0x22858], R5 ;  /* 0x02285805ffff79a7 */ /* 0x0003ee0008000026 */
[----:B------:R-:W-:Y:S05]  /*ecc0*/  @!P0 BRA `(.L_x_4333) ;  /* 0x0000000000048947 */ /* 0x000fea0003800000 */
[----:B------:R-:W-:Y:S01]  /*ecd0*/  BPT.TRAP 0x1 ;  /* 0x000000040000795c */ /* 0x000fe20000300000 */
.L_x_4333:
[----:B------:R-:W-:Y:S05]  /*ece0*/  BSYNC B1 ;  /* 0x0000000000017941 */ /* 0x000fea0003800000 */
.L_x_4332:
        /* <DEDUP_REMOVED lines=9> */
.L_x_4334:
        /* <DEDUP_REMOVED lines=8> */
[----:B------:R-:W-:Y:S01]  /*ee00*/  R2UR UR6, R2 ;  /* 0x00000000020672ca */ /* 0x000fe200000e0000 */
[----:B------:R-:W-:Y:S01]  /*ee10*/  UIADD3 UR8, UR38, 0xf400, URZ ;  /* 0x0000f40026087890 */ /* 0x000fe2000fffe03f */
[----:B------:R-:W-:Y:S01]  /*ee20*/  R2UR UR7, R3 ;  /* 0x00000000030772ca */ /* 0x000fe200000e0000 */
[----:B------:R-:W-:Y:S01]  /*ee30*/  UMOV UR10, 0x40 ;  /* 0x00000040000a7882 */ /* 0x000fe20000000000 */
[----:B------:R-:W-:-:S13]  /*ee40*/  PLOP3.LUT P0, PT, PT, PT, PT, 0x80, 0x0 ;  /* 0x000000000000781c */ /* 0x000fda0003f0f070 */
.L_x_4335:
        /* <DEDUP_REMOVED lines=13> */
.L_x_4336:
        /* <DEDUP_REMOVED lines=13> */
.L_x_4337:
        /* <DEDUP_REMOVED lines=8> */
.L_x_4323:
[----:B------:R-:W-:Y:S05]  /*f070*/  BSYNC B0 ;  /* 0x0000000000007941 */ /* 0x000fea0003800000 */
.L_x_4322:
[----:B------:R-:W-:Y:S01]  /*f080*/  LOP3.LUT R0, R0, 0x1, RZ, 0x3c, !PT ;  /* 0x0000000100007812 */ /* 0x000fe200078e3cff */
[----:B------:R-:W-:Y:S02]  /*f090*/  IMAD.MOV.U32 R6, RZ, RZ, RZ ;  /* 0x000000ffff067224 */ /* 0x000fe400078e00ff */
[----:B------:R-:W-:-:S07]  /*f0a0*/  IMAD.MOV.U32 R9, RZ, RZ, RZ ;  /* 0x000000ffff097224 */ /* 0x000fce00078e00ff */
.L_x_4265:
[----:B------:R-:W2:Y:S01]  /*f0b0*/  S2R R3, SR_CgaCtaId ;  /* 0x0000000000037919 */ /* 0x000ea20000008800 */
[----:B------:R-:W-:Y:S02]  /*f0c0*/  MOV R2, 0x400 ;  /* 0x0000040000027802 */ /* 0x000fe40000000f00 */
[----:B------:R-:W-:Y:S02]  /*f0d0*/  SHF.L.U32 R9, R9, 0x1f, RZ ;  /* 0x0000001f09097819 */ /* 0x000fe400000006ff */
[----:B--2---:R-:W-:-:S04]  /*f0e0*/  LEA R2, R3, R2, 0x18 ;  /* 0x0000000203027211 */ /* 0x004fc800078ec0ff */
[----:B------:R-:W2:Y:S02]  /*f0f0*/  SYNCS.PHASECHK.TRANS64.TRYWAIT P0, [R2+URZ+0x22820], R9 ;  /* 0x02282009020075a7 */ /* 0x000ea4000800017f */
[----:B--2---:R-:W-:Y:S05]  /*f100*/  @!P0 BRA `(.L_x_4338) ;  /* 0x0000001000d08947 */ /* 0x004fea0003800000 */
.L_x_4379:
[----:B------:R-:W-:-:S03]  /*f110*/  UMOV UR4, 0xffffffff ;  /* 0xffffffff00047882 */ /* 0x000fc60000000000 */
[----:B------:R-:W-:Y:S05]  /*f120*/  BRA.DIV UR4, `(.L_x_4339) ;  /* 0x0000001204dc7947 */ /* 0x000fea000b800000 */
[----:B------:R-:W3:Y:S02]  /*f130*/  S2R R3, SR_TID.X ;  /* 0x0000000000037919 */ /* 0x000ee40000002100 */
[----:B---3--:R-:W-:-:S04]  /*f140*/  SHF.R.U32.HI R3, RZ, 0x5, R3 ;  /* 0x00000005ff037819 */ /* 0x008fc80000011603 */
[----:B------:R-:W-:-:S05]  /*f150*/  LOP3.LUT R3, R3, 0x3, RZ, 0xc0, !PT ;  /* 0x0000000303037812 */ /* 0x000fca00078ec0ff */
[----:B------:R3:W4:Y:S02]  /*f160*/  SHFL.IDX PT, R14, R3, RZ, 0x1f ;  /* 0x00001fff030e7589 */ /* 0x00072400000e0000 */
.L_x_4382:
[----:B----4-:R-:W-:-:S13]  /*f170*/  ISETP.NE.AND P0, PT, R14, RZ, PT ;  /* 0x000000ff0e00720c */ /* 0x010fda0003f05270 */
[----:B------:R-:W-:Y:S05]  /*f180*/  @P0 BRA `(.L_x_4227) ;  /* 0x0000000000880947 */ /* 0x000fea0003800000 */
[----:B------:R-:W-:-:S03]  /*f190*/  UMOV UR4, 0xffffffff ;  /* 0xffffffff00047882 */ /* 0x000fc60000000000 */
[----:B------:R-:W-:Y:S05]  /*f1a0*/  BRA.DIV UR4, `(.L_x_4340) ;  /* 0x0000001204f07947 */ /* 0x000fea000b800000 */
[----:B------:R-:W-:-:S13]  /*f1b0*/  ELECT P6, URZ, PT ;  /* 0x00000000003f782f */ /* 0x000fda00038c0000 */
.L_x_4385:
[----:B------:R-:W-:Y:S05]  /*f1c0*/  @!P6 BRA `(.L_x_4227) ;  /* 0x000000000078e947 */ /* 0x000fea0003800000 */
[----:B------:R-:W-:-:S06]  /*f1d0*/  ULOP3.LUT UR4, UR42, 0x2, URZ, 0xfc, !UPT ;  /* 0x000000022a047892 */ /* 0x000fcc000f8efc3f */
[----:B---3--:R-:W-:-:S04]  /*f1e0*/  MOV R3, UR4 ;  /* 0x0000000400037c02 */ /* 0x008fc80008000f00 */
[----:B------:R-:W-:-:S13]  /*f1f0*/  ISETP.NE.AND P2, PT, R3, 0x3, PT ;  /* 0x000000030300780c */ /* 0x000fda0003f45270 */
[----:B------:R-:W-:Y:S05]  /*f200*/  @!P2 BRA `(.L_x_4341) ;  /* 0x000000000004a947 */ /* 0x000fea0003800000 */
[----:B------:R-:W-:Y:S01]  /*f210*/  BPT.TRAP 0x1 ;  /* 0x000000040000795c */ /* 0x000fe20000300000 */
.L_x_4341:
[----:B------:R-:W-:Y:S01]  /*f220*/  VIADD R8, R2, 0x22840 ;  /* 0x0002284002087836 */ /* 0x000fe20000000000 */
[----:B------:R-:W-:Y:S02]  /*f230*/  SHF.L.U32 R4, R0, 0x1f, RZ ;  /* 0x0000001f00047819 */ /* 0x000fe400000006ff */
[C---:B------:R-:W-:Y:S01]  /*f240*/  IADD3 R3, R6.reuse, 0x1, RZ ;  /* 0x0000000106037810 */ /* 0x040fe20007ffe0ff */
[----:B------:R-:W-:-:S03]  /*f250*/  IMAD R7, R6, 0x8, R8 ;  /* 0x0000000806077824 */ /* 0x000fc600078e0208 */
[C---:B------:R-:W-:Y:S01]  /*f260*/  ISETP.NE.AND P1, PT, R3.reuse, 0x2, PT ;  /* 0x000000020300780c */ /* 0x040fe20003f25270 */
[----:B------:R-:W3:Y:S03]  /*f270*/  SYNCS.PHASECHK.TRANS64.TRYWAIT P0, [R7+URZ], R4 ;  /* 0x00000004070075a7 */ /* 0x000ee6000800017f */
[----:B-1----:R-:W-:Y:S02]  /*f280*/  SEL R5, RZ, 0x1, P1 ;  /* 0x00000001ff057807 */ /* 0x002fe40000800000 */
[----:B------:R-:W-:Y:S02]  /*f290*/  SEL R3, R3, RZ, P1 ;  /* 0x000000ff03037207 */ /* 0x000fe40000800000 */
[----:B------:R-:W-:-:S03]  /*f2a0*/  LOP3.LUT R0, R0, R5, RZ, 0x3c, !PT ;  /* 0x0000000500007212 */ /* 0x000fc600078e3cff */
[----:B------:R-:W-:Y:S01]  /*f2b0*/  IMAD R5, R3, 0x8, R8 ;  /* 0x0000000803057824 */ /* 0x000fe200078e0208 */
[----:B------:R-:W-:Y:S01]  /*f2c0*/  SHF.L.U32 R0, R0, 0x1f, RZ ;  /* 0x0000001f00007819 */ /* 0x000fe200000006ff */
[----:B---3--:R-:W-:Y:S06]  /*f2d0*/  @!P0 BRA `(.L_x_4342) ;  /* 0x0000001000c48947 */ /* 0x008fec0003800000 */
.L_x_4386:
[----:B------:R-:W3:Y:S02]  /*f2e0*/  SYNCS.PHASECHK.TRANS64.TRYWAIT P0, [R5+URZ], R0 ;  /* 0x00000000050075a7 */ /* 0x000ee4000800017f */
[----:B---3--:R-:W-:Y:S05]  /*f2f0*/  @!P0 BRA `(.L_x_4343) ;  /* 0x0000001000d08947 */ /* 0x008fea0003800000 */
.L_x_4387:
[----:B------:R-:W-:Y:S05]  /*f300*/  @!P2 BRA `(.L_x_4344) ;  /* 0x000000000004a947 */ /* 0x000fea0003800000 */
[----:B------:R-:W-:Y:S01]  /*f310*/  BPT.TRAP 0x1 ;  /* 0x000000040000795c */ /* 0x000fe20000300000 */
.L_x_4344:
[----:B--2---:R-:W-:-:S05]  /*f320*/  VIADD R2, R2, 0x22860 ;  /* 0x0002286002027836 */ /* 0x004fca0000000000 */
[----:B---3--:R-:W-:-:S04]  /*f330*/  LEA R5, R6, R2, 0x3 ;  /* 0x0000000206057211 */ /* 0x008fc800078e18ff */
[----:B------:R-:W2:Y:S02]  /*f340*/  SYNCS.PHASECHK.TRANS64.TRYWAIT P0, [R5+URZ], R4 ;  /* 0x00000004050075a7 */ /* 0x000ea4000800017f */
[----:B--2---:R-:W-:Y:S05]  /*f350*/  @!P0 BRA `(.L_x_4345) ;  /* 0x0000001000cc8947 */ /* 0x004fea0003800000 */
.L_x_4388:
[----:B------:R-:W-:-:S07]  /*f360*/  IMAD R3, R3, 0x8, R2 ;  /* 0x0000000803037824 */ /* 0x000fce00078e0202 */
.L_x_4346:
[----:B---3--:R3:W4:Y:S02]  /*f370*/  SYNCS.PHASECHK.TRANS64.TRYWAIT P0, [R3+URZ], R0 ;  /* 0x00000000030075a7 */ /* 0x008724000800017f */
[----:B----4-:R-:W-:Y:S05]  /*f380*/  @!P0 NANOSLEEP.SYNCS 0x989680 ;  /* 0x009896800000895d */ /* 0x010fea0003900000 */
[----:B------:R-:W4:Y:S02]  /*f390*/  @!P0 SYNCS.PHASECHK.TRANS64 P0, [R3+URZ], R0 ;  /* 0x00000000030085a7 */ /* 0x000f24000800007f */
[----:B----4-:R-:W-:Y:S05]  /*f3a0*/  @!P0 BRA `(.L_x_4346) ;  /* 0xfffffffc00f08947 */ /* 0x010fea000383ffff */
.L_x_4227:
[----:B------:R-:W-:Y:S05]  /*f3b0*/  BSYNC B6 ;  /* 0x0000000000067941 */ /* 0x000fea0003800000 */
.L_x_4224:
[----:B------:R-:W-:Y:S05]  /*f3c0*/  EXIT ;  /* 0x000000000000794d */ /* 0x000fea0003800000 */
.L_x_4231:
[----:B0-----:R-:W-:-:S04]  /*f3d0*/  IMAD.U32 R4, RZ, RZ, UR39 ;  /* 0x00000027ff047e24 */ /* 0x001fc8000f8e00ff */
[----:B------:R0:W1:Y:S03]  /*f3e0*/  SYNCS.PHASECHK.TRANS64.TRYWAIT P0, [R4+URZ+0x22800], R7 ;  /* 0x02280007040075a7 */ /* 0x000066000800017f */
[----:B-1----:R-:W-:Y:S05]  /*f3f0*/  @!P0 NANOSLEEP.SYNCS 0x989680 ;  /* 0x009896800000895d */ /* 0x002fea0003900000 */
[----:B------:R-:W1:Y:S02]  /*f400*/  @!P0 SYNCS.PHASECHK.TRANS64 P0, [R4+URZ+0x22800], R7 ;  /* 0x02280007040085a7 */ /* 0x000e64000800007f */
[----:B-1----:R-:W-:Y:S05]  /*f410*/  @!P0 BRA `(.L_x_4231) ;  /* 0xfffffffc00ec8947 */ /* 0x002fea000383ffff */
[----:B------:R-:W-:Y:S05]  /*f420*/  BRA `(.L_x_4347) ;  /* 0xffffff2000847947 */ /* 0x000fea000383ffff */
.L_x_4235:
[----:B0-----:R-:W-:-:S04]  /*f430*/  MOV R4, UR39 ;  /* 0x0000002700047c02 */ /* 0x001fc80008000f00 */
[----:B------:R0:W2:Y:S03]  /*f440*/  SYNCS.PHASECHK.TRANS64.TRYWAIT P1, [R4+URZ+0x22830], R7 ;  /* 0x02283007040075a7 */ /* 0x0000a6000802017f */
[----:B--2---:R-:W-:Y:S05]  /*f450*/  @!P1 NANOSLEEP.SYNCS 0x989680 ;  /* 0x009896800000995d */ /* 0x004fea0003900000 */
[----:B------:R-:W2:Y:S02]  /*f460*/  @!P1 SYNCS.PHASECHK.TRANS64 P1, [R4+URZ+0x22830], R7 ;  /* 0x02283007040095a7 */ /* 0x000ea4000802007f */
[----:B--2---:R-:W-:Y:S05]  /*f470*/  @!P1 BRA `(.L_x_4235) ;  /* 0xfffffffc00ec9947 */ /* 0x004fea000383ffff */
[----:B------:R-:W-:Y:S05]  /*f480*/  BRA `(.L_x_4234) ;  /* 0xffffff2000a07947 */ /* 0x000fea000383ffff */
.L_x_4239:
[----:B-1----:R1:W2:Y:S02]  /*f490*/  SYNCS.PHASECHK.TRANS64.TRYWAIT P3, [R12+URZ+0x22850], R7 ;  /* 0x022850070c0075a7 */ /* 0x0022a4000806017f */
[----:B--2---:R-:W-:Y:S05]  /*f4a0*/  @!P3 NANOSLEEP.SYNCS 0x989680 ;  /* 0x009896800000b95d */ /* 0x004fea0003900000 */
[----:B------:R-:W2:Y:S02]  /*f4b0*/  @!P3 SYNCS.PHASECHK.TRANS64 P3, [R12+URZ+0x22850], R7 ;  /* 0x022850070c00b5a7 */ /* 0x000ea4000806007f */
[----:B--2---:R-:W-:Y:S05]  /*f4c0*/  @!P3 BRA `(.L_x_4239) ;  /* 0xfffffffc00f0b947 */ /* 0x004fea000383ffff */
[----:B------:R-:W-:Y:S05]  /*f4d0*/  BRA `(.L_x_4238) ;  /* 0xffffff4000947947 */ /* 0x000fea000383ffff */
.L_x_4244:
[----:B-1----:R-:W-:-:S04]  /*f4e0*/  IMAD.U32 R8, RZ, RZ, UR29 ;  /* 0x0000001dff087e24 */ /* 0x002fc8000f8e00ff */
[----:B------:R1:W2:Y:S03]  /*f4f0*/  SYNCS.PHASECHK.TRANS64.TRYWAIT P3, [R8+URZ+0x22830], R7 ;  /* 0x02283007080075a7 */ /* 0x0002a6000806017f */
[----:B--2---:R-:W-:Y:S05]  /*f500*/  @!P3 NANOSLEEP.SYNCS 0x989680 ;  /* 0x009896800000b95d */ /* 0x004fea0003900000 */
[----:B------:R-:W2:Y:S02]  /*f510*/  @!P3 SYNCS.PHASECHK.TRANS64 P3, [R8+URZ+0x22830], R7 ;  /* 0x022830070800b5a7 */ /* 0x000ea4000806007f */
[----:B--2---:R-:W-:Y:S05]  /*f520*/  @!P3 BRA `(.L_x_4244) ;  /* 0xfffffffc00ecb947 */ /* 0x004fea000383ffff */
[----:B------:R-:W-:Y:S05]  /*f530*/  BRA `(.L_x_4243) ;  /* 0xffffff4400e07947 */ /* 0x000fea000383ffff */
.L_x_4248:
[----:B-1----:R1:W2:Y:S02]  /*f540*/  SYNCS.PHASECHK.TRANS64.TRYWAIT P3, [R176+URZ+0x22850], R7 ;  /* 0x02285007b00075a7 */ /* 0x0022a4000806017f */
[----:B--2---:R-:W-:Y:S05]  /*f550*/  @!P3 NANOSLEEP.SYNCS 0x989680 ;  /* 0x009896800000b95d */ /* 0x004fea0003900000 */
[----:B------:R-:W2:Y:S02]  /*f560*/  @!P3 SYNCS.PHASECHK.TRANS64 P3, [R176+URZ+0x22850], R7 ;  /* 0x02285007b000b5a7 */ /* 0x000ea4000806007f */
[----:B--2---:R-:W-:Y:S05]  /*f570*/  @!P3 BRA `(.L_x_4248) ;  /* 0xfffffffc00f0b947 */ /* 0x004fea000383ffff */
[----:B------:R-:W-:Y:S05]  /*f580*/  BRA `(.L_x_4247) ;  /* 0xffffff6c00487947 */ /* 0x000fea000383ffff */
.L_x_4254:
[----:B-1----:R-:W-:-:S04]  /*f590*/  IMAD.U32 R6, RZ, RZ, UR26 ;  /* 0x0000001aff067e24 */ /* 0x002fc8000f8e00ff */
[----:B------:R1:W3:Y:S03]  /*f5a0*/  SYNCS.PHASECHK.TRANS64.TRYWAIT P1, [R6+URZ+0x22830], R5 ;  /* 0x02283005060075a7 */ /* 0x0002e6000802017f */
[----:B---3--:R-:W-:Y:S05]  /*f5b0*/  @!P1 NANOSLEEP.SYNCS 0x989680 ;  /* 0x009896800000995d */ /* 0x008fea0003900000 */
[----:B------:R-:W3:Y:S02]  /*f5c0*/  @!P1 SYNCS.PHASECHK.TRANS64 P1, [R6+URZ+0x22830], R5 ;  /* 0x02283005060095a7 */ /* 0x000ee4000802007f */
[----:B---3--:R-:W-:Y:S05]  /*f5d0*/  @!P1 BRA `(.L_x_4254) ;  /* 0xfffffffc00ec9947 */ /* 0x008fea000383ffff */
[----:B------:R-:W-:Y:S05]  /*f5e0*/  BRA `(.L_x_4253) ;  /* 0xffffff7000447947 */ /* 0x000fea000383ffff */
.L_x_4258:
[----:B-1----:R1:W2:Y:S02]  /*f5f0*/  SYNCS.PHASECHK.TRANS64.TRYWAIT P1, [R198+URZ+0x22850], R5 ;  /* 0x02285005c60075a7 */ /* 0x0022a4000802017f */
[----:B--2---:R-:W-:Y:S05]  /*f600*/  @!P1 NANOSLEEP.SYNCS 0x989680 ;  /* 0x009896800000995d */ /* 0x004fea0003900000 */
[----:B------:R-:W2:Y:S02]  /*f610*/  @!P1 SYNCS.PHASECHK.TRANS64 P1, [R198+URZ+0x22850], R5 ;  /* 0x02285005c60095a7 */ /* 0x000ea4000802007f */
[----:B--2---:R-:W-:Y:S05]  /*f620*/  @!P1 BRA `(.L_x_4258) ;  /* 0xfffffffc00f09947 */ /* 0x004fea000383ffff */
[----:B------:R-:W-:Y:S05]  /*f630*/  BRA `(.L_x_4257) ;  /* 0xffffff8c00d47947 */ /* 0x000fea000383ffff */
.L_x_4270:
[----:B------:R-:W-:Y:S01]  /*f640*/  MOV R13, R19 ;  /* 0x00000013000d7202 */ /* 0x000fe20000000f00 */
[----:B------:R-:W-:Y:S01]  /*f650*/  IMAD.MOV.U32 R12, RZ, RZ, RZ ;  /* 0x000000ffff0c7224 */ /* 0x000fe200078e00ff */
[----:B------:R-:W-:Y:S01]  /*f660*/  MOV R15, 0xffffffff ;  /* 0xffffffff000f7802 */ /* 0x000fe20000000f00 */
[----:B------:R-:W-:-:S07]  /*f670*/  IMAD.MOV.U32 R11, RZ, RZ, 0x1f ;  /* 0x0000001fff0b7424 */ /* 0x000fce00078e00ff */
[----:B------:R-:W-:Y:S05]  /*f680*/  WARPSYNC.COLLECTIVE R15, `(.L_x_4348) ;  /* 0x000000000f087348 */ /* 0x000fea0003c00000 */
[----:B------:R0:W1:Y:S02]  /*f690*/  SHFL.IDX P6, R14, R13, R12, R11 ;  /* 0x0000000c0d0e7389 */ /* 0x00006400000c000b */
[----:B01----:R-:W-:Y:S01]  /*f6a0*/  ENDCOLLECTIVE ;  /* 0x000000000000791b */ /* 0x003fe20003800000 */
.L_x_4348:
[----:B------:R-:W-:Y:S05]  /*f6b0*/  BRA `(.L_x_4349) ;  /* 0xffffffcc00007947 */ /* 0x000fea000383ffff */
.L_x_4272:
[----:B------:R-:W-:Y:S01]  /*f6c0*/  BSSY B0, `(.L_x_4350) ;  /* 0x0000006000007945 */ /* 0x000fe20003800000 */
[----:B------:R-:W-:-:S07]  /*f6d0*/  IMAD.MOV.U32 R15, RZ, RZ, -0x1 ;  /* 0xffffffffff0f7424 */ /* 0x000fce00078e00ff */
[----:B------:R-:W-:Y:S05]  /*f6e0*/  WARPSYNC.COLLECTIVE R15, `(.L_x_4351) ;  /* 0x000000000f0c7348 */ /* 0x000fea0003c00000 */
[----:B------:R-:W-:Y:S02]  /*f6f0*/  ELECT P6, UR62, PT ;  /* 0x00000000003e782f */ /* 0x000fe400038c0000 */
[----:B------:R-:W-:Y:S01]  /*f700*/  MOV R14, UR62 ;  /* 0x0000003e000e7c02 */ /* 0x000fe20008000f00 */
[----:B------:R-:W-:Y:S10]  /*f710*/  ENDCOLLECTIVE ;  /* 0x000000000000791b */ /* 0x000ff40003800000 */
.L_x_4351:
[----:B------:R-:W-:Y:S05]  /*f720*/  BSYNC B0 ;  /* 0x0000000000007941 */ /* 0x000fea0003800000 */
.L_x_4350:
[----:B------:R-:W-:Y:S05]  /*f730*/  BRA `(.L_x_4352) ;  /* 0xffffffcc00007947 */ /* 0x000fea000383ffff */
.L_x_4274:
[----:B0-----:R-:W-:-:S04]  /*f740*/  IMAD.U32 R3, RZ, RZ, UR38 ;  /* 0x00000026ff037e24 */ /* 0x001fc8000f8e00ff */
[----:B------:R0:W1:Y:S03]  /*f750*/  SYNCS.PHASECHK.TRANS64.TRYWAIT P0, [R3+URZ+0x22840], R0 ;  /* 0x02284000030075a7 */ /* 0x000066000800017f */
[----:B-1----:R-:W-:Y:S05]  /*f760*/  @!P0 NANOSLEEP.SYNCS 0x989680 ;  /* 0x009896800000895d */ /* 0x002fea0003900000 */
[----:B------:R-:W1:Y:S02]  /*f770*/  @!P0 SYNCS.PHASECHK.TRANS64 P0, [R3+URZ+0x22840], R0 ;  /* 0x02284000030085a7 */ /* 0x000e64000800007f */
[----:B-1----:R-:W-:Y:S05]  /*f780*/  @!P0 BRA `(.L_x_4274) ;  /* 0xfffffffc00ec8947 */ /* 0x002fea000383ffff */
[----:B------:R-:W-:Y:S05]  /*f790*/  BRA `(.L_x_4353) ;  /* 0xffffffcc00607947 */ /* 0x000fea000383ffff */
.L_x_4277:
[----:B------:R-:W-:Y:S01]  /*f7a0*/  IMAD.MOV.U32 R13, RZ, RZ, R5 ;  /* 0x000000ffff0d7224 */ /* 0x000fe200078e0005 */
[----:B------:R-:W-:Y:S01]  /*f7b0*/  MOV R11, 0x181f ;  /* 0x0000181f000b7802 */ /* 0x000fe20000000f00 */
[----:B------:R-:W-:Y:S01]  /*f7c0*/  IMAD.MOV.U32 R12, RZ, RZ, RZ ;  /* 0x000000ffff0c7224 */ /* 0x000fe200078e00ff */
[----:B------:R-:W-:Y:S01]  /*f7d0*/  LEA R7, R10, R7, 0x7 ;  /* 0x000000070a077211 */ /* 0x000fe200078e38ff */
[----:B------:R-:W-:-:S03]  /*f7e0*/  IMAD.MOV.U32 R15, RZ, RZ, -0x1 ;  /* 0xffffffffff0f7424 */ /* 0x000fc600078e00ff */
[----:B------:R-:W-:-:S07]  /*f7f0*/  IADD3 R21, R7, 0x10, RZ ;  /* 0x0000001007157810 */ /* 0x000fce0007ffe0ff */
[----:B------:R-:W-:Y:S05]  /*f800*/  WARPSYNC.COLLECTIVE R15, `(.L_x_4354) ;  /* 0x000000000f087348 */ /* 0x000fea0003c00000 */
[----:B------:R0:W1:Y:S02]  /*f810*/  SHFL.IDX P6, R14, R13, R12, R11 ;  /* 0x0000000c0d0e7389 */ /* 0x00006400000c000b */
[----:B01----:R-:W-:Y:S01]  /*f820*/  ENDCOLLECTIVE ;  /* 0x000000000000791b */ /* 0x003fe20003800000 */
.L_x_4354:
[----:B------:R-:W-:Y:S01]  /*f830*/  MOV R13, R0 ;  /* 0x00000000000d7202 */ /* 0x000fe20000000f00 */
[----:B------:R-:W-:-:S07]  /*f840*/  IMAD.MOV.U32 R2, RZ, RZ, R14 ;  /* 0x000000ffff027224 */ /* 0x000fce00078e000e */
[----:B------:R-:W-:Y:S05]  /*f850*/  WARPSYNC.COLLECTIVE R15, `(.L_x_4355) ;  /* 0x000000000f087348 */ /* 0x000fea0003c00000 */
[----:B------:R0:W1:Y:S02]  /*f860*/  SHFL.IDX P6, R14, R13, R12, R11 ;  /* 0x0000000c0d0e7389 */ /* 0x00006400000c000b */
[----:B01----:R-:W-:Y:S01]  /*f870*/  ENDCOLLECTIVE ;  /* 0x000000000000791b */ /* 0x003fe20003800000 */
.L_x_4355:
        /* <DEDUP_REMOVED lines=12> */
.L_x_4356:
[----:B------:R-:W-:Y:S01]  /*f940*/  @!PT LDS RZ, [RZ] ;  /* 0x00000000fffff984 */ /* 0x000fe20000000800 */
[----:B------:R-:W-:Y:S01]  /*f950*/  @!PT LDS RZ, [RZ] ;  /* 0x00000000fffff984 */ /* 0x000fe20000000800 */
[----:B------:R-:W-:Y:S01]  /*f960*/  @!PT LDS RZ, [RZ] ;  /* 0x00000000fffff984 */ /* 0x000fe20000000800 */
[----:B------:R0:W-:Y:S01]  /*f970*/  @!P1 LDGSTS.E.BYPASS.LTC128B.128 [R9+0x18400], desc[UR44][R2.64], !P0 ;  /* 0x1840000002099fae */ /* 0x0001e2000c101d6c */
[----:B------:R-:W-:Y:S01]  /*f980*/  ISETP.GE.AND P1, PT, R21, R4, PT ;  /* 0x000000041500720c */ /* 0x000fe20003f26270 */
[----:B------:R-:W-:Y:S02]  /*f990*/  IMAD.MOV.U32 R13, RZ, RZ, R0 ;  /* 0x000000ffff0d7224 */ /* 0x000fe400078e0000 */
[----:B0-----:R-:W-:-:S10]  /*f9a0*/  VIADD R9, R7, 0x20 ;  /* 0x0000002007097836 */ /* 0x001fd40000000000 */
[----:B------:R-:W-:Y:S02]  /*f9b0*/  @!P1 LEA R21, R6, UR38, 0x1 ;  /* 0x0000002606159c11 */ /* 0x000fe4000f8e08ff */
[----:B------:R-:W-:-:S07]  /*f9c0*/  MOV R2, R14 ;  /* 0x0000000e00027202 */ /* 0x000fce0000000f00 */
[----:B------:R-:W-:Y:S05]  /*f9d0*/  WARPSYNC.COLLECTIVE R15, `(.L_x_4357) ;  /* 0x000000000f087348 */ /* 0x000fea0003c00000 */
[----:B------:R0:W1:Y:S02]  /*f9e0*/  SHFL.IDX P6, R14, R13, R12, R11 ;  /* 0x0000000c0d0e7389 */ /* 0x00006400000c000b */
[----:B01----:R-:W-:Y:S01]  /*f9f0*/  ENDCOLLECTIVE ;  /* 0x000000000000791b */ /* 0x003fe20003800000 */
.L_x_4357:
[----:B------:R-:W-:Y:S01]  /*fa00*/  IMAD.MOV.U32 R13, RZ, RZ, R5 ;  /* 0x000000ffff0d7224 */ /* 0x000fe200078e0005 */
[----:B------:R-:W-:Y:S02]  /*fa10*/  MOV R12, 0x2 ;  /* 0x00000002000c7802 */ /* 0x000fe40000000f00 */
[----:B------:R-:W-:-:S05]  /*fa20*/  @!P1 LEA R14, P2, R8, R14, 0x1 ;  /* 0x0000000e080e9211 */ /* 0x000fca00078408ff */
[----:B------:R-:W-:Y:S01]  /*fa30*/  @!P1 IMAD.X R3, RZ, RZ, R2, P2 ;  /* 0x000000ffff039224 */ /* 0x000fe200010e0602 */
[----:B------:R-:W-:-:S07]  /*fa40*/  @!P1 MOV R2, R14 ;  /* 0x0000000e00029202 */ /* 0x000fce0000000f00 */
[----:B------:R-:W-:Y:S05]  /*fa50*/  WARPSYNC.COLLECTIVE R15, `(.L_x_4358) ;  /* 0x000000000f087348 */ /* 0x000fea0003c00000 */
[----:B------:R0:W1:Y:S02]  /*fa60*/  SHFL.IDX P6, R14, R13, R12, R11 ;  /* 0x0000000c0d0e7389 */ /* 0x00006400000c000b */
[----:B01----:R-:W-:Y:S01]  /*fa70*/  ENDCOLLECTIVE ;  /* 0x000000000000791b */ /* 0x003fe20003800000 */
.L_x_4358:
        /* <DEDUP_REMOVED lines=12> */
.L_x_4359:
[----:B------:R-:W-:Y:S01]  /*fb40*/  MOV R13, R5 ;  /* 0x00000005000d7202 */ /* 0x000fe20000000f00 */
[----:B------:R-:W-:Y:S01]  /*fb50*/  IMAD.MOV.U32 R12, RZ, RZ, 0x3 ;  /* 0x00000003ff0c7424 */ /* 0x000fe200078e00ff */
[----:B------:R-:W-:-:S04]  /*fb60*/  @!P1 LEA R14, P2, R8, R14, 0x1 ;  /* 0x0000000e080e9211 */ /* 0x000fc800078408ff */
[----:B------:R-:W-:Y:S01]  /*fb70*/  @!P1 IADD3.X R3, RZ, R2, RZ, P2, !PT ;  /* 0x00000002ff039210 */ /* 0x000fe200017fe4ff */
[----:B------:R-:W-:-:S08]  /*fb80*/  @!P1 IMAD.MOV.U32 R2, RZ, RZ, R14 ;  /* 0x000000ffff029224 */ /* 0x000fd000078e000e */
[----:B------:R-:W-:Y:S05]  /*fb90*/  WARPSYNC.COLLECTIVE R15, `(.L_x_4360) ;  /* 0x000000000f087348 */ /* 0x000fea0003c00000 */
[----:B------:R0:W1:Y:S02]  /*fba0*/  SHFL.IDX P6, R14, R13, R12, R11 ;  /* 0x0000000c0d0e7389 */ /* 0x00006400000c000b */
[----:B01----:R-:W-:Y:S01]  /*fbb0*/  ENDCOLLECTIVE ;  /* 0x000000000000791b */ /* 0x003fe20003800000 */
.L_x_4360:
[----:B------:R-:W-:Y:S01]  /*fbc0*/  @!PT LDS RZ, [RZ] ;  /* 0x00000000fffff984 */ /* 0x000fe20000000800 */
[----:B------:R-:W-:Y:S01]  /*fbd0*/  @!PT LDS RZ, [RZ] ;  /* 0x00000000fffff984 */ /* 0x000fe20000000800 */
[----:B------:R-:W-:Y:S01]  /*fbe0*/  @!PT LDS RZ, [RZ] ;  /* 0x00000000fffff984 */ /* 0x000fe20000000800 */
[----:B------:R0:W-:Y:S01]  /*fbf0*/  @!P1 LDGSTS.E.BYPASS.LTC128B.128 [R9+0x19400], desc[UR44][R2.64], !P0 ;  /* 0x1940000002099fae */ /* 0x0001e2000c101d6c */
[----:B------:R-:W-:Y:S02]  /*fc00*/  ISETP.GE.AND P1, PT, R21, R4, PT ;  /* 0x000000041500720c */ /* 0x000fe40003f26270 */
[----:B------:R-:W-:Y:S02]  /*fc10*/  MOV R13, R0 ;  /* 0x00000000000d7202 */ /* 0x000fe40000000f00 */
[----:B0-----:R-:W-:-:S09]  /*fc20*/  IADD3 R9, R7, 0x40, RZ ;  /* 0x0000004007097810 */ /* 0x001fd20007ffe0ff */
[----:B------:R-:W-:Y:S01]  /*fc30*/  @!P1 LEA R21, R6, UR38, 0x1 ;  /* 0x0000002606159c11 */ /* 0x000fe2000f8e08ff */
[----:B------:R-:W-:-:S07]  /*fc40*/  IMAD.MOV.U32 R2, RZ, RZ, R14 ;  /* 0x000000ffff027224 */ /* 0x000fce00078e000e */
[----:B------:R-:W-:Y:S05]  /*fc50*/  WARPSYNC.COLLECTIVE R15, `(.L_x_4361) ;  /* 0x000000000f087348 */ /* 0x000fea0003c00000 */
[----:B------:R0:W1:Y:S02]  /*fc60*/  SHFL.IDX P6, R14, R13, R12, R11 ;  /* 0x0000000c0d0e7389 */ /* 0x00006400000c000b */
[----:B01----:R-:W-:Y:S01]  /*fc70*/  ENDCOLLECTIVE ;  /* 0x000000000000791b */ /* 0x003fe20003800000 */
.L_x_4361:
        /* <DEDUP_REMOVED lines=8> */
.L_x_4362:
        /* <DEDUP_REMOVED lines=12> */
.L_x_4363:
        /* <DEDUP_REMOVED lines=8> */
.L_x_4364:
        /* <DEDUP_REMOVED lines=11> */
.L_x_4365:
        /* <DEDUP_REMOVED lines=8> */
.L_x_4366:
[----:B------:R-:W-:Y:S01]  /*ff70*/  @!PT LDS RZ, [RZ] ;  /* 0x00000000fffff984 */ /* 0x000fe20000000800 */
[----:B------:R-:W-:Y:S01]  /*ff80*/  @!PT LDS RZ, [RZ] ;  /* 0x00000000fffff984 */ /* 0x000fe20000000800 */
[----:B------:R-:W-:Y:S01]  /*ff90*/  @!PT LDS RZ, [RZ] ;  /* 0x00000000fffff984 */ /* 0x000fe20000000800 */
[----:B------:R0:W-:Y:S01]  /*ffa0*/  @!P1 LDGSTS.E.BYPASS.LTC128B.128 [R21+0x1ac00], desc[UR44][R2.64], !P0 ;  /* 0x1ac0000002159fae */ /* 0x0001e2000c101d6c */
[----:B------:R-:W-:Y:S01]  /*ffb0*/  IMAD.MOV.U32 R13, RZ, RZ, R0 ;  /* 0x000000ffff0d7224 */ /* 0x000fe200078e0000 */
[----:B0-----:R-:W-:-:S04]  /*ffc0*/  IADD3 R3, R7, 0x60, RZ ;  /* 0x0000006007037810 */ /* 0x001fc80007ffe0ff */
[----:B------:R-:W-:Y:S01]  /*ffd0*/  ISETP.GE.AND P1, PT, R3, R4, PT ;  /* 0x000000040300720c */ /* 0x000fe20003f26270 */
[----:B------:R-:W-:-:S12]  /*ffe0*/  IMAD.MOV.U32 R2, RZ, RZ, R14 ;  /* 0x000000ffff027224 */ /* 0x000fd800078e000e */
[----:B------:R-:W-:Y:S05]  /*fff0*/  WARPSYNC.COLLECTIVE R15, `(.L_x_4367) ;  /* 0x000000000f087348 */ /* 0x000fea0003c00000 */
[----:B------:R0:W1:Y:S02]  /*10000*/  SHFL.IDX P6, R14, R13, R12, R11 ;  /* 0x0000000c0d0e7389 */ /* 0x00006400000c000b */
[----:B01----:R-:W-:Y:S01]  /*10010*/  ENDCOLLECTIVE ;  /* 0x000000000000791b */ /* 0x003fe20003800000 */
.L_x_4367:
[----:B------:R-:W-:Y:S02]  /*10020*/  @!P1 LEA R9, R6, UR38, 0x1 ;  /* 0x0000002606099c11 */ /* 0x000fe4000f8e08ff */
        /* <DEDUP_REMOVED lines=8> */
.L_x_4368:
[----:B------:R-:W-:Y:S01]  /*100b0*/  @!PT LDS RZ, [RZ] ;  /* 0x00000000fffff984 */ /* 0x000fe20000000800 */
[----:B------:R-:W-:Y:S01]  /*100c0*/  @!PT LDS RZ, [RZ] ;  /* 0x00000000fffff984 */ /* 0x000fe20000000800 */
[----:B------:R-:W-:Y:S01]  /*100d0*/  @!PT LDS RZ, [RZ] ;  /* 0x00000000fffff984 */ /* 0x000fe20000000800 */
[----:B------:R0:W-:Y:S01]  /*100e0*/  @!P1 LDGSTS.E.BYPASS.LTC128B.128 [R9+0x1b400], desc[UR44][R2.64], !P0 ;  /* 0x1b40000002099fae */ /* 0x0001e2000c101d6c */
[----:B------:R-:W-:Y:S01]  /*100f0*/  MOV R13, R0 ;  /* 0x00000000000d7202 */ /* 0x000fe20000000f00 */
[----:B------:R-:W-:-:S07]  /*10100*/  IMAD.MOV.U32 R5, RZ, RZ, R14 ;  /* 0x000000ffff057224 */ /* 0x000fce00078e000e */
[----:B0-----:R-:W-:Y:S05]  /*10110*/  WARPSYNC.COLLECTIVE R15, `(.L_x_4369) ;  /* 0x000000000f087348 */ /* 0x001fea0003c00000 */
[----:B------:R1:W2:Y:S02]  /*10120*/  SHFL.IDX P6, R14, R13, R12, R11 ;  /* 0x0000000c0d0e7389 */ /* 0x0002a400000c000b */
[----:B012---:R-:W-:Y:S01]  /*10130*/  ENDCOLLECTIVE ;  /* 0x000000000000791b */ /* 0x007fe20003800000 */
.L_x_4369:
[----:B------:R-:W-:Y:S05]  /*10140*/  BRA `(.L_x_4370) ;  /* 0xffffffcc00907947 */ /* 0x000fea000383ffff */
.L_x_4278:
[----:B0-----:R-:W-:-:S04]  /*10150*/  IMAD.U32 R3, RZ, RZ, UR38 ;  /* 0x00000026ff037e24 */ /* 0x001fc8000f8e00ff */
[----:B------:R0:W1:Y:S03]  /*10160*/  SYNCS.PHASECHK.TRANS64.TRYWAIT P0, [R3+URZ+0x22820], R4 ;  /* 0x02282004030075a7 */ /* 0x000066000800017f */
[----:B-1----:R-:W-:Y:S05]  /*10170*/  @!P0 NANOSLEEP.SYNCS 0x989680 ;  /* 0x009896800000895d */ /* 0x002fea0003900000 */
[----:B------:R-:W1:Y:S02]  /*10180*/  @!P0 SYNCS.PHASECHK.TRANS64 P0, [R3+URZ+0x22820], R4 ;  /* 0x02282004030085a7 */ /* 0x000e64000800007f */
[----:B-1----:R-:W-:Y:S05]  /*10190*/  @!P0 BRA `(.L_x_4278) ;  /* 0xfffffffc00ec8947 */ /* 0x002fea000383ffff */
[----:B------:R-:W-:Y:S05]  /*101a0*/  BRA `(.L_x_4371) ;  /* 0xffffffcc00c07947 */ /* 0x000fea000383ffff */
.L_x_4281:
[----:B0-----:R-:W-:-:S04]  /*101b0*/  IMAD.U32 R3, RZ, RZ, UR38 ;  /* 0x00000026ff037e24 */ /* 0x001fc8000f8e00ff */
[----:B------:R0:W1:Y:S03]  /*101c0*/  SYNCS.PHASECHK.TRANS64.TRYWAIT P0, [R3+URZ+0x22860], R4 ;  /* 0x02286004030075a7 */ /* 0x000066000800017f */
[----:B-1----:R-:W-:Y:S05]  /*101d0*/  @!P0 NANOSLEEP.SYNCS 0x989680 ;  /* 0x009896800000895d */ /* 0x002fea0003900000 */
[----:B------:R-:W1:Y:S02]  /*101e0*/  @!P0 SYNCS.PHASECHK.TRANS64 P0, [R3+URZ+0x22860], R4 ;  /* 0x02286004030085a7 */ /* 0x000e64000800007f */
[----:B-1----:R-:W-:Y:S05]  /*101f0*/  @!P0 BRA `(.L_x_4281) ;  /* 0xfffffffc00ec8947 */ /* 0x002fea000383ffff */
[----:B------:R-:W-:Y:S05]  /*10200*/  BRA `(.L_x_4372) ;  /* 0xffffffcc00cc7947 */ /* 0x000fea000383ffff */
.L_x_4293:
[----:B-1----:R-:W-:-:S04]  /*10210*/  MOV R3, UR38 ;  /* 0x0000002600037c02 */ /* 0x002fc80008000f00 */
[----:B------:R1:W2:Y:S03]  /*10220*/  SYNCS.PHASECHK.TRANS64.TRYWAIT P0, [R3+URZ+0x22848], R2 ;  /* 0x02284802030075a7 */ /* 0x0002a6000800017f */
[----:B--2---:R-:W-:Y:S05]  /*10230*/  @!P0 NANOSLEEP.SYNCS 0x989680 ;  /* 0x009896800000895d */ /* 0x004fea0003900000 */
[----:B------:R-:W2:Y:S02]  /*10240*/  @!P0 SYNCS.PHASECHK.TRANS64 P0, [R3+URZ+0x22848], R2 ;  /* 0x02284802030085a7 */ /* 0x000ea4000800007f */
[----:B--2---:R-:W-:Y:S05]  /*10250*/  @!P0 BRA `(.L_x_4293) ;  /* 0xfffffffc00ec8947 */ /* 0x004fea000383ffff */
[----:B------:R-:W-:Y:S05]  /*10260*/  BRA `(.L_x_4373) ;  /* 0xffffffd400c87947 */ /* 0x000fea000383ffff */
.L_x_4298:
[----:B012---:R-:W-:-:S04]  /*10270*/  IMAD.U32 R3, RZ, RZ, UR38 ;  /* 0x00000026ff037e24 */ /* 0x007fc8000f8e00ff */
[----:B------:R0:W1:Y:S03]  /*10280*/  SYNCS.PHASECHK.TRANS64.TRYWAIT P0, [R3+URZ+0x22868], R2 ;  /* 0x02286802030075a7 */ /* 0x000066000800017f */
[----:B-1----:R-:W-:Y:S05]  /*10290*/  @!P0 NANOSLEEP.SYNCS 0x989680 ;  /* 0x009896800000895d */ /* 0x002fea0003900000 */
[----:B------:R-:W1:Y:S02]  /*102a0*/  @!P0 SYNCS.PHASECHK.TRANS64 P0, [R3+URZ+0x22868], R2 ;  /* 0x02286802030085a7 */ /* 0x000e64000800007f */
[----:B-1----:R-:W-:Y:S05]  /*102b0*/  @!P0 BRA `(.L_x_4298) ;  /* 0xfffffffc00ec8947 */ /* 0x002fea000383ffff */
[----:B------:R-:W-:Y:S05]  /*102c0*/  BRA `(.L_x_4374) ;  /* 0xffffffd800287947 */ /* 0x000fea000383ffff */
.L_x_4309:
[----:B-1----:R-:W-:-:S04]  /*102d0*/  IMAD.U32 R3, RZ, RZ, UR38 ;  /* 0x00000026ff037e24 */ /* 0x002fc8000f8e00ff */
[----:B------:R1:W2:Y:S03]  /*102e0*/  SYNCS.PHASECHK.TRANS64.TRYWAIT P0, [R3+URZ+0x22840], R2 ;  /* 0x02284002030075a7 */ /* 0x0002a6000800017f */
[----:B--2---:R-:W-:Y:S05]  /*102f0*/  @!P0 NANOSLEEP.SYNCS 0x989680 ;  /* 0x009896800000895d */ /* 0x004fea0003900000 */
[----:B------:R-:W2:Y:S02]  /*10300*/  @!P0 SYNCS.PHASECHK.TRANS64 P0, [R3+URZ+0x22840], R2 ;  /* 0x02284002030085a7 */ /* 0x000ea4000800007f */
[----:B--2---:R-:W-:Y:S05]  /*10310*/  @!P0 BRA `(.L_x_4309) ;  /* 0xfffffffc00ec8947 */ /* 0x004fea000383ffff */
[----:B------:R-:W-:Y:S05]  /*10320*/  BRA `(.L_x_4375) ;  /* 0xffffffdc00a87947 */ /* 0x000fea000383ffff */
.L_x_4314:
[----:B01----:R-:W-:-:S04]  /*10330*/  MOV R3, UR38 ;  /* 0x0000002600037c02 */ /* 0x003fc80008000f00 */
[----:B------:R0:W1:Y:S03]  /*10340*/  SYNCS.PHASECHK.TRANS64.TRYWAIT P0, [R3+URZ+0x22860], R2 ;  /* 0x02286002030075a7 */ /* 0x000066000800017f */
[----:B-1----:R-:W-:Y:S05]  /*10350*/  @!P0 NANOSLEEP.SYNCS 0x989680 ;  /* 0x009896800000895d */ /* 0x002fea0003900000 */
[----:B------:R-:W1:Y:S02]  /*10360*/  @!P0 SYNCS.PHASECHK.TRANS64 P0, [R3+URZ+0x22860], R2 ;  /* 0x02286002030085a7 */ /* 0x000e64000800007f */
[----:B-1----:R-:W-:Y:S05]  /*10370*/  @!P0 BRA `(.L_x_4314) ;  /* 0xfffffffc00ec8947 */ /* 0x002fea000383ffff */
[----:B------:R-:W-:Y:S05]  /*10380*/  BRA `(.L_x_4376) ;  /* 0xffffffe0000c7947 */ /* 0x000fea000383ffff */
.L_x_4326:
[----:B-1----:R-:W-:-:S04]  /*10390*/  IMAD.U32 R3, RZ, RZ, UR38 ;  /* 0x00000026ff037e24 */ /* 0x002fc8000f8e00ff */
[----:B------:R1:W2:Y:S03]  /*103a0*/  SYNCS.PHASECHK.TRANS64.TRYWAIT P0, [R3+URZ+0x22848], R2 ;  /* 0x02284802030075a7 */ /* 0x0002a6000800017f */
[----:B--2---:R-:W-:Y:S05]  /*103b0*/  @!P0 NANOSLEEP.SYNCS 0x989680 ;  /* 0x009896800000895d */ /* 0x004fea0003900000 */
[----:B------:R-:W2:Y:S02]  /*103c0*/  @!P0 SYNCS.PHASECHK.TRANS64 P0, [R3+URZ+0x22848], R2 ;  /* 0x02284802030085a7 */ /* 0x000ea4000800007f */
[----:B--2---:R-:W-:Y:S05]  /*103d0*/  @!P0 BRA `(.L_x_4326) ;  /* 0xfffffffc00ec8947 */ /* 0x004fea000383ffff */
[----:B------:R-:W-:Y:S05]  /*103e0*/  BRA `(.L_x_4377) ;  /* 0xffffffe400987947 */ /* 0x000fea000383ffff */
.L_x_4331:
[----:B-1----:R-:W-:-:S04]  /*103f0*/  IMAD.U32 R3, RZ, RZ, UR38 ;  /* 0x00000026ff037e24 */ /* 0x002fc8000f8e00ff */
[----:B------:R1:W2:Y:S03]  /*10400*/  SYNCS.PHASECHK.TRANS64.TRYWAIT P0, [R3+URZ+0x22868], R2 ;  /* 0x02286802030075a7 */ /* 0x0002a6000800017f */
[----:B--2---:R-:W-:Y:S05]  /*10410*/  @!P0 NANOSLEEP.SYNCS 0x989680 ;  /* 0x009896800000895d */ /* 0x004fea0003900000 */
[----:B------:R-:W2:Y:S02]  /*10420*/  @!P0 SYNCS.PHASECHK.TRANS64 P0, [R3+URZ+0x22868], R2 ;  /* 0x02286802030085a7 */ /* 0x000ea4000800007f */
[----:B--2---:R-:W-:Y:S05]  /*10430*/  @!P0 BRA `(.L_x_4331) ;  /* 0xfffffffc00ec8947 */ /* 0x004fea000383ffff */
[----:B------:R-:W-:Y:S05]  /*10440*/  BRA `(.L_x_4378) ;  /* 0xffffffe400fc7947 */ /* 0x000fea000383ffff */
.L_x_4338:
[----:B--2---:R2:W3:Y:S02]  /*10450*/  SYNCS.PHASECHK.TRANS64.TRYWAIT P0, [R2+URZ+0x22820], R9 ;  /* 0x02282009020075a7 */ /* 0x0044e4000800017f */
[----:B---3--:R-:W-:Y:S05]  /*10460*/  @!P0 NANOSLEEP.SYNCS 0x989680 ;  /* 0x009896800000895d */ /* 0x008fea0003900000 */
[----:B------:R-:W3:Y:S02]  /*10470*/  @!P0 SYNCS.PHASECHK.TRANS64 P0, [R2+URZ+0x22820], R9 ;  /* 0x02282009020085a7 */ /* 0x000ee4000800007f */
[----:B---3--:R-:W-:Y:S05]  /*10480*/  @!P0 BRA `(.L_x_4338) ;  /* 0xfffffffc00f08947 */ /* 0x008fea000383ffff */
[----:B------:R-:W-:Y:S05]  /*10490*/  BRA `(.L_x_4379) ;  /* 0xffffffec001c7947 */ /* 0x000fea000383ffff */
.L_x_4339:
[----:B------:R-:W3:Y:S01]  /*104a0*/  S2R R3, SR_TID.X ;  /* 0x0000000000037919 */ /* 0x000ee20000002100 */
[----:B------:R-:W-:Y:S01]  /*104b0*/  BSSY B0, `(.L_x_4380) ;  /* 0x000000a000007945 */ /* 0x000fe20003800000 */
[----:B------:R-:W-:Y:S01]  /*104c0*/  IMAD.MOV.U32 R12, RZ, RZ, RZ ;  /* 0x000000ffff0c7224 */ /* 0x000fe200078e00ff */
[----:B------:R-:W-:Y:S01]  /*104d0*/  MOV R15, 0xffffffff ;  /* 0xffffffff000f7802 */ /* 0x000fe20000000f00 */
[----:B------:R-:W-:Y:S01]  /*104e0*/  IMAD.MOV.U32 R11, RZ, RZ, 0x1f ;  /* 0x0000001fff0b7424 */ /* 0x000fe200078e00ff */
[----:B---3--:R-:W-:-:S04]  /*104f0*/  SHF.R.U32.HI R3, RZ, 0x5, R3 ;  /* 0x00000005ff037819 */ /* 0x008fc80000011603 */
[----:B------:R-:W-:-:S04]  /*10500*/  LOP3.LUT R3, R3, 0x3, RZ, 0xc0, !PT ;  /* 0x0000000303037812 */ /* 0x000fc800078ec0ff */
[----:B------:R-:W-:-:S07]  /*10510*/  MOV R13, R3 ;  /* 0x00000003000d7202 */ /* 0x000fce0000000f00 */
[----:B012---:R-:W-:Y:S05]  /*10520*/  WARPSYNC.COLLECTIVE R15, `(.L_x_4381) ;  /* 0x000000000f087348 */ /* 0x007fea0003c00000 */
[----:B------:R3:W4:Y:S02]  /*10530*/  SHFL.IDX P6, R14, R13, R12, R11 ;  /* 0x0000000c0d0e7389 */ /* 0x00072400000c000b */
[----:B01234-:R-:W-:Y:S01]  /*10540*/  ENDCOLLECTIVE ;  /* 0x000000000000791b */ /* 0x01ffe20003800000 */
.L_x_4381:
[----:B------:R-:W-:Y:S05]  /*10550*/  BSYNC B0 ;  /* 0x0000000000007941 */ /* 0x000fea0003800000 */
.L_x_4380:
[----:B------:R-:W-:Y:S05]  /*10560*/  BRA `(.L_x_4382) ;  /* 0xffffffec00007947 */ /* 0x000fea000383ffff */
.L_x_4340:
[----:B------:R-:W-:Y:S01]  /*10570*/  BSSY B0, `(.L_x_4383) ;  /* 0x0000006000007945 */ /* 0x000fe20003800000 */
[----:B------:R-:W-:-:S07]  /*10580*/  IMAD.MOV.U32 R15, RZ, RZ, -0x1 ;  /* 0xffffffffff0f7424 */ /* 0x000fce00078e00ff */
[----:B0123--:R-:W-:Y:S05]  /*10590*/  WARPSYNC.COLLECTIVE R15, `(.L_x_4384) ;  /* 0x000000000f0c7348 */ /* 0x00ffea0003c00000 */
[----:B------:R-:W-:Y:S02]  /*105a0*/  ELECT P6, UR62, PT ;  /* 0x00000000003e782f */ /* 0x000fe400038c0000 */
[----:B------:R-:W-:Y:S01]  /*105b0*/  MOV R14, UR62 ;  /* 0x0000003e000e7c02 */ /* 0x000fe20008000f00 */
[----:B0123--:R-:W-:Y:S10]  /*105c0*/  ENDCOLLECTIVE ;  /* 0x000000000000791b */ /* 0x00fff40003800000 */
.L_x_4384:
[----:B------:R-:W-:Y:S05]  /*105d0*/  BSYNC B0 ;  /* 0x0000000000007941 */ /* 0x000fea0003800000 */
.L_x_4383:
[----:B------:R-:W-:Y:S05]  /*105e0*/  BRA `(.L_x_4385) ;  /* 0xffffffe800f47947 */ /* 0x000fea000383ffff */
.L_x_4342:
[----:B-1----:R1:W3:Y:S02]  /*105f0*/  SYNCS.PHASECHK.TRANS64.TRYWAIT P0, [R7+URZ], R4 ;  /* 0x00000004070075a7 */ /* 0x0022e4000800017f */
[----:B---3--:R-:W-:Y:S05]  /*10600*/  @!P0 NANOSLEEP.SYNCS 0x989680 ;  /* 0x009896800000895d */ /* 0x008fea0003900000 */
[----:B------:R-:W3:Y:S02]  /*10610*/  @!P0 SYNCS.PHASECHK.TRANS64 P0, [R7+URZ], R4 ;  /* 0x00000004070085a7 */ /* 0x000ee4000800007f */
[----:B---3--:R-:W-:Y:S05]  /*10620*/  @!P0 BRA `(.L_x_4342) ;  /* 0xfffffffc00f08947 */ /* 0x008fea000383ffff */
[----:B------:R-:W-:Y:S05]  /*10630*/  BRA `(.L_x_4386) ;  /* 0xffffffec00287947 */ /* 0x000fea000383ffff */
.L_x_4343:
[----:B---3--:R3:W4:Y:S02]  /*10640*/  SYNCS.PHASECHK.TRANS64.TRYWAIT P0, [R5+URZ], R0 ;  /* 0x00000000050075a7 */ /* 0x008724000800017f */
[----:B----4-:R-:W-:Y:S05]  /*10650*/  @!P0 NANOSLEEP.SYNCS 0x989680 ;  /* 0x009896800000895d */ /* 0x010fea0003900000 */
[----:B------:R-:W4:Y:S02]  /*10660*/  @!P0 SYNCS.PHASECHK.TRANS64 P0, [R5+URZ], R0 ;  /* 0x00000000050085a7 */ /* 0x000f24000800007f */
[----:B----4-:R-:W-:Y:S05]  /*10670*/  @!P0 BRA `(.L_x_4343) ;  /* 0xfffffffc00f08947 */ /* 0x010fea000383ffff */
[----:B------:R-:W-:Y:S05]  /*10680*/  BRA `(.L_x_4387) ;  /* 0xffffffec001c7947 */ /* 0x000fea000383ffff */
.L_x_4345:
[----:B--2---:R2:W3:Y:S02]  /*10690*/  SYNCS.PHASECHK.TRANS64.TRYWAIT P0, [R5+URZ], R4 ;  /* 0x00000004050075a7 */ /* 0x0044e4000800017f */
[----:B---3--:R-:W-:Y:S05]  /*106a0*/  @!P0 NANOSLEEP.SYNCS 0x989680 ;  /* 0x009896800000895d */ /* 0x008fea0003900000 */
[----:B------:R-:W3:Y:S02]  /*106b0*/  @!P0 SYNCS.PHASECHK.TRANS64 P0, [R5+URZ], R4 ;  /* 0x00000004050085a7 */ /* 0x000ee4000800007f */
[----:B---3--:R-:W-:Y:S05]  /*106c0*/  @!P0 BRA `(.L_x_4345) ;  /* 0xfffffffc00f08947 */ /* 0x008fea000383ffff */
[----:B------:R-:W-:Y:S05]  /*106d0*/  BRA `(.L_x_4388) ;  /* 0xffffffec00207947 */ /* 0x000fea000383ffff */
.L_x_4389:
        /* <DEDUP_REMOVED lines=10> */
.L_x_6143:


//--------------------- .text._ZN7cutlass13device_kernelIN5flash11enable_sm90INS1_16FlashAttnFwdSm90INS1_25CollectiveMainloopFwdSm90ILi2EN4cute5tupleIJNS5_1CILi1EEES8_S8_EEENS6_IJNS7_ILi128EEENS7_ILi96EEENS7_ILi64EEEEEELi256ENS_6half_tEfNS_4arch4Sm90ELb1ELb0ELb1ELb0ELb0ELb0ELb1ELb1ELb0ELb1ELb1ELb0EEENS1_21CollectiveEpilogueFwdINS6_IJSA_NS7_ILi256EEESB_EEES9_SE_SG_Li256ELb0ELb1ELb1ELb0EEENS1_19SingleTileSchedulerILb0ELb1ELb1ELi128EEEEEEEEEvNT_6ParamsE --------------------------
	.section	.text._ZN7cutlass13device_kernelIN5flash11enable_sm90INS1_16FlashAttnFwdSm90INS1_25CollectiveMainloopFwdSm90ILi2EN4cute5tupleIJNS5_1CILi1EEES8_S8_EEENS6_IJNS7_ILi128EEENS7_ILi96EEENS7_ILi64EEEEEELi256ENS_6half_tEfNS_4arch4Sm90ELb1ELb0ELb1ELb0ELb0ELb0ELb1ELb1ELb0ELb1ELb1ELb0EEENS1_21CollectiveEpilogueFwdINS6_IJSA_NS7_ILi256EEESB_EEES9_SE_SG_Li256ELb0ELb1ELb1ELb0EEENS1_19SingleTileSchedulerILb0ELb1ELb1ELi128EEEEEEEEEvNT_6ParamsE,"ax",@progbits
	.align	128
.text._ZN7cutlass13device_kernelIN5flash11enable_sm90INS1_16FlashAttnFwdSm90INS1_25CollectiveMainloopFwdSm90ILi2EN4cute5tupleIJNS5_1CILi1EEES8_S8_EEENS6_IJNS7_ILi128EEENS7_ILi96EEENS7_ILi64EEEEEELi256ENS_6half_tEfNS_4arch4Sm90ELb1ELb0ELb1ELb0ELb0ELb0ELb1ELb1ELb0ELb1ELb1ELb0EEENS1_21CollectiveEpilogueFwdINS6_IJSA_NS7_ILi256EEESB_EEES9_SE_SG_Li256ELb0ELb1ELb1ELb0EEENS1_19SingleTileSchedulerILb0ELb1ELb1ELi128EEEEEEEEEvNT_6ParamsE:
        .type           _ZN7cutlass13device_kernelIN5flash11enable_sm90INS1_16FlashAttnFwdSm90INS1_25CollectiveMainloopFwdSm90ILi2EN4cute5tupleIJNS5_1CILi1EEES8_S8_EEENS6_IJNS7_ILi128EEENS7_ILi96EEENS7_ILi64EEEEEELi256ENS_6half_tEfNS_4arch4Sm90ELb1ELb0ELb1ELb0ELb0ELb0ELb1ELb1ELb0ELb1ELb1ELb0EEENS1_21CollectiveEpilogueFwdINS6_IJSA_NS7_ILi256EEESB_EEES9_SE_SG_Li256ELb0ELb1ELb1ELb0EEENS1_19SingleTileSchedulerILb0ELb1ELb1ELi128EEEEEEEEEvNT_6ParamsE,@function
        .size           _ZN7cutlass13device_kernelIN5flash11enable_sm90INS1_16FlashAttnFwdSm90INS1_25CollectiveMainloopFwdSm90ILi2EN4cute5tupleIJNS5_1CILi1EEES8_S8_EEENS6_IJNS7_ILi128EEENS7_ILi96EEENS7_ILi64EEEEEELi256ENS_6half_tEfNS_4arch4Sm90ELb1ELb0ELb1ELb0ELb0ELb0ELb1ELb1ELb0ELb1ELb1ELb0EEENS1_21CollectiveEpilogueFwdINS6_IJSA_NS7_ILi256EEESB_EEES9_SE_SG_Li256ELb0ELb1ELb1ELb0EEENS1_19SingleTileSchedulerILb0ELb1ELb1ELi128EEEEEEEEEvNT_6ParamsE,(.L_x_6144 - _ZN7cutlass13device_kernelIN5flash11enable_sm90INS1_16FlashAttnFwdSm90INS1_25CollectiveMainloopFwdSm90ILi2EN4cute5tupleIJNS5_1CILi1EEES8_S8_EEENS6_IJNS7_ILi128EEENS7_ILi96EEENS7_ILi64EEEEEELi256ENS_6half_tEfNS_4arch4Sm90ELb1ELb0ELb1ELb0ELb0ELb0ELb1ELb1ELb0ELb1ELb1ELb0EEENS1_21CollectiveEpilogueFwdINS6_IJSA_NS7_ILi256EEESB_EEES9_SE_SG_Li256ELb0ELb1ELb1ELb0EEENS1_19SingleTileSchedulerILb0ELb1ELb1ELi128EEEEEEEEEvNT_6ParamsE)
        .other          _ZN7cutlass13device_kernelIN5flash11enable_sm90INS1_16FlashAttnFwdSm90INS1_25CollectiveMainloopFwdSm90ILi2EN4cute5tupleIJNS5_1CILi1EEES8_S8_EEENS6_IJNS7_ILi128EEENS7_ILi96EEENS7_ILi64EEEEEELi256ENS_6half_tEfNS_4arch4Sm90ELb1ELb0ELb1ELb0ELb0ELb0ELb1ELb1ELb0ELb1ELb1ELb0EEENS1_21CollectiveEpilogueFwdINS6_IJSA_NS7_ILi256EEESB_EEES9_SE_SG_Li256ELb0ELb1ELb1ELb0EEENS1_19SingleTileSchedulerILb0ELb1ELb1ELi128EEEEEEEEEvNT_6ParamsE,@"STO_CUDA_ENTRY STV_DEFAULT"
_ZN7cutlass13device_kernelIN5flash11enable_sm90INS1_16FlashAttnFwdSm90INS1_25CollectiveMainloopFwdSm90ILi2EN4cute5tupleIJNS5_1CILi1EEES8_S8_EEENS6_IJNS7_ILi128EEENS7_ILi96EEENS7_ILi64EEEEEELi256ENS_6half_tEfNS_4arch4Sm90ELb1ELb0ELb1ELb0ELb0ELb0ELb1ELb1ELb0ELb1ELb1ELb0EEENS1_21CollectiveEpilogueFwdINS6_IJSA_NS7_ILi256EEESB_EEES9_SE_SG_Li256ELb0ELb1ELb1ELb0EEENS1_19SingleTileSchedulerILb0ELb1ELb1ELi128EEEEEEEEEvNT_6ParamsE:
        /* <DEDUP_REMOVED lines=17> */
.L_x_4391:
[----:B------:R-:W-:Y:S05]  /*0110*/  BSYNC B0 ;  /* 0x0000000000007941 */ /* 0x000fea0003800000 */
.L_x_4390:
        /* <DEDUP_REMOVED lines=42> */
.L_x_4392:
        /* <DEDUP_REMOVED lines=22> */
.L_x_4393:
        /* <DEDUP_REMOVED lines=18> */
.L_x_4394:
        /* <DEDUP_REMOVED lines=22> */
.L_x_4395:
        /* <DEDUP_REMOVED lines=22> */
.L_x_4396:
[----:B--2---:R-:W-:Y:S01]  /*0900*/  ISETP.NE.AND P0, PT, R2, RZ, PT ;  /* 0x000000ff0200720c */ /* 0x004fe20003f05270 */
[----:B------:R-:W-:Y:S01]  /*0910*/  IMAD.MOV.U32 R2, RZ, RZ, 0x1 ;  /* 0x00000001ff027424 */ /* 0x000fe200078e00ff */
[----:B------:R-:W-:Y:S01]  /*0920*/  NOP ;  /* 0x0000000000007918 */ /* 0x000fe20000000000 */
[----:B------:R-:W-:Y:S03]  /*0930*/  BSSY B6, `(.L_x_4397) ;  /* 0x000114f000067945 */ /* 0x000fe60003800000 */
[----:B------:R-:W-:-:S05]  /*0940*/  SEL R2, R2, 0x2, !P0 ;  /* 0x0000000202027807 */ /* 0x000fca0004000000 */
[----:B------:R2:W-:Y:S01]  /*0950*/  STL [R1+0x3c], R2 ;  /* 0x00003c0201007387 */ /* 0x0005e20000100800 */
[----:B01-34-:R-:W-:Y:S06]  /*0960*/  BAR.SYNC.DEFER_BLOCKING 0x0 ;  /* 0x0000000000007b1d */ /* 0x01bfec0000010000 */
[----:B------:R-:W-:Y:S05]  /*0970*/  @!P0 BRA `(.L_x_4398) ;  /* 0x000000c8003c8947 */ /* 0x000fea0003800000 */
.L_x_4399:
[----:B------:R-:W-:-:S08]  /*0980*/  NOP ;  /* 0x0000000000007918 */ /* 0x000fd00000000000 */
[----:B------:R-:W0:Y:S02]  /*0990*/  USETMAXREG.TRY_ALLOC.CTAPOOL UP0, 0xf0 ;  /* 0x000000f0000079c8 */ /* 0x000e240008000600 */
[----:B0-----:R-:W-:-:S13]  /*09a0*/  PLOP3.LUT P0, PT, PT, PT, UP0, 0x80, 0x0 ;  /* 0x000000000000781c */ /* 0x001fda0003f0f008 */
[----:B------:R-:W-:Y:S05]  /*09b0*/  @!P0 BRA `(.L_x_4399) ;  /* 0xfffffffc00f08947 */ /* 0x000fea000383ffff */
[----:B------:R-:W0:Y:S01]  /*09c0*/  S2R R0, SR_TID.X ;  /* 0x0000000000007919 */ /* 0x000e220000002100 */
[----:B------:R-:W1:Y:S01]  /*09d0*/  S2UR UR6, SR_CTAID.Y ;  /* 0x00000000000679c3 */ /* 0x000e620000002600 */
[----:B------:R-:W-:Y:S02]  /*09e0*/  ULDC UR7, c[0x0][0xd50] ;  /* 0x0003540000077ab9 */ /* 0x000fe40000000800 */
[----:B------:R-:W-:-:S05]  /*09f0*/  UISETP.NE.AND UP0, UPT, UR7, 0x1, UPT ;  /* 0x000000010700788c */ /* 0x000fca000bf05270 */
[----:B------:R-:W3:Y:S06]  /*0a00*/  S2UR UR8, SR_CTAID.Z ;  /* 0x00000000000879c3 */ /* 0x000eec0000002700 */
[----:B------:R-:W-:Y:S01]  /*0a10*/  @UP0 ULDC UR4, c[0x0][0xd54] ;  /* 0x0003550000040ab9 */ /* 0x000fe20000000800 */
[----:B------:R-:W-:Y:S01]  /*0a20*/  @UP0 ULDC UR9, c[0x0][0xd58] ;  /* 0x0003560000090ab9 */ /* 0x000fe20000000800 */
[----:B-1----:R-:W-:Y:S02]  /*0a30*/  UIMAD.WIDE.U32 UR4, UR6, UR4, URZ ;  /* 0x00000004060472a5 */ /* 0x002fe4000f8e003f */
[----:B------:R-:W-:-:S02]  /*0a40*/  UMOV UR10, UR6 ;  /* 0x00000006000a7c82 */ /* 0x000fc40008000000 */
[----:B------:R-:W-:Y:S01]  /*0a50*/  @UP0 USHF.R.U32.HI UR10, URZ, UR9, UR5 ;  /* 0x000000093f0a0299 */ /* 0x000fe20008011605 */
[----:B0-----:R-:W-:-:S03]  /*0a60*/  SHF.R.U32.HI R16, RZ, 0x7, R0 ;  /* 0x00000007ff107819 */ /* 0x001fc60000011600 */
[----:B------:R-:W-:Y:S02]  /*0a70*/  UIADD3 UR4, -UR10, URZ, URZ ;  /* 0x0000003f0a047290 */ /* 0x000fe4000fffe13f */
[----:B------:R-:W-:Y:S01]  /*0a80*/  IMAD.U32 R0, RZ, RZ, UR10 ;  /* 0x0000000aff007e24 */ /* 0x000fe2000f8e00ff */
[----:B------:R-:W-:Y:S06]  /*0a90*/  BAR.ARV 0x8, 0x180 ;  /* 0x0206000000007b1d */ /* 0x000fec0000002000 */
[----:B------:R-:W-:Y:S01]  /*0aa0*/  ISETP.NE.AND P0, PT, R16, 0x1, PT ;  /* 0x000000011000780c */ /* 0x000fe20003f05270 */
[----:B------:R0:W-:-:S12]  /*0ab0*/  STL [R1], R0 ;  /* 0x0000000001007387 */ /* 0x0001d80000100800 */
[----:B------:R-:W-:Y:S06]  /*0ac0*/  @!P0 BAR.ARV 0x9, 0x100 ;  /* 0x0244000000008b1d */ /* 0x000fec0000002000 */
[----:B---3--:R-:W-:Y:S01]  /*0ad0*/  ISETP.LE.AND P0, PT, RZ, UR8, PT ;  /* 0x00000008ff007c0c */ /* 0x008fe2000bf03270 */
[----:B------:R-:W-:-:S12]  /*0ae0*/  UIMAD UR8, UR7, UR4, UR6 ;  /* 0x00000004070872a4 */ /* 0x000fd8000f8e0206 */
[----:B0-----:R-:W-:Y:S05]  /*0af0*/  @!P0 BRA `(.L_x_4400) ;  /* 0x0000011000c88947 */ /* 0x001fea0003800000 */
        /* <DEDUP_REMOVED lines=12> */
[----:B------:R-:W-:-:S04]  /*0bc0*/  USEL UR57, UR57, 0x1, UP0 ;  /* 0x0000000139397887 */ /* 0x000fc80008000000 */
[----:B------:R-:W-:Y:S02]  /*0bd0*/  UIMAD UR39, UR57, UR39, URZ ;  /* 0x00000027392772a4 */ /* 0x000fe4000f8e023f */
[----:B0-----:R-:W-:-:S04]  /*0be0*/  USHF.L.U32 UR38, UR38, 0x7, URZ ;  /* 0x0000000726267899 */ /* 0x001fc8000800063f */
[----:B------:R-:W-:Y:S02]  /*0bf0*/  @UP1 UIADD3 UR4, UR38, 0x7f, URZ ;  /* 0x0000007f26041890 */ /* 0x000fe4000fffe03f */
[----:B------:R-:W-:Y:S02]  /*0c00*/  UIADD3 UR6, UR38, 0x7f, URZ ;  /* 0x0000007f26067890 */ /* 0x000fe4000fffe03f */
        /* <DEDUP_REMOVED lines=10> */
[----:B------:R-:W-:Y:S02]  /*0cb0*/  ULEA.HI.SX32 UR6, UR7, UR6, 0x1c ;  /* 0x0000000607067291 */ /* 0x000fe4000f8fe23f */
[----:B------:R-:W-:Y:S02]  /*0cc0*/  ULOP3.LUT UR7, UR8, 0xffff, URZ, 0xc0, !UPT ;  /* 0x0000ffff08077892 */ /* 0x000fe4000f8ec03f */
        /* <DEDUP_REMOVED lines=19> */
[----:B------:R-:W0:Y:S08]  /*0e00*/  I2F.RP R0, UR12 ;  /* 0x0000000c00007d06 */ /* 0x000e300008209400 */
[----:B0-----:R-:W2:Y:S02]  /*0e10*/  MUFU.RCP R0, R0 ;  /* 0x0000000000007308 */ /* 0x001ea40000001000 */
[----:B--2---:R-:W-:-:S02]  /*0e20*/  VIADD R2, R0, 0xffffffe ;  /* 0x0ffffffe00027836 */ /* 0x004fc40000000000 */
        /* <DEDUP_REMOVED lines=19> */
.L_x_4401:
[----:B------:R-:W-:Y:S02]  /*0f60*/  UIMAD UR5, UR7, UR4, URZ ;  /* 0x00000004070572a4 */ /* 0x000fe4000f8e023f */
[----:B------:R-:W-:Y:S01]  /*0f70*/  IMAD.U32 R3, RZ, RZ, UR4 ;  /* 0x00000004ff037e24 */ /* 0x000fe2000f8e00ff */
[----:B------:R-:W-:Y:S01]  /*0f80*/  MOV R0, UR10 ;  /* 0x0000000a00007c02 */ /* 0x000fe20008000f00 */
[----:B--2---:R-:W0:Y:S01]  /*0f90*/  S2R R2, SR_TID.X ;  /* 0x0000000000027919 */ /* 0x004e220000002100 */
[----:B------:R-:W-:Y:S02]  /*0fa0*/  PLOP3.LUT P0, PT, PT, PT, PT, 0x80, 0x0 ;  /* 0x000000000000781c */ /* 0x000fe40003f0f070 */
[----:B------:R-:W-:Y:S02]  /*0fb0*/  CS2R R150, SRZ ;  /* 0x0000000000967805 */ /* 0x000fe4000001ff00 */
[----:B------:R-:W-:Y:S01]  /*0fc0*/  VIADDMNMX R0, R3, UR5, R0, PT ;  /* 0x0000000503007c46 */ /* 0x000fe2000b800100 */
[----:B------:R-:W-:Y:S01]  /*0fd0*/  IMAD.U32 R23, RZ, RZ, UR5 ;  /* 0x00000005ff177e24 */ /* 0x000fe2000f8e00ff */
        /* <DEDUP_REMOVED lines=83> */
[----:B------:R-:W-:-:S04]  /*1510*/  UIADD3 UR5, UR4, -UR5, URZ ;  /* 0x8000000504057290 */ /* 0x000fc8000fffe03f */
[----:B------:R-:W-:-:S04]  /*1520*/  ULEA UR5, UR5, UR6, 0xd ;  /* 0x0000000605057291 */ /* 0x000fc8000f8e683f */
[----:B------:R-:W-:Y:S02]  /*1530*/  USHF.R.U32.HI UR4, URZ, 0x4, UR5 ;  /* 0x000000043f047899 */ /* 0x000fe40008011605 */
[----:B------:R-:W-:Y:S02]  /*1540*/  UIADD3 UR5, UR5, 0xa000, URZ ;  /* 0x0000a00005057890 */ /* 0x000fe4000fffe03f */
[----:B------:R-:W-:Y:S02]  /*1550*/  ULOP3.LUT UR4, UR4, 0x3fff, URZ, 0xc0, !UPT ;  /* 0x00003fff04047892 */ /* 0x000fe4000f8ec03f */
[----:B------:R-:W-:Y:S02]  /*1560*/  USHF.R.U32.HI UR5, URZ, 0x4, UR5 ;  /* 0x000000043f057899 */ /* 0x000fe40008011605 */
[----:B------:R-:W-:Y:S02]  /*1570*/  ULOP3.LUT UR37, UR4, 0x10000, URZ, 0xfc, !UPT ;  /* 0x0001000004257892 */ /* 0x000fe4000f8efc3f */
[----:B------:R-:W-:-:S03]  /*1580*/  ULOP3.LUT UR36, UR5, 0x3fff, URZ, 0xc0, !UPT ;  /* 0x00003fff05247892 */ /* 0x000fc6000f8ec03f */
[----:B------:R-:W-:Y:S02]  /*1590*/  UMOV UR5, 0x40000040 ;  /* 0x4000004000057882 */ /* 0x000fe40000000000 */
[----:B------:R-:W-:Y:S01]  /*15a0*/  UMOV UR4, UR37 ;  /* 0x0000002500047c82 */ /* 0x000fe20008000000 */
[----:B------:R-:W-:Y:S02]  /*15b0*/  IMAD.U32 R19, RZ, RZ, UR5 ;  /* 0x00000005ff137e24 */ /* 0x000fe4000f8e00ff */
[----:B------:R-:W-:Y:S01]  /*15c0*/  IMAD.U32 R18, RZ, RZ, UR4 ;  /* 0x00000004ff127e24 */ /* 0x000fe2000f8e00ff */
[----:B------:R-:W-:Y:S06]  /*15d0*/  @!P0 BRA `(.L_x_4403) ;  /* 0x0000000000408947 */ /* 0x000fec0003800000 */
[----:B------:R-:W-:Y:S01]  /*15e0*/  MOV R0, 0x0 ;  /* 0x0000000000007802 */ /* 0x000fe20000000f00 */
[----:B------:R-:W-:Y:S01]  /*15f0*/  ULDC.64 UR4, c[0x4][0x98] ;  /* 0x0100260000047ab9 */ /* 0x000fe20000000a00 */
[----:B------:R-:W-:Y:S01]  /*1600*/  ULDC.64 UR6, c[0x4][0x38] ;  /* 0x01000e0000067ab9 */ /* 0x000fe20000000a00 */
[----:B------:R-:W-:Y:S01]  /*1610*/  IMAD.U32 R4, RZ, RZ, UR4 ;  /* 0x00000004ff047e24 */ /* 0x000fe2000f8e00ff */
[----:B------:R0:W1:Y:S01]  /*1620*/  LDC.64 R2, c[0x4][R0] ;  /* 0x0100000000027b82 */ /* 0x0000620000000a00 */
[----:B------:R-:W-:Y:S01]  /*1630*/  MOV R5, UR5 ;  /* 0x0000000500057c02 */ /* 0x000fe20008000f00 */
        /* <DEDUP_REMOVED lines=10> */
.L_x_4403:
[----:B------:R-:W-:Y:S02]  /*16e0*/  R2UR UR4, R22 ;  /* 0x00000000160472ca */ /* 0x000fe400000e0000 */
[----:B------:R-:W-:Y:S02]  /*16f0*/  SHF.L.U32 R2, RZ, 0x1f, RZ ;  /* 0x0000001fff027819 */ /* 0x000fe400000006ff */
[----:B------:R-:W-:-:S09]  /*1700*/  IADD3 R200, R16, 0x8, RZ ;  /* 0x0000000810c87810 */ /* 0x000fd20007ffe0ff */
[----:B------:R-:W0:Y:S02]  /*1710*/  SYNCS.PHASECHK.TRANS64.TRYWAIT P0, [UR4+0x32400], R2 ;  /* 0x03240002ff0075a7 */ /* 0x000e240008000144 */
[----:B0-----:R-:W-:Y:S05]  /*1720*/  @!P0 BRA `(.L_x_4404) ;  /* 0x0000010400c48947 */ /* 0x001fea0003800000 */
.L_x_4525:
[----:B------:R-:W-:Y:S05]  /*1730*/  WARPSYNC.ALL ;  /* 0x0000000000007948 */ /* 0x000fea0003800000 */
[----:B------:R-:W2:Y:S01]  /*1740*/  LDL.LU R0, [R1+0x3c] ;  /* 0x00003c0001007983 */ /* 0x000ea20000300800 */
[----:B------:R1:W-:Y:S01]  /*1750*/  BAR.SYNC.DEFER_BLOCKING R200, 0x100 ;  /* 0x000400c80000751d */ /* 0x0003e20000010000 */
[----:B--2---:R-:W-:-:S04]  /*1760*/  LOP3.LUT R0, R0, 0x1, RZ, 0xfc, !PT ;  /* 0x0000000100007812 */ /* 0x004fc800078efcff */
[----:B------:R-:W-:-:S13]  /*1770*/  ISETP.NE.AND P0, PT, R0, 0x3, PT ;  /* 0x000000030000780c */ /* 0x000fda0003f05270 */
[----:B-1----:R-:W-:Y:S05]  /*1780*/  @!P0 BRA `(.L_x_4405) ;  /* 0x0000000000048947 */ /* 0x002fea0003800000 */
[----:B------:R-:W-:Y:S01]  /*1790*/  BPT.TRAP 0x1 ;  /* 0x000000040000795c */ /* 0x000fe20000300000 */
.L_x_4405:
[----:B------:R-:W-:-:S13]  /*17a0*/  R2UR UR4, R22 ;  /* 0x00000000160472ca */ /* 0x000fda00000e0000 */
[----:B------:R1:W2:Y:S01]  /*17b0*/  SYNCS.PHASECHK.TRANS64.TRYWAIT P1, [UR4+0x32430], R2 ;  /* 0x03243002ff0075a7 */ /* 0x0002a20008020144 */
[----:B------:R-:W-:Y:S05]  /*17c0*/  @!P0 BRA `(.L_x_4406) ;  /* 0x0000000000048947 */ /* 0x000fea0003800000 */
[----:B------:R-:W-:Y:S01]  /*17d0*/  BPT.TRAP 0x1 ;  /* 0x000000040000795c */ /* 0x000fe20000300000 */
.L_x_4406:
[----:B--2---:R-:W-:Y:S05]  /*17e0*/  @P1 BRA `(.L_x_4407) ;  /* 0x00000000000c1947 */ /* 0x004fea0003800000 */
[----:B------:R-:W-:-:S13]  /*17f0*/  R2UR UR4, R22 ;  /* 0x00000000160472ca */ /* 0x000fda00000e0000 */
[----:B------:R-:W2:Y:S02]  /*1800*/  SYNCS.PHASECHK.TRANS64.TRYWAIT P1, [UR4+0x32430], R2 ;  /* 0x03243002ff0075a7 */ /* 0x000ea40008020144 */
[----:B--2---:R-:W-:Y:S05]  /*1810*/  @!P1 BRA `(.L_x_4408) ;  /* 0x0000010400a49947 */ /* 0x004fea0003800000 */
.L_x_4407:
[----:B------:R-:W-:Y:S01]  /*1820*/  R2UR UR8, R22 ;  /* 0x00000000160872ca */ /* 0x000fe200000e0000 */
[----:B------:R-:W-:Y:S01]  /*1830*/  WARPGROUP.ARRIVE ;  /* 0x00000000000079c5 */ /* 0x000fe20000000000 */
[----:B------:R-:W-:Y:S01]  /*1840*/  UMOV UR6, UR37 ;  /* 0x0000002500067c82 */ /* 0x000fe20008000000 */
[----:B------:R-:W-:Y:S01]  /*1850*/  UMOV UR7, 0x40000040 ;  /* 0x4000004000077882 */ /* 0x000fe20000000000 */
[----:B------:R-:W-:Y:S01]  /*1860*/  UMOV UR11, 0x40000040 ;  /* 0x40000040000b7882 */ /* 0x000fe20000000000 */
[----:B------:R-:W-:Y:S01]  /*1870*/  UMOV UR5, UR7 ;  /* 0x0000000700057c82 */ /* 0x000fe20008000000 */
[----:B------:R-:W-:-:S07]  /*1880*/  IMAD.U32 R9, RZ, RZ, UR11 ;  /* 0x0000000bff097e24 */ /* 0x000fce000f8e00ff */
[----:B------:R-:W-:-:S04]  /*1890*/  UIADD3 UR4, UR8, 0x1c400, URZ ;  /* 0x0001c40008047890 */ /* 0x000fc8000fffe03f */
[----:B------:R-:W-:-:S04]  /*18a0*/  USHF.R.U32.HI UR4, URZ, 0x4, UR4 ;  /* 0x000000043f047899 */ /* 0x000fc80008011604 */
[----:B------:R-:W-:-:S04]  /*18b0*/  ULOP3.LUT UR4, UR4, 0x3fff, URZ, 0xc0, !UPT ;  /* 0x00003fff04047892 */ /* 0x000fc8000f8ec03f */
[----:B------:R-:W-:-:S03]  /*18c0*/  ULOP3.LUT UR9, UR4, 0x10000, URZ, 0xfc, !UPT ;  /* 0x0001000004097892 */ /* 0x000fc6000f8efc3f */
[----:B------:R-:W-:-:S03]  /*18d0*/  UMOV UR4, UR6 ;  /* 0x0000000600047c82 */ /* 0x000fc60008000000 */
[----:B------:R-:W-:Y:S01]  /*18e0*/  IMAD.U32 R20, RZ, RZ, UR9 ;  /* 0x00000009ff147e24 */ /* 0x000fe2000f8e00ff */
[----:B------:R-:W-:Y:S02]  /*18f0*/  UMOV UR6, UR9 ;  /* 0x0000000900067c82 */ /* 0x000fe40008000000 */
[----:B------:R-:W-:Y:S01]  /*1900*/  HGMMA.64x96x16.F32 R24, gdesc[UR4], RZ, !UPT, gsb0 ;  /* 0x01600000041879f0 */ /* 0x000fe2000c0008ff */
[----:B------:R-:W-:Y:S02]  /*1910*/  UIADD3 UR4, UR37, 0x2, URZ ;  /* 0x0000000225047890 */ /* 0x000fe4000fffe03f */
[----:B------:R-:W-:Y:S01]  /*1920*/  UIADD3 UR6, UR9, 0x2, URZ ;  /* 0x0000000209067890 */ /* 0x000fe2000fffe03f */
[----:B------:R-:W-:Y:S01]  /*1930*/  UMOV UR5, UR11 ;  /* 0x0000000b00057c82 */ /* 0x000fe20008000000 */
[----:B------:R-:W-:Y:S01]  /*1940*/  UMOV UR7, 0x40000040 ;  /* 0x4000004000077882 */ /* 0x000fe20000000000 */
[----:B------:R-:W-:Y:S02]  /*1950*/  UMOV UR11, 0x40000040 ;  /* 0x40000040000b7882 */ /* 0x000fe40000000000 */
[----:B------:R-:W-:Y:S01]  /*1960*/  UMOV UR10, UR4 ;  /* 0x00000004000a7c82 */ /* 0x000fe20008000000 */
[----:B------:R-:W-:Y:S01]  /*1970*/  IMAD.U32 R7, RZ, RZ, UR11 ;  /* 0x0000000bff077e24 */ /* 0x000fe2000f8e00ff */
[----:B------:R-:W-:Y:S01]  /*1980*/  UMOV UR4, UR10 ;  /* 0x0000000a00047c82 */ /* 0x000fe20008000000 */
[----:B------:R-:W-:Y:S01]  /*1990*/  IMAD.U32 R8, RZ, RZ, UR10 ;  /* 0x0000000aff087e24 */ /* 0x000fe2000f8e00ff */
[----:B------:R-:W-:-:S02]  /*19a0*/  WARPGROUP.DEPBAR.LE gsb0, 0x0 ;  /* 0x00008000000079c5 */ /* 0x000fc40000010000 */
        /* <DEDUP_REMOVED lines=22> */
[----:B------:R-:W2:Y:S02]  /*1b10*/  SYNCS.PHASECHK.TRANS64.TRYWAIT P1, [UR8+0x32410], R2 ;  /* 0x03241002ff0075a7 */ /* 0x000ea40008020148 */
[----:B--2---:R-:W-:Y:S05]  /*1b20*/  @!P1 BRA `(.L_x_4409) ;  /* 0x0000010000fc9947 */ /* 0x004fea0003800000 */
.L_x_4526:
[----:B------:R-:W-:Y:S05]  /*1b30*/  @!P0 BRA `(.L_x_4410) ;  /* 0x0000000000048947 */ /* 0x000fea0003800000 */
[----:B------:R-:W-:Y:S01]  /*1b40*/  BPT.TRAP 0x1 ;  /* 0x000000040000795c */ /* 0x000fe20000300000 */
.L_x_4410:
[----:B------:R-:W-:-:S13]  /*1b50*/  R2UR UR4, R22 ;  /* 0x00000000160472ca */ /* 0x000fda00000e0000 */
[----:B------:R2:W3:Y:S01]  /*1b60*/  SYNCS.PHASECHK.TRANS64.TRYWAIT P1, [UR4+0x32450], R2 ;  /* 0x03245002ff0075a7 */ /* 0x0004e20008020144 */
[----:B------:R-:W-:Y:S05]  /*1b70*/  @!P0 BRA `(.L_x_4411) ;  /* 0x0000000000048947 */ /* 0x000fea0003800000 */
[----:B------:R-:W-:Y:S01]  /*1b80*/  BPT.TRAP 0x1 ;  /* 0x000000040000795c */ /* 0x000fe20000300000 */
.L_x_4411:
[----:B---3--:R-:W-:Y:S05]  /*1b90*/  @P1 BRA `(.L_x_4412) ;  /* 0x00000000000c1947 */ /* 0x008fea0003800000 */
[----:B------:R-:W-:-:S13]  /*1ba0*/  R2UR UR4, R22 ;  /* 0x00000000160472ca */ /* 0x000fda00000e0000 */
[----:B------:R-:W3:Y:S02]  /*1bb0*/  SYNCS.PHASECHK.TRANS64.TRYWAIT P1, [UR4+0x32450], R2 ;  /* 0x03245002ff0075a7 */ /* 0x000ee40008020144 */
[----:B---3--:R-:W-:Y:S05]  /*1bc0*/  @!P1 BRA `(.L_x_4413) ;  /* 0x0000010000f09947 */ /* 0x008fea0003800000 */
.L_x_4412:
[----:B------:R-:W-:Y:S01]  /*1bd0*/  R2UR UR14, R22 ;  /* 0x00000000160e72ca */ /* 0x000fe200000e0000 */
[----:B------:R-:W-:Y:S01]  /*1be0*/  ULOP3.LUT UR10, UR36, 0x10000, URZ, 0xfc, !UPT ;  /* 0x00010000240a7892 */ /* 0x000fe2000f8efc3f */
[----:B------:R-:W-:Y:S01]  /*1bf0*/  WARPGROUP.ARRIVE ;  /* 0x00000000000079c5 */ /* 0x000fe20000000000 */
[----:B------:R-:W-:Y:S01]  /*1c00*/  UMOV UR7, 0x40000040 ;  /* 0x4000004000077882 */ /* 0x000fe20000000000 */
[----:B------:R-:W-:Y:S01]  /*1c10*/  UMOV UR9, 0x40000040 ;  /* 0x4000004000097882 */ /* 0x000fe20000000000 */
[----:B------:R-:W-:Y:S01]  /*1c20*/  UMOV UR5, UR7 ;  /* 0x0000000700057c82 */ /* 0x000fe20008000000 */
[----:B------:R-:W-:Y:S01]  /*1c30*/  IMAD.U32 R5, RZ, RZ, UR7 ;  /* 0x00000007ff057e24 */ /* 0x000fe2000f8e00ff */
[----:B------:R-:W-:Y:S01]  /*1c40*/  UIADD3 UR12, UR10, 0x400, URZ ;  /* 0x000004000a0c7890 */ /* 0x000fe2000fffe03f */
[----:B0-----:R-:W-:Y:S01]  /*1c50*/  IMAD.U32 R3, RZ, RZ, UR9 ;  /* 0x00000009ff037e24 */ /* 0x001fe2000f8e00ff */
[----:B------:R-:W-:Y:S01]  /*1c60*/  UMOV UR6, UR10 ;  /* 0x0000000a00067c82 */ /* 0x000fe20008000000 */
[----:B------:R-:W-:Y:S01]  /*1c70*/  UMOV UR13, 0x40000040 ;  /* 0x40000040000d7882 */ /* 0x000fe20000000000 */
[----:B------:R-:W-:Y:S01]  /*1c80*/  MOV R4, UR6 ;  /* 0x0000000600047c02 */ /* 0x000fe20008000f00 */
[----:B------:R-:W-:Y:S01]  /*1c90*/  UIADD3 UR16, UR10, 0x402, URZ ;  /* 0x000004020a107890 */ /* 0x000fe2000fffe03f */
[----:B------:R-:W-:Y:S01]  /*1ca0*/  LOP3.LUT R13, R72, 0xffffff80, RZ, 0xc0, !PT ;  /* 0xffffff80480d7812 */ /* 0x000fe200078ec0ff */
[----:B------:R-:W-:Y:S01]  /*1cb0*/  UIADD3 UR4, UR14, 0x400, URZ ;  /* 0x000004000e047890 */ /* 0x000fe2000fffe03f */
[----:B------:R-:W-:Y:S01]  /*1cc0*/  LEA.HI R73, R73, R152, RZ, 0x2 ;  /* 0x0000009849497211 */ /* 0x000fe200078f10ff */
[----:B------:R-:W-:Y:S01]  /*1cd0*/  UMOV UR17, 0x40000040 ;  /* 0x4000004000117882 */ /* 0x000fe20000000000 */
[----:B------:R-:W-:Y:S01]  /*1ce0*/  UIADD3 UR20, UR10, 0x404, URZ ;  /* 0x000004040a147890 */ /* 0x000fe2000fffe03f */
[C---:B------:R-:W-:Y:S01]  /*1cf0*/  IMAD.IADD R13, R152.reuse, 0x1, -R13 ;  /* 0x00000001980d7824 */ /* 0x040fe200078e0a0d */
[----:B------:R-:W-:Y:S01]  /*1d00*/  USHF.R.U32.HI UR4, URZ, 0x4, UR4 ;  /* 0x000000043f047899 */ /* 0x000fe20008011604 */
[----:B------:R-:W-:Y:S01]  /*1d10*/  LOP3.LUT R73, R73, 0xfffffffc, RZ, 0xc0, !PT ;  /* 0xfffffffc49497812 */ /* 0x000fe200078ec0ff */
[----:B------:R-:W-:Y:S01]  /*1d20*/  UMOV UR21, 0x40000040 ;  /* 0x4000004000157882 */ /* 0x000fe20000000000 */
[----:B------:R-:W-:Y:S01]  /*1d30*/  UIADD3 UR24, UR10, 0x406, URZ ;  /* 0x000004060a187890 */ /* 0x000fe2000fffe03f */
[----:B------:R-:W-:Y:S01]  /*1d40*/  SHF.R.S32.HI R0, RZ, 0x1f, R13 ;  /* 0x0000001fff007819 */ /* 0x000fe2000001140d */
[----:B------:R-:W-:Y:S01]  /*1d50*/  ULOP3.LUT UR11, UR4, 0x3fff, URZ, 0xc0, !UPT ;  /* 0x00003fff040b7892 */ /* 0x000fe2000f8ec03f */
[----:B------:R-:W-:Y:S01]  /*1d60*/  IMAD.IADD R73, R152, 0x1, -R73 ;  /* 0x0000000198497824 */ /* 0x000fe200078e0a49 */
[----:B------:R-:W-:Y:S01]  /*1d70*/  UMOV UR25, 0x40000040 ;  /* 0x4000004000197882 */ /* 0x000fe20000000000 */
[----:B------:R-:W-:Y:S01]  /*1d80*/  UMOV UR4, UR6 ;  /* 0x0000000600047c82 */ /* 0x000fe20008000000 */
[----:B------:R-:W-:Y:S01]  /*1d90*/  ULOP3.LUT UR15, UR11, 0x10000, URZ, 0xfc, !UPT ;  /* 0x000100000b0f7892 */ /* 0x000fe2000f8efc3f */
[----:B------:R-:W-:Y:S01]  /*1da0*/  LEA.HI R12, R0, R13, RZ, 0x2 ;  /* 0x0000000d000c7211 */ /* 0x000fe200078f10ff */
[----:B------:R-:W-:Y:S01]  /*1db0*/  UIADD3 UR28, UR10, 0x800, URZ ;  /* 0x000008000a1c7890 */ /* 0x000fe2000fffe03f */
[----:B------:R-:W0:Y:S01]  /*1dc0*/  S2R R81, SR_TID.X ;  /* 0x0000000000517919 */ /* 0x000e220000002100 */
[----:B------:R-:W-:Y:S01]  /*1dd0*/  UMOV UR29, 0x40000040 ;  /* 0x40000040001d7882 */ /* 0x000fe20000000000 */
[----:B------:R-:W-:Y:S01]  /*1de0*/  UIADD3 UR32, UR10, 0x802, URZ ;  /* 0x000008020a207890 */ /* 0x000fe2000fffe03f */
[----:B------:R-:W-:Y:S01]  /*1df0*/  LOP3.LUT R202, R12, 0x7ffffffc, RZ, 0xc0, !PT ;  /* 0x7ffffffc0cca7812 */ /* 0x000fe200078ec0ff */
[----:B------:R-:W-:Y:S01]  /*1e00*/  UMOV UR6, UR15 ;  /* 0x0000000f00067c82 */ /* 0x000fe20008000000 */
[----:B------:R-:W-:Y:S01]  /*1e10*/  UMOV UR33, 0x40000040 ;  /* 0x4000004000217882 */ /* 0x000fe20000000000 */
[----:B------:R-:W-:Y:S01]  /*1e20*/  HGMMA.64x96x16.F32 R24, gdesc[UR4], R24, gsb0 ;  /* 0x01600000041879f0 */ /* 0x000fe20008000818 */
[----:B------:R-:W-:Y:S01]  /*1e30*/  UIADD3 UR4, UR10, 0x2, URZ ;  /* 0x000000020a047890 */ /* 0x000fe2000fffe03f */
[----:B------:R-:W-:Y:S01]  /*1e40*/  IADD3 R202, R13, -R202, RZ ;  /* 0x800000ca0dca7210 */ /* 0x000fe20007ffe0ff */
[----:B------:R-:W-:Y:S01]  /*1e50*/  UIADD3 UR6, UR15, 0x2, URZ ;  /* 0x000000020f067890 */ /* 0x000fe2000fffe03f */
[----:B------:R-:W-:Y:S01]  /*1e60*/  IMAD.U32 R170, RZ, RZ, UR14 ;  /* 0x0000000effaa7e24 */ /* 0x000fe2000f8e00ff */
[----:B------:R-:W-:Y:S01]  /*1e70*/  UMOV UR5, UR9 ;  /* 0x0000000900057c82 */ /* 0x000fe20008000000 */
[----:B------:R-:W-:Y:S01]  /*1e80*/  UMOV UR7, 0x40000040 ;  /* 0x4000004000077882 */ /* 0x000fe20000000000 */
[----:B------:R-:W-:Y:S01]  /*1e90*/  UMOV UR9, 0x40000040 ;  /* 0x4000004000097882 */ /* 0x000fe20000000000 */
[----:B------:R-:W-:Y:S01]  /*1ea0*/  UMOV UR8, UR4 ;  /* 0x0000000400087c82 */ /* 0x000fe20008000000 */
[----:B------:R-:W-:Y:S01]  /*1eb0*/  IMAD.U32 R15, RZ, RZ, UR9 ;  /* 0x00000009ff0f7e24 */ /* 0x000fe2000f8e00ff */
[----:B------:R-:W-:Y:S01]  /*1ec0*/  UMOV UR4, UR8 ;  /* 0x0000000800047c82 */ /* 0x000fe20008000000 */
[----:B-12---:R-:W-:Y:S01]  /*1ed0*/  IMAD.U32 R2, RZ, RZ, UR8 ;  /* 0x00000008ff027e24 */ /* 0x006fe2000f8e00ff */
[----:B------:R-:W-:Y:S01]  /*1ee0*/  UIADD3 UR36, UR10, 0x804, URZ ;  /* 0x000008040a247890 */ /* 0x000fe2000fffe03f */
[----:B------:R-:W-:Y:S01]  /*1ef0*/  IMAD.U32 R21, RZ, RZ, UR15 ;  /* 0x0000000fff157e24 */ /* 0x000fe2000f8e00ff */
        /* <DEDUP_REMOVED lines=9> */
[----:B0-----:R-:W-:Y:S01]  /*1f90*/  LOP3.LUT R81, R81, 0x7f, RZ, 0xc0, !PT ;  /* 0x0000007f51517812 */ /* 0x001fe200078ec0ff */
[----:B------:R-:W-:Y:S01]  /*1fa0*/  UMOV UR60, URZ ;  /* 0x0000003f003c7c82 */ /* 0x000fe20008000000 */
[----:B------:R-:W-:-:S02]  /*1fb0*/  WARPGROUP.DEPBAR.LE gsb0, 0x0 ;  /* 0x00008000000079c5 */ /* 0x000fc40000010000 */
[----:B------:R-:W-:-:S06]  /*1fc0*/  WARPGROUP.ARRIVE ;  /* 0x00000000000079c5 */ /* 0x000fcc0000000000 */
[----:B------:R-:W-:Y:S01]  /*1fd0*/  HGMMA.64x96x16.F32 R24, gdesc[UR4], R24, gsb0 ;  /* 0x01600000041879f0 */ /* 0x000fe20008000818 */
[----:B------:R-:W-:Y:S02]  /*1fe0*/  UIADD3 UR4, UR10, 0x4, URZ ;  /* 0x000000040a047890 */ /* 0x000fe4000fffe03f */
[----:B------:R-:W-:Y:S01]  /*1ff0*/  UIADD3 UR6, UR15, 0x4, URZ ;  /* 0x000000040f067890 */ /* 0x000fe2000fffe03f */
[----:B------:R-:W-:Y:S01]  /*2000*/  UMOV UR5, UR9 ;  /* 0x0000000900057c82 */ /* 0x000fe20008000000 */
[----:B------:R-:W-:Y:S01]  /*2010*/  UMOV UR7, 0x40000040 ;  /* 0x4000004000077882 */ /* 0x000fe20000000000 */
[----:B------:R-:W-:Y:S02]  /*2020*/  UMOV UR9, 0x40000040 ;  /* 0x4000004000097882 */ /* 0x000fe40000000000 */
[----:B------:R-:W-:Y:S02]  /*2030*/  UMOV UR8, UR4 ;  /* 0x0000000400087c82 */ /* 0x000fe40008000000 */
[----:B------:R-:W-:Y:S01]  /*2040*/  UMOV UR4, UR8 ;  /* 0x0000000800047c82 */ /* 0x000fe20008000000 */
[----:B------:R-:W-:Y:S01]  /*2050*/  IMAD.U32 R14, RZ, RZ, UR8 ;  /* 0x00000008ff0e7e24 */ /* 0x000fe2000f8e00ff */
[----:B------:R-:W-:Y:S01]  /*2060*/  UIADD3 UR8, UR10, 0x6, URZ ;  /* 0x000000060a087890 */ /* 0x000fe2000fffe03f */
        /* <DEDUP_REMOVED lines=91> */
[----:B------:R-:W-:Y:S01]  /*2620*/  MOV R11, UR5 ;  /* 0x00000005000b7c02 */ /* 0x000fe20008000f00 */
[----:B------:R-:W-:Y:S01]  /*2630*/  IMAD.U32 R10, RZ, RZ, UR4 ;  /* 0x00000004ff0a7e24 */ /* 0x000fe2000f8e00ff */
[----:B------:R-:W-:Y:S01]  /*2640*/  ULDC UR10, c[0x0][0xa80] ;  /* 0x0002a000000a7ab9 */ /* 0x000fe20000000800 */
[----:B------:R-:W-:Y:S01]  /*2650*/  UMOV UR15, 0x40000040 ;  /* 0x40000040000f7882 */ /* 0x000fe20000000000 */
[----:B------:R-:W-:-:S02]  /*2660*/  WARPGROUP.DEPBAR.LE gsb0, 0x0 ;  /* 0x00008000000079c5 */ /* 0x000fc40000010000 */
[----:B------:R-:W-:-:S06]  /*2670*/  WARPGROUP.ARRIVE ;  /* 0x00000000000079c5 */ /* 0x000fcc0000000000 */
[----:B------:R-:W-:Y:S01]  /*2680*/  HGMMA.64x96x16.F32 R24, gdesc[UR4], R24, gsb0 ;  /* 0x01600000041879f0 */ /* 0x000fe20008000818 */
[----:B------:R-:W-:Y:S01]  /*2690*/  ULDC UR5, c[0x0][0xad0] ;  /* 0x0002b40000057ab9 */ /* 0x000fe20000000800 */
[----:B------:R-:W-:Y:S01]  /*26a0*/  ULDC UR4, c[0x0][0x448] ;  /* 0x0001120000047ab9 */ /* 0x000fe20000000800 */
[----:B------:R-:W-:Y:S01]  /*26b0*/  ULDC UR6, c[0x0][0x288] ;  /* 0x0000a20000067ab9 */ /* 0x000fe20000000800 */
[----:B------:R-:W-:-:S06]  /*26c0*/  UISETP.NE.AND UP0, UPT, UR4, 0x1, UPT ;  /* 0x000000010400788c */ /* 0x000fcc000bf05270 */
[----:B------:R-:W-:-:S05]  /*26d0*/  PLOP3.LUT P1, PT, PT, PT, UP0, 0x80, 0x0 ;  /* 0x000000000000781c */ /* 0x000fca0003f2f008 */
[----:B------:R-:W-:Y:S01]  /*26e0*/  @UP0 ULDC UR4, c[0x0][0x44c] ;  /* 0x0001130000040ab9 */ /* 0x000fe20000000800 */
[----:B------:R-:W-:Y:S01]  /*26f0*/  @UP0 ULDC UR7, c[0x0][0x450] ;  /* 0x0001140000070ab9 */ /* 0x000fe20000000800 */
[----:B------:R-:W-:Y:S02]  /*2700*/  WARPGROUP.DEPBAR.LE gsb0, 0x0 ;  /* 0x00008000000079c5 */ /* 0x000fe40000010000 */
[----:B------:R-:W-:Y:S01]  /*2710*/  FMUL.FTZ R24, R24, UR5 ;  /* 0x0000000518187c20 */ /* 0x000fe20008410000 */
[----:B------:R-:W-:Y:S01]  /*2720*/  FMUL.FTZ R27, R27, UR5 ;  /* 0x000000051b1b7c20 */ /* 0x000fe20008410000 */
[----:B------:R-:W-:Y:S01]  /*2730*/  FMUL.FTZ R25, R25, UR5 ;  /* 0x0000000519197c20 */ /* 0x000fe20008410000 */
[----:B------:R-:W-:Y:S01]  /*2740*/  FMUL.FTZ R26, R26, UR5 ;  /* 0x000000051a1a7c20 */ /* 0x000fe20008410000 */
[----:B------:R0:W1:Y:S01]  /*2750*/  MUFU.TANH R75, R24 ;  /* 0x00000018004b7308 */ /* 0x0000620000002400 */
[----:B------:R-:W-:Y:S01]  /*2760*/  FMUL.FTZ R33, R33, UR5 ;  /* 0x0000000521217c20 */ /* 0x000fe20008410000 */
[----:B------:R-:W-:Y:S01]  /*2770*/  FMUL.FTZ R32, R32, UR5 ;  /* 0x0000000520207c20 */ /* 0x000fe20008410000 */
[----:B------:R-:W-:Y:S01]  /*2780*/  FMUL.FTZ R36, R36, UR5 ;  /* 0x0000000524247c20 */ /* 0x000fe20008410000 */
[----:B------:R-:W-:Y:S01]  /*2790*/  FMUL.FTZ R28, R28, UR5 ;  /* 0x000000051c1c7c20 */ /* 0x000fe20008410000 */
[----:B------:R-:W-:Y:S01]  /*27a0*/  FMUL.FTZ R41, R41, UR5 ;  /* 0x0000000529297c20 */ /* 0x000fe20008410000 */
[----:B------:R-:W-:Y:S01]  /*27b0*/  FMUL.FTZ R44, R44, UR5 ;  /* 0x000000052c2c7c20 */ /* 0x000fe20008410000 */
[----:B------:R-:W-:Y:S01]  /*27c0*/  FMUL.FTZ R29, R29, UR5 ;  /* 0x000000051d1d7c20 */ /* 0x000fe20008410000 */
[----:B------:R2:W-:Y:S01]  /*27d0*/  MUFU.TANH R78, R27 ;  /* 0x0000001b004e7308 */ /* 0x0005e20000002400 */
[----:B0-----:R-:W-:Y:S01]  /*27e0*/  LEA.HI R24, R74, R74, RZ, 0x1 ;  /* 0x0000004a4a187211 */ /* 0x001fe200078f08ff */
[----:B------:R-:W-:Y:S01]  /*27f0*/  FMUL.FTZ R37, R37, UR5 ;  /* 0x0000000525257c20 */ /* 0x000fe20008410000 */
[----:B------:R-:W-:Y:S01]  /*2800*/  FMUL.FTZ R45, R45, UR5 ;  /* 0x000000052d2d7c20 */ /* 0x000fe20008410000 */
[----:B------:R-:W-:Y:S01]  /*2810*/  FMUL.FTZ R52, R52, UR5 ;  /* 0x0000000534347c20 */ /* 0x000fe20008410000 */
[----:B------:R-:W-:Y:S01]  /*2820*/  FMUL.FTZ R53, R53, UR5 ;  /* 0x0000000535357c20 */ /* 0x000fe20008410000 */
[----:B------:R-:W-:Y:S01]  /*2830*/  FMUL.FTZ R40, R40, UR5 ;  /* 0x0000000528287c20 */ /* 0x000fe20008410000 */
[----:B------:R-:W-:Y:S01]  /*2840*/  FMUL.FTZ R48, R48, UR5 ;  /* 0x0000000530307c20 */ /* 0x000fe20008410000 */
[----:B------:R0:W3:Y:S01]  /*2850*/  MUFU.TANH R76, R25 ;  /* 0x00000019004c7308 */ /* 0x0000e20000002400 */
[----:B--2---:R-:W-:Y:S01]  /*2860*/  LOP3.LUT R27, R24, 0x3fffffe, RZ, 0xc0, !PT ;  /* 0x03fffffe181b7812 */ /* 0x004fe200078ec0ff */
[----:B------:R-:W-:Y:S01]  /*2870*/  FMUL.FTZ R56, R56, UR5 ;  /* 0x0000000538387c20 */ /* 0x000fe20008410000 */
[----:B------:R-:W-:Y:S01]  /*2880*/  LEA.HI R24, R0, R13, RZ, 0x5 ;  /* 0x0000000d00187211 */ /* 0x000fe200078f28ff */
[----:B------:R-:W-:Y:S01]  /*2890*/  FMUL.FTZ R61, R61, UR5 ;  /* 0x000000053d3d7c20 */ /* 0x000fe20008410000 */
[----:B------:R-:W-:Y:S01]  /*28a0*/  SHF.R.S32.HI R0, RZ, 0x2, R12 ;  /* 0x00000002ff007819 */ /* 0x000fe2000001140c */
[----:B------:R-:W-:Y:S01]  /*28b0*/  IMAD.IADD R27, R74, 0x1, -R27 ;  /* 0x000000014a1b7824 */ /* 0x000fe200078e0a1b */
[----:B------:R-:W-:Y:S01]  /*28c0*/  SHF.R.S32.HI R24, RZ, 0x5, R24 ;  /* 0x00000005ff187819 */ /* 0x000fe20000011418 */
[----:B------:R2:W-:Y:S01]  /*28d0*/  MUFU.TANH R77, R26 ;  /* 0x0000001a004d7308 */ /* 0x0005e20000002400 */
[----:B0-----:R-:W-:Y:S01]  /*28e0*/  SHF.R.S32.HI R25, RZ, 0x1f, R12 ;  /* 0x0000001fff197819 */ /* 0x001fe2000001140c */
[----:B------:R-:W-:Y:S01]  /*28f0*/  FMUL.FTZ R64, R64, UR5 ;  /* 0x0000000540407c20 */ /* 0x000fe20008410000 */
[----:B------:R-:W-:Y:S01]  /*2900*/  LEA R24, R24, UR38, 0x4 ;  /* 0x0000002618187c11 */ /* 0x000fe2000f8e20ff */
[----:B------:R-:W-:Y:S01]  /*2910*/  FMUL.FTZ R49, R49, UR5 ;  /* 0x0000000531317c20 */ /* 0x000fe20008410000 */
[-C--:B------:R-:W-:Y:S01]  /*2920*/  LEA.HI R25, R25, R0.reuse, RZ, 0x3 ;  /* 0x0000000019197211 */ /* 0x080fe200078f18ff */
[----:B------:R-:W-:Y:S01]  /*2930*/  FMUL.FTZ R65, R65, UR5 ;  /* 0x0000000541417c20 */ /* 0x000fe20008410000 */
[----:B------:R-:W-:Y:S01]  /*2940*/  FMUL.FTZ R57, R57, UR5 ;  /* 0x0000000539397c20 */ /* 0x000fe20008410000 */
[----:B------:R-:W0:Y:S01]  /*2950*/  MUFU.TANH R182, R32 ;  /* 0x0000002000b67308 */ /* 0x000e220000002400 */
[----:B--2---:R-:W-:Y:S01]  /*2960*/  LEA.HI R26, R73, R73, RZ, 0x1 ;  /* 0x00000049491a7211 */ /* 0x004fe200078f08ff */
[----:B------:R-:W-:Y:S01]  /*2970*/  FMUL.FTZ R30, R30, UR5 ;  /* 0x000000051e1e7c20 */ /* 0x000fe20008410000 */
[----:B------:R-:W-:Y:S01]  /*2980*/  LOP3.LUT R25, R25, 0xfffffff8, RZ, 0xc0, !PT ;  /* 0xfffffff819197812 */ /* 0x000fe200078ec0ff */
[----:B------:R-:W-:Y:S01]  /*2990*/  FMUL.FTZ R68, R68, UR5 ;  /* 0x0000000544447c20 */ /* 0x000fe20008410000 */
[----:B------:R-:W-:Y:S01]  /*29a0*/  LOP3.LUT R26, R26, 0x1ffffffe, RZ, 0xc0, !PT ;  /* 0x1ffffffe1a1a7812 */ /* 0x000fe200078ec0ff */
[----:B------:R-:W-:Y:S01]  /*29b0*/  FMUL.FTZ R60, R60, UR5 ;  /* 0x000000053c3c7c20 */ /* 0x000fe20008410000 */
[----:B------:R-:W-:Y:S01]  /*29c0*/  IADD3 R24, R24, R0, -R25 ;  /* 0x0000000018187210 */ /* 0x000fe20007ffe819 */
[----:B------:R-:W2:Y:S01]  /*29d0*/  MUFU.TANH R33, R33 ;  /* 0x0000002100217308 */ /* 0x000ea20000002400 */
[----:B------:R-:W-:Y:S01]  /*29e0*/  FMUL.FTZ R31, R31, UR5 ;  /* 0x000000051f1f7c20 */ /* 0x000fe20008410000 */
[----:B------:R-:W-:-:S02]  /*29f0*/  IMAD.IADD R26, R73, 0x1, -R26 ;  /* 0x00000001491a7824 */ /* 0x000fc400078e0a1a */
[----:B------:R-:W-:Y:S01]  /*2a00*/  FMUL.FTZ R34, R34, UR5 ;  /* 0x0000000522227c20 */ /* 0x000fe20008410000 */
[----:B------:R-:W-:Y:S02]  /*2a10*/  IMAD R27, R27, 0x40, R24 ;  /* 0x000000401b1b7824 */ /* 0x000fe400078e0218 */
[----:B------:R-:W-:Y:S01]  /*2a20*/  FMUL.FTZ R35, R35, UR5 ;  /* 0x0000000523237c20 */ /* 0x000fe20008410000 */
[----:B------:R-:W-:Y:S01]  /*2a30*/  FMUL.FTZ R38, R38, UR5 ;  /* 0x0000000526267c20 */ /* 0x000fe20008410000 */
[----:B------:R-:W-:Y:S01]  /*2a40*/  FMUL.FTZ R39, R39, UR5 ;  /* 0x0000000527277c20 */ /* 0x000fe20008410000 */
[----:B------:R-:W-:Y:S01]  /*2a50*/  IMAD R201, R26, 0x8, R27 ;  /* 0x000000081ac97824 */ /* 0x000fe200078e021b */
[----:B------:R3:W-:Y:S01]  /*2a60*/  MUFU.TANH R79, R28 ;  /* 0x0000001c004f7308 */ /* 0x0007e20000002400 */
[----:B------:R-:W-:Y:S01]  /*2a70*/  FMUL.FTZ R42, R42, UR5 ;  /* 0x000000052a2a7c20 */ /* 0x000fe20008410000 */
[----:B------:R-:W-:Y:S01]  /*2a80*/  FMUL.FTZ R43, R43, UR5 ;  /* 0x000000052b2b7c20 */ /* 0x000fe20008410000 */
[----:B------:R-:W-:Y:S01]  /*2a90*/  @P1 IMAD.HI.U32 R24, R201, UR4, RZ ;  /* 0x00000004c9181c27 */ /* 0x000fe2000f8e00ff */
[----:B------:R-:W-:-:S03]  /*2aa0*/  @UP0 ULDC UR4, c[0x0][0x450] ;  /* 0x0001140000040ab9 */ /* 0x000fc60000000800 */
[----:B------:R-:W-:Y:S01]  /*2ab0*/  FMUL.FTZ R46, R46, UR5 ;  /* 0x000000052e2e7c20 */ /* 0x000fe20008410000 */
[----:B------:R-:W-:Y:S01]  /*2ac0*/  FMUL.FTZ R47, R47, UR5 ;  /* 0x000000052f2f7c20 */ /* 0x000fe20008410000 */
[----:B------:R-:W-:Y:S01]  /*2ad0*/  IMAD.MOV.U32 R0, RZ, RZ, R201 ;  /* 0x000000ffff007224 */ /* 0x000fe200078e00c9 */
[----:B------:R-:W-:Y:S01]  /*2ae0*/  @P1 SHF.R.U32.HI R0, RZ, UR4, R24 ;  /* 0x00000004ff001c19 */ /* 0x000fe20008011618 */
[----:B------:R-:W-:Y:S01]  /*2af0*/  UIMAD UR4, UR61, -0x60, UR39 ;  /* 0xffffffa03d0478a4 */ /* 0x000fe2000f8e0227 */
[----:B------:R-:W4:Y:S01]  /*2b00*/  MUFU.TANH R36, R36 ;  /* 0x0000002400247308 */ /* 0x000f220000002400 */
[----:B------:R-:W-:Y:S01]  /*2b10*/  FMUL.FTZ R50, R50, UR5 ;  /* 0x0000000532327c20 */ /* 0x000fe20008410000 */
[----:B------:R-:W-:Y:S01]  /*2b20*/  FMUL.FTZ R51, R51, UR5 ;  /* 0x0000000533337c20 */ /* 0x000fe20008410000 */
[----:B------:R-:W5:Y:S01]  /*2b30*/  SHFL.IDX PT, R24, R0, RZ, 0x1c1f ;  /* 0x001c1fff00187589 */ /* 0x000f6200000e0000 */
[----:B------:R-:W-:Y:S01]  /*2b40*/  UIADD3 UR4, UR4, 0x60, URZ ;  /* 0x0000006004047890 */ /* 0x000fe2000fffe03f */
[----:B------:R-:W-:Y:S01]  /*2b50*/  FMUL.FTZ R54, R54, UR5 ;  /* 0x0000000536367c20 */ /* 0x000fe20008410000 */
[----:B------:R-:W-:Y:S01]  /*2b60*/  FMUL.FTZ R55, R55, UR5 ;  /* 0x0000000537377c20 */ /* 0x000fe20008410000 */
[----:B------:R-:W4:Y:S01]  /*2b70*/  SHFL.IDX PT, R25, R0, 0x1, 0x1c1f ;  /* 0x003c1f0000197f89 */ /* 0x000f2200000e0000 */
[----:B------:R-:W4:Y:S01]  /*2b80*/  MUFU.TANH R41, R41 ;  /* 0x0000002900297308 */ /* 0x000f220000002400 */
[----:B------:R-:W-:Y:S01]  /*2b90*/  FMUL.FTZ R58, R58, UR5 ;  /* 0x000000053a3a7c20 */ /* 0x000fe20008410000 */
[----:B------:R-:W-:-:S02]  /*2ba0*/  IMAD.U32 R13, RZ, RZ, UR4 ;  /* 0x00000004ff0d7e24 */ /* 0x000fc4000f8e00ff */
[----:B------:R-:W-:Y:S01]  /*2bb0*/  FMUL.FTZ R59, R59, UR5 ;  /* 0x000000053b3b7c20 */ /* 0x000fe20008410000 */
[----:B------:R-:W-:Y:S01]  /*2bc0*/  FMUL.FTZ R62, R62, UR5 ;  /* 0x000000053e3e7c20 */ /* 0x000fe20008410000 */
[----:B------:R-:W-:Y:S01]  /*2bd0*/  FMUL.FTZ R63, R63, UR5 ;  /* 0x000000053f3f7c20 */ /* 0x000fe20008410000 */
[----:B------:R-:W-:Y:S02]  /*2be0*/  IMAD R12, R202, -0x2, R13 ;  /* 0xfffffffeca0c7824 */ /* 0x000fe400078e020d */
[----:B------:R-:W-:Y:S01]  /*2bf0*/  FMUL.FTZ R66, R66, UR5 ;  /* 0x0000000542427c20 */ /* 0x000fe20008410000 */
[----:B------:R-:W-:Y:S01]  /*2c00*/  IMAD.U32 R13, RZ, RZ, UR6 ;  /* 0x00000006ff0d7e24 */ /* 0x000fe2000f8e00ff */
[----:B------:R-:W4:Y:S01]  /*2c10*/  MUFU.TANH R44, R44 ;  /* 0x0000002c002c7308 */ /* 0x000f220000002400 */
[----:B------:R-:W-:Y:S01]  /*2c20*/  FMUL.FTZ R67, R67, UR5 ;  /* 0x0000000543437c20 */ /* 0x000fe20008410000 */
[----:B------:R-:W-:Y:S01]  /*2c30*/  FMUL.FTZ R69, R69, UR5 ;  /* 0x0000000545457c20 */ /* 0x000fe20008410000 */
[----:B------:R-:W-:Y:S01]  /*2c40*/  FMUL.FTZ R70, R70, UR5 ;  /* 0x0000000546467c20 */ /* 0x000fe20008410000 */
[----:B------:R-:W-:Y:S01]  /*2c50*/  IADD3 R13, R12, 0x1, -R13 ;  /* 0x000000010c0d7810 */ /* 0x000fe20007ffe80d */
[----:B------:R-:W-:Y:S01]  /*2c60*/  FMUL.FTZ R71, R71, UR5 ;  /* 0x0000000547477c20 */ /* 0x000fe20008410000 */
[----:B------:R-:W-:Y:S01]  /*2c70*/  ULOP3.LUT UR5, UR11, 0x3000000, URZ, 0xfc, !UPT ;  /* 0x030000000b057892 */ /* 0x000fe2000f8efc3f */
[----:B------:R-:W-:Y:S01]  /*2c80*/  R2UR UR11, R23 ;  /* 0x00000000170b72ca */ /* 0x000fe200000e0000 */
[----:B------:R-:W4:Y:S01]  /*2c90*/  MUFU.TANH R29, R29 ;  /* 0x0000001d001d7308 */ /* 0x000f220000002400 */
[----:B------:R-:W-:Y:S01]  /*2ca0*/  UIADD3 UR61, UR61, -0x2, URZ ;  /* 0xfffffffe3d3d7890 */ /* 0x000fe2000fffe03f */
[----:B-----5:R-:W-:Y:S01]  /*2cb0*/  VIADDMNMX R24, R24, R13, R12, PT ;  /* 0x0000000d18187246 */ /* 0x020fe2000380010c */
[----:B------:R-:W-:-:S02]  /*2cc0*/  UIADD3 UR4, UR5, 0x80, URZ ;  /* 0x0000008005047890 */ /* 0x000fc4000fffe03f */
[----:B------:R-:W-:Y:S01]  /*2cd0*/  UMOV UR14, UR5 ;  /* 0x00000005000e7c82 */ /* 0x000fe20008000000 */
[C---:B------:R-:W-:Y:S02]  /*2ce0*/  ISETP.GT.AND P6, PT, R24.reuse, RZ, PT ;  /* 0x000000ff1800720c */ /* 0x040fe40003fc4270 */
[----:B------:R-:W-:Y:S01]  /*2cf0*/  MUFU.TANH R37, R37 ;  /* 0x0000002500257308 */ /* 0x000fe20000002400 */
[C---:B------:R-:W-:Y:S02]  /*2d00*/  ISETP.GT.AND P5, PT, R24.reuse, 0x1, PT ;  /* 0x000000011800780c */ /* 0x040fe40003fa4270 */
[----:B-1----:R-:W-:Y:S02]  /*2d10*/  FSEL R26, R75, -INF , P6 ;  /* 0xff8000004b1a7808 */ /* 0x002fe40003000000 */
[C---:B------:R-:W-:Y:S02]  /*2d20*/  ISETP.GT.AND P3, PT, R24.reuse, 0x10, PT ;  /* 0x000000101800780c */ /* 0x040fe40003f64270 */
[C---:B------:R-:W-:Y:S01]  /*2d30*/  ISETP.GT.AND P6, PT, R24.reuse, 0x11, PT ;  /* 0x000000111800780c */ /* 0x040fe20003fc4270 */
[----:B------:R-:W1:Y:S01]  /*2d40*/  MUFU.TANH R45, R45 ;  /* 0x0000002d002d7308 */ /* 0x000e620000002400 */
[----:B------:R-:W-:-:S02]  /*2d50*/  ISETP.GT.AND P2, PT, R24, 0x8, PT ;  /* 0x000000081800780c */ /* 0x000fc40003f44270 */
[----:B---3--:R-:W-:Y:S02]  /*2d60*/  FSEL R28, R76, -INF , P5 ;  /* 0xff8000004c1c7808 */ /* 0x008fe40002800000 */
[----:B------:R-:W-:Y:S02]  /*2d70*/  ISETP.GT.AND P5, PT, R24, 0x18, PT ;  /* 0x000000181800780c */ /* 0x000fe40003fa4270 */
[----:B0-----:R-:W-:Y:S01]  /*2d80*/  FSEL R182, R182, -INF , P3 ;  /* 0xff800000b6b67808 */ /* 0x001fe20001800000 */
[----:B------:R-:W0:Y:S01]  /*2d90*/  MUFU.TANH R52, R52 ;  /* 0x0000003400347308 */ /* 0x000e220000002400 */
[----:B--2---:R-:W-:Y:S02]  /*2da0*/  FSEL R186, R33, -INF , P6 ;  /* 0xff80000021ba7808 */ /* 0x004fe40003000000 */
[C---:B------:R-:W-:Y:S02]  /*2db0*/  ISETP.GT.AND P3, PT, R24.reuse, 0x21, PT ;  /* 0x000000211800780c */ /* 0x040fe40003f64270 */
[----:B------:R-:W-:-:S02]  /*2dc0*/  ISETP.GT.AND P6, PT, R24, 0x28, PT ;  /* 0x000000281800780c */ /* 0x000fc40003fc4270 */
[----:B------:R-:W-:Y:S01]  /*2dd0*/  ISETP.GT.AND P4, PT, R24, 0x9, PT ;  /* 0x000000091800780c */ /* 0x000fe20003f84270 */
[----:B------:R-:W2:Y:S01]  /*2de0*/  MUFU.TANH R53, R53 ;  /* 0x0000003500357308 */ /* 0x000ea20000002400 */
[----:B----4-:R-:W-:Y:S02]  /*2df0*/  VIADDMNMX R25, R25, R13, R12, PT ;  /* 0x0000000d19197246 */ /* 0x010fe4000380010c */
[----:B------:R-:W-:Y:S02]  /*2e00*/  FSEL R188, R36, -INF , P5 ;  /* 0xff80000024bc7808 */ /* 0x000fe40002800000 */
[----:B------:R-:W-:Y:S02]  /*2e10*/  ISETP.GT.AND P5, PT, R24, 0x29, PT ;  /* 0x000000291800780c */ /* 0x000fe40003fa4270 */
[----:B------:R-:W-:Y:S01]  /*2e20*/  FSEL R196, R41, -INF , P3 ;  /* 0xff80000029c47808 */ /* 0x000fe20001800000 */
[----:B------:R-:W3:Y:S01]  /*2e30*/  MUFU.TANH R40, R40 ;  /* 0x0000002800287308 */ /* 0x000ee20000002400 */
[----:B------:R-:W-:-:S02]  /*2e40*/  FSEL R194, R44, -INF , P6 ;  /* 0xff8000002cc27808 */ /* 0x000fc40003000000 */
[C---:B------:R-:W-:Y:S02]  /*2e50*/  ISETP.GT.AND P3, PT, R24.reuse, 0x38, PT ;  /* 0x000000381800780c */ /* 0x040fe40003f64270 */
[C---:B------:R-:W-:Y:S02]  /*2e60*/  ISETP.GT.AND P6, PT, R24.reuse, 0x39, PT ;  /* 0x000000391800780c */ /* 0x040fe40003fc4270 */
[----:B------:R-:W-:Y:S01]  /*2e70*/  FSEL R32, R29, -INF , P4 ;  /* 0xff8000001d207808 */ /* 0x000fe20002000000 */
[----:B------:R-:W-:Y:S01]  /*2e80*/  MUFU.TANH R48, R48 ;  /* 0x0000003000307308 */ /* 0x000fe20000002400 */
[C---:B------:R-:W-:Y:S02]  /*2e90*/  ISETP.GT.AND P4, PT, R24.reuse, 0x20, PT ;  /* 0x000000201800780c */ /* 0x040fe40003f84270 */
[----:B-1----:R-:W-:Y:S02]  /*2ea0*/  FSEL R192, R45, -INF , P5 ;  /* 0xff8000002dc07808 */ /* 0x002fe40002800000 */
[----:B------:R-:W-:-:S02]  /*2eb0*/  ISETP.GT.AND P5, PT, R24, 0x40, PT ;  /* 0x000000401800780c */ /* 0x000fc40003fa4270 */
[----:B0-----:R-:W-:Y:S01]  /*2ec0*/  FSEL R160, R52, -INF , P3 ;  /* 0xff80000034a07808 */ /* 0x001fe20001800000 */
[----:B------:R-:W0:Y:S01]  /*2ed0*/  MUFU.TANH R56, R56 ;  /* 0x0000003800387308 */ /* 0x000e220000002400 */
[----:B--2---:R-:W-:Y:S02]  /*2ee0*/  FSEL R167, R53, -INF , P6 ;  /* 0xff80000035a77808 */ /* 0x004fe40003000000 */
[C---:B------:R-:W-:Y:S02]  /*2ef0*/  ISETP.GT.AND P3, PT, R24.reuse, 0x49, PT ;  /* 0x000000491800780c */ /* 0x040fe40003f64270 */
[----:B------:R-:W-:Y:S02]  /*2f00*/  ISETP.GT.AND P6, PT, R24, 0x50, PT ;  /* 0x000000501800780c */ /* 0x000fe40003fc4270 */
[----:B---3--:R-:W-:Y:S01]  /*2f10*/  FSEL R198, R40, -INF , P4 ;  /* 0xff80000028c67808 */ /* 0x008fe20002000000 */
[----:B------:R-:W1:Y:S01]  /*2f20*/  MUFU.TANH R61, R61 ;  /* 0x0000003d003d7308 */ /* 0x000e620000002400 */
[----:B------:R-:W-:-:S02]  /*2f30*/  ISETP.GT.AND P4, PT, R24, 0x31, PT ;  /* 0x000000311800780c */ /* 0x000fc40003f84270 */
[----:B------:R-:W-:-:S05]  /*2f40*/  FMNMX.FTZ R27, R26, R28, !PT ;  /* 0x0000001c1a1b7209 */ /* 0x000fca0007810000 */
[----:B------:R-:W2:Y:S01]  /*2f50*/  MUFU.TANH R64, R64 ;  /* 0x0000004000407308 */ /* 0x000ea20000002400 */
[----:B0-----:R-:W-:Y:S02]  /*2f60*/  FSEL R158, R56, -INF , P5 ;  /* 0xff800000389e7808 */ /* 0x001fe40002800000 */
[----:B------:R-:W-:-:S05]  /*2f70*/  ISETP.GT.AND P5, PT, R24, 0x51, PT ;  /* 0x000000511800780c */ /* 0x000fca0003fa4270 */
[----:B------:R-:W0:Y:S01]  /*2f80*/  MUFU.TANH R49, R49 ;  /* 0x0000003100317308 */ /* 0x000e220000002400 */
[----:B-1----:R-:W-:Y:S02]  /*2f90*/  FSEL R190, R61, -INF , P3 ;  /* 0xff8000003dbe7808 */ /* 0x002fe40001800000 */
[----:B------:R-:W-:-:S04]  /*2fa0*/  ISETP.GT.AND P3, PT, R25, RZ, PT ;  /* 0x000000ff1900720c */ /* 0x000fc80003f64270 */
[----:B------:R-:W-:Y:S01]  /*2fb0*/  FSEL R13, R77, -INF , P3 ;  /* 0xff8000004d0d7808 */ /* 0x000fe20001800000 */
[----:B------:R-:W-:Y:S01]  /*2fc0*/  MUFU.TANH R0, R57 ;  /* 0x0000003900007308 */ /* 0x000fe20000002400 */
[----:B--2---:R-:W-:Y:S02]  /*2fd0*/  FSEL R180, R64, -INF , P6 ;  /* 0xff80000040b47808 */ /* 0x004fe40003000000 */
[C---:B------:R-:W-:Y:S02]  /*2fe0*/  ISETP.GT.AND P6, PT, R25.reuse, 0x1, PT ;  /* 0x000000011900780c */ /* 0x040fe40003fc4270 */
[----:B------:R-:W-:-:S03]  /*2ff0*/  ISETP.GT.AND P3, PT, R25, 0x10, PT ;  /* 0x000000101900780c */ /* 0x000fc60003f64270 */
[----:B------:R1:W-:Y:S01]  /*3000*/  MUFU.TANH R80, R30 ;  /* 0x0000001e00507308 */ /* 0x0003e20000002400 */
[----:B0-----:R-:W-:Y:S02]  /*3010*/  FSEL R159, R49, -INF , P4 ;  /* 0xff800000319f7808 */ /* 0x001fe40002000000 */
[----:B------:R-:W-:-:S05]  /*3020*/  ISETP.GT.AND P4, PT, R24, 0x48, PT ;  /* 0x000000481800780c */ /* 0x000fca0003f84270 */
[----:B------:R-:W0:Y:S01]  /*3030*/  MUFU.TANH R65, R65 ;  /* 0x0000004100417308 */ /* 0x000e220000002400 */
[----:B-1----:R-:W-:Y:S02]  /*3040*/  FSEL R30, R79, -INF , P2 ;  /* 0xff8000004f1e7808 */ /* 0x002fe40001000000 */
[----:B------:R-:W-:Y:S02]  /*3050*/  ISETP.GT.AND P2, PT, R24, 0x19, PT ;  /* 0x000000191800780c */ /* 0x000fe40003f44270 */
[----:B------:R-:W-:Y:S02]  /*3060*/  FMNMX.FTZ R29, R30, R27, !PT ;  /* 0x0000001b1e1d7209 */ /* 0x000fe40007810000 */
[----:B------:R-:W-:Y:S01]  /*3070*/  FSEL R184, R37, -INF , P2 ;  /* 0xff80000025b87808 */ /* 0x000fe20001000000 */
[----:B------:R-:W1:Y:S01]  /*3080*/  MUFU.TANH R12, R60 ;  /* 0x0000003c000c7308 */ /* 0x000e620000002400 */
[----:B------:R-:W-:Y:S02]  /*3090*/  ISETP.GT.AND P2, PT, R24, 0x30, PT ;  /* 0x000000301800780c */ /* 0x000fe40003f44270 */
[----:B------:R-:W-:-:S02]  /*30a0*/  FSEL R27, R78, -INF , P6 ;  /* 0xff8000004e1b7808 */ /* 0x000fc40003000000 */
[----:B------:R-:W-:Y:S02]  /*30b0*/  FSEL R161, R48, -INF , P2 ;  /* 0xff80000030a17808 */ /* 0x000fe40001000000 */
[----:B------:R-:W-:Y:S01]  /*30c0*/  ISETP.GT.AND P2, PT, R24, 0x41, PT ;  /* 0x000000411800780c */ /* 0x000fe20003f44270 */
[----:B------:R-:W2:Y:S01]  /*30d0*/  MUFU.TANH R68, R68 ;  /* 0x0000004400447308 */ /* 0x000ea20000002400 */
[----:B0-----:R-:W-:Y:S02]  /*30e0*/  FSEL R172, R65, -INF , P5 ;  /* 0xff80000041ac7808 */ /* 0x001fe40002800000 */
[----:B------:R-:W-:Y:S02]  /*30f0*/  FSEL R0, R0, -INF , P2 ;  /* 0xff80000000007808 */ /* 0x000fe40001000000 */
[----:B------:R-:W-:Y:S02]  /*3100*/  ISETP.GT.AND P2, PT, R24, 0x58, PT ;  /* 0x000000581800780c */ /* 0x000fe40003f44270 */
[----:B------:R-:W-:Y:S01]  /*3110*/  ISETP.GT.AND P5, PT, R25, 0x8, PT ;  /* 0x000000081900780c */ /* 0x000fe20003fa4270 */
[----:B------:R-:W0:Y:S01]  /*3120*/  MUFU.TANH R31, R31 ;  /* 0x0000001f001f7308 */ /* 0x000e220000002400 */
[----:B-1----:R-:W-:-:S02]  /*3130*/  FSEL R12, R12, -INF , P4 ;  /* 0xff8000000c0c7808 */ /* 0x002fc40002000000 */
[----:B------:R-:W-:Y:S02]  /*3140*/  ISETP.GT.AND P4, PT, R24, 0x59, PT ;  /* 0x000000591800780c */ /* 0x000fe40003f84270 */
[----:B------:R-:W-:Y:S02]  /*3150*/  FMNMX.FTZ R33, R32, R29, !PT ;  /* 0x0000001d20217209 */ /* 0x000fe40007810000 */
[----:B------:R-:W-:Y:S01]  /*3160*/  FSEL R29, R80, -INF , P5 ;  /* 0xff800000501d7808 */ /* 0x000fe20002800000 */
[----:B------:R-:W1:Y:S01]  /*3170*/  MUFU.TANH R34, R34 ;  /* 0x0000002200227308 */ /* 0x000e620000002400 */
[----:B--2---:R-:W-:Y:S02]  /*3180*/  FSEL R174, R68, -INF , P2 ;  /* 0xff80000044ae7808 */ /* 0x004fe40001000000 */
[----:B------:R-:W-:Y:S02]  /*3190*/  ISETP.GT.AND P2, PT, R25, 0x9, PT ;  /* 0x000000091900780c */ /* 0x000fe40003f44270 */
[----:B------:R-:W-:-:S02]  /*31a0*/  FMNMX.FTZ R24, R13, R27, !PT ;  /* 0x0000001b0d187209 */ /* 0x000fc40007810000 */
[----:B------:R-:W-:Y:S01]  /*31b0*/  FMNMX.FTZ R33, R182, R33, !PT ;  /* 0x00000021b6217209 */ /* 0x000fe20007810000 */
[----:B------:R-:W2:Y:S01]  /*31c0*/  MUFU.TANH R35, R35 ;  /* 0x0000002300237308 */ /* 0x000ea20000002400 */
[----:B0-----:R-:W-:Y:S02]  /*31d0*/  FSEL R31, R31, -INF , P2 ;  /* 0xff8000001f1f7808 */ /* 0x001fe40001000000 */
[----:B------:R-:W-:Y:S02]  /*31e0*/  FMNMX.FTZ R24, R29, R24, !PT ;  /* 0x000000181d187209 */ /* 0x000fe40007810000 */
[----:B------:R-:W-:Y:S02]  /*31f0*/  ISETP.GT.AND P6, PT, R25, 0x11, PT ;  /* 0x000000111900780c */ /* 0x000fe40003fc4270 */
[----:B------:R-:W-:Y:S01]  /*3200*/  FMNMX.FTZ R24, R31, R24, !PT ;  /* 0x000000181f187209 */ /* 0x000fe20007810000 */
[----:B------:R-:W0:Y:S01]  /*3210*/  MUFU.TANH R38, R38 ;  /* 0x0000002600267308 */ /* 0x000e220000002400 */
[----:B-1----:R-:W-:-:S02]  /*3220*/  FSEL R183, R34, -INF , P3 ;  /* 0xff80000022b77808 */ /* 0x002fc40001800000 */
[----:B------:R-:W-:Y:S02]  /*3230*/  FMNMX.FTZ R33, R186, R33, !PT ;  /* 0x00000021ba217209 */ /* 0x000fe40007810000 */
[----:B------:R-:W-:Y:S02]  /*3240*/  ISETP.GT.AND P5, PT, R25, 0x18, PT ;  /* 0x000000181900780c */ /* 0x000fe40003fa4270 */
[----:B------:R-:W-:Y:S01]  /*3250*/  FMNMX.FTZ R24, R183, R24, !PT ;  /* 0x00000018b7187209 */ /* 0x000fe20007810000 */
[----:B------:R-:W1:Y:S01]  /*3260*/  MUFU.TANH R39, R39 ;  /* 0x0000002700277308 */ /* 0x000e620000002400 */
[----:B--2---:R-:W-:Y:S02]  /*3270*/  FSEL R211, R35, -INF , P6 ;  /* 0xff80000023d37808 */ /* 0x004fe40003000000 */
[----:B------:R-:W-:Y:S02]  /*3280*/  FMNMX.FTZ R33, R188, R33, !PT ;  /* 0x00000021bc217209 */ /* 0x000fe40007810000 */
[----:B------:R-:W-:-:S02]  /*3290*/  ISETP.GT.AND P2, PT, R25, 0x19, PT ;  /* 0x000000191900780c */ /* 0x000fc40003f44270 */
        /* <DEDUP_REMOVED lines=82> */
[----:B-1----:R-:W-:-:S04]  /*37c0*/  FSEL R178, R69, -INF , P4 ;  /* 0xff80000045b27808 */ /* 0x002fc80002000000 */
[----:B------:R-:W-:Y:S02]  /*37d0*/  FMNMX.FTZ R33, R178, R33, !PT ;  /* 0x00000021b2217209 */ /* 0x000fe40007810000 */
[----:B--2---:R-:W-:-:S03]  /*37e0*/  FSEL R175, R70, -INF , P3 ;  /* 0xff80000046af7808 */ /* 0x004fc60001800000 */
[----:B------:R-:W1:Y:S01]  /*37f0*/  SHFL.BFLY PT, R34, R33, 0x2, 0x1f ;  /* 0x0c401f0021227f89 */ /* 0x000e6200000e0000 */
[----:B------:R-:W-:Y:S02]  /*3800*/  FMNMX.FTZ R24, R175, R24, !PT ;  /* 0x00000018af187209 */ /* 0x000fe40007810000 */
[----:B0-----:R-:W-:-:S04]  /*3810*/  FSEL R181, R71, -INF , P2 ;  /* 0xff80000047b57808 */ /* 0x001fc80001000000 */
[----:B------:R-:W-:-:S05]  /*3820*/  FMNMX.FTZ R24, R181, R24, !PT ;  /* 0x00000018b5187209 */ /* 0x000fca0007810000 */
[----:B------:R-:W0:Y:S01]  /*3830*/  SHFL.BFLY PT, R35, R24, 0x2, 0x1f ;  /* 0x0c401f0018237f89 */ /* 0x000e2200000e0000 */
[----:B-1----:R-:W-:-:S05]  /*3840*/  FMNMX.FTZ R34, R33, R34, !PT ;  /* 0x0000002221227209 */ /* 0x002fca0007810000 */
[----:B------:R-:W1:Y:S01]  /*3850*/  SHFL.BFLY PT, R25, R34, 0x1, 0x1f ;  /* 0x0c201f0022197f89 */ /* 0x000e6200000e0000 */
[----:B0-----:R-:W-:-:S05]  /*3860*/  FMNMX.FTZ R35, R24, R35, !PT ;  /* 0x0000002318237209 */ /* 0x001fca0007810000 */
[----:B------:R-:W0:Y:S01]  /*3870*/  SHFL.BFLY PT, R36, R35, 0x1, 0x1f ;  /* 0x0c201f0023247f89 */ /* 0x000e2200000e0000 */
[----:B-1----:R-:W-:-:S04]  /*3880*/  FMNMX.FTZ R156, R34, R25, !PT ;  /* 0x00000019229c7209 */ /* 0x002fc80007810000 */
[C---:B------:R-:W-:Y:S01]  /*3890*/  FSETP.NEU.FTZ.AND P2, PT, R156.reuse, -INF , PT ;  /* 0xff8000009c00780b */ /* 0x040fe20003f5d000 */
[----:B------:R-:W-:-:S05]  /*38a0*/  FMUL.FTZ R177, R156, UR10 ;  /* 0x0000000a9cb17c20 */ /* 0x000fca0008410000 */
[----:B------:R-:W-:-:S05]  /*38b0*/  FSEL R177, R177, RZ, P2 ;  /* 0x000000ffb1b17208 */ /* 0x000fca0001000000 */
[--C-:B------:R-:W-:Y:S01]  /*38c0*/  FFMA.FTZ R163, R26, UR10, -R177.reuse ;  /* 0x0000000a1aa37c23 */ /* 0x100fe200080108b1 */
[----:B0-----:R-:W-:Y:S01]  /*38d0*/  FMNMX.FTZ R157, R35, R36, !PT ;  /* 0x00000024239d7209 */ /* 0x001fe20007810000 */
[--C-:B------:R-:W-:Y:S01]  /*38e0*/  FFMA.FTZ R162, R28, UR10, -R177.reuse ;  /* 0x0000000a1ca27c23 */ /* 0x100fe200080108b1 */
[--C-:B------:R-:W-:Y:S01]  /*38f0*/  FFMA.FTZ R165, R30, UR10, -R177.reuse ;  /* 0x0000000a1ea57c23 */ /* 0x100fe200080108b1 */
[--C-:B------:R-:W-:Y:S01]  /*3900*/  FFMA.FTZ R166, R32, UR10, -R177.reuse ;  /* 0x0000000a20a67c23 */ /* 0x100fe200080108b1 */
[C---:B------:R-:W-:Y:S01]  /*3910*/  FSETP.NEU.FTZ.AND P2, PT, R157.reuse, -INF , PT ;  /* 0xff8000009d00780b */ /* 0x040fe20003f5d000 */
[----:B------:R-:W-:Y:S01]  /*3920*/  FMUL.FTZ R176, R157, UR10 ;  /* 0x0000000a9db07c20 */ /* 0x000fe20008410000 */
[----:B------:R-:W-:Y:S01]  /*3930*/  MUFU.EX2 R163, R163 ;  /* 0x000000a300a37308 */ /* 0x000fe20000000800 */
[--C-:B------:R-:W-:Y:S01]  /*3940*/  FFMA.FTZ R185, R186, UR10, -R177.reuse ;  /* 0x0000000abab97c23 */ /* 0x100fe200080108b1 */
[--C-:B------:R-:W-:Y:S01]  /*3950*/  FFMA.FTZ R186, R188, UR10, -R177.reuse ;  /* 0x0000000abcba7c23 */ /* 0x100fe200080108b1 */
[--C-:B------:R-:W-:Y:S01]  /*3960*/  FFMA.FTZ R189, R184, UR10, -R177.reuse ;  /* 0x0000000ab8bd7c23 */ /* 0x100fe200080108b1 */
[----:B------:R-:W-:Y:S01]  /*3970*/  FSEL R176, R176, RZ, P2 ;  /* 0x000000ffb0b07208 */ /* 0x000fe20001000000 */
[--C-:B------:R-:W-:Y:S01]  /*3980*/  FFMA.FTZ R182, R182, UR10, -R177.reuse ;  /* 0x0000000ab6b67c23 */ /* 0x100fe200080108b1 */
[----:B------:R-:W-:Y:S01]  /*3990*/  ISETP.NE.AND P2, PT, R81, RZ, PT ;  /* 0x000000ff5100720c */ /* 0x000fe20003f45270 */
[--C-:B------:R-:W-:Y:S01]  /*39a0*/  FFMA.FTZ R198, R198, UR10, -R177.reuse ;  /* 0x0000000ac6c67c23 */ /* 0x100fe200080108b1 */
[----:B------:R-:W0:Y:S01]  /*39b0*/  S2R R81, SR_TID.X ;  /* 0x0000000000517919 */ /* 0x000e220000002100 */
        /* <DEDUP_REMOVED lines=11> */
[----:B------:R-:W-:Y:S01]  /*3a70*/  FFMA.FTZ R213, R192, UR10, -R177 ;  /* 0x0000000ac0d57c23 */ /* 0x000fe200080108b1 */
[----:B------:R-:W-:Y:S01]  /*3a80*/  MUFU.EX2 R165, R165 ;  /* 0x000000a500a57308 */ /* 0x000fe20000000800 */
[--C-:B------:R-:W-:Y:S01]  /*3a90*/  FFMA.FTZ R192, R215, UR10, -R176.reuse ;  /* 0x0000000ad7c07c23 */ /* 0x100fe200080108b0 */
[--C-:B------:R-:W-:Y:S01]  /*3aa0*/  FFMA.FTZ R196, R217, UR10, -R176.reuse ;  /* 0x0000000ad9c47c23 */ /* 0x100fe200080108b0 */
[----:B------:R-:W-:Y:S01]  /*3ab0*/  @!P2 PRMT R13, RZ, 0x654, R13 ;  /* 0x00000654ff0da816 */ /* 0x000fe2000000000d */
[--C-:B------:R-:W-:Y:S01]  /*3ac0*/  FFMA.FTZ R194, R194, UR10, -R177.reuse ;  /* 0x0000000ac2c27c23 */ /* 0x100fe200080108b1 */
[--C-:B------:R-:W-:Y:S01]  /*3ad0*/  FFMA.FTZ R215, R221, UR10, -R176.reuse ;  /* 0x0000000addd77c23 */ /* 0x100fe200080108b0 */
[--C-:B------:R-:W-:Y:S01]  /*3ae0*/  FFMA.FTZ R217, R219, UR10, -R176.reuse ;  /* 0x0000000adbd97c23 */ /* 0x100fe200080108b0 */
[--C-:B------:R-:W-:Y:S01]  /*3af0*/  FFMA.FTZ R204, R159, UR10, -R177.reuse ;  /* 0x0000000a9fcc7c23 */ /* 0x100fe200080108b1 */
[----:B------:R-:W2:Y:S01]  /*3b00*/  MUFU.EX2 R166, R166 ;  /* 0x000000a600a67308 */ /* 0x000ea20000000800 */
        /* <DEDUP_REMOVED lines=9> */
[----:B------:R-:W-:Y:S01]  /*3ba0*/  FFMA.FTZ R205, R0, UR10, -R177 ;  /* 0x0000000a00cd7c23 */ /* 0x000fe200080108b1 */
[----:B0-----:R-:W-:Y:S01]  /*3bb0*/  SHF.R.U32.HI R81, RZ, 0x7, R81 ;  /* 0x00000007ff517819 */ /* 0x001fe20000011651 */
[--C-:B------:R-:W-:Y:S01]  /*3bc0*/  FFMA.FTZ R0, R12, UR10, -R177.reuse ;  /* 0x0000000a0c007c23 */ /* 0x100fe200080108b1 */
[--C-:B------:R-:W-:Y:S01]  /*3bd0*/  FFMA.FTZ R12, R191, UR10, -R176.reuse ;  /* 0x0000000abf0c7c23 */ /* 0x100fe200080108b0 */
[--C-:B------:R-:W-:Y:S01]  /*3be0*/  FFMA.FTZ R207, R190, UR10, -R177.reuse ;  /* 0x0000000abecf7c23 */ /* 0x100fe200080108b1 */
[----:B------:R-:W-:Y:S01]  /*3bf0*/  IADD3 R203, -R81, 0xb, RZ ;  /* 0x0000000b51cb7810 */ /* 0x000fe20007ffe1ff */
[----:B------:R-:W0:Y:S01]  /*3c00*/  MUFU.EX2 R171, R171 ;  /* 0x000000ab00ab7308 */ /* 0x000e220000000800 */
[----:B--2---:R-:W-:Y:S01]  /*3c10*/  F2FP.F16.F32.PACK_AB R154, R166, R165 ;  /* 0x000000a5a69a723e */ /* 0x004fe200000000ff */
[--C-:B------:R-:W-:Y:S01]  /*3c20*/  FFMA.FTZ R191, R193, UR10, -R176.reuse ;  /* 0x0000000ac1bf7c23 */ /* 0x100fe200080108b0 */
[--C-:B------:R-:W-:Y:S01]  /*3c30*/  FFMA.FTZ R158, R158, UR10, -R177.reuse ;  /* 0x0000000a9e9e7c23 */ /* 0x100fe200080108b1 */
[----:B------:R1:W-:Y:S06]  /*3c40*/  BAR.ARV R203, 0x100 ;  /* 0x000400cb0000751d */ /* 0x0003ec0000002000 */
[----:B------:R2:W-:Y:S01]  /*3c50*/  @!P2 SYNCS.ARRIVE.TRANS64.RED.A1T0 RZ, [R13+URZ], RZ ;  /* 0x000000ff0dffa9a7 */ /* 0x0005e2000810043f */
[----:B------:R-:W-:Y:S01]  /*3c60*/  MUFU.EX2 R168, R168 ;  /* 0x000000a800a87308 */ /* 0x000fe20000000800 */
[--C-:B------:R-:W-:Y:S01]  /*3c70*/  FFMA.FTZ R190, R195, UR10, -R176.reuse ;  /* 0x0000000ac3be7c23 */ /* 0x100fe200080108b0 */
[--C-:B------:R-:W-:Y:S01]  /*3c80*/  FFMA.FTZ R193, R197, UR10, -R176.reuse ;  /* 0x0000000ac5c17c23 */ /* 0x100fe200080108b0 */
[--C-:B------:R-:W-:Y:S01]  /*3c90*/  FFMA.FTZ R195, R172, UR10, -R177.reuse ;  /* 0x0000000aacc37c23 */ /* 0x100fe200080108b1 */
[--C-:B------:R-:W-:Y:S01]  /*3ca0*/  FFMA.FTZ R172, R174, UR10, -R177.reuse ;  /* 0x0000000aaeac7c23 */ /* 0x100fe200080108b1 */
[--C-:B------:R-:W-:Y:S01]  /*3cb0*/  FFMA.FTZ R180, R180, UR10, -R177.reuse ;  /* 0x0000000ab4b47c23 */ /* 0x100fe200080108b1 */
[----:B0-----:R-:W-:Y:S01]  /*3cc0*/  F2FP.F16.F32.PACK_AB R153, R171, R164 ;  /* 0x000000a4ab99723e */ /* 0x001fe200000000ff */
[--C-:B------:R-:W-:Y:S01]  /*3cd0*/  FFMA.FTZ R174, R179, UR10, -R176.reuse ;  /* 0x0000000ab3ae7c23 */ /* 0x100fe200080108b0 */
[----:B------:R-:W0:Y:S01]  /*3ce0*/  MUFU.EX2 R169, R169 ;  /* 0x000000a900a97308 */ /* 0x000e220000000800 */
[--C-:B------:R-:W-:Y:S01]  /*3cf0*/  FFMA.FTZ R173, R173, UR10, -R176.reuse ;  /* 0x0000000aadad7c23 */ /* 0x100fe200080108b0 */
[--C-:B------:R-:W-:Y:S01]  /*3d00*/  FFMA.FTZ R175, R175, UR10, -R176.reuse ;  /* 0x0000000aafaf7c23 */ /* 0x100fe200080108b0 */
[----:B------:R-:W-:Y:S01]  /*3d10*/  FFMA.FTZ R177, R178, UR10, -R177 ;  /* 0x0000000ab2b17c23 */ /* 0x000fe200080108b1 */
[----:B------:R-:W-:Y:S01]  /*3d20*/  FFMA.FTZ R176, R181, UR10, -R176 ;  /* 0x0000000ab5b07c23 */ /* 0x000fe200080108b0 */
[----:B------:R-:W-:Y:S01]  /*3d30*/  FADD.FTZ R162, R163, R162 ;  /* 0x000000a2a3a27221 */ /* 0x000fe20000010000 */
[----:B------:R-:W-:Y:S01]  /*3d40*/  FADD.FTZ R171, R164, R171 ;  /* 0x000000aba4ab7221 */ /* 0x000fe20000010000 */
[----:B--2---:R-:W-:Y:S01]  /*3d50*/  IMAD.U32 R13, RZ, RZ, UR5 ;  /* 0x00000005ff0d7e24 */ /* 0x004fe2000f8e00ff */
[----:B------:R-:W-:Y:S01]  /*3d60*/  MUFU.EX2 R182, R182 ;  /* 0x000000b600b67308 */ /* 0x000fe20000000800 */
[----:B------:R-:W-:Y:S01]  /*3d70*/  FADD.FTZ R165, R165, R162 ;  /* 0x000000a2a5a57221 */ /* 0x000fe20000010000 */
[----:B------:R-:W-:-:S03]  /*3d80*/  @!P2 VIADD R170, R170, 0x32460 ;  /* 0x00032460aaaaa836 */ /* 0x000fc60000000000 */
[----:B------:R-:W-:Y:S02]  /*3d90*/  FADD.FTZ R165, R166, R165 ;  /* 0x000000a5a6a57221 */ /* 0x000fe40000010000 */
[----:B------:R-:W-:Y:S01]  /*3da0*/  @!P2 PRMT R170, RZ, 0x654, R170 ;  /* 0x00000654ffaaa816 */ /* 0x000fe200000000aa */
[----:B------:R-:W2:Y:S01]  /*3db0*/  MUFU.EX2 R185, R185 ;  /* 0x000000b900b97308 */ /* 0x000ea20000000800 */
[----:B0-----:R-:W-:Y:S01]  /*3dc0*/  F2FP.F16.F32.PACK_AB R155, R169, R168 ;  /* 0x000000a8a99b723e */ /* 0x001fe200000000ff */
[----:B------:R1:W-:Y:S01]  /*3dd0*/  BAR.SYNC.DEFER_BLOCKING R200, 0x100 ;  /* 0x000400c80000751d */ /* 0x0003e20000010000 */
[----:B------:R-:W-:-:S04]  /*3de0*/  FADD.FTZ R168, R168, R171 ;  /* 0x000000aba8a87221 */ /* 0x000fc80000010000 */
[----:B------:R-:W-:Y:S01]  /*3df0*/  FADD.FTZ R168, R169, R168 ;  /* 0x000000a8a9a87221 */ /* 0x000fe20000010000 */
[----:B------:R-:W-:Y:S08]  /*3e00*/  MUFU.EX2 R186, R186 ;  /* 0x000000ba00ba7308 */ /* 0x000ff00000000800 */
[----:B------:R-:W-:Y:S08]  /*3e10*/  MUFU.EX2 R189, R189 ;  /* 0x000000bd00bd7308 */ /* 0x000ff00000000800 */
[----:B------:R-:W-:Y:S01]  /*3e20*/  MUFU.EX2 R183, R183 ;  /* 0x000000b700b77308 */ /* 0x000fe20000000800 */
[----:B------:R-:W-:-:S06]  /*3e30*/  WARPGROUP.ARRIVE ;  /* 0x00000000000079c5 */ /* 0x000fcc0000000000 */
[----:B------:R-:W-:Y:S01]  /*3e40*/  HGMMA.64x256x16.F32 R24, R152, gdesc[UR12].tnspB, RZ, !UPT, gsb0 ;  /* 0x43e0000c98187df0 */ /* 0x000fe2000c0008ff */
[----:B------:R-:W0:Y:S01]  /*3e50*/  MUFU.EX2 R184, R184 ;  /* 0x000000b800b87308 */ /* 0x000e220000000800 */
[----:B------:R-:W-:Y:S01]  /*3e60*/  UMOV UR14, UR4 ;  /* 0x00000004000e7c82 */ /* 0x000fe20008000000 */
[----:B------:R-:W-:Y:S01]  /*3e70*/  UMOV UR15, 0x40000040 ;  /* 0x40000040000f7882 */ /* 0x000fe20000000000 */
[----:B------:R-:W-:-:S05]  /*3e80*/  UIADD3 UR4, UR5, 0x100, URZ ;  /* 0x0000010005047890 */ /* 0x000fca000fffe03f */
        /* <DEDUP_REMOVED lines=9> */
[----:B------:R-:W1:Y:S08]  /*3f20*/  MUFU.EX2 R217, R217 ;  /* 0x000000d900d97308 */ /* 0x000e700000000800 */
[----:B------:R-:W-:Y:S08]  /*3f30*/  MUFU.EX2 R161, R161 ;  /* 0x000000a100a17308 */ /* 0x000ff00000000800 */
[----:B------:R-:W1:Y:S08]  /*3f40*/  MUFU.EX2 R204, R204 ;  /* 0x000000cc00cc7308 */ /* 0x000e700000000800 */
[----:B------:R-:W-:Y:S08]  /*3f50*/  MUFU.EX2 R159, R159 ;  /* 0x0000009f009f7308 */ /* 0x000ff00000000800 */
[----:B------:R-:W-:Y:S08]  /*3f60*/  MUFU.EX2 R160, R160 ;  /* 0x000000a000a07308 */ /* 0x000ff00000000800 */
[----:B------:R-:W-:Y:S08]  /*3f70*/  MUFU.EX2 R167, R167 ;  /* 0x000000a700a77308 */ /* 0x000ff00000000800 */
[----:B------:R-:W1:Y:S08]  /*3f80*/  MUFU.EX2 R206, R206 ;  /* 0x000000ce00ce7308 */ /* 0x000e700000000800 */
        /* <DEDUP_REMOVED lines=16> */
[----:B------:R-:W-:Y:S01]  /*4090*/  MUFU.EX2 R175, R175 ;  /* 0x000000af00af7308 */ /* 0x000fe20000000800 */
[----:B------:R-:W-:-:S02]  /*40a0*/  WARPGROUP.DEPBAR.LE gsb0, 0x0 ;  /* 0x00008000000079c5 */ /* 0x000fc40000010000 */
[----:B--2---:R-:W-:-:S05]  /*40b0*/  F2FP.F16.F32.PACK_AB R152, R185, R182 ;  /* 0x000000b6b998723e */ /* 0x004fca00000000ff */
[----:B------:R-:W2:Y:S01]  /*40c0*/  MUFU.EX2 R176, R176 ;  /* 0x000000b000b07308 */ /* 0x000ea20000000800 */
[----:B0-----:R-:W-:Y:S01]  /*40d0*/  F2FP.F16.F32.PACK_AB R153, R184, R183 ;  /* 0x000000b7b899723e */ /* 0x001fe200000000ff */
        /* <DEDUP_REMOVED lines=11> */
[----:B------:R-:W-:Y:S01]  /*4190*/  UMOV UR14, UR4 ;  /* 0x00000004000e7c82 */ /* 0x000fe20008000000 */
[----:B------:R-:W-:Y:S01]  /*41a0*/  UMOV UR15, 0x40000040 ;  /* 0x40000040000f7882 */ /* 0x000fe20000000000 */
[----:B------:R-:W-:Y:S01]  /*41b0*/  UIADD3 UR4, UR5, 0x180, URZ ;  /* 0x0000018005047890 */ /* 0x000fe2000fffe03f */
        /* <DEDUP_REMOVED lines=14> */
[----:B------:R-:W-:-:S06]  /*42a0*/  FADD.FTZ R196, R217, R196 ;  /* 0x000000c4d9c47221 */ /* 0x000fcc0000010000 */
[----:B------:R-:W-:Y:S01]  /*42b0*/  HGMMA.64x256x16.F32 R24, R152, gdesc[UR12].tnspB, R24, gsb0 ;  /* 0x43e0000c98187df0 */ /* 0x000fe20008000818 */
[----:B------:R-:W-:Y:S01]  /*42c0*/  UMOV UR14, UR4 ;  /* 0x00000004000e7c82 */ /* 0x000fe20008000000 */
[----:B------:R-:W-:Y:S01]  /*42d0*/  UMOV UR15, 0x40000040 ;  /* 0x40000040000f7882 */ /* 0x000fe20000000000 */
[----:B------:R-:W-:Y:S01]  /*42e0*/  UIADD3 UR4, UR5, 0x200, URZ ;  /* 0x0000020005047890 */ /* 0x000fe2000fffe03f */
        /* <DEDUP_REMOVED lines=13> */
[----:B------:R-:W-:-:S07]  /*43c0*/  FADD.FTZ R199, R208, R199 ;  /* 0x000000c7d0c77221 */ /* 0x000fce0000010000 */
        /* <DEDUP_REMOVED lines=21> */
[----:B------:R-:W-:Y:S02]  /*4520*/  @UP0 ULDC UR4, c[0x0][0x44c] ;  /* 0x0001130000040ab9 */ /* 0x000fe40000000800 */
[----:B------:R-:W-:-:S04]  /*4530*/  UIMAD.WIDE.U32 UR4, UR38, UR4, URZ ;  /* 0x00000004260472a5 */ /* 0x000fc8000f8e003f */
[----:B------:R-:W-:-:S04]  /*4540*/  @UP0 USHF.R.U32.HI UR38, URZ, UR7, UR5 ;  /* 0x000000073f260299 */ /* 0x000fc80008011605 */
[----:B------:R-:W-:-:S04]  /*4550*/  UIADD3 UR4, UR38, -UR6, UR39 ;  /* 0x8000000626047290 */ /* 0x000fc8000fffe027 */
[----:B------:R-:W-:-:S04]  /*4560*/  UIMAD.WIDE UR4, UR4, 0x2aaaaaab, URZ ;  /* 0x2aaaaaab040478a5 */ /* 0x000fc8000f8e023f */
[----:B------:R-:W-:-:S04]  /*4570*/  USHF.R.U32.HI UR4, URZ, 0x1f, UR5 ;  /* 0x0000001f3f047899 */ /* 0x000fc80008011605 */
[----:B------:R-:W-:-:S04]  /*4580*/  ULEA.HI.SX32 UR4, UR5, UR4, 0x1c ;  /* 0x0000000405047291 */ /* 0x000fc8000f8fe23f */
[----:B------:R-:W-:-:S04]  /*4590*/  UISETP.LT.AND UP1, UPT, UR11, UR4, UPT ;  /* 0x000000040b00728c */ /* 0x000fc8000bf21270 */
[----:B------:R-:W-:-:S03]  /*45a0*/  USEL UR56, UR11, UR4, !UP1 ;  /* 0x000000040b387287 */ /* 0x000fc6000c800000 */
[----:B------:R-:W-:Y:S01]  /*45b0*/  UMOV UR4, URZ ;  /* 0x0000003f00047c82 */ /* 0x000fe20008000000 */
        /* <DEDUP_REMOVED lines=20> */
[----:B------:R-:W-:Y:S01]  /*4700*/  IMAD.MOV.U32 R204, RZ, RZ, R157 ;  /* 0x000000ffffcc7224 */ /* 0x000fe200078e009d */
[----:B------:R-:W-:Y:S01]  /*4710*/  MOV R205, R156 ;  /* 0x0000009c00cd7202 */ /* 0x000fe20000000f00 */
[----:B------:R-:W-:Y:S01]  /*4720*/  UMOV UR60, URZ ;  /* 0x0000003f003c7c82 */ /* 0x000fe20008000000 */
[----:B------:R-:W-:Y:S01]  /*4730*/  UMOV UR7, UR61 ;  /* 0x0000003d00077c82 */ /* 0x000fe20008000000 */
[----:B------:R-:W-:-:S05]  /*4740*/  UMOV UR4, URZ ;  /* 0x0000003f00047c82 */ /* 0x000fca0008000000 */
.L_x_4423:
[----:B------:R-:W-:-:S04]  /*4750*/  UIADD3 UR4, UR4, 0x1, URZ ;  /* 0x0000000104047890 */ /* 0x000fc8000fffe03f */
[----:B------:R-:W-:-:S04]  /*4760*/  UISETP.NE.AND UP1, UPT, UR4, 0x2, UPT ;  /* 0x000000020400788c */ /* 0x000fc8000bf25270 */
[----:B------:R-:W-:Y:S02]  /*4770*/  USEL UR5, URZ, 0x1, UP1 ;  /* 0x000000013f057887 */ /* 0x000fe40008800000 */
[----:B------:R-:W-:Y:S02]  /*4780*/  USEL UR4, UR4, URZ, UP1 ;  /* 0x0000003f04047287 */ /* 0x000fe40008800000 */
[----:B------:R-:W-:Y:S01]  /*4790*/  ULOP3.LUT UR60, UR60, UR5, URZ, 0x3c, !UPT ;  /* 0x000000053c3c7292 */ /* 0x000fe2000f8e3c3f */
[----:B-1----:R-:W-:Y:S11]  /*47a0*/  @!P0 BRA `(.L_x_4415) ;  /* 0x0000000000048947 */ /* 0x002ff60003800000 */
[----:B------:R-:W-:Y:S01]  /*47b0*/  BPT.TRAP 0x1 ;  /* 0x000000040000795c */ /* 0x000fe20000300000 */
.L_x_4415:
[----:B------:R-:W-:Y:S01]  /*47c0*/  R2UR UR5, R22 ;  /* 0x00000000160572ca */ /* 0x000fe200000e0000 */
[----:B------:R-:W-:-:S05]  /*47d0*/  IMAD.U32 R203, RZ, RZ, UR60 ;  /* 0x0000003cffcb7e24 */ /* 0x000fca000f8e00ff */
[----:B------:R-:W-:-:S07]  /*47e0*/  SHF.L.U32 R203, R203, 0x1f, RZ ;  /* 0x0000001fcbcb7819 */ /* 0x000fce00000006ff */
[----:B------:R-:W-:-:S09]  /*47f0*/  ULEA UR5, UR4, UR5, 0x3 ;  /* 0x0000000504057291 */ /* 0x000fd2000f8e183f */
[----:B------:R1:W2:Y:S01]  /*4800*/  SYNCS.PHASECHK.TRANS64.TRYWAIT P3, [UR5+0x32430], R203 ;  /* 0x032430cbff0075a7 */ /* 0x0002a20008060145 */
[----:B------:R-:W-:Y:S05]  /*4810*/  @!P0 BRA `(.L_x_4416) ;  /* 0x0000000000048947 */ /* 0x000fea0003800000 */
[----:B------:R-:W-:Y:S01]  /*4820*/  BPT.TRAP 0x1 ;  /* 0x000000040000795c */ /* 0x000fe20000300000 */
.L_x_4416:
[----:B--2---:R-:W-:Y:S05]  /*4830*/  @P3 BRA `(.L_x_4417) ;  /* 0x0000000000083947 */ /* 0x004fea0003800000 */
[----:B------:R-:W2:Y:S02]  /*4840*/  SYNCS.PHASECHK.TRANS64.TRYWAIT P3, [UR5+0x32430], R203 ;  /* 0x032430cbff0075a7 */ /* 0x000ea40008060145 */
[----:B--2---:R-:W-:Y:S05]  /*4850*/  @!P3 BRA `(.L_x_4418) ;  /* 0x000000d400e8b947 */ /* 0x004fea0003800000 */
.L_x_4417:
        /* <DEDUP_REMOVED lines=51> */
.L_x_4419:
[----:B------:R0:W2:Y:S01]  /*4b90*/  SYNCS.PHASECHK.TRANS64.TRYWAIT P3, [UR5+0x32450], R203 ;  /* 0x032450cbff0075a7 */ /* 0x0000a20008060145 */
[----:B------:R-:W-:Y:S05]  /*4ba0*/  @!P0 BRA `(.L_x_4420) ;  /* 0x0000000000048947 */ /* 0x000fea0003800000 */
[----:B------:R-:W-:Y:S01]  /*4bb0*/  BPT.TRAP 0x1 ;  /* 0x000000040000795c */ /* 0x000fe20000300000 */
.L_x_4420:
[----:B--2---:R-:W-:Y:S05]  /*4bc0*/  @P3 BRA `(.L_x_4421) ;  /* 0x0000000000083947 */ /* 0x004fea0003800000 */
[----:B------:R-:W2:Y:S02]  /*4bd0*/  SYNCS.PHASECHK.TRANS64.TRYWAIT P3, [UR5+0x32450], R203 ;  /* 0x032450cbff0075a7 */ /* 0x000ea40008060145 */
[----:B--2---:R-:W-:Y:S05]  /*4be0*/  @!P3 BRA `(.L_x_4422) ;  /* 0x000000d4001cb947 */ /* 0x004fea0003800000 */
.L_x_4421:
        /* <DEDUP_REMOVED lines=17> */
[----:B------:R-:W-:Y:S01]  /*4d00*/  UIADD3 UR10, UR6, 0x2, URZ ;  /* 0x00000002060a7890 */ /* 0x000fe2000fffe03f */
[----:B------:R-:W-:Y:S01]  /*4d10*/  MOV R209, UR57 ;  /* 0x0000003900d17c02 */ /* 0x000fe20008000f00 */
[----:B------:R-:W-:Y:S01]  /*4d20*/  UIADD3 UR14, UR6, 0x300, URZ ;  /* 0x00000300060e7890 */ /* 0x000fe2000fffe03f */
[----:B------:R-:W-:Y:S01]  /*4d30*/  MOV R210, UR56 ;  /* 0x0000003800d27c02 */ /* 0x000fe20008000f00 */
[----:B------:R-:W-:Y:S01]  /*4d40*/  UMOV UR50, UR6 ;  /* 0x0000000600327c82 */ /* 0x000fe20008000000 */
[----:B------:R-:W-:Y:S01]  /*4d50*/  R2UR UR56, R14 ;  /* 0x000000000e3872ca */ /* 0x000fe200000e0000 */
[----:B------:R-:W-:Y:S01]  /*4d60*/  HGMMA.64x96x16.F32 R152, gdesc[UR48], R152, gsb0 ;  /* 0x01600000309879f0 */ /* 0x000fe20008000898 */
[----:B------:R-:W-:Y:S01]  /*4d70*/  UMOV UR54, UR10 ;  /* 0x0000000a00367c82 */ /* 0x000fe20008000000 */
[----:B------:R-:W-:Y:S01]  /*4d80*/  R2UR UR57, R15 ;  /* 0x000000000f3972ca */ /* 0x000fe200000e0000 */
[----:B------:R-:W-:Y:S01]  /*4d90*/  UIADD3 UR10, UR6, 0x4, URZ ;  /* 0x00000004060a7890 */ /* 0x000fe2000fffe03f */
[----:B------:R-:W-:Y:S01]  /*4da0*/  R2UR UR49, R203 ;  /* 0x00000000cb3172ca */ /* 0x000fe200000e0000 */
[----:B------:R-:W-:Y:S01]  /*4db0*/  UIADD3 UR18, UR6, 0x302, URZ ;  /* 0x0000030206127890 */ /* 0x000fe2000fffe03f */
[----:B------:R-:W-:Y:S01]  /*4dc0*/  R2UR UR48, R206 ;  /* 0x00000000ce3072ca */ /* 0x000fe200000e0000 */
[----:B------:R-:W-:Y:S01]  /*4dd0*/  UIADD3 UR22, UR6, 0x304, URZ ;  /* 0x0000030406167890 */ /* 0x000fe2000fffe03f */
[----:B------:R-:W0:Y:S01]  /*4de0*/  S2R R212, SR_TID.X ;  /* 0x0000000000d47919 */ /* 0x000e220000002100 */
[----:B------:R-:W-:Y:S01]  /*4df0*/  UMOV UR23, 0x40000040 ;  /* 0x4000004000177882 */ /* 0x000fe20000000000 */
[----:B------:R-:W-:Y:S01]  /*4e00*/  UMOV UR58, UR10 ;  /* 0x0000000a003a7c82 */ /* 0x000fe20008000000 */
[----:B------:R-:W-:-:S02]  /*4e10*/  UIADD3 UR10, UR6, 0x6, URZ ;  /* 0x00000006060a7890 */ /* 0x000fc4000fffe03f */
        /* <DEDUP_REMOVED lines=14> */
[----:B0-----:R-:W-:Y:S01]  /*4f00*/  SHF.R.U32.HI R212, RZ, 0x7, R212 ;  /* 0x00000007ffd47819 */ /* 0x001fe200000116d4 */
        /* <DEDUP_REMOVED lines=11> */
[----:B------:R-:W-:Y:S01]  /*4fc0*/  R2UR UR56, R10 ;  /* 0x000000000a3872ca */ /* 0x000fe200000e0000 */
[----:B------:R-:W-:Y:S01]  /*4fd0*/  UMOV UR58, UR6 ;  /* 0x00000006003a7c82 */ /* 0x000fe20008000000 */
[----:B------:R-:W-:Y:S01]  /*4fe0*/  R2UR UR57, R11 ;  /* 0x000000000b3972ca */ /* 0x000fe200000e0000 */
[----:B------:R-:W-:Y:S01]  /*4ff0*/  UMOV UR59, 0x40000040 ;  /* 0x40000040003b7882 */ /* 0x000fe20000000000 */
[----:B------:R-:W-:Y:S01]  /*5000*/  @UP0 ULDC UR6, c[0x0][0x44c] ;  /* 0x0001130000060ab9 */ /* 0x000fe20000000800 */
[----:B------:R-:W-:Y:S02]  /*5010*/  WARPGROUP.DEPBAR.LE gsb0, 0x0 ;  /* 0x00008000000079c5 */ /* 0x000fe40000010000 */
[----:B------:R-:W-:-:S06]  /*5020*/  WARPGROUP.ARRIVE ;  /* 0x00000000000079c5 */ /* 0x000fcc0000000000 */
[----:B------:R-:W-:Y:S01]  /*5030*/  HGMMA.64x96x16.F32 R152, gdesc[UR8], R152, gsb0 ;  /* 0x01600000089879f0 */ /* 0x000fe20008000898 */
[----:B------:R-:W-:Y:S01]  /*5040*/  ULDC UR10, c[0x0][0xad0] ;  /* 0x0002b400000a7ab9 */ /* 0x000fe20000000800 */
[----:B------:R-:W-:Y:S01]  /*5050*/  ULDC UR11, c[0x0][0x2f0] ;  /* 0x0000bc00000b7ab9 */ /* 0x000fe20000000800 */
[----:B------:R-:W-:Y:S02]  /*5060*/  WARPGROUP.DEPBAR.LE gsb0, 0x0 ;  /* 0x00008000000079c5 */ /* 0x000fe40000010000 */
[----:B------:R-:W-:-:S06]  /*5070*/  WARPGROUP.ARRIVE ;  /* 0x00000000000079c5 */ /* 0x000fcc0000000000 */
[----:B------:R-:W-:Y:S01]  /*5080*/  HGMMA.64x96x16.F32 R152, gdesc[UR12], R152, gsb0 ;  /* 0x016000000c9879f0 */ /* 0x000fe20008000898 */
[----:B------:R-:W-:Y:S01]  /*5090*/  R2UR UR14, R13 ;  /* 0x000000000d0e72ca */ /* 0x000fe200000e0000 */
        /* <DEDUP_REMOVED lines=34> */
[----:B------:R-:W-:Y:S02]  /*52c0*/  R2UR UR57, R209 ;  /* 0x00000000d13972ca */ /* 0x000fe400000e0000 */
[----:B------:R-:W-:-:S13]  /*52d0*/  R2UR UR56, R210 ;  /* 0x00000000d23872ca */ /* 0x000fda00000e0000 */
[----:B------:R-:W-:Y:S01]  /*52e0*/  UISETP.GT.AND UP1, UPT, UR7, UR56, UPT ;  /* 0x000000380700728c */ /* 0x000fe2000bf24270 */
[----:B------:R-:W-:Y:S02]  /*52f0*/  WARPGROUP.DEPBAR.LE gsb0, 0x0 ;  /* 0x00008000000079c5 */ /* 0x000fe40000010000 */
[----:B------:R-:W-:Y:S01]  /*5300*/  FMUL.FTZ R219, R162, UR10 ;  /* 0x0000000aa2db7c20 */ /* 0x000fe20008410000 */
[----:B------:R-:W-:-:S04]  /*5310*/  @P1 IMAD.HI.U32 R162, R201, UR6, RZ ;  /* 0x00000006c9a21c27 */ /* 0x000fc8000f8e00ff */
[----:B------:R-:W-:Y:S01]  /*5320*/  FMUL.FTZ R206, R153, UR10 ;  /* 0x0000000a99ce7c20 */ /* 0x000fe20008410000 */
[----:B------:R-:W-:Y:S01]  /*5330*/  @UP0 ULDC UR6, c[0x0][0x450] ;  /* 0x0001140000060ab9 */ /* 0x000fe20000000800 */
[----:B------:R-:W-:Y:S01]  /*5340*/  FMUL.FTZ R221, R166, UR10 ;  /* 0x0000000aa6dd7c20 */ /* 0x000fe20008410000 */
[----:B------:R-:W-:Y:S01]  /*5350*/  IMAD.MOV.U32 R153, RZ, RZ, R201 ;  /* 0x000000ffff997224 */ /* 0x000fe200078e00c9 */
[----:B------:R-:W-:Y:S01]  /*5360*/  @P1 SHF.R.U32.HI R153, RZ, UR6, R162 ;  /* 0x00000006ff991c19 */ /* 0x000fe200080116a2 */
[----:B------:R-:W-:Y:S01]  /*5370*/  FMUL.FTZ R166, R169, UR10 ;  /* 0x0000000aa9a67c20 */ /* 0x000fe20008410000 */
[----:B------:R-:W-:Y:S01]  /*5380*/  UMOV UR6, 0x1 ;  /* 0x0000000100067882 */ /* 0x000fe20000000000 */
[----:B------:R-:W-:Y:S01]  /*5390*/  FMUL.FTZ R207, R171, UR10 ;  /* 0x0000000aabcf7c20 */ /* 0x000fe20008410000 */
[----:B------:R-:W-:Y:S01]  /*53a0*/  FMUL.FTZ R152, R152, UR10 ;  /* 0x0000000a98987c20 */ /* 0x000fe20008410000 */
[----:B------:R-:W0:Y:S01]  /*53b0*/  SHFL.IDX PT, R169, R153, RZ, 0x1c1f ;  /* 0x001c1fff99a97589 */ /* 0x000e2200000e0000 */
[----:B------:R-:W-:Y:S01]  /*53c0*/  FMUL.FTZ R208, R157, UR10 ;  /* 0x0000000a9dd07c20 */ /* 0x000fe20008410000 */
[----:B------:R-:W-:Y:S01]  /*53d0*/  UIMAD UR6, UR7, -0x60, UR6 ;  /* 0xffffffa0070678a4 */ /* 0x000fe2000f8e0206 */
[----:B------:R-:W-:Y:S01]  /*53e0*/  FMUL.FTZ R157, R159, UR10 ;  /* 0x0000000a9f9d7c20 */ /* 0x000fe20008410000 */
[----:B------:R0:W1:Y:S01]  /*53f0*/  SHFL.IDX PT, R171, R153, 0x1, 0x1c1f ;  /* 0x003c1f0099ab7f89 */ /* 0x00006200000e0000 */
[----:B------:R-:W-:Y:S01]  /*5400*/  FMUL.FTZ R215, R175, UR10 ;  /* 0x0000000aafd77c20 */ /* 0x000fe20008410000 */
[----:B------:R-:W-:Y:S01]  /*5410*/  FMUL.FTZ R203, R154, UR10 ;  /* 0x0000000a9acb7c20 */ /* 0x000fe20008410000 */
[----:B------:R-:W-:Y:S01]  /*5420*/  FMUL.FTZ R159, R161, UR10 ;  /* 0x0000000aa19f7c20 */ /* 0x000fe20008410000 */
[----:B------:R-:W-:-:S02]  /*5430*/  IMAD.MOV.U32 R175, RZ, RZ, -0x2 ;  /* 0xfffffffeffaf7424 */ /* 0x000fc400078e00ff */
[----:B------:R-:W-:Y:S01]  /*5440*/  FMUL.FTZ R154, R156, UR10 ;  /* 0x0000000a9c9a7c20 */ /* 0x000fe20008410000 */
[----:B------:R-:W-:Y:S01]  /*5450*/  FMUL.FTZ R161, R165, UR10 ;  /* 0x0000000aa5a17c20 */ /* 0x000fe20008410000 */
[----:B------:R-:W-:Y:S01]  /*5460*/  FMUL.FTZ R156, R158, UR10 ;  /* 0x0000000a9e9c7c20 */ /* 0x000fe20008410000 */
[----:B------:R-:W-:Y:S01]  /*5470*/  FMUL.FTZ R165, R168, UR10 ;  /* 0x0000000aa8a57c20 */ /* 0x000fe20008410000 */
[----:B------:R-:W-:Y:S01]  /*5480*/  FMUL.FTZ R158, R160, UR10 ;  /* 0x0000000aa09e7c20 */ /* 0x000fe20008410000 */
[----:B------:R-:W-:Y:S01]  /*5490*/  FMUL.FTZ R168, R173, UR10 ;  /* 0x0000000aada87c20 */ /* 0x000fe20008410000 */
[----:B------:R-:W2:Y:S01]  /*54a0*/  MUFU.TANH R152, R152 ;  /* 0x0000009800987308 */ /* 0x000ea20000002400 */
[----:B------:R-:W-:Y:S02]  /*54b0*/  IMAD.U32 R173, RZ, RZ, UR11 ;  /* 0x0000000bffad7e24 */ /* 0x000fe4000f8e00ff */
[----:B------:R-:W-:Y:S01]  /*54c0*/  FMUL.FTZ R160, R164, UR10 ;  /* 0x0000000aa4a07c20 */ /* 0x000fe20008410000 */
[----:B------:R-:W-:Y:S01]  /*54d0*/  IMAD R162, R202, R175, UR6 ;  /* 0x00000006caa27e24 */ /* 0x000fe2000f8e02af */
[----:B------:R-:W-:Y:S01]  /*54e0*/  ULDC UR6, c[0x0][0x288] ;  /* 0x0000a20000067ab9 */ /* 0x000fe20000000800 */
[----:B------:R-:W-:Y:S01]  /*54f0*/  FMUL.FTZ R223, R163, UR10 ;  /* 0x0000000aa3df7c20 */ /* 0x000fe20008410000 */
[----:B------:R-:W-:Y:S01]  /*5500*/  FMUL.FTZ R163, R176, UR10 ;  /* 0x0000000ab0a37c20 */ /* 0x000fe20008410000 */
[----:B------:R-:W-:Y:S01]  /*5510*/  IMAD R162, R173, UR57, R162 ;  /* 0x00000039ada27c24 */ /* 0x000fe2000f8e02a2 */
[----:B------:R-:W3:Y:S01]  /*5520*/  MUFU.TANH R206, R206 ;  /* 0x000000ce00ce7308 */ /* 0x000ee20000002400 */
[----:B------:R-:W-:Y:S01]  /*5530*/  FMUL.FTZ R177, R177, UR10 ;  /* 0x0000000ab1b17c20 */ /* 0x000fe20008410000 */
[----:B------:R-:W-:Y:S01]  /*5540*/  FMUL.FTZ R217, R167, UR10 ;  /* 0x0000000aa7d97c20 */ /* 0x000fe20008410000 */
[----:B------:R-:W-:Y:S01]  /*5550*/  FMUL.FTZ R209, R174, UR10 ;  /* 0x0000000aaed17c20 */ /* 0x000fe20008410000 */
[--C-:B0-----:R-:W-:Y:S01]  /*5560*/  IADD3 R153, R169, -UR6, R162.reuse ;  /* 0x80000006a9997c10 */ /* 0x101fe2000fffe0a2 */
[----:B------:R-:W-:Y:S01]  /*5570*/  FMUL.FTZ R167, R172, UR10 ;  /* 0x0000000aaca77c20 */ /* 0x000fe20008410000 */
[----:B------:R-:W-:Y:S01]  /*5580*/  FMUL.FTZ R180, R180, UR10 ;  /* 0x0000000ab4b47c20 */ /* 0x000fe20008410000 */
[----:B------:R-:W-:Y:S01]  /*5590*/  FMUL.FTZ R181, R181, UR10 ;  /* 0x0000000ab5b57c20 */ /* 0x000fe20008410000 */
[----:B------:R-:W0:Y:S01]  /*55a0*/  MUFU.TANH R154, R154 ;  /* 0x0000009a009a7308 */ /* 0x000e220000002400 */
[----:B------:R-:W-:Y:S01]  /*55b0*/  ISETP.GT.AND P6, PT, R153, RZ, PT ;  /* 0x000000ff9900720c */ /* 0x000fe20003fc4270 */
[----:B------:R-:W-:Y:S01]  /*55c0*/  FMUL.FTZ R185, R185, UR10 ;  /* 0x0000000ab9b97c20 */ /* 0x000fe20008410000 */
[----:B------:R-:W-:Y:S01]  /*55d0*/  ISETP.GT.AND P5, PT, R153, 0x1, PT ;  /* 0x000000019900780c */ /* 0x000fe20003fa4270 */
[----:B------:R-:W-:Y:S01]  /*55e0*/  FMUL.FTZ R155, R155, UR10 ;  /* 0x0000000a9b9b7c20 */ /* 0x000fe20008410000 */
[----:B--2---:R-:W-:Y:S01]  /*55f0*/  FSEL R174, R152, -INF , P6 ;  /* 0xff80000098ae7808 */ /* 0x004fe20003000000 */
[----:B------:R-:W-:Y:S01]  /*5600*/  FMUL.FTZ R188, R188, UR10 ;  /* 0x0000000abcbc7c20 */ /* 0x000fe20008410000 */
[----:B-1----:R-:W-:Y:S01]  /*5610*/  IADD3 R169, R171, -UR6, R162 ;  /* 0x80000006aba97c10 */ /* 0x002fe2000fffe0a2 */
[----:B------:R-:W-:Y:S01]  /*5620*/  MUFU.TANH R158, R158 ;  /* 0x0000009e009e7308 */ /* 0x000fe20000002400 */
[C---:B------:R-:W-:Y:S01]  /*5630*/  ISETP.GT.AND P3, PT, R153.reuse, 0x8, PT ;  /* 0x000000089900780c */ /* 0x040fe20003f64270 */
[----:B------:R-:W-:Y:S01]  /*5640*/  FMUL.FTZ R162, R184, UR10 ;  /* 0x0000000ab8a27c20 */ /* 0x000fe20008410000 */
[C---:B------:R-:W-:Y:S01]  /*5650*/  ISETP.GT.AND P6, PT, R153.reuse, 0x10, PT ;  /* 0x000000109900780c */ /* 0x040fe20003fc4270 */
[----:B------:R-:W-:Y:S01]  /*5660*/  FMUL.FTZ R170, R170, UR10 ;  /* 0x0000000aaaaa7c20 */ /* 0x000fe20008410000 */
[C---:B------:R-:W-:Y:S01]  /*5670*/  ISETP.GT.AND P4, PT, R153.reuse, 0x9, PT ;  /* 0x000000099900780c */ /* 0x040fe20003f84270 */
[----:B------:R-:W-:Y:S01]  /*5680*/  FMUL.FTZ R175, R178, UR10 ;  /* 0x0000000ab2af7c20 */ /* 0x000fe20008410000 */
[----:B---3--:R-:W-:Y:S01]  /*5690*/  FSEL R176, R206, -INF , P5 ;  /* 0xff800000ceb07808 */ /* 0x008fe20002800000 */
[----:B------:R-:W1:Y:S01]  /*56a0*/  MUFU.TANH R208, R208 ;  /* 0x000000d000d07308 */ /* 0x000e620000002400 */
[----:B------:R-:W-:Y:S01]  /*56b0*/  ISETP.GT.AND P5, PT, R153, 0x11, PT ;  /* 0x000000119900780c */ /* 0x000fe20003fa4270 */
[----:B------:R-:W-:Y:S01]  /*56c0*/  FMUL.FTZ R178, R179, UR10 ;  /* 0x0000000ab3b27c20 */ /* 0x000fe20008410000 */
[----:B0-----:R-:W-:Y:S01]  /*56d0*/  FSEL R152, R154, -INF , P3 ;  /* 0xff8000009a987808 */ /* 0x001fe20001800000 */
[----:B------:R-:W-:Y:S01]  /*56e0*/  FMUL.FTZ R211, R183, UR10 ;  /* 0x0000000ab7d37c20 */ /* 0x000fe20008410000 */
[----:B------:R-:W-:Y:S01]  /*56f0*/  ISETP.GT.AND P3, PT, R153, 0x18, PT ;  /* 0x000000189900780c */ /* 0x000fe20003f64270 */
[----:B------:R-:W-:Y:S01]  /*5700*/  FMUL.FTZ R187, R187, UR10 ;  /* 0x0000000abbbb7c20 */ /* 0x000fe20008410000 */
[----:B------:R-:W-:Y:S01]  /*5710*/  FMUL.FTZ R190, R190, UR10 ;  /* 0x0000000abebe7c20 */ /* 0x000fe20008410000 */
[----:B------:R-:W-:Y:S01]  /*5720*/  MUFU.TANH R159, R159 ;  /* 0x0000009f009f7308 */ /* 0x000fe20000002400 */
[----:B------:R-:W-:Y:S01]  /*5730*/  FMUL.FTZ R213, R191, UR10 ;  /* 0x0000000abfd57c20 */ /* 0x000fe20008410000 */
[----:B------:R-:W-:Y:S01]  /*5740*/  FMUL.FTZ R198, R198, UR10 ;  /* 0x0000000ac6c67c20 */ /* 0x000fe20008410000 */
[----:B------:R-:W-:Y:S01]  /*5750*/  FMUL.FTZ R195, R195, UR10 ;  /* 0x0000000ac3c37c20 */ /* 0x000fe20008410000 */
[----:B------:R-:W-:Y:S01]  /*5760*/  FMUL.FTZ R197, R197, UR10 ;  /* 0x0000000ac5c57c20 */ /* 0x000fe20008410000 */
[----:B------:R-:W-:-:S03]  /*5770*/  UIADD3 UR7, UR7, -0x1, URZ ;  /* 0xffffffff07077890 */ /* 0x000fc6000fffe03f */
[----:B------:R-:W0:Y:S01]  /*5780*/  MUFU.TANH R161, R161 ;  /* 0x000000a100a17308 */ /* 0x000e220000002400 */
[----:B-1----:R-:W-:Y:S01]  /*5790*/  FSEL R154, R208, -INF , P4 ;  /* 0xff800000d09a7808 */ /* 0x002fe20002000000 */
[----:B------:R-:W-:Y:S01]  /*57a0*/  FMUL.FTZ R208, R189, UR10 ;  /* 0x0000000abdd07c20 */ /* 0x000fe20008410000 */
[----:B------:R-:W-:-:S05]  /*57b0*/  ISETP.GT.AND P4, PT, R153, 0x19, PT ;  /* 0x000000199900780c */ /* 0x000fca0003f84270 */
[----:B------:R-:W-:Y:S08]  /*57c0*/  MUFU.TANH R165, R165 ;  /* 0x000000a500a57308 */ /* 0x000ff00000002400 */
[----:B------:R-:W-:Y:S01]  /*57d0*/  MUFU.TANH R166, R166 ;  /* 0x000000a600a67308 */ /* 0x000fe20000002400 */
[----:B0-----:R-:W-:Y:S02]  /*57e0*/  FSEL R184, R161, -INF , P4 ;  /* 0xff800000a1b87808 */ /* 0x001fe40002000000 */
[----:B------:R-:W-:-:S05]  /*57f0*/  ISETP.GT.AND P4, PT, R153, 0x29, PT ;  /* 0x000000299900780c */ /* 0x000fca0003f84270 */
[----:B------:R-:W-:Y:S08]  /*5800*/  MUFU.TANH R160, R160 ;  /* 0x000000a000a07308 */ /* 0x000ff00000002400 */
[----:B------:R-:W0:Y:S08]  /*5810*/  MUFU.TANH R168, R168 ;  /* 0x000000a800a87308 */ /* 0x000e300000002400 */
[----:B------:R-:W1:Y:S08]  /*5820*/  MUFU.TANH R163, R163 ;  /* 0x000000a300a37308 */ /* 0x000e700000002400 */
[----:B------:R2:W3:Y:S01]  /*5830*/  MUFU.TANH R164, R177 ;  /* 0x000000b100a47308 */ /* 0x0004e20000002400 */
[----:B0-----:R-:W-:-:S02]  /*5840*/  FSEL R168, R168, -INF , P4 ;  /* 0xff800000a8a87808 */ /* 0x001fc40002000000 */
[----:B------:R-:W-:-:S05]  /*5850*/  ISETP.GT.AND P4, PT, R153, 0x39, PT ;  /* 0x000000399900780c */ /* 0x000fca0003f84270 */
[----:B------:R0:W-:Y:S01]  /*5860*/  MUFU.TANH R171, R180 ;  /* 0x000000b400ab7308 */ /* 0x0001e20000002400 */
[----:B--2---:R-:W-:Y:S02]  /*5870*/  FSEL R177, R159, -INF , P5 ;  /* 0xff8000009fb17808 */ /* 0x004fe40002800000 */
[----:B------:R-:W-:-:S04]  /*5880*/  ISETP.GT.AND P5, PT, R153, 0x21, PT ;  /* 0x000000219900780c */ /* 0x000fc80003fa4270 */
[----:B------:R-:W-:Y:S01]  /*5890*/  FSEL R166, R166, -INF , P5 ;  /* 0xff800000a6a67808 */ /* 0x000fe20002800000 */
[----:B------:R2:W4:Y:S01]  /*58a0*/  MUFU.TANH R172, R181 ;  /* 0x000000b500ac7308 */ /* 0x0005220000002400 */
[----:B0-----:R-:W-:Y:S02]  /*58b0*/  FSEL R180, R158, -INF , P6 ;  /* 0xff8000009eb47808 */ /* 0x001fe40003000000 */
[C---:B------:R-:W-:Y:S02]  /*58c0*/  ISETP.GT.AND P6, PT, R153.reuse, 0x20, PT ;  /* 0x000000209900780c */ /* 0x040fe40003fc4270 */
[----:B------:R-:W-:Y:S02]  /*58d0*/  ISETP.GT.AND P5, PT, R153, 0x31, PT ;  /* 0x000000319900780c */ /* 0x000fe40003fa4270 */
[----:B------:R-:W-:Y:S01]  /*58e0*/  FSEL R165, R165, -INF , P6 ;  /* 0xff800000a5a57808 */ /* 0x000fe20003000000 */
[----:B------:R-:W0:Y:S01]  /*58f0*/  MUFU.TANH R167, R167 ;  /* 0x000000a700a77308 */ /* 0x000e220000002400 */
[----:B------:R-:W-:-:S02]  /*5900*/  ISETP.GT.AND P6, PT, R153, 0x30, PT ;  /* 0x000000309900780c */ /* 0x000fc40003fc4270 */
[----:B--2---:R-:W-:Y:S02]  /*5910*/  FSEL R181, R160, -INF , P3 ;  /* 0xff800000a0b57808 */ /* 0x004fe40001800000 */
[----:B-1----:R-:W-:Y:S02]  /*5920*/  FSEL R163, R163, -INF , P6 ;  /* 0xff800000a3a37808 */ /* 0x002fe40003000000 */
[C---:B------:R-:W-:Y:S01]  /*5930*/  ISETP.GT.AND P3, PT, R153.reuse, 0x28, PT ;  /* 0x000000289900780c */ /* 0x040fe20003f64270 */
[----:B------:R-:W1:Y:S01]  /*5940*/  MUFU.TANH R158, R162 ;  /* 0x000000a2009e7308 */ /* 0x000e620000002400 */
[C---:B------:R-:W-:Y:S02]  /*5950*/  ISETP.GT.AND P6, PT, R153.reuse, 0x40, PT ;  /* 0x000000409900780c */ /* 0x040fe40003fc4270 */
[----:B---3--:R-:W-:Y:S02]  /*5960*/  FSEL R161, R164, -INF , P5 ;  /* 0xff800000a4a17808 */ /* 0x008fe40002800000 */
[----:B------:R-:W-:-:S02]  /*5970*/  ISETP.GT.AND P5, PT, R153, 0x41, PT ;  /* 0x000000419900780c */ /* 0x000fc40003fa4270 */
[----:B----4-:R-:W-:Y:S01]  /*5980*/  FSEL R164, R172, -INF , P4 ;  /* 0xff800000aca47808 */ /* 0x010fe20002000000 */
[----:B------:R-:W2:Y:S01]  /*5990*/  MUFU.TANH R185, R185 ;  /* 0x000000b900b97308 */ /* 0x000ea20000002400 */
[----:B------:R-:W-:Y:S01]  /*59a0*/  ISETP.GT.AND P4, PT, R169, RZ, PT ;  /* 0x000000ffa900720c */ /* 0x000fe20003f84270 */
[----:B------:R-:W-:Y:S01]  /*59b0*/  FMUL.FTZ R172, R182, UR10 ;  /* 0x0000000ab6ac7c20 */ /* 0x000fe20008410000 */
[----:B0-----:R-:W-:Y:S02]  /*59c0*/  FSEL R167, R167, -INF , P3 ;  /* 0xff800000a7a77808 */ /* 0x001fe40001800000 */
[----:B------:R-:W-:-:S03]  /*59d0*/  ISETP.GT.AND P3, PT, R153, 0x38, PT ;  /* 0x000000389900780c */ /* 0x000fc60003f64270 */
[----:B------:R-:W0:Y:S01]  /*59e0*/  MUFU.TANH R203, R203 ;  /* 0x000000cb00cb7308 */ /* 0x000e220000002400 */
[----:B-1----:R-:W-:Y:S02]  /*59f0*/  FSEL R159, R158, -INF , P6 ;  /* 0xff8000009e9f7808 */ /* 0x002fe40003000000 */
[----:B------:R-:W-:Y:S02]  /*5a00*/  ISETP.GT.AND P6, PT, R169, 0x1, PT ;  /* 0x00000001a900780c */ /* 0x000fe40003fc4270 */
[----:B------:R-:W-:Y:S02]  /*5a10*/  FSEL R162, R171, -INF , P3 ;  /* 0xff800000aba27808 */ /* 0x000fe40001800000 */
[----:B------:R-:W-:Y:S01]  /*5a20*/  ISETP.GT.AND P3, PT, R153, 0x48, PT ;  /* 0x000000489900780c */ /* 0x000fe20003f64270 */
        /* <DEDUP_REMOVED lines=9> */
[----:B------:R-:W-:Y:S02]  /*5ac0*/  FMNMX.FTZ R156, R203, R204, !PT ;  /* 0x000000cccb9c7209 */ /* 0x000fe40007810000 */
[----:B------:R-:W-:-:S03]  /*5ad0*/  ISETP.GT.AND P5, PT, R169, 0x18, PT ;  /* 0x00000018a900780c */ /* 0x000fc60003fa4270 */
[----:B------:R-:W1:Y:S01]  /*5ae0*/  MUFU.TANH R157, R157 ;  /* 0x0000009d009d7308 */ /* 0x000e620000002400 */
[----:B--2---:R-:W-:Y:S02]  /*5af0*/  FSEL R155, R155, -INF , P6 ;  /* 0xff8000009b9b7808 */ /* 0x004fe40003000000 */
[----:B------:R-:W-:Y:S02]  /*5b00*/  ISETP.GT.AND P6, PT, R169, 0x11, PT ;  /* 0x00000011a900780c */ /* 0x000fe40003fc4270 */
[----:B------:R-:W-:-:S03]  /*5b10*/  FMNMX.FTZ R156, R155, R156, !PT ;  /* 0x0000009c9b9c7209 */ /* 0x000fc60007810000 */
[----:B------:R-:W2:Y:S01]  /*5b20*/  MUFU.TANH R219, R219 ;  /* 0x000000db00db7308 */ /* 0x000ea20000002400 */
[----:B0-----:R-:W-:Y:S02]  /*5b30*/  FSEL R160, R160, -INF , P3 ;  /* 0xff800000a0a07808 */ /* 0x001fe40001800000 */
[----:B------:R-:W-:Y:S02]  /*5b40*/  ISETP.GT.AND P3, PT, R169, 0x9, PT ;  /* 0x00000009a900780c */ /* 0x000fe40003f64270 */
[----:B------:R-:W-:-:S03]  /*5b50*/  FMNMX.FTZ R156, R173, R156, !PT ;  /* 0x0000009cad9c7209 */ /* 0x000fc60007810000 */
[----:B------:R-:W0:Y:S01]  /*5b60*/  MUFU.TANH R223, R223 ;  /* 0x000000df00df7308 */ /* 0x000e220000002400 */
[----:B-1----:R-:W-:Y:S02]  /*5b70*/  FSEL R171, R157, -INF , P3 ;  /* 0xff8000009dab7808 */ /* 0x002fe40001800000 */
[----:B------:R-:W-:Y:S02]  /*5b80*/  FMNMX.FTZ R157, R174, R205, !PT ;  /* 0x000000cdae9d7209 */ /* 0x000fe40007810000 */
[----:B------:R-:W-:Y:S02]  /*5b90*/  FMNMX.FTZ R156, R171, R156, !PT ;  /* 0x0000009cab9c7209 */ /* 0x000fe40007810000 */
[----:B------:R-:W-:Y:S01]  /*5ba0*/  ISETP.GT.AND P3, PT, R169, 0x19, PT ;  /* 0x00000019a900780c */ /* 0x000fe20003f64270 */
[----:B------:R-:W1:Y:S01]  /*5bb0*/  MUFU.TANH R221, R221 ;  /* 0x000000dd00dd7308 */ /* 0x000e620000002400 */
[----:B--2---:R-:W-:Y:S02]  /*5bc0*/  FSEL R219, R219, -INF , P4 ;  /* 0xff800000dbdb7808 */ /* 0x004fe40002000000 */
[----:B------:R-:W-:-:S02]  /*5bd0*/  ISETP.GT.AND P4, PT, R169, 0x20, PT ;  /* 0x00000020a900780c */ /* 0x000fc40003f84270 */
[----:B------:R-:W-:Y:S02]  /*5be0*/  FMNMX.FTZ R156, R219, R156, !PT ;  /* 0x0000009cdb9c7209 */ /* 0x000fe40007810000 */
[----:B------:R-:W-:Y:S01]  /*5bf0*/  FMNMX.FTZ R157, R176, R157, !PT ;  /* 0x0000009db09d7209 */ /* 0x000fe20007810000 */
[----:B------:R-:W2:Y:S01]  /*5c00*/  MUFU.TANH R170, R170 ;  /* 0x000000aa00aa7308 */ /* 0x000ea20000002400 */
[----:B0-----:R-:W-:Y:S02]  /*5c10*/  FSEL R223, R223, -INF , P6 ;  /* 0xff800000dfdf7808 */ /* 0x001fe40003000000 */
[----:B------:R-:W-:Y:S02]  /*5c20*/  FMNMX.FTZ R157, R152, R157, !PT ;  /* 0x0000009d989d7209 */ /* 0x000fe40007810000 */
[----:B------:R-:W-:Y:S02]  /*5c30*/  FMNMX.FTZ R156, R223, R156, !PT ;  /* 0x0000009cdf9c7209 */ /* 0x000fe40007810000 */
[----:B------:R-:W-:Y:S01]  /*5c40*/  ISETP.GT.AND P6, PT, R169, 0x21, PT ;  /* 0x00000021a900780c */ /* 0x000fe20003fc4270 */
[----:B------:R-:W0:Y:S01]  /*5c50*/  MUFU.TANH R217, R217 ;  /* 0x000000d900d97308 */ /* 0x000e220000002400 */
[----:B-1----:R-:W-:-:S02]  /*5c60*/  FSEL R221, R221, -INF , P5 ;  /* 0xff800000dddd7808 */ /* 0x002fc40002800000 */
[----:B------:R-:W-:-:S05]  /*5c70*/  ISETP.GT.AND P5, PT, R169, 0x28, PT ;  /* 0x00000028a900780c */ /* 0x000fca0003fa4270 */
[----:B------:R-:W1:Y:S01]  /*5c80*/  MUFU.TANH R209, R209 ;  /* 0x000000d100d17308 */ /* 0x000e620000002400 */
[----:B--2---:R-:W-:Y:S02]  /*5c90*/  FSEL R188, R170, -INF , P4 ;  /* 0xff800000aabc7808 */ /* 0x004fe40002000000 */
[----:B------:R-:W-:Y:S02]  /*5ca0*/  ISETP.GT.AND P4, PT, R169, 0x30, PT ;  /* 0x00000030a900780c */ /* 0x000fe40003f84270 */
[----:B------:R-:W-:Y:S01]  /*5cb0*/  FMNMX.FTZ R170, R221, R156, !PT ;  /* 0x0000009cddaa7209 */ /* 0x000fe20007810000 */
[----:B------:R-:W-:Y:S02]  /*5cc0*/  FMUL.FTZ R156, R192, UR10 ;  /* 0x0000000ac09c7c20 */ /* 0x000fe40008410000 */
[----:B------:R-:W2:Y:S01]  /*5cd0*/  MUFU.TANH R175, R175 ;  /* 0x000000af00af7308 */ /* 0x000ea20000002400 */
[----:B0-----:R-:W-:Y:S02]  /*5ce0*/  FSEL R217, R217, -INF , P3 ;  /* 0xff800000d9d97808 */ /* 0x001fe40001800000 */
[----:B------:R-:W-:-:S02]  /*5cf0*/  ISETP.GT.AND P3, PT, R169, 0x29, PT ;  /* 0x00000029a900780c */ /* 0x000fc40003f64270 */
[----:B------:R-:W-:-:S03]  /*5d00*/  FMNMX.FTZ R179, R217, R170, !PT ;  /* 0x000000aad9b37209 */ /* 0x000fc60007810000 */
[----:B------:R-:W0:Y:S01]  /*5d10*/  MUFU.TANH R172, R172 ;  /* 0x000000ac00ac7308 */ /* 0x000e220000002400 */
[----:B-1----:R-:W-:Y:S02]  /*5d20*/  FSEL R209, R209, -INF , P5 ;  /* 0xff800000d1d17808 */ /* 0x002fe40002800000 */
[----:B------:R-:W-:-:S05]  /*5d30*/  ISETP.GT.AND P5, PT, R169, 0x38, PT ;  /* 0x00000038a900780c */ /* 0x000fca0003fa4270 */
[----:B------:R-:W1:Y:S01]  /*5d40*/  MUFU.TANH R207, R207 ;  /* 0x000000cf00cf7308 */ /* 0x000e620000002400 */
[----:B--2---:R-:W-:Y:S02]  /*5d50*/  FSEL R183, R175, -INF , P4 ;  /* 0xff800000afb77808 */ /* 0x004fe40002000000 */
[----:B------:R-:W-:Y:S01]  /*5d60*/  FMNMX.FTZ R175, R154, R157, !PT ;  /* 0x0000009d9aaf7209 */ /* 0x000fe20007810000 */
[----:B------:R-:W-:Y:S01]  /*5d70*/  FMUL.FTZ R157, R194, UR10 ;  /* 0x0000000ac29d7c20 */ /* 0x000fe20008410000 */
[----:B------:R-:W-:Y:S02]  /*5d80*/  ISETP.GT.AND P4, PT, R169, 0x40, PT ;  /* 0x00000040a900780c */ /* 0x000fe40003f84270 */
[----:B------:R-:W-:Y:S01]  /*5d90*/  FMNMX.FTZ R170, R180, R175, !PT ;  /* 0x000000afb4aa7209 */ /* 0x000fe20007810000 */
[----:B------:R-:W2:Y:S01]  /*5da0*/  MUFU.TANH R215, R215 ;  /* 0x000000d700d77308 */ /* 0x000ea20000002400 */
[----:B0-----:R-:W-:Y:S02]  /*5db0*/  FSEL R189, R172, -INF , P5 ;  /* 0xff800000acbd7808 */ /* 0x001fe40002800000 */
[----:B------:R-:W-:-:S02]  /*5dc0*/  FMNMX.FTZ R172, R188, R179, !PT ;  /* 0x000000b3bcac7209 */ /* 0x000fc40007810000 */
[----:B------:R-:W-:Y:S02]  /*5dd0*/  FMNMX.FTZ R170, R177, R170, !PT ;  /* 0x000000aab1aa7209 */ /* 0x000fe40007810000 */
[----:B------:R-:W-:Y:S01]  /*5de0*/  ISETP.GT.AND P5, PT, R169, 0x48, PT ;  /* 0x00000048a900780c */ /* 0x000fe20003fa4270 */
[----:B------:R-:W0:Y:S01]  /*5df0*/  MUFU.TANH R178, R178 ;  /* 0x000000b200b27308 */ /* 0x000e220000002400 */
[----:B-1----:R-:W-:Y:S02]  /*5e00*/  FSEL R207, R207, -INF , P6 ;  /* 0xff800000cfcf7808 */ /* 0x002fe40003000000 */
[----:B------:R-:W-:Y:S02]  /*5e10*/  FMNMX.FTZ R175, R181, R170, !PT ;  /* 0x000000aab5af7209 */ /* 0x000fe40007810000 */
[----:B------:R-:W-:Y:S02]  /*5e20*/  FMNMX.FTZ R172, R207, R172, !PT ;  /* 0x000000accfac7209 */ /* 0x000fe40007810000 */
[----:B------:R-:W-:Y:S01]  /*5e30*/  ISETP.GT.AND P6, PT, R169, 0x31, PT ;  /* 0x00000031a900780c */ /* 0x000fe20003fc4270 */
[----:B------:R-:W1:Y:S01]  /*5e40*/  MUFU.TANH R211, R211 ;  /* 0x000000d300d37308 */ /* 0x000e620000002400 */
[----:B--2---:R-:W-:-:S02]  /*5e50*/  FSEL R215, R215, -INF , P3 ;  /* 0xff800000d7d77808 */ /* 0x004fc40001800000 */
[----:B------:R-:W-:Y:S02]  /*5e60*/  FMNMX.FTZ R172, R209, R172, !PT ;  /* 0x000000acd1ac7209 */ /* 0x000fe40007810000 */
[----:B------:R-:W-:Y:S02]  /*5e70*/  FMNMX.FTZ R170, R184, R175, !PT ;  /* 0x000000afb8aa7209 */ /* 0x000fe40007810000 */
[----:B------:R-:W-:Y:S01]  /*5e80*/  FMNMX.FTZ R172, R215, R172, !PT ;  /* 0x000000acd7ac7209 */ /* 0x000fe20007810000 */
[----:B------:R-:W2:Y:S01]  /*5e90*/  MUFU.TANH R185, R185 ;  /* 0x000000b900b97308 */ /* 0x000ea20000002400 */
[----:B0-----:R-:W-:Y:S02]  /*5ea0*/  FSEL R186, R178, -INF , P6 ;  /* 0xff800000b2ba7808 */ /* 0x001fe40003000000 */
[----:B------:R-:W-:Y:S02]  /*5eb0*/  FMNMX.FTZ R179, R183, R172, !PT ;  /* 0x000000acb7b37209 */ /* 0x000fe40007810000 */
[----:B------:R-:W-:-:S02]  /*5ec0*/  FMNMX.FTZ R175, R165, R170, !PT ;  /* 0x000000aaa5af7209 */ /* 0x000fc40007810000 */
[----:B------:R-:W-:Y:S01]  /*5ed0*/  ISETP.GT.AND P3, PT, R169, 0x39, PT ;  /* 0x00000039a900780c */ /* 0x000fe20003f64270 */
[----:B------:R-:W0:Y:S01]  /*5ee0*/  MUFU.TANH R187, R187 ;  /* 0x000000bb00bb7308 */ /* 0x000e220000002400 */
[----:B------:R-:W-:Y:S02]  /*5ef0*/  FMNMX.FTZ R172, R186, R179, !PT ;  /* 0x000000b3baac7209 */ /* 0x000fe40007810000 */
[----:B------:R-:W-:Y:S02]  /*5f00*/  FMNMX.FTZ R170, R166, R175, !PT ;  /* 0x000000afa6aa7209 */ /* 0x000fe40007810000 */
[----:B-1----:R-:W-:Y:S02]  /*5f10*/  FSEL R211, R211, -INF , P3 ;  /* 0xff800000d3d37808 */ /* 0x002fe40001800000 */
[----:B------:R-:W-:Y:S01]  /*5f20*/  FMNMX.FTZ R178, R189, R172, !PT ;  /* 0x000000acbdb27209 */ /* 0x000fe20007810000 */
[----:B------:R-:W1:Y:S01]  /*5f30*/  MUFU.TANH R190, R190 ;  /* 0x000000be00be7308 */ /* 0x000e620000002400 */
[----:B------:R-:W-:Y:S01]  /*5f40*/  FMNMX.FTZ R175, R167, R170, !PT ;  /* 0x000000aaa7af7209 */ /* 0x000fe20007810000 */
[----:B------:R-:W-:Y:S01]  /*5f50*/  FMUL.FTZ R172, R199, UR10 ;  /* 0x0000000ac7ac7c20 */ /* 0x000fe20008410000 */
[----:B--2---:R-:W-:-:S02]  /*5f60*/  FSEL R185, R185, -INF , P4 ;  /* 0xff800000b9b97808 */ /* 0x004fc40002000000 */
[----:B------:R-:W-:Y:S02]  /*5f70*/  FMNMX.FTZ R178, R211, R178, !PT ;  /* 0x000000b2d3b27209 */ /* 0x000fe40007810000 */
[----:B------:R-:W-:Y:S01]  /*5f80*/  FMNMX.FTZ R170, R168, R175, !PT ;  /* 0x000000afa8aa7209 */ /* 0x000fe20007810000 */
[----:B------:R-:W2:Y:S01]  /*5f90*/  MUFU.TANH R213, R213 ;  /* 0x000000d500d57308 */ /* 0x000ea20000002400 */
[----:B------:R-:W-:Y:S02]  /*5fa0*/  FMNMX.FTZ R182, R185, R178, !PT ;  /* 0x000000b2b9b67209 */ /* 0x000fe40007810000 */
[----:B------:R-:W-:Y:S01]  /*5fb0*/  FMNMX.FTZ R178, R163, R170, !PT ;  /* 0x000000aaa3b27209 */ /* 0x000fe20007810000 */
[----:B------:R-:W-:Y:S01]  /*5fc0*/  FMUL.FTZ R170, R196, UR10 ;  /* 0x0000000ac4aa7c20 */ /* 0x000fe20008410000 */
[----:B------:R-:W-:Y:S02]  /*5fd0*/  ISETP.GT.AND P6, PT, R169, 0x41, PT ;  /* 0x00000041a900780c */ /* 0x000fe40003fc4270 */
[----:B------:R-:W-:Y:S01]  /*5fe0*/  FMNMX.FTZ R175, R161, R178, !PT ;  /* 0x000000b2a1af7209 */ /* 0x000fe20007810000 */
[----:B------:R-:W3:Y:S01]  /*5ff0*/  MUFU.TANH R157, R157 ;  /* 0x0000009d009d7308 */ /* 0x000ee20000002400 */
[----:B------:R-:W-:-:S02]  /*6000*/  ISETP.GT.AND P3, PT, R169, 0x49, PT ;  /* 0x00000049a900780c */ /* 0x000fc40003f64270 */
[----:B------:R-:W-:Y:S02]  /*6010*/  FMNMX.FTZ R175, R162, R175, !PT ;  /* 0x000000afa2af7209 */ /* 0x000fe40007810000 */
[----:B0-----:R-:W-:Y:S02]  /*6020*/  FSEL R187, R187, -INF , P6 ;  /* 0xff800000bbbb7808 */ /* 0x001fe40003000000 */
[----:B-1----:R-:W-:Y:S01]  /*6030*/  FSEL R190, R190, -INF , P5 ;  /* 0xff800000bebe7808 */ /* 0x002fe20002800000 */
[----:B------:R-:W0:Y:S01]  /*6040*/  MUFU.TANH R198, R198 ;  /* 0x000000c600c67308 */ /* 0x000e220000002400 */
[----:B--2---:R-:W-:Y:S02]  /*6050*/  FSEL R213, R213, -INF , P3 ;  /* 0xff800000d5d57808 */ /* 0x004fe40001800000 */
[C---:B------:R-:W-:Y:S02]  /*6060*/  ISETP.GT.AND P4, PT, R169.reuse, 0x50, PT ;  /* 0x00000050a900780c */ /* 0x040fe40003f84270 */
[----:B------:R-:W-:-:S02]  /*6070*/  ISETP.GT.AND P6, PT, R169, 0x51, PT ;  /* 0x00000051a900780c */ /* 0x000fc40003fc4270 */
[C---:B------:R-:W-:Y:S01]  /*6080*/  ISETP.GT.AND P5, PT, R169.reuse, 0x58, PT ;  /* 0x00000058a900780c */ /* 0x040fe20003fa4270 */
[----:B------:R-:W1:Y:S01]  /*6090*/  MUFU.TANH R208, R208 ;  /* 0x000000d000d07308 */ /* 0x000e620000002400 */
[----:B------:R-:W-:Y:S01]  /*60a0*/  ISETP.GT.AND P3, PT, R169, 0x59, PT ;  /* 0x00000059a900780c */ /* 0x000fe20003f64270 */
[----:B------:R-:W-:Y:S01]  /*60b0*/  FMUL.FTZ R169, R193, UR10 ;  /* 0x0000000ac1a97c20 */ /* 0x000fe20008410000 */
[----:B---3--:R-:W-:Y:S01]  /*60c0*/  FSEL R199, R157, -INF , P4 ;  /* 0xff8000009dc77808 */ /* 0x008fe20002000000 */
[----:B------:R-:W-:Y:S01]  /*60d0*/  ULDC UR10, c[0x0][0xa80] ;  /* 0x0002a000000a7ab9 */ /* 0x000fe20000000800 */
[----:B------:R-:W-:Y:S02]  /*60e0*/  FMNMX.FTZ R179, R187, R182, !PT ;  /* 0x000000b6bbb37209 */ /* 0x000fe40007810000 */
[----:B------:R-:W-:Y:S01]  /*60f0*/  ISETP.GT.AND P4, PT, R153, 0x49, PT ;  /* 0x000000499900780c */ /* 0x000fe20003f84270 */
[----:B------:R-:W2:Y:S01]  /*6100*/  MUFU.TANH R191, R195 ;  /* 0x000000c300bf7308 */ /* 0x000ea20000002400 */
[----:B0-----:R-:W-:-:S02]  /*6110*/  FSEL R193, R198, -INF , P5 ;  /* 0xff800000c6c17808 */ /* 0x001fc40002800000 */
[----:B------:R-:W-:Y:S02]  /*6120*/  FMNMX.FTZ R178, R190, R179, !PT ;  /* 0x000000b3beb27209 */ /* 0x000fe40007810000 */
[----:B------:R-:W-:Y:S02]  /*6130*/  ISETP.GT.AND P5, PT, R153, 0x50, PT ;  /* 0x000000509900780c */ /* 0x000fe40003fa4270 */
[----:B------:R-:W-:Y:S01]  /*6140*/  FMNMX.FTZ R178, R213, R178, !PT ;  /* 0x000000b2d5b27209 */ /* 0x000fe20007810000 */
[----:B------:R0:W3:Y:S01]  /*6150*/  MUFU.TANH R195, R172 ;  /* 0x000000ac00c37308 */ /* 0x0000e20000002400 */
[----:B-1----:R-:W-:Y:S02]  /*6160*/  FSEL R208, R208, -INF , P4 ;  /* 0xff800000d0d07808 */ /* 0x002fe40002000000 */
[----:B------:R-:W-:Y:S02]  /*6170*/  FMNMX.FTZ R178, R199, R178, !PT ;  /* 0x000000b2c7b27209 */ /* 0x000fe40007810000 */
[----:B------:R-:W-:-:S03]  /*6180*/  ISETP.GT.AND P4, PT, R153, 0x58, PT ;  /* 0x000000589900780c */ /* 0x000fc60003f84270 */
[----:B------:R-:W1:Y:S01]  /*6190*/  MUFU.TANH R156, R156 ;  /* 0x0000009c009c7308 */ /* 0x000e620000002400 */
[----:B0-----:R-:W-:Y:S02]  /*61a0*/  FMNMX.FTZ R172, R164, R175, !PT ;  /* 0x000000afa4ac7209 */ /* 0x001fe40007810000 */
[----:B--2---:R-:W-:Y:S02]  /*61b0*/  FSEL R191, R191, -INF , P6 ;  /* 0xff800000bfbf7808 */ /* 0x004fe40003000000 */
[----:B------:R-:W-:Y:S02]  /*61c0*/  FMNMX.FTZ R157, R159, R172, !PT ;  /* 0x000000ac9f9d7209 */ /* 0x000fe40007810000 */
[----:B------:R-:W-:Y:S01]  /*61d0*/  FMNMX.FTZ R178, R191, R178, !PT ;  /* 0x000000b2bfb27209 */ /* 0x000fe20007810000 */
[----:B------:R0:W2:Y:S01]  /*61e0*/  MUFU.TANH R192, R169 ;  /* 0x000000a900c07308 */ /* 0x0000a20000002400 */
[----:B------:R-:W-:Y:S02]  /*61f0*/  FMNMX.FTZ R157, R158, R157, !PT ;  /* 0x0000009d9e9d7209 */ /* 0x000fe40007810000 */
[----:B---3--:R-:W-:-:S02]  /*6200*/  FSEL R196, R195, -INF , P3 ;  /* 0xff800000c3c47808 */ /* 0x008fc40001800000 */
[----:B------:R-:W-:Y:S02]  /*6210*/  FMNMX.FTZ R157, R160, R157, !PT ;  /* 0x0000009da09d7209 */ /* 0x000fe40007810000 */
[----:B------:R-:W-:Y:S01]  /*6220*/  ISETP.GT.AND P3, PT, R153, 0x51, PT ;  /* 0x000000519900780c */ /* 0x000fe20003f64270 */
[----:B------:R-:W3:Y:S01]  /*6230*/  MUFU.TANH R194, R170 ;  /* 0x000000aa00c27308 */ /* 0x000ee20000002400 */
[----:B-1----:R-:W-:Y:S02]  /*6240*/  FSEL R195, R156, -INF , P5 ;  /* 0xff8000009cc37808 */ /* 0x002fe40002800000 */
[----:B------:R-:W-:Y:S02]  /*6250*/  FMNMX.FTZ R156, R208, R157, !PT ;  /* 0x0000009dd09c7209 */ /* 0x000fe40007810000 */
[----:B0-----:R-:W-:Y:S01]  /*6260*/  FMNMX.FTZ R169, R193, R178, !PT ;  /* 0x000000b2c1a97209 */ /* 0x001fe20007810000 */
[----:B------:R-:W-:Y:S01]  /*6270*/  IMAD.U32 R178, RZ, RZ, UR5 ;  /* 0x00000005ffb27e24 */ /* 0x000fe2000f8e00ff */
[----:B------:R-:W-:Y:S01]  /*6280*/  FMNMX.FTZ R157, R195, R156, !PT ;  /* 0x0000009cc39d7209 */ /* 0x000fe20007810000 */
[----:B------:R-:W0:Y:S01]  /*6290*/  MUFU.TANH R197, R197 ;  /* 0x000000c500c57308 */ /* 0x000e220000002400 */
[----:B--2---:R-:W-:Y:S01]  /*62a0*/  FSEL R192, R192, -INF , P3 ;  /* 0xff800000c0c07808 */ /* 0x004fe20001800000 */
[----:B------:R-:W-:Y:S01]  /*62b0*/  UIMAD UR5, UR4, 0xc00, UR14 ;  /* 0x00000c00040578a4 */ /* 0x000fe2000f8e020e */
[----:B------:R-:W-:-:S02]  /*62c0*/  ISETP.GT.AND P3, PT, R153, 0x59, PT ;  /* 0x000000599900780c */ /* 0x000fc40003f64270 */
[----:B------:R-:W-:Y:S01]  /*62d0*/  FMNMX.FTZ R157, R192, R157, !PT ;  /* 0x0000009dc09d7209 */ /* 0x000fe20007810000 */
[----:B------:R-:W-:Y:S01]  /*62e0*/  UIADD3 UR6, UR5, 0x280, URZ ;  /* 0x0000028005067890 */ /* 0x000fe2000fffe03f */
[----:B------:R-:W-:Y:S02]  /*62f0*/  FMNMX.FTZ R169, R196, R169, !PT ;  /* 0x000000a9c4a97209 */ /* 0x000fe40007810000 */
[----:B---3--:R-:W-:Y:S01]  /*6300*/  FSEL R194, R194, -INF , P4 ;  /* 0xff800000c2c27808 */ /* 0x008fe20002000000 */
[----:B------:R-:W-:Y:S02]  /*6310*/  UMOV UR14, UR5 ;  /* 0x00000005000e7c82 */ /* 0x000fe40008000000 */
        /* <DEDUP_REMOVED lines=11> */
[----:B------:R-:W-:-:S03]  /*63d0*/  FMUL.FTZ R198, R157, UR10 ;  /* 0x0000000a9dc67c20 */ /* 0x000fc60008410000 */
[----:B------:R-:W-:Y:S02]  /*63e0*/  FSEL R153, R157, RZ, P4 ;  /* 0x000000ff9d997208 */ /* 0x000fe40002000000 */
[----:B------:R-:W-:-:S03]  /*63f0*/  FSEL R198, R198, RZ, P4 ;  /* 0x000000ffc6c67208 */ /* 0x000fc60002000000 */
[----:B------:R-:W-:Y:S01]  /*6400*/  FADD.FTZ R153, -R153, R204 ;  /* 0x000000cc99997221 */ /* 0x000fe20000010100 */
[----:B0-----:R-:W-:Y:S01]  /*6410*/  FMNMX.FTZ R156, R172, R175, !PT ;  /* 0x000000afac9c7209 */ /* 0x001fe20007810000 */
[--C-:B------:R-:W-:Y:S01]  /*6420*/  FFMA.FTZ R172, R173, UR10, -R198.reuse ;  /* 0x0000000aadac7c23 */ /* 0x100fe200080108c6 */
[--C-:B------:R-:W-:Y:S01]  /*6430*/  FFMA.FTZ R169, R203, UR10, -R198.reuse ;  /* 0x0000000acba97c23 */ /* 0x100fe200080108c6 */
[----:B------:R-:W-:Y:S01]  /*6440*/  IADD3 R203, -R212, 0xb, RZ ;  /* 0x0000000bd4cb7810 */ /* 0x000fe20007ffe1ff */
[--C-:B------:R-:W-:Y:S01]  /*6450*/  FFMA.FTZ R175, R171, UR10, -R198.reuse ;  /* 0x0000000aabaf7c23 */ /* 0x100fe200080108c6 */
[C---:B------:R-:W-:Y:S01]  /*6460*/  FMUL.FTZ R197, R156.reuse, UR10 ;  /* 0x0000000a9cc57c20 */ /* 0x040fe20008410000 */
[----:B------:R-:W-:Y:S01]  /*6470*/  FSETP.NEU.FTZ.AND P3, PT, R156, -INF , PT ;  /* 0xff8000009c00780b */ /* 0x000fe20003f7d000 */
[----:B------:R-:W-:Y:S01]  /*6480*/  FMUL.FTZ R182, R153, UR10 ;  /* 0x0000000a99b67c20 */ /* 0x000fe20008410000 */
[--C-:B------:R-:W-:Y:S01]  /*6490*/  FFMA.FTZ R170, R155, UR10, -R198.reuse ;  /* 0x0000000a9baa7c23 */ /* 0x100fe200080108c6 */
[----:B------:R-:W-:Y:S01]  /*64a0*/  MUFU.EX2 R169, R169 ;  /* 0x000000a900a97308 */ /* 0x000fe20000000800 */
[----:B------:R-:W-:Y:S01]  /*64b0*/  FSEL R197, R197, RZ, P3 ;  /* 0x000000ffc5c57208 */ /* 0x000fe20001800000 */
[--C-:B------:R-:W-:Y:S01]  /*64c0*/  FFMA.FTZ R204, R219, UR10, -R198.reuse ;  /* 0x0000000adbcc7c23 */ /* 0x100fe200080108c6 */
[--C-:B------:R-:W-:Y:S01]  /*64d0*/  FFMA.FTZ R210, R221, UR10, -R198.reuse ;  /* 0x0000000addd27c23 */ /* 0x100fe200080108c6 */
[--C-:B------:R-:W-:Y:S01]  /*64e0*/  FFMA.FTZ R217, R217, UR10, -R198.reuse ;  /* 0x0000000ad9d97c23 */ /* 0x100fe200080108c6 */
[--C-:B------:R-:W-:Y:S01]  /*64f0*/  FFMA.FTZ R188, R188, UR10, -R198.reuse ;  /* 0x0000000abcbc7c23 */ /* 0x100fe200080108c6 */
[--C-:B------:R-:W-:Y:S01]  /*6500*/  FFMA.FTZ R173, R152, UR10, -R197.reuse ;  /* 0x0000000a98ad7c23 */ /* 0x100fe200080108c5 */
[----:B------:R-:W-:Y:S01]  /*6510*/  FSEL R152, R156, RZ, P3 ;  /* 0x000000ff9c987208 */ /* 0x000fe20001800000 */
[--C-:B------:R-:W-:Y:S01]  /*6520*/  FFMA.FTZ R171, R176, UR10, -R197.reuse ;  /* 0x0000000ab0ab7c23 */ /* 0x100fe200080108c5 */
[--C-:B------:R-:W-:Y:S01]  /*6530*/  FFMA.FTZ R174, R174, UR10, -R197.reuse ;  /* 0x0000000aaeae7c23 */ /* 0x100fe200080108c5 */
[----:B------:R-:W-:Y:S01]  /*6540*/  FFMA.FTZ R176, R154, UR10, -R197 ;  /* 0x0000000a9ab07c23 */ /* 0x000fe200080108c5 */
[----:B------:R-:W0:Y:S01]  /*6550*/  MUFU.EX2 R182, R182 ;  /* 0x000000b600b67308 */ /* 0x000e220000000800 */
[----:B------:R-:W-:Y:S01]  /*6560*/  FADD.FTZ R152, -R152, R205 ;  /* 0x000000cd98987221 */ /* 0x000fe20000010100 */
[----:B------:R-:W-:Y:S01]  /*6570*/  FFMA.FTZ R205, R223, UR10, -R198 ;  /* 0x0000000adfcd7c23 */ /* 0x000fe200080108c6 */
[--C-:B------:R-:W-:Y:S01]  /*6580*/  FFMA.FTZ R180, R180, UR10, -R197.reuse ;  /* 0x0000000ab4b47c23 */ /* 0x100fe200080108c5 */
[----:B------:R-:W-:Y:S01]  /*6590*/  FFMA.FTZ R177, R177, UR10, -R197 ;  /* 0x0000000ab1b17c23 */ /* 0x000fe200080108c5 */
[----:B------:R-:W-:Y:S01]  /*65a0*/  FMUL.FTZ R179, R152, UR10 ;  /* 0x0000000a98b37c20 */ /* 0x000fe20008410000 */
[----:B------:R-:W-:-:S02]  /*65b0*/  @!P2 VIADD R152, R178, 0x32440 ;  /* 0x00032440b298a836 */ /* 0x000fc40000000000 */
[--C-:B------:R-:W-:Y:S01]  /*65c0*/  FFMA.FTZ R181, R181, UR10, -R197.reuse ;  /* 0x0000000ab5b57c23 */ /* 0x100fe200080108c5 */
[----:B------:R-:W-:Y:S01]  /*65d0*/  MUFU.EX2 R170, R170 ;  /* 0x000000aa00aa7308 */ /* 0x000fe20000000800 */
[--C-:B------:R-:W-:Y:S01]  /*65e0*/  FFMA.FTZ R184, R184, UR10, -R197.reuse ;  /* 0x0000000ab8b87c23 */ /* 0x100fe200080108c5 */
[----:B------:R-:W-:Y:S01]  /*65f0*/  FFMA.FTZ R207, R207, UR10, -R198 ;  /* 0x0000000acfcf7c23 */ /* 0x000fe200080108c6 */
[----:B------:R-:W-:Y:S01]  /*6600*/  @!P2 PRMT R152, RZ, 0x654, R152 ;  /* 0x00000654ff98a816 */ /* 0x000fe20000000098 */
[----:B------:R1:W-:Y:S06]  /*6610*/  BAR.ARV R203, 0x100 ;  /* 0x000400cb0000751d */ /* 0x0003ec0000002000 */
[----:B------:R2:W-:Y:S01]  /*6620*/  @!P2 SYNCS.ARRIVE.TRANS64.RED.A1T0 RZ, [R152+URZ], RZ ;  /* 0x000000ff98ffa9a7 */ /* 0x0005e2000810043f */
[----:B------:R-:W3:Y:S01]  /*6630*/  MUFU.EX2 R179, R179 ;  /* 0x000000b300b37308 */ /* 0x000ee20000000800 */
[-C--:B0-----:R-:W-:Y:S01]  /*6640*/  FMUL.FTZ R26, R26, R182.reuse ;  /* 0x000000b61a1a7220 */ /* 0x081fe20000410000 */
        /* <DEDUP_REMOVED lines=15> */
[-C--:B---3--:R-:W-:Y:S01]  /*6740*/  FMUL.FTZ R24, R24, R179.reuse ;  /* 0x000000b318187220 */ /* 0x088fe20000410000 */
        /* <DEDUP_REMOVED lines=117> */
[----:B------:R-:W-:Y:S01]  /*6ea0*/  F2FP.F16.F32.PACK_AB R153, R170, R169 ;  /* 0x000000a9aa99723e */ /* 0x000fe200000000ff */
[----:B------:R-:W-:Y:S01]  /*6eb0*/  MUFU.EX2 R204, R204 ;  /* 0x000000cc00cc7308 */ /* 0x000fe20000000800 */
[----:B0-----:R-:W-:Y:S01]  /*6ec0*/  F2FP.F16.F32.PACK_AB R155, R175, R172 ;  /* 0x000000acaf9b723e */ /* 0x001fe200000000ff */
[--C-:B------:R-:W-:Y:S01]  /*6ed0*/  FFMA.FTZ R209, R209, UR10, -R198.reuse ;  /* 0x0000000ad1d17c23 */ /* 0x100fe200080108c6 */
[----:B--2---:R-:W-:Y:S01]  /*6ee0*/  F2FP.F16.F32.PACK_AB R152, R171, R174 ;  /* 0x000000aeab98723e */ /* 0x004fe200000000ff */
[--C-:B------:R-:W-:Y:S01]  /*6ef0*/  FFMA.FTZ R165, R165, UR10, -R197.reuse ;  /* 0x0000000aa5a57c23 */ /* 0x100fe200080108c5 */
[----:B---3--:R-:W-:Y:S01]  /*6f00*/  F2FP.F16.F32.PACK_AB R154, R176, R173 ;  /* 0x000000adb09a723e */ /* 0x008fe200000000ff */
[----:B------:R1:W-:Y:S01]  /*6f10*/  BAR.SYNC.DEFER_BLOCKING R200, 0x100 ;  /* 0x000400c80000751d */ /* 0x0003e20000010000 */
        /* <DEDUP_REMOVED lines=23> */
[----:B------:R-:W-:Y:S01]  /*7090*/  WARPGROUP.ARRIVE ;  /* 0x00000000000079c5 */ /* 0x000fe20000000000 */
[--C-:B------:R-:W-:Y:S01]  /*70a0*/  FFMA.FTZ R208, R191, UR10, -R198.reuse ;  /* 0x0000000abfd07c23 */ /* 0x100fe200080108c6 */
[--C-:B------:R-:W-:Y:S01]  /*70b0*/  FFMA.FTZ R191, R193, UR10, -R198.reuse ;  /* 0x0000000ac1bf7c23 */ /* 0x100fe200080108c6 */
[--C-:B------:R-:W-:Y:S01]  /*70c0*/  FFMA.FTZ R193, R195, UR10, -R197.reuse ;  /* 0x0000000ac3c17c23 */ /* 0x100fe200080108c5 */
[--C-:B------:R-:W-:Y:S01]  /*70d0*/  FFMA.FTZ R199, R199, UR10, -R198.reuse ;  /* 0x0000000ac7c77c23 */ /* 0x100fe200080108c6 */
[--C-:B------:R-:W-:Y:S01]  /*70e0*/  FFMA.FTZ R192, R192, UR10, -R197.reuse ;  /* 0x0000000ac0c07c23 */ /* 0x100fe200080108c5 */
[----:B------:R-:W-:Y:S01]  /*70f0*/  HGMMA.64x256x16.F32 R24, R152, gdesc[UR12].tnspB, R24, gsb0 ;  /* 0x43e0000c98187df0 */ /* 0x000fe20008000818 */
[----:B------:R-:W-:Y:S01]  /*7100*/  MUFU.EX2 R180, R180 ;  /* 0x000000b400b47308 */ /* 0x000fe20000000800 */
[----:B------:R-:W-:Y:S01]  /*7110*/  UIADD3 UR14, UR5, 0x80, URZ ;  /* 0x00000080050e7890 */ /* 0x000fe2000fffe03f */
[--C-:B------:R-:W-:Y:S01]  /*7120*/  FFMA.FTZ R194, R194, UR10, -R197.reuse ;  /* 0x0000000ac2c27c23 */ /* 0x100fe200080108c5 */
[----:B------:R-:W-:Y:S01]  /*7130*/  UMOV UR15, 0x40000040 ;  /* 0x40000040000f7882 */ /* 0x000fe20000000000 */
[----:B------:R-:W-:Y:S01]  /*7140*/  FFMA.FTZ R195, R206, UR10, -R197 ;  /* 0x0000000acec37c23 */ /* 0x000fe200080108c5 */
[----:B------:R-:W-:Y:S01]  /*7150*/  FFMA.FTZ R196, R196, UR10, -R198 ;  /* 0x0000000ac4c47c23 */ /* 0x000fe200080108c6 */
[----:B------:R-:W-:Y:S01]  /*7160*/  FFMA.FTZ R169, R182, R12, R169 ;  /* 0x0000000cb6a97223 */ /* 0x000fe200000100a9 */
[----:B------:R-:W-:Y:S01]  /*7170*/  FFMA.FTZ R0, R179, R0, R174 ;  /* 0x00000000b3007223 */ /* 0x000fe200000100ae */
[----:B------:R-:W3:Y:S01]  /*7180*/  MUFU.EX2 R177, R177 ;  /* 0x000000b100b17308 */ /* 0x000ee20000000800 */
[----:B------:R-:W-:Y:S01]  /*7190*/  PLOP3.LUT P3, PT, PT, PT, UP1, 0x80, 0x0 ;  /* 0x000000000000781c */ /* 0x000fe20003f6f018 */
[----:B------:R-:W-:Y:S01]  /*71a0*/  FADD.FTZ R169, R170, R169 ;  /* 0x000000a9aaa97221 */ /* 0x000fe20000010000 */
[----:B------:R-:W-:Y:S01]  /*71b0*/  FADD.FTZ R0, R171, R0 ;  /* 0x00000000ab007221 */ /* 0x000fe20000010000 */
[----:B------:R-:W-:-:S02]  /*71c0*/  @!P2 VIADD R178, R178, 0x32460 ;  /* 0x00032460b2b2a836 */ /* 0x000fc40000000000 */
[----:B------:R-:W-:Y:S01]  /*71d0*/  FADD.FTZ R172, R172, R169 ;  /* 0x000000a9acac7221 */ /* 0x000fe20000010000 */
[----:B------:R-:W-:Y:S01]  /*71e0*/  FADD.FTZ R173, R173, R0 ;  /* 0x00000000adad7221 */ /* 0x000fe20000010000 */
[----:B------:R-:W-:Y:S01]  /*71f0*/  MUFU.EX2 R181, R181 ;  /* 0x000000b500b57308 */ /* 0x000fe20000000800 */
[----:B------:R-:W-:Y:S01]  /*7200*/  @!P2 PRMT R178, RZ, 0x654, R178 ;  /* 0x00000654ffb2a816 */ /* 0x000fe200000000b2 */
[----:B------:R-:W-:Y:S01]  /*7210*/  FADD.FTZ R175, R175, R172 ;  /* 0x000000acafaf7221 */ /* 0x000fe20000010000 */
[----:B------:R-:W-:-:S05]  /*7220*/  FADD.FTZ R173, R176, R173 ;  /* 0x000000adb0ad7221 */ /* 0x000fca0000010000 */
[----:B------:R-:W4:Y:S08]  /*7230*/  MUFU.EX2 R184, R184 ;  /* 0x000000b800b87308 */ /* 0x000f300000000800 */
[----:B------:R-:W-:Y:S08]  /*7240*/  MUFU.EX2 R188, R188 ;  /* 0x000000bc00bc7308 */ /* 0x000ff00000000800 */
[----:B------:R-:W5:Y:S08]  /*7250*/  MUFU.EX2 R207, R207 ;  /* 0x000000cf00cf7308 */ /* 0x000f700000000800 */
[----:B------:R-:W-:Y:S08]  /*7260*/  MUFU.EX2 R209, R209 ;  /* 0x000000d100d17308 */ /* 0x000ff00000000800 */
[----:B------:R-:W-:Y:S08]  /*7270*/  MUFU.EX2 R165, R165 ;  /* 0x000000a500a57308 */ /* 0x000ff00000000800 */
[----:B------:R-:W1:Y:S08]  /*7280*/  MUFU.EX2 R166, R166 ;  /* 0x000000a600a67308 */ /* 0x000e700000000800 */
[----:B------:R-:W-:Y:S08]  /*7290*/  MUFU.EX2 R167, R167 ;  /* 0x000000a700a77308 */ /* 0x000ff00000000800 */
[----:B------:R-:W1:Y:S08]  /*72a0*/  MUFU.EX2 R168, R168 ;  /* 0x000000a800a87308 */ /* 0x000e700000000800 */
[----:B------:R-:W1:Y:S08]  /*72b0*/  MUFU.EX2 R212, R212 ;  /* 0x000000d400d47308 */ /* 0x000e700000000800 */
[----:B------:R-:W-:Y:S08]  /*72c0*/  MUFU.EX2 R183, R183 ;  /* 0x000000b700b77308 */ /* 0x000ff00000000800 */
[----:B------:R-:W-:Y:S08]  /*72d0*/  MUFU.EX2 R186, R186 ;  /* 0x000000ba00ba7308 */ /* 0x000ff00000000800 */
        /* <DEDUP_REMOVED lines=19> */
[----:B------:R-:W-:Y:S01]  /*7410*/  MUFU.EX2 R194, R194 ;  /* 0x000000c200c27308 */ /* 0x000fe20000000800 */
[----:B------:R-:W-:-:S02]  /*7420*/  WARPGROUP.DEPBAR.LE gsb0, 0x0 ;  /* 0x00008000000079c5 */ /* 0x000fc40000010000 */
[----:B0-----:R-:W-:-:S05]  /*7430*/  F2FP.F16.F32.PACK_AB R153, R205, R204 ;  /* 0x000000cccd99723e */ /* 0x001fca00000000ff */
[----:B------:R-:W0:Y:S01]  /*7440*/  MUFU.EX2 R195, R195 ;  /* 0x000000c300c37308 */ /* 0x000e220000000800 */
[----:B--2---:R-:W-:Y:S01]  /*7450*/  F2FP.F16.F32.PACK_AB R155, R217, R210 ;  /* 0x000000d2d99b723e */ /* 0x004fe200000000ff */
[----:B------:R-:W-:Y:S01]  /*7460*/  FADD.FTZ R204, R204, R175 ;  /* 0x000000afcccc7221 */ /* 0x000fe20000010000 */
[----:B---3--:R-:W-:Y:S01]  /*7470*/  F2FP.F16.F32.PACK_AB R152, R177, R180 ;  /* 0x000000b4b198723e */ /* 0x008fe200000000ff */
[----:B------:R-:W-:Y:S01]  /*7480*/  FADD.FTZ R180, R180, R173 ;  /* 0x000000adb4b47221 */ /* 0x000fe20000010000 */
[----:B----4-:R-:W-:Y:S01]  /*7490*/  F2FP.F16.F32.PACK_AB R154, R184, R181 ;  /* 0x000000b5b89a723e */ /* 0x010fe200000000ff */
[----:B------:R-:W-:Y:S01]  /*74a0*/  FADD.FTZ R205, R205, R204 ;  /* 0x000000cccdcd7221 */ /* 0x000fe20000010000 */
[----:B------:R-:W-:Y:S01]  /*74b0*/  MOV R204, R157 ;  /* 0x0000009d00cc7202 */ /* 0x000fe20000000f00 */
[----:B------:R-:W2:Y:S01]  /*74c0*/  MUFU.EX2 R196, R196 ;  /* 0x000000c400c47308 */ /* 0x000ea20000000800 */
[----:B------:R-:W-:Y:S01]  /*74d0*/  WARPGROUP.ARRIVE ;  /* 0x00000000000079c5 */ /* 0x000fe20000000000 */
[----:B------:R-:W-:Y:S01]  /*74e0*/  FADD.FTZ R180, R177, R180 ;  /* 0x000000b4b1b47221 */ /* 0x000fe20000010000 */
[----:B------:R-:W-:Y:S01]  /*74f0*/  FADD.FTZ R210, R210, R205 ;  /* 0x000000cdd2d27221 */ /* 0x000fe20000010000 */
[----:B------:R-:W-:-:S02]  /*7500*/  IMAD.MOV.U32 R205, RZ, RZ, R156 ;  /* 0x000000ffffcd7224 */ /* 0x000fc400078e009c */
[----:B------:R-:W-:Y:S01]  /*7510*/  FADD.FTZ R181, R181, R180 ;  /* 0x000000b4b5b57221 */ /* 0x000fe20000010000 */
[----:B------:R-:W-:Y:S01]  /*7520*/  HGMMA.64x256x16.F32 R24, R152, gdesc[UR12].tnspB, R24, gsb0 ;  /* 0x43e0000c98187df0 */ /* 0x000fe20008000818 */
[----:B------:R-:W-:Y:S01]  /*7530*/  UIADD3 UR14, UR5, 0x100, URZ ;  /* 0x00000100050e7890 */ /* 0x000fe2000fffe03f */
[----:B------:R-:W-:Y:S01]  /*7540*/  FADD.FTZ R217, R217, R210 ;  /* 0x000000d2d9d97221 */ /* 0x000fe20000010000 */
[----:B------:R-:W-:Y:S01]  /*7550*/  UMOV UR15, 0x40000040 ;  /* 0x40000040000f7882 */ /* 0x000fe20000000000 */
[----:B------:R-:W-:Y:S01]  /*7560*/  FADD.FTZ R184, R184, R181 ;  /* 0x000000b5b8b87221 */ /* 0x000fe20000010000 */
[----:B------:R-:W-:Y:S02]  /*7570*/  WARPGROUP.DEPBAR.LE gsb0, 0x0 ;  /* 0x00008000000079c5 */ /* 0x000fe40000010000 */
[----:B-----5:R-:W-:Y:S01]  /*7580*/  F2FP.F16.F32.PACK_AB R153, R207, R188 ;  /* 0x000000bccf99723e */ /* 0x020fe200000000ff */
[----:B------:R-:W-:Y:S01]  /*7590*/  FADD.FTZ R188, R188, R217 ;  /* 0x000000d9bcbc7221 */ /* 0x000fe20000010000 */
[----:B-1----:R-:W-:Y:S01]  /*75a0*/  F2FP.F16.F32.PACK_AB R152, R166, R165 ;  /* 0x000000a5a698723e */ /* 0x002fe200000000ff */
        /* <DEDUP_REMOVED lines=9> */
[----:B------:R-:W-:-:S06]  /*7640*/  FADD.FTZ R168, R168, R167 ;  /* 0x000000a7a8a87221 */ /* 0x000fcc0000010000 */
        /* <DEDUP_REMOVED lines=35> */
[----:B------:R-:W-:Y:S01]  /*7880*/  UMOV UR14, UR6 ;  /* 0x00000006000e7c82 */ /* 0x000fe20008000000 */
[----:B------:R-:W-:Y:S01]  /*7890*/  UMOV UR15, 0x40000040 ;  /* 0x40000040000f7882 */ /* 0x000fe20000000000 */
[----:B------:R-:W-:Y:S02]  /*78a0*/  WARPGROUP.DEPBAR.LE gsb0, 0x0 ;  /* 0x00008000000079c5 */ /* 0x000fe40000010000 */
[----:B------:R-:W-:Y:S01]  /*78b0*/  F2FP.F16.F32.PACK_AB R152, R192, R193 ;  /* 0x000000c1c098723e */ /* 0x000fe200000000ff */
[----:B------:R-:W-:Y:S01]  /*78c0*/  FADD.FTZ R193, R193, R160 ;  /* 0x000000a0c1c17221 */ /* 0x000fe20000010000 */
[----:B------:R-:W-:Y:S01]  /*78d0*/  F2FP.F16.F32.PACK_AB R153, R208, R199 ;  /* 0x000000c7d099723e */ /* 0x000fe200000000ff */
[----:B------:R-:W-:Y:S01]  /*78e0*/  FADD.FTZ R199, R199, R190 ;  /* 0x000000bec7c77221 */ /* 0x000fe20000010000 */
[----:B0-----:R-:W-:Y:S01]  /*78f0*/  F2FP.F16.F32.PACK_AB R154, R195, R194 ;  /* 0x000000c2c39a723e */ /* 0x001fe200000000ff */
[----:B------:R-:W-:Y:S01]  /*7900*/  FADD.FTZ R193, R192, R193 ;  /* 0x000000c1c0c17221 */ /* 0x000fe20000010000 */
[----:B--2---:R-:W-:Y:S01]  /*7910*/  F2FP.F16.F32.PACK_AB R155, R196, R191 ;  /* 0x000000bfc49b723e */ /* 0x004fe200000000ff */
        /* <DEDUP_REMOVED lines=10> */
[----:B------:R-:W-:-:S05]  /*79c0*/  UMOV UR61, UR7 ;  /* 0x00000007003d7c82 */ /* 0x000fca0008000000 */
.L_x_4414:
[----:B------:R-:W-:-:S13]  /*79d0*/  R2UR UR5, R23 ;  /* 0x00000000170572ca */ /* 0x000fda00000e0000 */
[----:B------:R-:W-:-:S06]  /*79e0*/  UISETP.GE.AND UP0, UPT, UR61, UR5, UPT ;  /* 0x000000053d00728c */ /* 0x000fcc000bf06270 */
[----:B------:R-:W-:-:S13]  /*79f0*/  PLOP3.LUT P1, PT, PT, PT, UP0, 0x80, 0x0 ;  /* 0x000000000000781c */ /* 0x000fda0003f2f008 */
[----:B------:R-:W-:Y:S05]  /*7a00*/  @!P1 BRA `(.L_x_4424) ;  /* 0x0000002800349947 */ /* 0x000fea0003800000 */
[----:B------:R-:W-:Y:S01]  /*7a10*/  IMAD.MOV.U32 R202, RZ, RZ, R157 ;  /* 0x000000ffffca7224 */ /* 0x000fe200078e009d */
[----:B------:R-:W-:Y:S01]  /*7a20*/  ULDC UR6, c[0x0][0xad0] ;  /* 0x0002b40000067ab9 */ /* 0x000fe20000000800 */
[----:B------:R-:W-:-:S07]  /*7a30*/  IMAD.MOV.U32 R201, RZ, RZ, R156 ;  /* 0x000000ffffc97224 */ /* 0x000fce00078e009c */
.L_x_4433:
[----:B------:R-:W-:-:S04]  /*7a40*/  UIADD3 UR4, UR4, 0x1, URZ ;  /* 0x0000000104047890 */ /* 0x000fc8000fffe03f */
[----:B------:R-:W-:-:S04]  /*7a50*/  UISETP.NE.AND UP0, UPT, UR4, 0x2, UPT ;  /* 0x000000020400788c */ /* 0x000fc8000bf05270 */
[----:B------:R-:W-:Y:S02]  /*7a60*/  USEL UR5, URZ, 0x1, UP0 ;  /* 0x000000013f057887 */ /* 0x000fe40008000000 */
[----:B------:R-:W-:Y:S02]  /*7a70*/  USEL UR4, UR4, URZ, UP0 ;  /* 0x0000003f04047287 */ /* 0x000fe40008000000 */
[----:B------:R-:W-:Y:S01]  /*7a80*/  ULOP3.LUT UR60, UR60, UR5, URZ, 0x3c, !UPT ;  /* 0x000000053c3c7292 */ /* 0x000fe2000f8e3c3f */
[----:B--2---:R-:W-:Y:S11]  /*7a90*/  @!P0 BRA `(.L_x_4425) ;  /* 0x0000000000048947 */ /* 0x004ff60003800000 */
[----:B------:R-:W-:Y:S01]  /*7aa0*/  BPT.TRAP 0x1 ;  /* 0x000000040000795c */ /* 0x000fe20000300000 */
.L_x_4425:
[----:B------:R-:W-:Y:S01]  /*7ab0*/  R2UR UR5, R22 ;  /* 0x00000000160572ca */ /* 0x000fe200000e0000 */
[----:B------:R-:W-:-:S05]  /*7ac0*/  IMAD.U32 R204, RZ, RZ, UR60 ;  /* 0x0000003cffcc7e24 */ /* 0x000fca000f8e00ff */
[----:B------:R-:W-:-:S07]  /*7ad0*/  SHF.L.U32 R204, R204, 0x1f, RZ ;  /* 0x0000001fcccc7819 */ /* 0x000fce00000006ff */
[----:B------:R-:W-:-:S09]  /*7ae0*/  ULEA UR7, UR4, UR5, 0x3 ;  /* 0x0000000504077291 */ /* 0x000fd2000f8e183f */
[----:B------:R2:W3:Y:S01]  /*7af0*/  SYNCS.PHASECHK.TRANS64.TRYWAIT P1, [UR7+0x32430], R204 ;  /* 0x032430ccff0075a7 */ /* 0x0004e20008020147 */
[----:B------:R-:W-:Y:S05]  /*7b00*/  @!P0 BRA `(.L_x_4426) ;  /* 0x0000000000048947 */ /* 0x000fea0003800000 */
[----:B------:R-:W-:Y:S01]  /*7b10*/  BPT.TRAP 0x1 ;  /* 0x000000040000795c */ /* 0x000fe20000300000 */
.L_x_4426:
[----:B---3--:R-:W-:Y:S05]  /*7b20*/  @P1 BRA `(.L_x_4427) ;  /* 0x0000000000081947 */ /* 0x008fea0003800000 */
[----:B------:R-:W3:Y:S02]  /*7b30*/  SYNCS.PHASECHK.TRANS64.TRYWAIT P1, [UR7+0x32430], R204 ;  /* 0x032430ccff0075a7 */ /* 0x000ee40008020147 */
[----:B---3--:R-:W-:Y:S05]  /*7b40*/  @!P1 BRA `(.L_x_4428) ;  /* 0x000000a4005c9947 */ /* 0x008fea0003800000 */
.L_x_4427:
[----:B------:R-:W-:Y:S01]  /*7b50*/  R2UR UR5, R20 ;  /* 0x00000000140572ca */ /* 0x000fe200000e0000 */
[----:B01-3--:R-:W-:Y:S01]  /*7b60*/  WARPGROUP.ARRIVE ;  /* 0x00000000000079c5 */ /* 0x00bfe20000000000 */
[----:B------:R-:W-:Y:S01]  /*7b70*/  R2UR UR56, R18 ;  /* 0x00000000123872ca */ /* 0x000fe200000e0000 */
[----:B------:R-:W-:Y:S01]  /*7b80*/  UMOV UR59, 0x40000040 ;  /* 0x40000040003b7882 */ /* 0x000fe20000000000 */
[----:B------:R-:W-:-:S09]  /*7b90*/  R2UR UR57, R19 ;  /* 0x00000000133972ca */ /* 0x000fd200000e0000 */
[----:B------:R-:W-:-:S07]  /*7ba0*/  UIMAD UR5, UR4, 0x300, UR5 ;  /* 0x00000300040578a4 */ /* 0x000fce000f8e0205 */
[----:B------:R-:W-:Y:S02]  /*7bb0*/  UMOV UR58, UR5 ;  /* 0x00000005003a7c82 */ /* 0x000fe40008000000 */
        /* <DEDUP_REMOVED lines=25> */
.L_x_4429:
[----:B------:R0:W1:Y:S01]  /*7d50*/  SYNCS.PHASECHK.TRANS64.TRYWAIT P1, [UR7+0x32450], R204 ;  /* 0x032450ccff0075a7 */ /* 0x0000620008020147 */
[----:B------:R-:W-:Y:S05]  /*7d60*/  @!P0 BRA `(.L_x_4430) ;  /* 0x0000000000048947 */ /* 0x000fea0003800000 */
[----:B------:R-:W-:Y:S01]  /*7d70*/  BPT.TRAP 0x1 ;  /* 0x000000040000795c */ /* 0x000fe20000300000 */
.L_x_4430:
[----:B-1----:R-:W-:Y:S05]  /*7d80*/  @P1 BRA `(.L_x_4431) ;  /* 0x0000000000081947 */ /* 0x002fea0003800000 */
[----:B------:R-:W1:Y:S02]  /*7d90*/  SYNCS.PHASECHK.TRANS64.TRYWAIT P1, [UR7+0x32450], R204 ;  /* 0x032450ccff0075a7 */ /* 0x000e640008020147 */
[----:B-1----:R-:W-:Y:S05]  /*7da0*/  @!P1 BRA `(.L_x_4432) ;  /* 0x000000a000dc9947 */ /* 0x002fea0003800000 */
.L_x_4431:
[----:B------:R-:W-:Y:S01]  /*7db0*/  R2UR UR5, R21 ;  /* 0x00000000150572ca */ /* 0x000fe200000e0000 */
[----:B------:R-:W-:Y:S01]  /*7dc0*/  WARPGROUP.ARRIVE ;  /* 0x00000000000079c5 */ /* 0x000fe20000000000 */
[----:B------:R-:W-:Y:S01]  /*7dd0*/  R2UR UR56, R4 ;  /* 0x00000000043872ca */ /* 0x000fe200000e0000 */
[----:B------:R-:W-:Y:S01]  /*7de0*/  UMOV UR59, 0x40000040 ;  /* 0x40000040003b7882 */ /* 0x000fe20000000000 */
[----:B------:R-:W-:Y:S01]  /*7df0*/  R2UR UR57, R5 ;  /* 0x00000000053972ca */ /* 0x000fe200000e0000 */
[----:B------:R-:W-:Y:S01]  /*7e00*/  UMOV UR11, 0x40000040 ;  /* 0x40000040000b7882 */ /* 0x000fe20000000000 */
[----:B------:R-:W-:Y:S01]  /*7e10*/  UMOV UR15, 0x40000040 ;  /* 0x40000040000f7882 */ /* 0x000fe20000000000 */
[----:B------:R-:W-:Y:S01]  /*7e20*/  UMOV UR19, 0x40000040 ;  /* 0x4000004000137882 */ /* 0x000fe20000000000 */
[----:B------:R-:W-:Y:S01]  /*7e30*/  UMOV UR23, 0x40000040 ;  /* 0x4000004000177882 */ /* 0x000fe20000000000 */
[----:B------:R-:W-:Y:S01]  /*7e40*/  UMOV UR27, 0x40000040 ;  /* 0x40000040001b7882 */ /* 0x000fe20000000000 */
[----:B------:R-:W-:Y:S01]  /*7e50*/  UMOV UR31, 0x40000040 ;  /* 0x40000040001f7882 */ /* 0x000fe20000000000 */
[----:B------:R-:W-:Y:S01]  /*7e60*/  UMOV UR35, 0x40000040 ;  /* 0x4000004000237882 */ /* 0x000fe20000000000 */
[----:B------:R-:W-:Y:S01]  /*7e70*/  UMOV UR39, 0x40000040 ;  /* 0x4000004000277882 */ /* 0x000fe20000000000 */
[----:B------:R-:W-:Y:S01]  /*7e80*/  UIMAD UR5, UR4, 0xc00, UR5 ;  /* 0x00000c00040578a4 */ /* 0x000fe2000f8e0205 */
[----:B------:R-:W-:Y:S01]  /*7e90*/  UMOV UR43, 0x40000040 ;  /* 0x40000040002b7882 */ /* 0x000fe20000000000 */
[----:B------:R-:W-:-:S02]  /*7ea0*/  UMOV UR47, 0x40000040 ;  /* 0x40000040002f7882 */ /* 0x000fc40000000000 */
[----:B------:R-:W-:Y:S02]  /*7eb0*/  UIADD3 UR10, UR5, 0x6, URZ ;  /* 0x00000006050a7890 */ /* 0x000fe4000fffe03f */
[----:B------:R-:W-:Y:S02]  /*7ec0*/  UIADD3 UR14, UR5, 0x300, URZ ;  /* 0x00000300050e7890 */ /* 0x000fe4000fffe03f */
[----:B------:R-:W-:Y:S01]  /*7ed0*/  UMOV UR58, UR5 ;  /* 0x00000005003a7c82 */ /* 0x000fe20008000000 */
[----:B------:R-:W-:Y:S01]  /*7ee0*/  UIADD3 UR18, UR5, 0x302, URZ ;  /* 0x0000030205127890 */ /* 0x000fe2000fffe03f */
[----:B------:R-:W-:Y:S01]  /*7ef0*/  HGMMA.64x96x16.F32 R152, gdesc[UR56], R152, gsb0 ;  /* 0x01600000389879f0 */ /* 0x000fe20008000898 */
[----:B------:R-:W-:Y:S01]  /*7f00*/  R2UR UR56, R2 ;  /* 0x00000000023872ca */ /* 0x000fe200000e0000 */
[----:B------:R-:W-:Y:S01]  /*7f10*/  UIADD3 UR58, UR5, 0x2, URZ ;  /* 0x00000002053a7890 */ /* 0x000fe2000fffe03f */
[----:B------:R-:W-:Y:S01]  /*7f20*/  R2UR UR57, R3 ;  /* 0x00000000033972ca */ /* 0x000fe200000e0000 */
[----:B------:R-:W-:Y:S01]  /*7f30*/  UMOV UR59, 0x40000040 ;  /* 0x40000040003b7882 */ /* 0x000fe20000000000 */
[----:B------:R-:W-:-:S02]  /*7f40*/  UIADD3 UR22, UR5, 0x304, URZ ;  /* 0x0000030405167890 */ /* 0x000fc4000fffe03f */
[----:B------:R-:W-:Y:S02]  /*7f50*/  UIADD3 UR26, UR5, 0x306, URZ ;  /* 0x00000306051a7890 */ /* 0x000fe4000fffe03f */
[----:B------:R-:W-:Y:S02]  /*7f60*/  UIADD3 UR30, UR5, 0x600, URZ ;  /* 0x00000600051e7890 */ /* 0x000fe4000fffe03f */
[----:B------:R-:W-:Y:S02]  /*7f70*/  UIADD3 UR34, UR5, 0x602, URZ ;  /* 0x0000060205227890 */ /* 0x000fe4000fffe03f */
[----:B------:R-:W-:Y:S02]  /*7f80*/  UIADD3 UR38, UR5, 0x604, URZ ;  /* 0x0000060405267890 */ /* 0x000fe4000fffe03f */
[----:B------:R-:W-:Y:S02]  /*7f90*/  UIADD3 UR42, UR5, 0x606, URZ ;  /* 0x00000606052a7890 */ /* 0x000fe4000fffe03f */
[----:B------:R-:W-:-:S02]  /*7fa0*/  UIADD3 UR46, UR5, 0x900, URZ ;  /* 0x00000900052e7890 */ /* 0x000fc4000fffe03f */
[----:B------:R-:W-:Y:S01]  /*7fb0*/  UIADD3 UR50, UR5, 0x902, URZ ;  /* 0x0000090205327890 */ /* 0x000fe2000fffe03f */
[----:B------:R-:W-:Y:S01]  /*7fc0*/  UMOV UR51, 0x40000040 ;  /* 0x4000004000337882 */ /* 0x000fe20000000000 */
[----:B------:R-:W-:Y:S01]  /*7fd0*/  UIADD3 UR54, UR5, 0x904, URZ ;  /* 0x0000090405367890 */ /* 0x000fe2000fffe03f */
[----:B------:R-:W-:Y:S01]  /*7fe0*/  UMOV UR55, 0x40000040 ;  /* 0x4000004000377882 */ /* 0x000fe20000000000 */
[----:B------:R-:W-:Y:S02]  /*7ff0*/  WARPGROUP.DEPBAR.LE gsb0, 0x0 ;  /* 0x00008000000079c5 */ /* 0x000fe40000010000 */
        /* <DEDUP_REMOVED lines=13> */
[----:B------:R-:W-:-:S13]  /*80d0*/  R2UR UR5, R13 ;  /* 0x000000000d0572ca */ /* 0x000fda00000e0000 */
[----:B------:R-:W-:Y:S01]  /*80e0*/  UIMAD UR5, UR4, 0xc00, UR5 ;  /* 0x00000c00040578a4 */ /* 0x000fe2000f8e0205 */
[----:B------:R-:W-:Y:S02]  /*80f0*/  WARPGROUP.DEPBAR.LE gsb0, 0x0 ;  /* 0x00008000000079c5 */ /* 0x000fe40000010000 */
[----:B------:R-:W-:-:S06]  /*8100*/  WARPGROUP.ARRIVE ;  /* 0x00000000000079c5 */ /* 0x000fcc0000000000 */
[----:B------:R-:W-:Y:S01]  /*8110*/  HGMMA.64x96x16.F32 R152, gdesc[UR8], R152, gsb0 ;  /* 0x01600000089879f0 */ /* 0x000fe20008000898 */
[----:B------:R-:W-:Y:S02]  /*8120*/  ULDC UR10, c[0x0][0xa80] ;  /* 0x0002a000000a7ab9 */ /* 0x000fe40000000800 */
        /* <DEDUP_REMOVED lines=41> */
[----:B-1----:R-:W-:Y:S01]  /*83c0*/  FMUL.FTZ R205, R154, UR6 ;  /* 0x000000069acd7c20 */ /* 0x002fe20008410000 */
[----:B------:R-:W-:Y:S01]  /*83d0*/  FMUL.FTZ R154, R155, UR6 ;  /* 0x000000069b9a7c20 */ /* 0x000fe20008410000 */
[----:B------:R-:W-:Y:S01]  /*83e0*/  FMUL.FTZ R155, R156, UR6 ;  /* 0x000000069c9b7c20 */ /* 0x000fe20008410000 */
[----:B0-2---:R-:W-:Y:S01]  /*83f0*/  FMUL.FTZ R204, R157, UR6 ;  /* 0x000000069dcc7c20 */ /* 0x005fe20008410000 */
        /* <DEDUP_REMOVED lines=125> */
[----:B-1----:R-:W-:-:S05]  /*8bd0*/  FMNMX.FTZ R193, R194, R193, !PT ;  /* 0x000000c1c2c17209 */ /* 0x002fca0007810000 */
[----:B------:R-:W1:Y:S02]  /*8be0*/  SHFL.BFLY PT, R196, R193, 0x2, 0x1f ;  /* 0x0c401f00c1c47f89 */ /* 0x000e6400000e0000 */
[----:B------:R-:W3:Y:S01]  /*8bf0*/  MUFU.TANH R191, R191 ;  /* 0x000000bf00bf7308 */ /* 0x000ee20000002400 */
[----:B--2---:R-:W-:-:S07]  /*8c00*/  FMNMX.FTZ R156, R184, R157, !PT ;  /* 0x0000009db89c7209 */ /* 0x004fce0007810000 */
[----:B------:R-:W2:Y:S01]  /*8c10*/  MUFU.TANH R190, R190 ;  /* 0x000000be00be7308 */ /* 0x000ea20000002400 */
[----:B0-----:R-:W-:-:S07]  /*8c20*/  FMNMX.FTZ R156, R189, R156, !PT ;  /* 0x0000009cbd9c7209 */ /* 0x001fce0007810000 */
[----:B------:R-:W0:Y:S01]  /*8c30*/  MUFU.TANH R195, R195 ;  /* 0x000000c300c37308 */ /* 0x000e220000002400 */
[----:B---3--:R-:W-:Y:S02]  /*8c40*/  FMNMX.FTZ R157, R191, R156, !PT ;  /* 0x0000009cbf9d7209 */ /* 0x008fe40007810000 */
[----:B-1----:R-:W-:-:S05]  /*8c50*/  FMNMX.FTZ R197, R193, R196, !PT ;  /* 0x000000c4c1c57209 */ /* 0x002fca0007810000 */
[----:B------:R-:W1:Y:S01]  /*8c60*/  MUFU.TANH R198, R198 ;  /* 0x000000c600c67308 */ /* 0x000e620000002400 */
[----:B--2---:R-:W-:-:S07]  /*8c70*/  FMNMX.FTZ R156, R190, R157, !PT ;  /* 0x0000009dbe9c7209 */ /* 0x004fce0007810000 */
[----:B------:R-:W2:Y:S01]  /*8c80*/  MUFU.TANH R209, R209 ;  /* 0x000000d100d17308 */ /* 0x000ea20000002400 */
[----:B0-----:R-:W-:-:S04]  /*8c90*/  FMNMX.FTZ R157, R195, R156, !PT ;  /* 0x0000009cc39d7209 */ /* 0x001fc80007810000 */
[----:B-1----:R-:W-:-:S04]  /*8ca0*/  FMNMX.FTZ R156, R198, R157, !PT ;  /* 0x0000009dc69c7209 */ /* 0x002fc80007810000 */
[----:B--2---:R-:W-:Y:S02]  /*8cb0*/  FMNMX.FTZ R157, R209, R156, !PT ;  /* 0x0000009cd19d7209 */ /* 0x004fe40007810000 */
[----:B------:R-:W0:Y:S04]  /*8cc0*/  SHFL.BFLY PT, R156, R197, 0x1, 0x1f ;  /* 0x0c201f00c59c7f89 */ /* 0x000e2800000e0000 */
[----:B------:R-:W1:Y:S01]  /*8cd0*/  SHFL.BFLY PT, R196, R157, 0x2, 0x1f ;  /* 0x0c401f009dc47f89 */ /* 0x000e6200000e0000 */
[----:B0-----:R-:W-:Y:S02]  /*8ce0*/  FMNMX.FTZ R156, R197, R156, !PT ;  /* 0x0000009cc59c7209 */ /* 0x001fe40007810000 */
[----:B-1----:R-:W-:-:S03]  /*8cf0*/  FMNMX.FTZ R199, R157, R196, !PT ;  /* 0x000000c49dc77209 */ /* 0x002fc60007810000 */
[C---:B------:R-:W-:Y:S01]  /*8d00*/  FADD.FTZ R193, -R156.reuse, R201 ;  /* 0x000000c99cc17221 */ /* 0x040fe20000010100 */
[----:B------:R-:W-:Y:S01]  /*8d10*/  FMUL.FTZ R201, R156, UR10 ;  /* 0x0000000a9cc97c20 */ /* 0x000fe20008410000 */
[----:B------:R-:W0:Y:S03]  /*8d20*/  SHFL.BFLY PT, R210, R199, 0x1, 0x1f ;  /* 0x0c201f00c7d27f89 */ /* 0x000e2600000e0000 */
        /* <DEDUP_REMOVED lines=14> */
[----:B------:R-:W1:Y:S08]  /*8e10*/  MUFU.EX2 R193, R193 ;  /* 0x000000c100c17308 */ /* 0x000e700000000800 */
[----:B------:R-:W-:Y:S01]  /*8e20*/  MUFU.EX2 R197, R197 ;  /* 0x000000c500c57308 */ /* 0x000fe20000000800 */
[----:B0-----:R-:W-:Y:S01]  /*8e30*/  FMNMX.FTZ R157, R199, R210, !PT ;  /* 0x000000d2c79d7209 */ /* 0x001fe20007810000 */
[----:B------:R-:W-:Y:S01]  /*8e40*/  IMAD.U32 R210, RZ, RZ, UR7 ;  /* 0x00000007ffd27e24 */ /* 0x000fe2000f8e00ff */
[----:B------:R-:W-:-:S03]  /*8e50*/  R2UR UR7, R23 ;  /* 0x00000000170772ca */ /* 0x000fc600000e0000 */
[C---:B------:R-:W-:Y:S01]  /*8e60*/  FADD.FTZ R152, -R157.reuse, R202 ;  /* 0x000000ca9d987221 */ /* 0x040fe20000010100 */
[----:B------:R-:W-:Y:S01]  /*8e70*/  FMUL.FTZ R212, R157, UR10 ;  /* 0x0000000a9dd47c20 */ /* 0x000fe20008410000 */
[----:B------:R-:W-:Y:S01]  /*8e80*/  MUFU.EX2 R199, R155 ;  /* 0x0000009b00c77308 */ /* 0x000fe20000000800 */
[-C--:B-1----:R-:W-:Y:S01]  /*8e90*/  FMUL.FTZ R24, R24, R193.reuse ;  /* 0x000000c118187220 */ /* 0x082fe20000410000 */
[----:B------:R-:W-:Y:S01]  /*8ea0*/  FMUL.FTZ R211, R152, UR10 ;  /* 0x0000000a98d37c20 */ /* 0x000fe20008410000 */
[----:B------:R-:W-:Y:S02]  /*8eb0*/  @!P2 VIADD R152, R210, 0x32440 ;  /* 0x00032440d298a836 */ /* 0x000fe40000000000 */
[--C-:B------:R-:W-:Y:S01]  /*8ec0*/  FFMA.FTZ R204, R205, UR10, -R212.reuse ;  /* 0x0000000acdcc7c23 */ /* 0x100fe200080108d4 */
[--C-:B------:R-:W-:Y:S01]  /*8ed0*/  FFMA.FTZ R205, R154, UR10, -R212.reuse ;  /* 0x0000000a9acd7c23 */ /* 0x100fe200080108d4 */
[--C-:B------:R-:W-:Y:S01]  /*8ee0*/  FFMA.FTZ R206, R206, UR10, -R212.reuse ;  /* 0x0000000acece7c23 */ /* 0x100fe200080108d4 */
[----:B------:R-:W-:Y:S01]  /*8ef0*/  FFMA.FTZ R207, R207, UR10, -R212 ;  /* 0x0000000acfcf7c23 */ /* 0x000fe200080108d4 */
[----:B------:R-:W-:Y:S01]  /*8f00*/  @!P2 PRMT R152, RZ, 0x654, R152 ;  /* 0x00000654ff98a816 */ /* 0x000fe20000000098 */
[----:B------:R2:W-:Y:S06]  /*8f10*/  BAR.ARV R203, 0x100 ;  /* 0x000400cb0000751d */ /* 0x0005ec0000002000 */
[----:B------:R0:W-:Y:S01]  /*8f20*/  @!P2 SYNCS.ARRIVE.TRANS64.RED.A1T0 RZ, [R152+URZ], RZ ;  /* 0x000000ff98ffa9a7 */ /* 0x0001e2000810043f */
        /* <DEDUP_REMOVED lines=135> */
[----:B---3--:R-:W-:Y:S01]  /*97a0*/  F2FP.F16.F32.PACK_AB R154, R202, R199 ;  /* 0x000000c7ca9a723e */ /* 0x008fe200000000ff */
[--C-:B------:R-:W-:Y:S01]  /*97b0*/  FFMA.FTZ R161, R161, UR10, -R212.reuse ;  /* 0x0000000aa1a17c23 */ /* 0x100fe200080108d4 */
[----:B----4-:R-:W-:Y:S01]  /*97c0*/  F2FP.F16.F32.PACK_AB R153, R205, R204 ;  /* 0x000000cccd99723e */ /* 0x010fe200000000ff */
[--C-:B------:R-:W-:Y:S01]  /*97d0*/  FFMA.FTZ R164, R166, UR10, -R212.reuse ;  /* 0x0000000aa6a47c23 */ /* 0x100fe200080108d4 */
[----:B-----5:R-:W-:Y:S01]  /*97e0*/  F2FP.F16.F32.PACK_AB R155, R207, R206 ;  /* 0x000000cecf9b723e */ /* 0x020fe200000000ff */
[----:B------:R2:W-:Y:S01]  /*97f0*/  BAR.SYNC.DEFER_BLOCKING R200, 0x100 ;  /* 0x000400c80000751d */ /* 0x0005e20000010000 */
        /* <DEDUP_REMOVED lines=30> */
[----:B------:R-:W1:Y:S01]  /*99e0*/  MUFU.EX2 R213, R213 ;  /* 0x000000d500d57308 */ /* 0x000e620000000800 */
[----:B------:R-:W-:Y:S01]  /*99f0*/  UIADD3 UR14, UR5, 0x80, URZ ;  /* 0x00000080050e7890 */ /* 0x000fe2000fffe03f */
[----:B------:R-:W-:Y:S01]  /*9a00*/  FFMA.FTZ R189, R194, UR10, -R201 ;  /* 0x0000000ac2bd7c23 */ /* 0x000fe200080108c9 */
[----:B------:R-:W-:Y:S01]  /*9a10*/  UMOV UR15, 0x40000040 ;  /* 0x40000040000f7882 */ /* 0x000fe20000000000 */
[--C-:B------:R-:W-:Y:S01]  /*9a20*/  FFMA.FTZ R190, R190, UR10, -R212.reuse ;  /* 0x0000000abebe7c23 */ /* 0x100fe200080108d4 */
[--C-:B------:R-:W-:Y:S01]  /*9a30*/  FFMA.FTZ R192, R198, UR10, -R212.reuse ;  /* 0x0000000ac6c07c23 */ /* 0x100fe200080108d4 */
[----:B------:R-:W-:Y:S01]  /*9a40*/  FFMA.FTZ R195, R209, UR10, -R212 ;  /* 0x0000000ad1c37c23 */ /* 0x000fe200080108d4 */
[----:B------:R-:W-:Y:S01]  /*9a50*/  FFMA.FTZ R0, R193, R0, R196 ;  /* 0x00000000c1007223 */ /* 0x000fe200000100c4 */
[----:B------:R-:W-:Y:S01]  /*9a60*/  MUFU.EX2 R160, R160 ;  /* 0x000000a000a07308 */ /* 0x000fe20000000800 */
[----:B------:R-:W-:Y:S01]  /*9a70*/  FFMA.FTZ R12, R211, R12, R204 ;  /* 0x0000000cd30c7223 */ /* 0x000fe200000100cc */
[----:B------:R-:W-:Y:S01]  /*9a80*/  UISETP.GT.AND UP0, UPT, UR61, UR7, UPT ;  /* 0x000000073d00728c */ /* 0x000fe2000bf04270 */
[----:B------:R-:W-:Y:S01]  /*9a90*/  FADD.FTZ R0, R197, R0 ;  /* 0x00000000c5007221 */ /* 0x000fe20000010000 */
[----:B------:R-:W-:-:S02]  /*9aa0*/  @!P2 VIADD R210, R210, 0x32460 ;  /* 0x00032460d2d2a836 */ /* 0x000fc40000000000 */
[----:B------:R-:W-:Y:S01]  /*9ab0*/  FADD.FTZ R205, R205, R12 ;  /* 0x0000000ccdcd7221 */ /* 0x000fe20000010000 */
[----:B------:R-:W-:Y:S01]  /*9ac0*/  UIADD3 UR61, UR61, -0x1, URZ ;  /* 0xffffffff3d3d7890 */ /* 0x000fe2000fffe03f */
[----:B------:R-:W-:Y:S01]  /*9ad0*/  FADD.FTZ R199, R199, R0 ;  /* 0x00000000c7c77221 */ /* 0x000fe20000010000 */
[----:B------:R-:W3:Y:S01]  /*9ae0*/  MUFU.EX2 R161, R161 ;  /* 0x000000a100a17308 */ /* 0x000ee20000000800 */
[----:B------:R-:W-:Y:S01]  /*9af0*/  FADD.FTZ R206, R206, R205 ;  /* 0x000000cdcece7221 */ /* 0x000fe20000010000 */
[----:B------:R-:W-:Y:S01]  /*9b00*/  PLOP3.LUT P1, PT, PT, PT, UP0, 0x80, 0x0 ;  /* 0x000000000000781c */ /* 0x000fe20003f2f008 */
[----:B------:R-:W-:Y:S01]  /*9b10*/  FADD.FTZ R199, R202, R199 ;  /* 0x000000c7cac77221 */ /* 0x000fe20000010000 */
[----:B------:R-:W-:Y:S01]  /*9b20*/  @!P2 PRMT R210, RZ, 0x654, R210 ;  /* 0x00000654ffd2a816 */ /* 0x000fe200000000d2 */
[----:B------:R-:W-:Y:S01]  /*9b30*/  FADD.FTZ R207, R207, R206 ;  /* 0x000000cecfcf7221 */ /* 0x000fe20000010000 */
[----:B------:R-:W-:Y:S01]  /*9b40*/  MOV R202, R157 ;  /* 0x0000009d00ca7202 */ /* 0x000fe20000000f00 */
[----:B------:R-:W-:Y:S01]  /*9b50*/  IMAD.MOV.U32 R201, RZ, RZ, R156 ;  /* 0x000000ffffc97224 */ /* 0x000fe200078e009c */
[----:B------:R-:W-:Y:S08]  /*9b60*/  MUFU.EX2 R164, R164 ;  /* 0x000000a400a47308 */ /* 0x000ff00000000800 */
[----:B------:R-:W4:Y:S08]  /*9b70*/  MUFU.EX2 R215, R215 ;  /* 0x000000d700d77308 */ /* 0x000f300000000800 */
[----:B------:R-:W-:Y:S08]  /*9b80*/  MUFU.EX2 R163, R163 ;  /* 0x000000a300a37308 */ /* 0x000ff00000000800 */
[----:B------:R-:W5:Y:S08]  /*9b90*/  MUFU.EX2 R166, R166 ;  /* 0x000000a600a67308 */ /* 0x000f700000000800 */
[----:B------:R-:W-:Y:S08]  /*9ba0*/  MUFU.EX2 R165, R165 ;  /* 0x000000a500a57308 */ /* 0x000ff00000000800 */
[----:B------:R-:W2:Y:S08]  /*9bb0*/  MUFU.EX2 R208, R208 ;  /* 0x000000d000d07308 */ /* 0x000eb00000000800 */
        /* <DEDUP_REMOVED lines=24> */
[----:B------:R-:W-:Y:S01]  /*9d40*/  MUFU.EX2 R190, R190 ;  /* 0x000000be00be7308 */ /* 0x000fe20000000800 */
[----:B------:R-:W-:-:S02]  /*9d50*/  WARPGROUP.DEPBAR.LE gsb0, 0x0 ;  /* 0x00008000000079c5 */ /* 0x000fc40000010000 */
[----:B0-----:R-:W-:-:S05]  /*9d60*/  F2FP.F16.F32.PACK_AB R152, R159, R158 ;  /* 0x0000009e9f98723e */ /* 0x001fca00000000ff */
[----:B------:R-:W0:Y:S01]  /*9d70*/  MUFU.EX2 R191, R191 ;  /* 0x000000bf00bf7308 */ /* 0x000e220000000800 */
[----:B-1----:R-:W-:Y:S01]  /*9d80*/  F2FP.F16.F32.PACK_AB R154, R213, R162 ;  /* 0x000000a2d59a723e */ /* 0x002fe200000000ff */
[----:B------:R-:W-:Y:S01]  /*9d90*/  FADD.FTZ R158, R158, R199 ;  /* 0x000000c79e9e7221 */ /* 0x000fe20000010000 */
[----:B---3--:R-:W-:Y:S01]  /*9da0*/  F2FP.F16.F32.PACK_AB R153, R161, R160 ;  /* 0x000000a0a199723e */ /* 0x008fe200000000ff */
[----:B------:R-:W-:Y:S01]  /*9db0*/  FADD.FTZ R160, R160, R207 ;  /* 0x000000cfa0a07221 */ /* 0x000fe20000010000 */
[----:B----4-:R-:W-:Y:S01]  /*9dc0*/  F2FP.F16.F32.PACK_AB R155, R215, R164 ;  /* 0x000000a4d79b723e */ /* 0x010fe200000000ff */
        /* <DEDUP_REMOVED lines=13> */
[----:B-----5:R-:W-:Y:S01]  /*9ea0*/  F2FP.F16.F32.PACK_AB R152, R166, R163 ;  /* 0x000000a3a698723e */ /* 0x020fe200000000ff */
[----:B------:R-:W-:Y:S01]  /*9eb0*/  FADD.FTZ R163, R163, R162 ;  /* 0x000000a2a3a37221 */ /* 0x000fe20000010000 */
[----:B--2---:R-:W-:-:S02]  /*9ec0*/  F2FP.F16.F32.PACK_AB R154, R208, R165 ;  /* 0x000000a5d09a723e */ /* 0x004fc400000000ff */
[----:B------:R-:W-:Y:S01]  /*9ed0*/  F2FP.F16.F32.PACK_AB R153, R168, R167 ;  /* 0x000000a7a899723e */ /* 0x000fe200000000ff */
[----:B------:R-:W-:Y:S01]  /*9ee0*/  FADD.FTZ R167, R167, R164 ;  /* 0x000000a4a7a77221 */ /* 0x000fe20000010000 */
[----:B------:R-:W-:Y:S01]  /*9ef0*/  F2FP.F16.F32.PACK_AB R155, R214, R169 ;  /* 0x000000a9d69b723e */ /* 0x000fe200000000ff */
[----:B------:R-:W-:Y:S02]  /*9f00*/  FADD.FTZ R166, R166, R163 ;  /* 0x000000a3a6a67221 */ /* 0x000fe40000010000 */
[----:B------:R-:W-:Y:S01]  /*9f10*/  FADD.FTZ R168, R168, R167 ;  /* 0x000000a7a8a87221 */ /* 0x000fe20000010000 */
[----:B------:R-:W-:Y:S01]  /*9f20*/  WARPGROUP.ARRIVE ;  /* 0x00000000000079c5 */ /* 0x000fe20000000000 */
[----:B------:R-:W-:Y:S02]  /*9f30*/  FADD.FTZ R165, R165, R166 ;  /* 0x000000a6a5a57221 */ /* 0x000fe40000010000 */
[----:B------:R-:W-:Y:S02]  /*9f40*/  FADD.FTZ R169, R169, R168 ;  /* 0x000000a8a9a97221 */ /* 0x000fe40000010000 */
[----:B------:R-:W-:-:S05]  /*9f50*/  FADD.FTZ R165, R208, R165 ;  /* 0x000000a5d0a57221 */ /* 0x000fca0000010000 */
[----:B------:R-:W-:Y:S01]  /*9f60*/  HGMMA.64x256x16.F32 R24, R152, gdesc[UR12].tnspB, R24, gsb0 ;  /* 0x43e0000c98187df0 */ /* 0x000fe20008000818 */
[----:B------:R-:W-:Y:S01]  /*9f70*/  UIADD3 UR14, UR5, 0x180, URZ ;  /* 0x00000180050e7890 */ /* 0x000fe2000fffe03f */
[----:B------:R-:W-:Y:S01]  /*9f80*/  FADD.FTZ R169, R214, R169 ;  /* 0x000000a9d6a97221 */ /* 0x000fe20000010000 */
[----:B------:R-:W-:Y:S01]  /*9f90*/  UMOV UR15, 0x40000040 ;  /* 0x40000040000f7882 */ /* 0x000fe20000000000 */
[----:B------:R-:W-:Y:S02]  /*9fa0*/  WARPGROUP.DEPBAR.LE gsb0, 0x0 ;  /* 0x00008000000079c5 */ /* 0x000fe40000010000 */
[----:B------:R-:W-:Y:S01]  /*9fb0*/  F2FP.F16.F32.PACK_AB R152, R171, R170 ;  /* 0x000000aaab98723e */ /* 0x000fe200000000ff */
[----:B------:R-:W-:Y:S01]  /*9fc0*/  FADD.FTZ R170, R170, R165 ;  /* 0x000000a5aaaa7221 */ /* 0x000fe20000010000 */
[----:B------:R-:W-:Y:S02]  /*9fd0*/  F2FP.F16.F32.PACK_AB R154, R173, R172 ;  /* 0x000000acad9a723e */ /* 0x000fe400000000ff */
        /* <DEDUP_REMOVED lines=34> */
[----:B0-----:R-:W-:Y:S01]  /*a200*/  F2FP.F16.F32.PACK_AB R153, R191, R190 ;  /* 0x000000bebf99723e */ /* 0x001fe200000000ff */
[----:B------:R-:W-:Y:S01]  /*a210*/  FADD.FTZ R190, R190, R185 ;  /* 0x000000b9bebe7221 */ /* 0x000fe20000010000 */
[----:B-1----:R-:W-:Y:S01]  /*a220*/  F2FP.F16.F32.PACK_AB R155, R195, R192 ;  /* 0x000000c0c39b723e */ /* 0x002fe200000000ff */
[----:B------:R-:W-:-:S02]  /*a230*/  FADD.FTZ R187, R187, R186 ;  /* 0x000000babbbb7221 */ /* 0x000fc40000010000 */
[----:B------:R-:W-:Y:S01]  /*a240*/  FADD.FTZ R191, R191, R190 ;  /* 0x000000bebfbf7221 */ /* 0x000fe20000010000 */
[----:B------:R-:W-:Y:S01]  /*a250*/  WARPGROUP.ARRIVE ;  /* 0x00000000000079c5 */ /* 0x000fe20000000000 */
[----:B------:R-:W-:Y:S02]  /*a260*/  FADD.FTZ R0, R188, R187 ;  /* 0x000000bbbc007221 */ /* 0x000fe40000010000 */
[----:B------:R-:W-:Y:S02]  /*a270*/  FADD.FTZ R12, R192, R191 ;  /* 0x000000bfc00c7221 */ /* 0x000fe40000010000 */
[----:B------:R-:W-:-:S07]  /*a280*/  FADD.FTZ R0, R189, R0 ;  /* 0x00000000bd007221 */ /* 0x000fce0000010000 */
[----:B------:R-:W-:Y:S01]  /*a290*/  HGMMA.64x256x16.F32 R24, R152, gdesc[UR12].tnspB, R24, gsb0 ;  /* 0x43e0000c98187df0 */ /* 0x000fe20008000818 */
[----:B------:R-:W-:Y:S02]  /*a2a0*/  FADD.FTZ R12, R195, R12 ;  /* 0x0000000cc30c7221 */ /* 0x000fe40000010000 */
[----:B------:R-:W-:Y:S02]  /*a2b0*/  WARPGROUP.DEPBAR.LE gsb0, 0x0 ;  /* 0x00008000000079c5 */ /* 0x000fe40000010000 */
[----:B------:R2:W-:Y:S01]  /*a2c0*/  @!P2 SYNCS.ARRIVE.TRANS64.RED.A1T0 RZ, [R210+URZ], RZ ;  /* 0x000000ffd2ffa9a7 */ /* 0x0005e2000810043f */
[----:B------:R-:W-:Y:S05]  /*a2d0*/  @P1 BRA `(.L_x_4433) ;  /* 0xffffffd400d81947 */ /* 0x000fea000383ffff */
.L_x_4424:
[----:B------:R-:W3:Y:S01]  /*a2e0*/  SHFL.BFLY PT, R3, R0, 0x2, 0x1f ;  /* 0x0c401f0000037f89 */ /* 0x000ee200000e0000 */
[----:B------:R-:W-:-:S03]  /*a2f0*/  PLOP3.LUT P0, PT, PT, PT, PT, 0x8, 0x0 ;  /* 0x000000000000781c */ /* 0x000fc60003f0e170 */
[----:B------:R-:W4:Y:S01]  /*a300*/  SHFL.BFLY PT, R5, R12, 0x2, 0x1f ;  /* 0x0c401f000c057f89 */ /* 0x000f2200000e0000 */
[----:B------:R-:W5:Y:S01]  /*a310*/  S2R R152, SR_TID.X ;  /* 0x0000000000987919 */ /* 0x000f620000002100 */
[----:B---3--:R-:W-:Y:S01]  /*a320*/  FADD.FTZ R3, R3, R0 ;  /* 0x0000000003037221 */ /* 0x008fe20000010000 */
[----:B------:R-:W-:Y:S02]  /*a330*/  IMAD.MOV.U32 R0, RZ, RZ, RZ ;  /* 0x000000ffff007224 */ /* 0x000fe400078e00ff */
[----:B----4-:R-:W-:Y:S02]  /*a340*/  FADD.FTZ R5, R5, R12 ;  /* 0x0000000c05057221 */ /* 0x010fe40000010000 */
[----:B------:R-:W3:Y:S04]  /*a350*/  SHFL.BFLY PT, R2, R3, 0x1, 0x1f ;  /* 0x0c201f0003027f89 */ /* 0x000ee800000e0000 */
[----:B------:R-:W4:Y:S01]  /*a360*/  SHFL.BFLY PT, R4, R5, 0x1, 0x1f ;  /* 0x0c201f0005047f89 */ /* 0x000f2200000e0000 */
[----:B-----5:R-:W-:Y:S01]  /*a370*/  SHF.R.U32.HI R152, RZ, 0x7, R152 ;  /* 0x00000007ff987819 */ /* 0x020fe20000011698 */
[----:B---3--:R-:W-:-:S03]  /*a380*/  FADD.FTZ R7, R3, R2 ;  /* 0x0000000203077221 */ /* 0x008fc60000010000 */
[----:B------:R-:W-:Y:S01]  /*a390*/  IADD3 R3, -R152, 0xb, RZ ;  /* 0x0000000b98037810 */ /* 0x000fe20007ffe1ff */
[----:B------:R-:W-:Y:S02]  /*a3a0*/  IMAD.MOV.U32 R2, RZ, RZ, RZ ;  /* 0x000000ffff027224 */ /* 0x000fe400078e00ff */
[----:B----4-:R-:W-:Y:S02]  /*a3b0*/  FADD.FTZ R8, R5, R4 ;  /* 0x0000000405087221 */ /* 0x010fe40000010000 */
[----:B------:R3:W-:Y:S08]  /*a3c0*/  BAR.ARV R3, 0x100 ;  /* 0x000400030000751d */ /* 0x0007f00000002000 */
[----:B------:R-:W-:Y:S06]  /*a3d0*/  BAR.ARV 0x8, 0x180 ;  /* 0x0206000000007b1d */ /* 0x000fec0000002000 */
[----:B------:R-:W-:Y:S01]  /*a3e0*/  FSETP.NE.FTZ.AND P1, PT, R7, RZ, PT ;  /* 0x000000ff0700720b */ /* 0x000fe20003f35000 */
[----:B------:R-:W-:Y:S01]  /*a3f0*/  IMAD.U32 R5, RZ, RZ, UR10 ;  /* 0x0000000aff057e24 */ /* 0x000fe2000f8e00ff */
[----:B------:R-:W-:Y:S01]  /*a400*/  FSETP.NE.FTZ.AND P2, PT, R8, RZ, PT ;  /* 0x000000ff0800720b */ /* 0x000fe20003f55000 */
[----:B---3--:R-:W-:-:S10]  /*a410*/  IMAD.MOV.U32 R3, RZ, RZ, -0x800000 ;  /* 0xff800000ff037424 */ /* 0x008fd400078e00ff */
[----:B------:R-:W3:Y:S01]  /*a420*/  @P1 MUFU.LG2 R4, R7 ;  /* 0x0000000700041308 */ /* 0x000ee20000000c00 */
[----:B------:R-:W-:-:S07]  /*a430*/  @P1 FMUL.FTZ R5, R5, 0.69314718246459960938 ;  /* 0x3f31721805051820 */ /* 0x000fce0000410000 */
[----:B------:R-:W4:Y:S08]  /*a440*/  @P2 MUFU.LG2 R6, R8 ;  /* 0x0000000800062308 */ /* 0x000f300000000c00 */
[----:B------:R5:W0:Y:S01]  /*a450*/  @P1 MUFU.RCP R2, R7 ;  /* 0x0000000700021308 */ /* 0x000a220000001000 */
[----:B---3--:R-:W-:-:S04]  /*a460*/  @P1 FMUL.FTZ R4, R4, 0.69314718246459960938 ;  /* 0x3f31721804041820 */ /* 0x008fc80000410000 */
[----:B------:R-:W-:-:S03]  /*a470*/  @P1 FFMA.FTZ R3, R5, R156, R4 ;  /* 0x0000009c05031223 */ /* 0x000fc60000010004 */
[----:B------:R-:W3:Y:S01]  /*a480*/  @P2 MUFU.RCP R0, R8 ;  /* 0x0000000800002308 */ /* 0x000ee20000001000 */
[----:B-----5:R-:W-:Y:S02]  /*a490*/  IMAD.U32 R7, RZ, RZ, UR10 ;  /* 0x0000000aff077e24 */ /* 0x020fe4000f8e00ff */
[----:B----4-:R-:W-:Y:S02]  /*a4a0*/  @P2 FMUL.FTZ R6, R6, 0.69314718246459960938 ;  /* 0x3f31721806062820 */ /* 0x010fe40000410000 */
[----:B------:R-:W-:Y:S01]  /*a4b0*/  @P2 FMUL.FTZ R7, R7, 0.69314718246459960938 ;  /* 0x3f31721807072820 */ /* 0x000fe20000410000 */
        /* <DEDUP_REMOVED lines=130> */
.L_x_4402:
[----:B------:R-:W-:Y:S05]  /*ace0*/  @P0 BRA `(.L_x_4434) ;  /* 0x0000002000640947 */ /* 0x000fea0003800000 */
[----:B------:R-:W3:Y:S01]  /*acf0*/  LDL R0, [R1] ;  /* 0x0000000001007983 */ /* 0x000ee20000100800 */
[----:B------:R-:W0:Y:S01]  /*ad00*/  LDC R8, c[0x0][0xce8] ;  /* 0x00033a00ff087b82 */ /* 0x000e220000000800 */
[----:B------:R-:W-:Y:S01]  /*ad10*/  ULDC.64 UR8, c[0x0][0xcd0] ;  /* 0x0003340000087ab9 */ /* 0x000fe20000000a00 */
[----:B------:R-:W-:Y:S01]  /*ad20*/  ULDC.64 UR14, c[0x0][0x208] ;  /* 0x00008200000e7ab9 */ /* 0x000fe20000000a00 */
[----:B------:R-:W4:Y:S01]  /*ad30*/  S2R R22, SR_CTAID.X ;  /* 0x0000000000167919 */ /* 0x000f220000002500 */
[----:B------:R-:W-:Y:S04]  /*ad40*/  BSSY B0, `(.L_x_4435) ;  /* 0x000014d000007945 */ /* 0x000fe80003800000 */
[----:B------:R-:W5:Y:S08]  /*ad50*/  S2UR UR12, SR_CTAID.Z ;  /* 0x00000000000c79c3 */ /* 0x000f700000002700 */
[----:B------:R-:W1:Y:S08]  /*ad60*/  LDC.64 R18, c[0x0][0xcd8] ;  /* 0x00033600ff127b82 */ /* 0x000e700000000a00 */
[----:B------:R-:W-:Y:S01]  /*ad70*/  BAR.SYNC.DEFER_BLOCKING 0x1, 0x100 ;  /* 0x0044000000007b1d */ /* 0x000fe20000010000 */
[----:B0-----:R-:W-:-:S07]  /*ad80*/  ISETP.NE.AND P0, PT, R8, 0x1, PT ;  /* 0x000000010800780c */ /* 0x001fce0003f05270 */
[----:B------:R-:W0:Y:S01]  /*ad90*/  S2UR UR11, SR_CTAID.Y ;  /* 0x00000000000b79c3 */ /* 0x000e220000002600 */
[----:B-----5:R-:W-:-:S07]  /*ada0*/  USHF.R.S32.HI UR10, URZ, 0x1f, UR12 ;  /* 0x0000001f3f0a7899 */ /* 0x020fce000801140c */
[----:B------:R-:W0:Y:S08]  /*adb0*/  LDC R23, c[0x0][0xd50] ;  /* 0x00035400ff177b82 */ /* 0x000e300000000800 */
[----:B------:R-:W5:Y:S08]  /*adc0*/  @P0 LDC R14, c[0x0][0xcec] ;  /* 0x00033b00ff0e0b82 */ /* 0x000f700000000800 */
[----:B------:R-:W2:Y:S08]  /*add0*/  LDC.64 R20, c[0x0][0xc40] ;  /* 0x00031000ff147b82 */ /* 0x000eb00000000a00 */
[----:B------:R-:W2:Y:S08]  /*ade0*/  @P0 LDC R152, c[0x0][0xcec] ;  /* 0x00033b00ff980b82 */ /* 0x000eb00000000800 */
[----:B------:R-:W2:Y:S08]  /*adf0*/  @P0 LDC R17, c[0x0][0xcf0] ;  /* 0x00033c00ff110b82 */ /* 0x000eb00000000800 */
[----:B------:R-:W2:Y:S01]  /*ae00*/  @P0 LDC R153, c[0x0][0xcf0] ;  /* 0x00033c00ff990b82 */ /* 0x000ea20000000800 */
[----:B---3--:R-:W-:-:S02]  /*ae10*/  R2UR UR13, R0 ;  /* 0x00000000000d72ca */ /* 0x008fc400000e0000 */
[----:B------:R-:W3:Y:S11]  /*ae20*/  S2R R0, SR_TID.X ;  /* 0x0000000000007919 */ /* 0x000ef60000002100 */
[----:B------:R-:W-:-:S02]  /*ae30*/  USHF.R.S32.HI UR7, URZ, 0x1f, UR13 ;  /* 0x0000001f3f077899 */ /* 0x000fc4000801140d */
[----:B------:R-:W-:Y:S02]  /*ae40*/  UIMAD.WIDE.U32 UR4, UR13, UR8, URZ ;  /* 0x000000080d0472a5 */ /* 0x000fe4000f8e003f */
[----:B------:R-:W-:-:S04]  /*ae50*/  UIMAD UR6, UR7, UR8, URZ ;  /* 0x00000008070672a4 */ /* 0x000fc8000f8e023f */
[----:B------:R-:W-:-:S03]  /*ae60*/  UIMAD UR6, UR13, UR9, UR6 ;  /* 0x000000090d0672a4 */ /* 0x000fc6000f8e0206 */
[----:B------:R-:W-:Y:S01]  /*ae70*/  ULDC.64 UR8, c[0x0][0xc38] ;  /* 0x00030e0000087ab9 */ /* 0x000fe20000000a00 */
[----:B------:R-:W-:Y:S02]  /*ae80*/  UIADD3 UR6, UR5, UR6, URZ ;  /* 0x0000000605067290 */ /* 0x000fe4000fffe03f */
[----:B------:R-:W-:Y:S01]  /*ae90*/  UIMAD UR7, UR7, UR8, URZ ;  /* 0x00000008070772a4 */ /* 0x000fe2000f8e023f */
[----:B---3--:R-:W-:-:S04]  /*aea0*/  IADD3 R5, R0, -0x80, RZ ;  /* 0xffffff8000057810 */ /* 0x008fc80007ffe0ff */
[----:B------:R-:W-:-:S04]  /*aeb0*/  SHF.R.S32.HI R4, RZ, 0x1f, R5 ;  /* 0x0000001fff047819 */ /* 0x000fc80000011405 */
[CC--:B------:R-:W-:Y:S02]  /*aec0*/  LEA.HI R6, R4.reuse, R5.reuse, RZ, 0x7 ;  /* 0x0000000504067211 */ /* 0x0c0fe400078f38ff */
[----:B------:R-:W-:Y:S02]  /*aed0*/  LEA.HI R13, R4, R5, RZ, 0x2 ;  /* 0x00000005040d7211 */ /* 0x000fe400078f10ff */
[----:B------:R-:W-:Y:S02]  /*aee0*/  LOP3.LUT R0, R6, 0xffffff80, RZ, 0xc0, !PT ;  /* 0xffffff8006007812 */ /* 0x000fe400078ec0ff */
[----:B------:R-:W-:-:S03]  /*aef0*/  SHF.R.S32.HI R7, RZ, 0x7, R6 ;  /* 0x00000007ff077819 */ /* 0x000fc60000011406 */
[----:B------:R-:W-:Y:S01]  /*af00*/  IMAD.IADD R0, R5, 0x1, -R0 ;  /* 0x0000000105007824 */ /* 0x000fe200078e0a00 */
[----:B------:R-:W-:Y:S02]  /*af10*/  LEA.HI R4, R6, R7, RZ, 0x1 ;  /* 0x0000000706047211 */ /* 0x000fe400078f08ff */
[----:B------:R-:W-:Y:S02]  /*af20*/  LOP3.LUT R6, R13, 0xfffffffc, RZ, 0xc0, !PT ;  /* 0xfffffffc0d067812 */ /* 0x000fe400078ec0ff */
[----:B------:R-:W-:Y:S02]  /*af30*/  SHF.R.S32.HI R9, RZ, 0x1f, R0 ;  /* 0x0000001fff097819 */ /* 0x000fe40000011400 */
[----:B------:R-:W-:Y:S01]  /*af40*/  LOP3.LUT R4, R4, 0x3fffffe, RZ, 0xc0, !PT ;  /* 0x03fffffe04047812 */ /* 0x000fe200078ec0ff */
[----:B------:R-:W-:Y:S01]  /*af50*/  IMAD.IADD R5, R5, 0x1, -R6 ;  /* 0x0000000105057824 */ /* 0x000fe200078e0a06 */
[CC--:B------:R-:W-:Y:S02]  /*af60*/  LEA.HI R10, R9.reuse, R0.reuse, RZ, 0x2 ;  /* 0x00000000090a7211 */ /* 0x0c0fe400078f10ff */
[----:B------:R-:W-:Y:S01]  /*af70*/  LEA.HI R9, R9, R0, RZ, 0x5 ;  /* 0x0000000009097211 */ /* 0x000fe200078f28ff */
[----:B------:R-:W-:Y:S01]  /*af80*/  IMAD.IADD R6, R7, 0x1, -R4 ;  /* 0x0000000107067824 */ /* 0x000fe200078e0a04 */
[----:B------:R-:W-:-:S02]  /*af90*/  SHF.R.S32.HI R11, RZ, 0x2, R10 ;  /* 0x00000002ff0b7819 */ /* 0x000fc4000001140a */
[----:B------:R-:W-:Y:S02]  /*afa0*/  SHF.R.S32.HI R12, RZ, 0x1f, R10 ;  /* 0x0000001fff0c7819 */ /* 0x000fe4000001140a */
[----:B------:R-:W-:Y:S02]  /*afb0*/  LEA.HI R7, R5, R5, RZ, 0x1 ;  /* 0x0000000505077211 */ /* 0x000fe400078f08ff */
[----:B------:R-:W-:-:S04]  /*afc0*/  LEA.HI R12, R12, R11, RZ, 0x3 ;  /* 0x0000000b0c0c7211 */ /* 0x000fc800078f18ff */
[----:B------:R-:W-:-:S05]  /*afd0*/  LOP3.LUT R12, R12, 0xfffffff8, RZ, 0xc0, !PT ;  /* 0xfffffff80c0c7812 */ /* 0x000fca00078ec0ff */
[----:B------:R-:W-:Y:S01]  /*afe0*/  IMAD.IADD R4, R11, 0x1, -R12 ;  /* 0x000000010b047824 */ /* 0x000fe200078e0a0c */
[----:B------:R-:W-:Y:S02]  /*aff0*/  LOP3.LUT R12, R7, 0x1ffffffe, RZ, 0xc0, !PT ;  /* 0x1ffffffe070c7812 */ /* 0x000fe400078ec0ff */
[----:B------:R-:W-:-:S03]  /*b000*/  SHF.R.S32.HI R7, RZ, 0x5, R9 ;  /* 0x00000005ff077819 */ /* 0x000fc60000011409 */
[----:B------:R-:W-:Y:S01]  /*b010*/  IMAD.IADD R16, R5, 0x1, -R12 ;  /* 0x0000000105107824 */ /* 0x000fe200078e0a0c */
[----:B------:R-:W-:Y:S01]  /*b020*/  MOV R5, UR5 ;  /* 0x0000000500057c02 */ /* 0x000fe20008000f00 */
[----:B------:R-:W-:Y:S02]  /*b030*/  IMAD R7, R7, 0x10, R4 ;  /* 0x0000001007077824 */ /* 0x000fe400078e0204 */
[----:B------:R-:W-:Y:S01]  /*b040*/  IMAD.U32 R4, RZ, RZ, UR4 ;  /* 0x00000004ff047e24 */ /* 0x000fe2000f8e00ff */
[----:B------:R-:W-:Y:S01]  /*b050*/  UIMAD.WIDE.U32 UR4, UR13, UR8, URZ ;  /* 0x000000080d0472a5 */ /* 0x000fe2000f8e003f */
[----:B------:R-:W-:Y:S02]  /*b060*/  IMAD R9, R6, 0x40, R7 ;  /* 0x0000004006097824 */ /* 0x000fe400078e0207 */
[----:B------:R-:W-:Y:S01]  /*b070*/  IMAD.U32 R5, RZ, RZ, UR6 ;  /* 0x00000006ff057e24 */ /* 0x000fe2000f8e00ff */
[----:B------:R-:W-:Y:S01]  /*b080*/  UIMAD UR6, UR13, UR9, UR7 ;  /* 0x000000090d0672a4 */ /* 0x000fe2000f8e0207 */
[----:B------:R-:W-:Y:S01]  /*b090*/  IMAD R6, R16, 0x8, R9 ;  /* 0x0000000810067824 */ /* 0x000fe200078e0209 */
[----:B------:R-:W-:Y:S01]  /*b0a0*/  IADD3 R16, RZ, -UR13, RZ ;  /* 0x8000000dff107c10 */ /* 0x000fe2000fffe0ff */
[----:B-1----:R-:W-:Y:S01]  /*b0b0*/  IMAD R12, R18, UR10, RZ ;  /* 0x0000000a120c7c24 */ /* 0x002fe2000f8e02ff */
[----:B------:R-:W-:Y:S01]  /*b0c0*/  UIADD3 UR6, UR5, UR6, URZ ;  /* 0x0000000605067290 */ /* 0x000fe2000fffe03f */
[----:B----4-:R-:W-:Y:S01]  /*b0d0*/  IMAD R11, R22, 0x80, R6 ;  /* 0x00000080160b7824 */ /* 0x010fe200078e0206 */
[----:B------:R-:W-:Y:S01]  /*b0e0*/  ULDC.64 UR8, c[0x0][0xc28] ;  /* 0x00030a0000087ab9 */ /* 0x000fe20000000a00 */
[----:B0-----:R-:W-:-:S02]  /*b0f0*/  IMAD R23, R23, R16, UR11 ;  /* 0x0000000b17177e24 */ /* 0x001fc4000f8e0210 */
[----:B------:R-:W-:Y:S02]  /*b100*/  IMAD R15, R19, UR12, R12 ;  /* 0x0000000c130f7c24 */ /* 0x000fe4000f8e020c */
[----:B------:R-:W-:Y:S01]  /*b110*/  IMAD.WIDE.U32 R4, R18, UR12, R4 ;  /* 0x0000000c12047c25 */ /* 0x000fe2000f8e0004 */
[----:B------:R-:W-:-:S03]  /*b120*/  SHF.R.S32.HI R16, RZ, 0x1f, R23 ;  /* 0x0000001fff107819 */ /* 0x000fc60000011417 */
[----:B-----5:R-:W-:-:S04]  /*b130*/  @P0 IMAD.HI.U32 R12, R11, R14, RZ ;  /* 0x0000000e0b0c0227 */ /* 0x020fc800078e00ff */
[----:B------:R-:W-:Y:S02]  /*b140*/  IMAD.U32 R7, RZ, RZ, UR5 ;  /* 0x00000005ff077e24 */ /* 0x000fe4000f8e00ff */
[----:B------:R-:W-:Y:S01]  /*b150*/  IMAD.U32 R6, RZ, RZ, UR4 ;  /* 0x00000004ff067e24 */ /* 0x000fe2000f8e00ff */
[----:B------:R-:W-:Y:S01]  /*b160*/  ULDC.64 UR4, c[0x0][0xce0] ;  /* 0x0003380000047ab9 */ /* 0x000fe20000000a00 */
[----:B------:R-:W-:Y:S01]  /*b170*/  IMAD.U32 R7, RZ, RZ, UR6 ;  /* 0x00000006ff077e24 */ /* 0x000fe2000f8e00ff */
[----:B------:R-:W-:Y:S01]  /*b180*/  ULDC.64 UR6, c[0x0][0xc48] ;  /* 0x0003120000067ab9 */ /* 0x000fe20000000a00 */
[----:B------:R-:W-:Y:S02]  /*b190*/  IMAD.IADD R5, R5, 0x1, R15 ;  /* 0x0000000105057824 */ /* 0x000fe400078e020f */
[----:B--2---:R-:W-:Y:S02]  /*b1a0*/  IMAD R14, R20, UR10, RZ ;  /* 0x0000000a140e7c24 */ /* 0x004fe4000f8e02ff */
[----:B------:R-:W-:-:S04]  /*b1b0*/  @P0 IMAD.HI.U32 R152, R11, R152, RZ ;  /* 0x000000980b980227 */ /* 0x000fc800078e00ff */
        /* <DEDUP_REMOVED lines=83> */
[----:B------:R-:W-:Y:S01]  /*b6f0*/  ISETP.GE.AND P0, PT, R16, UR4, PT ;  /* 0x0000000410007c0c */ /* 0x000fe2000bf06270 */
[C---:B------:R-:W-:Y:S01]  /*b700*/  VIADD R20, R0.reuse, 0x40 ;  /* 0x0000004000147836 */ /* 0x040fe20000000000 */
[----:B------:R-:W-:Y:S01]  /*b710*/  ISETP.GE.AND P1, PT, R17, UR4, PT ;  /* 0x0000000411007c0c */ /* 0x000fe2000bf26270 */
[C---:B------:R-:W-:Y:S01]  /*b720*/  VIADD R21, R0.reuse, 0x48 ;  /* 0x0000004800157836 */ /* 0x040fe20000000000 */
[C---:B------:R-:W-:Y:S01]  /*b730*/  IADD3 R22, R0.reuse, 0x50, RZ ;  /* 0x0000005000167810 */ /* 0x040fe20007ffe0ff */
[----:B------:R-:W-:Y:S01]  /*b740*/  VIADD R23, R0, 0x58 ;  /* 0x0000005800177836 */ /* 0x000fe20000000000 */
[----:B------:R-:W-:-:S02]  /*b750*/  @!P3 LEA.HI R2, R2, R2, RZ, 0x1 ;  /* 0x000000020202b211 */ /* 0x000fc400078f08ff */
[----:B------:R-:W-:Y:S02]  /*b760*/  @!P4 LEA.HI R3, R3, R3, RZ, 0x1 ;  /* 0x000000030303c211 */ /* 0x000fe400078f08ff */
[----:B------:R-:W-:Y:S02]  /*b770*/  @!P5 LEA.HI R10, R10, R10, RZ, 0x1 ;  /* 0x0000000a0a0ad211 */ /* 0x000fe400078f08ff */
[----:B------:R-:W-:Y:S02]  /*b780*/  @!P3 LOP3.LUT R11, R2, 0xfffffffe, RZ, 0xc0, !PT ;  /* 0xfffffffe020bb812 */ /* 0x000fe400078ec0ff */
[----:B------:R-:W-:Y:S01]  /*b790*/  @!P4 LOP3.LUT R13, R3, 0xfffffffe, RZ, 0xc0, !PT ;  /* 0xfffffffe030dc812 */ /* 0x000fe200078ec0ff */
[--C-:B-1--4-:R-:W-:Y:S01]  /*b7a0*/  @!P2 IMAD.WIDE R2, R0, 0x4, R4.reuse ;  /* 0x000000040002a825 */ /* 0x112fe200078e0204 */
[----:B------:R-:W-:Y:S02]  /*b7b0*/  @!P5 LOP3.LUT R15, R10, 0xfffffffe, RZ, 0xc0, !PT ;  /* 0xfffffffe0a0fd812 */ /* 0x000fe400078ec0ff */
[----:B------:R-:W-:Y:S01]  /*b7c0*/  ISETP.GE.AND P6, PT, R22, UR4, PT ;  /* 0x0000000416007c0c */ /* 0x000fe2000bfc6270 */
        /* <DEDUP_REMOVED lines=11> */
[----:B------:R-:W-:Y:S01]  /*b880*/  ISETP.GE.AND P5, PT, R21, UR4, PT ;  /* 0x0000000415007c0c */ /* 0x000fe2000bfa6270 */
[----:B0-----:R-:W-:Y:S01]  /*b890*/  VIADD R24, R0, 0x60 ;  /* 0x0000006000187836 */ /* 0x001fe20000000000 */
[----:B------:R-:W-:-:S02]  /*b8a0*/  @!P1 LEA.HI R17, R17, R17, RZ, 0x1 ;  /* 0x0000001111119211 */ /* 0x000fc400078f08ff */
[----:B------:R-:W-:Y:S02]  /*b8b0*/  @!P0 LOP3.LUT R3, R16, 0xfffffffe, RZ, 0xc0, !PT ;  /* 0xfffffffe10038812 */ /* 0x000fe400078ec0ff */
        /* <DEDUP_REMOVED lines=97> */
[----:B------:R2:W-:Y:S01]  /*bed0*/  @!P2 ST.E.64 desc[UR6][R12.64], R104 ;  /* 0x000000680c00a985 */ /* 0x0005e2000c101b06 */
[----:B------:R-:W-:Y:S01]  /*bee0*/  @!P5 LOP3.LUT R21, R21, 0xfffffffe, RZ, 0xc0, !PT ;  /* 0xfffffffe1515d812 */ /* 0x000fe200078ec0ff */
[----:B------:R-:W-:Y:S01]  /*bef0*/  VIADD R20, R0, 0xd8 ;  /* 0x000000d800147836 */ /* 0x000fe20000000000 */
[----:B----4-:R-:W-:-:S02]  /*bf00*/  @!P6 LOP3.LUT R17, R22, 0xfffffffe, RZ, 0xc0, !PT ;  /* 0xfffffffe1611e812 */ /* 0x010fc400078ec0ff */
[----:B------:R-:W-:Y:S01]  /*bf10*/  ISETP.GE.AND P0, PT, R18, UR4, PT ;  /* 0x0000000412007c0c */ /* 0x000fe2000bf06270 */
[--C-:B0-----:R-:W-:Y:S01]  /*bf20*/  @!P3 IMAD.WIDE R2, R19, 0x4, R4.reuse ;  /* 0x000000041302b825 */ /* 0x101fe200078e0204 */
[----:B------:R-:W-:Y:S02]  /*bf30*/  IADD3 R19, R0, 0xd0, RZ ;  /* 0x000000d000137810 */ /* 0x000fe40007ffe0ff */
[----:B------:R-:W-:Y:S01]  /*bf40*/  ISETP.GE.AND P2, PT, R20, UR4, PT ;  /* 0x0000000414007c0c */ /* 0x000fe2000bf46270 */
[--C-:B-1----:R-:W-:Y:S01]  /*bf50*/  @!P4 IMAD.WIDE R10, R15, 0x4, R4.reuse ;  /* 0x000000040f0ac825 */ /* 0x102fe200078e0204 */
[----:B------:R0:W-:Y:S01]  /*bf60*/  @!P3 ST.E.64 desc[UR6][R2.64], R108 ;  /* 0x0000006c0200b985 */ /* 0x0001e2000c101b06 */
[----:B------:R-:W-:Y:S02]  /*bf70*/  ISETP.GE.AND P1, PT, R19, UR4, PT ;  /* 0x0000000413007c0c */ /* 0x000fe4000bf26270 */
[--C-:B------:R-:W-:Y:S01]  /*bf80*/  @!P5 IMAD.WIDE R14, R21, 0x4, R4.reuse ;  /* 0x00000004150ed825 */ /* 0x100fe200078e0204 */
[----:B------:R1:W-:Y:S03]  /*bf90*/  @!P4 ST.E.64 desc[UR6][R10.64], R112 ;  /* 0x000000700a00c985 */ /* 0x0003e6000c101b06 */
[----:B------:R-:W-:Y:S01]  /*bfa0*/  @!P6 IMAD.WIDE R16, R17, 0x4, R4 ;  /* 0x000000041110e825 */ /* 0x000fe200078e0204 */
[----:B------:R3:W-:Y:S01]  /*bfb0*/  @!P5 ST.E.64 desc[UR6][R14.64], R116 ;  /* 0x000000740e00d985 */ /* 0x0007e2000c101b06 */
[----:B------:R-:W-:-:S02]  /*bfc0*/  @!P0 LEA.HI R18, R18, R18, RZ, 0x1 ;  /* 0x0000001212128211 */ /* 0x000fc400078f08ff */
[C---:B------:R-:W-:Y:S01]  /*bfd0*/  VIADD R21, R0.reuse, 0xe0 ;  /* 0x000000e000157836 */ /* 0x040fe20000000000 */
[----:B------:R4:W-:Y:S01]  /*bfe0*/  @!P6 ST.E.64 desc[UR6][R16.64], R120 ;  /* 0x000000781000e985 */ /* 0x0009e2000c101b06 */
[C---:B--2---:R-:W-:Y:S01]  /*bff0*/  VIADD R12, R0.reuse, 0xe8 ;  /* 0x000000e8000c7836 */ /* 0x044fe20000000000 */
[----:B------:R-:W-:Y:S01]  /*c000*/  @!P1 LEA.HI R19, R19, R19, RZ, 0x1 ;  /* 0x0000001313139211 */ /* 0x000fe200078f08ff */
[C---:B0-----:R-:W-:Y:S01]  /*c010*/  VIADD R3, R0.reuse, 0xf8 ;  /* 0x000000f800037836 */ /* 0x041fe20000000000 */
[----:B------:R-:W-:Y:S01]  /*c020*/  ISETP.GE.AND P3, PT, R21, UR4, PT ;  /* 0x0000000415007c0c */ /* 0x000fe2000bf66270 */
[----:B------:R-:W-:Y:S01]  /*c030*/  VIADD R13, R0, 0xf0 ;  /* 0x000000f0000d7836 */ /* 0x000fe20000000000 */
[----:B------:R-:W-:Y:S02]  /*c040*/  ISETP.GE.AND P4, PT, R12, UR4, PT ;  /* 0x000000040c007c0c */ /* 0x000fe4000bf86270 */
[----:B------:R-:W-:Y:S02]  /*c050*/  ISETP.GE.AND P6, PT, R3, UR4, PT ;  /* 0x0000000403007c0c */ /* 0x000fe4000bfc6270 */
[----:B------:R-:W-:-:S02]  /*c060*/  ISETP.GE.AND P5, PT, R13, UR4, PT ;  /* 0x000000040d007c0c */ /* 0x000fc4000bfa6270 */
[----:B------:R-:W-:Y:S02]  /*c070*/  @!P2 LEA.HI R20, R20, R20, RZ, 0x1 ;  /* 0x000000141414a211 */ /* 0x000fe400078f08ff */
[----:B-1----:R-:W-:-:S03]  /*c080*/  @!P1 LOP3.LUT R11, R19, 0xfffffffe, RZ, 0xc0, !PT ;  /* 0xfffffffe130b9812 */ /* 0x002fc600078ec0ff */
[----:B------:R-:W-:Y:S02]  /*c090*/  @!P3 LEA.HI R21, R21, R21, RZ, 0x1 ;  /* 0x000000151515b211 */ /* 0x000fe400078f08ff */
[----:B------:R-:W-:Y:S02]  /*c0a0*/  @!P4 LEA.HI R12, R12, R12, RZ, 0x1 ;  /* 0x0000000c0c0cc211 */ /* 0x000fe400078f08ff */
[----:B------:R-:W-:Y:S02]  /*c0b0*/  @!P6 LEA.HI R10, R3, R3, RZ, 0x1 ;  /* 0x00000003030ae211 */ /* 0x000fe400078f08ff */
[----:B------:R-:W-:Y:S02]  /*c0c0*/  @!P5 LEA.HI R2, R13, R13, RZ, 0x1 ;  /* 0x0000000d0d02d211 */ /* 0x000fe400078f08ff */
[----:B------:R-:W-:Y:S02]  /*c0d0*/  @!P0 LOP3.LUT R3, R18, 0xfffffffe, RZ, 0xc0, !PT ;  /* 0xfffffffe12038812 */ /* 0x000fe400078ec0ff */
[----:B------:R-:W-:-:S02]  /*c0e0*/  @!P2 LOP3.LUT R13, R20, 0xfffffffe, RZ, 0xc0, !PT ;  /* 0xfffffffe140da812 */ /* 0x000fc400078ec0ff */
[----:B---3--:R-:W-:Y:S02]  /*c0f0*/  @!P3 LOP3.LUT R15, R21, 0xfffffffe, RZ, 0xc0, !PT ;  /* 0xfffffffe150fb812 */ /* 0x008fe400078ec0ff */
[----:B----4-:R-:W-:Y:S01]  /*c100*/  @!P4 LOP3.LUT R17, R12, 0xfffffffe, RZ, 0xc0, !PT ;  /* 0xfffffffe0c11c812 */ /* 0x010fe200078ec0ff */
        /* <DEDUP_REMOVED lines=16> */
.L_x_4436:
[----:B------:R-:W-:Y:S05]  /*c210*/  BSYNC B0 ;  /* 0x0000000000007941 */ /* 0x000fea0003800000 */
.L_x_4435:
[----:B------:R-:W-:Y:S01]  /*c220*/  ISETP.GE.AND P0, PT, R9, R8, PT ;  /* 0x000000080900720c */ /* 0x000fe20003f06270 */
[----:B0--3--:R0:W3:Y:S04]  /*c230*/  SHFL.IDX PT, R3, R7, 0x1, 0x1c1f ;  /* 0x003c1f0007037f89 */ /* 0x0090e800000e0000 */
[----:B------:R0:W2:Y:S08]  /*c240*/  SHFL.IDX PT, R2, R6, 0x1, 0x1c1f ;  /* 0x003c1f0006027f89 */ /* 0x0000b000000e0000 */
        /* <DEDUP_REMOVED lines=9> */
[C---:B------:R-:W-:Y:S01]  /*c2e0*/  VIADD R13, R0.reuse, 0x30 ;  /* 0x00000030000d7836 */ /* 0x040fe20000000000 */
[C---:B------:R-:W-:Y:S01]  /*c2f0*/  IADD3 R10, R0.reuse, 0x18, RZ ;  /* 0x00000018000a7810 */ /* 0x040fe20007ffe0ff */
[----:B------:R-:W-:Y:S01]  /*c300*/  ULDC.64 UR6, c[0x0][0x208] ;  /* 0x0000820000067ab9 */ /* 0x000fe20000000a00 */
[----:B------:R-:W-:Y:S01]  /*c310*/  ISETP.GE.AND P6, PT, R11, UR4, PT ;  /* 0x000000040b007c0c */ /* 0x000fe2000bfc6270 */
[----:B------:R-:W-:Y:S01]  /*c320*/  VIADD R14, R0, 0x38 ;  /* 0x00000038000e7836 */ /* 0x000fe20000000000 */
[----:B------:R-:W-:Y:S01]  /*c330*/  ISETP.GE.AND P5, PT, R10, UR4, PT ;  /* 0x000000040a007c0c */ /* 0x000fe2000bfa6270 */
[C---:B------:R-:W-:Y:S01]  /*c340*/  VIADD R15, R0.reuse, 0x40 ;  /* 0x00000040000f7836 */ /* 0x040fe20000000000 */
[C---:B------:R-:W-:Y:S01]  /*c350*/  IADD3 R19, R0.reuse, 0x58, RZ ;  /* 0x0000005800137810 */ /* 0x040fe20007ffe0ff */
[----:B------:R-:W-:-:S02]  /*c360*/  VIADD R16, R0, 0x48 ;  /* 0x0000004800107836 */ /* 0x000fc40000000000 */
[----:B------:R-:W-:Y:S01]  /*c370*/  @!P1 LEA.HI R4, R4, R4, RZ, 0x1 ;  /* 0x0000000404049211 */ /* 0x000fe200078f08ff */
[C---:B------:R-:W-:Y:S01]  /*c380*/  VIADD R18, R0.reuse, 0x50 ;  /* 0x0000005000127836 */ /* 0x040fe20000000000 */
[----:B------:R-:W-:Y:S01]  /*c390*/  @!P2 LEA.HI R5, R5, R5, RZ, 0x1 ;  /* 0x000000050505a211 */ /* 0x000fe200078f08ff */
[----:B------:R-:W-:Y:S01]  /*c3a0*/  VIADD R20, R0, 0x80 ;  /* 0x0000008000147836 */ /* 0x000fe20000000000 */
[----:B------:R-:W-:Y:S02]  /*c3b0*/  @!P1 LOP3.LUT R7, R4, 0xfffffffe, RZ, 0xc0, !PT ;  /* 0xfffffffe04079812 */ /* 0x000fe400078ec0ff */
[----:B------:R-:W-:Y:S01]  /*c3c0*/  @!P2 LOP3.LUT R9, R5, 0xfffffffe, RZ, 0xc0, !PT ;  /* 0xfffffffe0509a812 */ /* 0x000fe200078ec0ff */
[--C-:B--23--:R-:W-:Y:S01]  /*c3d0*/  @!P0 IMAD.WIDE R4, R0, 0x4, R2.reuse ;  /* 0x0000000400048825 */ /* 0x10cfe200078e0202 */
[----:B------:R-:W-:Y:S02]  /*c3e0*/  ISETP.GE.AND P3, PT, R15, UR4, PT ;  /* 0x000000040f007c0c */ /* 0x000fe4000bf66270 */
[----:B------:R-:W-:Y:S01]  /*c3f0*/  ISETP.GE.AND P4, PT, R16, UR4, PT ;  /* 0x0000000410007c0c */ /* 0x000fe2000bf86270 */
        /* <DEDUP_REMOVED lines=18> */
[----:B------:R-:W-:Y:S01]  /*c520*/  @!P4 LEA.HI R16, R16, R16, RZ, 0x1 ;  /* 0x000000101010c211 */ /* 0x000fe200078f08ff */
[----:B------:R0:W-:Y:S01]  /*c530*/  @!P5 ST.E.64 desc[UR6][R4.64], R38 ;  /* 0x000000260400d985 */ /* 0x0001e2000c101b06 */
[----:B--2---:R-:W-:-:S02]  /*c540*/  @!P0 LOP3.LUT R9, R12, 0xfffffffe, RZ, 0xc0, !PT ;  /* 0xfffffffe0c098812 */ /* 0x004fc400078ec0ff */
[----:B------:R-:W-:Y:S01]  /*c550*/  @!P1 LOP3.LUT R13, R13, 0xfffffffe, RZ, 0xc0, !PT ;  /* 0xfffffffe0d0d9812 */ /* 0x000fe200078ec0ff */
[----:B------:R1:W-:Y:S01]  /*c560*/  @!P6 ST.E.64 desc[UR6][R6.64], R42 ;  /* 0x0000002a0600e985 */ /* 0x0003e2000c101b06 */
[----:B------:R-:W-:Y:S01]  /*c570*/  @!P2 LOP3.LUT R11, R14, 0xfffffffe, RZ, 0xc0, !PT ;  /* 0xfffffffe0e0ba812 */ /* 0x000fe200078ec0ff */
[----:B------:R-:W-:Y:S01]  /*c580*/  VIADD R14, R0, 0x60 ;  /* 0x00000060000e7836 */ /* 0x000fe20000000000 */
[----:B------:R-:W-:Y:S02]  /*c590*/  @!P3 LOP3.LUT R15, R15, 0xfffffffe, RZ, 0xc0, !PT ;  /* 0xfffffffe0f0fb812 */ /* 0x000fe400078ec0ff */
        /* <DEDUP_REMOVED lines=61> */
[----:B------:R-:W-:Y:S01]  /*c970*/  VIADD R17, R0, 0xb0 ;  /* 0x000000b000117836 */ /* 0x000fe20000000000 */
        /* <DEDUP_REMOVED lines=31> */
[----:B------:R-:W-:-:S02]  /*cb70*/  IADD3 R15, R0, 0xd8, RZ ;  /* 0x000000d8000f7810 */ /* 0x000fc40007ffe0ff */
[--C-:B------:R-:W-:Y:S01]  /*cb80*/  @!P2 IMAD.WIDE R10, R17, 0x4, R2.reuse ;  /* 0x00000004110aa825 */ /* 0x100fe200078e0202 */
[----:B------:R2:W-:Y:S01]  /*cb90*/  @!P3 ST.E.64 desc[UR6][R8.64], R110 ;  /* 0x0000006e0800b985 */ /* 0x0005e2000c101b06 */
[----:B------:R-:W-:Y:S02]  /*cba0*/  @!P5 LEA.HI R18, R18, R18, RZ, 0x1 ;  /* 0x000000121212d211 */ /* 0x000fe400078f08ff */
[----:B------:R-:W-:Y:S01]  /*cbb0*/  @!P1 IMAD.WIDE R12, R13, 0x4, R2 ;  /* 0x000000040d0c9825 */ /* 0x000fe200078e0202 */
[----:B------:R-:W-:Y:S01]  /*cbc0*/  @!P2 ST.E.64 desc[UR6][R10.64], R114 ;  /* 0x000000720a00a985 */ /* 0x000fe2000c101b06 */
[----:B------:R-:W-:Y:S02]  /*cbd0*/  ISETP.GE.AND P2, PT, R16, UR4, PT ;  /* 0x0000000410007c0c */ /* 0x000fe4000bf46270 */
[C---:B------:R-:W-:Y:S01]  /*cbe0*/  VIADD R17, R0.reuse, 0xe8 ;  /* 0x000000e800117836 */ /* 0x040fe20000000000 */
[----:B------:R-:W-:Y:S01]  /*cbf0*/  @!P1 ST.E.64 desc[UR6][R12.64], R118 ;  /* 0x000000760c009985 */ /* 0x000fe2000c101b06 */
[C---:B------:R-:W-:Y:S01]  /*cc00*/  VIADD R20, R0.reuse, 0xf0 ;  /* 0x000000f000147836 */ /* 0x040fe20000000000 */
[----:B------:R-:W-:Y:S01]  /*cc10*/  ISETP.GE.AND P1, PT, R15, UR4, PT ;  /* 0x000000040f007c0c */ /* 0x000fe2000bf26270 */
[----:B------:R-:W-:Y:S01]  /*cc20*/  VIADD R0, R0, 0xf8 ;  /* 0x000000f800007836 */ /* 0x000fe20000000000 */
[----:B0-----:R-:W-:-:S02]  /*cc30*/  @!P5 LOP3.LUT R5, R18, 0xfffffffe, RZ, 0xc0, !PT ;  /* 0xfffffffe1205d812 */ /* 0x001fc400078ec0ff */
[----:B------:R-:W-:Y:S02]  /*cc40*/  @!P6 LEA.HI R19, R19, R19, RZ, 0x1 ;  /* 0x000000131313e211 */ /* 0x000fe400078f08ff */
[----:B------:R-:W-:Y:S01]  /*cc50*/  ISETP.GE.AND P3, PT, R17, UR4, PT ;  /* 0x0000000411007c0c */ /* 0x000fe2000bf66270 */
[----:B------:R-:W-:Y:S01]  /*cc60*/  @!P5 IMAD.WIDE R4, R5, 0x4, R2 ;  /* 0x000000040504d825 */ /* 0x000fe200078e0202 */
[----:B------:R-:W-:Y:S02]  /*cc70*/  ISETP.GE.AND P4, PT, R20, UR4, PT ;  /* 0x0000000414007c0c */ /* 0x000fe4000bf86270 */
[----:B------:R-:W-:Y:S02]  /*cc80*/  @!P0 LEA.HI R14, R14, R14, RZ, 0x1 ;  /* 0x0000000e0e0e8211 */ /* 0x000fe400078f08ff */
[----:B-1----:R-:W-:Y:S01]  /*cc90*/  @!P6 LOP3.LUT R7, R19, 0xfffffffe, RZ, 0xc0, !PT ;  /* 0xfffffffe1307e812 */ /* 0x002fe200078ec0ff */
[----:B------:R0:W-:Y:S01]  /*cca0*/  @!P5 ST.E.64 desc[UR6][R4.64], R122 ;  /* 0x0000007a0400d985 */ /* 0x0001e2000c101b06 */
[----:B--2---:R-:W-:-:S02]  /*ccb0*/  @!P0 LOP3.LUT R9, R14, 0xfffffffe, RZ, 0xc0, !PT ;  /* 0xfffffffe0e098812 */ /* 0x004fc400078ec0ff */
[----:B------:R-:W-:Y:S01]  /*ccc0*/  @!P1 LEA.HI R15, R15, R15, RZ, 0x1 ;  /* 0x0000000f0f0f9211 */ /* 0x000fe200078f08ff */
[--C-:B------:R-:W-:Y:S01]  /*ccd0*/  @!P6 IMAD.WIDE R6, R7, 0x4, R2.reuse ;  /* 0x000000040706e825 */ /* 0x100fe200078e0202 */
[----:B------:R-:W-:Y:S02]  /*cce0*/  @!P2 LEA.HI R16, R16, R16, RZ, 0x1 ;  /* 0x000000101010a211 */ /* 0x000fe400078f08ff */
[----:B------:R-:W-:Y:S02]  /*ccf0*/  @!P3 LEA.HI R17, R17, R17, RZ, 0x1 ;  /* 0x000000111111b211 */ /* 0x000fe400078f08ff */
[----:B------:R1:W-:Y:S01]  /*cd00*/  @!P6 ST.E.64 desc[UR6][R6.64], R126 ;  /* 0x0000007e0600e985 */ /* 0x0003e2000c101b06 */
[----:B------:R-:W-:Y:S02]  /*cd10*/  @!P4 LEA.HI R20, R20, R20, RZ, 0x1 ;  /* 0x000000141414c211 */ /* 0x000fe400078f08ff */
[----:B------:R-:W-:Y:S01]  /*cd20*/  @!P1 LOP3.LUT R15, R15, 0xfffffffe, RZ, 0xc0, !PT ;  /* 0xfffffffe0f0f9812 */ /* 0x000fe200078ec0ff */
[----:B0-----:R-:W-:Y:S01]  /*cd30*/  @!P0 IMAD.WIDE R4, R9, 0x4, R2 ;  /* 0x0000000409048825 */ /* 0x001fe200078e0202 */
[----:B------:R-:W-:-:S02]  /*cd40*/  @!P2 LOP3.LUT R11, R16, 0xfffffffe, RZ, 0xc0, !PT ;  /* 0xfffffffe100ba812 */ /* 0x000fc400078ec0ff */
[----:B------:R-:W-:Y:S02]  /*cd50*/  @!P3 LOP3.LUT R17, R17, 0xfffffffe, RZ, 0xc0, !PT ;  /* 0xfffffffe1111b812 */ /* 0x000fe400078ec0ff */
[----:B------:R0:W-:Y:S01]  /*cd60*/  @!P0 ST.E.64 desc[UR6][R4.64], R130 ;  /* 0x0000008204008985 */ /* 0x0001e2000c101b06 */
[----:B------:R-:W-:Y:S01]  /*cd70*/  ISETP.GE.AND P0, PT, R0, UR4, PT ;  /* 0x0000000400007c0c */ /* 0x000fe2000bf06270 */
        /* <DEDUP_REMOVED lines=12> */
[----:B0-----:R-:W-:-:S05]  /*ce40*/  LOP3.LUT R5, R0, 0xfffffffe, RZ, 0xc0, !PT ;  /* 0xfffffffe00057812 */ /* 0x001fca00078ec0ff */
[----:B------:R-:W-:-:S05]  /*ce50*/  IMAD.WIDE R2, R5, 0x4, R2 ;  /* 0x0000000405027825 */ /* 0x000fca00078e0202 */
[----:B------:R0:W-:Y:S01]  /*ce60*/  ST.E.64 desc[UR4][R2.64], R150 ;  /* 0x0000009602007985 */ /* 0x0001e2000c101b04 */
[----:B------:R-:W-:Y:S05]  /*ce70*/  BRA `(.L_x_4400) ;  /* 0x0000004c00e87947 */ /* 0x000fea0003800000 */
.L_x_4434:
[----:B------:R-:W0:Y:S02]  /*ce80*/  S2R R0, SR_TID.X ;  /* 0x0000000000007919 */ /* 0x000e240000002100 */
[----:B0-----:R-:W-:-:S05]  /*ce90*/  VIADD R2, R0, 0xffffff80 ;  /* 0xffffff8000027836 */ /* 0x001fca0000000000 */
[----:B------:R-:W-:-:S13]  /*cea0*/  ISETP.GT.AND P0, PT, R2, 0x7f, PT ;  /* 0x0000007f0200780c */ /* 0x000fda0003f04270 */
[----:B------:R-:W-:Y:S05]  /*ceb0*/  @P0 BRA `(.L_x_4400) ;  /* 0x0000004c00d80947 */ /* 0x000fea0003800000 */
[----:B------:R-:W0:Y:S01]  /*cec0*/  S2R R3, SR_CTAID.X ;  /* 0x0000000000037919 */ /* 0x000e220000002500 */
[----:B------:R-:W3:Y:S01]  /*ced0*/  LDC R6, c[0x0][0xce8] ;  /* 0x00033a00ff067b82 */ /* 0x000ee20000000800 */
[----:B------:R-:W-:Y:S01]  /*cee0*/  ULDC UR4, c[0x0][0xb88] ;  /* 0x0002e20000047ab9 */ /* 0x000fe20000000800 */
[----:B0-----:R-:W-:Y:S02]  /*cef0*/  IMAD R0, R3, 0x80, R0 ;  /* 0x0000008003007824 */ /* 0x001fe400078e0200 */
[----:B---3--:R-:W-:Y:S02]  /*cf00*/  IMAD R3, R6, UR4, RZ ;  /* 0x0000000406037c24 */ /* 0x008fe4000f8e02ff */
[----:B------:R-:W-:-:S05]  /*cf10*/  VIADD R0, R0, 0xffffff80 ;  /* 0xffffff8000007836 */ /* 0x000fca0000000000 */
[----:B------:R-:W-:-:S13]  /*cf20*/  ISETP.GE.AND P0, PT, R0, R3, PT ;  /* 0x000000030000720c */ /* 0x000fda0003f06270 */
[----:B------:R-:W-:Y:S05]  /*cf30*/  @P0 BRA `(.L_x_4400) ;  /* 0x0000004c00b80947 */ /* 0x000fea0003800000 */
[----:B------:R-:W3:Y:S01]  /*cf40*/  LDL R4, [R1] ;  /* 0x0000000001047983 */ /* 0x000ee20000100800 */
[----:B------:R-:W-:Y:S01]  /*cf50*/  ISETP.NE.AND P0, PT, R6, 0x1, PT ;  /* 0x000000010600780c */ /* 0x000fe20003f05270 */
[----:B------:R-:W-:Y:S01]  /*cf60*/  S2UR UR7, SR_CTAID.Z ;  /* 0x00000000000779c3 */ /* 0x000fe20000002700 */
[----:B------:R-:W-:Y:S01]  /*cf70*/  ULDC.64 UR8, c[0x0][0xcd0] ;  /* 0x0003340000087ab9 */ /* 0x000fe20000000a00 */
[----:B------:R-:W-:Y:S01]  /*cf80*/  MOV R5, R0 ;  /* 0x0000000000057202 */ /* 0x000fe20000000f00 */
[----:B------:R-:W-:-:S05]  /*cf90*/  ULDC.64 UR12, c[0x0][0x208] ;  /* 0x00008200000c7ab9 */ /* 0x000fca0000000a00 */
[----:B------:R-:W0:Y:S08]  /*cfa0*/  LDC.64 R10, c[0x0][0xcd8] ;  /* 0x00033600ff0a7b82 */ /* 0x000e300000000a00 */
[----:B------:R-:W4:Y:S08]  /*cfb0*/  @P0 LDC R7, c[0x0][0xcec] ;  /* 0x00033b00ff070b82 */ /* 0x000f300000000800 */
[----:B------:R-:W5:Y:S08]  /*cfc0*/  @P0 LDC R9, c[0x0][0xcf0] ;  /* 0x00033c00ff090b82 */ /* 0x000f700000000800 */
[----:B------:R-:W1:Y:S08]  /*cfd0*/  S2UR UR10, SR_CTAID.Y ;  /* 0x00000000000a79c3 */ /* 0x000e700000002600 */
[----:B------:R-:W1:Y:S01]  /*cfe0*/  LDC R8, c[0x0][0xd50] ;  /* 0x00035400ff087b82 */ /* 0x000e620000000800 */
[----:B---3--:R-:W-:Y:S01]  /*cff0*/  R2UR UR11, R4 ;  /* 0x00000000040b72ca */ /* 0x008fe200000e0000 */
[----:B----4-:R-:W-:-:S05]  /*d000*/  @P0 IMAD.HI.U32 R4, R0, R7, RZ ;  /* 0x0000000700040227 */ /* 0x010fca00078e00ff */
[----:B-----5:R-:W-:-:S07]  /*d010*/  @P0 SHF.R.U32.HI R5, RZ, R9, R4 ;  /* 0x00000009ff050219 */ /* 0x020fce0000011604 */
[----:B------:R-:W-:Y:S02]  /*d020*/  USHF.R.S32.HI UR6, URZ, 0x1f, UR11 ;  /* 0x0000001f3f067899 */ /* 0x000fe4000801140b */
[----:B------:R-:W-:Y:S01]  /*d030*/  IMAD R7, RZ, RZ, -UR11 ;  /* 0x8000000bff077e24 */ /* 0x000fe2000f8e02ff */
[----:B------:R-:W-:Y:S02]  /*d040*/  UIMAD.WIDE.U32 UR4, UR11, UR8, URZ ;  /* 0x000000080b0472a5 */ /* 0x000fe4000f8e003f */
[----:B------:R-:W-:Y:S01]  /*d050*/  UIMAD UR6, UR6, UR8, URZ ;  /* 0x00000008060672a4 */ /* 0x000fe2000f8e023f */
[----:B-1----:R-:W-:Y:S01]  /*d060*/  IMAD R9, R8, R7, UR10 ;  /* 0x0000000a08097e24 */ /* 0x002fe2000f8e0207 */
[----:B------:R-:W-:Y:S01]  /*d070*/  USHF.R.S32.HI UR8, URZ, 0x1f, UR7 ;  /* 0x0000001f3f087899 */ /* 0x000fe20008011407 */
[----:B------:R-:W-:Y:S01]  /*d080*/  IMAD.MOV R7, RZ, RZ, -R5 ;  /* 0x000000ffff077224 */ /* 0x000fe200078e0a05 */
[----:B------:R-:W-:Y:S01]  /*d090*/  UIMAD UR6, UR11, UR9, UR6 ;  /* 0x000000090b0672a4 */ /* 0x000fe2000f8e0206 */
[----:B------:R-:W-:Y:S01]  /*d0a0*/  IMAD.U32 R3, RZ, RZ, UR5 ;  /* 0x00000005ff037e24 */ /* 0x000fe2000f8e00ff */
[----:B------:R-:W-:Y:S01]  /*d0b0*/  SHF.R.S32.HI R4, RZ, 0x1f, R9 ;  /* 0x0000001fff047819 */ /* 0x000fe20000011409 */
[----:B------:R-:W-:Y:S01]  /*d0c0*/  IMAD.U32 R2, RZ, RZ, UR4 ;  /* 0x00000004ff027e24 */ /* 0x000fe2000f8e00ff */
[----:B------:R-:W-:Y:S01]  /*d0d0*/  UIADD3 UR6, UR5, UR6, URZ ;  /* 0x0000000605067290 */ /* 0x000fe2000fffe03f */
[----:B0-----:R-:W-:-:S02]  /*d0e0*/  IMAD R12, R10, UR8, RZ ;  /* 0x000000080a0c7c24 */ /* 0x001fc4000f8e02ff */
[----:B------:R-:W-:Y:S01]  /*d0f0*/  ULDC.64 UR4, c[0x0][0xce0] ;  /* 0x0003380000047ab9 */ /* 0x000fe20000000a00 */
[----:B------:R-:W-:Y:S02]  /*d100*/  IMAD R7, R6, R7, R0 ;  /* 0x0000000706077224 */ /* 0x000fe400078e0200 */
[----:B------:R-:W-:Y:S02]  /*d110*/  IMAD.U32 R3, RZ, RZ, UR6 ;  /* 0x00000006ff037e24 */ /* 0x000fe4000f8e00ff */
[----:B------:R-:W-:Y:S01]  /*d120*/  IMAD R11, R11, UR7, R12 ;  /* 0x000000070b0b7c24 */ /* 0x000fe2000f8e020c */
[----:B------:R-:W-:Y:S01]  /*d130*/  SHF.R.S32.HI R0, RZ, 0x1f, R7 ;  /* 0x0000001fff007819 */ /* 0x000fe20000011407 */
[----:B------:R-:W-:-:S04]  /*d140*/  IMAD.WIDE.U32 R2, R10, UR7, R2 ;  /* 0x000000070a027c25 */ /* 0x000fc8000f8e0002 */
[----:B------:R-:W-:Y:S02]  /*d150*/  IMAD.IADD R3, R11, 0x1, R3 ;  /* 0x000000010b037824 */ /* 0x000fe400078e0203 */
[----:B------:R-:W-:Y:S02]  /*d160*/  IMAD R4, R4, UR4, RZ ;  /* 0x0000000404047c24 */ /* 0x000fe4000f8e02ff */
[----:B------:R-:W-:-:S04]  /*d170*/  IMAD.WIDE.U32 R2, R9, UR4, R2 ;  /* 0x0000000409027c25 */ /* 0x000fc8000f8e0002 */
[----:B------:R-:W-:Y:S01]  /*d180*/  IMAD R4, R9, UR5, R4 ;  /* 0x0000000509047c24 */ /* 0x000fe2000f8e0204 */
[----:B------:R-:W-:Y:S01]  /*d190*/  SHF.R.S32.HI R9, RZ, 0x1f, R5 ;  /* 0x0000001fff097819 */ /* 0x000fe20000011405 */
[----:B------:R-:W-:Y:S01]  /*d1a0*/  ULDC.64 UR4, c[0x0][0xcc8] ;  /* 0x0003320000047ab9 */ /* 0x000fe20000000a00 */
[----:B------:R-:W-:Y:S01]  /*d1b0*/  IADD3 R2, P0, R5, R2, RZ ;  /* 0x0000000205027210 */ /* 0x000fe20007f1e0ff */
[----:B------:R-:W-:-:S03]  /*d1c0*/  IMAD R0, R0, UR4, RZ ;  /* 0x0000000400007c24 */ /* 0x000fc6000f8e02ff */
[----:B------:R-:W-:Y:S01]  /*d1d0*/  IADD3.X R3, R9, R3, R4, P0, !PT ;  /* 0x0000000309037210 */ /* 0x000fe200007fe404 */
        /* <DEDUP_REMOVED lines=9> */
.L_x_4398:
[----:B------:R-:W-:-:S08]  /*d270*/  NOP ;  /* 0x0000000000007918 */ /* 0x000fd00000000000 */
[----:B--2---:R-:W0:-:S00]  /*d280*/  USETMAXREG.DEALLOC.CTAPOOL 0x18 ;  /* 0x00000018000079c8 */ /* 0x004e0000080e0500 */
        /* <DEDUP_REMOVED lines=16> */
.L_x_4437:
[----:B------:R-:W-:Y:S01]  /*d390*/  ULDC UR43, c[0x0][0xd50] ;  /* 0x00035400002b7ab9 */ /* 0x000fe20000000800 */
[----:B------:R-:W-:Y:S01]  /*d3a0*/  UMOV UR36, UR6 ;  /* 0x0000000600247c82 */ /* 0x000fe20008000000 */
[----:B------:R-:W-:-:S11]  /*d3b0*/  UISETP.NE.AND UP0, UPT, UR43, 0x1, UPT ;  /* 0x000000012b00788c */ /* 0x000fd6000bf05270 */
[----:B------:R-:W-:Y:S01]  /*d3c0*/  @UP0 ULDC UR4, c[0x0][0xd54] ;  /* 0x0003550000040ab9 */ /* 0x000fe20000000800 */
[----:B------:R-:W-:Y:S01]  /*d3d0*/  @UP0 ULDC UR7, c[0x0][0xd58] ;  /* 0x0003560000070ab9 */ /* 0x000fe20000000800 */
[----:B------:R-:W-:-:S04]  /*d3e0*/  UIMAD.WIDE.U32 UR4, UR6, UR4, URZ ;  /* 0x00000004060472a5 */ /* 0x000fc8000f8e003f */
[----:B------:R-:W-:-:S12]  /*d3f0*/  @UP0 USHF.R.U32.HI UR36, URZ, UR7, UR5 ;  /* 0x000000073f240299 */ /* 0x000fd80008011605 */
.L_x_4438:
[----:B------:R-:W-:Y:S01]  /*d400*/  ISETP.LE.AND P0, PT, RZ, UR44, PT ;  /* 0x0000002cff007c0c */ /* 0x000fe2000bf03270 */
        /* <DEDUP_REMOVED lines=74> */
.L_x_4440:
[----:B------:R-:W-:Y:S01]  /*d8b0*/  UIMAD UR40, UR43, UR41, URZ ;  /* 0x000000292b2872a4 */ /* 0x000fe2000f8e023f */
[----:B------:R-:W-:Y:S02]  /*d8c0*/  IMAD.U32 R2, RZ, RZ, UR39 ;  /* 0x00000027ff027e24 */ /* 0x000fe4000f8e00ff */
        /* <DEDUP_REMOVED lines=30> */
.L_x_4441:
        /* <DEDUP_REMOVED lines=20> */
.L_x_4443:
[----:B------:R0:W1:Y:S01]  /*dbf0*/  LDC.64 R2, c[0x4][R16] ;  /* 0x0100000010027b82 */ /* 0x0000620000000a00 */
[----:B------:R-:W-:Y:S01]  /*dc00*/  ULDC.64 UR6, c[0x4][0x98] ;  /* 0x0100260000067ab9 */ /* 0x000fe20000000a00 */
[----:B------:R-:W-:Y:S01]  /*dc10*/  ULDC.64 UR8, c[0x4][0xa0] ;  /* 0x0100280000087ab9 */ /* 0x000fe20000000a00 */
[----:B------:R-:W-:Y:S01]  /*dc20*/  ULDC.64 UR4, c[0x4][0x18] ;  /* 0x0100060000047ab9 */ /* 0x000fe20000000a00 */
        /* <DEDUP_REMOVED lines=11> */
.L_x_4442:
[----:B------:R-:W-:Y:S01]  /*dce0*/  ULDC.64 UR4, c[0x0][0xaf0] ;  /* 0x0002bc0000047ab9 */ /* 0x000fe20000000a00 */
[----:B------:R-:W-:Y:S01]  /*dcf0*/  MOV R18, UR44 ;  /* 0x0000002c00127c02 */ /* 0x000fe20008000f00 */
[----:B------:R-:W-:Y:S01]  /*dd00*/  UISETP.NE.U32.AND UP0, UPT, UR4, URZ, UPT ;  /* 0x0000003f0400728c */ /* 0x000fe2000bf05070 */
[----:B------:R-:W0:Y:S01]  /*dd10*/  LDC.64 R4, c[0x0][0x418] ;  /* 0x00010600ff047b82 */ /* 0x000e220000000a00 */
[----:B------:R-:W-:Y:S02]  /*dd20*/  ULDC.64 UR6, c[0x0][0x208] ;  /* 0x0000820000067ab9 */ /* 0x000fe40000000a00 */
[----:B------:R-:W-:-:S06]  /*dd30*/  UISETP.NE.AND.EX UP0, UPT, UR5, URZ, UPT, UP0 ;  /* 0x0000003f0500728c */ /* 0x000fcc000bf05300 */
[----:B------:R-:W-:-:S05]  /*dd40*/  PLOP3.LUT P0, PT, PT, PT, UP0, 0x80, 0x0 ;  /* 0x000000000000781c */ /* 0x000fca0003f0f008 */
[----:B------:R-:W-:Y:S02]  /*dd50*/  @UP0 ULDC.64 UR4, c[0x0][0xaf0] ;  /* 0x0002bc0000040ab9 */ /* 0x000fe40000000a00 */
[----:B------:R-:W-:-:S06]  /*dd60*/  @UP0 UIMAD.WIDE UR4, UR44, 0x4, UR4 ;  /* 0x000000042c0408a5 */ /* 0x000fcc000f8e0204 */
[----:B------:R-:W-:Y:S02]  /*dd70*/  IMAD.U32 R2, RZ, RZ, UR4 ;  /* 0x00000004ff027e24 */ /* 0x000fe4000f8e00ff */
[----:B------:R-:W-:-:S05]  /*dd80*/  IMAD.U32 R3, RZ, RZ, UR5 ;  /* 0x00000005ff037e24 */ /* 0x000fca000f8e00ff */
[----:B------:R-:W2:Y:S01]  /*dd90*/  @P0 LDG.E R18, desc[UR6][R2.64] ;  /* 0x0000000602120981 */ /* 0x000ea2000c1e1900 */
[----:B0-----:R-:W-:Y:S01]  /*dda0*/  ISETP.NE.U32.AND P0, PT, R4, RZ, PT ;  /* 0x000000ff0400720c */ /* 0x001fe20003f05070 */
        /* <DEDUP_REMOVED lines=12> */
.L_x_4528:
        /* <DEDUP_REMOVED lines=9> */
.L_x_4531:
        /* <DEDUP_REMOVED lines=24> */
.L_x_4447:
[----:B------:R-:W-:Y:S01]  /*e080*/  IMAD.MOV.U32 R0, RZ, RZ, 0x1 ;  /* 0x00000001ff007424 */ /* 0x000fe200078e00ff */
[----:B01----:R-:W0:Y:S04]  /*e090*/  S2R R6, SR_TID.X ;  /* 0x0000000000067919 */ /* 0x003e280000002100 */
[----:B------:R-:W-:-:S04]  /*e0a0*/  SHF.L.U32 R0, R0, 0x1f, RZ ;  /* 0x0000001f00007819 */ /* 0x000fc800000006ff */
[----:B------:R-:W1:Y:S01]  /*e0b0*/  SYNCS.PHASECHK.TRANS64.TRYWAIT P0, [UR38+0x32440], R0 ;  /* 0x03244000ff0075a7 */ /* 0x000e620008000166 */
[----:B0-----:R-:W-:-:S04]  /*e0c0*/  LOP3.LUT R2, R6, 0x7f, RZ, 0xc0, !PT ;  /* 0x0000007f06027812 */ /* 0x001fc800078ec0ff */
[----:B------:R-:W-:Y:S01]  /*e0d0*/  ISETP.NE.AND P1, PT, R2, RZ, PT ;  /* 0x000000ff0200720c */ /* 0x000fe20003f25270 */
[----:B-1----:R-:W-:-:S12]  /*e0e0*/  @!P0 BRA `(.L_x_4448) ;  /* 0x0000004000648947 */ /* 0x002fd80003800000 */
.L_x_4532:
[----:B------:R-:W-:Y:S05]  /*e0f0*/  @P1 BRA `(.L_x_4449) ;  /* 0x0000000000181947 */ /* 0x000fea0003800000 */
[----:B------:R-:W1:Y:S01]  /*e100*/  S2R R2, SR_TID.X ;  /* 0x0000000000027919 */ /* 0x000e620000002100 */
[----:B0-----:R-:W-:-:S04]  /*e110*/  IMAD.MOV.U32 R0, RZ, RZ, 0x3000 ;  /* 0x00003000ff007424 */ /* 0x001fc800078e00ff */
[----:B------:R2:W-:Y:S01]  /*e120*/  SYNCS.ARRIVE.TRANS64 RZ, [UR38+0x32430], R0 ;  /* 0x03243000ffff79a7 */ /* 0x0005e20008000026 */
[----:B-1----:R-:W-:-:S13]  /*e130*/  LOP3.LUT P0, RZ, R2, 0x1f, RZ, 0xc0, !PT ;  /* 0x0000001f02ff7812 */ /* 0x002fda000780c0ff */
[----:B--2---:R-:W-:Y:S05]  /*e140*/  @!P0 BRA `(.L_x_4449) ;  /* 0x0000000000048947 */ /* 0x004fea0003800000 */
[----:B------:R-:W-:Y:S01]  /*e150*/  BPT.TRAP 0x1 ;  /* 0x000000040000795c */ /* 0x000fe20000300000 */
.L_x_4449:
        /* <DEDUP_REMOVED lines=18> */
.L_x_4445:
        /* <DEDUP_REMOVED lines=14> */
[----:B------:R-:W1:Y:S01]  /*e360*/  LDC.64 R2, c[0x4][R2] ;  /* 0x0100000002027b82 */ /* 0x000e620000000a00 */
[----:B------:R-:W-:Y:S02]  /*e370*/  IMAD.U32 R5, RZ, RZ, UR7 ;  /* 0x00000007ff057e24 */ /* 0x000fe4000f8e00ff */
[----:B0-----:R-:W-:Y:S02]  /*e380*/  IMAD.U32 R6, RZ, RZ, UR8 ;  /* 0x00000008ff067e24 */ /* 0x001fe4000f8e00ff */
[----:B------:R-:W-:-:S02]  /*e390*/  IMAD.U32 R7, RZ, RZ, UR9 ;  /* 0x00000009ff077e24 */ /* 0x000fc4000f8e00ff */
[----:B------:R-:W-:Y:S02]  /*e3a0*/  IMAD.U32 R11, RZ, RZ, UR5 ;  /* 0x00000005ff0b7e24 */ /* 0x000fe4000f8e00ff */
[----:B------:R-:W-:Y:S02]  /*e3b0*/  IMAD.MOV.U32 R8, RZ, RZ, 0x70 ;  /* 0x00000070ff087424 */ /* 0x000fe400078e00ff */
[----:B------:R-:W-:Y:S02]  /*e3c0*/  IMAD.MOV.U32 R12, RZ, RZ, 0x1 ;  /* 0x00000001ff0c7424 */ /* 0x000fe400078e00ff */
[----:B------:R-:W-:-:S07]  /*e3d0*/  IMAD.MOV.U32 R13, RZ, RZ, RZ ;  /* 0x000000ffff0d7224 */ /* 0x000fce00078e00ff */
[----:B------:R-:W-:-:S07]  /*e3e0*/  LEPC R20, `(.L_x_4450) ;  /* 0x000000001014794e */ /* 0x000fce0000000000 */
[----:B-1----:R-:W-:Y:S05]  /*e3f0*/  CALL.ABS.NOINC R2 ;  /* 0x0000000002007343 */ /* 0x002fea0003c00000 */
.L_x_4450:
        /* <DEDUP_REMOVED lines=21> */
[----:B------:R-:W0:Y:S02]  /*e550*/  @P0 LDC R5, c[0x0][0x450] ;  /* 0x00011400ff050b82 */ /* 0x000e240000000800 */
[----:B---3--:R-:W-:Y:S01]  /*e560*/  IMAD R10, R8, 0x80, R3 ;  /* 0x00000080080a7824 */ /* 0x008fe200078e0203 */
[----:B------:R-:W-:-:S03]  /*e570*/  MOV R3, UR6 ;  /* 0x0000000600037c02 */ /* 0x000fc60008000f00 */
[----:B------:R-:W-:Y:S01]  /*e580*/  IMAD.MOV.U32 R9, RZ, RZ, R10 ;  /* 0x000000ffff097224 */ /* 0x000fe200078e000a */
[----:B------:R2:W-:Y:S01]  /*e590*/  STL [R1+0x8], R10 ;  /* 0x0000080a01007387 */ /* 0x0005e20000100800 */
        /* <DEDUP_REMOVED lines=17> */
[----:B------:R-:W-:Y:S01]  /*e6b0*/  LEA R0, P0, R2, UR4, 0x1 ;  /* 0x0000000402007c11 */ /* 0x000fe2000f8008ff */
[----:B------:R-:W-:Y:S01]  /*e6c0*/  IMAD.IADD R3, R3, 0x1, R9 ;  /* 0x0000000103037824 */ /* 0x000fe200078e0209 */
[----:B------:R-:W-:-:S04]  /*e6d0*/  ULDC UR4, c[0x0][0x2b8] ;  /* 0x0000ae0000047ab9 */ /* 0x000fc80000000800 */
[----:B------:R-:W-:Y:S01]  /*e6e0*/  LEA.HI.X R3, R2, UR5, R3, 0x1, P0 ;  /* 0x0000000502037c11 */ /* 0x000fe200080f0c03 */
[----:B------:R-:W-:-:S05]  /*e6f0*/  IMAD.SHL.U32 R2, R13, 0x8, RZ ;  /* 0x000000080d027824 */ /* 0x000fca00078e00ff */
[C---:B--2---:R-:W-:Y:S02]  /*e700*/  LOP3.LUT R10, R2.reuse, 0x38, RZ, 0xc0, !PT ;  /* 0x00000038020a7812 */ /* 0x044fe400078ec0ff */
[----:B------:R-:W-:Y:S02]  /*e710*/  LOP3.LUT R2, R2, 0x1f8, RZ, 0xc0, !PT ;  /* 0x000001f802027812 */ /* 0x000fe400078ec0ff */
[----:B------:R-:W-:Y:S01]  /*e720*/  ISETP.GE.AND P0, PT, R10, UR4, PT ;  /* 0x000000040a007c0c */ /* 0x000fe2000bf06270 */
[----:B------:R-:W-:Y:S01]  /*e730*/  UMOV UR4, 0xffffffff ;  /* 0xffffffff00047882 */ /* 0x000fe20000000000 */
[----:B------:R-:W-:Y:S02]  /*e740*/  LOP3.LUT R5, R2, 0x38, R13, 0x78, !PT ;  /* 0x0000003802057812 */ /* 0x000fe400078e780d */
[----:B------:R-:W-:-:S04]  /*e750*/  SHF.L.U32 R2, R12, 0x3, RZ ;  /* 0x000000030c027819 */ /* 0x000fc800000006ff */
[----:B------:R-:W-:-:S05]  /*e760*/  LOP3.LUT R9, R5, 0x200, R2, 0xf8, !PT ;  /* 0x0000020005097812 */ /* 0x000fca00078ef802 */
[----:B------:R0:W-:Y:S01]  /*e770*/  STL [R1], R9 ;  /* 0x0000000901007387 */ /* 0x0001e20000100800 */
[----:B------:R-:W-:Y:S05]  /*e780*/  BRA.DIV UR4, `(.L_x_4451) ;  /* 0x0000003a04d47947 */ /* 0x000fea000b800000 */
[----:B------:R-:W1:Y:S01]  /*e790*/  SHFL.IDX PT, R5, R0, RZ, 0x181f ;  /* 0x00181fff00057589 */ /* 0x000e6200000e0000 */
[----:B------:R-:W-:Y:S01]  /*e7a0*/  ULDC UR4, c[0x0][0x288] ;  /* 0x0000a20000047ab9 */ /* 0x000fe20000000800 */
[----:B------:R-:W-:Y:S01]  /*e7b0*/  IMAD R11, R8, 0x80, R6 ;  /* 0x00000080080b7824 */ /* 0x000fe200078e0206 */
[----:B------:R-:W-:Y:S01]  /*e7c0*/  ULDC.64 UR6, c[0x0][0x208] ;  /* 0x0000820000067ab9 */ /* 0x000fe20000000a00 */
[----:B------:R-:W2:Y:S01]  /*e7d0*/  SHFL.IDX PT, R4, R3, RZ, 0x181f ;  /* 0x00181fff03047589 */ /* 0x000ea200000e0000 */
[----:B------:R-:W-:Y:S02]  /*e7e0*/  IMAD R2, R7, UR4, RZ ;  /* 0x0000000407027c24 */ /* 0x000fe4000f8e02ff */
[C---:B------:R-:W-:Y:S01]  /*e7f0*/  VIADD R12, R11.reuse, 0x10 ;  /* 0x000000100b0c7836 */ /* 0x040fe20000000000 */
[----:B------:R-:W3:Y:S02]  /*e800*/  SHFL.IDX PT, R7, R0, 0x1, 0x181f ;  /* 0x00381f0000077f89 */ /* 0x000ee400000e0000 */
[----:B------:R-:W-:-:S02]  /*e810*/  ISETP.GE.AND P1, PT, R11, R2, PT ;  /* 0x000000020b00720c */ /* 0x000fc40003f26270 */
[----:B------:R-:W4:Y:S01]  /*e820*/  SHFL.IDX PT, R6, R3, 0x1, 0x181f ;  /* 0x00381f0003067f89 */ /* 0x000f2200000e0000 */
[----:B------:R-:W-:-:S03]  /*e830*/  ISETP.GE.AND P2, PT, R12, R2, PT ;  /* 0x000000020c00720c */ /* 0x000fc60003f46270 */
[----:B------:R-:W5:Y:S04]  /*e840*/  SHFL.IDX PT, R14, R0, 0x2, 0x181f ;  /* 0x00581f00000e7f89 */ /* 0x000f6800000e0000 */
[----:B------:R-:W-:Y:S03]  /*e850*/  STL [R1+0x4], R11 ;  /* 0x0000040b01007387 */ /* 0x000fe60000100800 */
[----:B------:R-:W-:Y:S01]  /*e860*/  @!P1 LEA R8, R9, UR38, 0x1 ;  /* 0x0000002609089c11 */ /* 0x000fe2000f8e08ff */
[----:B------:R0:W-:Y:S01]  /*e870*/  STL [R1+0x14], R12 ;  /* 0x0000140c01007387 */ /* 0x0001e20000100800 */
[----:B-1----:R-:W-:-:S05]  /*e880*/  @!P1 LEA R5, P3, R10, R5, 0x1 ;  /* 0x000000050a059211 */ /* 0x002fca00078608ff */
[----:B--2---:R-:W-:Y:S02]  /*e890*/  @!P1 IMAD.X R4, RZ, RZ, R4, P3 ;  /* 0x000000ffff049224 */ /* 0x004fe400018e0604 */
[----:B0-----:R-:W-:-:S03]  /*e8a0*/  VIADD R12, R11, 0x20 ;  /* 0x000000200b0c7836 */ /* 0x001fc60000000000 */
[----:B------:R-:W-:-:S04]  /*e8b0*/  @!P1 LOP3.LUT R5, R5, R4, RZ, 0x3c, !PT ;  /* 0x0000000405059212 */ /* 0x000fc800078e3cff */
[C---:B------:R-:W-:Y:S01]  /*e8c0*/  @!P1 LOP3.LUT R4, R5.reuse, R4, RZ, 0x3c, !PT ;  /* 0x0000000405049212 */ /* 0x040fe200078e3cff */
[----:B------:R-:W-:Y:S03]  /*e8d0*/  STL [R1+0x18], R12 ;  /* 0x0000180c01007387 */ /* 0x000fe60000100800 */
[----:B------:R-:W-:-:S05]  /*e8e0*/  @!P1 LOP3.LUT R5, R5, R4, RZ, 0x3c, !PT ;  /* 0x0000000405059212 */ /* 0x000fca00078e3cff */
[----:B------:R3:W-:Y:S02]  /*e8f0*/  @!P1 LDGSTS.E.BYPASS.LTC128B.128 [R8+0x18400], desc[UR6][R4.64], !P0 ;  /* 0x1840000004089fae */ /* 0x0007e4000c101d46 */
[----:B---3--:R-:W-:Y:S02]  /*e900*/  @!P2 LEA R4, P1, R10, R7, 0x1 ;  /* 0x000000070a04a211 */ /* 0x008fe400078208ff */
[----:B------:R-:W-:-:S03]  /*e910*/  @!P2 LEA R7, R9, UR38, 0x1 ;  /* 0x000000260907ac11 */ /* 0x000fc6000f8e08ff */
[----:B----4-:R-:W-:Y:S01]  /*e920*/  @!P2 IMAD.X R5, RZ, RZ, R6, P1 ;  /* 0x000000ffff05a224 */ /* 0x010fe200008e0606 */
[----:B------:R-:W-:-:S04]  /*e930*/  ISETP.GE.AND P1, PT, R12, R2, PT ;  /* 0x000000020c00720c */ /* 0x000fc80003f26270 */
[----:B------:R0:W-:Y:S09]  /*e940*/  @!P2 LDGSTS.E.BYPASS.LTC128B.128 [R7+0x18c00], desc[UR6][R4.64], !P0 ;  /* 0x18c000000407afae */ /* 0x0001f2000c101d46 */
[----:B------:R-:W-:Y:S01]  /*e950*/  @!P1 LEA R6, R9, UR38, 0x1 ;  /* 0x0000002609069c11 */ /* 0x000fe2000f8e08ff */
[----:B0-----:R-:W0:Y:S01]  /*e960*/  SHFL.IDX PT, R4, R3, 0x2, 0x181f ;  /* 0x00581f0003047f89 */ /* 0x001e2200000e0000 */
[----:B-----5:R-:W-:Y:S01]  /*e970*/  @!P1 LEA R5, P2, R10, R14, 0x1 ;  /* 0x0000000e0a059211 */ /* 0x020fe200078408ff */
[----:B------:R-:W-:-:S05]  /*e980*/  VIADD R7, R11, 0x30 ;  /* 0x000000300b077836 */ /* 0x000fca0000000000 */
[----:B------:R1:W-:Y:S01]  /*e990*/  STL [R1+0x1c], R7 ;  /* 0x00001c0701007387 */ /* 0x0003e20000100800 */
[----:B0-----:R-:W-:-:S05]  /*e9a0*/  @!P1 IMAD.X R4, RZ, RZ, R4, P2 ;  /* 0x000000ffff049224 */ /* 0x001fca00010e0604 */
[----:B------:R-:W-:-:S04]  /*e9b0*/  @!P1 LOP3.LUT R5, R5, R4, RZ, 0x3c, !PT ;  /* 0x0000000405059212 */ /* 0x000fc800078e3cff */
[----:B------:R-:W-:-:S04]  /*e9c0*/  @!P1 LOP3.LUT R4, R5, R4, RZ, 0x3c, !PT ;  /* 0x0000000405049212 */ /* 0x000fc800078e3cff */
[----:B------:R-:W-:-:S05]  /*e9d0*/  @!P1 LOP3.LUT R5, R5, R4, RZ, 0x3c, !PT ;  /* 0x0000000405059212 */ /* 0x000fca00078e3cff */
[----:B------:R0:W-:Y:S01]  /*e9e0*/  @!P1 LDGSTS.E.BYPASS.LTC128B.128 [R6+0x19400], desc[UR6][R4.64], !P0 ;  /* 0x1940000004069fae */ /* 0x0001e2000c101d46 */
[----:B------:R-:W-:Y:S01]  /*e9f0*/  ISETP.GE.AND P1, PT, R7, R2, PT ;  /* 0x000000020700720c */ /* 0x000fe20003f26270 */
[----:B-1----:R-:W-:-:S05]  /*ea00*/  VIADD R7, R11, 0x40 ;  /* 0x000000400b077836 */ /* 0x002fca0000000000 */
[----:B------:R-:W-:Y:S04]  /*ea10*/  STL [R1+0x20], R7 ;  /* 0x0000200701007387 */ /* 0x000fe80000100800 */
[----:B0-----:R-:W0:Y:S03]  /*ea20*/  SHFL.IDX PT, R5, R0, 0x3, 0x181f ;  /* 0x00781f0000057f89 */ /* 0x001e2600000e0000 */
[----:B------:R-:W-:Y:S01]  /*ea30*/  @!P1 LEA R6, R9, UR38, 0x1 ;  /* 0x0000002609069c11 */ /* 0x000fe2000f8e08ff */
[----:B------:R-:W1:Y:S01]  /*ea40*/  SHFL.IDX PT, R4, R3, 0x3, 0x181f ;  /* 0x00781f0003047f89 */ /* 0x000e6200000e0000 */
[----:B0-----:R-:W-:-:S04]  /*ea50*/  @!P1 LEA R5, P2, R10, R5, 0x1 ;  /* 0x000000050a059211 */ /* 0x001fc800078408ff */
[----:B-1----:R-:W-:-:S04]  /*ea60*/  @!P1 IADD3.X R4, RZ, R4, RZ, P2, !PT ;  /* 0x00000004ff049210 */ /* 0x002fc800017fe4ff */
        /* <DEDUP_REMOVED lines=28> */
[----:B------:R-:W-:-:S03]  /*ec30*/  ISETP.GE.AND P1, PT, R7, R2, PT ;  /* 0x000000020700720c */ /* 0x000fc60003f26270 */
[----:B0-----:R-:W0:Y:S10]  /*ec40*/  SHFL.IDX PT, R5, R0, 0x6, 0x181f ;  /* 0x00d81f0000057f89 */ /* 0x001e3400000e0000 */
[----:B------:R-:W-:Y:S01]  /*ec50*/  @!P1 LEA R6, R9, UR38, 0x1 ;  /* 0x0000002609069c11 */ /* 0x000fe2000f8e08ff */
[----:B------:R-:W1:Y:S04]  /*ec60*/  SHFL.IDX PT, R4, R3, 0x6, 0x181f ;  /* 0x00d81f0003047f89 */ /* 0x000e6800000e0000 */
[----:B------:R-:W2:Y:S04]  /*ec70*/  SHFL.IDX PT, R3, R3, 0x7, 0x181f ;  /* 0x00f81f0003037f89 */ /* 0x000ea800000e0000 */
[----:B------:R-:W3:Y:S01]  /*ec80*/  SHFL.IDX PT, R0, R0, 0x7, 0x181f ;  /* 0x00f81f0000007f89 */ /* 0x000ee200000e0000 */
[----:B0-----:R-:W-:-:S05]  /*ec90*/  @!P1 LEA R5, P2, R10, R5, 0x1 ;  /* 0x000000050a059211 */ /* 0x001fca00078408ff */
[----:B-1----:R-:W-:-:S05]  /*eca0*/  @!P1 IMAD.X R4, RZ, RZ, R4, P2 ;  /* 0x000000ffff049224 */ /* 0x002fca00010e0604 */
[----:B------:R-:W-:-:S04]  /*ecb0*/  @!P1 LOP3.LUT R5, R5, R4, RZ, 0x3c, !PT ;  /* 0x0000000405059212 */ /* 0x000fc800078e3cff */
[----:B------:R-:W-:-:S04]  /*ecc0*/  @!P1 LOP3.LUT R4, R5, R4, RZ, 0x3c, !PT ;  /* 0x0000000405049212 */ /* 0x000fc800078e3cff */
[----:B------:R-:W-:-:S05]  /*ecd0*/  @!P1 LOP3.LUT R5, R5, R4, RZ, 0x3c, !PT ;  /* 0x0000000405059212 */ /* 0x000fca00078e3cff */
[----:B--23--:R0:W-:Y:S02]  /*ece0*/  @!P1 LDGSTS.E.BYPASS.LTC128B.128 [R6+0x1b400], desc[UR6][R4.64], !P0 ;  /* 0x1b40000004069fae */ /* 0x00c1e4000c101d46 */
.L_x_4549:
[----:B0-----:R-:W2:Y:S01]  /*ecf0*/  LDL R4, [R1+0x4] ;  /* 0x0000040001047983 */ /* 0x001ea20000100800 */
[----:B------:R-:W-:Y:S01]  /*ed00*/  ULDC.64 UR4, c[0x0][0x208] ;  /* 0x0000820000047ab9 */ /* 0x000fe20000000a00 */
[----:B--2---:R-:W-:-:S05]  /*ed10*/  VIADD R4, R4, 0x70 ;  /* 0x0000007004047836 */ /* 0x004fca0000000000 */
[----:B------:R-:W-:Y:S01]  /*ed20*/  ISETP.GE.AND P1, PT, R4, R2, PT ;  /* 0x000000020400720c */ /* 0x000fe20003f26270 */
[----:B------:R0:W-:-:S12]  /*ed30*/  STL [R1+0x38], R4 ;  /* 0x0000380401007387 */ /* 0x0001d80000100800 */
[----:B------:R-:W-:Y:S02]  /*ed40*/  @!P1 LEA R2, P2, R10, R0, 0x1 ;  /* 0x000000000a029211 */ /* 0x000fe400078408ff */
[----:B------:R-:W-:Y:S02]  /*ed50*/  @!P1 LEA R0, R9, UR38, 0x1 ;  /* 0x0000002609009c11 */ /* 0x000fe4000f8e08ff */
[----:B------:R-:W-:-:S05]  /*ed60*/  @!P1 IADD3.X R3, RZ, R3, RZ, P2, !PT ;  /* 0x00000003ff039210 */ /* 0x000fca00017fe4ff */
        /* <DEDUP_REMOVED lines=24> */
[----:B0-----:R-:W-:Y:S01]  /*eef0*/  IMAD.U32 R4, RZ, RZ, UR6 ;  /* 0x00000006ff047e24 */ /* 0x001fe2000f8e00ff */
        /* <DEDUP_REMOVED lines=11> */
.L_x_4452:
[----:B------:R-:W2:Y:S01]  /*efb0*/  LDL.LU.64 R6, [R1+0x30] ;  /* 0x0000300001067983 */ /* 0x000ea20000300a00 */
[----:B------:R-:W-:-:S03]  /*efc0*/  ULDC.64 UR8, c[0x0][0x3e0] ;  /* 0x0000f80000087ab9 */ /* 0x000fc60000000a00 */
[----:B------:R-:W3:Y:S04]  /*efd0*/  LDL.LU R2, [R1+0x40] ;  /* 0x0000400001027983 */ /* 0x000ee80000300800 */
[----:B0-----:R-:W4:Y:S01]  /*efe0*/  LDL.LU R4, [R1+0x8] ;  /* 0x0000080001047983 */ /* 0x001f220000300800 */
[----:B------:R-:W-:Y:S01]  /*eff0*/  UIMAD UR6, UR45, UR8, URZ ;  /* 0x000000082d0672a4 */ /* 0x000fe2000f8e023f */
[----:B------:R-:W0:Y:S03]  /*f000*/  S2R R5, SR_TID.X ;  /* 0x0000000000057919 */ /* 0x000e260000002100 */
[----:B------:R-:W-:Y:S01]  /*f010*/  UIMAD UR6, UR44, UR9, UR6 ;  /* 0x000000092c0672a4 */ /* 0x000fe2000f8e0206 */
[----:B0-----:R-:W-:-:S05]  /*f020*/  IMAD.SHL.U32 R8, R5, 0x8, RZ ;  /* 0x0000000805087824 */ /* 0x001fca00078e00ff */
[----:B------:R-:W-:Y:S02]  /*f030*/  LOP3.LUT R8, R8, 0x38, RZ, 0xc0, !PT ;  /* 0x0000003808087812 */ /* 0x000fe400078ec0ff */
[----:B--2---:R-:W-:Y:S02]  /*f040*/  R2UR UR4, R6 ;  /* 0x00000000060472ca */ /* 0x004fe400000e0000 */
[----:B------:R-:W0:Y:S01]  /*f050*/  LDC R6, c[0x0][0x448] ;  /* 0x00011200ff067b82 */ /* 0x000e220000000800 */
[----:B------:R-:W-:Y:S02]  /*f060*/  R2UR UR5, R7 ;  /* 0x00000000070572ca */ /* 0x000fe400000e0000 */
[----:B---3--:R-:W-:Y:S01]  /*f070*/  R2UR UR5, R2 ;  /* 0x00000000020572ca */ /* 0x008fe200000e0000 */
[----:B----4-:R-:W-:-:S12]  /*f080*/  IMAD.MOV.U32 R2, RZ, RZ, R4 ;  /* 0x000000ffff027224 */ /* 0x010fd800078e0004 */
[----:B------:R-:W-:-:S03]  /*f090*/  UIMAD.WIDE.U32 UR4, UR44, UR8, UR4 ;  /* 0x000000082c0472a5 */ /* 0x000fc6000f8e0004 */
[----:B------:R-:W-:Y:S01]  /*f0a0*/  ULDC.64 UR8, c[0x0][0x3d0] ;  /* 0x0000f40000087ab9 */ /* 0x000fe20000000a00 */
[----:B------:R-:W-:Y:S01]  /*f0b0*/  UIADD3 UR5, UR5, UR6, URZ ;  /* 0x0000000605057290 */ /* 0x000fe2000fffe03f */
[----:B0-----:R-:W-:-:S13]  /*f0c0*/  ISETP.NE.AND P0, PT, R6, 0x1, PT ;  /* 0x000000010600780c */ /* 0x001fda0003f05270 */
[----:B------:R-:W0:Y:S08]  /*f0d0*/  @P0 LDC R0, c[0x0][0x44c] ;  /* 0x00011300ff000b82 */ /* 0x000e300000000800 */
[----:B------:R-:W1:Y:S01]  /*f0e0*/  @P0 LDC R3, c[0x0][0x450] ;  /* 0x00011400ff030b82 */ /* 0x000e620000000800 */
[----:B0-----:R-:W-:-:S05]  /*f0f0*/  @P0 IMAD.HI.U32 R0, R4, R0, RZ ;  /* 0x0000000004000227 */ /* 0x001fca00078e00ff */
[----:B-1----:R-:W-:Y:S01]  /*f100*/  @P0 SHF.R.U32.HI R2, RZ, R3, R0 ;  /* 0x00000003ff020219 */ /* 0x002fe20000011600 */
[----:B------:R-:W-:-:S04]  /*f110*/  IMAD.U32 R3, RZ, RZ, UR8 ;  /* 0x00000008ff037e24 */ /* 0x000fc8000f8e00ff */
        /* <DEDUP_REMOVED lines=14> */
[----:B------:R-:W-:Y:S01]  /*f200*/  LEA R5, P0, R2, UR4, 0x1 ;  /* 0x0000000402057c11 */ /* 0x000fe2000f8008ff */
[----:B------:R-:W-:Y:S01]  /*f210*/  ULDC UR4, c[0x0][0x3b8] ;  /* 0x0000ee0000047ab9 */ /* 0x000fe20000000800 */
[----:B------:R-:W-:Y:S02]  /*f220*/  IADD3 R4, R3, R4, RZ ;  /* 0x0000000403047210 */ /* 0x000fe40007ffe0ff */
        /* <DEDUP_REMOVED lines=13> */
[----:B------:R-:W4:Y:S04]  /*f300*/  LDL.LU R15, [R1+0x18] ;  /* 0x00001800010f7983 */ /* 0x000f280000300800 */
[----:B------:R-:W5:Y:S01]  /*f310*/  LDL.LU R13, [R1+0x1c] ;  /* 0x00001c00010d7983 */ /* 0x000f620000300800 */
[----:B------:R-:W0:Y:S01]  /*f320*/  S2R R7, SR_TID.X ;  /* 0x0000000000077919 */ /* 0x000e220000002100 */
[----:B------:R-:W1:Y:S01]  /*f330*/  S2R R10, SR_TID.X ;  /* 0x00000000000a7919 */ /* 0x000e620000002100 */
[----:B------:R-:W-:Y:S01]  /*f340*/  ULDC.64 UR6, c[0x0][0x208] ;  /* 0x0000820000067ab9 */ /* 0x000fe20000000a00 */
[----:B------:R-:W-:Y:S04]  /*f350*/  SHFL.IDX PT, R6, R4, 0x1, 0x181f ;  /* 0x00381f0004067f89 */ /* 0x000fe800000e0000 */
[----:B------:R-:W5:Y:S01]  /*f360*/  LDL.LU R8, [R1+0x20] ;  /* 0x0000200001087983 */ /* 0x000f620000300800 */
[----:B0-----:R-:W-:Y:S01]  /*f370*/  IMAD.SHL.U32 R12, R7, 0x8, RZ ;  /* 0x00000008070c7824 */ /* 0x001fe200078e00ff */
[----:B-1----:R-:W-:-:S04]  /*f380*/  LOP3.LUT R10, R10, 0x7f, RZ, 0xc0, !PT ;  /* 0x0000007f0a0a7812 */ /* 0x002fc800078ec0ff */
[----:B------:R-:W-:Y:S01]  /*f390*/  LOP3.LUT R12, R12, 0x38, RZ, 0xc0, !PT ;  /* 0x000000380c0c7812 */ /* 0x000fe200078ec0ff */
[----:B------:R-:W-:Y:S02]  /*f3a0*/  IMAD.SHL.U32 R11, R10, 0x8, RZ ;  /* 0x000000080a0b7824 */ /* 0x000fe400078e00ff */
[----:B------:R-:W-:-:S05]  /*f3b0*/  IMAD.SHL.U32 R10, R7, 0x8, RZ ;  /* 0x00000008070a7824 */ /* 0x000fca00078e00ff */
[----:B------:R-:W-:-:S04]  /*f3c0*/  LOP3.LUT R10, R10, 0x1f8, RZ, 0xc0, !PT ;  /* 0x000001f80a0a7812 */ /* 0x000fc800078ec0ff */
[----:B------:R-:W-:-:S04]  /*f3d0*/  LOP3.LUT R10, R10, 0x38, R7, 0x78, !PT ;  /* 0x000000380a0a7812 */ /* 0x000fc800078e7807 */
[----:B------:R-:W-:Y:S02]  /*f3e0*/  LOP3.LUT R10, R10, 0x200, R11, 0xf8, !PT ;  /* 0x000002000a0a7812 */ /* 0x000fe400078ef80b */
[-C--:B--2---:R-:W-:Y:S02]  /*f3f0*/  ISETP.GE.AND P5, PT, R3, R0.reuse, PT ;  /* 0x000000000300720c */ /* 0x084fe40003fa6270 */
[----:B------:R-:W0:Y:S01]  /*f400*/  SHFL.IDX PT, R3, R5, RZ, 0x181f ;  /* 0x00181fff05037589 */ /* 0x000e2200000e0000 */
[----:B---3--:R-:W-:-:S03]  /*f410*/  ISETP.GE.AND P4, PT, R2, R0, PT ;  /* 0x000000000200720c */ /* 0x008fc60003f86270 */
[----:B------:R-:W1:Y:S07]  /*f420*/  SHFL.IDX PT, R2, R4, RZ, 0x181f ;  /* 0x00181fff04027589 */ /* 0x000e6e00000e0000 */
        /* <DEDUP_REMOVED lines=19> */
[----:B------:R-:W-:Y:S04]  /*f560*/  SHFL.IDX PT, R6, R4, 0x2, 0x181f ;  /* 0x00581f0004067f89 */ /* 0x000fe800000e0000 */
[----:B------:R-:W2:Y:S04]  /*f570*/  LDL.LU R15, [R1+0x24] ;  /* 0x00002400010f7983 */ /* 0x000ea80000300800 */
[----:B0-----:R-:W0:Y:S02]  /*f580*/  SHFL.IDX PT, R2, R5, 0x2, 0x181f ;  /* 0x00581f0005027f89 */ /* 0x001e2400000e0000 */
[----:B------:R-:W-:-:S02]  /*f590*/  @!P4 LEA R9, R10, UR38, 0x1 ;  /* 0x000000260a09cc11 */ /* 0x000fc4000f8e08ff */
[----:B0-----:R-:W-:-:S05]  /*f5a0*/  @!P4 LEA R2, P6, R12, R2, 0x1 ;  /* 0x000000020c02c211 */ /* 0x001fca00078c08ff */
[----:B------:R-:W-:-:S05]  /*f5b0*/  @!P4 IMAD.X R3, RZ, RZ, R6, P6 ;  /* 0x000000ffff03c224 */ /* 0x000fca00030e0606 */
[----:B------:R-:W-:Y:S04]  /*f5c0*/  @!P4 LDGSTS.E.BYPASS.LTC128B.128 [R9+0x23400], desc[UR6][R2.64], !P3 ;  /* 0x234000000209cfae */ /* 0x000fe8000d901d46 */
[----:B------:R-:W-:Y:S04]  /*f5d0*/  @!P4 LDGSTS.E.BYPASS.LTC128B.128 [R9+0x27400], desc[UR6][R2.64+0x80], !P0 ;  /* 0x274000800209cfae */ /* 0x000fe8000c101d46 */
[----:B------:R-:W-:Y:S04]  /*f5e0*/  @!P4 LDGSTS.E.BYPASS.LTC128B.128 [R9+0x2b400], desc[UR6][R2.64+0x100], !P1 ;  /* 0x2b4001000209cfae */ /* 0x000fe8000c901d46 */
[----:B------:R0:W-:Y:S01]  /*f5f0*/  @!P4 LDGSTS.E.BYPASS.LTC128B.128 [R9+0x2f400], desc[UR6][R2.64+0x180], !P2 ;  /* 0x2f4001800209cfae */ /* 0x0001e2000d101d46 */
[----:B-----5:R-:W-:-:S03]  /*f600*/  ISETP.GE.AND P4, PT, R13, R0, PT ;  /* 0x000000000d00720c */ /* 0x020fc60003f86270 */
[----:B------:R-:W3:Y:S04]  /*f610*/  LDL.LU R13, [R1+0x28] ;  /* 0x00002800010d7983 */ /* 0x000ee80000300800 */
[----:B------:R-:W0:Y:S04]  /*f620*/  SHFL.IDX PT, R14, R5, 0x3, 0x181f ;  /* 0x00781f00050e7f89 */ /* 0x000e2800000e0000 */
[----:B------:R-:W1:Y:S02]  /*f630*/  SHFL.IDX PT, R6, R4, 0x3, 0x181f ;  /* 0x00781f0004067f89 */ /* 0x000e6400000e0000 */
[----:B------:R-:W-:-:S02]  /*f640*/  @!P4 LEA R7, R10, UR38, 0x1 ;  /* 0x000000260a07cc11 */ /* 0x000fc4000f8e08ff */
[----:B0-----:R-:W-:Y:S02]  /*f650*/  @!P4 LEA R2, P6, R12, R14, 0x1 ;  /* 0x0000000e0c02c211 */ /* 0x001fe400078c08ff */
[----:B------:R-:W0:Y:S03]  /*f660*/  SHFL.IDX PT, R14, R5, 0x4, 0x181f ;  /* 0x00981f00050e7f89 */ /* 0x000e2600000e0000 */
[----:B-1----:R-:W-:Y:S02]  /*f670*/  @!P4 IMAD.X R3, RZ, RZ, R6, P6 ;  /* 0x000000ffff03c224 */ /* 0x002fe400030e0606 */
[----:B------:R-:W1:Y:S04]  /*f680*/  SHFL.IDX PT, R6, R4, 0x4, 0x181f ;  /* 0x00981f0004067f89 */ /* 0x000e6800000e0000 */
[----:B------:R-:W-:Y:S04]  /*f690*/  @!P4 LDGSTS.E.BYPASS.LTC128B.128 [R7+0x23c00], desc[UR6][R2.64], !P3 ;  /* 0x23c000000207cfae */ /* 0x000fe8000d901d46 */
[----:B------:R-:W-:Y:S04]  /*f6a0*/  @!P4 LDGSTS.E.BYPASS.LTC128B.128 [R7+0x27c00], desc[UR6][R2.64+0x80], !P0 ;  /* 0x27c000800207cfae */ /* 0x000fe8000c101d46 */
[----:B------:R-:W-:Y:S04]  /*f6b0*/  @!P4 LDGSTS.E.BYPASS.LTC128B.128 [R7+0x2bc00], desc[UR6][R2.64+0x100], !P1 ;  /* 0x2bc001000207cfae */ /* 0x000fe8000c901d46 */
[----:B------:R4:W-:Y:S01]  /*f6c0*/  @!P4 LDGSTS.E.BYPASS.LTC128B.128 [R7+0x2fc00], desc[UR6][R2.64+0x180], !P2 ;  /* 0x2fc001800207cfae */ /* 0x0009e2000d101d46 */
[----:B------:R-:W-:-:S13]  /*f6d0*/  ISETP.GE.AND P4, PT, R8, R0, PT ;  /* 0x000000000800720c */ /* 0x000fda0003f86270 */
[----:B0-----:R-:W-:-:S04]  /*f6e0*/  @!P4 LEA R8, P6, R12, R14, 0x1 ;  /* 0x0000000e0c08c211 */ /* 0x001fc800078c08ff */
[----:B-1----:R-:W-:Y:S01]  /*f6f0*/  @!P4 IADD3.X R21, RZ, R6, RZ, P6, !PT ;  /* 0x00000006ff15c210 */ /* 0x002fe200037fe4ff */
[----:B------:R-:W0:Y:S01]  /*f700*/  SHFL.IDX PT, R14, R5, 0x5, 0x181f ;  /* 0x00b81f00050e7f89 */ /* 0x000e2200000e0000 */
[----:B------:R-:W-:Y:S01]  /*f710*/  @!P4 LEA R9, R10, UR38, 0x1 ;  /* 0x000000260a09cc11 */ /* 0x000fe2000f8e08ff */
[----:B----4-:R-:W-:Y:S02]  /*f720*/  @!P4 IMAD.MOV.U32 R2, RZ, RZ, R8 ;  /* 0x000000ffff02c224 */ /* 0x010fe400078e0008 */
[----:B------:R-:W-:Y:S01]  /*f730*/  @!P4 IMAD.MOV.U32 R3, RZ, RZ, R21 ;  /* 0x000000ffff03c224 */ /* 0x000fe200078e0015 */
[----:B------:R-:W1:Y:S04]  /*f740*/  SHFL.IDX PT, R6, R4, 0x5, 0x181f ;  /* 0x00b81f0004067f89 */ /* 0x000e6800000e0000 */
[----:B------:R-:W-:Y:S04]  /*f750*/  @!P4 LDGSTS.E.BYPASS.LTC128B.128 [R9+0x24400], desc[UR6][R2.64], !P3 ;  /* 0x244000000209cfae */ /* 0x000fe8000d901d46 */
[----:B------:R-:W-:Y:S04]  /*f760*/  @!P4 LDGSTS.E.BYPASS.LTC128B.128 [R9+0x28400], desc[UR6][R2.64+0x80], !P0 ;  /* 0x284000800209cfae */ /* 0x000fe8000c101d46 */
[----:B------:R-:W-:Y:S04]  /*f770*/  @!P4 LDGSTS.E.BYPASS.LTC128B.128 [R9+0x2c400], desc[UR6][R2.64+0x100], !P1 ;  /* 0x2c4001000209cfae */ /* 0x000fe8000c901d46 */
[----:B------:R4:W-:Y:S01]  /*f780*/  @!P4 LDGSTS.E.BYPASS.LTC128B.128 [R9+0x30400], desc[UR6][R2.64+0x180], !P2 ;  /* 0x304001800209cfae */ /* 0x0009e2000d101d46 */
[----:B--2---:R-:W-:-:S13]  /*f790*/  ISETP.GE.AND P4, PT, R15, R0, PT ;  /* 0x000000000f00720c */ /* 0x004fda0003f86270 */
[----:B0-----:R-:W-:-:S05]  /*f7a0*/  @!P4 LEA R14, P6, R12, R14, 0x1 ;  /* 0x0000000e0c0ec211 */ /* 0x001fca00078c08ff */
[----:B-1----:R-:W-:Y:S02]  /*f7b0*/  @!P4 IMAD.X R21, RZ, RZ, R6, P6 ;  /* 0x000000ffff15c224 */ /* 0x002fe400030e0606 */
[----:B----4-:R-:W-:Y:S02]  /*f7c0*/  @!P4 IMAD.MOV.U32 R2, RZ, RZ, R14 ;  /* 0x000000ffff02c224 */ /* 0x010fe400078e000e */
        /* <DEDUP_REMOVED lines=8> */
[----:B---3--:R-:W-:-:S13]  /*f850*/  ISETP.GE.AND P4, PT, R13, R0, PT ;  /* 0x000000000d00720c */ /* 0x008fda0003f86270 */
[----:B0-----:R-:W-:-:S05]  /*f860*/  @!P4 LEA R14, P6, R12, R14, 0x1 ;  /* 0x0000000e0c0ec211 */ /* 0x001fca00078c08ff */
[----:B-1----:R-:W-:Y:S01]  /*f870*/  @!P4 IMAD.X R9, RZ, RZ, R6, P6 ;  /* 0x000000ffff09c224 */ /* 0x002fe200030e0606 */
[----:B------:R-:W-:Y:S01]  /*f880*/  @!P4 LEA R21, R10, UR38, 0x1 ;  /* 0x000000260a15cc11 */ /* 0x000fe2000f8e08ff */
[----:B--2---:R-:W-:-:S03]  /*f890*/  @!P4 IMAD.MOV.U32 R2, RZ, RZ, R14 ;  /* 0x000000ffff02c224 */ /* 0x004fc600078e000e */
[----:B------:R-:W-:Y:S01]  /*f8a0*/  @!P4 MOV R3, R9 ;  /* 0x000000090003c202 */ /* 0x000fe20000000f00 */
[----:B------:R0:W1:Y:S04]  /*f8b0*/  SHFL.IDX PT, R6, R4, 0x7, 0x181f ;  /* 0x00f81f0004067f89 */ /* 0x00006800000e0000 */
[----:B------:R0:W-:Y:S04]  /*f8c0*/  @!P4 LDGSTS.E.BYPASS.LTC128B.128 [R21+0x25400], desc[UR6][R2.64], !P3 ;  /* 0x254000000215cfae */ /* 0x0001e8000d901d46 */
[----:B------:R0:W-:Y:S04]  /*f8d0*/  @!P4 LDGSTS.E.BYPASS.LTC128B.128 [R21+0x29400], desc[UR6][R2.64+0x80], !P0 ;  /* 0x294000800215cfae */ /* 0x0001e8000c101d46 */
[----:B------:R0:W-:Y:S04]  /*f8e0*/  @!P4 LDGSTS.E.BYPASS.LTC128B.128 [R21+0x2d400], desc[UR6][R2.64+0x100], !P1 ;  /* 0x2d4001000215cfae */ /* 0x0001e8000c901d46 */
[----:B------:R0:W-:Y:S04]  /*f8f0*/  @!P4 LDGSTS.E.BYPASS.LTC128B.128 [R21+0x31400], desc[UR6][R2.64+0x180], !P2 ;  /* 0x314001800215cfae */ /* 0x0001e8000d101d46 */
[----:B------:R0:W2:Y:S02]  /*f900*/  SHFL.IDX PT, R14, R5, 0x7, 0x181f ;  /* 0x00f81f00050e7f89 */ /* 0x0000a400000e0000 */
.L_x_4567:
[----:B------:R-:W3:Y:S01]  /*f910*/  LDL.LU R10, [R1+0x38] ;  /* 0x00003800010a7983 */ /* 0x000ee20000300800 */
[----:B------:R-:W-:Y:S01]  /*f920*/  BSSY B0, `(.L_x_4454) ;  /* 0x0000018000007945 */ /* 0x000fe20003800000 */
[----:B---3--:R-:W-:-:S13]  /*f930*/  ISETP.GE.AND P4, PT, R10, R0, PT ;  /* 0x000000000a00720c */ /* 0x008fda0003f86270 */
[----:B------:R-:W-:Y:S05]  /*f940*/  @P4 BRA `(.L_x_4455) ;  /* 0x0000000000544947 */ /* 0x000fea0003800000 */
[----:B------:R-:W3:Y:S01]  /*f950*/  S2R R10, SR_TID.X ;  /* 0x00000000000a7919 */ /* 0x000ee20000002100 */
[----:B------:R-:W-:Y:S01]  /*f960*/  ULDC.64 UR4, c[0x0][0x208] ;  /* 0x0000820000047ab9 */ /* 0x000fe20000000a00 */
[----:B0-----:R-:W0:Y:S01]  /*f970*/  S2R R3, SR_TID.X ;  /* 0x0000000000037919 */ /* 0x001e220000002100 */
[----:B---3--:R-:W-:Y:S01]  /*f980*/  LOP3.LUT R10, R10, 0x7f, RZ, 0xc0, !PT ;  /* 0x0000007f0a0a7812 */ /* 0x008fe200078ec0ff */
[----:B0-----:R-:W-:-:S04]  /*f990*/  IMAD.SHL.U32 R2, R3, 0x8, RZ ;  /* 0x0000000803027824 */ /* 0x001fc800078e00ff */
        /* <DEDUP_REMOVED lines=16> */
.L_x_4455:
[----:B------:R-:W-:Y:S05]  /*faa0*/  BSYNC B0 ;  /* 0x0000000000007941 */ /* 0x000fea0003800000 */
.L_x_4454:
        /* <DEDUP_REMOVED lines=9> */
.L_x_4568:
        /* <DEDUP_REMOVED lines=9> */
.L_x_4569:
        /* <DEDUP_REMOVED lines=8> */
.L_x_4461:
[----:B------:R-:W-:Y:S05]  /*fc50*/  BSYNC B1 ;  /* 0x0000000000017941 */ /* 0x000fea0003800000 */
.L_x_4460:
        /* <DEDUP_REMOVED lines=11> */
.L_x_4462:
        /* <DEDUP_REMOVED lines=13> */
.L_x_4463:
        /* <DEDUP_REMOVED lines=13> */
.L_x_4464:
        /* <DEDUP_REMOVED lines=13> */
.L_x_4465:
        /* <DEDUP_REMOVED lines=8> */
.L_x_4458:
[----:B------:R-:W-:Y:S05]  /*10000*/  BSYNC B0 ;  /* 0x0000000000007941 */ /* 0x000fea0003800000 */
.L_x_4457:
[----:B0-----:R-:W3:Y:S01]  /*10010*/  LDL.LU R3, [R1+0x2c] ;  /* 0x00002c0001037983 */ /* 0x001ee20000300800 */
[----:B------:R-:W-:Y:S02]  /*10020*/  IMAD.MOV.U32 R8, RZ, RZ, RZ ;  /* 0x000000ffff087224 */ /* 0x000fe400078e00ff */
[----:B-1----:R-:W-:Y:S01]  /*10030*/  IMAD.MOV.U32 R6, RZ, RZ, 0x1 ;  /* 0x00000001ff067424 */ /* 0x002fe200078e00ff */
[----:B---3--:R-:W-:-:S04]  /*10040*/  IADD3 R7, R3, -0x2, RZ ;  /* 0xfffffffe03077810 */ /* 0x008fc80007ffe0ff */
        /* <DEDUP_REMOVED lines=16> */
[----:B------:R-:W-:Y:S01]  /*10150*/  ISETP.NE.AND P0, PT, R0, UR6, PT ;  /* 0x0000000600007c0c */ /* 0x000fe2000bf05270 */
[----:B------:R-:W-:Y:S02]  /*10160*/  IMAD.MOV.U32 R0, RZ, RZ, 0x1 ;  /* 0x00000001ff007424 */ /* 0x000fe400078e00ff */
[----:B------:R-:W-:-:S05]  /*10170*/  IMAD.U32 R11, RZ, RZ, UR5 ;  /* 0x00000005ff0b7e24 */ /* 0x000fca000f8e00ff */
[----:B------:R-:W-:-:S05]  /*10180*/  LOP3.LUT R11, R11, 0x1, RZ, 0xc0, !PT ;  /* 0x000000010b0b7812 */ /* 0x000fca00078ec0ff */
[----:B------:R-:W-:Y:S05]  /*10190*/  @!P0 BRA `(.L_x_4466) ;  /* 0x0000001000448947 */ /* 0x000fea0003800000 */
[----:B------:R-:W-:Y:S01]  /*101a0*/  R2UR UR4, R11 ;  /* 0x000000000b0472ca */ /* 0x000fe200000e0000 */
[----:B------:R-:W-:Y:S01]  /*101b0*/  BSSY B0, `(.L_x_4466) ;  /* 0x000010f000007945 */ /* 0x000fe20003800000 */
[----:B------:R-:W-:-:S11]  /*101c0*/  IMAD.MOV.U32 R0, RZ, RZ, 0x1 ;  /* 0x00000001ff007424 */ /* 0x000fd600078e00ff */
[----:B------:R-:W-:-:S06]  /*101d0*/  UIADD3 UR4, UR5, -UR4, URZ ;  /* 0x8000000405047290 */ /* 0x000fcc000fffe03f */
[----:B------:R-:W-:-:S07]  /*101e0*/  MOV R9, UR4 ;  /* 0x0000000400097c02 */ /* 0x000fce0008000f00 */
.L_x_4499:
        /* <DEDUP_REMOVED lines=28> */
.L_x_4469:
[----:B------:R-:W1:Y:S01]  /*103b0*/  S2R R2, SR_TID.X ;  /* 0x0000000000027919 */ /* 0x000e620000002100 */
[----:B------:R-:W-:Y:S01]  /*103c0*/  BSSY B2, `(.L_x_4470) ;  /* 0x0000006000027945 */ /* 0x000fe20003800000 */
[----:B-1----:R-:W-:Y:S02]  /*103d0*/  LOP3.LUT R3, R2, 0x7f, RZ, 0xc0, !PT ;  /* 0x0000007f02037812 */ /* 0x002fe400078ec0ff */
[----:B------:R-:W-:Y:S02]  /*103e0*/  SHF.L.U32 R2, R0, 0x1f, RZ ;  /* 0x0000001f00027819 */ /* 0x000fe400000006ff */
[----:B------:R-:W-:Y:S02]  /*103f0*/  ISETP.NE.AND P2, PT, R3, RZ, PT ;  /* 0x000000ff0300720c */ /* 0x000fe40003f45270 */
[----:B------:R-:W1:Y:S02]  /*10400*/  SYNCS.PHASECHK.TRANS64.TRYWAIT P0, [UR38+0x32448], R2 ;  /* 0x03244802ff0075a7 */ /* 0x000e640008000166 */
[----:B-1----:R-:W-:Y:S09]  /*10410*/  @!P0 BRA `(.L_x_4471) ;  /* 0x0000003800388947 */ /* 0x002ff20003800000 */
.L_x_4570:
[----:B------:R-:W-:Y:S05]  /*10420*/  BSYNC B2 ;  /* 0x0000000000027941 */ /* 0x000fea0003800000 */
.L_x_4470:
[----:B------:R-:W-:Y:S04]  /*10430*/  BSSY B2, `(.L_x_4472) ;  /* 0x0000007000027945 */ /* 0x000fe80003800000 */
[----:B------:R-:W-:Y:S05]  /*10440*/  @P2 BRA `(.L_x_4473) ;  /* 0x0000000000142947 */ /* 0x000fea0003800000 */
[----:B------:R-:W-:Y:S01]  /*10450*/  ISETP.NE.AND P0, PT, R10, RZ, PT ;  /* 0x000000ff0a00720c */ /* 0x000fe20003f05270 */
[----:B-1----:R-:W-:-:S04]  /*10460*/  IMAD.MOV.U32 R3, RZ, RZ, 0x3000 ;  /* 0x00003000ff037424 */ /* 0x002fc800078e00ff */
[----:B------:R3:W-:Y:S08]  /*10470*/  SYNCS.ARRIVE.TRANS64 RZ, [UR38+0x32438], R3 ;  /* 0x03243803ffff79a7 */ /* 0x0007f00008000026 */
[----:B---3--:R-:W-:Y:S05]  /*10480*/  @!P0 BRA `(.L_x_4473) ;  /* 0x0000000000048947 */ /* 0x008fea0003800000 */
[----:B------:R-:W-:Y:S01]  /*10490*/  BPT.TRAP 0x1 ;  /* 0x000000040000795c */ /* 0x000fe20000300000 */
.L_x_4473:
[----:B------:R-:W-:Y:S05]  /*104a0*/  BSYNC B2 ;  /* 0x0000000000027941 */ /* 0x000fea0003800000 */
.L_x_4472:
        /* <DEDUP_REMOVED lines=11> */
.L_x_4474:
        /* <DEDUP_REMOVED lines=10> */
.L_x_4571:
[----:B------:R-:W-:Y:S05]  /*10600*/  BSYNC B2 ;  /* 0x0000000000027941 */ /* 0x000fea0003800000 */
.L_x_4475:
        /* <DEDUP_REMOVED lines=9> */
.L_x_4478:
[----:B------:R-:W-:Y:S05]  /*106a0*/  BSYNC B2 ;  /* 0x0000000000027941 */ /* 0x000fea0003800000 */
.L_x_4477:
        /* <DEDUP_REMOVED lines=9> */
.L_x_4479:
        /* <DEDUP_REMOVED lines=13> */
.L_x_4480:
        /* <DEDUP_REMOVED lines=13> */
.L_x_4481:
        /* <DEDUP_REMOVED lines=13> */
.L_x_4482:
        /* <DEDUP_REMOVED lines=8> */
.L_x_4468:
[----:B------:R-:W-:Y:S05]  /*10a30*/  BSYNC B1 ;  /* 0x0000000000017941 */ /* 0x000fea0003800000 */
.L_x_4467:
        /* <DEDUP_REMOVED lines=26> */
.L_x_4485:
[----:B------:R-:W1:Y:S01]  /*10be0*/  S2R R2, SR_TID.X ;  /* 0x0000000000027919 */ /* 0x000e620000002100 */
[----:B------:R-:W-:Y:S01]  /*10bf0*/  BSSY B2, `(.L_x_4486) ;  /* 0x0000006000027945 */ /* 0x000fe20003800000 */
[----:B-1----:R-:W-:Y:S02]  /*10c00*/  LOP3.LUT R3, R2, 0x7f, RZ, 0xc0, !PT ;  /* 0x0000007f02037812 */ /* 0x002fe400078ec0ff */
[----:B------:R-:W-:Y:S02]  /*10c10*/  SHF.L.U32 R2, R0, 0x1f, RZ ;  /* 0x0000001f00027819 */ /* 0x000fe400000006ff */
[----:B------:R-:W-:Y:S02]  /*10c20*/  ISETP.NE.AND P2, PT, R3, RZ, PT ;  /* 0x000000ff0300720c */ /* 0x000fe40003f45270 */
[----:B------:R-:W1:Y:S02]  /*10c30*/  SYNCS.PHASECHK.TRANS64.TRYWAIT P0, [UR38+0x32440], R2 ;  /* 0x03244002ff0075a7 */ /* 0x000e640008000166 */
[----:B-1----:R-:W-:Y:S09]  /*10c40*/  @!P0 BRA `(.L_x_4487) ;  /* 0x00000030005c8947 */ /* 0x002ff20003800000 */
.L_x_4572:
[----:B------:R-:W-:Y:S05]  /*10c50*/  BSYNC B2 ;  /* 0x0000000000027941 */ /* 0x000fea0003800000 */
.L_x_4486:
[----:B------:R-:W-:Y:S04]  /*10c60*/  BSSY B2, `(.L_x_4488) ;  /* 0x0000007000027945 */ /* 0x000fe80003800000 */
[----:B------:R-:W-:Y:S05]  /*10c70*/  @P2 BRA `(.L_x_4489) ;  /* 0x0000000000142947 */ /* 0x000fea0003800000 */
[----:B------:R-:W-:Y:S02]  /*10c80*/  ISETP.NE.AND P0, PT, R10, RZ, PT ;  /* 0x000000ff0a00720c */ /* 0x000fe40003f05270 */
[----:B-1----:R-:W-:-:S04]  /*10c90*/  MOV R3, 0x3000 ;  /* 0x0000300000037802 */ /* 0x002fc80000000f00 */
[----:B------:R3:W-:Y:S07]  /*10ca0*/  SYNCS.ARRIVE.TRANS64 RZ, [UR38+0x32430], R3 ;  /* 0x03243003ffff79a7 */ /* 0x0007ee0008000026 */
[----:B------:R-:W-:Y:S05]  /*10cb0*/  @!P0 BRA `(.L_x_4489) ;  /* 0x0000000000048947 */ /* 0x000fea0003800000 */
[----:B------:R-:W-:Y:S01]  /*10cc0*/  BPT.TRAP 0x1 ;  /* 0x000000040000795c */ /* 0x000fe20000300000 */
.L_x_4489:
[----:B------:R-:W-:Y:S05]  /*10cd0*/  BSYNC B2 ;  /* 0x0000000000027941 */ /* 0x000fea0003800000 */
.L_x_4488:
        /* <DEDUP_REMOVED lines=11> */
.L_x_4490:
        /* <DEDUP_REMOVED lines=11> */
.L_x_4573:
[----:B------:R-:W-:Y:S05]  /*10e40*/  BSYNC B2 ;  /* 0x0000000000027941 */ /* 0x000fea0003800000 */
.L_x_4491:
[----:B------:R-:W-:Y:S01]  /*10e50*/  BSSY B2, `(.L_x_4493) ;  /* 0x0000009000027945 */ /* 0x000fe20003800000 */
[----:B01----:R-:W-:Y:S02]  /*10e60*/  IMAD.MOV.U32 R2, RZ, RZ, 0x0 ;  /* 0x00000000ff027424 */ /* 0x003fe400078e00ff */
[----:B---3--:R-:W-:Y:S01]  /*10e70*/  IMAD.MOV.U32 R3, RZ, RZ, 0x14f00000 ;  /* 0x14f00000ff037424 */ /* 0x008fe200078e00ff */
[----:B------:R-:W-:Y:S06]  /*10e80*/  @P2 BRA `(.L_x_4494) ;  /* 0x0000000000142947 */ /* 0x000fec0003800000 */
[----:B------:R-:W-:Y:S01]  /*10e90*/  ISETP.NE.AND P0, PT, R10, RZ, PT ;  /* 0x000000ff0a00720c */ /* 0x000fe20003f05270 */
[----:B------:R-:W-:-:S04]  /*10ea0*/  IMAD.MOV.U32 R5, RZ, RZ, 0xc000 ;  /* 0x0000c000ff057424 */ /* 0x000fc800078e00ff */
[----:B------:R0:W-:Y:S08]  /*10eb0*/  SYNCS.ARRIVE.TRANS64 RZ, [UR38+0x32450], R5 ;  /* 0x03245005ffff79a7 */ /* 0x0001f00008000026 */
[----:B0-----:R-:W-:Y:S05]  /*10ec0*/  @!P0 BRA `(.L_x_4494) ;  /* 0x0000000000048947 */ /* 0x001fea0003800000 */
[----:B------:R-:W-:Y:S01]  /*10ed0*/  BPT.TRAP 0x1 ;  /* 0x000000040000795c */ /* 0x000fe20000300000 */
.L_x_4494:
[----:B------:R-:W-:Y:S05]  /*10ee0*/  BSYNC B2 ;  /* 0x0000000000027941 */ /* 0x000fea0003800000 */
.L_x_4493:
        /* <DEDUP_REMOVED lines=9> */
.L_x_4495:
        /* <DEDUP_REMOVED lines=13> */
.L_x_4496:
        /* <DEDUP_REMOVED lines=13> */
.L_x_4497:
        /* <DEDUP_REMOVED lines=13> */
.L_x_4498:
        /* <DEDUP_REMOVED lines=8> */
.L_x_4484:
[----:B------:R-:W-:Y:S05]  /*11270*/  BSYNC B1 ;  /* 0x0000000000017941 */ /* 0x000fea0003800000 */
.L_x_4483:
[----:B------:R-:W-:Y:S01]  /*11280*/  VIADD R7, R7, 0xfffffffe ;  /* 0xfffffffe07077836 */ /* 0x000fe20000000000 */
[----:B------:R-:W-:Y:S06]  /*11290*/  @P1 BRA `(.L_x_4499) ;  /* 0xffffffec00d41947 */ /* 0x000fec000383ffff */
[----:B------:R-:W-:Y:S05]  /*112a0*/  BSYNC B0 ;  /* 0x0000000000007941 */ /* 0x000fea0003800000 */
.L_x_4466:
        /* <DEDUP_REMOVED lines=26> */
.L_x_4502:
[----:B------:R-:W1:Y:S01]  /*11450*/  S2R R2, SR_TID.X ;  /* 0x0000000000027919 */ /* 0x000e620000002100 */
[----:B------:R-:W-:Y:S01]  /*11460*/  BSSY B1, `(.L_x_4503) ;  /* 0x0000006000017945 */ /* 0x000fe20003800000 */
[----:B-1----:R-:W-:Y:S02]  /*11470*/  LOP3.LUT R3, R2, 0x7f, RZ, 0xc0, !PT ;  /* 0x0000007f02037812 */ /* 0x002fe400078ec0ff */
[----:B------:R-:W-:Y:S02]  /*11480*/  SHF.L.U32 R2, R0, 0x1f, RZ ;  /* 0x0000001f00027819 */ /* 0x000fe400000006ff */
[----:B------:R-:W-:Y:S02]  /*11490*/  ISETP.NE.AND P1, PT, R3, RZ, PT ;  /* 0x000000ff0300720c */ /* 0x000fe40003f25270 */
[----:B------:R-:W1:Y:S02]  /*114a0*/  SYNCS.PHASECHK.TRANS64.TRYWAIT P0, [UR38+0x32448], R2 ;  /* 0x03244802ff0075a7 */ /* 0x000e640008000166 */
[----:B-1----:R-:W-:Y:S09]  /*114b0*/  @!P0 BRA `(.L_x_4504) ;  /* 0x0000002800708947 */ /* 0x002ff20003800000 */
.L_x_4574:
[----:B------:R-:W-:Y:S05]  /*114c0*/  BSYNC B1 ;  /* 0x0000000000017941 */ /* 0x000fea0003800000 */
.L_x_4503:
[----:B------:R-:W-:Y:S04]  /*114d0*/  BSSY B1, `(.L_x_4505) ;  /* 0x0000007000017945 */ /* 0x000fe80003800000 */
[----:B------:R-:W-:Y:S05]  /*114e0*/  @P1 BRA `(.L_x_4506) ;  /* 0x0000000000141947 */ /* 0x000fea0003800000 */
[----:B------:R-:W-:Y:S01]  /*114f0*/  ISETP.NE.AND P0, PT, R10, RZ, PT ;  /* 0x000000ff0a00720c */ /* 0x000fe20003f05270 */
[----:B-1----:R-:W-:-:S04]  /*11500*/  IMAD.MOV.U32 R3, RZ, RZ, 0x3000 ;  /* 0x00003000ff037424 */ /* 0x002fc800078e00ff */
[----:B------:R3:W-:Y:S08]  /*11510*/  SYNCS.ARRIVE.TRANS64 RZ, [UR38+0x32438], R3 ;  /* 0x03243803ffff79a7 */ /* 0x0007f00008000026 */
[----:B---3--:R-:W-:Y:S05]  /*11520*/  @!P0 BRA `(.L_x_4506) ;  /* 0x0000000000048947 */ /* 0x008fea0003800000 */
[----:B------:R-:W-:Y:S01]  /*11530*/  BPT.TRAP 0x1 ;  /* 0x000000040000795c */ /* 0x000fe20000300000 */
.L_x_4506:
[----:B------:R-:W-:Y:S05]  /*11540*/  BSYNC B1 ;  /* 0x0000000000017941 */ /* 0x000fea0003800000 */
.L_x_4505:
        /* <DEDUP_REMOVED lines=11> */
.L_x_4507:
        /* <DEDUP_REMOVED lines=11> */
.L_x_4575:
[----:B------:R-:W-:Y:S05]  /*116b0*/  BSYNC B1 ;  /* 0x0000000000017941 */ /* 0x000fea0003800000 */
.L_x_4508:
        /* <DEDUP_REMOVED lines=9> */
.L_x_4511:
[----:B------:R-:W-:Y:S05]  /*11750*/  BSYNC B1 ;  /* 0x0000000000017941 */ /* 0x000fea0003800000 */
.L_x_4510:
        /* <DEDUP_REMOVED lines=9> */
.L_x_4512:
        /* <DEDUP_REMOVED lines=13> */
.L_x_4513:
        /* <DEDUP_REMOVED lines=13> */
.L_x_4514:
        /* <DEDUP_REMOVED lines=13> */
.L_x_4515:
        /* <DEDUP_REMOVED lines=8> */
.L_x_4501:
[----:B------:R-:W-:Y:S05]  /*11ae0*/  BSYNC B0 ;  /* 0x0000000000007941 */ /* 0x000fea0003800000 */
.L_x_4500:
[----:B------:R-:W-:Y:S01]  /*11af0*/  LOP3.LUT R0, R0, 0x1, RZ, 0x3c, !PT ;  /* 0x0000000100007812 */ /* 0x000fe200078e3cff */
[----:B------:R-:W-:Y:S02]  /*11b00*/  IMAD.MOV.U32 R6, RZ, RZ, RZ ;  /* 0x000000ffff067224 */ /* 0x000fe400078e00ff */
[----:B------:R-:W-:-:S07]  /*11b10*/  IMAD.MOV.U32 R8, RZ, RZ, RZ ;  /* 0x000000ffff087224 */ /* 0x000fce00078e00ff */
.L_x_4439:
[----:B------:R-:W1:Y:S01]  /*11b20*/  S2R R3, SR_CgaCtaId ;  /* 0x0000000000037919 */ /* 0x000e620000008800 */
[----:B------:R-:W-:-:S04]  /*11b30*/  MOV R2, 0x400 ;  /* 0x0000040000027802 */ /* 0x000fc80000000f00 */
[----:B-1----:R-:W-:Y:S02]  /*11b40*/  LEA R2, R3, R2, 0x18 ;  /* 0x0000000203027211 */ /* 0x002fe400078ec0ff */
[----:B------:R-:W-:-:S04]  /*11b50*/  SHF.L.U32 R3, R8, 0x1f, RZ ;  /* 0x0000001f08037819 */ /* 0x000fc800000006ff */
[----:B------:R-:W1:Y:S02]  /*11b60*/  SYNCS.PHASECHK.TRANS64.TRYWAIT P0, [R2+URZ+0x32420], R3 ;  /* 0x03242003020075a7 */ /* 0x000e64000800017f */
[----:B-1----:R-:W-:Y:S05]  /*11b70*/  @!P0 BRA `(.L_x_4516) ;  /* 0x0000002000f08947 */ /* 0x002fea0003800000 */
.L_x_4576:
[----:B------:R-:W-:-:S03]  /*11b80*/  UMOV UR4, 0xffffffff ;  /* 0xffffffff00047882 */ /* 0x000fc60000000000 */
[----:B------:R-:W-:Y:S05]  /*11b90*/  BRA.DIV UR4, `(.L_x_4517) ;  /* 0x0000002204fc7947 */ /* 0x000fea000b800000 */
[----:B-1----:R-:W1:Y:S02]  /*11ba0*/  S2R R3, SR_TID.X ;  /* 0x0000000000037919 */ /* 0x002e640000002100 */
[----:B-1----:R-:W-:-:S04]  /*11bb0*/  SHF.R.U32.HI R3, RZ, 0x5, R3 ;  /* 0x00000005ff037819 */ /* 0x002fc80000011603 */
[----:B------:R-:W-:-:S05]  /*11bc0*/  LOP3.LUT R3, R3, 0x3, RZ, 0xc0, !PT ;  /* 0x0000000303037812 */ /* 0x000fca00078ec0ff */
[----:B--2---:R1:W2:Y:S02]  /*11bd0*/  SHFL.IDX PT, R14, R3, RZ, 0x1f ;  /* 0x00001fff030e7589 */ /* 0x0042a400000e0000 */
.L_x_4579:
[----:B--2---:R-:W-:-:S13]  /*11be0*/  ISETP.NE.AND P0, PT, R14, RZ, PT ;  /* 0x000000ff0e00720c */ /* 0x004fda0003f05270 */
[----:B------:R-:W-:Y:S05]  /*11bf0*/  @P0 BRA `(.L_x_4400) ;  /* 0x0000000000880947 */ /* 0x000fea0003800000 */
[----:B------:R-:W-:-:S03]  /*11c00*/  UMOV UR4, 0xffffffff ;  /* 0xffffffff00047882 */ /* 0x000fc60000000000 */
[----:B------:R-:W-:Y:S05]  /*11c10*/  BRA.DIV UR4, `(.L_x_4518) ;  /* 0x0000002604107947 */ /* 0x000fea000b800000 */
[----:B------:R-:W-:-:S13]  /*11c20*/  ELECT P6, URZ, PT ;  /* 0x00000000003f782f */ /* 0x000fda00038c0000 */
.L_x_4582:
[----:B------:R-:W-:Y:S05]  /*11c30*/  @!P6 BRA `(.L_x_4400) ;  /* 0x000000000078e947 */ /* 0x000fea0003800000 */
[----:B-1----:R-:W2:Y:S02]  /*11c40*/  LDL.LU R3, [R1+0x3c] ;  /* 0x00003c0001037983 */ /* 0x002ea40000300800 */
[----:B--2---:R-:W-:-:S04]  /*11c50*/  LOP3.LUT R3, R3, 0x2, RZ, 0xfc, !PT ;  /* 0x0000000203037812 */ /* 0x004fc800078efcff */
[----:B------:R-:W-:-:S13]  /*11c60*/  ISETP.NE.AND P2, PT, R3, 0x3, PT ;  /* 0x000000030300780c */ /* 0x000fda0003f45270 */
[----:B------:R-:W-:Y:S05]  /*11c70*/  @!P2 BRA `(.L_x_4519) ;  /* 0x000000000004a947 */ /* 0x000fea0003800000 */
[----:B------:R-:W-:Y:S01]  /*11c80*/  BPT.TRAP 0x1 ;  /* 0x000000040000795c */ /* 0x000fe20000300000 */
.L_x_4519:
[----:B------:R-:W-:Y:S01]  /*11c90*/  IADD3 R8, R2, 0x32440, RZ ;  /* 0x0003244002087810 */ /* 0x000fe20007ffe0ff */
[----:B------:R-:W-:Y:S01]  /*11ca0*/  VIADD R3, R6, 0x1 ;  /* 0x0000000106037836 */ /* 0x000fe20000000000 */
[----:B------:R-:W-:-:S03]  /*11cb0*/  SHF.L.U32 R4, R0, 0x1f, RZ ;  /* 0x0000001f00047819 */ /* 0x000fc600000006ff */
[----:B------:R-:W-:Y:S01]  /*11cc0*/  IMAD R7, R6, 0x8, R8 ;  /* 0x0000000806077824 */ /* 0x000fe200078e0208 */
[----:B------:R-:W-:-:S03]  /*11cd0*/  ISETP.NE.AND P1, PT, R3, 0x2, PT ;  /* 0x000000020300780c */ /* 0x000fc60003f25270 */
[----:B------:R-:W1:Y:S01]  /*11ce0*/  SYNCS.PHASECHK.TRANS64.TRYWAIT P0, [R7+URZ], R4 ;  /* 0x00000004070075a7 */ /* 0x000e62000800017f */
[----:B------:R-:W-:Y:S02]  /*11cf0*/  SEL R5, RZ, 0x1, P1 ;  /* 0x00000001ff057807 */ /* 0x000fe40000800000 */
[----:B------:R-:W-:Y:S02]  /*11d00*/  SEL R3, R3, RZ, P1 ;  /* 0x000000ff03037207 */ /* 0x000fe40000800000 */
[----:B------:R-:W-:-:S03]  /*11d10*/  LOP3.LUT R0, R0, R5, RZ, 0x3c, !PT ;  /* 0x0000000500007212 */ /* 0x000fc600078e3cff */
[----:B------:R-:W-:Y:S01]  /*11d20*/  IMAD R5, R3, 0x8, R8 ;  /* 0x0000000803057824 */ /* 0x000fe200078e0208 */
[----:B------:R-:W-:Y:S01]  /*11d30*/  SHF.L.U32 R0, R0, 0x1f, RZ ;  /* 0x0000001f00007819 */ /* 0x000fe200000006ff */
[----:B-1----:R-:W-:Y:S06]  /*11d40*/  @!P0 BRA `(.L_x_4520) ;  /* 0x0000002000e48947 */ /* 0x002fec0003800000 */
.L_x_4583:
[----:B------:R-:W2:Y:S02]  /*11d50*/  SYNCS.PHASECHK.TRANS64.TRYWAIT P0, [R5+URZ], R0 ;  /* 0x00000000050075a7 */ /* 0x000ea4000800017f */
[----:B--2---:R-:W-:Y:S05]  /*11d60*/  @!P0 BRA `(.L_x_4521) ;  /* 0x0000002000f08947 */ /* 0x004fea0003800000 */
.L_x_4584:
[----:B------:R-:W-:Y:S05]  /*11d70*/  @!P2 BRA `(.L_x_4522) ;  /* 0x000000000004a947 */ /* 0x000fea0003800000 */
[----:B------:R-:W-:Y:S01]  /*11d80*/  BPT.TRAP 0x1 ;  /* 0x000000040000795c */ /* 0x000fe20000300000 */
.L_x_4522:
[----:B------:R-:W-:-:S04]  /*11d90*/  VIADD R2, R2, 0x32460 ;  /* 0x0003246002027836 */ /* 0x000fc80000000000 */
[----:B--2---:R-:W-:-:S04]  /*11da0*/  IMAD R5, R6, 0x8, R2 ;  /* 0x0000000806057824 */ /* 0x004fc800078e0202 */
[----:B------:R-:W2:Y:S02]  /*11db0*/  SYNCS.PHASECHK.TRANS64.TRYWAIT P0, [R5+URZ], R4 ;  /* 0x00000004050075a7 */ /* 0x000ea4000800017f */
[----:B--2---:R-:W-:Y:S05]  /*11dc0*/  @!P0 BRA `(.L_x_4523) ;  /* 0x0000002000ec8947 */ /* 0x004fea0003800000 */
.L_x_4585:
[----:B------:R-:W-:-:S07]  /*11dd0*/  IMAD R3, R3, 0x8, R2 ;  /* 0x0000000803037824 */ /* 0x000fce00078e0202 */
.L_x_4524:
[----:B---3--:R3:W4:Y:S02]  /*11de0*/  SYNCS.PHASECHK.TRANS64.TRYWAIT P0, [R3+URZ], R0 ;  /* 0x00000000030075a7 */ /* 0x008724000800017f */
[----:B----4-:R-:W-:Y:S05]  /*11df0*/  @!P0 NANOSLEEP.SYNCS 0x989680 ;  /* 0x009896800000895d */ /* 0x010fea0003900000 */
[----:B------:R-:W4:Y:S02]  /*11e00*/  @!P0 SYNCS.PHASECHK.TRANS64 P0, [R3+URZ], R0 ;  /* 0x00000000030085a7 */ /* 0x000f24000800007f */
[----:B----4-:R-:W-:Y:S05]  /*11e10*/  @!P0 BRA `(.L_x_4524) ;  /* 0xfffffffc00f08947 */ /* 0x010fea000383ffff */
.L_x_4400:
[----:B------:R-:W-:Y:S05]  /*11e20*/  BSYNC B6 ;  /* 0x0000000000067941 */ /* 0x000fea0003800000 */
.L_x_4397:
[----:B------:R-:W-:Y:S05]  /*11e30*/  EXIT ;  /* 0x000000000000794d */ /* 0x000fea0003800000 */
.L_x_4404:
[----:B------:R-:W-:-:S13]  /*11e40*/  R2UR UR4, R22 ;  /* 0x00000000160472ca */ /* 0x000fda00000e0000 */
[----:B0-----:R-:W-:-:S04]  /*11e50*/  IMAD.U32 R3, RZ, RZ, UR4 ;  /* 0x00000004ff037e24 */ /* 0x001fc8000f8e00ff */
[----:B------:R0:W1:Y:S03]  /*11e60*/  SYNCS.PHASECHK.TRANS64.TRYWAIT P0, [R3+URZ+0x32400], R2 ;  /* 0x03240002030075a7 */ /* 0x000066000800017f */
[----:B-1----:R-:W-:Y:S05]  /*11e70*/  @!P0 NANOSLEEP.SYNCS 0x989680 ;  /* 0x009896800000895d */ /* 0x002fea0003900000 */
[----:B------:R-:W1:Y:S02]  /*11e80*/  @!P0 SYNCS.PHASECHK.TRANS64 P0, [R3+URZ+0x32400], R2 ;  /* 0x03240002030085a7 */ /* 0x000e64000800007f */
[----:B-1----:R-:W-:Y:S05]  /*11e90*/  @!P0 BRA `(.L_x_4404) ;  /* 0xfffffffc00e88947 */ /* 0x002fea000383ffff */
[----:B------:R-:W-:Y:S05]  /*11ea0*/  BRA `(.L_x_4525) ;  /* 0xfffffef800207947 */ /* 0x000fea000383ffff */
.L_x_4408:
[----:B------:R-:W-:-:S13]  /*11eb0*/  R2UR UR4, R22 ;  /* 0x00000000160472ca */ /* 0x000fda00000e0000 */
[----:B0-----:R-:W-:-:S04]  /*11ec0*/  MOV R3, UR4 ;  /* 0x0000000400037c02 */ /* 0x001fc80008000f00 */
[----:B------:R0:W2:Y:S03]  /*11ed0*/  SYNCS.PHASECHK.TRANS64.TRYWAIT P1, [R3+URZ+0x32430], R2 ;  /* 0x03243002030075a7 */ /* 0x0000a6000802017f */
[----:B--2---:R-:W-:Y:S05]  /*11ee0*/  @!P1 NANOSLEEP.SYNCS 0x989680 ;  /* 0x009896800000995d */ /* 0x004fea0003900000 */
[----:B------:R-:W2:Y:S02]  /*11ef0*/  @!P1 SYNCS.PHASECHK.TRANS64 P1, [R3+URZ+0x32430], R2 ;  /* 0x03243002030095a7 */ /* 0x000ea4000802007f */
[----:B--2---:R-:W-:Y:S05]  /*11f00*/  @!P1 BRA `(.L_x_4408) ;  /* 0xfffffffc00e89947 */ /* 0x004fea000383ffff */
[----:B------:R-:W-:Y:S05]  /*11f10*/  BRA `(.L_x_4407) ;  /* 0xfffffef800407947 */ /* 0x000fea000383ffff */
.L_x_4409:
[----:B------:R-:W-:-:S13]  /*11f20*/  R2UR UR4, R22 ;  /* 0x00000000160472ca */ /* 0x000fda00000e0000 */
[----:B0-----:R-:W-:-:S04]  /*11f30*/  IMAD.U32 R3, RZ, RZ, UR4 ;  /* 0x00000004ff037e24 */ /* 0x001fc8000f8e00ff */
[----:B------:R0:W2:Y:S03]  /*11f40*/  SYNCS.PHASECHK.TRANS64.TRYWAIT P1, [R3+URZ+0x32410], R2 ;  /* 0x03241002030075a7 */ /* 0x0000a6000802017f */
[----:B--2---:R-:W-:Y:S05]  /*11f50*/  @!P1 NANOSLEEP.SYNCS 0x989680 ;  /* 0x009896800000995d */ /* 0x004fea0003900000 */
[----:B------:R-:W2:Y:S02]  /*11f60*/  @!P1 SYNCS.PHASECHK.TRANS64 P1, [R3+URZ+0x32410], R2 ;  /* 0x03241002030095a7 */ /* 0x000ea4000802007f */
[----:B--2---:R-:W-:Y:S05]  /*11f70*/  @!P1 BRA `(.L_x_4409) ;  /* 0xfffffffc00e89947 */ /* 0x004fea000383ffff */
[----:B------:R-:W-:Y:S05]  /*11f80*/  BRA `(.L_x_4526) ;  /* 0xfffffef800e87947 */ /* 0x000fea000383ffff */
.L_x_4413:
[----:B------:R-:W-:-:S13]  /*11f90*/  R2UR UR4, R22 ;  /* 0x00000000160472ca */ /* 0x000fda00000e0000 */
[----:B0-----:R-:W-:-:S04]  /*11fa0*/  IMAD.U32 R3, RZ, RZ, UR4 ;  /* 0x00000004ff037e24 */ /* 0x001fc8000f8e00ff */
[----:B------:R0:W3:Y:S03]  /*11fb0*/  SYNCS.PHASECHK.TRANS64.TRYWAIT P1, [R3+URZ+0x32450], R2 ;  /* 0x03245002030075a7 */ /* 0x0000e6000802017f */
[----:B---3--:R-:W-:Y:S05]  /*11fc0*/  @!P1 NANOSLEEP.SYNCS 0x989680 ;  /* 0x009896800000995d */ /* 0x008fea0003900000 */
[----:B------:R-:W3:Y:S02]  /*11fd0*/  @!P1 SYNCS.PHASECHK.TRANS64 P1, [R3+URZ+0x32450], R2 ;  /* 0x03245002030095a7 */ /* 0x000ee4000802007f */
[----:B---3--:R-:W-:Y:S05]  /*11fe0*/  @!P1 BRA `(.L_x_4413) ;  /* 0xfffffffc00e89947 */ /* 0x008fea000383ffff */
[----:B------:R-:W-:Y:S05]  /*11ff0*/  BRA `(.L_x_4412) ;  /* 0xfffffef800f47947 */ /* 0x000fea000383ffff */
.L_x_4418:
[----:B--2---:R-:W-:-:S04]  /*12000*/  IMAD.U32 R152, RZ, RZ, UR5 ;  /* 0x00000005ff987e24 */ /* 0x004fc8000f8e00ff */
[----:B------:R2:W3:Y:S03]  /*12010*/  SYNCS.PHASECHK.TRANS64.TRYWAIT P3, [R152+URZ+0x32430], R203 ;  /* 0x032430cb980075a7 */ /* 0x0004e6000806017f */
[----:B---3--:R-:W-:Y:S05]  /*12020*/  @!P3 NANOSLEEP.SYNCS 0x989680 ;  /* 0x009896800000b95d */ /* 0x008fea0003900000 */
[----:B------:R-:W3:Y:S02]  /*12030*/  @!P3 SYNCS.PHASECHK.TRANS64 P3, [R152+URZ+0x32430], R203 ;  /* 0x032430cb9800b5a7 */ /* 0x000ee4000806007f */
[----:B---3--:R-:W-:Y:S05]  /*12040*/  @!P3 BRA `(.L_x_4418) ;  /* 0xfffffffc00ecb947 */ /* 0x008fea000383ffff */
[----:B------:R-:W-:Y:S05]  /*12050*/  BRA `(.L_x_4417) ;  /* 0xffffff2800007947 */ /* 0x000fea000383ffff */
.L_x_4422:
[----:B--2---:R-:W-:-:S04]  /*12060*/  IMAD.U32 R206, RZ, RZ, UR5 ;  /* 0x00000005ffce7e24 */ /* 0x004fc8000f8e00ff */
[----:B------:R2:W3:Y:S03]  /*12070*/  SYNCS.PHASECHK.TRANS64.TRYWAIT P3, [R206+URZ+0x32450], R203 ;  /* 0x032450cbce0075a7 */ /* 0x0004e6000806017f */
[----:B---3--:R-:W-:Y:S05]  /*12080*/  @!P3 NANOSLEEP.SYNCS 0x989680 ;  /* 0x009896800000b95d */ /* 0x008fea0003900000 */
[----:B------:R-:W3:Y:S02]  /*12090*/  @!P3 SYNCS.PHASECHK.TRANS64 P3, [R206+URZ+0x32450], R203 ;  /* 0x032450cbce00b5a7 */ /* 0x000ee4000806007f */
[----:B---3--:R-:W-:Y:S05]  /*120a0*/  @!P3 BRA `(.L_x_4422) ;  /* 0xfffffffc00ecb947 */ /* 0x008fea000383ffff */
[----:B------:R-:W-:Y:S05]  /*120b0*/  BRA `(.L_x_4421) ;  /* 0xffffff2800cc7947 */ /* 0x000fea000383ffff */
.L_x_4428:
[----:B---3--:R-:W-:-:S04]  /*120c0*/  IMAD.U32 R153, RZ, RZ, UR7 ;  /* 0x00000007ff997e24 */ /* 0x008fc8000f8e00ff */
[----:B------:R3:W4:Y:S03]  /*120d0*/  SYNCS.PHASECHK.TRANS64.TRYWAIT P1, [R153+URZ+0x32430], R204 ;  /* 0x032430cc990075a7 */ /* 0x000726000802017f */
[----:B----4-:R-:W-:Y:S05]  /*120e0*/  @!P1 NANOSLEEP.SYNCS 0x989680 ;  /* 0x009896800000995d */ /* 0x010fea0003900000 */
[----:B------:R-:W4:Y:S02]  /*120f0*/  @!P1 SYNCS.PHASECHK.TRANS64 P1, [R153+URZ+0x32430], R204 ;  /* 0x032430cc990095a7 */ /* 0x000f24000802007f */
[----:B----4-:R-:W-:Y:S05]  /*12100*/  @!P1 BRA `(.L_x_4428) ;  /* 0xfffffffc00ec9947 */ /* 0x010fea000383ffff */
[----:B------:R-:W-:Y:S05]  /*12110*/  BRA `(.L_x_4427) ;  /* 0xffffff58008c7947 */ /* 0x000fea000383ffff */
.L_x_4432:
[----:B-1----:R-:W-:-:S04]  /*12120*/  IMAD.U32 R205, RZ, RZ, UR7 ;  /* 0x00000007ffcd7e24 */ /* 0x002fc8000f8e00ff */
[----:B------:R1:W3:Y:S03]  /*12130*/  SYNCS.PHASECHK.TRANS64.TRYWAIT P1, [R205+URZ+0x32450], R204 ;  /* 0x032450cccd0075a7 */ /* 0x0002e6000802017f */
[----:B---3--:R-:W-:Y:S05]  /*12140*/  @!P1 NANOSLEEP.SYNCS 0x989680 ;  /* 0x009896800000995d */ /* 0x008fea0003900000 */
[----:B------:R-:W3:Y:S02]  /*12150*/  @!P1 SYNCS.PHASECHK.TRANS64 P1, [R205+URZ+0x32450], R204 ;  /* 0x032450cccd0095a7 */ /* 0x000ee4000802007f */
[----:B---3--:R-:W-:Y:S05]  /*12160*/  @!P1 BRA `(.L_x_4432) ;  /* 0xfffffffc00ec9947 */ /* 0x008fea000383ffff */
[----:B------:R-:W-:Y:S05]  /*12170*/  BRA `(.L_x_4431) ;  /* 0xffffff5c000c7947 */ /* 0x000fea000383ffff */
.L_x_4444:
[----:B------:R-:W-:Y:S01]  /*12180*/  IMAD.MOV.U32 R13, RZ, RZ, R6 ;  /* 0x000000ffff0d7224 */ /* 0x000fe200078e0006 */
[----:B------:R-:W-:Y:S01]  /*12190*/  MOV R12, RZ ;  /* 0x000000ff000c7202 */ /* 0x000fe20000000f00 */
[----:B------:R-:W-:Y:S02]  /*121a0*/  IMAD.MOV.U32 R11, RZ, RZ, 0x1f ;  /* 0x0000001fff0b7424 */ /* 0x000fe400078e00ff */
[----:B------:R-:W-:-:S07]  /*121b0*/  IMAD.MOV.U32 R15, RZ, RZ, -0x1 ;  /* 0xffffffffff0f7424 */ /* 0x000fce00078e00ff */
[----:B------:R-:W-:Y:S05]  /*121c0*/  WARPSYNC.COLLECTIVE R15, `(.L_x_4527) ;  /* 0x000000000f087348 */ /* 0x000fea0003c00000 */
[----:B------:R0:W1:Y:S02]  /*121d0*/  SHFL.IDX P6, R14, R13, R12, R11 ;  /* 0x0000000c0d0e7389 */ /* 0x00006400000c000b */
[----:B01----:R-:W-:Y:S01]  /*121e0*/  ENDCOLLECTIVE ;  /* 0x000000000000791b */ /* 0x003fe20003800000 */
.L_x_4527:
[----:B------:R-:W-:Y:S05]  /*121f0*/  BRA `(.L_x_4528) ;  /* 0xffffffbc001c7947 */ /* 0x000fea000383ffff */
.L_x_4446:
[----:B------:R-:W-:Y:S01]  /*12200*/  BSSY B0, `(.L_x_4529) ;  /* 0x0000006000007945 */ /* 0x000fe20003800000 */
[----:B------:R-:W-:-:S07]  /*12210*/  IMAD.MOV.U32 R15, RZ, RZ, -0x1 ;  /* 0xffffffffff0f7424 */ /* 0x000fce00078e00ff */
[----:B0-----:R-:W-:Y:S05]  /*12220*/  WARPSYNC.COLLECTIVE R15, `(.L_x_4530) ;  /* 0x000000000f0c7348 */ /* 0x001fea0003c00000 */
[----:B------:R-:W-:Y:S02]  /*12230*/  ELECT P6, UR62, PT ;  /* 0x00000000003e782f */ /* 0x000fe400038c0000 */
[----:B------:R-:W-:Y:S01]  /*12240*/  MOV R14, UR62 ;  /* 0x0000003e000e7c02 */ /* 0x000fe20008000f00 */
[----:B0-----:R-:W-:Y:S10]  /*12250*/  ENDCOLLECTIVE ;  /* 0x000000000000791b */ /* 0x001ff40003800000 */
.L_x_4530:
[----:B------:R-:W-:Y:S05]  /*12260*/  BSYNC B0 ;  /* 0x0000000000007941 */ /* 0x000fea0003800000 */
.L_x_4529:
[----:B------:R-:W-:Y:S05]  /*12270*/  BRA `(.L_x_4531) ;  /* 0xffffffbc00207947 */ /* 0x000fea000383ffff */
.L_x_4448:
[----:B0-----:R-:W-:-:S04]  /*12280*/  IMAD.U32 R3, RZ, RZ, UR38 ;  /* 0x00000026ff037e24 */ /* 0x001fc8000f8e00ff */
[----:B------:R0:W1:Y:S03]  /*12290*/  SYNCS.PHASECHK.TRANS64.TRYWAIT P0, [R3+URZ+0x32440], R0 ;  /* 0x03244000030075a7 */ /* 0x000066000800017f */
[----:B-1----:R-:W-:Y:S05]  /*122a0*/  @!P0 NANOSLEEP.SYNCS 0x989680 ;  /* 0x009896800000895d */ /* 0x002fea0003900000 */
[----:B------:R-:W1:Y:S02]  /*122b0*/  @!P0 SYNCS.PHASECHK.TRANS64 P0, [R3+URZ+0x32440], R0 ;  /* 0x03244000030085a7 */ /* 0x000e64000800007f */
[----:B-1----:R-:W-:Y:S05]  /*122c0*/  @!P0 BRA `(.L_x_4448) ;  /* 0xfffffffc00ec8947 */ /* 0x002fea000383ffff */
[----:B------:R-:W-:Y:S05]  /*122d0*/  BRA `(.L_x_4532) ;  /* 0xffffffbc00847947 */ /* 0x000fea000383ffff */
.L_x_4451:
[----:B------:R-:W-:Y:S01]  /*122e0*/  IMAD.MOV.U32 R13, RZ, RZ, R3 ;  /* 0x000000ffff0d7224 */ /* 0x000fe200078e0003 */
[----:B------:R-:W-:Y:S01]  /*122f0*/  MOV R11, 0x181f ;  /* 0x0000181f000b7802 */ /* 0x000fe20000000f00 */
[----:B------:R-:W-:Y:S02]  /*12300*/  IMAD.MOV.U32 R12, RZ, RZ, RZ ;  /* 0x000000ffff0c7224 */ /* 0x000fe400078e00ff */
[----:B------:R-:W-:Y:S02]  /*12310*/  IMAD.MOV.U32 R15, RZ, RZ, -0x1 ;  /* 0xffffffffff0f7424 */ /* 0x000fe400078e00ff */
[----:B------:R-:W-:-:S07]  /*12320*/  IMAD R6, R8, 0x80, R6 ;  /* 0x0000008008067824 */ /* 0x000fce00078e0206 */
[----:B0-----:R-:W-:Y:S05]  /*12330*/  WARPSYNC.COLLECTIVE R15, `(.L_x_4533) ;  /* 0x000000000f087348 */ /* 0x001fea0003c00000 */
[----:B------:R1:W2:Y:S02]  /*12340*/  SHFL.IDX P6, R14, R13, R12, R11 ;  /* 0x0000000c0d0e7389 */ /* 0x0002a400000c000b */
[----:B012---:R-:W-:Y:S01]  /*12350*/  ENDCOLLECTIVE ;  /* 0x000000000000791b */ /* 0x007fe20003800000 */
.L_x_4533:
[----:B------:R0:W-:Y:S01]  /*12360*/  STL [R1+0x4], R6 ;  /* 0x0000040601007387 */ /* 0x0001e20000100800 */
[----:B------:R-:W-:Y:S02]  /*12370*/  IMAD.MOV.U32 R13, RZ, RZ, R0 ;  /* 0x000000ffff0d7224 */ /* 0x000fe400078e0000 */
[----:B------:R-:W-:-:S07]  /*12380*/  IMAD.MOV.U32 R4, RZ, RZ, R14 ;  /* 0x000000ffff047224 */ /* 0x000fce00078e000e */
[----:B0-----:R-:W-:Y:S05]  /*12390*/  WARPSYNC.COLLECTIVE R15, `(.L_x_4534) ;  /* 0x000000000f087348 */ /* 0x001fea0003c00000 */
[----:B------:R1:W2:Y:S02]  /*123a0*/  SHFL.IDX P6, R14, R13, R12, R11 ;  /* 0x0000000c0d0e7389 */ /* 0x0002a400000c000b */
[----:B012---:R-:W-:Y:S01]  /*123b0*/  ENDCOLLECTIVE ;  /* 0x000000000000791b */ /* 0x007fe20003800000 */
.L_x_4534:
[----:B------:R-:W-:Y:S01]  /*123c0*/  ULDC UR4, c[0x0][0x288] ;  /* 0x0000a20000047ab9 */ /* 0x000fe20000000800 */
[----:B------:R-:W-:Y:S01]  /*123d0*/  ULDC.64 UR6, c[0x0][0x208] ;  /* 0x0000820000067ab9 */ /* 0x000fe20000000a00 */
[----:B------:R-:W-:-:S05]  /*123e0*/  IMAD R2, R7, UR4, RZ ;  /* 0x0000000407027c24 */ /* 0x000fca000f8e02ff */
[----:B------:R-:W-:Y:S01]  /*123f0*/  ISETP.GE.AND P1, PT, R6, R2, PT ;  /* 0x000000020600720c */ /* 0x000fe20003f26270 */
[----:B------:R-:W-:Y:S01]  /*12400*/  IMAD.MOV.U32 R13, RZ, RZ, R3 ;  /* 0x000000ffff0d7224 */ /* 0x000fe200078e0003 */
[----:B------:R-:W-:-:S11]  /*12410*/  MOV R12, 0x1 ;  /* 0x00000001000c7802 */ /* 0x000fd60000000f00 */
[----:B------:R-:W-:Y:S01]  /*12420*/  @!P1 LEA R8, R9, UR38, 0x1 ;  /* 0x0000002609089c11 */ /* 0x000fe2000f8e08ff */
        /* <DEDUP_REMOVED lines=13> */
.L_x_4535:
[----:B------:R-:W-:-:S04]  /*12500*/  IMAD.MOV.U32 R8, RZ, RZ, R6 ;  /* 0x000000ffff087224 */ /* 0x000fc800078e0006 */
[----:B------:R-:W-:Y:S02]  /*12510*/  VIADD R4, R8, 0x10 ;  /* 0x0000001008047836 */ /* 0x000fe40000000000 */
[----:B------:R-:W-:-:S03]  /*12520*/  IMAD.MOV.U32 R13, RZ, RZ, R0 ;  /* 0x000000ffff0d7224 */ /* 0x000fc600078e0000 */
[----:B------:R-:W-:Y:S01]  /*12530*/  ISETP.GE.AND P2, PT, R4, R2, PT ;  /* 0x000000020400720c */ /* 0x000fe20003f46270 */
[----:B------:R0:W-:Y:S01]  /*12540*/  STL [R1+0x14], R4 ;  /* 0x0000140401007387 */ /* 0x0001e20000100800 */
[----:B------:R-:W-:-:S11]  /*12550*/  IMAD.MOV.U32 R6, RZ, RZ, R14 ;  /* 0x000000ffff067224 */ /* 0x000fd600078e000e */
[----:B0-----:R-:W-:Y:S05]  /*12560*/  WARPSYNC.COLLECTIVE R15, `(.L_x_4536) ;  /* 0x000000000f087348 */ /* 0x001fea0003c00000 */
[----:B------:R1:W2:Y:S02]  /*12570*/  SHFL.IDX P6, R14, R13, R12, R11 ;  /* 0x0000000c0d0e7389 */ /* 0x0002a400000c000b */
[----:B012---:R-:W-:Y:S01]  /*12580*/  ENDCOLLECTIVE ;  /* 0x000000000000791b */ /* 0x007fe20003800000 */
.L_x_4536:
[----:B------:R-:W-:Y:S01]  /*12590*/  ULDC.64 UR4, c[0x0][0x208] ;  /* 0x0000820000047ab9 */ /* 0x000fe20000000a00 */
[----:B------:R-:W-:Y:S02]  /*125a0*/  IMAD.MOV.U32 R13, RZ, RZ, R3 ;  /* 0x000000ffff0d7224 */ /* 0x000fe400078e0003 */
[----:B------:R-:W-:Y:S02]  /*125b0*/  IMAD.MOV.U32 R12, RZ, RZ, 0x2 ;  /* 0x00000002ff0c7424 */ /* 0x000fe400078e00ff */
[----:B------:R-:W-:-:S05]  /*125c0*/  IMAD.MOV.U32 R7, RZ, RZ, R14 ;  /* 0x000000ffff077224 */ /* 0x000fca00078e000e */
[----:B------:R-:W-:Y:S02]  /*125d0*/  @!P2 LEA R4, P1, R10, R7, 0x1 ;  /* 0x000000070a04a211 */ /* 0x000fe400078208ff */
[----:B------:R-:W-:-:S03]  /*125e0*/  @!P2 LEA R7, R9, UR38, 0x1 ;  /* 0x000000260907ac11 */ /* 0x000fc6000f8e08ff */
[----:B------:R-:W-:Y:S02]  /*125f0*/  @!P2 IMAD.X R5, RZ, RZ, R6, P1 ;  /* 0x000000ffff05a224 */ /* 0x000fe400008e0606 */
        /* <DEDUP_REMOVED lines=9> */
.L_x_4537:
[----:B------:R0:W-:Y:S01]  /*12690*/  STL [R1+0x18], R6 ;  /* 0x0000180601007387 */ /* 0x0001e20000100800 */
[----:B------:R-:W-:-:S05]  /*126a0*/  VIADD R7, R8, 0x30 ;  /* 0x0000003008077836 */ /* 0x000fca0000000000 */
[----:B------:R1:W-:Y:S01]  /*126b0*/  STL [R1+0x1c], R7 ;  /* 0x00001c0701007387 */ /* 0x0003e20000100800 */
[----:B------:R-:W-:Y:S01]  /*126c0*/  IMAD.MOV.U32 R13, RZ, RZ, R0 ;  /* 0x000000ffff0d7224 */ /* 0x000fe200078e0000 */
[----:B0-----:R-:W-:Y:S02]  /*126d0*/  @!P1 LEA R6, R9, UR38, 0x1 ;  /* 0x0000002609069c11 */ /* 0x001fe4000f8e08ff */
[----:B------:R-:W-:-:S07]  /*126e0*/  MOV R4, R14 ;  /* 0x0000000e00047202 */ /* 0x000fce0000000f00 */
[----:B-1----:R-:W-:Y:S05]  /*126f0*/  WARPSYNC.COLLECTIVE R15, `(.L_x_4538) ;  /* 0x000000000f087348 */ /* 0x002fea0003c00000 */
[----:B------:R0:W2:Y:S02]  /*12700*/  SHFL.IDX P6, R14, R13, R12, R11 ;  /* 0x0000000c0d0e7389 */ /* 0x0000a400000c000b */
[----:B012---:R-:W-:Y:S01]  /*12710*/  ENDCOLLECTIVE ;  /* 0x000000000000791b */ /* 0x007fe20003800000 */
.L_x_4538:
[----:B------:R-:W-:Y:S01]  /*12720*/  ULDC.64 UR4, c[0x0][0x208] ;  /* 0x0000820000047ab9 */ /* 0x000fe20000000a00 */
[----:B------:R-:W-:Y:S02]  /*12730*/  IMAD.MOV.U32 R13, RZ, RZ, R3 ;  /* 0x000000ffff0d7224 */ /* 0x000fe400078e0003 */
[----:B------:R-:W-:Y:S01]  /*12740*/  IMAD.MOV.U32 R12, RZ, RZ, 0x3 ;  /* 0x00000003ff0c7424 */ /* 0x000fe200078e00ff */
        /* <DEDUP_REMOVED lines=14> */
.L_x_4539:
[----:B------:R0:W-:Y:S01]  /*12830*/  STL [R1+0x20], R7 ;  /* 0x0000200701007387 */ /* 0x0001e20000100800 */
[----:B------:R-:W-:Y:S01]  /*12840*/  @!P1 LEA R6, R9, UR38, 0x1 ;  /* 0x0000002609069c11 */ /* 0x000fe2000f8e08ff */
[----:B------:R-:W-:Y:S02]  /*12850*/  IMAD.MOV.U32 R13, RZ, RZ, R0 ;  /* 0x000000ffff0d7224 */ /* 0x000fe400078e0000 */
[----:B------:R-:W-:-:S07]  /*12860*/  IMAD.MOV.U32 R4, RZ, RZ, R14 ;  /* 0x000000ffff047224 */ /* 0x000fce00078e000e */
[----:B0-----:R-:W-:Y:S05]  /*12870*/  WARPSYNC.COLLECTIVE R15, `(.L_x_4540) ;  /* 0x000000000f087348 */ /* 0x001fea0003c00000 */
[----:B------:R1:W2:Y:S02]  /*12880*/  SHFL.IDX P6, R14, R13, R12, R11 ;  /* 0x0000000c0d0e7389 */ /* 0x0002a400000c000b */
[----:B012---:R-:W-:Y:S01]  /*12890*/  ENDCOLLECTIVE ;  /* 0x000000000000791b */ /* 0x007fe20003800000 */
.L_x_4540:
[----:B------:R-:W-:Y:S01]  /*128a0*/  ULDC.64 UR4, c[0x0][0x208] ;  /* 0x0000820000047ab9 */ /* 0x000fe20000000a00 */
[----:B------:R-:W-:Y:S02]  /*128b0*/  IMAD.MOV.U32 R13, RZ, RZ, R3 ;  /* 0x000000ffff0d7224 */ /* 0x000fe400078e0003 */
[----:B------:R-:W-:Y:S01]  /*128c0*/  IMAD.MOV.U32 R12, RZ, RZ, 0x4 ;  /* 0x00000004ff0c7424 */ /* 0x000fe200078e00ff */
[----:B------:R-:W-:-:S04]  /*128d0*/  MOV R5, R14 ;  /* 0x0000000e00057202 */ /* 0x000fc80000000f00 */
        /* <DEDUP_REMOVED lines=14> */
.L_x_4541:
[----:B------:R0:W-:Y:S01]  /*129c0*/  STL [R1+0x24], R7 ;  /* 0x0000240701007387 */ /* 0x0001e20000100800 */
[----:B------:R-:W-:Y:S01]  /*129d0*/  @!P1 LEA R6, R9, UR38, 0x1 ;  /* 0x0000002609069c11 */ /* 0x000fe2000f8e08ff */
[----:B------:R-:W-:Y:S02]  /*129e0*/  IMAD.MOV.U32 R13, RZ, RZ, R0 ;  /* 0x000000ffff0d7224 */ /* 0x000fe400078e0000 */
[----:B------:R-:W-:-:S07]  /*129f0*/  IMAD.MOV.U32 R4, RZ, RZ, R14 ;  /* 0x000000ffff047224 */ /* 0x000fce00078e000e */
[----:B0-----:R-:W-:Y:S05]  /*12a00*/  WARPSYNC.COLLECTIVE R15, `(.L_x_4542) ;  /* 0x000000000f087348 */ /* 0x001fea0003c00000 */
[----:B------:R1:W2:Y:S02]  /*12a10*/  SHFL.IDX P6, R14, R13, R12, R11 ;  /* 0x0000000c0d0e7389 */ /* 0x0002a400000c000b */
[----:B012---:R-:W-:Y:S01]  /*12a20*/  ENDCOLLECTIVE ;  /* 0x000000000000791b */ /* 0x007fe20003800000 */
.L_x_4542:
        /* <DEDUP_REMOVED lines=18> */
.L_x_4543:
[----:B------:R0:W-:Y:S01]  /*12b50*/  STL [R1+0x28], R7 ;  /* 0x0000280701007387 */ /* 0x0001e20000100800 */
[----:B------:R-:W-:Y:S01]  /*12b60*/  @!P1 LEA R6, R9, UR38, 0x1 ;  /* 0x0000002609069c11 */ /* 0x000fe2000f8e08ff */
[----:B------:R-:W-:Y:S02]  /*12b70*/  IMAD.MOV.U32 R13, RZ, RZ, R0 ;  /* 0x000000ffff0d7224 */ /* 0x000fe400078e0000 */
[----:B------:R-:W-:-:S07]  /*12b80*/  IMAD.MOV.U32 R4, RZ, RZ, R14 ;  /* 0x000000ffff047224 */ /* 0x000fce00078e000e */
[----:B0-----:R-:W-:Y:S05]  /*12b90*/  WARPSYNC.COLLECTIVE R15, `(.L_x_4544) ;  /* 0x000000000f087348 */ /* 0x001fea0003c00000 */
[----:B------:R1:W2:Y:S02]  /*12ba0*/  SHFL.IDX P6, R14, R13, R12, R11 ;  /* 0x0000000c0d0e7389 */ /* 0x0002a400000c000b */
[----:B012---:R-:W-:Y:S01]  /*12bb0*/  ENDCOLLECTIVE ;  /* 0x000000000000791b */ /* 0x007fe20003800000 */
.L_x_4544:
[----:B------:R-:W-:Y:S01]  /*12bc0*/  ULDC.64 UR4, c[0x0][0x208] ;  /* 0x0000820000047ab9 */ /* 0x000fe20000000a00 */
[----:B------:R-:W-:Y:S02]  /*12bd0*/  IMAD.MOV.U32 R13, RZ, RZ, R3 ;  /* 0x000000ffff0d7224 */ /* 0x000fe400078e0003 */
[----:B------:R-:W-:Y:S02]  /*12be0*/  IMAD.MOV.U32 R12, RZ, RZ, 0x6 ;  /* 0x00000006ff0c7424 */ /* 0x000fe400078e00ff */
[----:B------:R-:W-:-:S05]  /*12bf0*/  IMAD.MOV.U32 R5, RZ, RZ, R14 ;  /* 0x000000ffff057224 */ /* 0x000fca00078e000e */
[----:B------:R-:W-:-:S04]  /*12c00*/  @!P1 LEA R5, P2, R10, R5, 0x1 ;  /* 0x000000050a059211 */ /* 0x000fc800078408ff */
[----:B------:R-:W-:-:S04]  /*12c10*/  @!P1 IADD3.X R4, RZ, R4, RZ, P2, !PT ;  /* 0x00000004ff049210 */ /* 0x000fc800017fe4ff */
        /* <DEDUP_REMOVED lines=11> */
.L_x_4545:
[----:B------:R-:W-:Y:S01]  /*12cd0*/  @!P1 LEA R6, R9, UR38, 0x1 ;  /* 0x0000002609069c11 */ /* 0x000fe2000f8e08ff */
[----:B------:R-:W-:Y:S02]  /*12ce0*/  IMAD.MOV.U32 R13, RZ, RZ, R0 ;  /* 0x000000ffff0d7224 */ /* 0x000fe400078e0000 */
[----:B------:R-:W-:-:S07]  /*12cf0*/  IMAD.MOV.U32 R4, RZ, RZ, R14 ;  /* 0x000000ffff047224 */ /* 0x000fce00078e000e */
[----:B------:R-:W-:Y:S05]  /*12d00*/  WARPSYNC.COLLECTIVE R15, `(.L_x_4546) ;  /* 0x000000000f087348 */ /* 0x000fea0003c00000 */
[----:B------:R0:W1:Y:S02]  /*12d10*/  SHFL.IDX P6, R14, R13, R12, R11 ;  /* 0x0000000c0d0e7389 */ /* 0x00006400000c000b */
[----:B01----:R-:W-:Y:S01]  /*12d20*/  ENDCOLLECTIVE ;  /* 0x000000000000791b */ /* 0x003fe20003800000 */
.L_x_4546:
[----:B------:R-:W-:Y:S01]  /*12d30*/  ULDC.64 UR4, c[0x0][0x208] ;  /* 0x0000820000047ab9 */ /* 0x000fe20000000a00 */
[----:B------:R-:W-:Y:S01]  /*12d40*/  MOV R13, R3 ;  /* 0x00000003000d7202 */ /* 0x000fe20000000f00 */
        /* <DEDUP_REMOVED lines=14> */
.L_x_4547:
[----:B------:R-:W-:Y:S02]  /*12e30*/  IMAD.MOV.U32 R13, RZ, RZ, R0 ;  /* 0x000000ffff0d7224 */ /* 0x000fe400078e0000 */
[----:B------:R-:W-:-:S07]  /*12e40*/  IMAD.MOV.U32 R3, RZ, RZ, R14 ;  /* 0x000000ffff037224 */ /* 0x000fce00078e000e */
[----:B------:R-:W-:Y:S05]  /*12e50*/  WARPSYNC.COLLECTIVE R15, `(.L_x_4548) ;  /* 0x000000000f087348 */ /* 0x000fea0003c00000 */
[----:B------:R0:W1:Y:S02]  /*12e60*/  SHFL.IDX P6, R14, R13, R12, R11 ;  /* 0x0000000c0d0e7389 */ /* 0x00006400000c000b */
[----:B01----:R-:W-:Y:S01]  /*12e70*/  ENDCOLLECTIVE ;  /* 0x000000000000791b */ /* 0x003fe20003800000 */
.L_x_4548:
[----:B------:R-:W-:Y:S01]  /*12e80*/  IMAD.MOV.U32 R0, RZ, RZ, R14 ;  /* 0x000000ffff007224 */ /* 0x000fe200078e000e */
[----:B------:R-:W-:Y:S06]  /*12e90*/  BRA `(.L_x_4549) ;  /* 0xffffffbc00947947 */ /* 0x000fec000383ffff */
.L_x_4453:
[----:B------:R-:W-:Y:S01]  /*12ea0*/  BSSY B0, `(.L_x_4550) ;  /* 0x0000008000007945 */ /* 0x000fe20003800000 */
[----:B------:R-:W-:Y:S01]  /*12eb0*/  IMAD.MOV.U32 R13, RZ, RZ, R4 ;  /* 0x000000ffff0d7224 */ /* 0x000fe200078e0004 */
[----:B------:R-:W-:Y:S01]  /*12ec0*/  MOV R15, 0xffffffff ;  /* 0xffffffff000f7802 */ /* 0x000fe20000000f00 */
[----:B------:R-:W-:Y:S02]  /*12ed0*/  IMAD.MOV.U32 R12, RZ, RZ, RZ ;  /* 0x000000ffff0c7224 */ /* 0x000fe400078e00ff */
[----:B------:R-:W-:-:S07]  /*12ee0*/  IMAD.MOV.U32 R11, RZ, RZ, 0x181f ;  /* 0x0000181fff0b7424 */ /* 0x000fce00078e00ff */
[----:B------:R-:W-:Y:S05]  /*12ef0*/  WARPSYNC.COLLECTIVE R15, `(.L_x_4551) ;  /* 0x000000000f087348 */ /* 0x000fea0003c00000 */
[----:B------:R0:W1:Y:S02]  /*12f00*/  SHFL.IDX P6, R14, R13, R12, R11 ;  /* 0x0000000c0d0e7389 */ /* 0x00006400000c000b */
[----:B01----:R-:W-:Y:S01]  /*12f10*/  ENDCOLLECTIVE ;  /* 0x000000000000791b */ /* 0x003fe20003800000 */
.L_x_4551:
[----:B------:R-:W-:Y:S05]  /*12f20*/  BSYNC B0 ;  /* 0x0000000000007941 */ /* 0x000fea0003800000 */
.L_x_4550:
[----:B------:R-:W-:Y:S01]  /*12f30*/  IMAD.MOV.U32 R13, RZ, RZ, R5 ;  /* 0x000000ffff0d7224 */ /* 0x000fe200078e0005 */
[----:B------:R0:W5:Y:S01]  /*12f40*/  LDL.LU R9, [R1+0x24] ;  /* 0x0000240001097983 */ /* 0x0001620000300800 */
[----:B------:R-:W-:Y:S02]  /*12f50*/  IMAD.MOV.U32 R12, RZ, RZ, RZ ;  /* 0x000000ffff0c7224 */ /* 0x000fe400078e00ff */
[----:B------:R-:W-:Y:S01]  /*12f60*/  IMAD.MOV.U32 R11, RZ, RZ, 0x181f ;  /* 0x0000181fff0b7424 */ /* 0x000fe200078e00ff */
[----:B------:R0:W5:Y:S01]  /*12f70*/  LDL.LU R7, [R1+0x28] ;  /* 0x0000280001077983 */ /* 0x0001620000300800 */
[----:B------:R-:W-:Y:S02]  /*12f80*/  IMAD.MOV.U32 R15, RZ, RZ, -0x1 ;  /* 0xffffffffff0f7424 */ /* 0x000fe400078e00ff */
[----:B------:R-:W-:Y:S01]  /*12f90*/  IMAD.MOV.U32 R2, RZ, RZ, R14 ;  /* 0x000000ffff027224 */ /* 0x000fe200078e000e */
[----:B------:R0:W5:Y:S06]  /*12fa0*/  LDL R10, [R1] ;  /* 0x00000000010a7983 */ /* 0x00016c0000100800 */
[----:B0----5:R-:W-:Y:S05]  /*12fb0*/  WARPSYNC.COLLECTIVE R15, `(.L_x_4552) ;  /* 0x000000000f087348 */ /* 0x021fea0003c00000 */
[----:B------:R1:W2:Y:S02]  /*12fc0*/  SHFL.IDX P6, R14, R13, R12, R11 ;  /* 0x0000000c0d0e7389 */ /* 0x0002a400000c000b */
[----:B012--5:R-:W-:Y:S01]  /*12fd0*/  ENDCOLLECTIVE ;  /* 0x000000000000791b */ /* 0x027fe20003800000 */
.L_x_4552:
        /* <DEDUP_REMOVED lines=10> */
[----:B--2---:R-:W-:Y:S02]  /*13080*/  ISETP.GE.AND P6, PT, R13, R0, PT ;  /* 0x000000000d00720c */ /* 0x004fe40003fc6270 */
[----:B------:R-:W-:Y:S02]  /*13090*/  MOV R13, R4 ;  /* 0x00000004000d7202 */ /* 0x000fe40000000f00 */
[----:B---3--:R-:W-:Y:S01]  /*130a0*/  ISETP.GE.AND P5, PT, R12, R0, PT ;  /* 0x000000000c00720c */ /* 0x008fe20003fa6270 */
[----:B------:R-:W-:-:S08]  /*130b0*/  IMAD.MOV.U32 R12, RZ, RZ, 0x1 ;  /* 0x00000001ff0c7424 */ /* 0x000fd000078e00ff */
        /* <DEDUP_REMOVED lines=15> */
[----:B------:R-:W-:-:S04]  /*131b0*/  LOP3.LUT R17, R17, 0xffffff7f, RZ, 0xc0, !PT ;  /* 0xffffff7f11117812 */ /* 0x000fc800078ec0ff */
[----:B------:R-:W-:-:S04]  /*131c0*/  LOP3.LUT R17, R17, 0xfffffffb, RZ, 0xc0, !PT ;  /* 0xfffffffb11117812 */ /* 0x000fc800078ec0ff */
[----:B------:R-:W-:Y:S02]  /*131d0*/  @P6 LOP3.LUT R17, R17, 0x4, RZ, 0xfc, !PT ;  /* 0x0000000411116812 */ /* 0x000fe400078efcff */
[----:B------:R-:W-:Y:S02]  /*131e0*/  @!P4 LEA R3, P6, R8, R3, 0x1 ;  /* 0x000000030803c211 */ /* 0x000fe400078c08ff */
[----:B------:R-:W-:-:S03]  /*131f0*/  @P5 LOP3.LUT R17, R17, 0x80, RZ, 0xfc, !PT ;  /* 0x0000008011115812 */ /* 0x000fc600078efcff */
[----:B------:R-:W-:Y:S01]  /*13200*/  @!P4 IMAD.X R2, RZ, RZ, R2, P6 ;  /* 0x000000ffff02c224 */ /* 0x000fe200030e0602 */
[----:B------:R-:W-:-:S04]  /*13210*/  LOP3.LUT P5, RZ, R17, 0x20, RZ, 0xc0, !PT ;  /* 0x0000002011ff7812 */ /* 0x000fc800078ac0ff */
        /* <DEDUP_REMOVED lines=14> */
.L_x_4553:
[C---:B------:R-:W-:Y:S02]  /*13300*/  @!P5 LEA R9, R10.reuse, UR38, 0x1 ;  /* 0x000000260a09dc11 */ /* 0x040fe4000f8e08ff */
[----:B------:R-:W-:Y:S01]  /*13310*/  @!P4 LEA R7, R10, UR38, 0x1 ;  /* 0x000000260a07cc11 */ /* 0x000fe2000f8e08ff */
[----:B------:R-:W-:Y:S02]  /*13320*/  IMAD.MOV.U32 R13, RZ, RZ, R5 ;  /* 0x000000ffff0d7224 */ /* 0x000fe400078e0005 */
[----:B------:R-:W-:-:S07]  /*13330*/  IMAD.MOV.U32 R6, RZ, RZ, R14 ;  /* 0x000000ffff067224 */ /* 0x000fce00078e000e */
[----:B------:R-:W-:Y:S05]  /*13340*/  WARPSYNC.COLLECTIVE R15, `(.L_x_4554) ;  /* 0x000000000f087348 */ /* 0x000fea0003c00000 */
[----:B------:R0:W1:Y:S02]  /*13350*/  SHFL.IDX P6, R14, R13, R12, R11 ;  /* 0x0000000c0d0e7389 */ /* 0x00006400000c000b */
[----:B01----:R-:W-:Y:S01]  /*13360*/  ENDCOLLECTIVE ;  /* 0x000000000000791b */ /* 0x003fe20003800000 */
.L_x_4554:
        /* <DEDUP_REMOVED lines=17> */
.L_x_4555:
[----:B------:R-:W-:Y:S01]  /*13480*/  @!P4 LEA R7, R10, UR38, 0x1 ;  /* 0x000000260a07cc11 */ /* 0x000fe2000f8e08ff */
[----:B------:R-:W-:Y:S02]  /*13490*/  IMAD.MOV.U32 R13, RZ, RZ, R5 ;  /* 0x000000ffff0d7224 */ /* 0x000fe400078e0005 */
[----:B------:R-:W-:-:S07]  /*134a0*/  IMAD.MOV.U32 R6, RZ, RZ, R14 ;  /* 0x000000ffff067224 */ /* 0x000fce00078e000e */
[----:B------:R-:W-:Y:S05]  /*134b0*/  WARPSYNC.COLLECTIVE R15, `(.L_x_4556) ;  /* 0x000000000f087348 */ /* 0x000fea0003c00000 */
[----:B------:R0:W1:Y:S02]  /*134c0*/  SHFL.IDX P6, R14, R13, R12, R11 ;  /* 0x0000000c0d0e7389 */ /* 0x00006400000c000b */
[----:B01----:R-:W-:Y:S01]  /*134d0*/  ENDCOLLECTIVE ;  /* 0x000000000000791b */ /* 0x003fe20003800000 */
.L_x_4556:
        /* <DEDUP_REMOVED lines=17> */
.L_x_4557:
[----:B------:R-:W-:Y:S01]  /*135f0*/  IMAD.MOV.U32 R13, RZ, RZ, R5 ;  /* 0x000000ffff0d7224 */ /* 0x000fe200078e0005 */
[----:B------:R-:W-:-:S07]  /*13600*/  MOV R6, R14 ;  /* 0x0000000e00067202 */ /* 0x000fce0000000f00 */
[----:B------:R-:W-:Y:S05]  /*13610*/  WARPSYNC.COLLECTIVE R15, `(.L_x_4558) ;  /* 0x000000000f087348 */ /* 0x000fea0003c00000 */
[----:B------:R0:W1:Y:S02]  /*13620*/  SHFL.IDX P6, R14, R13, R12, R11 ;  /* 0x0000000c0d0e7389 */ /* 0x00006400000c000b */
[----:B01----:R-:W-:Y:S01]  /*13630*/  ENDCOLLECTIVE ;  /* 0x000000000000791b */ /* 0x003fe20003800000 */
.L_x_4558:
[----:B------:R-:W-:Y:S01]  /*13640*/  ULDC.64 UR4, c[0x0][0x208] ;  /* 0x0000820000047ab9 */ /* 0x000fe20000000a00 */
[----:B------:R-:W-:Y:S02]  /*13650*/  IMAD.MOV.U32 R13, RZ, RZ, R4 ;  /* 0x000000ffff0d7224 */ /* 0x000fe400078e0004 */
        /* <DEDUP_REMOVED lines=14> */
.L_x_4559:
[----:B------:R-:W0:Y:S01]  /*13740*/  S2R R7, SR_TID.X ;  /* 0x0000000000077919 */ /* 0x000e220000002100 */
[----:B------:R-:W-:Y:S02]  /*13750*/  IMAD.MOV.U32 R13, RZ, RZ, R5 ;  /* 0x000000ffff0d7224 */ /* 0x000fe400078e0005 */
[----:B------:R-:W-:-:S07]  /*13760*/  IMAD.MOV.U32 R6, RZ, RZ, R14 ;  /* 0x000000ffff067224 */ /* 0x000fce00078e000e */
[----:B0-----:R-:W-:Y:S05]  /*13770*/  WARPSYNC.COLLECTIVE R15, `(.L_x_4560) ;  /* 0x000000000f087348 */ /* 0x001fea0003c00000 */
[----:B------:R1:W2:Y:S02]  /*13780*/  SHFL.IDX P6, R14, R13, R12, R11 ;  /* 0x0000000c0d0e7389 */ /* 0x0002a400000c000b */
[----:B012---:R-:W-:Y:S01]  /*13790*/  ENDCOLLECTIVE ;  /* 0x000000000000791b */ /* 0x007fe20003800000 */
.L_x_4560:
[----:B------:R-:W-:Y:S01]  /*137a0*/  ULDC.64 UR4, c[0x0][0x208] ;  /* 0x0000820000047ab9 */ /* 0x000fe20000000a00 */
[----:B------:R-:W-:Y:S02]  /*137b0*/  IMAD.MOV.U32 R13, RZ, RZ, R4 ;  /* 0x000000ffff0d7224 */ /* 0x000fe400078e0004 */
[----:B------:R-:W-:Y:S01]  /*137c0*/  IMAD.MOV.U32 R12, RZ, RZ, 0x5 ;  /* 0x00000005ff0c7424 */ /* 0x000fe200078e00ff */
[----:B------:R-:W-:-:S05]  /*137d0*/  @!P5 LEA R8, P6, R8, R14, 0x1 ;  /* 0x0000000e0808d211 */ /* 0x000fca00078c08ff */
[----:B------:R-:W-:Y:S01]  /*137e0*/  @!P5 IMAD.X R21, RZ, RZ, R6, P6 ;  /* 0x000000ffff15d224 */ /* 0x000fe200030e0606 */
[C---:B------:R-:W-:Y:S02]  /*137f0*/  LOP3.LUT P6, RZ, R17.reuse, 0x8, RZ, 0xc0, !PT ;  /* 0x0000000811ff7812 */ /* 0x040fe400078cc0ff */
[----:B------:R-:W-:-:S11]  /*13800*/  LOP3.LUT P5, RZ, R17, 0x80, RZ, 0xc0, !PT ;  /* 0x0000008011ff7812 */ /* 0x000fd600078ac0ff */
[C---:B------:R-:W-:Y:S01]  /*13810*/  @!P6 LEA R9, R10.reuse, UR38, 0x1 ;  /* 0x000000260a09ec11 */ /* 0x040fe2000f8e08ff */
[----:B------:R-:W-:Y:S01]  /*13820*/  @!P6 IMAD.MOV.U32 R3, RZ, RZ, R21 ;  /* 0x000000ffff03e224 */ /* 0x000fe200078e0015 */
[----:B------:R-:W-:Y:S01]  /*13830*/  @!P6 MOV R2, R8 ;  /* 0x000000080002e202 */ /* 0x000fe20000000f00 */
[----:B------:R-:W-:Y:S01]  /*13840*/  IMAD.SHL.U32 R8, R7, 0x8, RZ ;  /* 0x0000000807087824 */ /* 0x000fe200078e00ff */
[----:B------:R-:W-:-:S03]  /*13850*/  @!P4 LEA R7, R10, UR38, 0x1 ;  /* 0x000000260a07cc11 */ /* 0x000fc6000f8e08ff */
[----:B------:R-:W-:Y:S01]  /*13860*/  @!PT LDS RZ, [RZ] ;  /* 0x00000000fffff984 */ /* 0x000fe20000000800 */
[----:B------:R-:W-:Y:S01]  /*13870*/  @!PT LDS RZ, [RZ] ;  /* 0x00000000fffff984 */ /* 0x000fe20000000800 */
[----:B------:R-:W-:Y:S01]  /*13880*/  @!PT LDS RZ, [RZ] ;  /* 0x00000000fffff984 */ /* 0x000fe20000000800 */
[----:B------:R0:W-:Y:S01]  /*13890*/  @!P6 LDGSTS.E.BYPASS.LTC128B.128 [R9+0x24400], desc[UR4][R2.64], !P3 ;  /* 0x244000000209efae */ /* 0x0001e2000d901d44 */
[----:B------:R-:W-:-:S03]  /*138a0*/  LOP3.LUT R8, R8, 0x38, RZ, 0xc0, !PT ;  /* 0x0000003808087812 */ /* 0x000fc600078ec0ff */
[----:B------:R0:W-:Y:S04]  /*138b0*/  @!P6 LDGSTS.E.BYPASS.LTC128B.128 [R9+0x28400], desc[UR4][R2.64+0x80], !P0 ;  /* 0x284000800209efae */ /* 0x0001e8000c101d44 */
[----:B------:R0:W-:Y:S04]  /*138c0*/  @!P6 LDGSTS.E.BYPASS.LTC128B.128 [R9+0x2c400], desc[UR4][R2.64+0x100], !P1 ;  /* 0x2c4001000209efae */ /* 0x0001e8000c901d44 */
[----:B------:R0:W-:Y:S02]  /*138d0*/  @!P6 LDGSTS.E.BYPASS.LTC128B.128 [R9+0x30400], desc[UR4][R2.64+0x180], !P2 ;  /* 0x304001800209efae */ /* 0x0001e4000d101d44 */
[----:B0-----:R-:W-:Y:S05]  /*138e0*/  WARPSYNC.COLLECTIVE R15, `(.L_x_4561) ;  /* 0x000000000f087348 */ /* 0x001fea0003c00000 */
[----:B------:R1:W2:Y:S02]  /*138f0*/  SHFL.IDX P6, R14, R13, R12, R11 ;  /* 0x0000000c0d0e7389 */ /* 0x0002a400000c000b */
[----:B012---:R-:W-:Y:S01]  /*13900*/  ENDCOLLECTIVE ;  /* 0x000000000000791b */ /* 0x007fe20003800000 */
.L_x_4561:
[----:B------:R-:W-:Y:S02]  /*13910*/  IMAD.MOV.U32 R13, RZ, RZ, R5 ;  /* 0x000000ffff0d7224 */ /* 0x000fe400078e0005 */
[----:B------:R-:W-:-:S07]  /*13920*/  IMAD.MOV.U32 R6, RZ, RZ, R14 ;  /* 0x000000ffff067224 */ /* 0x000fce00078e000e */
[----:B------:R-:W-:Y:S05]  /*13930*/  WARPSYNC.COLLECTIVE R15, `(.L_x_4562) ;  /* 0x000000000f087348 */ /* 0x000fea0003c00000 */
[----:B------:R0:W1:Y:S02]  /*13940*/  SHFL.IDX P6, R14, R13, R12, R11 ;  /* 0x0000000c0d0e7389 */ /* 0x00006400000c000b */
[----:B01----:R-:W-:Y:S01]  /*13950*/  ENDCOLLECTIVE ;  /* 0x000000000000791b */ /* 0x003fe20003800000 */
.L_x_4562:
[----:B------:R-:W-:Y:S01]  /*13960*/  ULDC.64 UR4, c[0x0][0x208] ;  /* 0x0000820000047ab9 */ /* 0x000fe20000000a00 */
[----:B------:R-:W-:Y:S02]  /*13970*/  IMAD.MOV.U32 R13, RZ, RZ, R4 ;  /* 0x000000ffff0d7224 */ /* 0x000fe400078e0004 */
[----:B------:R-:W-:Y:S01]  /*13980*/  IMAD.MOV.U32 R12, RZ, RZ, 0x6 ;  /* 0x00000006ff0c7424 */ /* 0x000fe200078e00ff */
[----:B------:R-:W-:-:S04]  /*13990*/  @!P4 LEA R14, P6, R8, R14, 0x1 ;  /* 0x0000000e080ec211 */ /* 0x000fc800078c08ff */
[----:B------:R-:W-:Y:S01]  /*139a0*/  @!P4 IADD3.X R21, RZ, R6, RZ, P6, !PT ;  /* 0x00000006ff15c210 */ /* 0x000fe200037fe4ff */
[----:B------:R-:W-:-:S04]  /*139b0*/  @!P4 IMAD.MOV.U32 R2, RZ, RZ, R14 ;  /* 0x000000ffff02c224 */ /* 0x000fc800078e000e */
        /* <DEDUP_REMOVED lines=12> */
.L_x_4563:
[----:B------:R-:W-:Y:S02]  /*13a80*/  IMAD.MOV.U32 R13, RZ, RZ, R5 ;  /* 0x000000ffff0d7224 */ /* 0x000fe400078e0005 */
[----:B------:R-:W-:-:S07]  /*13a90*/  IMAD.MOV.U32 R6, RZ, RZ, R14 ;  /* 0x000000ffff067224 */ /* 0x000fce00078e000e */
[----:B------:R-:W-:Y:S05]  /*13aa0*/  WARPSYNC.COLLECTIVE R15, `(.L_x_4564) ;  /* 0x000000000f087348 */ /* 0x000fea0003c00000 */
[----:B------:R0:W1:Y:S02]  /*13ab0*/  SHFL.IDX P6, R14, R13, R12, R11 ;  /* 0x0000000c0d0e7389 */ /* 0x00006400000c000b */
[----:B01----:R-:W-:Y:S01]  /*13ac0*/  ENDCOLLECTIVE ;  /* 0x000000000000791b */ /* 0x003fe20003800000 */
.L_x_4564:
[----:B------:R-:W-:Y:S01]  /*13ad0*/  ULDC.64 UR4, c[0x0][0x208] ;  /* 0x0000820000047ab9 */ /* 0x000fe20000000a00 */
[----:B------:R-:W-:Y:S02]  /*13ae0*/  IMAD.MOV.U32 R13, RZ, RZ, R4 ;  /* 0x000000ffff0d7224 */ /* 0x000fe400078e0004 */
[----:B------:R-:W-:Y:S01]  /*13af0*/  IMAD.MOV.U32 R12, RZ, RZ, 0x7 ;  /* 0x00000007ff0c7424 */ /* 0x000fe200078e00ff */
[----:B------:R-:W-:-:S04]  /*13b00*/  @!P5 LEA R14, P6, R8, R14, 0x1 ;  /* 0x0000000e080ed211 */ /* 0x000fc800078c08ff */
[----:B------:R-:W-:Y:S01]  /*13b10*/  @!P5 IADD3.X R9, RZ, R6, RZ, P6, !PT ;  /* 0x00000006ff09d210 */ /* 0x000fe200037fe4ff */
[----:B------:R-:W-:-:S04]  /*13b20*/  @!P5 IMAD.MOV.U32 R2, RZ, RZ, R14 ;  /* 0x000000ffff02d224 */ /* 0x000fc800078e000e */
        /* <DEDUP_REMOVED lines=11> */
.L_x_4565:
[----:B------:R-:W-:Y:S02]  /*13be0*/  IMAD.MOV.U32 R13, RZ, RZ, R5 ;  /* 0x000000ffff0d7224 */ /* 0x000fe400078e0005 */
[----:B------:R-:W-:-:S07]  /*13bf0*/  IMAD.MOV.U32 R6, RZ, RZ, R14 ;  /* 0x000000ffff067224 */ /* 0x000fce00078e000e */
[----:B------:R-:W-:Y:S05]  /*13c00*/  WARPSYNC.COLLECTIVE R15, `(.L_x_4566) ;  /* 0x000000000f087348 */ /* 0x000fea0003c00000 */
[----:B------:R0:W1:Y:S02]  /*13c10*/  SHFL.IDX P6, R14, R13, R12, R11 ;  /* 0x0000000c0d0e7389 */ /* 0x00006400000c000b */
[----:B01----:R-:W-:Y:S01]  /*13c20*/  ENDCOLLECTIVE ;  /* 0x000000000000791b */ /* 0x003fe20003800000 */
.L_x_4566:
[----:B------:R-:W-:Y:S05]  /*13c30*/  BRA `(.L_x_4567) ;  /* 0xffffffbc00347947 */ /* 0x000fea000383ffff */
.L_x_4456:
[----:B0-----:R-:W-:-:S04]  /*13c40*/  MOV R3, UR38 ;  /* 0x0000002600037c02 */ /* 0x001fc80008000f00 */
[----:B------:R0:W3:Y:S03]  /*13c50*/  SYNCS.PHASECHK.TRANS64.TRYWAIT P0, [R3+URZ+0x32420], R2 ;  /* 0x03242002030075a7 */ /* 0x0000e6000800017f */
[----:B---3--:R-:W-:Y:S05]  /*13c60*/  @!P0 NANOSLEEP.SYNCS 0x989680 ;  /* 0x009896800000895d */ /* 0x008fea0003900000 */
[----:B------:R-:W3:Y:S02]  /*13c70*/  @!P0 SYNCS.PHASECHK.TRANS64 P0, [R3+URZ+0x32420], R2 ;  /* 0x03242002030085a7 */ /* 0x000ee4000800007f */
[----:B---3--:R-:W-:Y:S05]  /*13c80*/  @!P0 BRA `(.L_x_4456) ;  /* 0xfffffffc00ec8947 */ /* 0x008fea000383ffff */
[----:B------:R-:W-:Y:S05]  /*13c90*/  BRA `(.L_x_4568) ;  /* 0xffffffbc00a87947 */ /* 0x000fea000383ffff */
.L_x_4459:
[----:B0-----:R-:W-:-:S04]  /*13ca0*/  IMAD.U32 R3, RZ, RZ, UR38 ;  /* 0x00000026ff037e24 */ /* 0x001fc8000f8e00ff */
[----:B------:R0:W3:Y:S03]  /*13cb0*/  SYNCS.PHASECHK.TRANS64.TRYWAIT P0, [R3+URZ+0x32460], R2 ;  /* 0x03246002030075a7 */ /* 0x0000e6000800017f */
[----:B---3--:R-:W-:Y:S05]  /*13cc0*/  @!P0 NANOSLEEP.SYNCS 0x989680 ;  /* 0x009896800000895d */ /* 0x008fea0003900000 */
[----:B------:R-:W3:Y:S02]  /*13cd0*/  @!P0 SYNCS.PHASECHK.TRANS64 P0, [R3+URZ+0x32460], R2 ;  /* 0x03246002030085a7 */ /* 0x000ee4000800007f */
[----:B---3--:R-:W-:Y:S05]  /*13ce0*/  @!P0 BRA `(.L_x_4459) ;  /* 0xfffffffc00ec8947 */ /* 0x008fea000383ffff */
[----:B------:R-:W-:Y:S05]  /*13cf0*/  BRA `(.L_x_4569) ;  /* 0xffffffbc00b47947 */ /* 0x000fea000383ffff */
.L_x_4471:
[----:B-1----:R-:W-:-:S04]  /*13d00*/  IMAD.U32 R3, RZ, RZ, UR38 ;  /* 0x00000026ff037e24 */ /* 0x002fc8000f8e00ff */
[----:B------:R1:W3:Y:S03]  /*13d10*/  SYNCS.PHASECHK.TRANS64.TRYWAIT P0, [R3+URZ+0x32448], R2 ;  /* 0x03244802030075a7 */ /* 0x0002e6000800017f */
[----:B---3--:R-:W-:Y:S05]  /*13d20*/  @!P0 NANOSLEEP.SYNCS 0x989680 ;  /* 0x009896800000895d */ /* 0x008fea0003900000 */
[----:B------:R-:W3:Y:S02]  /*13d30*/  @!P0 SYNCS.PHASECHK.TRANS64 P0, [R3+URZ+0x32448], R2 ;  /* 0x03244802030085a7 */ /* 0x000ee4000800007f */
[----:B---3--:R-:W-:Y:S05]  /*13d40*/  @!P0 BRA `(.L_x_4471) ;  /* 0xfffffffc00ec8947 */ /* 0x008fea000383ffff */
[----:B------:R-:W-:Y:S05]  /*13d50*/  BRA `(.L_x_4570) ;  /* 0xffffffc400b07947 */ /* 0x000fea000383ffff */
.L_x_4476:
[----:B01----:R-:W-:-:S04]  /*13d60*/  IMAD.U32 R3, RZ, RZ, UR38 ;  /* 0x00000026ff037e24 */ /* 0x003fc8000f8e00ff */
[----:B------:R0:W1:Y:S03]  /*13d70*/  SYNCS.PHASECHK.TRANS64.TRYWAIT P0, [R3+URZ+0x32468], R2 ;  /* 0x03246802030075a7 */ /* 0x000066000800017f */
[----:B-1----:R-:W-:Y:S05]  /*13d80*/  @!P0 NANOSLEEP.SYNCS 0x989680 ;  /* 0x009896800000895d */ /* 0x002fea0003900000 */
[----:B------:R-:W1:Y:S02]  /*13d90*/  @!P0 SYNCS.PHASECHK.TRANS64 P0, [R3+URZ+0x32468], R2 ;  /* 0x03246802030085a7 */ /* 0x000e64000800007f */
[----:B-1----:R-:W-:Y:S05]  /*13da0*/  @!P0 BRA `(.L_x_4476) ;  /* 0xfffffffc00ec8947 */ /* 0x002fea000383ffff */
[----:B------:R-:W-:Y:S05]  /*13db0*/  BRA `(.L_x_4571) ;  /* 0xffffffc800107947 */ /* 0x000fea000383ffff */
.L_x_4487:
[----:B-1----:R-:W-:-:S04]  /*13dc0*/  IMAD.U32 R3, RZ, RZ, UR38 ;  /* 0x00000026ff037e24 */ /* 0x002fc8000f8e00ff */
[----:B------:R1:W3:Y:S03]  /*13dd0*/  SYNCS.PHASECHK.TRANS64.TRYWAIT P0, [R3+URZ+0x32440], R2 ;  /* 0x03244002030075a7 */ /* 0x0002e6000800017f */
[----:B---3--:R-:W-:Y:S05]  /*13de0*/  @!P0 NANOSLEEP.SYNCS 0x989680 ;  /* 0x009896800000895d */ /* 0x008fea0003900000 */
[----:B------:R-:W3:Y:S02]  /*13df0*/  @!P0 SYNCS.PHASECHK.TRANS64 P0, [R3+URZ+0x32440], R2 ;  /* 0x03244002030085a7 */ /* 0x000ee4000800007f */
[----:B---3--:R-:W-:Y:S05]  /*13e00*/  @!P0 BRA `(.L_x_4487) ;  /* 0xfffffffc00ec8947 */ /* 0x008fea000383ffff */
[----:B------:R-:W-:Y:S05]  /*13e10*/  BRA `(.L_x_4572) ;  /* 0xffffffcc008c7947 */ /* 0x000fea000383ffff */
.L_x_4492:
[----:B01-3--:R-:W-:-:S04]  /*13e20*/  IMAD.U32 R3, RZ, RZ, UR38 ;  /* 0x00000026ff037e24 */ /* 0x00bfc8000f8e00ff */
[----:B------:R0:W1:Y:S03]  /*13e30*/  SYNCS.PHASECHK.TRANS64.TRYWAIT P0, [R3+URZ+0x32460], R2 ;  /* 0x03246002030075a7 */ /* 0x000066000800017f */
[----:B-1----:R-:W-:Y:S05]  /*13e40*/  @!P0 NANOSLEEP.SYNCS 0x989680 ;  /* 0x009896800000895d */ /* 0x002fea0003900000 */
[----:B------:R-:W1:Y:S02]  /*13e50*/  @!P0 SYNCS.PHASECHK.TRANS64 P0, [R3+URZ+0x32460], R2 ;  /* 0x03246002030085a7 */ /* 0x000e64000800007f */
[----:B-1----:R-:W-:Y:S05]  /*13e60*/  @!P0 BRA `(.L_x_4492) ;  /* 0xfffffffc00ec8947 */ /* 0x002fea000383ffff */
[----:B------:R-:W-:Y:S05]  /*13e70*/  BRA `(.L_x_4573) ;  /* 0xffffffcc00f07947 */ /* 0x000fea000383ffff */
.L_x_4504:
[----:B-1----:R-:W-:-:S04]  /*13e80*/  IMAD.U32 R3, RZ, RZ, UR38 ;  /* 0x00000026ff037e24 */ /* 0x002fc8000f8e00ff */
[----:B------:R1:W3:Y:S03]  /*13e90*/  SYNCS.PHASECHK.TRANS64.TRYWAIT P0, [R3+URZ+0x32448], R2 ;  /* 0x03244802030075a7 */ /* 0x0002e6000800017f */
[----:B---3--:R-:W-:Y:S05]  /*13ea0*/  @!P0 NANOSLEEP.SYNCS 0x989680 ;  /* 0x009896800000895d */ /* 0x008fea0003900000 */
[----:B------:R-:W3:Y:S02]  /*13eb0*/  @!P0 SYNCS.PHASECHK.TRANS64 P0, [R3+URZ+0x32448], R2 ;  /* 0x03244802030085a7 */ /* 0x000ee4000800007f */
[----:B---3--:R-:W-:Y:S05]  /*13ec0*/  @!P0 BRA `(.L_x_4504) ;  /* 0xfffffffc00ec8947 */ /* 0x008fea000383ffff */
[----:B------:R-:W-:Y:S05]  /*13ed0*/  BRA `(.L_x_4574) ;  /* 0xffffffd400787947 */ /* 0x000fea000383ffff */
.L_x_4509:
[----:B-1----:R-:W-:-:S04]  /*13ee0*/  MOV R3, UR38 ;  /* 0x0000002600037c02 */ /* 0x002fc80008000f00 */
[----:B------:R1:W3:Y:S03]  /*13ef0*/  SYNCS.PHASECHK.TRANS64.TRYWAIT P0, [R3+URZ+0x32468], R2 ;  /* 0x03246802030075a7 */ /* 0x0002e6000800017f */
[----:B---3--:R-:W-:Y:S05]  /*13f00*/  @!P0 NANOSLEEP.SYNCS 0x989680 ;  /* 0x009896800000895d */ /* 0x008fea0003900000 */
[----:B------:R-:W3:Y:S02]  /*13f10*/  @!P0 SYNCS.PHASECHK.TRANS64 P0, [R3+URZ+0x32468], R2 ;  /* 0x03246802030085a7 */ /* 0x000ee4000800007f */
[----:B---3--:R-:W-:Y:S05]  /*13f20*/  @!P0 BRA `(.L_x_4509) ;  /* 0xfffffffc00ec8947 */ /* 0x008fea000383ffff */
[----:B------:R-:W-:Y:S05]  /*13f30*/  BRA `(.L_x_4575) ;  /* 0xffffffd400dc7947 */ /* 0x000fea000383ffff */
.L_x_4516:
[----:B-1----:R1:W3:Y:S02]  /*13f40*/  SYNCS.PHASECHK.TRANS64.TRYWAIT P0, [R2+URZ+0x32420], R3 ;  /* 0x03242003020075a7 */ /* 0x0022e4000800017f */
[----:B---3--:R-:W-:Y:S05]  /*13f50*/  @!P0 NANOSLEEP.SYNCS 0x989680 ;  /* 0x009896800000895d */ /* 0x008fea0003900000 */
[----:B------:R-:W3:Y:S02]  /*13f60*/  @!P0 SYNCS.PHASECHK.TRANS64 P0, [R2+URZ+0x32420], R3 ;  /* 0x03242003020085a7 */ /* 0x000ee4000800007f */
[----:B---3--:R-:W-:Y:S05]  /*13f70*/  @!P0 BRA `(.L_x_4516) ;  /* 0xfffffffc00f08947 */ /* 0x008fea000383ffff */
[----:B------:R-:W-:Y:S05]  /*13f80*/  BRA `(.L_x_4576) ;  /* 0xffffffd800fc7947 */ /* 0x000fea000383ffff */
.L_x_4517:
[----:B------:R-:W3:Y:S01]  /*13f90*/  S2R R4, SR_TID.X ;  /* 0x0000000000047919 */ /* 0x000ee20000002100 */
[----:B------:R-:W-:Y:S01]  /*13fa0*/  BSSY B0, `(.L_x_4577) ;  /* 0x000000a000007945 */ /* 0x000fe20003800000 */
[----:B------:R-:W-:Y:S02]  /*13fb0*/  IMAD.MOV.U32 R12, RZ, RZ, RZ ;  /* 0x000000ffff0c7224 */ /* 0x000fe400078e00ff */
[----:B------:R-:W-:Y:S02]  /*13fc0*/  IMAD.MOV.U32 R11, RZ, RZ, 0x1f ;  /* 0x0000001fff0b7424 */ /* 0x000fe400078e00ff */
[----:B------:R-:W-:Y:S01]  /*13fd0*/  IMAD.MOV.U32 R15, RZ, RZ, -0x1 ;  /* 0xffffffffff0f7424 */ /* 0x000fe200078e00ff */
[----:B---3--:R-:W-:-:S04]  /*13fe0*/  SHF.R.U32.HI R4, RZ, 0x5, R4 ;  /* 0x00000005ff047819 */ /* 0x008fc80000011604 */
[----:B------:R-:W-:-:S05]  /*13ff0*/  LOP3.LUT R4, R4, 0x3, RZ, 0xc0, !PT ;  /* 0x0000000304047812 */ /* 0x000fca00078ec0ff */
[----:B------:R-:W-:-:S07]  /*14000*/  IMAD.MOV.U32 R13, RZ, RZ, R4 ;  /* 0x000000ffff0d7224 */ /* 0x000fce00078e0004 */
[----:B012---:R-:W-:Y:S05]  /*14010*/  WARPSYNC.COLLECTIVE R15, `(.L_x_4578) ;  /* 0x000000000f087348 */ /* 0x007fea0003c00000 */
[----:B--2---:R2:W3:Y:S02]  /*14020*/  SHFL.IDX P6, R14, R13, R12, R11 ;  /* 0x0000000c0d0e7389 */ /* 0x0044e400000c000b */
[----:B0123--:R-:W-:Y:S01]  /*14030*/  ENDCOLLECTIVE ;  /* 0x000000000000791b */ /* 0x00ffe20003800000 */
.L_x_4578:
[----:B------:R-:W-:Y:S05]  /*14040*/  BSYNC B0 ;  /* 0x0000000000007941 */ /* 0x000fea0003800000 */
.L_x_4577:
[----:B------:R-:W-:Y:S05]  /*14050*/  BRA `(.L_x_4579) ;  /* 0xffffffd800e07947 */ /* 0x000fea000383ffff */
.L_x_4518:
[----:B------:R-:W-:Y:S01]  /*14060*/  BSSY B0, `(.L_x_4580) ;  /* 0x0000006000007945 */ /* 0x000fe20003800000 */
[----:B------:R-:W-:-:S07]  /*14070*/  IMAD.MOV.U32 R15, RZ, RZ, -0x1 ;  /* 0xffffffffff0f7424 */ /* 0x000fce00078e00ff */
[----:B01----:R-:W-:Y:S05]  /*14080*/  WARPSYNC.COLLECTIVE R15, `(.L_x_4581) ;  /* 0x000000000f0c7348 */ /* 0x003fea0003c00000 */
[----:B------:R-:W-:Y:S02]  /*14090*/  ELECT P6, UR62, PT ;  /* 0x00000000003e782f */ /* 0x000fe400038c0000 */
[----:B------:R-:W-:Y:S01]  /*140a0*/  MOV R14, UR62 ;  /* 0x0000003e000e7c02 */ /* 0x000fe20008000f00 */
[----:B01----:R-:W-:Y:S10]  /*140b0*/  ENDCOLLECTIVE ;  /* 0x000000000000791b */ /* 0x003ff40003800000 */
.L_x_4581:
[----:B------:R-:W-:Y:S05]  /*140c0*/  BSYNC B0 ;  /* 0x0000000000007941 */ /* 0x000fea0003800000 */
.L_x_4580:
[----:B------:R-:W-:Y:S05]  /*140d0*/  BRA `(.L_x_4582) ;  /* 0xffffffd800d47947 */ /* 0x000fea000383ffff */
.L_x_4520:
[----:B-1----:R1:W2:Y:S02]  /*140e0*/  SYNCS.PHASECHK.TRANS64.TRYWAIT P0, [R7+URZ], R4 ;  /* 0x00000004070075a7 */ /* 0x0022a4000800017f */
[----:B--2---:R-:W-:Y:S05]  /*140f0*/  @!P0 NANOSLEEP.SYNCS 0x989680 ;  /* 0x009896800000895d */ /* 0x004fea0003900000 */
[----:B------:R-:W2:Y:S02]  /*14100*/  @!P0 SYNCS.PHASECHK.TRANS64 P0, [R7+URZ], R4 ;  /* 0x00000004070085a7 */ /* 0x000ea4000800007f */
[----:B--2---:R-:W-:Y:S05]  /*14110*/  @!P0 BRA `(.L_x_4520) ;  /* 0xfffffffc00f08947 */ /* 0x004fea000383ffff */
[----:B------:R-:W-:Y:S05]  /*14120*/  BRA `(.L_x_4583) ;  /* 0xffffffdc00087947 */ /* 0x000fea000383ffff */
.L_x_4521:
[----:B--2---:R2:W3:Y:S02]  /*14130*/  SYNCS.PHASECHK.TRANS64.TRYWAIT P0, [R5+URZ], R0 ;  /* 0x00000000050075a7 */ /* 0x0044e4000800017f */
[----:B---3--:R-:W-:Y:S05]  /*14140*/  @!P0 NANOSLEEP.SYNCS 0x989680 ;  /* 0x009896800000895d */ /* 0x008fea0003900000 */
[----:B------:R-:W3:Y:S02]  /*14150*/  @!P0 SYNCS.PHASECHK.TRANS64 P0, [R5+URZ], R0 ;  /* 0x00000000050085a7 */ /* 0x000ee4000800007f */
[----:B---3--:R-:W-:Y:S05]  /*14160*/  @!P0 BRA `(.L_x_4521) ;  /* 0xfffffffc00f08947 */ /* 0x008fea000383ffff */
[----:B------:R-:W-:Y:S05]  /*14170*/  BRA `(.L_x_4584) ;  /* 0xffffffd800fc7947 */ /* 0x000fea000383ffff */
.L_x_4523:
[----:B--2---:R2:W3:Y:S02]  /*14180*/  SYNCS.PHASECHK.TRANS64.TRYWAIT P0, [R5+URZ], R4 ;  /* 0x00000004050075a7 */ /* 0x0044e4000800017f */
[----:B---3--:R-:W-:Y:S05]  /*14190*/  @!P0 NANOSLEEP.SYNCS 0x989680 ;  /* 0x009896800000895d */ /* 0x008fea0003900000 */
[----:B------:R-:W3:Y:S02]  /*141a0*/  @!P0 SYNCS.PHASECHK.TRANS64 P0, [R5+URZ], R4 ;  /* 0x00000004050085a7 */ /* 0x000ee4000800007f */
[----:B---3--:R-:W-:Y:S05]  /*141b0*/  @!P0 BRA `(.L_x_4523) ;  /* 0xfffffffc00f08947 */ /* 0x008fea000383ffff */
[----:B------:R-:W-:Y:S05]  /*141c0*/  BRA `(.L_x_4585) ;  /* 0xffffffdc00007947 */ /* 0x000fea000383ffff */
.L_x_4586:
        /* <DEDUP_REMOVED lines=11> */
.L_x_6144:


//--------------------- .text._ZN7cutlass13device_kernelIN5flash11enable_sm90INS1_16FlashAttnFwdSm90INS1_25CollectiveMainloopFwdSm90ILi2EN4cute5tupleIJNS5_1CILi1EEES8_S8_EEENS6_IJNS7_ILi128EEENS7_ILi96EEENS7_ILi64EEEEEELi256ENS_6half_tEfNS_4arch4Sm90ELb1ELb0ELb1ELb1ELb0ELb0ELb0ELb1ELb0ELb1ELb1ELb0EEENS1_21CollectiveEpilogueFwdINS6_IJSA_NS7_ILi256EEESB_EEES9_SE_SG_Li256ELb1ELb1ELb1ELb0EEENS1_36VarlenDynamicPersistentTileSchedulerILi128ELi96ELi256ELi128ELb1ELb1ELb1ELb1ELb1ELb1EEEEEEEEEvNT_6ParamsE --------------------------
	.section	.text._ZN7cutlass13device_kernelIN5flash11enable_sm90INS1_16FlashAttnFwdSm90INS1_25CollectiveMainloopFwdSm90ILi2EN4cute5tupleIJNS5_1CILi1EEES8_S8_EEENS6_IJNS7_ILi128EEENS7_ILi96EEENS7_ILi64EEEEEELi256ENS_6half_tEfNS_4arch4Sm90ELb1ELb0ELb1ELb1ELb0ELb0ELb0ELb1ELb0ELb1ELb1ELb0EEENS1_21CollectiveEpilogueFwdINS6_IJSA_NS7_ILi256EEESB_EEES9_SE_SG_Li256ELb1ELb1ELb1ELb0EEENS1_36VarlenDynamicPersistentTileSchedulerILi128ELi96ELi256ELi128ELb1ELb1ELb1ELb1ELb1ELb1EEEEEEEEEvNT_6ParamsE,"ax",@progbits
	.align	128
.text._ZN7cutlass13device_kernelIN5flash11enable_sm90INS1_16FlashAttnFwdSm90INS1_25CollectiveMainloopFwdSm90ILi2EN4cute5tupleIJNS5_1CILi1EEES8_S8_EEENS6_IJNS7_ILi128EEENS7_ILi96EEENS7_ILi64EEEEEELi256ENS_6half_tEfNS_4arch4Sm90ELb1ELb0ELb1ELb1ELb0ELb0ELb0ELb1ELb0ELb1ELb1ELb0EEENS1_21CollectiveEpilogueFwdINS6_IJSA_NS7_ILi256EEESB_EEES9_SE_SG_Li256ELb1ELb1ELb1ELb0EEENS1_36VarlenDynamicPersistentTileSchedulerILi128ELi96ELi256ELi128ELb1ELb1ELb1ELb1ELb1ELb1EEEEEEEEEvNT_6ParamsE:
        .type           _ZN7cutlass13device_kernelIN5flash11enable_sm90INS1_16FlashAttnFwdSm90INS1_25CollectiveMainloopFwdSm90ILi2EN4cute5tupleIJNS5_1CILi1EEES8_S8_EEENS6_IJNS7_ILi128EEENS7_ILi96EEENS7_ILi64EEEEEELi256ENS_6half_tEfNS_4arch4Sm90ELb1ELb0ELb1ELb1ELb0ELb0ELb0ELb1ELb0ELb1ELb1ELb0EEENS1_21CollectiveEpilogueFwdINS6_IJSA_NS7_ILi256EEESB_EEES9_SE_SG_Li256ELb1ELb1ELb1ELb0EEENS1_36VarlenDynamicPersistentTileSchedulerILi128ELi96ELi256ELi128ELb1ELb1ELb1ELb1ELb1ELb1EEEEEEEEEvNT_6ParamsE,@function
        .size           _ZN7cutlass13device_kernelIN5flash11enable_sm90INS1_16FlashAttnFwdSm90INS1_25CollectiveMainloopFwdSm90ILi2EN4cute5tupleIJNS5_1CILi1EEES8_S8_EEENS6_IJNS7_ILi128EEENS7_ILi96EEENS7_ILi64EEEEEELi256ENS_6half_tEfNS_4arch4Sm90ELb1ELb0ELb1ELb1ELb0ELb0ELb0ELb1ELb0ELb1ELb1ELb0EEENS1_21CollectiveEpilogueFwdINS6_IJSA_NS7_ILi256EEESB_EEES9_SE_SG_Li256ELb1ELb1ELb1ELb0EEENS1_36VarlenDynamicPersistentTileSchedulerILi128ELi96ELi256ELi128ELb1ELb1ELb1ELb1ELb1ELb1EEEEEEEEEvNT_6ParamsE,(.L_x_6145 - _ZN7cutlass13device_kernelIN5flash11enable_sm90INS1_16FlashAttnFwdSm90INS1_25CollectiveMainloopFwdSm90ILi2EN4cute5tupleIJNS5_1CILi1EEES8_S8_EEENS6_IJNS7_ILi128EEENS7_ILi96EEENS7_ILi64EEEEEELi256ENS_6half_tEfNS_4arch4Sm90ELb1ELb0ELb1ELb1ELb0ELb0ELb0ELb1ELb0ELb1ELb1ELb0EEENS1_21CollectiveEpilogueFwdINS6_IJSA_NS7_ILi256EEESB_EEES9_SE_SG_Li256ELb1ELb1ELb1ELb0EEENS1_36VarlenDynamicPersistentTileSchedulerILi128ELi96ELi256ELi128ELb1ELb1ELb1ELb1ELb1ELb1EEEEEEEEEvNT_6ParamsE)
        .other          _ZN7cutlass13device_kernelIN5flash11enable_sm90INS1_16FlashAttnFwdSm90INS1_25CollectiveMainloopFwdSm90ILi2EN4cute5tupleIJNS5_1CILi1EEES8_S8_EEENS6_IJNS7_ILi128EEENS7_ILi96EEENS7_ILi64EEEEEELi256ENS_6half_tEfNS_4arch4Sm90ELb1ELb0ELb1ELb1ELb0ELb0ELb0ELb1ELb0ELb1ELb1ELb0EEENS1_21CollectiveEpilogueFwdINS6_IJSA_NS7_ILi256EEESB_EEES9_SE_SG_Li256ELb1ELb1ELb1ELb0EEENS1_36VarlenDynamicPersistentTileSchedulerILi128ELi96ELi256ELi128ELb1ELb1ELb1ELb1ELb1ELb1EEEEEEEEEvNT_6ParamsE,@"STO_CUDA_ENTRY STV_DEFAULT"
_ZN7cutlass13device_kernelIN5flash11enable_sm90INS1_16FlashAttnFwdSm90INS1_25CollectiveMainloopFwdSm90ILi2EN4cute5tupleIJNS5_1CILi1EEES8_S8_EEENS6_IJNS7_ILi128EEENS7_ILi96EEENS7_ILi64EEEEEELi256ENS_6half_tEfNS_4arch4Sm90ELb1ELb0ELb1ELb1ELb0ELb0ELb0ELb1ELb0ELb1ELb1ELb0EEENS1_21CollectiveEpilogueFwdINS6_IJSA_NS7_ILi256EEESB_EEES9_SE_SG_Li256ELb1ELb1ELb1ELb0EEENS1_36VarlenDynamicPersistentTileSchedulerILi128ELi96ELi256ELi128ELb1ELb1ELb1ELb1ELb1ELb1EEEEEEEEEvNT_6ParamsE:
        /* <DEDUP_REMOVED lines=18> */
.L_x_4588:
[----:B------:R-:W-:Y:S05]  /*0120*/  BSYNC B0 ;  /* 0x0000000000007941 */ /* 0x000fea0003800000 */
.L_x_4587:
        /* <DEDUP_REMOVED lines=41> */
.L_x_4589:
        /* <DEDUP_REMOVED lines=22> */
.L_x_4590:
        /* <DEDUP_REMOVED lines=18> */
.L_x_4591:
        /* <DEDUP_REMOVED lines=22> */
.L_x_4592:
        /* <DEDUP_REMOVED lines=22> */
.L_x_4593:
[----:B------:R-:W-:Y:S01]  /*0900*/  PLOP3.LUT P0, PT, PT, PT, UP0, 0x80, 0x0 ;  /* 0x000000000000781c */ /* 0x000fe20003f0f008 */
[----:B------:R-:W-:Y:S01]  /*0910*/  UMOV UR36, 0x1 ;  /* 0x0000000100247882 */ /* 0x000fe20000000000 */
[----:B------:R-:W-:Y:S01]  /*0920*/  NOP ;  /* 0x0000000000007918 */ /* 0x000fe20000000000 */
[----:B------:R-:W-:Y:S01]  /*0930*/  USEL UR36, UR36, 0x2, !UP0 ;  /* 0x0000000224247887 */ /* 0x000fe2000c000000 */
[----:B------:R-:W-:Y:S01]  /*0940*/  ULDC.64 UR38, c[0x0][0x208] ;  /* 0x0000820000267ab9 */ /* 0x000fe20000000a00 */
[----:B012-4-:R-:W-:Y:S08]  /*0950*/  BAR.SYNC.DEFER_BLOCKING 0x0 ;  /* 0x0000000000007b1d */ /* 0x017ff00000010000 */
[----:B------:R-:W-:Y:S05]  /*0960*/  @!P0 BRA `(.L_x_4594) ;  /* 0x000000dc00088947 */ /* 0x000fea0003800000 */
.L_x_4595:
        /* <DEDUP_REMOVED lines=45> */
[----:B------:R-:W-:Y:S02]  /*0c40*/  LEA.HI R0, R0, R3, RZ, 0x1 ;  /* 0x0000000300007211 */ /* 0x000fe400078f08ff */
        /* <DEDUP_REMOVED lines=9> */
[----:B------:R-:W-:Y:S01]  /*0ce0*/  LEA.HI R2, R13, R13, RZ, 0x1 ;  /* 0x0000000d0d027211 */ /* 0x000fe200078f08ff */
[----:B------:R-:W-:Y:S01]  /*0cf0*/  IMAD.IADD R0, R3, 0x1, -R0 ;  /* 0x0000000103007824 */ /* 0x000fe200078e0a00 */
[----:B------:R-:W-:Y:S01]  /*0d00*/  LOP3.LUT R4, R9, 0x7ffffffc, RZ, 0xc0, !PT ;  /* 0x7ffffffc09047812 */ /* 0x000fe200078ec0ff */
[----:B------:R-:W-:Y:S01]  /*0d10*/  IMAD R11, R8, 0x10, R11 ;  /* 0x00000010080b7824 */ /* 0x000fe200078e020b */
[----:B------:R-:W-:Y:S01]  /*0d20*/  LOP3.LUT R2, R2, 0x1ffffffe, RZ, 0xc0, !PT ;  /* 0x1ffffffe02027812 */ /* 0x000fe200078ec0ff */
[----:B------:R-:W-:-:S02]  /*0d30*/  IMAD R3, R7, 0x8, R6 ;  /* 0x0000000807037824 */ /* 0x000fc400078e0206 */
[----:B------:R-:W-:Y:S02]  /*0d40*/  IMAD R0, R0, 0x40, R11 ;  /* 0x0000004000007824 */ /* 0x000fe400078e020b */
[----:B------:R-:W-:Y:S01]  /*0d50*/  IMAD.IADD R4, R223, 0x1, -R4 ;  /* 0x00000001df047824 */ /* 0x000fe200078e0a04 */
[----:B------:R0:W-:Y:S01]  /*0d60*/  STL [R1+0x3c], R3 ;  /* 0x00003c0301007387 */ /* 0x0001e20000100800 */
[----:B------:R-:W-:Y:S02]  /*0d70*/  IMAD.IADD R16, R13, 0x1, -R2 ;  /* 0x000000010d107824 */ /* 0x000fe400078e0a02 */
[----:B------:R-:W-:Y:S01]  /*0d80*/  IMAD.SHL.U32 R2, R4, 0x2, RZ ;  /* 0x0000000204027824 */ /* 0x000fe200078e00ff */
[----:B------:R1:W-:Y:S01]  /*0d90*/  STL [R1+0x38], R0 ;  /* 0x0000380001007387 */ /* 0x0003e20000100800 */
[----:B------:R-:W-:Y:S02]  /*0da0*/  IMAD R16, R16, 0x8, R0 ;  /* 0x0000000810107824 */ /* 0x000fe400078e0200 */
[----:B------:R-:W-:-:S02]  /*0db0*/  VIADD R222, R2, 0x8 ;  /* 0x0000000802de7836 */ /* 0x000fc40000000000 */
        /* <DEDUP_REMOVED lines=53> */
[----:B-1----:R-:W-:-:S07]  /*1110*/  SHF.R.S32.HI R224, RZ, 0x1f, R18 ;  /* 0x0000001fffe07819 */ /* 0x002fce0000011412 */
.L_x_4653:
[----:B------:R-:W-:Y:S01]  /*1120*/  ULDC.64 UR8, c[0x0][0xc88] ;  /* 0x0003220000087ab9 */ /* 0x000fe20000000a00 */
[----:B------:R-:W-:Y:S01]  /*1130*/  ULDC.64 UR10, c[0x0][0xa18] ;  /* 0x00028600000a7ab9 */ /* 0x000fe20000000a00 */
[----:B------:R-:W-:Y:S02]  /*1140*/  UIMAD.WIDE UR8, UR7, 0x4, UR8 ;  /* 0x00000004070878a5 */ /* 0x000fe4000f8e0208 */
[----:B------:R-:W-:Y:S02]  /*1150*/  UISETP.NE.U32.AND UP1, UPT, UR10, URZ, UPT ;  /* 0x0000003f0a00728c */ /* 0x000fe4000bf25070 */
[----:B------:R-:W-:Y:S02]  /*1160*/  ULOP3.LUT UR4, UR6, 0xff000000, URZ, 0xc0, !UPT ;  /* 0xff00000006047892 */ /* 0x000fe4000f8ec03f */
[----:B01-34-:R-:W-:Y:S01]  /*1170*/  IMAD.U32 R4, RZ, RZ, UR8 ;  /* 0x00000008ff047e24 */ /* 0x01bfe2000f8e00ff */
[----:B------:R-:W-:Y:S01]  /*1180*/  ULDC UR7, c[0x0][0x424] ;  /* 0x0001090000077ab9 */ /* 0x000fe20000000800 */
[----:B------:R-:W-:Y:S01]  /*1190*/  IMAD.U32 R5, RZ, RZ, UR9 ;  /* 0x00000009ff057e24 */ /* 0x000fe2000f8e00ff */
[----:B------:R-:W-:-:S04]  /*11a0*/  ULDC.64 UR8, c[0x0][0xa28] ;  /* 0x00028a0000087ab9 */ /* 0x000fc80000000a00 */
[----:B--2---:R-:W2:Y:S01]  /*11b0*/  LDG.E R4, desc[UR38][R4.64] ;  /* 0x0000002604047981 */ /* 0x004ea2000c1e1900 */
        /* <DEDUP_REMOVED lines=14> */
[----:B------:R-:W-:-:S03]  /*12a0*/  IMAD.U32 R6, RZ, RZ, UR10 ;  /* 0x0000000aff067e24 */ /* 0x000fc6000f8e00ff */
[----:B------:R-:W-:Y:S01]  /*12b0*/  IMAD.U32 R7, RZ, RZ, UR11 ;  /* 0x0000000bff077e24 */ /* 0x000fe2000f8e00ff */
[----:B------:R-:W2:Y:S01]  /*12c0*/  @P0 LDG.E R4, desc[UR38][R4.64] ;  /* 0x0000002604040981 */ /* 0x000ea2000c1e1900 */
[----:B------:R-:W-:Y:S01]  /*12d0*/  UISETP.NE.U32.AND UP0, UPT, UR8, URZ, UPT ;  /* 0x0000003f0800728c */ /* 0x000fe2000bf05070 */
[----:B------:R-:W-:Y:S02]  /*12e0*/  ULDC.64 UR10, c[0x0][0xa20] ;  /* 0x00028800000a7ab9 */ /* 0x000fe40000000a00 */
[----:B------:R-:W3:Y:S01]  /*12f0*/  @P2 LDG.E R6, desc[UR38][R6.64] ;  /* 0x0000002606062981 */ /* 0x000ee2000c1e1900 */
[----:B------:R-:W-:Y:S01]  /*1300*/  UISETP.NE.AND.EX UP0, UPT, UR9, URZ, UPT, UP0 ;  /* 0x0000003f0900728c */ /* 0x000fe2000bf05300 */
[----:B------:R-:W-:Y:S01]  /*1310*/  ISETP.NE.U32.AND P1, PT, RZ, UR10, PT ;  /* 0x0000000aff007c0c */ /* 0x000fe2000bf25070 */
[----:B------:R-:W-:Y:S02]  /*1320*/  ULOP3.LUT UR41, UR6, 0xff0000, URZ, 0xc0, !UPT ;  /* 0x00ff000006297892 */ /* 0x000fe4000f8ec03f */
[----:B------:R-:W-:Y:S01]  /*1330*/  USHF.R.U32.HI UR4, URZ, 0x8, UR4 ;  /* 0x000000083f047899 */ /* 0x000fe20008011604 */
[----:B------:R-:W-:Y:S01]  /*1340*/  ISETP.NE.AND.EX P1, PT, RZ, UR11, PT, P1 ;  /* 0x0000000bff007c0c */ /* 0x000fe2000bf25310 */
[----:B------:R-:W-:Y:S01]  /*1350*/  USEL UR7, UR7, 0x1, UP0 ;  /* 0x0000000107077887 */ /* 0x000fe20008000000 */
[----:B------:R-:W-:Y:S01]  /*1360*/  ULDC UR8, c[0x0][0x2f0] ;  /* 0x0000bc0000087ab9 */ /* 0x000fe20000000800 */
[----:B------:R-:W-:Y:S01]  /*1370*/  UMOV UR50, URZ ;  /* 0x0000003f00327c82 */ /* 0x000fe20008000000 */
[----:B------:R-:W-:Y:S01]  /*1380*/  ULEA.HI UR41, UR41, UR4, URZ, 0x10 ;  /* 0x0000000429297291 */ /* 0x000fe2000f8f803f */
[----:B------:R-:W-:Y:S01]  /*1390*/  ULDC UR51, c[0x0][0x288] ;  /* 0x0000a20000337ab9 */ /* 0x000fe20000000800 */
[----:B------:R-:W-:-:S02]  /*13a0*/  UIMAD UR4, UR7, UR8, URZ ;  /* 0x00000008070472a4 */ /* 0x000fc4000f8e023f */
        /* <DEDUP_REMOVED lines=17> */
.L_x_4596:
[----:B------:R-:W-:Y:S05]  /*14c0*/  @!P1 BRA `(.L_x_4597) ;  /* 0x00000000001c9947 */ /* 0x000fea0003800000 */
[----:B------:R-:W-:-:S04]  /*14d0*/  ULEA UR4, UP0, UR46, UR10, 0x2 ;  /* 0x0000000a2e047291 */ /* 0x000fc8000f80103f */
[----:B------:R-:W-:Y:S02]  /*14e0*/  ULEA.HI.X UR6, UR46, UR11, UR45, 0x2, UP0 ;  /* 0x0000000b2e067291 */ /* 0x000fe400080f142d */
[----:B------:R-:W-:-:S04]  /*14f0*/  IMAD.U32 R4, RZ, RZ, UR4 ;  /* 0x00000004ff047e24 */ /* 0x000fc8000f8e00ff */
[----:B------:R-:W-:-:S05]  /*1500*/  IMAD.U32 R5, RZ, RZ, UR6 ;  /* 0x00000006ff057e24 */ /* 0x000fca000f8e00ff */
[----:B------:R-:W2:Y:S02]  /*1510*/  LDG.E R4, desc[UR38][R4.64] ;  /* 0x0000002604047981 */ /* 0x000ea4000c1e1900 */
[----:B--2---:R-:W-:Y:S01]  /*1520*/  R2UR UR4, R4 ;  /* 0x00000000040472ca */ /* 0x004fe200000e0000 */
[----:B------:R-:W-:-:S14]  /*1530*/  BRA `(.L_x_4598) ;  /* 0x0000000000347947 */ /* 0x000fdc0003800000 */
.L_x_4597:
        /* <DEDUP_REMOVED lines=13> */
.L_x_4598:
[----:B------:R-:W-:Y:S01]  /*1610*/  ULDC UR6, c[0x0][0x448] ;  /* 0x0001120000067ab9 */ /* 0x000fe20000000800 */
[----:B------:R-:W-:Y:S02]  /*1620*/  USHF.L.U32 UR43, UR5, 0x7, URZ ;  /* 0x00000007052b7899 */ /* 0x000fe4000800063f */
[----:B------:R-:W-:Y:S02]  /*1630*/  UISETP.NE.AND UP0, UPT, UR6, 0x1, UPT ;  /* 0x000000010600788c */ /* 0x000fe4000bf05270 */
[----:B------:R-:W-:Y:S02]  /*1640*/  UIADD3 UR6, UR43, 0x7f, URZ ;  /* 0x0000007f2b067890 */ /* 0x000fe4000fffe03f */
[----:B------:R-:W-:Y:S02]  /*1650*/  UIADD3 UR50, -UR50, UR4, URZ ;  /* 0x0000000432327290 */ /* 0x000fe4000fffe13f */
[----:B------:R-:W-:Y:S02]  /*1660*/  ULOP3.LUT UR42, UR41, 0xff, URZ, 0xc0, !UPT ;  /* 0x000000ff292a7892 */ /* 0x000fe4000f8ec03f */
[----:B------:R-:W-:-:S02]  /*1670*/  UIADD3 UR7, UR50, 0x60, -UR51 ;  /* 0x0000006032077890 */ /* 0x000fc4000fffe833 */
[----:B------:R-:W-:Y:S01]  /*1680*/  USHF.R.U32.HI UR41, URZ, 0x10, UR41 ;  /* 0x000000103f297899 */ /* 0x000fe20008011629 */
[----:B------:R-:W-:Y:S01]  /*1690*/  @UP0 ULDC UR4, c[0x0][0x44c] ;  /* 0x0001130000040ab9 */ /* 0x000fe20000000800 */
[----:B------:R-:W-:Y:S01]  /*16a0*/  @UP0 ULDC UR8, c[0x0][0x450] ;  /* 0x0001140000080ab9 */ /* 0x000fe20000000800 */
[----:B------:R-:W-:Y:S02]  /*16b0*/  UIMAD.WIDE.U32 UR4, UR6, UR4, URZ ;  /* 0x00000004060472a5 */ /* 0x000fe4000f8e003f */
[----:B------:R-:W-:Y:S02]  /*16c0*/  UIADD3 UR4, UR50, 0x5f, URZ ;  /* 0x0000005f32047890 */ /* 0x000fe4000fffe03f */
[----:B------:R-:W-:Y:S02]  /*16d0*/  @UP0 USHF.R.U32.HI UR6, URZ, UR8, UR5 ;  /* 0x000000083f060299 */ /* 0x000fe40008011605 */
[----:B------:R-:W-:Y:S02]  /*16e0*/  UIMAD.WIDE UR4, UR4, 0x2aaaaaab, URZ ;  /* 0x2aaaaaab040478a5 */ /* 0x000fe4000f8e023f */
[----:B------:R-:W-:-:S02]  /*16f0*/  UIADD3 UR6, UR7, UR6, URZ ;  /* 0x0000000607067290 */ /* 0x000fc4000fffe03f */
[----:B------:R-:W-:Y:S02]  /*1700*/  USHF.R.U32.HI UR4, URZ, 0x1f, UR5 ;  /* 0x0000001f3f047899 */ /* 0x000fe40008011605 */
[----:B------:R-:W-:Y:S02]  /*1710*/  UIMAD.WIDE UR6, UR6, 0x2aaaaaab, URZ ;  /* 0x2aaaaaab060678a5 */ /* 0x000fe4000f8e023f */
[----:B------:R-:W-:Y:S02]  /*1720*/  ULEA.HI.SX32 UR4, UR5, UR4, 0x1c ;  /* 0x0000000405047291 */ /* 0x000fe4000f8fe23f */
[----:B------:R-:W-:-:S04]  /*1730*/  USHF.R.U32.HI UR6, URZ, 0x1f, UR7 ;  /* 0x0000001f3f067899 */ /* 0x000fc80008011607 */
[----:B------:R-:W-:-:S04]  /*1740*/  ULEA.HI.SX32 UR6, UR7, UR6, 0x1c ;  /* 0x0000000607067291 */ /* 0x000fc8000f8fe23f */
[----:B------:R-:W-:-:S04]  /*1750*/  UISETP.LT.AND UP0, UPT, UR4, UR6, UPT ;  /* 0x000000060400728c */ /* 0x000fc8000bf01270 */
[----:B------:R-:W-:-:S03]  /*1760*/  USEL UR9, UR4, UR6, UP0 ;  /* 0x0000000604097287 */ /* 0x000fc60008000000 */
[----:B------:R-:W-:Y:S01]  /*1770*/  UMOV UR4, URZ ;  /* 0x0000003f00047c82 */ /* 0x000fe20008000000 */
[----:B------:R-:W-:-:S06]  /*1780*/  UISETP.GE.AND UP0, UPT, UR9, 0x1, UPT ;  /* 0x000000010900788c */ /* 0x000fcc000bf06270 */
[----:B------:R-:W-:-:S13]  /*1790*/  PLOP3.LUT P0, PT, PT, PT, UP0, 0x80, 0x0 ;  /* 0x000000000000781c */ /* 0x000fda0003f0f008 */
[----:B------:R-:W-:Y:S05]  /*17a0*/  @!P0 BRA `(.L_x_4599) ;  /* 0x0000000000908947 */ /* 0x000fea0003800000 */
        /* <DEDUP_REMOVED lines=36> */
.L_x_4599:
[----:B------:R-:W-:Y:S01]  /*19f0*/  UIMAD UR40, UR42, UR4, URZ ;  /* 0x000000042a2872a4 */ /* 0x000fe2000f8e023f */
[----:B------:R-:W-:Y:S01]  /*1a00*/  IMAD.U32 R0, RZ, RZ, UR9 ;  /* 0x00000009ff007e24 */ /* 0x000fe2000f8e00ff */
[----:B------:R-:W-:Y:S01]  /*1a10*/  PLOP3.LUT P0, PT, PT, PT, PT, 0x80, 0x0 ;  /* 0x000000000000781c */ /* 0x000fe20003f0f070 */
[----:B------:R-:W-:Y:S01]  /*1a20*/  IMAD.U32 R3, RZ, RZ, UR4 ;  /* 0x00000004ff037e24 */ /* 0x000fe2000f8e00ff */
[----:B------:R-:W-:Y:S01]  /*1a30*/  CS2R R150, SRZ ;  /* 0x0000000000967805 */ /* 0x000fe2000001ff00 */
[----:B------:R-:W-:Y:S01]  /*1a40*/  IMAD.MOV.U32 R6, RZ, RZ, RZ ;  /* 0x000000ffff067224 */ /* 0x000fe200078e00ff */
[----:B------:R-:W-:Y:S02]  /*1a50*/  CS2R R148, SRZ ;  /* 0x0000000000947805 */ /* 0x000fe4000001ff00 */
        /* <DEDUP_REMOVED lines=104> */
.L_x_4601:
        /* <DEDUP_REMOVED lines=13> */
.L_x_4780:
[----:B------:R-:W-:Y:S01]  /*21b0*/  IMAD.U32 R0, RZ, RZ, UR49 ;  /* 0x00000031ff007e24 */ /* 0x000fe2000f8e00ff */
[----:B------:R-:W-:Y:S05]  /*21c0*/  WARPSYNC.ALL ;  /* 0x0000000000007948 */ /* 0x000fea0003800000 */
[----:B------:R1:W-:Y:S01]  /*21d0*/  BAR.SYNC.DEFER_BLOCKING R7, 0x100 ;  /* 0x000400070000751d */ /* 0x0003e20000010000 */
[----:B------:R-:W-:-:S13]  /*21e0*/  ISETP.NE.AND P0, PT, R0, 0x3, PT ;  /* 0x000000030000780c */ /* 0x000fda0003f05270 */
[----:B-1----:R-:W-:Y:S05]  /*21f0*/  @!P0 BRA `(.L_x_4603) ;  /* 0x0000000000048947 */ /* 0x002fea0003800000 */
[----:B------:R-:W-:Y:S01]  /*2200*/  BPT.TRAP 0x1 ;  /* 0x000000040000795c */ /* 0x000fe20000300000 */
.L_x_4603:
[----:B------:R-:W-:Y:S01]  /*2210*/  R2UR UR22, R6 ;  /* 0x00000000061672ca */ /* 0x000fe200000e0000 */
[----:B------:R-:W-:-:S05]  /*2220*/  IMAD.U32 R9, RZ, RZ, UR47 ;  /* 0x0000002fff097e24 */ /* 0x000fca000f8e00ff */
[----:B------:R-:W-:-:S07]  /*2230*/  SHF.L.U32 R9, R9, 0x1f, RZ ;  /* 0x0000001f09097819 */ /* 0x000fce00000006ff */
[----:B------:R-:W-:-:S09]  /*2240*/  ULEA UR22, UR37, UR22, 0x3 ;  /* 0x0000001625167291 */ /* 0x000fd2000f8e183f */
[----:B------:R1:W2:Y:S01]  /*2250*/  SYNCS.PHASECHK.TRANS64.TRYWAIT P1, [UR22+0x22830], R9 ;  /* 0x02283009ff0075a7 */ /* 0x0002a20008020156 */
[----:B------:R-:W-:Y:S05]  /*2260*/  @!P0 BRA `(.L_x_4604) ;  /* 0x0000000000048947 */ /* 0x000fea0003800000 */
[----:B------:R-:W-:Y:S01]  /*2270*/  BPT.TRAP 0x1 ;  /* 0x000000040000795c */ /* 0x000fe20000300000 */
.L_x_4604:
[----:B--2---:R-:W-:Y:S05]  /*2280*/  @P1 BRA `(.L_x_4605) ;  /* 0x0000000000081947 */ /* 0x004fea0003800000 */
[----:B------:R-:W2:Y:S02]  /*2290*/  SYNCS.PHASECHK.TRANS64.TRYWAIT P1, [UR22+0x22830], R9 ;  /* 0x02283009ff0075a7 */ /* 0x000ea40008020156 */
[----:B--2---:R-:W-:Y:S05]  /*22a0*/  @!P1 BRA `(.L_x_4606) ;  /* 0x0000013000789947 */ /* 0x004fea0003800000 */
.L_x_4605:
        /* <DEDUP_REMOVED lines=8> */
[----:B------:R-:W-:Y:S01]  /*2330*/  VIADD R5, R16, UR43 ;  /* 0x0000002b10057c36 */ /* 0x000fe20008000000 */
[----:B------:R-:W-:Y:S01]  /*2340*/  UMOV UR9, 0x40000040 ;  /* 0x4000004000097882 */ /* 0x000fe20000000000 */
[----:B------:R-:W-:Y:S01]  /*2350*/  UMOV UR11, 0x40000040 ;  /* 0x40000040000b7882 */ /* 0x000fe20000000000 */
[----:B------:R-:W-:Y:S01]  /*2360*/  UIADD3 UR12, UR16, 0x6, URZ ;  /* 0x00000006100c7890 */ /* 0x000fe2000fffe03f */
[----:B------:R-:W3:Y:S01]  /*2370*/  S2R R72, SR_TID.X ;  /* 0x0000000000487919 */ /* 0x000ee20000002100 */
[----:B------:R-:W-:Y:S01]  /*2380*/  UIADD3 UR4, UR4, 0x1c400, URZ ;  /* 0x0001c40004047890 */ /* 0x000fe2000fffe03f */
[----:B------:R-:W-:Y:S01]  /*2390*/  UMOV UR13, 0x40000040 ;  /* 0x40000040000d7882 */ /* 0x000fe20000000000 */
[----:B------:R-:W-:-:S02]  /*23a0*/  UMOV UR15, 0x40000040 ;  /* 0x40000040000f7882 */ /* 0x000fc40000000000 */
[----:B------:R-:W-:-:S04]  /*23b0*/  USHF.R.U32.HI UR4, URZ, 0x4, UR4 ;  /* 0x000000043f047899 */ /* 0x000fc80008011604 */
[----:B------:R-:W-:-:S04]  /*23c0*/  ULOP3.LUT UR4, UR4, 0x3fff, URZ, 0xc0, !UPT ;  /* 0x00003fff04047892 */ /* 0x000fc8000f8ec03f */
[----:B------:R-:W-:Y:S02]  /*23d0*/  ULOP3.LUT UR20, UR4, 0x10000, URZ, 0xfc, !UPT ;  /* 0x0001000004147892 */ /* 0x000fe4000f8efc3f */
[----:B------:R-:W-:Y:S02]  /*23e0*/  UIADD3 UR4, UR16, 0x2, URZ ;  /* 0x0000000210047890 */ /* 0x000fe4000fffe03f */
[----:B------:R-:W-:-:S04]  /*23f0*/  UIMAD UR18, UR37, 0x300, UR20 ;  /* 0x00000300251278a4 */ /* 0x000fc8000f8e0214 */
[----:B------:R-:W-:Y:S02]  /*2400*/  UIADD3 UR6, UR18, 0x2, URZ ;  /* 0x0000000212067890 */ /* 0x000fe4000fffe03f */
[----:B------:R-:W-:Y:S02]  /*2410*/  UIADD3 UR10, UR18, 0x4, URZ ;  /* 0x00000004120a7890 */ /* 0x000fe4000fffe03f */
[----:B------:R-:W-:Y:S02]  /*2420*/  UIADD3 UR14, UR18, 0x6, URZ ;  /* 0x00000006120e7890 */ /* 0x000fe4000fffe03f */
[----:B------:R-:W-:Y:S01]  /*2430*/  HGMMA.64x96x16.F32 R24, gdesc[UR16], RZ, !UPT, gsb0 ;  /* 0x01600000101879f0 */ /* 0x000fe2000c0008ff */
[----:B---3--:R-:W-:Y:S02]  /*2440*/  LOP3.LUT R72, R72, 0x7f, RZ, 0xc0, !PT ;  /* 0x0000007f48487812 */ /* 0x008fe400078ec0ff */
[----:B------:R-:W-:Y:S02]  /*2450*/  WARPGROUP.DEPBAR.LE gsb0, 0x0 ;  /* 0x00008000000079c5 */ /* 0x000fe40000010000 */
[----:B------:R-:W-:-:S06]  /*2460*/  WARPGROUP.ARRIVE ;  /* 0x00000000000079c5 */ /* 0x000fcc0000000000 */
[----:B------:R-:W-:Y:S01]  /*2470*/  HGMMA.64x96x16.F32 R24, gdesc[UR4], R24, gsb0 ;  /* 0x01600000041879f0 */ /* 0x000fe20008000818 */
[----:B------:R-:W-:Y:S01]  /*2480*/  ULDC UR6, c[0x0][0x448] ;  /* 0x0001120000067ab9 */ /* 0x000fe20000000800 */
[----:B------:R-:W-:Y:S01]  /*2490*/  ULDC UR7, c[0x0][0x9d8] ;  /* 0x0002760000077ab9 */ /* 0x000fe20000000800 */
[----:B------:R-:W-:-:S06]  /*24a0*/  UISETP.NE.AND UP0, UPT, UR6, 0x1, UPT ;  /* 0x000000010600788c */ /* 0x000fcc000bf05270 */
[----:B------:R-:W-:-:S05]  /*24b0*/  PLOP3.LUT P1, PT, PT, PT, UP0, 0x80, 0x0 ;  /* 0x000000000000781c */ /* 0x000fca0003f2f008 */
[----:B------:R-:W-:-:S08]  /*24c0*/  @UP0 ULDC UR6, c[0x0][0x44c] ;  /* 0x0001130000060ab9 */ /* 0x000fd00000000800 */
[----:B------:R-:W-:Y:S01]  /*24d0*/  @P1 IMAD.HI.U32 R20, R5, UR6, RZ ;  /* 0x0000000605141c27 */ /* 0x000fe2000f8e00ff */
[----:B------:R-:W-:-:S04]  /*24e0*/  @UP0 ULDC UR6, c[0x0][0x450] ;  /* 0x0001140000060ab9 */ /* 0x000fc80000000800 */
[----:B------:R-:W-:Y:S01]  /*24f0*/  @P1 SHF.R.U32.HI R5, RZ, UR6, R20 ;  /* 0x00000006ff051c19 */ /* 0x000fe20008011614 */
[----:B------:R-:W-:-:S04]  /*2500*/  UIMAD UR6, UR52, -0x60, UR50 ;  /* 0xffffffa0340678a4 */ /* 0x000fc8000f8e0232 */
[----:B------:R-:W3:Y:S04]  /*2510*/  SHFL.IDX PT, R21, R5, 0x1, 0x1c1f ;  /* 0x003c1f0005157f89 */ /* 0x000ee800000e0000 */
[----:B------:R-:W4:Y:S01]  /*2520*/  SHFL.IDX PT, R5, R5, RZ, 0x1c1f ;  /* 0x001c1fff05057589 */ /* 0x000f2200000e0000 */
        /* <DEDUP_REMOVED lines=11> */
[----:B------:R-:W-:Y:S02]  /*25e0*/  IMAD.U32 R33, RZ, RZ, UR6 ;  /* 0x00000006ff217e24 */ /* 0x000fe4000f8e00ff */
[----:B------:R-:W-:Y:S01]  /*25f0*/  FMUL.FTZ R30, R30, UR7 ;  /* 0x000000071e1e7c20 */ /* 0x000fe20008410000 */
[----:B------:R-:W-:Y:S01]  /*2600*/  FMUL.FTZ R43, R43, UR7 ;  /* 0x000000072b2b7c20 */ /* 0x000fe20008410000 */
[----:B------:R-:W-:Y:S01]  /*2610*/  FMUL.FTZ R42, R42, UR7 ;  /* 0x000000072a2a7c20 */ /* 0x000fe20008410000 */
[----:B------:R-:W5:Y:S01]  /*2620*/  MUFU.TANH R26, R26 ;  /* 0x0000001a001a7308 */ /* 0x000f620000002400 */
[----:B------:R-:W-:Y:S01]  /*2630*/  IADD3 R20, -R2, 0x61, R33 ;  /* 0x0000006102147810 */ /* 0x000fe20007ffe121 */
[----:B------:R-:W-:Y:S01]  /*2640*/  FMUL.FTZ R8, R36, UR7 ;  /* 0x0000000724087c20 */ /* 0x000fe20008410000 */
[----:B------:R-:W-:Y:S01]  /*2650*/  FMUL.FTZ R31, R31, UR7 ;  /* 0x000000071f1f7c20 */ /* 0x000fe20008410000 */
[----:B--2---:R-:W-:Y:S01]  /*2660*/  FMUL.FTZ R0, R37, UR7 ;  /* 0x0000000725007c20 */ /* 0x004fe20008410000 */
        /* <DEDUP_REMOVED lines=12> */
[----:B------:R-:W-:Y:S01]  /*2730*/  FMUL.FTZ R51, R51, UR7 ;  /* 0x0000000733337c20 */ /* 0x000fe20008410000 */
[----:B------:R-:W-:Y:S01]  /*2740*/  FMUL.FTZ R15, R25, UR7 ;  /* 0x00000007190f7c20 */ /* 0x000fe20008410000 */
[----:B------:R-:W-:Y:S01]  /*2750*/  FMUL.FTZ R11, R24, UR7 ;  /* 0x00000007180b7c20 */ /* 0x000fe20008410000 */
[----:B0-----:R-:W-:Y:S01]  /*2760*/  FMUL.FTZ R3, R41, UR7 ;  /* 0x0000000729037c20 */ /* 0x001fe20008410000 */
[----:B------:R-:W-:Y:S01]  /*2770*/  FMUL.FTZ R4, R40, UR7 ;  /* 0x0000000728047c20 */ /* 0x000fe20008410000 */
[----:B------:R-:W-:Y:S01]  /*2780*/  FMUL.FTZ R54, R54, UR7 ;  /* 0x0000000736367c20 */ /* 0x000fe20008410000 */
[----:B------:R-:W-:Y:S01]  /*2790*/  FMUL.FTZ R55, R55, UR7 ;  /* 0x0000000737377c20 */ /* 0x000fe20008410000 */
[----:B------:R-:W-:Y:S01]  /*27a0*/  MUFU.TANH R30, R30 ;  /* 0x0000001e001e7308 */ /* 0x000fe20000002400 */
[----:B-1----:R-:W-:-:S02]  /*27b0*/  VIADD R43, R20, -UR51 ;  /* 0x80000033142b7c36 */ /* 0x002fc40008000000 */
        /* <DEDUP_REMOVED lines=15> */
[----:B0-----:R-:W-:Y:S01]  /*28b0*/  IADD3 R42, -R2, 0x60, R33 ;  /* 0x00000060022a7810 */ /* 0x001fe20007ffe121 */
[----:B------:R-:W-:Y:S01]  /*28c0*/  FMUL.FTZ R52, R52, UR7 ;  /* 0x0000000734347c20 */ /* 0x000fe20008410000 */
[----:B------:R-:W-:Y:S01]  /*28d0*/  FMUL.FTZ R53, R53, UR7 ;  /* 0x0000000735357c20 */ /* 0x000fe20008410000 */
[----:B------:R-:W-:Y:S01]  /*28e0*/  FMUL.FTZ R57, R57, UR7 ;  /* 0x0000000739397c20 */ /* 0x000fe20008410000 */
[-CC-:B---3--:R-:W-:Y:S01]  /*28f0*/  VIADDMNMX R20, R21, R43.reuse, R42.reuse, PT ;  /* 0x0000002b15147246 */ /* 0x188fe2000380012a */
[----:B------:R-:W-:Y:S01]  /*2900*/  FMUL.FTZ R60, R60, UR7 ;  /* 0x000000073c3c7c20 */ /* 0x000fe20008410000 */
[----:B----4-:R-:W-:Y:S01]  /*2910*/  VIADDMNMX R42, R5, R43, R42, PT ;  /* 0x0000002b052a7246 */ /* 0x010fe2000380012a */
[----:B------:R-:W0:Y:S01]  /*2920*/  MUFU.TANH R34, R34 ;  /* 0x0000002200227308 */ /* 0x000e220000002400 */
[C---:B------:R-:W-:Y:S01]  /*2930*/  ISETP.GT.AND P2, PT, R20.reuse, RZ, PT ;  /* 0x000000ff1400720c */ /* 0x040fe20003f44270 */
[----:B------:R-:W-:Y:S01]  /*2940*/  FMUL.FTZ R61, R61, UR7 ;  /* 0x000000073d3d7c20 */ /* 0x000fe20008410000 */
[----:B------:R-:W-:Y:S01]  /*2950*/  ISETP.GT.AND P3, PT, R20, 0x1, PT ;  /* 0x000000011400780c */ /* 0x000fe20003f64270 */
[----:B------:R-:W-:Y:S01]  /*2960*/  FMUL.FTZ R64, R64, UR7 ;  /* 0x0000000740407c20 */ /* 0x000fe20008410000 */
[----:B------:R-:W-:Y:S01]  /*2970*/  ISETP.GT.AND P4, PT, R20, 0x8, PT ;  /* 0x000000081400780c */ /* 0x000fe20003f84270 */
[----:B------:R-:W-:Y:S01]  /*2980*/  FMUL.FTZ R65, R65, UR7 ;  /* 0x0000000741417c20 */ /* 0x000fe20008410000 */
[C---:B------:R-:W-:Y:S01]  /*2990*/  ISETP.GT.AND P5, PT, R42.reuse, RZ, PT ;  /* 0x000000ff2a00720c */ /* 0x040fe20003fa4270 */
[----:B------:R-:W-:Y:S01]  /*29a0*/  MUFU.TANH R35, R35 ;  /* 0x0000002300237308 */ /* 0x000fe20000002400 */
[----:B------:R-:W-:Y:S01]  /*29b0*/  ISETP.GT.AND P6, PT, R42, 0x1, PT ;  /* 0x000000012a00780c */ /* 0x000fe20003fc4270 */
[----:B------:R-:W-:Y:S01]  /*29c0*/  FMUL.FTZ R68, R68, UR7 ;  /* 0x0000000744447c20 */ /* 0x000fe20008410000 */
[----:B------:R-:W-:-:S05]  /*29d0*/  FMUL.FTZ R69, R69, UR7 ;  /* 0x0000000745457c20 */ /* 0x000fca0008410000 */
[----:B------:R5:W-:Y:S08]  /*29e0*/  MUFU.TANH R29, R46 ;  /* 0x0000002e001d7308 */ /* 0x000bf00000002400 */
[----:B------:R2:W-:Y:S01]  /*29f0*/  MUFU.TANH R32, R47 ;  /* 0x0000002f00207308 */ /* 0x0005e20000002400 */
[----:B-----5:R-:W-:Y:S02]  /*2a00*/  FSEL R46, R26, -INF , P2 ;  /* 0xff8000001a2e7808 */ /* 0x020fe40001000000 */
[----:B------:R-:W-:-:S05]  /*2a10*/  ISETP.GT.AND P2, PT, R20, 0x9, PT ;  /* 0x000000091400780c */ /* 0x000fca0003f44270 */
[----:B------:R-:W1:Y:S01]  /*2a20*/  MUFU.TANH R38, R38 ;  /* 0x0000002600267308 */ /* 0x000e620000002400 */
[----:B--2---:R-:W-:Y:S02]  /*2a30*/  FSEL R47, R27, -INF , P3 ;  /* 0xff8000001b2f7808 */ /* 0x004fe40001800000 */
[----:B------:R-:W-:Y:S02]  /*2a40*/  ISETP.GT.AND P3, PT, R20, 0x10, PT ;  /* 0x000000101400780c */ /* 0x000fe40003f64270 */
[----:B------:R-:W-:Y:S02]  /*2a50*/  FMNMX.FTZ R21, R46, R47, !PT ;  /* 0x0000002f2e157209 */ /* 0x000fe40007810000 */
[----:B0-----:R-:W-:Y:S01]  /*2a60*/  FSEL R41, R34, -INF , P3 ;  /* 0xff80000022297808 */ /* 0x001fe20001800000 */
[----:B------:R0:W-:Y:S01]  /*2a70*/  MUFU.TANH R28, R50 ;  /* 0x00000032001c7308 */ /* 0x0001e20000002400 */
[----:B------:R-:W-:-:S07]  /*2a80*/  ISETP.GT.AND P3, PT, R20, 0x18, PT ;  /* 0x000000181400780c */ /* 0x000fce0003f64270 */
[----:B------:R1:W2:Y:S01]  /*2a90*/  MUFU.TANH R25, R39 ;  /* 0x0000002700197308 */ /* 0x0002a20000002400 */
[----:B0-----:R-:W-:Y:S02]  /*2aa0*/  FSEL R50, R30, -INF , P4 ;  /* 0xff8000001e327808 */ /* 0x001fe40002000000 */
[----:B------:R-:W-:Y:S02]  /*2ab0*/  ISETP.GT.AND P4, PT, R42, 0x8, PT ;  /* 0x000000082a00780c */ /* 0x000fe40003f84270 */
[----:B------:R-:W-:-:S03]  /*2ac0*/  FMNMX.FTZ R24, R50, R21, !PT ;  /* 0x0000001532187209 */ /* 0x000fc60007810000 */
[----:B------:R0:W3:Y:S01]  /*2ad0*/  MUFU.TANH R33, R51 ;  /* 0x0000003300217308 */ /* 0x0000e20000002400 */
[----:B-1----:R-:W-:Y:S02]  /*2ae0*/  FSEL R39, R38, -INF , P3 ;  /* 0xff80000026277808 */ /* 0x002fe40001800000 */
[----:B------:R-:W-:-:S04]  /*2af0*/  ISETP.GT.AND P3, PT, R20, 0x20, PT ;  /* 0x000000201400780c */ /* 0x000fc80003f64270 */
[----:B------:R-:W-:Y:S01]  /*2b00*/  FSEL R37, R37, -INF , P3 ;  /* 0xff80000025257808 */ /* 0x000fe20001800000 */
[----:B------:R-:W1:Y:S01]  /*2b10*/  MUFU.TANH R54, R54 ;  /* 0x0000003600367308 */ /* 0x000e620000002400 */
[----:B0-----:R-:W-:Y:S02]  /*2b20*/  FSEL R51, R31, -INF , P2 ;  /* 0xff8000001f337808 */ /* 0x001fe40001000000 */
[----:B------:R-:W-:Y:S02]  /*2b30*/  ISETP.GT.AND P2, PT, R20, 0x11, PT ;  /* 0x000000111400780c */ /* 0x000fe40003f44270 */
[----:B------:R-:W-:Y:S02]  /*2b40*/  FMNMX.FTZ R24, R51, R24, !PT ;  /* 0x0000001833187209 */ /* 0x000fe40007810000 */
[----:B------:R-:W-:Y:S01]  /*2b50*/  FSEL R40, R35, -INF , P2 ;  /* 0xff80000023287808 */ /* 0x000fe20001000000 */
[----:B------:R-:W0:Y:S01]  /*2b60*/  MUFU.TANH R55, R55 ;  /* 0x0000003700377308 */ /* 0x000e220000002400 */
[----:B------:R-:W-:-:S02]  /*2b70*/  FMNMX.FTZ R21, R41, R24, !PT ;  /* 0x0000001829157209 */ /* 0x000fc40007810000 */
[----:B------:R-:W-:Y:S02]  /*2b80*/  ISETP.GT.AND P2, PT, R20, 0x19, PT ;  /* 0x000000191400780c */ /* 0x000fe40003f44270 */
[----:B------:R-:W-:Y:S02]  /*2b90*/  FMNMX.FTZ R24, R40, R21, !PT ;  /* 0x0000001528187209 */ /* 0x000fe40007810000 */
[----:B--2---:R-:W-:Y:S01]  /*2ba0*/  FSEL R38, R25, -INF , P2 ;  /* 0xff80000019267808 */ /* 0x004fe20001000000 */
[----:B------:R-:W2:Y:S01]  /*2bb0*/  MUFU.TANH R31, R58 ;  /* 0x0000003a001f7308 */ /* 0x000ea20000002400 */
[----:B------:R-:W-:Y:S02]  /*2bc0*/  FMNMX.FTZ R21, R39, R24, !PT ;  /* 0x0000001827157209 */ /* 0x000fe40007810000 */
[----:B------:R-:W-:Y:S02]  /*2bd0*/  ISETP.GT.AND P2, PT, R20, 0x21, PT ;  /* 0x000000211400780c */ /* 0x000fe40003f44270 */
[----:B------:R-:W-:-:S02]  /*2be0*/  FMNMX.FTZ R24, R38, R21, !PT ;  /* 0x0000001526187209 */ /* 0x000fc40007810000 */
[----:B------:R-:W-:Y:S01]  /*2bf0*/  ISETP.GT.AND P3, PT, R20, 0x28, PT ;  /* 0x000000281400780c */ /* 0x000fe20003f64270 */
[----:B------:R-:W4:Y:S01]  /*2c00*/  MUFU.TANH R59, R59 ;  /* 0x0000003b003b7308 */ /* 0x000f220000002400 */
[----:B------:R-:W-:Y:S02]  /*2c10*/  FSEL R36, R36, -INF , P2 ;  /* 0xff80000024247808 */ /* 0x000fe40001000000 */
[----:B------:R-:W-:Y:S02]  /*2c20*/  FMNMX.FTZ R21, R37, R24, !PT ;  /* 0x0000001825157209 */ /* 0x000fe40007810000 */
[----:B------:R-:W-:Y:S02]  /*2c30*/  ISETP.GT.AND P2, PT, R20, 0x29, PT ;  /* 0x000000291400780c */ /* 0x000fe40003f44270 */
[----:B------:R-:W-:Y:S01]  /*2c40*/  FSEL R29, R29, -INF , P3 ;  /* 0xff8000001d1d7808 */ /* 0x000fe20001800000 */
[----:B------:R-:W5:Y:S01]  /*2c50*/  MUFU.TANH R26, R62 ;  /* 0x0000003e001a7308 */ /* 0x000f620000002400 */
[----:B------:R-:W-:-:S02]  /*2c60*/  FMNMX.FTZ R24, R36, R21, !PT ;  /* 0x0000001524187209 */ /* 0x000fc40007810000 */
[----:B------:R-:W-:Y:S02]  /*2c70*/  ISETP.GT.AND P3, PT, R20, 0x30, PT ;  /* 0x000000301400780c */ /* 0x000fe40003f64270 */
[----:B------:R-:W-:Y:S02]  /*2c80*/  FSEL R32, R32, -INF , P2 ;  /* 0xff80000020207808 */ /* 0x000fe40001000000 */
[----:B------:R-:W-:Y:S01]  /*2c90*/  FMNMX.FTZ R21, R29, R24, !PT ;  /* 0x000000181d157209 */ /* 0x000fe20007810000 */
[----:B------:R-:W5:Y:S01]  /*2ca0*/  MUFU.TANH R63, R63 ;  /* 0x0000003f003f7308 */ /* 0x000f620000002400 */
[----:B------:R-:W-:Y:S02]  /*2cb0*/  ISETP.GT.AND P2, PT, R20, 0x31, PT ;  /* 0x000000311400780c */ /* 0x000fe40003f44270 */
[----:B------:R-:W-:Y:S02]  /*2cc0*/  FSEL R30, R28, -INF , P3 ;  /* 0xff8000001c1e7808 */ /* 0x000fe40001800000 */
[----:B------:R-:W-:-:S02]  /*2cd0*/  FMNMX.FTZ R21, R32, R21, !PT ;  /* 0x0000001520157209 */ /* 0x000fc40007810000 */
[----:B------:R-:W-:Y:S01]  /*2ce0*/  ISETP.GT.AND P3, PT, R20, 0x38, PT ;  /* 0x000000381400780c */ /* 0x000fe20003f64270 */
[----:B------:R-:W5:Y:S01]  /*2cf0*/  MUFU.TANH R66, R66 ;  /* 0x0000004200427308 */ /* 0x000f620000002400 */
[----:B---3--:R-:W-:Y:S02]  /*2d00*/  FSEL R35, R33, -INF , P2 ;  /* 0xff80000021237808 */ /* 0x008fe40001000000 */
[----:B------:R-:W-:Y:S02]  /*2d10*/  FMNMX.FTZ R24, R30, R21, !PT ;  /* 0x000000151e187209 */ /* 0x000fe40007810000 */
[----:B------:R-:W-:Y:S02]  /*2d20*/  ISETP.GT.AND P2, PT, R20, 0x39, PT ;  /* 0x000000391400780c */ /* 0x000fe40003f44270 */
[----:B-1----:R-:W-:Y:S01]  /*2d30*/  FSEL R33, R54, -INF , P3 ;  /* 0xff80000036217808 */ /* 0x002fe20001800000 */
[----:B------:R-:W1:Y:S01]  /*2d40*/  MUFU.TANH R27, R67 ;  /* 0x00000043001b7308 */ /* 0x000e620000002400 */
[----:B------:R-:W-:-:S02]  /*2d50*/  FMNMX.FTZ R24, R35, R24, !PT ;  /* 0x0000001823187209 */ /* 0x000fc40007810000 */
[C---:B------:R-:W-:Y:S02]  /*2d60*/  ISETP.GT.AND P3, PT, R20.reuse, 0x40, PT ;  /* 0x000000401400780c */ /* 0x040fe40003f64270 */
[----:B0-----:R-:W-:Y:S02]  /*2d70*/  FSEL R34, R55, -INF , P2 ;  /* 0xff80000037227808 */ /* 0x001fe40001000000 */
[----:B------:R-:W-:Y:S01]  /*2d80*/  FMNMX.FTZ R21, R33, R24, !PT ;  /* 0x0000001821157209 */ /* 0x000fe20007810000 */
[----:B------:R-:W0:Y:S01]  /*2d90*/  MUFU.TANH R70, R70 ;  /* 0x0000004600467308 */ /* 0x000e220000002400 */
[----:B------:R-:W-:Y:S02]  /*2da0*/  ISETP.GT.AND P2, PT, R20, 0x41, PT ;  /* 0x000000411400780c */ /* 0x000fe40003f44270 */
[----:B--2---:R-:W-:Y:S02]  /*2db0*/  FSEL R31, R31, -INF , P3 ;  /* 0xff8000001f1f7808 */ /* 0x004fe40001800000 */
[----:B------:R-:W-:-:S02]  /*2dc0*/  FMNMX.FTZ R24, R34, R21, !PT ;  /* 0x0000001522187209 */ /* 0x000fc40007810000 */
[C---:B------:R-:W-:Y:S01]  /*2dd0*/  ISETP.GT.AND P3, PT, R20.reuse, 0x48, PT ;  /* 0x000000481400780c */ /* 0x040fe20003f64270 */
[----:B------:R-:W2:Y:S01]  /*2de0*/  MUFU.TANH R71, R71 ;  /* 0x0000004700477308 */ /* 0x000ea20000002400 */
[----:B----4-:R-:W-:Y:S02]  /*2df0*/  FSEL R21, R59, -INF , P2 ;  /* 0xff8000003b157808 */ /* 0x010fe40001000000 */
[----:B------:R-:W-:Y:S02]  /*2e00*/  FMNMX.FTZ R24, R31, R24, !PT ;  /* 0x000000181f187209 */ /* 0x000fe40007810000 */
[----:B------:R-:W-:Y:S02]  /*2e10*/  ISETP.GT.AND P2, PT, R20, 0x49, PT ;  /* 0x000000491400780c */ /* 0x000fe40003f44270 */
[----:B-----5:R-:W-:Y:S01]  /*2e20*/  FSEL R26, R26, -INF , P3 ;  /* 0xff8000001a1a7808 */ /* 0x020fe20001800000 */
[----:B------:R-:W-:Y:S01]  /*2e30*/  MUFU.TANH R58, R44 ;  /* 0x0000002c003a7308 */ /* 0x000fe20000002400 */
[----:B------:R-:W-:-:S02]  /*2e40*/  FMNMX.FTZ R25, R21, R24, !PT ;  /* 0x0000001815197209 */ /* 0x000fc40007810000 */
[----:B------:R-:W-:Y:S02]  /*2e50*/  ISETP.GT.AND P3, PT, R20, 0x50, PT ;  /* 0x000000501400780c */ /* 0x000fe40003f64270 */
[----:B------:R-:W-:Y:S02]  /*2e60*/  FSEL R28, R63, -INF , P2 ;  /* 0xff8000003f1c7808 */ /* 0x000fe40001000000 */
[----:B------:R-:W-:Y:S01]  /*2e70*/  FMNMX.FTZ R25, R26, R25, !PT ;  /* 0x000000191a197209 */ /* 0x000fe20007810000 */
[----:B------:R-:W-:Y:S01]  /*2e80*/  MUFU.TANH R59, R45 ;  /* 0x0000002d003b7308 */ /* 0x000fe20000002400 */
[----:B------:R-:W-:Y:S02]  /*2e90*/  ISETP.GT.AND P2, PT, R20, 0x51, PT ;  /* 0x000000511400780c */ /* 0x000fe40003f44270 */
[----:B------:R-:W-:Y:S02]  /*2ea0*/  FSEL R24, R66, -INF , P3 ;  /* 0xff80000042187808 */ /* 0x000fe40001800000 */
[----:B------:R-:W-:-:S02]  /*2eb0*/  FMNMX.FTZ R25, R28, R25, !PT ;  /* 0x000000191c197209 */ /* 0x000fc40007810000 */
[----:B------:R-:W-:Y:S01]  /*2ec0*/  ISETP.GT.AND P3, PT, R20, 0x58, PT ;  /* 0x000000581400780c */ /* 0x000fe20003f64270 */
[----:B------:R-:W3:Y:S01]  /*2ed0*/  MUFU.TANH R11, R11 ;  /* 0x0000000b000b7308 */ /* 0x000ee20000002400 */
[----:B-1----:R-:W-:Y:S02]  /*2ee0*/  FSEL R27, R27, -INF , P2 ;  /* 0xff8000001b1b7808 */ /* 0x002fe40001000000 */
[----:B------:R-:W-:Y:S02]  /*2ef0*/  FMNMX.FTZ R54, R24, R25, !PT ;  /* 0x0000001918367209 */ /* 0x000fe40007810000 */
[----:B------:R-:W-:Y:S02]  /*2f00*/  ISETP.GT.AND P2, PT, R20, 0x59, PT ;  /* 0x000000591400780c */ /* 0x000fe40003f44270 */
[----:B0-----:R-:W-:Y:S01]  /*2f10*/  FSEL R25, R70, -INF , P3 ;  /* 0xff80000046197808 */ /* 0x001fe20001800000 */
[----:B------:R-:W-:Y:S01]  /*2f20*/  MUFU.TANH R15, R15 ;  /* 0x0000000f000f7308 */ /* 0x000fe20000002400 */
[----:B------:R-:W-:-:S02]  /*2f30*/  FMNMX.FTZ R54, R27, R54, !PT ;  /* 0x000000361b367209 */ /* 0x000fc40007810000 */
[----:B--2---:R-:W-:Y:S02]  /*2f40*/  FSEL R20, R71, -INF , P2 ;  /* 0xff80000047147808 */ /* 0x004fe40001000000 */
[----:B------:R-:W-:Y:S02]  /*2f50*/  FMNMX.FTZ R55, R25, R54, !PT ;  /* 0x0000003619377209 */ /* 0x000fe40007810000 */
[----:B------:R-:W-:Y:S01]  /*2f60*/  ISETP.GT.AND P3, PT, R42, 0x9, PT ;  /* 0x000000092a00780c */ /* 0x000fe20003f64270 */
[----:B------:R-:W-:Y:S01]  /*2f70*/  MUFU.TANH R14, R14 ;  /* 0x0000000e000e7308 */ /* 0x000fe20000002400 */
[----:B------:R-:W-:Y:S02]  /*2f80*/  FMNMX.FTZ R55, R20, R55, !PT ;  /* 0x0000003714377209 */ /* 0x000fe40007810000 */
[----:B---3--:R-:W-:Y:S02]  /*2f90*/  FSEL R11, R11, -INF , P5 ;  /* 0xff8000000b0b7808 */ /* 0x008fe40002800000 */
[----:B------:R-:W-:Y:S01]  /*2fa0*/  ISETP.GT.AND P2, PT, R42, 0x10, PT ;  /* 0x000000102a00780c */ /* 0x000fe20003f44270 */
[----:B------:R-:W0:Y:S02]  /*2fb0*/  SHFL.BFLY PT, R44, R55, 0x2, 0x1f ;  /* 0x0c401f00372c7f89 */ /* 0x000e2400000e0000 */
[----:B------:R-:W1:Y:S08]  /*2fc0*/  MUFU.TANH R13, R13 ;  /* 0x0000000d000d7308 */ /* 0x000e700000002400 */
[----:B------:R-:W2:Y:S08]  /*2fd0*/  MUFU.TANH R12, R12 ;  /* 0x0000000c000c7308 */ /* 0x000eb00000002400 */
[----:B------:R-:W3:Y:S01]  /*2fe0*/  MUFU.TANH R10, R10 ;  /* 0x0000000a000a7308 */ /* 0x000ee20000002400 */
[----:B-1----:R-:W-:-:S02]  /*2ff0*/  FSEL R13, R13, -INF , P3 ;  /* 0xff8000000d0d7808 */ /* 0x002fc40001800000 */
[----:B------:R-:W-:Y:S02]  /*3000*/  ISETP.GT.AND P3, PT, R42, 0x11, PT ;  /* 0x000000112a00780c */ /* 0x000fe40003f64270 */
[----:B0-----:R-:W-:-:S03]  /*3010*/  FMNMX.FTZ R44, R55, R44, !PT ;  /* 0x0000002c372c7209 */ /* 0x001fc60007810000 */
[----:B------:R-:W0:Y:S02]  /*3020*/  MUFU.TANH R8, R8 ;  /* 0x0000000800087308 */ /* 0x000e240000002400 */
[----:B------:R-:W1:Y:S06]  /*3030*/  SHFL.BFLY PT, R45, R44, 0x1, 0x1f ;  /* 0x0c201f002c2d7f89 */ /* 0x000e6c00000e0000 */
[----:B------:R-:W4:Y:S08]  /*3040*/  MUFU.TANH R0, R0 ;  /* 0x0000000000007308 */ /* 0x000f300000002400 */
[----:B------:R-:W5:Y:S08]  /*3050*/  MUFU.TANH R4, R4 ;  /* 0x0000000400047308 */ /* 0x000f700000002400 */
[----:B------:R2:W-:Y:S01]  /*3060*/  MUFU.TANH R63, R56 ;  /* 0x00000038003f7308 */ /* 0x0005e20000002400 */
[----:B-1----:R-:W-:-:S02]  /*3070*/  FMNMX.FTZ R5, R44, R45, !PT ;  /* 0x0000002d2c057209 */ /* 0x002fc40007810000 */
[----:B------:R-:W-:Y:S02]  /*3080*/  FSEL R44, R15, -INF , P6 ;  /* 0xff8000000f2c7808 */ /* 0x000fe40003000000 */
[----:B------:R-:W-:Y:S01]  /*3090*/  FSEL R15, R14, -INF , P4 ;  /* 0xff8000000e0f7808 */ /* 0x000fe20002000000 */
[----:B------:R-:W-:Y:S01]  /*30a0*/  FMUL.FTZ R43, R5, UR10 ;  /* 0x0000000a052b7c20 */ /* 0x000fe20008410000 */
[----:B------:R-:W-:Y:S01]  /*30b0*/  FMNMX.FTZ R14, R11, R44, !PT ;  /* 0x0000002c0b0e7209 */ /* 0x000fe20007810000 */
[----:B------:R-:W1:Y:S01]  /*30c0*/  MUFU.TANH R3, R3 ;  /* 0x0000000300037308 */ /* 0x000e620000002400 */
[----:B------:R-:W-:Y:S02]  /*30d0*/  FSETP.NEU.FTZ.AND P5, PT, R5, -INF , PT ;  /* 0xff8000000500780b */ /* 0x000fe40003fbd000 */
[----:B------:R-:W-:Y:S02]  /*30e0*/  FMNMX.FTZ R14, R15, R14, !PT ;  /* 0x0000000e0f0e7209 */ /* 0x000fe40007810000 */
[----:B--2---:R-:W-:-:S02]  /*30f0*/  FSEL R56, R43, RZ, P5 ;  /* 0x000000ff2b387208 */ /* 0x004fc40002800000 */
[----:B------:R-:W-:Y:S01]  /*3100*/  FSEL R43, R12, -INF , P2 ;  /* 0xff8000000c2b7808 */ /* 0x000fe20001000000 */
[----:B------:R2:W-:Y:S01]  /*3110*/  MUFU.TANH R62, R49 ;  /* 0x00000031003e7308 */ /* 0x0005e20000002400 */
[----:B------:R-:W-:Y:S01]  /*3120*/  FMNMX.FTZ R14, R13, R14, !PT ;  /* 0x0000000e0d0e7209 */ /* 0x000fe20007810000 */
[--C-:B------:R-:W-:Y:S01]  /*3130*/  FFMA.FTZ R153, R46, UR10, -R56.reuse ;  /* 0x0000000a2e997c23 */ /* 0x100fe20008010838 */
[----:B------:R-:W-:Y:S01]  /*3140*/  ISETP.GT.AND P2, PT, R42, 0x18, PT ;  /* 0x000000182a00780c */ /* 0x000fe20003f44270 */
[--C-:B------:R-:W-:Y:S01]  /*3150*/  FFMA.FTZ R155, R50, UR10, -R56.reuse ;  /* 0x0000000a329b7c23 */ /* 0x100fe20008010838 */
[----:B---3--:R-:W-:Y:S01]  /*3160*/  FSEL R45, R10, -INF , P3 ;  /* 0xff8000000a2d7808 */ /* 0x008fe20001800000 */
[--C-:B------:R-:W-:Y:S01]  /*3170*/  FFMA.FTZ R10, R47, UR10, -R56.reuse ;  /* 0x0000000a2f0a7c23 */ /* 0x100fe20008010838 */
[----:B------:R-:W-:Y:S01]  /*3180*/  FMNMX.FTZ R14, R43, R14, !PT ;  /* 0x0000000e2b0e7209 */ /* 0x000fe20007810000 */
[----:B------:R-:W3:Y:S01]  /*3190*/  MUFU.TANH R54, R48 ;  /* 0x0000003000367308 */ /* 0x000ee20000002400 */
[----:B------:R-:W-:Y:S01]  /*31a0*/  ISETP.GT.AND P3, PT, R42, 0x19, PT ;  /* 0x000000192a00780c */ /* 0x000fe20003f64270 */
[--C-:B------:R-:W-:Y:S01]  /*31b0*/  FFMA.FTZ R157, R41, UR10, -R56.reuse ;  /* 0x0000000a299d7c23 */ /* 0x100fe20008010838 */
[----:B0-----:R-:W-:Y:S01]  /*31c0*/  FSEL R8, R8, -INF , P2 ;  /* 0xff80000008087808 */ /* 0x001fe20001000000 */
[--C-:B------:R-:W-:Y:S01]  /*31d0*/  FFMA.FTZ R12, R40, UR10, -R56.reuse ;  /* 0x0000000a280c7c23 */ /* 0x100fe20008010838 */
[----:B------:R-:W-:Y:S01]  /*31e0*/  FMNMX.FTZ R47, R45, R14, !PT ;  /* 0x0000000e2d2f7209 */ /* 0x000fe20007810000 */
[--C-:B------:R-:W-:Y:S01]  /*31f0*/  FFMA.FTZ R159, R39, UR10, -R56.reuse ;  /* 0x0000000a279f7c23 */ /* 0x100fe20008010838 */
[----:B------:R-:W-:Y:S01]  /*3200*/  ISETP.GT.AND P2, PT, R42, 0x20, PT ;  /* 0x000000202a00780c */ /* 0x000fe20003f44270 */
[----:B------:R-:W0:Y:S01]  /*3210*/  MUFU.TANH R52, R52 ;  /* 0x0000003400347308 */ /* 0x000e220000002400 */
[----:B----4-:R-:W-:Y:S01]  /*3220*/  FSEL R46, R0, -INF , P3 ;  /* 0xff800000002e7808 */ /* 0x010fe20001800000 */
[--C-:B------:R-:W-:Y:S01]  /*3230*/  FFMA.FTZ R14, R38, UR10, -R56.reuse ;  /* 0x0000000a260e7c23 */ /* 0x100fe20008010838 */
[----:B--2---:R-:W-:Y:S01]  /*3240*/  FMNMX.FTZ R49, R8, R47, !PT ;  /* 0x0000002f08317209 */ /* 0x004fe20007810000 */
[--C-:B------:R-:W-:Y:S01]  /*3250*/  FFMA.FTZ R161, R37, UR10, -R56.reuse ;  /* 0x0000000a25a17c23 */ /* 0x100fe20008010838 */
[----:B-----5:R-:W-:Y:S01]  /*3260*/  FSEL R47, R4, -INF , P2 ;  /* 0xff800000042f7808 */ /* 0x020fe20001000000 */
[--C-:B------:R-:W-:Y:S01]  /*3270*/  FFMA.FTZ R29, R29, UR10, -R56.reuse ;  /* 0x0000000a1d1d7c23 */ /* 0x100fe20008010838 */
[----:B------:R-:W-:Y:S01]  /*3280*/  ISETP.GT.AND P3, PT, R42, 0x21, PT ;  /* 0x000000212a00780c */ /* 0x000fe20003f64270 */
[----:B------:R2:W-:Y:S01]  /*3290*/  MUFU.EX2 R0, R10 ;  /* 0x0000000a00007308 */ /* 0x0005e20000000800 */
[----:B------:R-:W-:Y:S01]  /*32a0*/  FMNMX.FTZ R4, R46, R49, !PT ;  /* 0x000000312e047209 */ /* 0x000fe20007810000 */
[--C-:B------:R-:W-:Y:S01]  /*32b0*/  FFMA.FTZ R21, R21, UR10, -R56.reuse ;  /* 0x0000000a15157c23 */ /* 0x100fe20008010838 */
[----:B------:R-:W-:Y:S01]  /*32c0*/  ISETP.GT.AND P2, PT, R42, 0x28, PT ;  /* 0x000000282a00780c */ /* 0x000fe20003f44270 */
[--C-:B------:R-:W-:Y:S01]  /*32d0*/  FFMA.FTZ R32, R32, UR10, -R56.reuse ;  /* 0x0000000a20207c23 */ /* 0x100fe20008010838 */
[----:B-1----:R-:W-:Y:S01]  /*32e0*/  FSEL R3, R3, -INF , P3 ;  /* 0xff80000003037808 */ /* 0x002fe20001800000 */
[--C-:B------:R-:W-:Y:S01]  /*32f0*/  FFMA.FTZ R30, R30, UR10, -R56.reuse ;  /* 0x0000000a1e1e7c23 */ /* 0x100fe20008010838 */
[----:B------:R-:W-:Y:S01]  /*3300*/  FMNMX.FTZ R4, R47, R4, !PT ;  /* 0x000000042f047209 */ /* 0x000fe20007810000 */
[----:B------:R-:W1:Y:S01]  /*3310*/  MUFU.TANH R53, R53 ;  /* 0x0000003500357308 */ /* 0x000e620000002400 */
[--C-:B--2---:R-:W-:Y:S01]  /*3320*/  FFMA.FTZ R10, R51, UR10, -R56.reuse ;  /* 0x0000000a330a7c23 */ /* 0x104fe20008010838 */
[----:B------:R-:W-:Y:S01]  /*3330*/  ISETP.GT.AND P3, PT, R42, 0x29, PT ;  /* 0x000000292a00780c */ /* 0x000fe20003f64270 */
[--C-:B------:R-:W-:Y:S01]  /*3340*/  FFMA.FTZ R35, R35, UR10, -R56.reuse ;  /* 0x0000000a23237c23 */ /* 0x100fe20008010838 */
[----:B------:R-:W-:Y:S01]  /*3350*/  FSEL R48, R58, -INF , P2 ;  /* 0xff8000003a307808 */ /* 0x000fe20001000000 */
[--C-:B------:R-:W-:Y:S01]  /*3360*/  FFMA.FTZ R33, R33, UR10, -R56.reuse ;  /* 0x0000000a21217c23 */ /* 0x100fe20008010838 */
[----:B------:R-:W-:Y:S01]  /*3370*/  FMNMX.FTZ R51, R3, R4, !PT ;  /* 0x0000000403337209 */ /* 0x000fe20007810000 */
[--C-:B------:R-:W-:Y:S01]  /*3380*/  FFMA.FTZ R34, R34, UR10, -R56.reuse ;  /* 0x0000000a22227c23 */ /* 0x100fe20008010838 */
[----:B------:R-:W-:Y:S01]  /*3390*/  ISETP.GT.AND P2, PT, R42, 0x30, PT ;  /* 0x000000302a00780c */ /* 0x000fe20003f44270 */
[----:B------:R-:W2:Y:S01]  /*33a0*/  MUFU.TANH R57, R57 ;  /* 0x0000003900397308 */ /* 0x000ea20000002400 */
[----:B------:R-:W-:Y:S01]  /*33b0*/  FSEL R49, R59, -INF , P3 ;  /* 0xff8000003b317808 */ /* 0x000fe20001800000 */
[--C-:B------:R-:W-:Y:S01]  /*33c0*/  FFMA.FTZ R31, R31, UR10, -R56.reuse ;  /* 0x0000000a1f1f7c23 */ /* 0x100fe20008010838 */
[----:B------:R-:W-:Y:S01]  /*33d0*/  FMNMX.FTZ R4, R48, R51, !PT ;  /* 0x0000003330047209 */ /* 0x000fe20007810000 */
[--C-:B------:R-:W-:Y:S01]  /*33e0*/  FFMA.FTZ R26, R26, UR10, -R56.reuse ;  /* 0x0000000a1a1a7c23 */ /* 0x100fe20008010838 */
[----:B------:R-:W-:Y:S01]  /*33f0*/  ISETP.GT.AND P3, PT, R42, 0x31, PT ;  /* 0x000000312a00780c */ /* 0x000fe20003f64270 */
[--C-:B------:R-:W-:Y:S01]  /*3400*/  FFMA.FTZ R28, R28, UR10, -R56.reuse ;  /* 0x0000000a1c1c7c23 */ /* 0x100fe20008010838 */
[----:B---3--:R-:W-:Y:S01]  /*3410*/  FSEL R50, R54, -INF , P2 ;  /* 0xff80000036327808 */ /* 0x008fe20001000000 */
[----:B------:R-:W3:Y:S01]  /*3420*/  MUFU.TANH R60, R60 ;  /* 0x0000003c003c7308 */ /* 0x000ee20000002400 */
[----:B------:R-:W-:Y:S01]  /*3430*/  FMNMX.FTZ R51, R49, R4, !PT ;  /* 0x0000000431337209 */ /* 0x000fe20007810000 */
[--C-:B------:R-:W-:Y:S01]  /*3440*/  FFMA.FTZ R24, R24, UR10, -R56.reuse ;  /* 0x0000000a18187c23 */ /* 0x100fe20008010838 */
[----:B------:R-:W-:Y:S01]  /*3450*/  ISETP.GT.AND P2, PT, R42, 0x38, PT ;  /* 0x000000382a00780c */ /* 0x000fe20003f44270 */
[--C-:B------:R-:W-:Y:S01]  /*3460*/  FFMA.FTZ R27, R27, UR10, -R56.reuse ;  /* 0x0000000a1b1b7c23 */ /* 0x100fe20008010838 */
[----:B------:R-:W-:Y:S01]  /*3470*/  FSEL R41, R62, -INF , P3 ;  /* 0xff8000003e297808 */ /* 0x000fe20001800000 */
[----:B------:R-:W-:Y:S01]  /*3480*/  FFMA.FTZ R25, R25, UR10, -R56 ;  /* 0x0000000a19197c23 */ /* 0x000fe20008010838 */
[----:B------:R-:W-:Y:S01]  /*3490*/  FMNMX.FTZ R4, R50, R51, !PT ;  /* 0x0000003332047209 */ /* 0x000fe20007810000 */
[----:B------:R-:W4:Y:S01]  /*34a0*/  MUFU.TANH R61, R61 ;  /* 0x0000003d003d7308 */ /* 0x000f220000002400 */
[----:B------:R-:W-:-:S02]  /*34b0*/  ISETP.GT.AND P3, PT, R42, 0x39, PT ;  /* 0x000000392a00780c */ /* 0x000fc40003f64270 */
[----:B0-----:R-:W-:Y:S02]  /*34c0*/  FSEL R51, R52, -INF , P2 ;  /* 0xff80000034337808 */ /* 0x001fe40001000000 */
[----:B------:R-:W-:Y:S02]  /*34d0*/  FMNMX.FTZ R4, R41, R4, !PT ;  /* 0x0000000429047209 */ /* 0x000fe40007810000 */
[----:B-1----:R-:W-:Y:S01]  /*34e0*/  FSEL R40, R53, -INF , P3 ;  /* 0xff80000035287808 */ /* 0x002fe20001800000 */
[----:B------:R-:W0:Y:S01]  /*34f0*/  MUFU.TANH R64, R64 ;  /* 0x0000004000407308 */ /* 0x000e220000002400 */
[C---:B------:R-:W-:Y:S02]  /*3500*/  ISETP.GT.AND P2, PT, R42.reuse, 0x40, PT ;  /* 0x000000402a00780c */ /* 0x040fe40003f44270 */
[----:B------:R-:W-:Y:S02]  /*3510*/  FMNMX.FTZ R53, R51, R4, !PT ;  /* 0x0000000433357209 */ /* 0x000fe40007810000 */
[----:B------:R-:W-:-:S02]  /*3520*/  ISETP.GT.AND P3, PT, R42, 0x41, PT ;  /* 0x000000412a00780c */ /* 0x000fc40003f64270 */
[----:B------:R-:W-:Y:S01]  /*3530*/  FSEL R52, R63, -INF , P2 ;  /* 0xff8000003f347808 */ /* 0x000fe20001000000 */
[----:B------:R-:W1:Y:S01]  /*3540*/  MUFU.TANH R65, R65 ;  /* 0x0000004100417308 */ /* 0x000e620000002400 */
[----:B------:R-:W-:Y:S02]  /*3550*/  FMNMX.FTZ R53, R40, R53, !PT ;  /* 0x0000003528357209 */ /* 0x000fe40007810000 */
[----:B------:R-:W-:Y:S02]  /*3560*/  ISETP.GT.AND P2, PT, R42, 0x48, PT ;  /* 0x000000482a00780c */ /* 0x000fe40003f44270 */
[----:B--2---:R-:W-:Y:S01]  /*3570*/  FSEL R39, R57, -INF , P3 ;  /* 0xff80000039277808 */ /* 0x004fe20001800000 */
[--C-:B------:R-:W-:Y:S01]  /*3580*/  FFMA.FTZ R57, R36, UR10, -R56.reuse ;  /* 0x0000000a24397c23 */ /* 0x100fe20008010838 */
[----:B------:R-:W-:Y:S01]  /*3590*/  FMNMX.FTZ R4, R52, R53, !PT ;  /* 0x0000003534047209 */ /* 0x000fe20007810000 */
[----:B------:R-:W2:Y:S01]  /*35a0*/  MUFU.TANH R68, R68 ;  /* 0x0000004400447308 */ /* 0x000ea20000002400 */
[----:B------:R-:W-:Y:S01]  /*35b0*/  ISETP.GT.AND P3, PT, R42, 0x49, PT ;  /* 0x000000492a00780c */ /* 0x000fe20003f64270 */
[----:B------:R-:W-:Y:S01]  /*35c0*/  FFMA.FTZ R56, R20, UR10, -R56 ;  /* 0x0000000a14387c23 */ /* 0x000fe20008010838 */
[----:B---3--:R-:W-:-:S02]  /*35d0*/  FSEL R53, R60, -INF , P2 ;  /* 0xff8000003c357808 */ /* 0x008fc40001000000 */
[----:B------:R-:W-:Y:S02]  /*35e0*/  FMNMX.FTZ R4, R39, R4, !PT ;  /* 0x0000000427047209 */ /* 0x000fe40007810000 */
[C---:B------:R-:W-:Y:S01]  /*35f0*/  ISETP.GT.AND P2, PT, R42.reuse, 0x50, PT ;  /* 0x000000502a00780c */ /* 0x040fe20003f44270 */
[----:B------:R-:W3:Y:S01]  /*3600*/  MUFU.TANH R69, R69 ;  /* 0x0000004500457308 */ /* 0x000ee20000002400 */
[----:B----4-:R-:W-:Y:S02]  /*3610*/  FSEL R38, R61, -INF , P3 ;  /* 0xff8000003d267808 */ /* 0x010fe40001800000 */
[----:B------:R-:W-:Y:S02]  /*3620*/  FMNMX.FTZ R55, R53, R4, !PT ;  /* 0x0000000435377209 */ /* 0x000fe40007810000 */
[----:B------:R-:W-:Y:S02]  /*3630*/  ISETP.GT.AND P3, PT, R42, 0x51, PT ;  /* 0x000000512a00780c */ /* 0x000fe40003f64270 */
[----:B0-----:R-:W-:Y:S01]  /*3640*/  FSEL R54, R64, -INF , P2 ;  /* 0xff80000040367808 */ /* 0x001fe20001000000 */
[----:B------:R0:W-:Y:S01]  /*3650*/  MUFU.EX2 R163, R29 ;  /* 0x0000001d00a37308 */ /* 0x0001e20000000800 */
[----:B------:R-:W-:-:S02]  /*3660*/  FMNMX.FTZ R55, R38, R55, !PT ;  /* 0x0000003726377209 */ /* 0x000fc40007810000 */
[----:B------:R-:W-:Y:S02]  /*3670*/  ISETP.GT.AND P2, PT, R42, 0x58, PT ;  /* 0x000000582a00780c */ /* 0x000fe40003f44270 */
[----:B-1----:R-:W-:Y:S02]  /*3680*/  FSEL R37, R65, -INF , P3 ;  /* 0xff80000041257808 */ /* 0x002fe40001800000 */
[----:B------:R-:W-:Y:S01]  /*3690*/  FMNMX.FTZ R4, R54, R55, !PT ;  /* 0x0000003736047209 */ /* 0x000fe20007810000 */
[----:B------:R1:W-:Y:S01]  /*36a0*/  MUFU.EX2 R60, R21 ;  /* 0x00000015003c7308 */ /* 0x0003e20000000800 */
[----:B------:R-:W-:Y:S02]  /*36b0*/  ISETP.GT.AND P3, PT, R42, 0x59, PT ;  /* 0x000000592a00780c */ /* 0x000fe40003f64270 */
[----:B--2---:R-:W-:Y:S02]  /*36c0*/  FSEL R42, R68, -INF , P2 ;  /* 0xff800000442a7808 */ /* 0x004fe40001000000 */
[----:B------:R-:W-:-:S02]  /*36d0*/  FMNMX.FTZ R55, R37, R4, !PT ;  /* 0x0000000425377209 */ /* 0x000fc40007810000 */
[----:B---3--:R-:W-:Y:S01]  /*36e0*/  FSEL R36, R69, -INF , P3 ;  /* 0xff80000045247808 */ /* 0x008fe20001800000 */
[----:B------:R-:W2:Y:S01]  /*36f0*/  MUFU.EX2 R153, R153 ;  /* 0x0000009900997308 */ /* 0x000ea20000000800 */
[----:B------:R-:W-:-:S04]  /*3700*/  FMNMX.FTZ R55, R42, R55, !PT ;  /* 0x000000372a377209 */ /* 0x000fc80007810000 */
[----:B------:R-:W-:-:S03]  /*3710*/  FMNMX.FTZ R55, R36, R55, !PT ;  /* 0x0000003724377209 */ /* 0x000fc60007810000 */
[----:B------:R-:W-:Y:S02]  /*3720*/  MUFU.EX2 R155, R155 ;  /* 0x0000009b009b7308 */ /* 0x000fe40000000800 */
[----:B------:R-:W0:Y:S06]  /*3730*/  SHFL.BFLY PT, R4, R55, 0x2, 0x1f ;  /* 0x0c401f0037047f89 */ /* 0x000e2c00000e0000 */
[----:B------:R-:W-:Y:S08]  /*3740*/  MUFU.EX2 R10, R10 ;  /* 0x0000000a000a7308 */ /* 0x000ff00000000800 */
[----:B------:R-:W-:Y:S08]  /*3750*/  MUFU.EX2 R157, R157 ;  /* 0x0000009d009d7308 */ /* 0x000ff00000000800 */
[----:B------:R-:W-:Y:S01]  /*3760*/  MUFU.EX2 R12, R12 ;  /* 0x0000000c000c7308 */ /* 0x000fe20000000800 */
[----:B0-----:R-:W-:-:S05]  /*3770*/  FMNMX.FTZ R29, R55, R4, !PT ;  /* 0x00000004371d7209 */ /* 0x001fca0007810000 */
[----:B------:R-:W0:Y:S02]  /*3780*/  SHFL.BFLY PT, R4, R29, 0x1, 0x1f ;  /* 0x0c201f001d047f89 */ /* 0x000e2400000e0000 */
[----:B------:R-:W-:Y:S08]  /*3790*/  MUFU.EX2 R159, R159 ;  /* 0x0000009f009f7308 */ /* 0x000ff00000000800 */
[----:B------:R-:W-:Y:S08]  /*37a0*/  MUFU.EX2 R14, R14 ;  /* 0x0000000e000e7308 */ /* 0x000ff00000000800 */
[----:B------:R-:W-:Y:S01]  /*37b0*/  MUFU.EX2 R161, R161 ;  /* 0x000000a100a17308 */ /* 0x000fe20000000800 */
[----:B0-----:R-:W-:-:S07]  /*37c0*/  FMNMX.FTZ R4, R29, R4, !PT ;  /* 0x000000041d047209 */ /* 0x001fce0007810000 */
[----:B------:R-:W-:Y:S01]  /*37d0*/  MUFU.EX2 R58, R57 ;  /* 0x00000039003a7308 */ /* 0x000fe20000000800 */
[----:B------:R-:W-:Y:S01]  /*37e0*/  IMAD.U32 R29, RZ, RZ, UR22 ;  /* 0x00000016ff1d7e24 */ /* 0x000fe2000f8e00ff */
[C---:B------:R-:W-:Y:S01]  /*37f0*/  FSETP.NEU.FTZ.AND P2, PT, R4.reuse, -INF , PT ;  /* 0xff8000000400780b */ /* 0x040fe20003f5d000 */
[----:B-1----:R-:W-:-:S05]  /*3800*/  FMUL.FTZ R21, R4, UR10 ;  /* 0x0000000a04157c20 */ /* 0x002fca0008410000 */
        /* <DEDUP_REMOVED lines=30> */
[----:B------:R-:W-:-:S04]  /*39f0*/  FFMA.FTZ R20, R36, UR10, -R20 ;  /* 0x0000000a24147c23 */ /* 0x000fc80008010814 */
[----:B------:R-:W3:Y:S01]  /*3a00*/  MUFU.EX2 R15, R15 ;  /* 0x0000000f000f7308 */ /* 0x000ee20000000800 */
[----:B--2---:R-:W-:Y:S01]  /*3a10*/  FADD.FTZ R8, R153, R0 ;  /* 0x0000000099087221 */ /* 0x004fe20000010000 */
[----:B0-----:R-:W-:Y:S02]  /*3a20*/  SHF.R.U32.HI R72, RZ, 0x7, R72 ;  /* 0x00000007ff487819 */ /* 0x001fe40000011648 */
[----:B------:R-:W-:Y:S02]  /*3a30*/  F2FP.F16.F32.PACK_AB R153, R0, R153 ;  /* 0x000000990099723e */ /* 0x000fe400000000ff */
[----:B-1----:R-:W-:Y:S02]  /*3a40*/  F2FP.F16.F32.PACK_AB R152, R44, R11 ;  /* 0x0000000b2c98723e */ /* 0x002fe400000000ff */
[----:B------:R0:W1:Y:S08]  /*3a50*/  MUFU.EX2 R154, R13 ;  /* 0x0000000d009a7308 */ /* 0x0000700000000800 */
[----:B------:R-:W2:Y:S01]  /*3a60*/  MUFU.EX2 R43, R43 ;  /* 0x0000002b002b7308 */ /* 0x000ea20000000800 */
[----:B0-----:R-:W-:Y:S01]  /*3a70*/  FADD.FTZ R13, R155, R8 ;  /* 0x000000089b0d7221 */ /* 0x001fe20000010000 */
[----:B------:R-:W-:-:S03]  /*3a80*/  F2FP.F16.F32.PACK_AB R155, R10, R155 ;  /* 0x0000009b0a9b723e */ /* 0x000fc600000000ff */
[----:B------:R-:W-:-:S03]  /*3a90*/  FADD.FTZ R8, R10, R13 ;  /* 0x0000000d0a087221 */ /* 0x000fc60000010000 */
[----:B------:R0:W-:Y:S08]  /*3aa0*/  MUFU.EX2 R160, R3 ;  /* 0x0000000300a07308 */ /* 0x0001f00000000800 */
[----:B------:R-:W4:Y:S01]  /*3ab0*/  MUFU.EX2 R156, R45 ;  /* 0x0000002d009c7308 */ /* 0x000f220000000800 */
[----:B0-----:R-:W-:Y:S01]  /*3ac0*/  FADD.FTZ R3, R157, R8 ;  /* 0x000000089d037221 */ /* 0x001fe20000010000 */
[----:B------:R-:W-:Y:S01]  /*3ad0*/  FADD.FTZ R8, R11, R44 ;  /* 0x0000002c0b087221 */ /* 0x000fe20000010000 */
[----:B------:R-:W-:-:S02]  /*3ae0*/  F2FP.F16.F32.PACK_AB R157, R12, R157 ;  /* 0x0000009d0c9d723e */ /* 0x000fc400000000ff */
[----:B------:R-:W-:Y:S01]  /*3af0*/  FADD.FTZ R28, R12, R3 ;  /* 0x000000030c1c7221 */ /* 0x000fe20000010000 */
[----:B---3--:R-:W-:Y:S01]  /*3b00*/  FADD.FTZ R3, R15, R8 ;  /* 0x000000080f037221 */ /* 0x008fe20000010000 */
[----:B------:R-:W-:Y:S01]  /*3b10*/  IADD3 R8, -R72, 0xb, RZ ;  /* 0x0000000b48087810 */ /* 0x000fe20007ffe1ff */
[----:B------:R0:W3:Y:S01]  /*3b20*/  MUFU.EX2 R21, R46 ;  /* 0x0000002e00157308 */ /* 0x0000e20000000800 */
[----:B------:R-:W-:Y:S01]  /*3b30*/  FADD.FTZ R13, R159, R28 ;  /* 0x0000001c9f0d7221 */ /* 0x000fe20000010000 */
[----:B-1----:R-:W-:Y:S01]  /*3b40*/  FADD.FTZ R28, R154, R3 ;  /* 0x000000039a1c7221 */ /* 0x002fe20000010000 */
[----:B------:R-:W-:Y:S01]  /*3b50*/  @!P2 VIADD R3, R29, 0x22840 ;  /* 0x000228401d03a836 */ /* 0x000fe20000000000 */
[----:B------:R-:W-:Y:S02]  /*3b60*/  F2FP.F16.F32.PACK_AB R159, R14, R159 ;  /* 0x0000009f0e9f723e */ /* 0x000fe400000000ff */
[----:B------:R-:W-:Y:S02]  /*3b70*/  F2FP.F16.F32.PACK_AB R154, R154, R15 ;  /* 0x0000000f9a9a723e */ /* 0x000fe400000000ff */
[----:B------:R-:W1:Y:S01]  /*3b80*/  MUFU.EX2 R32, R32 ;  /* 0x0000002000207308 */ /* 0x000e620000000800 */
[----:B0-----:R-:W-:Y:S01]  /*3b90*/  FADD.FTZ R46, R14, R13 ;  /* 0x0000000d0e2e7221 */ /* 0x001fe20000010000 */
[----:B--2---:R-:W-:Y:S01]  /*3ba0*/  FADD.FTZ R13, R43, R28 ;  /* 0x0000001c2b0d7221 */ /* 0x004fe20000010000 */
[----:B------:R-:W-:Y:S01]  /*3bb0*/  @!P2 PRMT R3, RZ, 0x654, R3 ;  /* 0x00000654ff03a816 */ /* 0x000fe20000000003 */
[----:B------:R0:W-:Y:S06]  /*3bc0*/  BAR.ARV R8, 0x100 ;  /* 0x000400080000751d */ /* 0x0001ec0000002000 */
[----:B------:R-:W2:Y:S01]  /*3bd0*/  MUFU.EX2 R47, R47 ;  /* 0x0000002f002f7308 */ /* 0x000ea20000000800 */
[----:B------:R-:W-:Y:S01]  /*3be0*/  FADD.FTZ R29, R161, R46 ;  /* 0x0000002ea11d7221 */ /* 0x000fe20000010000 */
[----:B----4-:R-:W-:Y:S01]  /*3bf0*/  FADD.FTZ R13, R156, R13 ;  /* 0x0000000d9c0d7221 */ /* 0x010fe20000010000 */
[----:B------:R2:W-:Y:S01]  /*3c00*/  @!P2 SYNCS.ARRIVE.TRANS64.RED.A1T0 RZ, [R3+URZ], RZ ;  /* 0x000000ff03ffa9a7 */ /* 0x0005e2000810043f */
[C---:B------:R-:W-:Y:S01]  /*3c10*/  F2FP.F16.F32.PACK_AB R161, R58.reuse, R161 ;  /* 0x000000a13aa1723e */ /* 0x040fe200000000ff */
[----:B------:R-:W-:Y:S01]  /*3c20*/  FADD.FTZ R46, R58, R29 ;  /* 0x0000001d3a2e7221 */ /* 0x000fe20000010000 */
[----:B------:R-:W-:Y:S01]  /*3c30*/  FADD.FTZ R28, R158, R13 ;  /* 0x0000000d9e1c7221 */ /* 0x000fe20000010000 */
[----:B------:R-:W-:Y:S01]  /*3c40*/  F2FP.F16.F32.PACK_AB R156, R156, R43 ;  /* 0x0000002b9c9c723e */ /* 0x000fe200000000ff */
[----:B------:R-:W4:Y:S01]  /*3c50*/  MUFU.EX2 R30, R30 ;  /* 0x0000001e001e7308 */ /* 0x000f220000000800 */
[----:B------:R-:W-:Y:S01]  /*3c60*/  FADD.FTZ R13, R163, R46 ;  /* 0x0000002ea30d7221 */ /* 0x000fe20000010000 */
[----:B---3--:R-:W-:Y:S01]  /*3c70*/  FADD.FTZ R28, R21, R28 ;  /* 0x0000001c151c7221 */ /* 0x008fe20000010000 */
[----:B-1----:R-:W-:-:S02]  /*3c80*/  F2FP.F16.F32.PACK_AB R163, R32, R163 ;  /* 0x000000a320a3723e */ /* 0x002fc400000000ff */
[----:B------:R-:W-:Y:S01]  /*3c90*/  FADD.FTZ R13, R32, R13 ;  /* 0x0000000d200d7221 */ /* 0x000fe20000010000 */
[----:B------:R-:W-:Y:S02]  /*3ca0*/  F2FP.F16.F32.PACK_AB R158, R21, R158 ;  /* 0x0000009e159e723e */ /* 0x000fe400000000ff */
[----:B------:R-:W1:Y:S01]  /*3cb0*/  MUFU.EX2 R35, R35 ;  /* 0x0000002300237308 */ /* 0x000e620000000800 */
[----:B--2---:R-:W-:-:S04]  /*3cc0*/  FADD.FTZ R3, R47, R28 ;  /* 0x0000001c2f037221 */ /* 0x004fc80000010000 */
[C---:B------:R-:W-:Y:S01]  /*3cd0*/  FADD.FTZ R3, R160.reuse, R3 ;  /* 0x00000003a0037221 */ /* 0x040fe20000010000 */
[----:B------:R-:W-:Y:S02]  /*3ce0*/  F2FP.F16.F32.PACK_AB R160, R160, R47 ;  /* 0x0000002fa0a0723e */ /* 0x000fe400000000ff */
[----:B------:R-:W2:Y:S01]  /*3cf0*/  MUFU.EX2 R48, R48 ;  /* 0x0000003000307308 */ /* 0x000ea20000000800 */
[----:B----4-:R-:W-:-:S07]  /*3d00*/  FADD.FTZ R28, R30, R13 ;  /* 0x0000000d1e1c7221 */ /* 0x010fce0000010000 */
        /* <DEDUP_REMOVED lines=16> */
[----:B-1----:R-:W-:Y:S01]  /*3e10*/  FADD.FTZ R3, R31, R28 ;  /* 0x0000001c1f037221 */ /* 0x002fe20000010000 */
[----:B------:R-:W-:-:S03]  /*3e20*/  F2FP.F16.F32.PACK_AB R169, R60, R31 ;  /* 0x0000001f3ca9723e */ /* 0x000fc600000000ff */
[----:B------:R-:W-:-:S03]  /*3e30*/  FADD.FTZ R13, R60, R3 ;  /* 0x000000033c0d7221 */ /* 0x000fc60000010000 */
[----:B------:R-:W1:Y:S01]  /*3e40*/  MUFU.EX2 R26, R26 ;  /* 0x0000001a001a7308 */ /* 0x000e620000000800 */
[C---:B--2---:R-:W-:Y:S01]  /*3e50*/  FADD.FTZ R0, R41.reuse, R0 ;  /* 0x0000000029007221 */ /* 0x044fe20000010000 */
[----:B------:R-:W-:-:S06]  /*3e60*/  F2FP.F16.F32.PACK_AB R164, R41, R50 ;  /* 0x0000003229a4723e */ /* 0x000fcc00000000ff */
[----:B------:R-:W2:Y:S01]  /*3e70*/  MUFU.EX2 R40, R40 ;  /* 0x0000002800287308 */ /* 0x000ea20000000800 */
[----:B---3--:R-:W-:-:S07]  /*3e80*/  FADD.FTZ R3, R51, R0 ;  /* 0x0000000033037221 */ /* 0x008fce0000010000 */
[----:B------:R-:W3:Y:S01]  /*3e90*/  MUFU.EX2 R52, R52 ;  /* 0x0000003400347308 */ /* 0x000ee20000000800 */
[----:B-1----:R-:W-:-:S04]  /*3ea0*/  FADD.FTZ R0, R26, R13 ;  /* 0x0000000d1a007221 */ /* 0x002fc80000010000 */
[C---:B------:R-:W-:Y:S01]  /*3eb0*/  FADD.FTZ R13, R171.reuse, R0 ;  /* 0x00000000ab0d7221 */ /* 0x040fe20000010000 */
[----:B------:R-:W-:Y:S02]  /*3ec0*/  F2FP.F16.F32.PACK_AB R171, R171, R26 ;  /* 0x0000001aabab723e */ /* 0x000fe400000000ff */
        /* <DEDUP_REMOVED lines=26> */
[----:B---3--:R-:W-:Y:S01]  /*4070*/  FADD.FTZ R10, R42, R3 ;  /* 0x000000032a0a7221 */ /* 0x008fe20000010000 */
[C---:B-1----:R-:W-:Y:S01]  /*4080*/  FADD.FTZ R0, R56.reuse, R29 ;  /* 0x0000001d38007221 */ /* 0x042fe20000010000 */
[----:B------:R-:W-:Y:S02]  /*4090*/  F2FP.F16.F32.PACK_AB R175, R56, R25 ;  /* 0x0000001938af723e */ /* 0x000fe400000000ff */
[C---:B--2---:R-:W-:Y:S01]  /*40a0*/  FADD.FTZ R3, R13.reuse, R10 ;  /* 0x0000000a0d037221 */ /* 0x044fe20000010000 */
[----:B------:R-:W-:Y:S01]  /*40b0*/  F2FP.F16.F32.PACK_AB R174, R13, R42 ;  /* 0x0000002a0dae723e */ /* 0x000fe200000000ff */
[----:B0-----:R-:W-:Y:S06]  /*40c0*/  @!P0 BRA `(.L_x_4607) ;  /* 0x0000000000048947 */ /* 0x001fec0003800000 */
[----:B------:R-:W-:Y:S01]  /*40d0*/  BPT.TRAP 0x1 ;  /* 0x000000040000795c */ /* 0x000fe20000300000 */
.L_x_4607:
[----:B------:R0:W1:Y:S01]  /*40e0*/  SYNCS.PHASECHK.TRANS64.TRYWAIT P3, [UR22+0x22850], R9 ;  /* 0x02285009ff0075a7 */ /* 0x0000620008060156 */
[----:B------:R-:W-:Y:S05]  /*40f0*/  @!P0 BRA `(.L_x_4608) ;  /* 0x0000000000048947 */ /* 0x000fea0003800000 */
[----:B------:R-:W-:Y:S01]  /*4100*/  BPT.TRAP 0x1 ;  /* 0x000000040000795c */ /* 0x000fe20000300000 */
.L_x_4608:
[----:B-1----:R-:W-:Y:S05]  /*4110*/  @P3 BRA `(.L_x_4609) ;  /* 0x0000000000083947 */ /* 0x002fea0003800000 */
[----:B------:R-:W1:Y:S02]  /*4120*/  SYNCS.PHASECHK.TRANS64.TRYWAIT P3, [UR22+0x22850], R9 ;  /* 0x02285009ff0075a7 */ /* 0x000e640008060156 */
[----:B-1----:R-:W-:Y:S05]  /*4130*/  @!P3 BRA `(.L_x_4610) ;  /* 0x0000011000ecb947 */ /* 0x002fea0003800000 */
.L_x_4609:
[----:B------:R-:W-:Y:S01]  /*4140*/  R2UR UR6, R6 ;  /* 0x00000000060672ca */ /* 0x000fe200000e0000 */
[----:B------:R2:W-:Y:S01]  /*4150*/  BAR.SYNC.DEFER_BLOCKING R7, 0x100 ;  /* 0x000400070000751d */ /* 0x0005e20000010000 */
[----:B------:R-:W-:-:S05]  /*4160*/  UIADD3 UR23, UR52, -0x2, URZ ;  /* 0xfffffffe34177890 */ /* 0x000fca000fffe03f */
[----:B------:R-:W-:Y:S01]  /*4170*/  UMOV UR7, 0x40000040 ;  /* 0x4000004000077882 */ /* 0x000fe20000000000 */
[----:B------:R-:W-:Y:S01]  /*4180*/  @UP0 ULDC UR14, c[0x0][0x450] ;  /* 0x00011400000e0ab9 */ /* 0x000fe20000000800 */
[----:B------:R-:W-:-:S04]  /*4190*/  VOTEU.ALL UP1, P2 ;  /* 0x00000000003f7886 */ /* 0x000fc80001020000 */
        /* <DEDUP_REMOVED lines=35> */
[----:B------:R-:W-:Y:S02]  /*43d0*/  UMOV UR7, 0x40000040 ;  /* 0x4000004000077882 */ /* 0x000fe40000000000 */
[----:B------:R-:W-:Y:S01]  /*43e0*/  UMOV UR11, UR43 ;  /* 0x0000002b000b7c82 */ /* 0x000fe20008000000 */
[----:B------:R-:W-:Y:S02]  /*43f0*/  WARPGROUP.DEPBAR.LE gsb0, 0x0 ;  /* 0x00008000000079c5 */ /* 0x000fe40000010000 */
[----:B------:R-:W-:-:S15]  /*4400*/  WARPGROUP.ARRIVE ;  /* 0x00000000000079c5 */ /* 0x000fde0000000000 */
[----:B------:R-:W-:-:S06]  /*4410*/  NOP ;  /* 0x0000000000007918 */ /* 0x000fcc0000000000 */
[----:B------:R-:W-:Y:S01]  /*4420*/  HGMMA.64x256x16.F32 R24, R172, gdesc[UR4].tnspB, R24, gsb0 ;  /* 0x43e00004ac187df0 */ /* 0x000fe20008000818 */
[----:B------:R-:W-:Y:S02]  /*4430*/  @UP0 ULDC UR6, c[0x0][0x44c] ;  /* 0x0001130000060ab9 */ /* 0x000fe40000000800 */
[----:B------:R-:W-:-:S04]  /*4440*/  UIMAD.WIDE.U32 UR6, UR43, UR6, URZ ;  /* 0x000000062b0672a5 */ /* 0x000fc8000f8e003f */
[----:B------:R-:W-:-:S04]  /*4450*/  @UP0 USHF.R.U32.HI UR11, URZ, UR14, UR7 ;  /* 0x0000000e3f0b0299 */ /* 0x000fc80008011607 */
[----:B------:R-:W-:-:S04]  /*4460*/  UIADD3 UR6, UR11, UR50, -UR51 ;  /* 0x000000320b067290 */ /* 0x000fc8000fffe833 */
[----:B------:R-:W-:-:S04]  /*4470*/  UIMAD.WIDE UR6, UR6, 0x2aaaaaab, URZ ;  /* 0x2aaaaaab060678a5 */ /* 0x000fc8000f8e023f */
[----:B------:R-:W-:-:S04]  /*4480*/  USHF.R.U32.HI UR6, URZ, 0x1f, UR7 ;  /* 0x0000001f3f067899 */ /* 0x000fc80008011607 */
[----:B------:R-:W-:-:S04]  /*4490*/  ULEA.HI.SX32 UR6, UR7, UR6, 0x1c ;  /* 0x0000000607067291 */ /* 0x000fc8000f8fe23f */
[----:B------:R-:W-:Y:S01]  /*44a0*/  UISETP.LT.AND UP1, UPT, UR40, UR6, UPT ;  /* 0x000000062800728c */ /* 0x000fe2000bf21270 */
[----:B------:R-:W-:Y:S02]  /*44b0*/  WARPGROUP.DEPBAR.LE gsb0, 0x0 ;  /* 0x00008000000079c5 */ /* 0x000fe40000010000 */
[----:B------:R-:W-:Y:S01]  /*44c0*/  @!P2 SYNCS.ARRIVE.TRANS64.RED.A1T0 RZ, [UR22], RZ ;  /* 0x000000ffffffa9a7 */ /* 0x000fe20008100416 */
[----:B------:R-:W-:-:S04]  /*44d0*/  USEL UR22, UR40, UR6, !UP1 ;  /* 0x0000000628167287 */ /* 0x000fc8000c800000 */
[----:B------:R-:W-:-:S06]  /*44e0*/  UISETP.GE.AND UP1, UPT, UR23, UR22, UPT ;  /* 0x000000161700728c */ /* 0x000fcc000bf26270 */
[----:B------:R-:W-:-:S13]  /*44f0*/  PLOP3.LUT P3, PT, PT, PT, UP1, 0x80, 0x0 ;  /* 0x000000000000781c */ /* 0x000fda0003f6f018 */
[----:B--2---:R-:W-:Y:S05]  /*4500*/  @!P3 BRA `(.L_x_4611) ;  /* 0x0000002800e0b947 */ /* 0x004fea0003800000 */
[----:B-1----:R-:W-:Y:S01]  /*4510*/  IMAD.MOV.U32 R10, RZ, RZ, R5 ;  /* 0x000000ffff0a7224 */ /* 0x002fe200078e0005 */
[----:B------:R-:W-:Y:S01]  /*4520*/  ULDC UR24, c[0x0][0x9d8] ;  /* 0x0002760000187ab9 */ /* 0x000fe20000000800 */
[----:B------:R-:W-:Y:S01]  /*4530*/  IMAD.MOV.U32 R7, RZ, RZ, R4 ;  /* 0x000000ffff077224 */ /* 0x000fe200078e0004 */
[----:B------:R-:W-:-:S06]  /*4540*/  ULDC UR25, c[0x0][0x988] ;  /* 0x0002620000197ab9 */ /* 0x000fcc0000000800 */
.L_x_4620:
[----:B------:R-:W-:-:S04]  /*4550*/  UIADD3 UR37, UR37, 0x1, URZ ;  /* 0x0000000125257890 */ /* 0x000fc8000fffe03f */
[----:B------:R-:W-:-:S04]  /*4560*/  UISETP.NE.AND UP1, UPT, UR37, 0x2, UPT ;  /* 0x000000022500788c */ /* 0x000fc8000bf25270 */
[----:B------:R-:W-:Y:S02]  /*4570*/  USEL UR6, URZ, 0x1, UP1 ;  /* 0x000000013f067887 */ /* 0x000fe40008800000 */
[----:B------:R-:W-:Y:S02]  /*4580*/  USEL UR37, UR37, URZ, UP1 ;  /* 0x0000003f25257287 */ /* 0x000fe40008800000 */
[----:B------:R-:W-:Y:S01]  /*4590*/  ULOP3.LUT UR47, UR47, UR6, URZ, 0x3c, !UPT ;  /* 0x000000062f2f7292 */ /* 0x000fe2000f8e3c3f */
[----:B------:R-:W-:Y:S11]  /*45a0*/  @!P0 BRA `(.L_x_4612) ;  /* 0x0000000000048947 */ /* 0x000ff60003800000 */
[----:B------:R-:W-:Y:S01]  /*45b0*/  BPT.TRAP 0x1 ;  /* 0x000000040000795c */ /* 0x000fe20000300000 */
.L_x_4612:
[----:B------:R-:W1:Y:S01]  /*45c0*/  S2UR UR7, SR_CgaCtaId ;  /* 0x00000000000779c3 */ /* 0x000e620000008800 */
[----:B------:R-:W-:Y:S01]  /*45d0*/  UMOV UR6, 0x400 ;  /* 0x0000040000067882 */ /* 0x000fe20000000000 */
[----:B------:R-:W-:-:S05]  /*45e0*/  IMAD.U32 R6, RZ, RZ, UR47 ;  /* 0x0000002fff067e24 */ /* 0x000fca000f8e00ff */
[----:B------:R-:W-:Y:S01]  /*45f0*/  SHF.L.U32 R6, R6, 0x1f, RZ ;  /* 0x0000001f06067819 */ /* 0x000fe200000006ff */
[----:B-1----:R-:W-:-:S04]  /*4600*/  ULEA UR6, UR7, UR6, 0x18 ;  /* 0x0000000607067291 */ /* 0x002fc8000f8ec03f */
[----:B------:R-:W-:-:S09]  /*4610*/  ULEA UR26, UR37, UR6, 0x3 ;  /* 0x00000006251a7291 */ /* 0x000fd2000f8e183f */
[----:B------:R1:W2:Y:S01]  /*4620*/  SYNCS.PHASECHK.TRANS64.TRYWAIT P3, [UR26+0x22830], R6 ;  /* 0x02283006ff0075a7 */ /* 0x0002a2000806015a */
[----:B------:R-:W-:Y:S05]  /*4630*/  @!P0 BRA `(.L_x_4613) ;  /* 0x0000000000048947 */ /* 0x000fea0003800000 */
[----:B------:R-:W-:Y:S01]  /*4640*/  BPT.TRAP 0x1 ;  /* 0x000000040000795c */ /* 0x000fe20000300000 */
.L_x_4613:
[----:B------:R-:W-:Y:S01]  /*4650*/  VIADD R8, R16, UR43 ;  /* 0x0000002b10087c36 */ /* 0x000fe20008000000 */
[----:B--2---:R-:W-:Y:S06]  /*4660*/  @P3 BRA `(.L_x_4614) ;  /* 0x0000000000083947 */ /* 0x004fec0003800000 */
[----:B------:R-:W2:Y:S02]  /*4670*/  SYNCS.PHASECHK.TRANS64.TRYWAIT P3, [UR26+0x22830], R6 ;  /* 0x02283006ff0075a7 */ /* 0x000ea4000806015a */
[----:B--2---:R-:W-:Y:S05]  /*4680*/  @!P3 BRA `(.L_x_4615) ;  /* 0x0000010c00b0b947 */ /* 0x004fea0003800000 */
.L_x_4614:
[----:B------:R-:W-:Y:S01]  /*4690*/  UIMAD UR18, UR37, 0x300, UR20 ;  /* 0x00000300251278a4 */ /* 0x000fe2000f8e0214 */
[----:B------:R-:W-:Y:S01]  /*46a0*/  WARPGROUP.ARRIVE ;  /* 0x00000000000079c5 */ /* 0x000fe20000000000 */
[----:B------:R-:W-:Y:S01]  /*46b0*/  UMOV UR19, 0x40000040 ;  /* 0x4000004000137882 */ /* 0x000fe20000000000 */
[----:B------:R-:W-:Y:S01]  /*46c0*/  @UP0 ULDC UR6, c[0x0][0x44c] ;  /* 0x0001130000060ab9 */ /* 0x000fe20000000800 */
[----:B------:R-:W-:Y:S01]  /*46d0*/  UMOV UR7, 0x40000040 ;  /* 0x4000004000077882 */ /* 0x000fe20000000000 */
[----:B------:R-:W-:Y:S01]  /*46e0*/  @P1 IMAD.HI.U32 R4, R8, UR6, RZ ;  /* 0x0000000608041c27 */ /* 0x000fe2000f8e00ff */
[----:B------:R-:W-:Y:S01]  /*46f0*/  @UP0 ULDC UR6, c[0x0][0x450] ;  /* 0x0001140000060ab9 */ /* 0x000fe20000000800 */
[----:B------:R-:W-:Y:S01]  /*4700*/  UIADD3 UR10, UR18, 0x4, URZ ;  /* 0x00000004120a7890 */ /* 0x000fe2000fffe03f */
[----:B--2---:R-:W-:Y:S01]  /*4710*/  LOP3.LUT R5, R5, 0xffffdfff, RZ, 0xc0, !PT ;  /* 0xffffdfff05057812 */ /* 0x004fe200078ec0ff */
[----:B------:R-:W-:Y:S01]  /*4720*/  HGMMA.64x96x16.F32 R152, gdesc[UR16], RZ, !UPT, gsb0 ;  /* 0x01600000109879f0 */ /* 0x000fe2000c0008ff */
[----:B------:R-:W-:Y:S01]  /*4730*/  @P1 SHF.R.U32.HI R8, RZ, UR6, R4 ;  /* 0x00000006ff081c19 */ /* 0x000fe20008011604 */
[----:B------:R-:W-:Y:S01]  /*4740*/  UIMAD UR6, UR23, -0x60, URZ ;  /* 0xffffffa0170678a4 */ /* 0x000fe2000f8e023f */
[----:B------:R-:W-:Y:S01]  /*4750*/  @P2 LOP3.LUT R5, R5, 0x2000, RZ, 0xfc, !PT ;  /* 0x0000200005052812 */ /* 0x000fe200078efcff */
[----:B------:R-:W-:Y:S01]  /*4760*/  UMOV UR11, 0x40000040 ;  /* 0x40000040000b7882 */ /* 0x000fe20000000000 */
[----:B------:R-:W-:Y:S01]  /*4770*/  UIADD3 UR14, UR18, 0x6, URZ ;  /* 0x00000006120e7890 */ /* 0x000fe2000fffe03f */
[----:B0-----:R-:W0:Y:S01]  /*4780*/  SHFL.IDX PT, R9, R8, RZ, 0x1c1f ;  /* 0x001c1fff08097589 */ /* 0x001e2200000e0000 */
[----:B------:R-:W-:Y:S01]  /*4790*/  UMOV UR15, 0x40000040 ;  /* 0x40000040000f7882 */ /* 0x000fe20000000000 */
[----:B------:R-:W-:Y:S01]  /*47a0*/  IMAD.U32 R13, RZ, RZ, UR6 ;  /* 0x00000006ff0d7e24 */ /* 0x000fe2000f8e00ff */
[----:B------:R-:W-:Y:S01]  /*47b0*/  UIADD3 UR6, UR18, 0x2, URZ ;  /* 0x0000000212067890 */ /* 0x000fe2000fffe03f */
[----:B------:R-:W2:Y:S01]  /*47c0*/  SHFL.IDX PT, R11, R8, 0x1, 0x1c1f ;  /* 0x003c1f00080b7f89 */ /* 0x000ea200000e0000 */
[----:B------:R-:W-:Y:S01]  /*47d0*/  IMAD.U32 R15, RZ, RZ, UR51 ;  /* 0x00000033ff0f7e24 */ /* 0x000fe2000f8e00ff */
[----:B------:R-:W-:-:S02]  /*47e0*/  LOP3.LUT R5, R5, 0xffffefff, RZ, 0xc0, !PT ;  /* 0xffffefff05057812 */ /* 0x000fc400078ec0ff */
[----:B------:R-:W-:Y:S02]  /*47f0*/  IADD3 R4, -R2, 0x1, R13 ;  /* 0x0000000102047810 */ /* 0x000fe40007ffe10d */
[----:B------:R-:W-:Y:S02]  /*4800*/  @P0 LOP3.LUT R5, R5, 0x1000, RZ, 0xfc, !PT ;  /* 0x0000100005050812 */ /* 0x000fe400078efcff */
[----:B------:R-:W-:Y:S02]  /*4810*/  IADD3 R14, -R15, UR50, R4 ;  /* 0x000000320f0e7c10 */ /* 0x000fe4000fffe104 */
[----:B------:R-:W-:-:S04]  /*4820*/  LOP3.LUT R5, R5, 0xffffbfff, RZ, 0xc0, !PT ;  /* 0xffffbfff05057812 */ /* 0x000fc800078ec0ff */
[----:B------:R-:W-:-:S04]  /*4830*/  @P1 LOP3.LUT R5, R5, 0x4000, RZ, 0xfc, !PT ;  /* 0x0000400005051812 */ /* 0x000fc800078efcff */
[----:B------:R-:W-:Y:S01]  /*4840*/  LOP3.LUT R5, R5, 0xffff7fff, RZ, 0xc0, !PT ;  /* 0xffff7fff05057812 */ /* 0x000fe200078ec0ff */
[C---:B0-----:R-:W-:Y:S02]  /*4850*/  IMAD.IADD R4, R14.reuse, 0x1, R9 ;  /* 0x000000010e047824 */ /* 0x041fe400078e0209 */
[----:B--2---:R-:W-:-:S05]  /*4860*/  IMAD.IADD R14, R14, 0x1, R11 ;  /* 0x000000010e0e7824 */ /* 0x004fca00078e020b */
[C---:B------:R-:W-:Y:S02]  /*4870*/  ISETP.GT.AND P1, PT, R14.reuse, 0x41, PT ;  /* 0x000000410e00780c */ /* 0x040fe40003f24270 */
[C---:B------:R-:W-:Y:S02]  /*4880*/  ISETP.GT.AND P2, PT, R14.reuse, 0x48, PT ;  /* 0x000000480e00780c */ /* 0x040fe40003f44270 */
[C---:B------:R-:W-:Y:S02]  /*4890*/  ISETP.GT.AND P0, PT, R14.reuse, 0x49, PT ;  /* 0x000000490e00780c */ /* 0x040fe40003f04270 */
[C---:B------:R-:W-:Y:S02]  /*48a0*/  ISETP.GT.AND P3, PT, R14.reuse, 0x50, PT ;  /* 0x000000500e00780c */ /* 0x040fe40003f64270 */
[C---:B------:R-:W-:Y:S02]  /*48b0*/  ISETP.GT.AND P4, PT, R14.reuse, 0x51, PT ;  /* 0x000000510e00780c */ /* 0x040fe40003f84270 */
[----:B------:R-:W-:-:S02]  /*48c0*/  ISETP.GT.AND P5, PT, R14, 0x58, PT ;  /* 0x000000580e00780c */ /* 0x000fc40003fa4270 */
[----:B------:R-:W-:Y:S02]  /*48d0*/  ISETP.GT.AND P6, PT, R14, 0x59, PT ;  /* 0x000000590e00780c */ /* 0x000fe40003fc4270 */
[----:B------:R-:W-:Y:S02]  /*48e0*/  @P1 LOP3.LUT R5, R5, 0x8000, RZ, 0xfc, !PT ;  /* 0x0000800005051812 */ /* 0x000fe400078efcff */
[----:B------:R-:W-:Y:S02]  /*48f0*/  ISETP.GT.AND P1, PT, R4, 0x1, PT ;  /* 0x000000010400780c */ /* 0x000fe40003f24270 */
[----:B------:R-:W-:-:S04]  /*4900*/  LOP3.LUT R5, R5, 0xfffeffff, RZ, 0xc0, !PT ;  /* 0xfffeffff05057812 */ /* 0x000fc800078ec0ff */
[----:B------:R-:W-:Y:S02]  /*4910*/  @P2 LOP3.LUT R5, R5, 0x10000, RZ, 0xfc, !PT ;  /* 0x0001000005052812 */ /* 0x000fe400078efcff */
[----:B------:R-:W-:Y:S01]  /*4920*/  ISETP.GT.AND P2, PT, R4, RZ, PT ;  /* 0x000000ff0400720c */ /* 0x000fe20003f44270 */
[----:B------:R-:W-:Y:S02]  /*4930*/  WARPGROUP.DEPBAR.LE gsb0, 0x0 ;  /* 0x00008000000079c5 */ /* 0x000fe40000010000 */
        /* <DEDUP_REMOVED lines=79> */
[----:B0-----:R-:W-:-:S02]  /*4e30*/  FSEL R20, R20, -INF , P2 ;  /* 0xff80000014147808 */ /* 0x001fc40001000000 */
[----:B------:R-:W-:-:S05]  /*4e40*/  ISETP.GT.AND P2, PT, R4, 0x20, PT ;  /* 0x000000200400780c */ /* 0x000fca0003f44270 */
[----:B------:R-:W0:Y:S01]  /*4e50*/  MUFU.TANH R156, R169 ;  /* 0x000000a9009c7308 */ /* 0x000e220000002400 */
[----:B--2---:R-:W-:Y:S02]  /*4e60*/  FSEL R21, R21, -INF , P1 ;  /* 0xff80000015157808 */ /* 0x004fe40000800000 */
[----:B------:R-:W-:-:S05]  /*4e70*/  ISETP.GT.AND P1, PT, R4, 0x21, PT ;  /* 0x000000210400780c */ /* 0x000fca0003f24270 */
[----:B------:R-:W2:Y:S01]  /*4e80*/  MUFU.TANH R160, R172 ;  /* 0x000000ac00a07308 */ /* 0x000ea20000002400 */
[----:B---3--:R-:W-:Y:S02]  /*4e90*/  FSEL R152, R152, -INF , P2 ;  /* 0xff80000098987808 */ /* 0x008fe40001000000 */
[----:B------:R-:W-:-:S05]  /*4ea0*/  ISETP.GT.AND P2, PT, R4, 0x28, PT ;  /* 0x000000280400780c */ /* 0x000fca0003f44270 */
[----:B------:R-:W3:Y:S01]  /*4eb0*/  MUFU.TANH R161, R173 ;  /* 0x000000ad00a17308 */ /* 0x000ee20000002400 */
[----:B0-----:R-:W-:Y:S02]  /*4ec0*/  FSEL R156, R156, -INF , P1 ;  /* 0xff8000009c9c7808 */ /* 0x001fe40000800000 */
        /* <DEDUP_REMOVED lines=24> */
[----:B------:R-:W-:-:S05]  /*5050*/  ISETP.GT.AND P1, PT, R14, RZ, PT ;  /* 0x000000ff0e00720c */ /* 0x000fca0003f24270 */
        /* <DEDUP_REMOVED lines=50> */
[----:B------:R-:W-:-:S05]  /*5380*/  LOP3.LUT P2, RZ, R5, 0x10000, RZ, 0xc0, !PT ;  /* 0x0001000005ff7812 */ /* 0x000fca000784c0ff */
[----:B------:R-:W2:Y:S01]  /*5390*/  MUFU.TANH R180, R190 ;  /* 0x000000be00b47308 */ /* 0x000ea20000002400 */
[----:B---3--:R-:W-:Y:S02]  /*53a0*/  FSEL R178, R178, -INF , P1 ;  /* 0xff800000b2b27808 */ /* 0x008fe40000800000 */
[----:B------:R-:W-:-:S05]  /*53b0*/  LOP3.LUT P1, RZ, R5, 0x8000, RZ, 0xc0, !PT ;  /* 0x0000800005ff7812 */ /* 0x000fca000782c0ff */
[----:B------:R-:W3:Y:S01]  /*53c0*/  MUFU.TANH R181, R191 ;  /* 0x000000bf00b57308 */ /* 0x000ee20000002400 */
[----:B0-----:R-:W-:Y:S02]  /*53d0*/  FSEL R179, R179, -INF , P1 ;  /* 0xff800000b3b37808 */ /* 0x001fe40000800000 */
[----:B------:R-:W-:-:S05]  /*53e0*/  LOP3.LUT P1, RZ, R5, 0x4000, RZ, 0xc0, !PT ;  /* 0x0000400005ff7812 */ /* 0x000fca000782c0ff */
[----:B------:R-:W0:Y:S01]  /*53f0*/  MUFU.TANH R182, R194 ;  /* 0x000000c200b67308 */ /* 0x000e220000002400 */
[----:B--2---:R-:W-:Y:S02]  /*5400*/  FSEL R180, R180, -INF , P2 ;  /* 0xff800000b4b47808 */ /* 0x004fe40001000000 */
[----:B------:R-:W-:-:S05]  /*5410*/  LOP3.LUT P2, RZ, R5, 0x2000, RZ, 0xc0, !PT ;  /* 0x0000200005ff7812 */ /* 0x000fca000784c0ff */
[----:B------:R2:W4:Y:S01]  /*5420*/  MUFU.TANH R183, R195 ;  /* 0x000000c300b77308 */ /* 0x0005220000002400 */
[----:B---3--:R-:W-:Y:S02]  /*5430*/  FSEL R181, R181, -INF , P0 ;  /* 0xff800000b5b57808 */ /* 0x008fe40000000000 */
[----:B------:R-:W-:Y:S02]  /*5440*/  LOP3.LUT P0, RZ, R5, 0x1000, RZ, 0xc0, !PT ;  /* 0x0000100005ff7812 */ /* 0x000fe4000780c0ff */
[----:B------:R-:W-:-:S03]  /*5450*/  FMNMX.FTZ R5, R153, R10, !PT ;  /* 0x0000000a99057209 */ /* 0x000fc60007810000 */
[----:B------:R-:W3:Y:S01]  /*5460*/  MUFU.TANH R184, R198 ;  /* 0x000000c600b87308 */ /* 0x000ee20000002400 */
[----:B------:R-:W-:Y:S01]  /*5470*/  FMNMX.FTZ R5, R154, R5, !PT ;  /* 0x000000059a057209 */ /* 0x000fe20007810000 */
[----:B--2---:R-:W2:Y:S01]  /*5480*/  S2R R195, SR_TID.X ;  /* 0x0000000000c37919 */ /* 0x004ea20000002100 */
[----:B0-----:R-:W-:Y:S02]  /*5490*/  FSEL R182, R182, -INF , P3 ;  /* 0xff800000b6b67808 */ /* 0x001fe40001800000 */
[----:B------:R-:W-:-:S03]  /*54a0*/  FMNMX.FTZ R5, R155, R5, !PT ;  /* 0x000000059b057209 */ /* 0x000fc60007810000 */
[----:B------:R-:W0:Y:S01]  /*54b0*/  MUFU.TANH R185, R199 ;  /* 0x000000c700b97308 */ /* 0x000e220000002400 */
[----:B------:R-:W-:Y:S02]  /*54c0*/  FMNMX.FTZ R5, R157, R5, !PT ;  /* 0x000000059d057209 */ /* 0x000fe40007810000 */
[----:B----4-:R-:W-:Y:S02]  /*54d0*/  FSEL R183, R183, -INF , P4 ;  /* 0xff800000b7b77808 */ /* 0x010fe40002000000 */
[----:B------:R-:W-:Y:S02]  /*54e0*/  FMNMX.FTZ R5, R158, R5, !PT ;  /* 0x000000059e057209 */ /* 0x000fe40007810000 */
[----:B------:R-:W-:Y:S02]  /*54f0*/  ISETP.GT.AND P4, PT, R4, 0x49, PT ;  /* 0x000000490400780c */ /* 0x000fe40003f84270 */
[----:B------:R-:W-:Y:S02]  /*5500*/  FMNMX.FTZ R5, R159, R5, !PT ;  /* 0x000000059f057209 */ /* 0x000fe40007810000 */
[----:B---3--:R-:W-:-:S02]  /*5510*/  FSEL R184, R184, -INF , P5 ;  /* 0xff800000b8b87808 */ /* 0x008fc40002800000 */
[----:B------:R-:W-:Y:S02]  /*5520*/  FMNMX.FTZ R5, R162, R5, !PT ;  /* 0x00000005a2057209 */ /* 0x000fe40007810000 */
[----:B------:R-:W-:Y:S02]  /*5530*/  ISETP.GT.AND P5, PT, R4, 0x50, PT ;  /* 0x000000500400780c */ /* 0x000fe40003fa4270 */
[----:B------:R-:W-:Y:S02]  /*5540*/  FMNMX.FTZ R5, R163, R5, !PT ;  /* 0x00000005a3057209 */ /* 0x000fe40007810000 */
[----:B0-----:R-:W-:Y:S02]  /*5550*/  FSEL R185, R185, -INF , P6 ;  /* 0xff800000b9b97808 */ /* 0x001fe40003000000 */
[----:B------:R-:W-:-:S04]  /*5560*/  FMNMX.FTZ R5, R166, R5, !PT ;  /* 0x00000005a6057209 */ /* 0x000fc80007810000 */
[----:B------:R-:W-:Y:S02]  /*5570*/  FMNMX.FTZ R5, R167, R5, !PT ;  /* 0x00000005a7057209 */ /* 0x000fe40007810000 */
[----:B--2---:R-:W-:Y:S02]  /*5580*/  SHF.R.U32.HI R195, RZ, 0x7, R195 ;  /* 0x00000007ffc37819 */ /* 0x004fe400000116c3 */
        /* <DEDUP_REMOVED lines=14> */
[----:B------:R-:W0:Y:S02]  /*5670*/  SHFL.BFLY PT, R186, R5, 0x2, 0x1f ;  /* 0x0c401f0005ba7f89 */ /* 0x000e2400000e0000 */
[----:B0-----:R-:W-:-:S05]  /*5680*/  FMNMX.FTZ R5, R5, R186, !PT ;  /* 0x000000ba05057209 */ /* 0x001fca0007810000 */
[----:B------:R-:W0:Y:S02]  /*5690*/  SHFL.BFLY PT, R186, R5, 0x1, 0x1f ;  /* 0x0c201f0005ba7f89 */ /* 0x000e2400000e0000 */
[----:B0-----:R-:W-:-:S04]  /*56a0*/  FMNMX.FTZ R5, R5, R186, !PT ;  /* 0x000000ba05057209 */ /* 0x001fc80007810000 */
[C---:B------:R-:W-:Y:S01]  /*56b0*/  FSETP.NEU.FTZ.AND P3, PT, R5.reuse, -INF , PT ;  /* 0xff8000000500780b */ /* 0x040fe20003f7d000 */
[----:B------:R-:W-:-:S03]  /*56c0*/  FMUL.FTZ R186, R5, UR10 ;  /* 0x0000000a05ba7c20 */ /* 0x000fc60008410000 */
[----:B------:R-:W-:Y:S02]  /*56d0*/  FSEL R187, R5, RZ, P3 ;  /* 0x000000ff05bb7208 */ /* 0x000fe40001800000 */
[----:B------:R-:W-:-:S03]  /*56e0*/  FSEL R186, R186, RZ, P3 ;  /* 0x000000ffbaba7208 */ /* 0x000fc60001800000 */
[----:B------:R-:W-:Y:S02]  /*56f0*/  FADD.FTZ R187, -R187, R10 ;  /* 0x0000000abbbb7221 */ /* 0x000fe40000010100 */
[--C-:B------:R-:W-:Y:S01]  /*5700*/  FFMA.FTZ R190, R14, UR10, -R186.reuse ;  /* 0x0000000a0ebe7c23 */ /* 0x100fe200080108ba */
[--C-:B------:R-:W-:Y:S01]  /*5710*/  FFMA.FTZ R153, R153, UR10, -R186.reuse ;  /* 0x0000000a99997c23 */ /* 0x100fe200080108ba */
[----:B------:R-:W-:Y:S01]  /*5720*/  FMUL.FTZ R14, R187, UR10 ;  /* 0x0000000abb0e7c20 */ /* 0x000fe20008410000 */
[--C-:B------:R-:W-:Y:S01]  /*5730*/  FFMA.FTZ R154, R154, UR10, -R186.reuse ;  /* 0x0000000a9a9a7c23 */ /* 0x100fe200080108ba */
[--C-:B------:R-:W-:Y:S01]  /*5740*/  FFMA.FTZ R188, R157, UR10, -R186.reuse ;  /* 0x0000000a9dbc7c23 */ /* 0x100fe200080108ba */
[--C-:B------:R-:W-:Y:S01]  /*5750*/  FFMA.FTZ R155, R155, UR10, -R186.reuse ;  /* 0x0000000a9b9b7c23 */ /* 0x100fe200080108ba */
[----:B------:R0:W2:Y:S01]  /*5760*/  MUFU.TANH R10, R189 ;  /* 0x000000bd000a7308 */ /* 0x0000a20000002400 */
        /* <DEDUP_REMOVED lines=8> */
[--C-:B0-----:R-:W-:Y:S01]  /*57f0*/  FFMA.FTZ R189, R159, UR10, -R186.reuse ;  /* 0x0000000a9fbd7c23 */ /* 0x101fe200080108ba */
        /* <DEDUP_REMOVED lines=11> */
[----:B------:R-:W-:Y:S01]  /*58b0*/  FFMA.FTZ R185, R185, UR10, -R186 ;  /* 0x0000000ab9b97c23 */ /* 0x000fe200080108ba */
[----:B--2---:R-:W-:-:S02]  /*58c0*/  FSEL R10, R10, -INF , P4 ;  /* 0xff8000000a0a7808 */ /* 0x004fc40002000000 */
[----:B------:R-:W2:Y:S01]  /*58d0*/  MUFU.EX2 R154, R154 ;  /* 0x0000009a009a7308 */ /* 0x000ea20000000800 */
[----:B------:R-:W-:-:S07]  /*58e0*/  ISETP.GT.AND P4, PT, R4, 0x51, PT ;  /* 0x000000510400780c */ /* 0x000fce0003f84270 */
[----:B------:R-:W3:Y:S01]  /*58f0*/  MUFU.EX2 R155, R155 ;  /* 0x0000009b009b7308 */ /* 0x000ee20000000800 */
        /* <DEDUP_REMOVED lines=11> */
[----:B------:R-:W-:Y:S01]  /*59b0*/  FMNMX.FTZ R154, R8, R7, !PT ;  /* 0x00000007089a7209 */ /* 0x000fe20007810000 */
[-C--:B------:R-:W-:Y:S01]  /*59c0*/  FMUL.FTZ R39, R39, R14.reuse ;  /* 0x0000000e27277220 */ /* 0x080fe20000410000 */
[-C--:B------:R-:W-:Y:S01]  /*59d0*/  FMUL.FTZ R42, R42, R14.reuse ;  /* 0x0000000e2a2a7220 */ /* 0x080fe20000410000 */
[----:B------:R-:W-:Y:S01]  /*59e0*/  FMUL.FTZ R43, R43, R14 ;  /* 0x0000000e2b2b7220 */ /* 0x000fe20000410000 */
[----:B------:R-:W-:Y:S01]  /*59f0*/  FMNMX.FTZ R154, R9, R154, !PT ;  /* 0x0000009a099a7209 */ /* 0x000fe20007810000 */
[----:B---3--:R-:W-:Y:S01]  /*5a00*/  FADD.FTZ R0, R155, R0 ;  /* 0x000000009b007221 */ /* 0x008fe20000010000 */
[----:B------:R-:W2:Y:S01]  /*5a10*/  MUFU.EX2 R153, R158 ;  /* 0x0000009e00997308 */ /* 0x000ea20000000800 */
[----:B------:R-:W-:Y:S01]  /*5a20*/  FMUL.FTZ R46, R46, R14 ;  /* 0x0000000e2e2e7220 */ /* 0x000fe20000410000 */
[----:B------:R-:W-:Y:S01]  /*5a30*/  FMNMX.FTZ R154, R11, R154, !PT ;  /* 0x0000009a0b9a7209 */ /* 0x000fe20007810000 */
[-C--:B------:R-:W-:Y:S01]  /*5a40*/  FMUL.FTZ R47, R47, R14.reuse ;  /* 0x0000000e2f2f7220 */ /* 0x080fe20000410000 */
[-C--:B------:R-:W-:Y:S01]  /*5a50*/  FMUL.FTZ R50, R50, R14.reuse ;  /* 0x0000000e32327220 */ /* 0x080fe20000410000 */
[----:B------:R-:W-:Y:S01]  /*5a60*/  FMUL.FTZ R51, R51, R14 ;  /* 0x0000000e33337220 */ /* 0x000fe20000410000 */
[----:B------:R-:W-:Y:S01]  /*5a70*/  FMNMX.FTZ R154, R12, R154, !PT ;  /* 0x0000009a0c9a7209 */ /* 0x000fe20007810000 */
[C---:B0-----:R-:W-:Y:S01]  /*5a80*/  FADD.FTZ R0, R159.reuse, R0 ;  /* 0x000000009f007221 */ /* 0x041fe20000010000 */
[----:B------:R-:W-:Y:S01]  /*5a90*/  F2FP.F16.F32.PACK_AB R159, R159, R155 ;  /* 0x0000009b9f9f723e */ /* 0x000fe200000000ff */
        /* <DEDUP_REMOVED lines=31> */
[-C--:B------:R-:W-:Y:S01]  /*5c90*/  FMUL.FTZ R83, R83, R14.reuse ;  /* 0x0000000e53537220 */ /* 0x080fe20000410000 */
[----:B------:R-:W3:Y:S01]  /*5ca0*/  MUFU.TANH R154, R192 ;  /* 0x000000c0009a7308 */ /* 0x000ee20000002400 */
[----:B------:R-:W-:Y:S01]  /*5cb0*/  FMNMX.FTZ R155, R164, R155, !PT ;  /* 0x0000009ba49b7209 */ /* 0x000fe20007810000 */
[----:B--2---:R-:W-:Y:S01]  /*5cc0*/  FADD.FTZ R0, R163, R0 ;  /* 0x00000000a3007221 */ /* 0x004fe20000010000 */
[-C--:B------:R-:W-:Y:S01]  /*5cd0*/  FMUL.FTZ R86, R86, R14.reuse ;  /* 0x0000000e56567220 */ /* 0x080fe20000410000 */
[-C--:B------:R-:W-:Y:S01]  /*5ce0*/  FMUL.FTZ R87, R87, R14.reuse ;  /* 0x0000000e57577220 */ /* 0x080fe20000410000 */
[----:B------:R-:W-:Y:S01]  /*5cf0*/  FMNMX.FTZ R158, R165, R155, !PT ;  /* 0x0000009ba59e7209 */ /* 0x000fe20007810000 */
[-C--:B------:R-:W-:Y:S01]  /*5d00*/  FMUL.FTZ R90, R90, R14.reuse ;  /* 0x0000000e5a5a7220 */ /* 0x080fe20000410000 */
[----:B------:R-:W-:Y:S01]  /*5d10*/  FMUL.FTZ R91, R91, R14 ;  /* 0x0000000e5b5b7220 */ /* 0x000fe20000410000 */
[----:B------:R-:W2:Y:S01]  /*5d20*/  MUFU.TANH R155, R193 ;  /* 0x000000c1009b7308 */ /* 0x000ea20000002400 */
[----:B------:R-:W-:Y:S01]  /*5d30*/  FMNMX.FTZ R158, R168, R158, !PT ;  /* 0x0000009ea89e7209 */ /* 0x000fe20007810000 */
[----:B0-----:R-:W-:Y:S01]  /*5d40*/  FADD.FTZ R0, R166, R0 ;  /* 0x00000000a6007221 */ /* 0x001fe20000010000 */
[-C--:B------:R-:W-:Y:S01]  /*5d50*/  FMUL.FTZ R94, R94, R14.reuse ;  /* 0x0000000e5e5e7220 */ /* 0x080fe20000410000 */
[----:B------:R-:W-:Y:S01]  /*5d60*/  FMUL.FTZ R95, R95, R14 ;  /* 0x0000000e5f5f7220 */ /* 0x000fe20000410000 */
[----:B------:R-:W-:Y:S01]  /*5d70*/  FMNMX.FTZ R186, R169, R158, !PT ;  /* 0x0000009ea9ba7209 */ /* 0x000fe20007810000 */
[-C--:B------:R-:W-:Y:S01]  /*5d80*/  FMUL.FTZ R98, R98, R14.reuse ;  /* 0x0000000e62627220 */ /* 0x080fe20000410000 */
[----:B------:R-:W-:Y:S01]  /*5d90*/  FMUL.FTZ R99, R99, R14 ;  /* 0x0000000e63637220 */ /* 0x000fe20000410000 */
[----:B------:R-:W0:Y:S01]  /*5da0*/  MUFU.TANH R158, R196 ;  /* 0x000000c4009e7308 */ /* 0x000e220000002400 */
[----:B------:R-:W-:Y:S01]  /*5db0*/  FMNMX.FTZ R186, R172, R186, !PT ;  /* 0x000000baacba7209 */ /* 0x000fe20007810000 */
[-C--:B------:R-:W-:Y:S01]  /*5dc0*/  FMUL.FTZ R102, R102, R14.reuse ;  /* 0x0000000e66667220 */ /* 0x080fe20000410000 */
[----:B---3--:R-:W-:Y:S01]  /*5dd0*/  FSEL R154, R154, -INF , P5 ;  /* 0xff8000009a9a7808 */ /* 0x008fe20002800000 */
[----:B------:R-:W-:Y:S01]  /*5de0*/  FMUL.FTZ R103, R103, R14 ;  /* 0x0000000e67677220 */ /* 0x000fe20000410000 */
[----:B------:R-:W-:Y:S01]  /*5df0*/  FMNMX.FTZ R187, R173, R186, !PT ;  /* 0x000000baadbb7209 */ /* 0x000fe20007810000 */
[-C--:B------:R-:W-:Y:S01]  /*5e00*/  FMUL.FTZ R106, R106, R14.reuse ;  /* 0x0000000e6a6a7220 */ /* 0x080fe20000410000 */
[----:B------:R-:W-:Y:S01]  /*5e10*/  ISETP.GT.AND P5, PT, R4, 0x58, PT ;  /* 0x000000580400780c */ /* 0x000fe20003fa4270 */
[----:B------:R-:W3:Y:S01]  /*5e20*/  MUFU.TANH R186, R197 ;  /* 0x000000c500ba7308 */ /* 0x000ee20000002400 */
[----:B------:R-:W-:Y:S01]  /*5e30*/  FMNMX.FTZ R187, R176, R187, !PT ;  /* 0x000000bbb0bb7209 */ /* 0x000fe20007810000 */
[-C--:B------:R-:W-:Y:S01]  /*5e40*/  FMUL.FTZ R107, R107, R14.reuse ;  /* 0x0000000e6b6b7220 */ /* 0x080fe20000410000 */
[----:B--2---:R-:W-:Y:S01]  /*5e50*/  FSEL R155, R155, -INF , P4 ;  /* 0xff8000009b9b7808 */ /* 0x004fe20002000000 */
[-C--:B------:R-:W-:Y:S01]  /*5e60*/  FMUL.FTZ R110, R110, R14.reuse ;  /* 0x0000000e6e6e7220 */ /* 0x080fe20000410000 */
[----:B------:R-:W-:Y:S01]  /*5e70*/  FMNMX.FTZ R187, R10, R187, !PT ;  /* 0x000000bb0abb7209 */ /* 0x000fe20007810000 */
[-C--:B------:R-:W-:Y:S01]  /*5e80*/  FMUL.FTZ R111, R111, R14.reuse ;  /* 0x0000000e6f6f7220 */ /* 0x080fe20000410000 */
[----:B------:R-:W-:Y:S01]  /*5e90*/  ISETP.GT.AND P4, PT, R4, 0x59, PT ;  /* 0x000000590400780c */ /* 0x000fe20003f84270 */
[----:B------:R-:W2:Y:S01]  /*5ea0*/  MUFU.EX2 R167, R167 ;  /* 0x000000a700a77308 */ /* 0x000ea20000000800 */
[----:B------:R-:W-:Y:S01]  /*5eb0*/  FMNMX.FTZ R187, R154, R187, !PT ;  /* 0x000000bb9abb7209 */ /* 0x000fe20007810000 */
[-C--:B------:R-:W-:Y:S01]  /*5ec0*/  FMUL.FTZ R114, R114, R14.reuse ;  /* 0x0000000e72727220 */ /* 0x080fe20000410000 */
[----:B0-----:R-:W-:Y:S01]  /*5ed0*/  FSEL R158, R158, -INF , P5 ;  /* 0xff8000009e9e7808 */ /* 0x001fe20002800000 */
[-C--:B------:R-:W-:Y:S01]  /*5ee0*/  FMUL.FTZ R115, R115, R14.reuse ;  /* 0x0000000e73737220 */ /* 0x080fe20000410000 */
[----:B------:R-:W-:Y:S01]  /*5ef0*/  FMNMX.FTZ R187, R155, R187, !PT ;  /* 0x000000bb9bbb7209 */ /* 0x000fe20007810000 */
[-C--:B------:R-:W-:Y:S01]  /*5f00*/  FMUL.FTZ R118, R118, R14.reuse ;  /* 0x0000000e76767220 */ /* 0x080fe20000410000 */
[-C--:B------:R-:W-:Y:S01]  /*5f10*/  FMUL.FTZ R119, R119, R14.reuse ;  /* 0x0000000e77777220 */ /* 0x080fe20000410000 */
[----:B------:R-:W0:Y:S01]  /*5f20*/  MUFU.EX2 R170, R170 ;  /* 0x000000aa00aa7308 */ /* 0x000e220000000800 */
[----:B---3--:R-:W-:Y:S01]  /*5f30*/  FSEL R186, R186, -INF , P4 ;  /* 0xff800000baba7808 */ /* 0x008fe20002000000 */
[-C--:B------:R-:W-:Y:S01]  /*5f40*/  FMUL.FTZ R122, R122, R14.reuse ;  /* 0x0000000e7a7a7220 */ /* 0x080fe20000410000 */
[----:B------:R-:W-:Y:S01]  /*5f50*/  FMNMX.FTZ R4, R158, R187, !PT ;  /* 0x000000bb9e047209 */ /* 0x000fe20007810000 */
[-C--:B------:R-:W-:Y:S01]  /*5f60*/  FMUL.FTZ R123, R123, R14.reuse ;  /* 0x0000000e7b7b7220 */ /* 0x080fe20000410000 */
[-C--:B------:R-:W-:Y:S01]  /*5f70*/  FMUL.FTZ R126, R126, R14.reuse ;  /* 0x0000000e7e7e7220 */ /* 0x080fe20000410000 */
[----:B------:R-:W-:Y:S01]  /*5f80*/  FMUL.FTZ R127, R127, R14 ;  /* 0x0000000e7f7f7220 */ /* 0x000fe20000410000 */
[----:B------:R-:W-:Y:S01]  /*5f90*/  FMNMX.FTZ R4, R186, R4, !PT ;  /* 0x00000004ba047209 */ /* 0x000fe20007810000 */
[----:B------:R-:W3:Y:S01]  /*5fa0*/  MUFU.EX2 R171, R171 ;  /* 0x000000ab00ab7308 */ /* 0x000ee20000000800 */
[----:B--2---:R-:W-:Y:S01]  /*5fb0*/  FADD.FTZ R0, R167, R0 ;  /* 0x00000000a7007221 */ /* 0x004fe20000010000 */
[-C--:B------:R-:W-:Y:S01]  /*5fc0*/  FMUL.FTZ R130, R130, R14.reuse ;  /* 0x0000000e82827220 */ /* 0x080fe20000410000 */
[-C--:B------:R-:W-:Y:S01]  /*5fd0*/  FMUL.FTZ R131, R131, R14.reuse ;  /* 0x0000000e83837220 */ /* 0x080fe20000410000 */
[----:B------:R-:W2:Y:S01]  /*5fe0*/  SHFL.BFLY PT, R187, R4, 0x2, 0x1f ;  /* 0x0c401f0004bb7f89 */ /* 0x000ea200000e0000 */
[-C--:B------:R-:W-:Y:S01]  /*5ff0*/  FMUL.FTZ R134, R134, R14.reuse ;  /* 0x0000000e86867220 */ /* 0x080fe20000410000 */
[-C--:B------:R-:W-:Y:S01]  /*6000*/  FMUL.FTZ R135, R135, R14.reuse ;  /* 0x0000000e87877220 */ /* 0x080fe20000410000 */
        /* <DEDUP_REMOVED lines=10> */
[----:B---3--:R-:W-:Y:S01]  /*60b0*/  FADD.FTZ R0, R171, R0 ;  /* 0x00000000ab007221 */ /* 0x008fe20000010000 */
[----:B------:R-:W-:-:S06]  /*60c0*/  FMUL.FTZ R151, R151, R14 ;  /* 0x0000000e97977220 */ /* 0x000fcc0000410000 */
[----:B------:R-:W3:Y:S01]  /*60d0*/  MUFU.EX2 R177, R177 ;  /* 0x000000b100b17308 */ /* 0x000ee20000000800 */
[----:B----4-:R-:W-:Y:S01]  /*60e0*/  FADD.FTZ R0, R174, R0 ;  /* 0x00000000ae007221 */ /* 0x010fe20000010000 */
[----:B--2---:R-:W-:-:S06]  /*60f0*/  FMNMX.FTZ R4, R4, R187, !PT ;  /* 0x000000bb04047209 */ /* 0x004fcc0007810000 */
[----:B------:R-:W2:Y:S01]  /*6100*/  MUFU.EX2 R190, R190 ;  /* 0x000000be00be7308 */ /* 0x000ea20000000800 */
[----:B------:R-:W4:Y:S01]  /*6110*/  SHFL.BFLY PT, R187, R4, 0x1, 0x1f ;  /* 0x0c201f0004bb7f89 */ /* 0x000f2200000e0000 */
[----:B0-----:R-:W-:-:S06]  /*6120*/  FADD.FTZ R0, R175, R0 ;  /* 0x00000000af007221 */ /* 0x001fcc0000010000 */
[----:B------:R-:W0:Y:S01]  /*6130*/  MUFU.EX2 R178, R178 ;  /* 0x000000b200b27308 */ /* 0x000e220000000800 */
[----:B---3--:R-:W-:-:S07]  /*6140*/  FADD.FTZ R0, R177, R0 ;  /* 0x00000000b1007221 */ /* 0x008fce0000010000 */
[----:B------:R-:W3:Y:S01]  /*6150*/  MUFU.EX2 R179, R179 ;  /* 0x000000b300b37308 */ /* 0x000ee20000000800 */
[----:B--2---:R-:W-:-:S07]  /*6160*/  FADD.FTZ R0, R190, R0 ;  /* 0x00000000be007221 */ /* 0x004fce0000010000 */
[----:B------:R-:W2:Y:S01]  /*6170*/  MUFU.EX2 R180, R180 ;  /* 0x000000b400b47308 */ /* 0x000ea20000000800 */
[----:B----4-:R-:W-:Y:S01]  /*6180*/  FMNMX.FTZ R4, R4, R187, !PT ;  /* 0x000000bb04047209 */ /* 0x010fe20007810000 */
[----:B0-----:R-:W-:-:S03]  /*6190*/  FADD.FTZ R0, R178, R0 ;  /* 0x00000000b2007221 */ /* 0x001fc60000010000 */
[C---:B------:R-:W-:Y:S01]  /*61a0*/  FSETP.NEU.FTZ.AND P3, PT, R4.reuse, -INF , PT ;  /* 0xff8000000400780b */ /* 0x040fe20003f7d000 */
[----:B------:R-:W-:Y:S02]  /*61b0*/  FMUL.FTZ R187, R4, UR10 ;  /* 0x0000000a04bb7c20 */ /* 0x000fe40008410000 */
[----:B------:R-:W0:Y:S01]  /*61c0*/  MUFU.EX2 R181, R181 ;  /* 0x000000b500b57308 */ /* 0x000e220000000800 */
[----:B---3--:R-:W-:Y:S02]  /*61d0*/  FADD.FTZ R0, R179, R0 ;  /* 0x00000000b3007221 */ /* 0x008fe40000010000 */
[----:B------:R-:W-:-:S05]  /*61e0*/  FSEL R187, R187, RZ, P3 ;  /* 0x000000ffbbbb7208 */ /* 0x000fca0001800000 */
[--C-:B------:R-:W-:Y:S01]  /*61f0*/  FFMA.FTZ R152, R152, UR10, -R187.reuse ;  /* 0x0000000a98987c23 */ /* 0x100fe200080108bb */
[--C-:B------:R-:W-:Y:S01]  /*6200*/  FFMA.FTZ R191, R176, UR10, -R187.reuse ;  /* 0x0000000ab0bf7c23 */ /* 0x100fe200080108bb */
        /* <DEDUP_REMOVED lines=13> */
[----:B---3--:R-:W-:Y:S01]  /*62e0*/  FSEL R152, R4, RZ, P3 ;  /* 0x000000ff04987208 */ /* 0x008fe20001800000 */
[--C-:B------:R-:W-:Y:S01]  /*62f0*/  FFMA.FTZ R21, R21, UR10, -R187.reuse ;  /* 0x0000000a15157c23 */ /* 0x100fe200080108bb */
[--C-:B------:R-:W-:Y:S01]  /*6300*/  FFMA.FTZ R156, R156, UR10, -R187.reuse ;  /* 0x0000000a9c9c7c23 */ /* 0x100fe200080108bb */
[--C-:B------:R-:W-:Y:S01]  /*6310*/  FFMA.FTZ R194, R161, UR10, -R187.reuse ;  /* 0x0000000aa1c27c23 */ /* 0x100fe200080108bb */
[----:B------:R-:W-:Y:S01]  /*6320*/  FFMA.FTZ R164, R165, UR10, -R187 ;  /* 0x0000000aa5a47c23 */ /* 0x000fe200080108bb */
[----:B------:R-:W-:Y:S01]  /*6330*/  FADD.FTZ R152, -R152, R7 ;  /* 0x0000000798987221 */ /* 0x000fe20000010100 */
[--C-:B------:R-:W-:Y:S01]  /*6340*/  FFMA.FTZ R168, R168, UR10, -R187.reuse ;  /* 0x0000000aa8a87c23 */ /* 0x100fe200080108bb */
[--C-:B------:R-:W-:Y:S01]  /*6350*/  FFMA.FTZ R160, R169, UR10, -R187.reuse ;  /* 0x0000000aa9a07c23 */ /* 0x100fe200080108bb */
[--C-:B------:R-:W-:Y:S01]  /*6360*/  FFMA.FTZ R172, R172, UR10, -R187.reuse ;  /* 0x0000000aacac7c23 */ /* 0x100fe200080108bb */
[----:B------:R-:W-:Y:S01]  /*6370*/  FMUL.FTZ R152, R152, UR10 ;  /* 0x0000000a98987c20 */ /* 0x000fe20008410000 */
[--C-:B------:R-:W-:Y:S01]  /*6380*/  FFMA.FTZ R188, R173, UR10, -R187.reuse ;  /* 0x0000000aadbc7c23 */ /* 0x100fe200080108bb */
[--C-:B------:R-:W-:Y:S01]  /*6390*/  FFMA.FTZ R154, R154, UR10, -R187.reuse ;  /* 0x0000000a9a9a7c23 */ /* 0x100fe200080108bb */
[--C-:B------:R-:W-:Y:S01]  /*63a0*/  FFMA.FTZ R189, R158, UR10, -R187.reuse ;  /* 0x0000000a9ebd7c23 */ /* 0x100fe200080108bb */
[----:B------:R-:W-:Y:S01]  /*63b0*/  FFMA.FTZ R186, R186, UR10, -R187 ;  /* 0x0000000ababa7c23 */ /* 0x000fe200080108bb */
[----:B------:R3:W-:Y:S01]  /*63c0*/  MUFU.EX2 R158, R8 ;  /* 0x00000008009e7308 */ /* 0x0007e20000000800 */
[----:B------:R-:W-:Y:S01]  /*63d0*/  F2FP.F16.F32.PACK_AB R161, R167, R166 ;  /* 0x000000a6a7a1723e */ /* 0x000fe200000000ff */
[----:B------:R-:W-:Y:S01]  /*63e0*/  IMAD.U32 R7, RZ, RZ, UR26 ;  /* 0x0000001aff077e24 */ /* 0x000fe2000f8e00ff */
[----:B------:R-:W-:Y:S01]  /*63f0*/  F2FP.F16.F32.PACK_AB R167, R190, R177 ;  /* 0x000000b1bea7723e */ /* 0x000fe200000000ff */
[----:B--2---:R-:W-:Y:S01]  /*6400*/  FADD.FTZ R0, R180, R0 ;  /* 0x00000000b4007221 */ /* 0x004fe20000010000 */
[----:B------:R-:W-:-:S02]  /*6410*/  F2FP.F16.F32.PACK_AB R163, R171, R170 ;  /* 0x000000aaaba3723e */ /* 0x000fc400000000ff */
[----:B------:R-:W-:Y:S01]  /*6420*/  F2FP.F16.F32.PACK_AB R165, R175, R174 ;  /* 0x000000aeafa5723e */ /* 0x000fe200000000ff */
[----:B------:R-:W2:Y:S01]  /*6430*/  MUFU.EX2 R187, R152 ;  /* 0x0000009800bb7308 */ /* 0x000ea20000000800 */
[----:B---3--:R-:W-:Y:S01]  /*6440*/  IADD3 R8, -R195, 0xb, RZ ;  /* 0x0000000bc3087810 */ /* 0x008fe20007ffe1ff */
[----:B0-----:R-:W-:Y:S01]  /*6450*/  FADD.FTZ R0, R181, R0 ;  /* 0x00000000b5007221 */ /* 0x001fe20000010000 */
[----:B------:R-:W-:Y:S02]  /*6460*/  F2FP.F16.F32.PACK_AB R169, R179, R178 ;  /* 0x000000b2b3a9723e */ /* 0x000fe400000000ff */
[----:B------:R-:W-:-:S03]  /*6470*/  F2FP.F16.F32.PACK_AB R171, R181, R180 ;  /* 0x000000b4b5ab723e */ /* 0x000fc600000000ff */
[----:B------:R-:W0:Y:S08]  /*6480*/  MUFU.EX2 R9, R9 ;  /* 0x0000000900097308 */ /* 0x000e300000000800 */
[----:B------:R-:W3:Y:S01]  /*6490*/  MUFU.EX2 R11, R11 ;  /* 0x0000000b000b7308 */ /* 0x000ee20000000800 */
[----:B--2---:R-:W-:Y:S01]  /*64a0*/  FFMA.FTZ R3, R187, R3, R158 ;  /* 0x00000003bb037223 */ /* 0x004fe2000001009e */
        /* <DEDUP_REMOVED lines=55> */
[----:B0-----:R-:W-:Y:S01]  /*6820*/  FADD.FTZ R177, R21, R152 ;  /* 0x0000009815b17221 */ /* 0x001fe20000010000 */
[----:B---3--:R-:W-:-:S02]  /*6830*/  @!P2 VIADD R156, R7, 0x22840 ;  /* 0x00022840079ca836 */ /* 0x008fc40000000000 */
[-C--:B------:R-:W-:Y:S01]  /*6840*/  FMUL.FTZ R108, R108, R187.reuse ;  /* 0x000000bb6c6c7220 */ /* 0x080fe20000410000 */
[-C--:B------:R-:W-:Y:S01]  /*6850*/  FMUL.FTZ R109, R109, R187.reuse ;  /* 0x000000bb6d6d7220 */ /* 0x080fe20000410000 */
[----:B------:R-:W-:Y:S01]  /*6860*/  FADD.FTZ R177, R162, R177 ;  /* 0x000000b1a2b17221 */ /* 0x000fe20000010000 */
[-C--:B------:R-:W-:Y:S01]  /*6870*/  FMUL.FTZ R112, R112, R187.reuse ;  /* 0x000000bb70707220 */ /* 0x080fe20000410000 */
[----:B------:R-:W-:Y:S01]  /*6880*/  @!P2 PRMT R156, RZ, 0x654, R156 ;  /* 0x00000654ff9ca816 */ /* 0x000fe2000000009c */
[----:B------:R-:W0:Y:S01]  /*6890*/  MUFU.EX2 R194, R194 ;  /* 0x000000c200c27308 */ /* 0x000e220000000800 */
[----:B----4-:R-:W-:Y:S01]  /*68a0*/  FADD.FTZ R152, R166, R177 ;  /* 0x000000b1a6987221 */ /* 0x010fe20000010000 */
[----:B------:R3:W-:Y:S06]  /*68b0*/  BAR.ARV R8, 0x100 ;  /* 0x000400080000751d */ /* 0x0007ec0000002000 */
[----:B------:R-:W4:Y:S01]  /*68c0*/  MUFU.EX2 R192, R192 ;  /* 0x000000c000c07308 */ /* 0x000f220000000800 */
[----:B------:R5:W-:Y:S01]  /*68d0*/  @!P2 SYNCS.ARRIVE.TRANS64.RED.A1T0 RZ, [R156+URZ], RZ ;  /* 0x000000ff9cffa9a7 */ /* 0x000be2000810043f */
[-C--:B------:R-:W-:Y:S01]  /*68e0*/  FMUL.FTZ R113, R113, R187.reuse ;  /* 0x000000bb71717220 */ /* 0x080fe20000410000 */
[-C--:B------:R-:W-:Y:S01]  /*68f0*/  FMUL.FTZ R116, R116, R187.reuse ;  /* 0x000000bb74747220 */ /* 0x080fe20000410000 */
[-C--:B------:R-:W-:Y:S01]  /*6900*/  FMUL.FTZ R117, R117, R187.reuse ;  /* 0x000000bb75757220 */ /* 0x080fe20000410000 */
[-C--:B------:R-:W-:Y:S01]  /*6910*/  FMUL.FTZ R120, R120, R187.reuse ;  /* 0x000000bb78787220 */ /* 0x080fe20000410000 */
[-C--:B------:R-:W-:Y:S01]  /*6920*/  FMUL.FTZ R121, R121, R187.reuse ;  /* 0x000000bb79797220 */ /* 0x080fe20000410000 */
[----:B------:R-:W-:Y:S01]  /*6930*/  FMUL.FTZ R124, R124, R187 ;  /* 0x000000bb7c7c7220 */ /* 0x000fe20000410000 */
[----:B------:R-:W1:Y:S01]  /*6940*/  MUFU.EX2 R164, R164 ;  /* 0x000000a400a47308 */ /* 0x000e620000000800 */
[----:B-----5:R-:W-:Y:S01]  /*6950*/  F2FP.F16.F32.PACK_AB R156, R9, R158 ;  /* 0x0000009e099c723e */ /* 0x020fe200000000ff */
[----:B--2---:R-:W-:Y:S01]  /*6960*/  FADD.FTZ R9, R193, R152 ;  /* 0x00000098c1097221 */ /* 0x004fe20000010000 */
[----:B------:R-:W-:Y:S01]  /*6970*/  F2FP.F16.F32.PACK_AB R158, R12, R11 ;  /* 0x0000000b0c9e723e */ /* 0x000fe200000000ff */
[----:B------:R-:W-:Y:S01]  /*6980*/  FMUL.FTZ R125, R125, R187 ;  /* 0x000000bb7d7d7220 */ /* 0x000fe20000410000 */
[----:B------:R-:W-:Y:S01]  /*6990*/  F2FP.F16.F32.PACK_AB R152, R15, R13 ;  /* 0x0000000d0f98723e */ /* 0x000fe200000000ff */
[----:B0-----:R-:W-:Y:S01]  /*69a0*/  FADD.FTZ R9, R194, R9 ;  /* 0x00000009c2097221 */ /* 0x001fe20000010000 */
        /* <DEDUP_REMOVED lines=9> */
[----:B------:R2:W4:Y:S01]  /*6a40*/  MUFU.EX2 R3, R160 ;  /* 0x000000a000037308 */ /* 0x0005220000000800 */
[C---:B-1----:R-:W-:Y:S01]  /*6a50*/  FADD.FTZ R11, R164.reuse, R11 ;  /* 0x0000000ba40b7221 */ /* 0x042fe20000010000 */
[----:B------:R-:W-:Y:S01]  /*6a60*/  F2FP.F16.F32.PACK_AB R164, R164, R192 ;  /* 0x000000c0a4a4723e */ /* 0x000fe200000000ff */
[-C--:B------:R-:W-:Y:S01]  /*6a70*/  FMUL.FTZ R141, R141, R187.reuse ;  /* 0x000000bb8d8d7220 */ /* 0x080fe20000410000 */
[-C--:B------:R-:W-:Y:S01]  /*6a80*/  FMUL.FTZ R144, R144, R187.reuse ;  /* 0x000000bb90907220 */ /* 0x080fe20000410000 */
[-C--:B------:R-:W-:Y:S01]  /*6a90*/  FMUL.FTZ R145, R145, R187.reuse ;  /* 0x000000bb91917220 */ /* 0x080fe20000410000 */
[-C--:B------:R-:W-:Y:S01]  /*6aa0*/  FMUL.FTZ R148, R148, R187.reuse ;  /* 0x000000bb94947220 */ /* 0x080fe20000410000 */
[----:B------:R-:W-:Y:S01]  /*6ab0*/  FMUL.FTZ R149, R149, R187 ;  /* 0x000000bb95957220 */ /* 0x000fe20000410000 */
[----:B------:R-:W1:Y:S01]  /*6ac0*/  MUFU.EX2 R172, R172 ;  /* 0x000000ac00ac7308 */ /* 0x000e620000000800 */
[----:B0-----:R-:W-:Y:S01]  /*6ad0*/  FADD.FTZ R12, R168, R11 ;  /* 0x0000000ba80c7221 */ /* 0x001fe20000010000 */
[----:B--2---:R-:W-:-:S02]  /*6ae0*/  F2FP.F16.F32.PACK_AB R160, R166, R162 ;  /* 0x000000a2a6a0723e */ /* 0x004fc400000000ff */
[----:B------:R-:W-:-:S04]  /*6af0*/  F2FP.F16.F32.PACK_AB R162, R194, R193 ;  /* 0x000000c1c2a2723e */ /* 0x000fc800000000ff */
[----:B------:R-:W0:Y:S01]  /*6b00*/  MUFU.EX2 R188, R188 ;  /* 0x000000bc00bc7308 */ /* 0x000e220000000800 */
[C---:B----4-:R-:W-:Y:S01]  /*6b10*/  FADD.FTZ R11, R3.reuse, R12 ;  /* 0x0000000c030b7221 */ /* 0x050fe20000010000 */
[----:B------:R-:W-:-:S06]  /*6b20*/  F2FP.F16.F32.PACK_AB R166, R3, R168 ;  /* 0x000000a803a6723e */ /* 0x000fcc00000000ff */
[----:B------:R-:W2:Y:S01]  /*6b30*/  MUFU.EX2 R170, R191 ;  /* 0x000000bf00aa7308 */ /* 0x000ea20000000800 */
[----:B-1----:R-:W-:-:S07]  /*6b40*/  FADD.FTZ R11, R172, R11 ;  /* 0x0000000bac0b7221 */ /* 0x002fce0000010000 */
[----:B------:R-:W1:Y:S01]  /*6b50*/  MUFU.EX2 R176, R176 ;  /* 0x000000b000b07308 */ /* 0x000e620000000800 */
[C---:B0-----:R-:W-:Y:S01]  /*6b60*/  FADD.FTZ R11, R188.reuse, R11 ;  /* 0x0000000bbc0b7221 */ /* 0x041fe20000010000 */
[----:B------:R-:W-:-:S06]  /*6b70*/  F2FP.F16.F32.PACK_AB R168, R188, R172 ;  /* 0x000000acbca8723e */ /* 0x000fcc00000000ff */
[----:B------:R-:W0:Y:S01]  /*6b80*/  MUFU.EX2 R182, R182 ;  /* 0x000000b600b67308 */ /* 0x000e220000000800 */
[----:B--2---:R-:W-:-:S07]  /*6b90*/  FADD.FTZ R13, R170, R11 ;  /* 0x0000000baa0d7221 */ /* 0x004fce0000010000 */
[----:B------:R2:W4:Y:S01]  /*6ba0*/  MUFU.EX2 R9, R154 ;  /* 0x0000009a00097308 */ /* 0x0005220000000800 */
[C---:B-1----:R-:W-:Y:S01]  /*6bb0*/  FADD.FTZ R12, R176.reuse, R13 ;  /* 0x0000000db00c7221 */ /* 0x042fe20000010000 */
[----:B------:R-:W-:-:S06]  /*6bc0*/  F2FP.F16.F32.PACK_AB R170, R176, R170 ;  /* 0x000000aab0aa723e */ /* 0x000fcc00000000ff */
[----:B------:R-:W1:Y:S01]  /*6bd0*/  MUFU.EX2 R183, R183 ;  /* 0x000000b700b77308 */ /* 0x000e620000000800 */
[----:B0-----:R-:W-:Y:S01]  /*6be0*/  FADD.FTZ R0, R182, R0 ;  /* 0x00000000b6007221 */ /* 0x001fe20000010000 */
[----:B--2---:R-:W-:-:S06]  /*6bf0*/  F2FP.F16.F32.PACK_AB R154, R21, R20 ;  /* 0x00000014159a723e */ /* 0x004fcc00000000ff */
[----:B------:R-:W0:Y:S01]  /*6c00*/  MUFU.EX2 R10, R10 ;  /* 0x0000000a000a7308 */ /* 0x000e220000000800 */
[----:B----4-:R-:W-:-:S07]  /*6c10*/  FADD.FTZ R13, R9, R12 ;  /* 0x0000000c090d7221 */ /* 0x010fce0000010000 */
[----:B------:R-:W2:Y:S01]  /*6c20*/  MUFU.EX2 R184, R184 ;  /* 0x000000b800b87308 */ /* 0x000ea20000000800 */
[C---:B-1----:R-:W-:Y:S01]  /*6c30*/  FADD.FTZ R0, R183.reuse, R0 ;  /* 0x00000000b7007221 */ /* 0x042fe20000010000 */
[----:B------:R-:W-:-:S06]  /*6c40*/  F2FP.F16.F32.PACK_AB R173, R183, R182 ;  /* 0x000000b6b7ad723e */ /* 0x000fcc00000000ff */
[----:B------:R-:W1:Y:S01]  /*6c50*/  MUFU.EX2 R174, R189 ;  /* 0x000000bd00ae7308 */ /* 0x000e620000000800 */
[C---:B0-----:R-:W-:Y:S01]  /*6c60*/  FADD.FTZ R13, R10.reuse, R13 ;  /* 0x0000000d0a0d7221 */ /* 0x041fe20000010000 */
[----:B------:R-:W-:-:S06]  /*6c70*/  F2FP.F16.F32.PACK_AB R172, R10, R9 ;  /* 0x000000090aac723e */ /* 0x000fcc00000000ff */
[----:B------:R-:W0:Y:S01]  /*6c80*/  MUFU.EX2 R185, R185 ;  /* 0x000000b900b97308 */ /* 0x000e220000000800 */
[----:B--2---:R-:W-:-:S07]  /*6c90*/  FADD.FTZ R0, R184, R0 ;  /* 0x00000000b8007221 */ /* 0x004fce0000010000 */
[----:B------:R-:W2:Y:S01]  /*6ca0*/  MUFU.EX2 R11, R186 ;  /* 0x000000ba000b7308 */ /* 0x000ea20000000800 */
[----:B-1----:R-:W-:Y:S01]  /*6cb0*/  FADD.FTZ R12, R174, R13 ;  /* 0x0000000dae0c7221 */ /* 0x002fe20000010000 */
[C---:B0-----:R-:W-:Y:S01]  /*6cc0*/  FADD.FTZ R0, R185.reuse, R0 ;  /* 0x00000000b9007221 */ /* 0x041fe20000010000 */
[----:B------:R-:W-:Y:S02]  /*6cd0*/  F2FP.F16.F32.PACK_AB R175, R185, R184 ;  /* 0x000000b8b9af723e */ /* 0x000fe400000000ff */
[C---:B--2---:R-:W-:Y:S01]  /*6ce0*/  FADD.FTZ R3, R11.reuse, R12 ;  /* 0x0000000c0b037221 */ /* 0x044fe20000010000 */
[----:B------:R-:W-:Y:S01]  /*6cf0*/  F2FP.F16.F32.PACK_AB R174, R11, R174 ;  /* 0x000000ae0bae723e */ /* 0x000fe200000000ff */
[----:B---3--:R-:W-:Y:S06]  /*6d00*/  @!P0 BRA `(.L_x_4616) ;  /* 0x0000000000048947 */ /* 0x008fec0003800000 */
[----:B------:R-:W-:Y:S01]  /*6d10*/  BPT.TRAP 0x1 ;  /* 0x000000040000795c */ /* 0x000fe20000300000 */
.L_x_4616:
[----:B------:R0:W1:Y:S01]  /*6d20*/  SYNCS.PHASECHK.TRANS64.TRYWAIT P3, [UR26+0x22850], R6 ;  /* 0x02285006ff0075a7 */ /* 0x000062000806015a */
[----:B------:R-:W-:Y:S05]  /*6d30*/  @!P0 BRA `(.L_x_4617) ;  /* 0x0000000000048947 */ /* 0x000fea0003800000 */
[----:B------:R-:W-:Y:S01]  /*6d40*/  BPT.TRAP 0x1 ;  /* 0x000000040000795c */ /* 0x000fe20000300000 */
.L_x_4617:
[----:B-1----:R-:W-:Y:S05]  /*6d50*/  @P3 BRA `(.L_x_4618) ;  /* 0x0000000000083947 */ /* 0x002fea0003800000 */
[----:B------:R-:W1:Y:S02]  /*6d60*/  SYNCS.PHASECHK.TRANS64.TRYWAIT P3, [UR26+0x22850], R6 ;  /* 0x02285006ff0075a7 */ /* 0x000e64000806015a */
[----:B-1----:R-:W-:Y:S05]  /*6d70*/  @!P3 BRA `(.L_x_4619) ;  /* 0x000000e8000cb947 */ /* 0x002fea0003800000 */
.L_x_4618:
[----:B------:R-:W2:Y:S01]  /*6d80*/  S2R R9, SR_TID.X ;  /* 0x0000000000097919 */ /* 0x000ea20000002100 */
[----:B------:R-:W-:Y:S01]  /*6d90*/  UIMAD UR11, UR37, 0xc00, UR21 ;  /* 0x00000c00250b78a4 */ /* 0x000fe2000f8e0215 */
[----:B-1----:R-:W-:Y:S01]  /*6da0*/  @!P2 VIADD R7, R7, 0x22860 ;  /* 0x000228600707a836 */ /* 0x002fe20000000000 */
[----:B------:R-:W-:Y:S01]  /*6db0*/  UMOV UR7, 0x40000040 ;  /* 0x4000004000077882 */ /* 0x000fe20000000000 */
[----:B------:R-:W-:Y:S01]  /*6dc0*/  UISETP.GT.AND UP1, UPT, UR23, UR22, UPT ;  /* 0x000000161700728c */ /* 0x000fe2000bf24270 */
[----:B------:R-:W-:Y:S01]  /*6dd0*/  IMAD.MOV.U32 R10, RZ, RZ, R5 ;  /* 0x000000ffff0a7224 */ /* 0x000fe200078e0005 */
[----:B------:R-:W-:Y:S01]  /*6de0*/  UIADD3 UR23, UR23, -0x1, URZ ;  /* 0xffffffff17177890 */ /* 0x000fe2000fffe03f */
[----:B------:R-:W-:Y:S01]  /*6df0*/  @!P2 PRMT R7, RZ, 0x654, R7 ;  /* 0x00000654ff07a816 */ /* 0x000fe20000000007 */
[----:B------:R-:W-:Y:S02]  /*6e00*/  UMOV UR6, UR11 ;  /* 0x0000000b00067c82 */ /* 0x000fe40008000000 */
[----:B------:R-:W-:-:S02]  /*6e10*/  PLOP3.LUT P3, PT, PT, PT, UP1, 0x80, 0x0 ;  /* 0x000000000000781c */ /* 0x000fc40003f6f018 */
[----:B--2---:R-:W-:-:S05]  /*6e20*/  SHF.R.U32.HI R9, RZ, 0x7, R9 ;  /* 0x00000007ff097819 */ /* 0x004fca0000011609 */
[----:B0-----:R-:W-:-:S05]  /*6e30*/  VIADD R6, R9, 0x8 ;  /* 0x0000000809067836 */ /* 0x001fca0000000000 */
        /* <DEDUP_REMOVED lines=34> */
[----:B------:R0:W-:Y:S02]  /*7060*/  @!P2 SYNCS.ARRIVE.TRANS64.RED.A1T0 RZ, [R7+URZ], RZ ;  /* 0x000000ff07ffa9a7 */ /* 0x0001e4000810043f */
[----:B0-----:R-:W-:Y:S01]  /*7070*/  IMAD.MOV.U32 R7, RZ, RZ, R4 ;  /* 0x000000ffff077224 */ /* 0x001fe200078e0004 */
[----:B--2---:R-:W-:Y:S06]  /*7080*/  @P3 BRA `(.L_x_4620) ;  /* 0xffffffd400303947 */ /* 0x004fec000383ffff */
.L_x_4611:
[----:B------:R-:W-:-:S06]  /*7090*/  UISETP.GE.AND UP0, UPT, UR23, UR40, UPT ;  /* 0x000000281700728c */ /* 0x000fcc000bf06270 */
[----:B------:R-:W-:-:S13]  /*70a0*/  PLOP3.LUT P1, PT, PT, PT, UP0, 0x80, 0x0 ;  /* 0x000000000000781c */ /* 0x000fda0003f2f008 */
[----:B------:R-:W-:Y:S05]  /*70b0*/  @!P1 BRA `(.L_x_4621) ;  /* 0x0000002000d49947 */ /* 0x000fea0003800000 */
[----:B------:R-:W-:Y:S01]  /*70c0*/  IMAD.MOV.U32 R7, RZ, RZ, R5 ;  /* 0x000000ffff077224 */ /* 0x000fe200078e0005 */
[----:B------:R-:W-:Y:S01]  /*70d0*/  ULDC UR24, c[0x0][0x9d8] ;  /* 0x0002760000187ab9 */ /* 0x000fe20000000800 */
[----:B01----:R-:W-:Y:S01]  /*70e0*/  IMAD.MOV.U32 R9, RZ, RZ, R4 ;  /* 0x000000ffff097224 */ /* 0x003fe200078e0004 */
[----:B------:R-:W-:-:S06]  /*70f0*/  ULDC UR22, c[0x0][0x988] ;  /* 0x0002620000167ab9 */ /* 0x000fcc0000000800 */
.L_x_4630:
[----:B------:R-:W-:-:S04]  /*7100*/  UIADD3 UR37, UR37, 0x1, URZ ;  /* 0x0000000125257890 */ /* 0x000fc8000fffe03f */
[----:B------:R-:W-:-:S04]  /*7110*/  UISETP.NE.AND UP0, UPT, UR37, 0x2, UPT ;  /* 0x000000022500788c */ /* 0x000fc8000bf05270 */
[----:B------:R-:W-:Y:S02]  /*7120*/  USEL UR6, URZ, 0x1, UP0 ;  /* 0x000000013f067887 */ /* 0x000fe40008000000 */
[----:B------:R-:W-:Y:S02]  /*7130*/  USEL UR37, UR37, URZ, UP0 ;  /* 0x0000003f25257287 */ /* 0x000fe40008000000 */
[----:B------:R-:W-:Y:S01]  /*7140*/  ULOP3.LUT UR47, UR47, UR6, URZ, 0x3c, !UPT ;  /* 0x000000062f2f7292 */ /* 0x000fe2000f8e3c3f */
[----:B--2---:R-:W-:Y:S11]  /*7150*/  @!P0 BRA `(.L_x_4622) ;  /* 0x0000000000048947 */ /* 0x004ff60003800000 */
[----:B------:R-:W-:Y:S01]  /*7160*/  BPT.TRAP 0x1 ;  /* 0x000000040000795c */ /* 0x000fe20000300000 */
.L_x_4622:
        /* <DEDUP_REMOVED lines=9> */
.L_x_4623:
[----:B-1----:R-:W-:Y:S05]  /*7200*/  @P1 BRA `(.L_x_4624) ;  /* 0x0000000000081947 */ /* 0x002fea0003800000 */
[----:B------:R-:W1:Y:S02]  /*7210*/  SYNCS.PHASECHK.TRANS64.TRYWAIT P1, [UR25+0x22830], R6 ;  /* 0x02283006ff0075a7 */ /* 0x000e640008020159 */
[----:B-1----:R-:W-:Y:S05]  /*7220*/  @!P1 BRA `(.L_x_4625) ;  /* 0x000000e000f49947 */ /* 0x002fea0003800000 */
.L_x_4624:
        /* <DEDUP_REMOVED lines=343> */
[----:B------:R1:W-:Y:S01]  /*87a0*/  MUFU.EX2 R192, R162 ;  /* 0x000000a200c07308 */ /* 0x0003e20000000800 */
[----:B0-----:R-:W-:Y:S01]  /*87b0*/  FADD.FTZ R3, R14, R156 ;  /* 0x0000009c0e037221 */ /* 0x001fe20000010000 */
[----:B------:R-:W-:Y:S01]  /*87c0*/  F2FP.F16.F32.PACK_AB R156, R13, R12 ;  /* 0x0000000c0d9c723e */ /* 0x000fe200000000ff */
[----:B------:R-:W-:-:S02]  /*87d0*/  IMAD.U32 R12, RZ, RZ, UR25 ;  /* 0x00000019ff0c7e24 */ /* 0x000fc4000f8e00ff */
[-C--:B------:R-:W-:Y:S01]  /*87e0*/  FMUL.FTZ R59, R59, R9.reuse ;  /* 0x000000093b3b7220 */ /* 0x080fe20000410000 */
[----:B------:R-:W-:Y:S01]  /*87f0*/  FADD.FTZ R3, R15, R3 ;  /* 0x000000030f037221 */ /* 0x000fe20000010000 */
[----:B------:R-:W-:Y:S01]  /*8800*/  FMUL.FTZ R62, R62, R9 ;  /* 0x000000093e3e7220 */ /* 0x000fe20000410000 */
[----:B------:R-:W-:Y:S01]  /*8810*/  @!P2 VIADD R15, R12, 0x22840 ;  /* 0x000228400c0fa836 */ /* 0x000fe20000000000 */
[----:B------:R-:W-:Y:S01]  /*8820*/  MUFU.EX2 R163, R163 ;  /* 0x000000a300a37308 */ /* 0x000fe20000000800 */
[----:B------:R-:W-:Y:S01]  /*8830*/  FADD.FTZ R3, R20, R3 ;  /* 0x0000000314037221 */ /* 0x000fe20000010000 */
[----:B-1----:R-:W-:Y:S01]  /*8840*/  F2FP.F16.F32.PACK_AB R162, R153, R167 ;  /* 0x000000a799a2723e */ /* 0x002fe200000000ff */
[-C--:B------:R-:W-:Y:S01]  /*8850*/  FMUL.FTZ R63, R63, R9.reuse ;  /* 0x000000093f3f7220 */ /* 0x080fe20000410000 */
[----:B------:R-:W-:Y:S01]  /*8860*/  @!P2 PRMT R15, RZ, 0x654, R15 ;  /* 0x00000654ff0fa816 */ /* 0x000fe2000000000f */
[----:B------:R-:W-:Y:S01]  /*8870*/  FADD.FTZ R3, R21, R3 ;  /* 0x0000000315037221 */ /* 0x000fe20000010000 */
[-C--:B------:R-:W-:Y:S01]  /*8880*/  FMUL.FTZ R66, R66, R9.reuse ;  /* 0x0000000942427220 */ /* 0x080fe20000410000 */
[-C--:B------:R-:W-:Y:S01]  /*8890*/  FMUL.FTZ R67, R67, R9.reuse ;  /* 0x0000000943437220 */ /* 0x080fe20000410000 */
[----:B------:R-:W-:Y:S01]  /*88a0*/  MUFU.EX2 R193, R166 ;  /* 0x000000a600c17308 */ /* 0x000fe20000000800 */
[----:B------:R-:W-:Y:S01]  /*88b0*/  FADD.FTZ R3, R167, R3 ;  /* 0x00000003a7037221 */ /* 0x000fe20000010000 */
[-C--:B------:R-:W-:Y:S01]  /*88c0*/  FMUL.FTZ R70, R70, R9.reuse ;  /* 0x0000000946467220 */ /* 0x080fe20000410000 */
[-C--:B------:R-:W-:Y:S01]  /*88d0*/  FMUL.FTZ R71, R71, R9.reuse ;  /* 0x0000000947477220 */ /* 0x080fe20000410000 */
[-C--:B------:R-:W-:Y:S01]  /*88e0*/  FMUL.FTZ R74, R74, R9.reuse ;  /* 0x000000094a4a7220 */ /* 0x080fe20000410000 */
        /* <DEDUP_REMOVED lines=8> */
[-C--:B------:R-:W-:Y:S01]  /*8970*/  FMUL.FTZ R86, R86, R9.reuse ;  /* 0x0000000956567220 */ /* 0x080fe20000410000 */
[-C--:B------:R-:W-:Y:S01]  /*8980*/  FMUL.FTZ R87, R87, R9.reuse ;  /* 0x0000000957577220 */ /* 0x080fe20000410000 */
[-C--:B------:R-:W-:Y:S01]  /*8990*/  FMUL.FTZ R90, R90, R9.reuse ;  /* 0x000000095a5a7220 */ /* 0x080fe20000410000 */
[----:B------:R1:W3:Y:S01]  /*89a0*/  MUFU.EX2 R194, R160 ;  /* 0x000000a000c27308 */ /* 0x0002e20000000800 */
        /* <DEDUP_REMOVED lines=8> */
[----:B-1----:R-:W-:Y:S01]  /*8a30*/  F2FP.F16.F32.PACK_AB R160, R21, R20 ;  /* 0x0000001415a0723e */ /* 0x002fe200000000ff */
[----:B--2---:R-:W-:Y:S01]  /*8a40*/  FADD.FTZ R21, R159, R0 ;  /* 0x000000009f157221 */ /* 0x004fe20000010000 */
[----:B0-----:R-:W-:Y:S01]  /*8a50*/  FADD.FTZ R3, R157, R3 ;  /* 0x000000039d037221 */ /* 0x001fe20000010000 */
[-C--:B------:R-:W-:Y:S01]  /*8a60*/  FMUL.FTZ R106, R106, R9.reuse ;  /* 0x000000096a6a7220 */ /* 0x080fe20000410000 */
[-C--:B------:R-:W-:Y:S01]  /*8a70*/  FMUL.FTZ R107, R107, R9.reuse ;  /* 0x000000096b6b7220 */ /* 0x080fe20000410000 */
[----:B------:R-:W-:Y:S01]  /*8a80*/  FADD.FTZ R0, R192, R21 ;  /* 0x00000015c0007221 */ /* 0x000fe20000010000 */
[----:B------:R-:W-:Y:S01]  /*8a90*/  FADD.FTZ R3, R189, R3 ;  /* 0x00000003bd037221 */ /* 0x000fe20000010000 */
[----:B------:R0:W1:Y:S01]  /*8aa0*/  MUFU.EX2 R13, R8 ;  /* 0x00000008000d7308 */ /* 0x0000620000000800 */
        /* <DEDUP_REMOVED lines=8> */
[----:B0-----:R-:W-:Y:S01]  /*8b30*/  IADD3 R8, -R196, 0xb, RZ ;  /* 0x0000000bc4087810 */ /* 0x001fe20007ffe1ff */
[----:B---3--:R-:W-:Y:S01]  /*8b40*/  FADD.FTZ R0, R194, R21 ;  /* 0x00000015c2007221 */ /* 0x008fe20000010000 */
[----:B----4-:R-:W-:Y:S01]  /*8b50*/  FADD.FTZ R3, R161, R3 ;  /* 0x00000003a1037221 */ /* 0x010fe20000010000 */
[-C--:B------:R-:W-:Y:S01]  /*8b60*/  FMUL.FTZ R119, R119, R9.reuse ;  /* 0x0000000977777220 */ /* 0x080fe20000410000 */
[-C--:B------:R-:W-:Y:S01]  /*8b70*/  FMUL.FTZ R122, R122, R9.reuse ;  /* 0x000000097a7a7220 */ /* 0x080fe20000410000 */
[----:B------:R-:W-:Y:S01]  /*8b80*/  FADD.FTZ R0, R171, R0 ;  /* 0x00000000ab007221 */ /* 0x000fe20000010000 */
[----:B------:R0:W-:Y:S06]  /*8b90*/  BAR.ARV R8, 0x100 ;  /* 0x000400080000751d */ /* 0x0001ec0000002000 */
[----:B------:R-:W3:Y:S01]  /*8ba0*/  MUFU.EX2 R14, R170 ;  /* 0x000000aa000e7308 */ /* 0x000ee20000000800 */
[----:B------:R4:W-:Y:S01]  /*8bb0*/  @!P2 SYNCS.ARRIVE.TRANS64.RED.A1T0 RZ, [R15+URZ], RZ ;  /* 0x000000ff0fffa9a7 */ /* 0x0009e2000810043f */
[----:B-1----:R-:W-:Y:S01]  /*8bc0*/  FADD.FTZ R21, R13, R0 ;  /* 0x000000000d157221 */ /* 0x002fe20000010000 */
[-C--:B------:R-:W-:Y:S01]  /*8bd0*/  FMUL.FTZ R123, R123, R9.reuse ;  /* 0x000000097b7b7220 */ /* 0x080fe20000410000 */
[----:B--2---:R-:W-:Y:S01]  /*8be0*/  FADD.FTZ R3, R190, R3 ;  /* 0x00000003be037221 */ /* 0x004fe20000010000 */
        /* <DEDUP_REMOVED lines=16> */
[----:B------:R-:W-:Y:S01]  /*8cf0*/  FMUL.FTZ R151, R151, R9 ;  /* 0x0000000997977220 */ /* 0x000fe20000410000 */
[----:B------:R-:W-:-:S02]  /*8d00*/  F2FP.F16.F32.PACK_AB R164, R157, R188 ;  /* 0x000000bc9da4723e */ /* 0x000fc400000000ff */
[----:B------:R3:W5:Y:S01]  /*8d10*/  MUFU.EX2 R191, R168 ;  /* 0x000000a800bf7308 */ /* 0x0007620000000800 */
[----:B-1----:R-:W-:Y:S01]  /*8d20*/  FADD.FTZ R3, R165, R3 ;  /* 0x00000003a5037221 */ /* 0x002fe20000010000 */
[----:B------:R-:W-:Y:S02]  /*8d30*/  F2FP.F16.F32.PACK_AB R166, R161, R189 ;  /* 0x000000bda1a6723e */ /* 0x000fe400000000ff */
[----:B------:R-:W-:Y:S02]  /*8d40*/  F2FP.F16.F32.PACK_AB R153, R155, R176 ;  /* 0x000000b09b99723e */ /* 0x000fe400000000ff */
[----:B------:R-:W-:Y:S02]  /*8d50*/  F2FP.F16.F32.PACK_AB R155, R159, R187 ;  /* 0x000000bb9f9b723e */ /* 0x000fe400000000ff */
[----:B------:R-:W1:Y:S01]  /*8d60*/  MUFU.EX2 R11, R11 ;  /* 0x0000000b000b7308 */ /* 0x000e620000000800 */
[----:B--2---:R-:W-:Y:S01]  /*8d70*/  FADD.FTZ R0, R10, R21 ;  /* 0x000000150a007221 */ /* 0x004fe20000010000 */
[----:B---3--:R-:W-:-:S02]  /*8d80*/  F2FP.F16.F32.PACK_AB R168, R165, R190 ;  /* 0x000000bea5a8723e */ /* 0x008fc400000000ff */
[----:B------:R-:W-:Y:S02]  /*8d90*/  F2FP.F16.F32.PACK_AB R157, R163, R192 ;  /* 0x000000c0a39d723e */ /* 0x000fe400000000ff */
[----:B------:R-:W-:Y:S02]  /*8da0*/  F2FP.F16.F32.PACK_AB R161, R13, R171 ;  /* 0x000000ab0da1723e */ /* 0x000fe400000000ff */
[----:B------:R-:W2:Y:S01]  /*8db0*/  MUFU.EX2 R169, R169 ;  /* 0x000000a900a97308 */ /* 0x000ea20000000800 */
[----:B-----5:R-:W-:Y:S01]  /*8dc0*/  FADD.FTZ R3, R191, R3 ;  /* 0x00000003bf037221 */ /* 0x020fe20000010000 */
[----:B------:R-:W-:Y:S02]  /*8dd0*/  F2FP.F16.F32.PACK_AB R159, R194, R193 ;  /* 0x000000c1c29f723e */ /* 0x000fe400000000ff */
[----:B------:R-:W-:-:S04]  /*8de0*/  F2FP.F16.F32.PACK_AB R163, R10, R14 ;  /* 0x0000000e0aa3723e */ /* 0x000fc800000000ff */
[----:B----4-:R-:W3:Y:S01]  /*8df0*/  MUFU.EX2 R15, R174 ;  /* 0x000000ae000f7308 */ /* 0x010ee20000000800 */
        /* <DEDUP_REMOVED lines=42> */
.L_x_4626:
[----:B------:R0:W1:Y:S01]  /*90a0*/  SYNCS.PHASECHK.TRANS64.TRYWAIT P1, [UR25+0x22850], R6 ;  /* 0x02285006ff0075a7 */ /* 0x0000620008020159 */
[----:B------:R-:W-:Y:S05]  /*90b0*/  @!P0 BRA `(.L_x_4627) ;  /* 0x0000000000048947 */ /* 0x000fea0003800000 */
[----:B------:R-:W-:Y:S01]  /*90c0*/  BPT.TRAP 0x1 ;  /* 0x000000040000795c */ /* 0x000fe20000300000 */
.L_x_4627:
[----:B-1----:R-:W-:Y:S05]  /*90d0*/  @P1 BRA `(.L_x_4628) ;  /* 0x0000000000081947 */ /* 0x002fea0003800000 */
[----:B------:R-:W1:Y:S02]  /*90e0*/  SYNCS.PHASECHK.TRANS64.TRYWAIT P1, [UR25+0x22850], R6 ;  /* 0x02285006ff0075a7 */ /* 0x000e640008020159 */
[----:B-1----:R-:W-:Y:S05]  /*90f0*/  @!P1 BRA `(.L_x_4629) ;  /* 0x000000c400589947 */ /* 0x002fea0003800000 */
.L_x_4628:
        /* <DEDUP_REMOVED lines=49> */
.L_x_4621:
[----:B--2---:R-:W2:Y:S01]  /*9410*/  SHFL.BFLY PT, R6, R3, 0x2, 0x1f ;  /* 0x0c401f0003067f89 */ /* 0x004ea200000e0000 */
[----:B------:R-:W-:Y:S01]  /*9420*/  UIADD3 UR37, UR37, 0x1, URZ ;  /* 0x0000000125257890 */ /* 0x000fe2000fffe03f */
[----:B------:R3:W-:Y:S06]  /*9430*/  BAR.ARV R8, 0x100 ;  /* 0x000400080000751d */ /* 0x0007ec0000002000 */
[----:B------:R-:W-:Y:S02]  /*9440*/  UISETP.NE.AND UP0, UPT, UR37, 0x2, UPT ;  /* 0x000000022500788c */ /* 0x000fe4000bf05270 */
[----:B------:R-:W-:Y:S06]  /*9450*/  BAR.ARV 0x8, 0x180 ;  /* 0x0206000000007b1d */ /* 0x000fec0000002000 */
[----:B---3--:R-:W-:Y:S01]  /*9460*/  IMAD.U32 R8, RZ, RZ, UR10 ;  /* 0x0000000aff087e24 */ /* 0x008fe2000f8e00ff */
[----:B------:R-:W-:Y:S01]  /*9470*/  USEL UR4, URZ, 0x1, UP0 ;  /* 0x000000013f047887 */ /* 0x000fe20008000000 */
[----:B01----:R-:W0:Y:S01]  /*9480*/  SHFL.BFLY PT, R9, R0, 0x2, 0x1f ;  /* 0x0c401f0000097f89 */ /* 0x003e2200000e0000 */
[----:B------:R-:W-:Y:S01]  /*9490*/  PLOP3.LUT P0, PT, PT, PT, PT, 0x8, 0x0 ;  /* 0x000000000000781c */ /* 0x000fe20003f0e170 */
[----:B------:R-:W-:Y:S01]  /*94a0*/  UIADD3 UR48, UR48, 0x1, URZ ;  /* 0x0000000130307890 */ /* 0x000fe2000fffe03f */
[----:B--2---:R-:W-:Y:S01]  /*94b0*/  FADD.FTZ R7, R6, R3 ;  /* 0x0000000306077221 */ /* 0x004fe20000010000 */
[----:B------:R-:W-:-:S02]  /*94c0*/  USEL UR37, UR37, URZ, UP0 ;  /* 0x0000003f25257287 */ /* 0x000fc40008000000 */
[----:B------:R-:W-:Y:S02]  /*94d0*/  ULOP3.LUT UR47, UR47, UR4, URZ, 0x3c, !UPT ;  /* 0x000000042f2f7292 */ /* 0x000fe4000f8e3c3f */
[----:B------:R-:W1:Y:S01]  /*94e0*/  SHFL.BFLY PT, R6, R7, 0x1, 0x1f ;  /* 0x0c201f0007067f89 */ /* 0x000e6200000e0000 */
[----:B0-----:R-:W-:Y:S01]  /*94f0*/  FADD.FTZ R10, R9, R0 ;  /* 0x00000000090a7221 */ /* 0x001fe20000010000 */
[----:B------:R-:W-:-:S04]  /*9500*/  IMAD.MOV.U32 R0, RZ, RZ, RZ ;  /* 0x000000ffff007224 */ /* 0x000fc800078e00ff */
[----:B------:R-:W0:Y:S01]  /*9510*/  SHFL.BFLY PT, R9, R10, 0x1, 0x1f ;  /* 0x0c201f000a097f89 */ /* 0x000e2200000e0000 */
[----:B-1----:R-:W-:Y:S01]  /*9520*/  FADD.FTZ R11, R7, R6 ;  /* 0x00000006070b7221 */ /* 0x002fe20000010000 */
[----:B------:R-:W-:Y:S02]  /*9530*/  IMAD.MOV.U32 R6, RZ, RZ, RZ ;  /* 0x000000ffff067224 */ /* 0x000fe400078e00ff */
[----:B------:R-:W-:Y:S02]  /*9540*/  IMAD.U32 R7, RZ, RZ, UR10 ;  /* 0x0000000aff077e24 */ /* 0x000fe4000f8e00ff */
[----:B------:R-:W-:-:S13]  /*9550*/  FSETP.NE.FTZ.AND P1, PT, R11, RZ, PT ;  /* 0x000000ff0b00720b */ /* 0x000fda0003f35000 */
[----:B------:R-:W1:Y:S01]  /*9560*/  @P1 MUFU.RCP R6, R11 ;  /* 0x0000000b00061308 */ /* 0x000e620000001000 */
[----:B------:R-:W-:Y:S01]  /*9570*/  @P1 FMUL.FTZ R7, R7, 0.69314718246459960938 ;  /* 0x3f31721807071820 */ /* 0x000fe20000410000 */
[----:B0-----:R-:W-:-:S05]  /*9580*/  FADD.FTZ R3, R10, R9 ;  /* 0x000000090a037221 */ /* 0x001fca0000010000 */
        /* <DEDUP_REMOVED lines=139> */
.L_x_4600:
        /* <DEDUP_REMOVED lines=32> */
[----:B------:R-:W-:Y:S02]  /*a040*/  IADD3 R157, P6, R4, 0x4020, RZ ;  /* 0x00004020049d7810 */ /* 0x000fe40007fde0ff */
[----:B------:R-:W-:Y:S02]  /*a050*/  SHF.R.U64 R12, R12, 0x3, RZ ;  /* 0x000000030c0c7819 */ /* 0x000fe400000012ff */
[----:B------:R-:W-:Y:S02]  /*a060*/  SHF.R.U64 R14, R14, 0x3, RZ ;  /* 0x000000030e0e7819 */ /* 0x000fe400000012ff */
[----:B------:R-:W-:Y:S02]  /*a070*/  SHF.R.U64 R152, R152, 0x3, RZ ;  /* 0x0000000398987819 */ /* 0x000fe400000012ff */
[----:B------:R-:W-:Y:S02]  /*a080*/  LOP3.LUT R156, R157, 0x380, RZ, 0xc0, !PT ;  /* 0x000003809d9c7812 */ /* 0x000fe400078ec0ff */
[----:B------:R-:W-:-:S02]  /*a090*/  LOP3.LUT R9, R4, 0x380, RZ, 0xc0, !PT ;  /* 0x0000038004097812 */ /* 0x000fc400078ec0ff */
[----:B------:R-:W-:Y:S02]  /*a0a0*/  IADD3 R159, P5, R4, 0x4040, RZ ;  /* 0x00004040049f7810 */ /* 0x000fe40007fbe0ff */
[----:B------:R-:W-:Y:S01]  /*a0b0*/  LOP3.LUT R12, R12, R13, RZ, 0x3c, !PT ;  /* 0x0000000d0c0c7212 */ /* 0x000fe200078e3cff */
[--C-:B------:R-:W-:Y:S01]  /*a0c0*/  IMAD.X R13, RZ, RZ, R5.reuse, P1 ;  /* 0x000000ffff0d7224 */ /* 0x100fe200008e0605 */
[----:B------:R-:W-:Y:S01]  /*a0d0*/  LOP3.LUT R14, R14, R15, RZ, 0x3c, !PT ;  /* 0x0000000f0e0e7212 */ /* 0x000fe200078e3cff */
[--C-:B------:R-:W-:Y:S01]  /*a0e0*/  IMAD.X R15, RZ, RZ, R5.reuse, P0 ;  /* 0x000000ffff0f7224 */ /* 0x100fe200000e0605 */
[----:B------:R-:W-:Y:S01]  /*a0f0*/  LOP3.LUT R152, R152, R153, RZ, 0x3c, !PT ;  /* 0x0000009998987212 */ /* 0x000fe200078e3cff */
[----:B------:R-:W-:Y:S01]  /*a100*/  IMAD.X R153, RZ, RZ, R5, P4 ;  /* 0x000000ffff997224 */ /* 0x000fe200020e0605 */
[----:B------:R-:W-:Y:S02]  /*a110*/  SHF.R.U64 R156, R156, 0x3, RZ ;  /* 0x000000039c9c7819 */ /* 0x000fe400000012ff */
[----:B------:R-:W-:-:S02]  /*a120*/  IADD3 R155, P3, R4, 0x4000, RZ ;  /* 0x00004000049b7810 */ /* 0x000fc40007f7e0ff */
[C---:B------:R-:W-:Y:S02]  /*a130*/  IADD3 R161, P2, R4.reuse, 0x4060, RZ ;  /* 0x0000406004a17810 */ /* 0x040fe40007f5e0ff */
[C---:B------:R-:W-:Y:S02]  /*a140*/  IADD3 R163, P1, R4.reuse, 0x8000, RZ ;  /* 0x0000800004a37810 */ /* 0x040fe40007f3e0ff */
[----:B------:R-:W-:Y:S02]  /*a150*/  SHF.R.U64 R9, R9, 0x3, RZ ;  /* 0x0000000309097819 */ /* 0x000fe400000012ff */
[----:B------:R-:W-:Y:S02]  /*a160*/  LOP3.LUT R158, R159, 0x380, RZ, 0xc0, !PT ;  /* 0x000003809f9e7812 */ /* 0x000fe400078ec0ff */
[C---:B------:R-:W-:Y:S02]  /*a170*/  IADD3 R165, P0, R4.reuse, 0x8020, RZ ;  /* 0x0000802004a57810 */ /* 0x040fe40007f1e0ff */
[----:B------:R-:W-:-:S02]  /*a180*/  IADD3 R167, P4, R4, 0x8040, RZ ;  /* 0x0000804004a77810 */ /* 0x000fc40007f9e0ff */
[----:B------:R-:W-:Y:S01]  /*a190*/  LOP3.LUT R156, R156, R157, RZ, 0x3c, !PT ;  /* 0x0000009d9c9c7212 */ /* 0x000fe200078e3cff */
[--C-:B------:R-:W-:Y:S01]  /*a1a0*/  IMAD.X R157, RZ, RZ, R5.reuse, P6 ;  /* 0x000000ffff9d7224 */ /* 0x100fe200030e0605 */
[----:B------:R-:W-:Y:S02]  /*a1b0*/  LOP3.LUT R154, R155, 0x380, RZ, 0xc0, !PT ;  /* 0x000003809b9a7812 */ /* 0x000fe400078ec0ff */
[----:B------:R-:W-:Y:S02]  /*a1c0*/  LOP3.LUT R160, R161, 0x380, RZ, 0xc0, !PT ;  /* 0x00000380a1a07812 */ /* 0x000fe400078ec0ff */
[----:B------:R-:W-:Y:S02]  /*a1d0*/  LOP3.LUT R162, R163, 0x380, RZ, 0xc0, !PT ;  /* 0x00000380a3a27812 */ /* 0x000fe400078ec0ff */
[----:B------:R-:W-:Y:S01]  /*a1e0*/  LOP3.LUT R8, R9, R4, RZ, 0x3c, !PT ;  /* 0x0000000409087212 */ /* 0x000fe200078e3cff */
[----:B------:R-:W-:Y:S01]  /*a1f0*/  IMAD.MOV.U32 R9, RZ, RZ, R5 ;  /* 0x000000ffff097224 */ /* 0x000fe200078e0005 */
[----:B------:R-:W-:-:S02]  /*a200*/  SHF.R.U64 R158, R158, 0x3, RZ ;  /* 0x000000039e9e7819 */ /* 0x000fc400000012ff */
[----:B------:R-:W-:Y:S02]  /*a210*/  LOP3.LUT R164, R165, 0x380, RZ, 0xc0, !PT ;  /* 0x00000380a5a47812 */ /* 0x000fe400078ec0ff */
[----:B------:R-:W-:Y:S02]  /*a220*/  LOP3.LUT R166, R167, 0x380, RZ, 0xc0, !PT ;  /* 0x00000380a7a67812 */ /* 0x000fe400078ec0ff */
[----:B------:R-:W-:Y:S02]  /*a230*/  IADD3 R20, P6, R4, 0xc000, RZ ;  /* 0x0000c00004147810 */ /* 0x000fe40007fde0ff */
[----:B------:R-:W-:Y:S02]  /*a240*/  SHF.R.U64 R154, R154, 0x3, RZ ;  /* 0x000000039a9a7819 */ /* 0x000fe400000012ff */
[----:B------:R-:W-:Y:S02]  /*a250*/  SHF.R.U64 R160, R160, 0x3, RZ ;  /* 0x00000003a0a07819 */ /* 0x000fe400000012ff */
[----:B------:R-:W-:-:S02]  /*a260*/  SHF.R.U64 R162, R162, 0x3, RZ ;  /* 0x00000003a2a27819 */ /* 0x000fc400000012ff */
[----:B------:R-:W-:Y:S01]  /*a270*/  LOP3.LUT R158, R158, R159, RZ, 0x3c, !PT ;  /* 0x0000009f9e9e7212 */ /* 0x000fe200078e3cff */
[----:B------:R-:W-:Y:S01]  /*a280*/  IMAD.X R159, RZ, RZ, R5, P5 ;  /* 0x000000ffff9f7224 */ /* 0x000fe200028e0605 */
[----:B------:R-:W-:Y:S02]  /*a290*/  SHF.R.U64 R164, R164, 0x3, RZ ;  /* 0x00000003a4a47819 */ /* 0x000fe400000012ff */
[----:B------:R-:W-:Y:S02]  /*a2a0*/  SHF.R.U64 R166, R166, 0x3, RZ ;  /* 0x00000003a6a67819 */ /* 0x000fe400000012ff */
[----:B------:R-:W-:Y:S02]  /*a2b0*/  LOP3.LUT R7, R20, 0x380, RZ, 0xc0, !PT ;  /* 0x0000038014077812 */ /* 0x000fe400078ec0ff */
[----:B------:R-:W-:Y:S02]  /*a2c0*/  MOV R0, R8 ;  /* 0x0000000800007202 */ /* 0x000fe40000000f00 */
[----:B------:R-:W-:-:S02]  /*a2d0*/  F2FP.F16.F32.PACK_AB R8, R25, R24 ;  /* 0x000000181908723e */ /* 0x000fc400000000ff */
[----:B------:R-:W-:Y:S02]  /*a2e0*/  F2FP.F16.F32.PACK_AB R9, R27, R26 ;  /* 0x0000001a1b09723e */ /* 0x000fe400000000ff */
[----:B------:R-:W-:Y:S02]  /*a2f0*/  IADD3 R21, P5, R4, 0xc020, RZ ;  /* 0x0000c02004157810 */ /* 0x000fe40007fbe0ff */
[----:B------:R-:W-:Y:S01]  /*a300*/  LOP3.LUT R154, R154, R155, RZ, 0x3c, !PT ;  /* 0x0000009b9a9a7212 */ /* 0x000fe200078e3cff */
[--C-:B------:R-:W-:Y:S01]  /*a310*/  IMAD.X R155, RZ, RZ, R5.reuse, P3 ;  /* 0x000000ffff9b7224 */ /* 0x100fe200018e0605 */
[----:B------:R-:W-:Y:S01]  /*a320*/  LOP3.LUT R160, R160, R161, RZ, 0x3c, !PT ;  /* 0x000000a1a0a07212 */ /* 0x000fe200078e3cff */
[--C-:B------:R-:W-:Y:S01]  /*a330*/  IMAD.X R161, RZ, RZ, R5.reuse, P2 ;  /* 0x000000ffffa17224 */ /* 0x100fe200010e0605 */
[----:B------:R-:W-:Y:S01]  /*a340*/  LOP3.LUT R162, R162, R163, RZ, 0x3c, !PT ;  /* 0x000000a3a2a27212 */ /* 0x000fe200078e3cff */
[----:B------:R-:W-:Y:S01]  /*a350*/  IMAD.X R163, RZ, RZ, R5, P1 ;  /* 0x000000ffffa37224 */ /* 0x000fe200008e0605 */
[----:B------:R-:W-:Y:S01]  /*a360*/  LOP3.LUT R164, R164, R165, RZ, 0x3c, !PT ;  /* 0x000000a5a4a47212 */ /* 0x000fe200078e3cff */
[----:B------:R0:W-:Y:S01]  /*a370*/  STSM.16.M88.4 [R0], R8 ;  /* 0x0000000800007844 */ /* 0x0001e20000000200 */
[----:B------:R-:W-:-:S02]  /*a380*/  LOP3.LUT R166, R166, R167, RZ, 0x3c, !PT ;  /* 0x000000a7a6a67212 */ /* 0x000fc400078e3cff */
[----:B------:R-:W-:Y:S02]  /*a390*/  SHF.R.U64 R7, R7, 0x3, RZ ;  /* 0x0000000307077819 */ /* 0x000fe400000012ff */
[C---:B------:R-:W-:Y:S02]  /*a3a0*/  IADD3 R169, P3, R4.reuse, 0x8060, RZ ;  /* 0x0000806004a97810 */ /* 0x040fe40007f7e0ff */
[C---:B------:R-:W-:Y:S02]  /*a3b0*/  IADD3 R165, P2, R4.reuse, 0xc040, RZ ;  /* 0x0000c04004a57810 */ /* 0x040fe40007f5e0ff */
[----:B------:R-:W-:Y:S02]  /*a3c0*/  IADD3 R167, P1, R4, 0xc060, RZ ;  /* 0x0000c06004a77810 */ /* 0x000fe40007f3e0ff */
[----:B------:R-:W-:Y:S02]  /*a3d0*/  LOP3.LUT R4, R21, 0x380, RZ, 0xc0, !PT ;  /* 0x0000038015047812 */ /* 0x000fe400078ec0ff */
[----:B------:R-:W-:-:S02]  /*a3e0*/  MOV R173, R156 ;  /* 0x0000009c00ad7202 */ /* 0x000fc40000000f00 */
[----:B------:R-:W-:Y:S01]  /*a3f0*/  MOV R174, R158 ;  /* 0x0000009e00ae7202 */ /* 0x000fe20000000f00 */
[--C-:B0-----:R-:W-:Y:S01]  /*a400*/  IMAD.X R9, RZ, RZ, R5.reuse, P6 ;  /* 0x000000ffff097224 */ /* 0x101fe200030e0605 */
[----:B------:R-:W-:Y:S01]  /*a410*/  LOP3.LUT R8, R7, R20, RZ, 0x3c, !PT ;  /* 0x0000001407087212 */ /* 0x000fe200078e3cff */
[----:B------:R-:W-:Y:S01]  /*a420*/  IMAD.X R11, RZ, RZ, R5, P5 ;  /* 0x000000ffff0b7224 */ /* 0x000fe200028e0605 */
[----:B------:R-:W-:Y:S02]  /*a430*/  LOP3.LUT R20, R165, 0x380, RZ, 0xc0, !PT ;  /* 0x00000380a5147812 */ /* 0x000fe400078ec0ff */
[----:B------:R-:W-:Y:S02]  /*a440*/  LOP3.LUT R0, R167, 0x380, RZ, 0xc0, !PT ;  /* 0x00000380a7007812 */ /* 0x000fe400078ec0ff */
[----:B------:R-:W-:Y:S02]  /*a450*/  SHF.R.U64 R10, R4, 0x3, RZ ;  /* 0x00000003040a7819 */ /* 0x000fe400000012ff */
[----:B------:R-:W-:-:S02]  /*a460*/  SHF.R.U64 R20, R20, 0x3, RZ ;  /* 0x0000000314147819 */ /* 0x000fc400000012ff */
[----:B------:R-:W-:Y:S02]  /*a470*/  SHF.R.U64 R4, R0, 0x3, RZ ;  /* 0x0000000300047819 */ /* 0x000fe400000012ff */
[----:B------:R-:W-:Y:S01]  /*a480*/  LOP3.LUT R10, R10, R21, RZ, 0x3c, !PT ;  /* 0x000000150a0a7212 */ /* 0x000fe200078e3cff */
[----:B------:R-:W-:Y:S01]  /*a490*/  IMAD.X R21, RZ, RZ, R5, P2 ;  /* 0x000000ffff157224 */ /* 0x000fe200010e0605 */
[----:B------:R-:W-:Y:S02]  /*a4a0*/  MOV R12, R12 ;  /* 0x0000000c000c7202 */ /* 0x000fe40000000f00 */
[----:B------:R-:W-:Y:S02]  /*a4b0*/  F2FP.F16.F32.PACK_AB R156, R33, R32 ;  /* 0x00000020219c723e */ /* 0x000fe400000000ff */
[----:B------:R-:W-:Y:S02]  /*a4c0*/  F2FP.F16.F32.PACK_AB R157, R35, R34 ;  /* 0x00000022239d723e */ /* 0x000fe400000000ff */
[----:B------:R-:W-:-:S02]  /*a4d0*/  F2FP.F16.F32.PACK_AB R158, R37, R36 ;  /* 0x00000024259e723e */ /* 0x000fc400000000ff */
[----:B------:R-:W-:Y:S02]  /*a4e0*/  F2FP.F16.F32.PACK_AB R159, R39, R38 ;  /* 0x00000026279f723e */ /* 0x000fe400000000ff */
[----:B------:R-:W-:Y:S02]  /*a4f0*/  LOP3.LUT R168, R169, 0x380, RZ, 0xc0, !PT ;  /* 0x00000380a9a87812 */ /* 0x000fe400078ec0ff */
[----:B------:R-:W-:Y:S01]  /*a500*/  LOP3.LUT R20, R20, R165, RZ, 0x3c, !PT ;  /* 0x000000a514147212 */ /* 0x000fe200078e3cff */
[--C-:B------:R-:W-:Y:S01]  /*a510*/  IMAD.X R165, RZ, RZ, R5.reuse, P0 ;  /* 0x000000ffffa57224 */ /* 0x100fe200000e0605 */
[----:B------:R-:W-:Y:S01]  /*a520*/  LOP3.LUT R4, R4, R167, RZ, 0x3c, !PT ;  /* 0x000000a704047212 */ /* 0x000fe200078e3cff */
[----:B------:R-:W-:Y:S01]  /*a530*/  IMAD.X R167, RZ, RZ, R5, P4 ;  /* 0x000000ffffa77224 */ /* 0x000fe200020e0605 */
[----:B------:R-:W-:Y:S01]  /*a540*/  MOV R0, R8 ;  /* 0x0000000800007202 */ /* 0x000fe20000000f00 */
[----:B------:R0:W-:Y:S01]  /*a550*/  STSM.16.M88.4 [R12], R156 ;  /* 0x0000009c0c007844 */ /* 0x0001e20000000200 */
[----:B------:R-:W-:-:S02]  /*a560*/  MOV R7, R10 ;  /* 0x0000000a00077202 */ /* 0x000fc40000000f00 */
[----:B------:R-:W-:Y:S02]  /*a570*/  SHF.R.U64 R168, R168, 0x3, RZ ;  /* 0x00000003a8a87819 */ /* 0x000fe400000012ff */
[----:B------:R-:W-:Y:S02]  /*a580*/  MOV R176, R14 ;  /* 0x0000000e00b07202 */ /* 0x000fe40000000f00 */
[----:B------:R-:W-:Y:S02]  /*a590*/  F2FP.F16.F32.PACK_AB R8, R41, R40 ;  /* 0x000000282908723e */ /* 0x000fe400000000ff */
[----:B------:R-:W-:Y:S02]  /*a5a0*/  F2FP.F16.F32.PACK_AB R9, R43, R42 ;  /* 0x0000002a2b09723e */ /* 0x000fe400000000ff */
[----:B------:R-:W-:Y:S02]  /*a5b0*/  F2FP.F16.F32.PACK_AB R10, R45, R44 ;  /* 0x0000002c2d0a723e */ /* 0x000fe400000000ff */
[----:B------:R-:W-:-:S02]  /*a5c0*/  F2FP.F16.F32.PACK_AB R11, R47, R46 ;  /* 0x0000002e2f0b723e */ /* 0x000fc400000000ff */
[----:B------:R-:W-:Y:S02]  /*a5d0*/  MOV R177, R152 ;  /* 0x0000009800b17202 */ /* 0x000fe40000000f00 */
[----:B------:R-:W-:Y:S01]  /*a5e0*/  MOV R178, R154 ;  /* 0x0000009a00b27202 */ /* 0x000fe20000000f00 */
[----:B------:R1:W-:Y:S01]  /*a5f0*/  STSM.16.M88.4 [R176], R8 ;  /* 0x00000008b0007844 */ /* 0x0003e20000000200 */
[----:B0-----:R-:W-:Y:S02]  /*a600*/  F2FP.F16.F32.PACK_AB R12, R49, R48 ;  /* 0x00000030310c723e */ /* 0x001fe400000000ff */
[----:B------:R-:W-:Y:S02]  /*a610*/  F2FP.F16.F32.PACK_AB R13, R51, R50 ;  /* 0x00000032330d723e */ /* 0x000fe400000000ff */
[----:B------:R-:W-:Y:S02]  /*a620*/  F2FP.F16.F32.PACK_AB R14, R53, R52 ;  /* 0x00000034350e723e */ /* 0x000fe400000000ff */
[----:B------:R-:W-:-:S02]  /*a630*/  F2FP.F16.F32.PACK_AB R15, R55, R54 ;  /* 0x00000036370f723e */ /* 0x000fc400000000ff */
[----:B------:R-:W-:Y:S02]  /*a640*/  F2FP.F16.F32.PACK_AB R152, R57, R56 ;  /* 0x000000383998723e */ /* 0x000fe400000000ff */
[----:B------:R-:W-:Y:S01]  /*a650*/  F2FP.F16.F32.PACK_AB R153, R59, R58 ;  /* 0x0000003a3b99723e */ /* 0x000fe200000000ff */
[----:B------:R0:W-:Y:S01]  /*a660*/  STSM.16.M88.4 [R177], R12 ;  /* 0x0000000cb1007844 */ /* 0x0001e20000000200 */
[----:B------:R-:W-:Y:S02]  /*a670*/  F2FP.F16.F32.PACK_AB R154, R61, R60 ;  /* 0x0000003c3d9a723e */ /* 0x000fe400000000ff */
[----:B------:R-:W-:Y:S02]  /*a680*/  F2FP.F16.F32.PACK_AB R155, R63, R62 ;  /* 0x0000003e3f9b723e */ /* 0x000fe400000000ff */
[----:B------:R-:W-:Y:S02]  /*a690*/  MOV R175, R160 ;  /* 0x000000a000af7202 */ /* 0x000fe40000000f00 */
[----:B------:R-:W-:Y:S01]  /*a6a0*/  MOV R170, R162 ;  /* 0x000000a200aa7202 */ /* 0x000fe20000000f00 */
[----:B------:R2:W-:Y:S01]  /*a6b0*/  STSM.16.M88.4 [R178], R152 ;  /* 0x00000098b2007844 */ /* 0x0005e20000000200 */
[----:B------:R-:W-:-:S02]  /*a6c0*/  F2FP.F16.F32.PACK_AB R156, R65, R64 ;  /* 0x00000040419c723e */ /* 0x000fc400000000ff */
[----:B------:R-:W-:Y:S02]  /*a6d0*/  F2FP.F16.F32.PACK_AB R157, R67, R66 ;  /* 0x00000042439d723e */ /* 0x000fe400000000ff */
[----:B------:R-:W-:Y:S02]  /*a6e0*/  F2FP.F16.F32.PACK_AB R158, R69, R68 ;  /* 0x00000044459e723e */ /* 0x000fe400000000ff */
[----:B------:R-:W-:Y:S02]  /*a6f0*/  F2FP.F16.F32.PACK_AB R159, R71, R70 ;  /* 0x00000046479f723e */ /* 0x000fe400000000ff */
[----:B------:R-:W-:Y:S01]  /*a700*/  LOP3.LUT R168, R168, R169, RZ, 0x3c, !PT ;  /* 0x000000a9a8a87212 */ /* 0x000fe200078e3cff */
[--C-:B------:R-:W-:Y:S01]  /*a710*/  IMAD.X R169, RZ, RZ, R5.reuse, P3 ;  /* 0x000000ffffa97224 */ /* 0x100fe200018e0605 */
[----:B------:R-:W-:Y:S01]  /*a720*/  MOV R171, R164 ;  /* 0x000000a400ab7202 */ /* 0x000fe20000000f00 */
[----:B------:R3:W-:Y:S01]  /*a730*/  STSM.16.M88.4 [R173], R156 ;  /* 0x0000009cad007844 */ /* 0x0007e20000000200 */
[----:B------:R-:W-:Y:S01]  /*a740*/  MOV R172, R166 ;  /* 0x000000a600ac7202 */ /* 0x000fe20000000f00 */
[----:B------:R-:W-:Y:S01]  /*a750*/  IMAD.X R5, RZ, RZ, R5, P1 ;  /* 0x000000ffff057224 */ /* 0x000fe200008e0605 */
[----:B------:R-:W-:-:S02]  /*a760*/  F2FP.F16.F32.PACK_AB R160, R73, R72 ;  /* 0x0000004849a0723e */ /* 0x000fc400000000ff */
[----:B------:R-:W-:Y:S02]  /*a770*/  F2FP.F16.F32.PACK_AB R161, R75, R74 ;  /* 0x0000004a4ba1723e */ /* 0x000fe400000000ff */
[----:B------:R-:W-:Y:S02]  /*a780*/  F2FP.F16.F32.PACK_AB R162, R77, R76 ;  /* 0x0000004c4da2723e */ /* 0x000fe400000000ff */
[----:B------:R-:W-:Y:S02]  /*a790*/  F2FP.F16.F32.PACK_AB R163, R79, R78 ;  /* 0x0000004e4fa3723e */ /* 0x000fe400000000ff */
[----:B------:R-:W-:Y:S02]  /*a7a0*/  F2FP.F16.F32.PACK_AB R164, R81, R80 ;  /* 0x0000005051a4723e */ /* 0x000fe400000000ff */
[----:B------:R-:W-:Y:S01]  /*a7b0*/  F2FP.F16.F32.PACK_AB R165, R83, R82 ;  /* 0x0000005253a5723e */ /* 0x000fe200000000ff */
[----:B------:R4:W-:Y:S01]  /*a7c0*/  STSM.16.M88.4 [R174], R160 ;  /* 0x000000a0ae007844 */ /* 0x0009e20000000200 */
[----:B------:R-:W-:-:S02]  /*a7d0*/  F2FP.F16.F32.PACK_AB R166, R85, R84 ;  /* 0x0000005455a6723e */ /* 0x000fc400000000ff */
[----:B------:R-:W-:Y:S02]  /*a7e0*/  F2FP.F16.F32.PACK_AB R167, R87, R86 ;  /* 0x0000005657a7723e */ /* 0x000fe400000000ff */
[----:B-1----:R-:W-:Y:S02]  /*a7f0*/  F2FP.F16.F32.PACK_AB R8, R89, R88 ;  /* 0x000000585908723e */ /* 0x002fe400000000ff */
[----:B------:R-:W-:Y:S01]  /*a800*/  F2FP.F16.F32.PACK_AB R9, R91, R90 ;  /* 0x0000005a5b09723e */ /* 0x000fe200000000ff */
[----:B------:R-:W-:Y:S01]  /*a810*/  STSM.16.M88.4 [R175], R164 ;  /* 0x000000a4af007844 */ /* 0x000fe20000000200 */
[----:B------:R-:W-:Y:S02]  /*a820*/  F2FP.F16.F32.PACK_AB R10, R93, R92 ;  /* 0x0000005c5d0a723e */ /* 0x000fe400000000ff */
[----:B------:R-:W-:Y:S02]  /*a830*/  F2FP.F16.F32.PACK_AB R11, R95, R94 ;  /* 0x0000005e5f0b723e */ /* 0x000fe400000000ff */
[----:B0-----:R-:W-:-:S02]  /*a840*/  F2FP.F16.F32.PACK_AB R12, R97, R96 ;  /* 0x00000060610c723e */ /* 0x001fc400000000ff */
[----:B------:R-:W-:Y:S01]  /*a850*/  F2FP.F16.F32.PACK_AB R13, R99, R98 ;  /* 0x00000062630d723e */ /* 0x000fe200000000ff */
[----:B------:R0:W-:Y:S01]  /*a860*/  STSM.16.M88.4 [R170], R8 ;  /* 0x00000008aa007844 */ /* 0x0001e20000000200 */
[----:B------:R-:W-:Y:S02]  /*a870*/  F2FP.F16.F32.PACK_AB R14, R101, R100 ;  /* 0x00000064650e723e */ /* 0x000fe400000000ff */
[----:B------:R-:W-:Y:S02]  /*a880*/  F2FP.F16.F32.PACK_AB R15, R103, R102 ;  /* 0x00000066670f723e */ /* 0x000fe400000000ff */
[----:B--2---:R-:W-:Y:S02]  /*a890*/  F2FP.F16.F32.PACK_AB R152, R105, R104 ;  /* 0x000000686998723e */ /* 0x004fe400000000ff */
[----:B------:R-:W-:Y:S01]  /*a8a0*/  F2FP.F16.F32.PACK_AB R153, R107, R106 ;  /* 0x0000006a6b99723e */ /* 0x000fe200000000ff */
[----:B------:R1:W-:Y:S01]  /*a8b0*/  STSM.16.M88.4 [R171], R12 ;  /* 0x0000000cab007844 */ /* 0x0003e20000000200 */
[----:B------:R-:W-:-:S02]  /*a8c0*/  F2FP.F16.F32.PACK_AB R154, R109, R108 ;  /* 0x0000006c6d9a723e */ /* 0x000fc400000000ff */
[----:B------:R-:W-:Y:S02]  /*a8d0*/  F2FP.F16.F32.PACK_AB R155, R111, R110 ;  /* 0x0000006e6f9b723e */ /* 0x000fe400000000ff */
[----:B------:R-:W-:Y:S02]  /*a8e0*/  MOV R168, R168 ;  /* 0x000000a800a87202 */ /* 0x000fe40000000f00 */
[----:B---3--:R-:W-:Y:S01]  /*a8f0*/  F2FP.F16.F32.PACK_AB R156, R113, R112 ;  /* 0x00000070719c723e */ /* 0x008fe200000000ff */
[----:B------:R2:W-:Y:S01]  /*a900*/  STSM.16.M88.4 [R172], R152 ;  /* 0x00000098ac007844 */ /* 0x0005e20000000200 */
[----:B------:R-:W-:Y:S02]  /*a910*/  F2FP.F16.F32.PACK_AB R157, R115, R114 ;  /* 0x00000072739d723e */ /* 0x000fe400000000ff */
[----:B------:R-:W-:Y:S02]  /*a920*/  F2FP.F16.F32.PACK_AB R158, R117, R116 ;  /* 0x00000074759e723e */ /* 0x000fe400000000ff */
[----:B------:R-:W-:-:S02]  /*a930*/  F2FP.F16.F32.PACK_AB R159, R119, R118 ;  /* 0x00000076779f723e */ /* 0x000fc400000000ff */
[----:B----4-:R-:W-:Y:S02]  /*a940*/  F2FP.F16.F32.PACK_AB R160, R121, R120 ;  /* 0x0000007879a0723e */ /* 0x010fe400000000ff */
[----:B------:R-:W-:Y:S01]  /*a950*/  F2FP.F16.F32.PACK_AB R161, R123, R122 ;  /* 0x0000007a7ba1723e */ /* 0x000fe200000000ff */
[----:B------:R3:W-:Y:S01]  /*a960*/  STSM.16.M88.4 [R168], R156 ;  /* 0x0000009ca8007844 */ /* 0x0007e20000000200 */
[----:B------:R-:W-:Y:S02]  /*a970*/  F2FP.F16.F32.PACK_AB R162, R125, R124 ;  /* 0x0000007c7da2723e */ /* 0x000fe400000000ff */
[----:B------:R-:W-:Y:S02]  /*a980*/  F2FP.F16.F32.PACK_AB R163, R127, R126 ;  /* 0x0000007e7fa3723e */ /* 0x000fe400000000ff */
[----:B0-----:R-:W-:Y:S02]  /*a990*/  F2FP.F16.F32.PACK_AB R8, R129, R128 ;  /* 0x000000808108723e */ /* 0x001fe400000000ff */
[----:B------:R-:W-:Y:S01]  /*a9a0*/  F2FP.F16.F32.PACK_AB R9, R131, R130 ;  /* 0x000000828309723e */ /* 0x000fe200000000ff */
[----:B------:R-:W-:Y:S01]  /*a9b0*/  STSM.16.M88.4 [R0], R160 ;  /* 0x000000a000007844 */ /* 0x000fe20000000200 */
[----:B------:R-:W-:-:S02]  /*a9c0*/  F2FP.F16.F32.PACK_AB R10, R133, R132 ;  /* 0x00000084850a723e */ /* 0x000fc400000000ff */
[----:B------:R-:W-:Y:S02]  /*a9d0*/  F2FP.F16.F32.PACK_AB R11, R135, R134 ;  /* 0x00000086870b723e */ /* 0x000fe400000000ff */
[----:B------:R-:W-:Y:S02]  /*a9e0*/  MOV R20, R20 ;  /* 0x0000001400147202 */ /* 0x000fe40000000f00 */
[----:B-1----:R-:W-:Y:S01]  /*a9f0*/  F2FP.F16.F32.PACK_AB R12, R137, R136 ;  /* 0x00000088890c723e */ /* 0x002fe200000000ff */
[----:B------:R0:W-:Y:S01]  /*aa00*/  STSM.16.M88.4 [R7], R8 ;  /* 0x0000000807007844 */ /* 0x0001e20000000200 */
[----:B------:R-:W-:Y:S02]  /*aa10*/  F2FP.F16.F32.PACK_AB R13, R139, R138 ;  /* 0x0000008a8b0d723e */ /* 0x000fe400000000ff */
[----:B------:R-:W-:Y:S02]  /*aa20*/  F2FP.F16.F32.PACK_AB R14, R141, R140 ;  /* 0x0000008c8d0e723e */ /* 0x000fe400000000ff */
[----:B------:R-:W-:-:S02]  /*aa30*/  F2FP.F16.F32.PACK_AB R15, R143, R142 ;  /* 0x0000008e8f0f723e */ /* 0x000fc400000000ff */
[----:B------:R-:W-:Y:S01]  /*aa40*/  MOV R21, R4 ;  /* 0x0000000400157202 */ /* 0x000fe20000000f00 */
[----:B------:R-:W-:Y:S01]  /*aa50*/  IMAD.U32 R4, RZ, RZ, UR9 ;  /* 0x00000009ff047e24 */ /* 0x000fe2000f8e00ff */
[----:B--2---:R-:W-:Y:S01]  /*aa60*/  F2FP.F16.F32.PACK_AB R152, R145, R144 ;  /* 0x000000909198723e */ /* 0x004fe200000000ff */
[----:B------:R1:W-:Y:S01]  /*aa70*/  STSM.16.M88.4 [R20], R12 ;  /* 0x0000000c14007844 */ /* 0x0003e20000000200 */
[----:B------:R-:W-:Y:S01]  /*aa80*/  F2FP.F16.F32.PACK_AB R153, R147, R146 ;  /* 0x000000929399723e */ /* 0x000fe200000000ff */
[----:B------:R-:W-:Y:S01]  /*aa90*/  IMAD.U32 R5, RZ, RZ, UR12 ;  /* 0x0000000cff057e24 */ /* 0x000fe2000f8e00ff */
[----:B------:R-:W-:Y:S01]  /*aaa0*/  F2FP.F16.F32.PACK_AB R154, R149, R148 ;  /* 0x00000094959a723e */ /* 0x000fe200000000ff */
[----:B------:R-:W-:Y:S01]  /*aab0*/  ULDC.64 UR12, c[0x0][0xc08] ;  /* 0x00030200000c7ab9 */ /* 0x000fe20000000a00 */
[----:B------:R-:W-:Y:S02]  /*aac0*/  F2FP.F16.F32.PACK_AB R155, R151, R150 ;  /* 0x00000096979b723e */ /* 0x000fe400000000ff */
[----:B------:R-:W-:-:S03]  /*aad0*/  ISETP.NE.U32.AND P0, PT, RZ, UR14, PT ;  /* 0x0000000eff007c0c */ /* 0x000fc6000bf05070 */
[----:B------:R2:W-:Y:S01]  /*aae0*/  STSM.16.M88.4 [R21], R152 ;  /* 0x0000009815007844 */ /* 0x0005e20000000200 */
[----:B------:R-:W-:Y:S01]  /*aaf0*/  BAR.SYNC.DEFER_BLOCKING 0x1, 0x100 ;  /* 0x0044000000007b1d */ /* 0x000fe20000010000 */
[----:B------:R-:W-:Y:S01]  /*ab00*/  ISETP.NE.AND.EX P0, PT, RZ, UR15, PT, P0 ;  /* 0x0000000fff007c0c */ /* 0x000fe2000bf05300 */
[----:B------:R-:W-:-:S04]  /*ab10*/  UISETP.NE.U32.AND UP0, UPT, UR12, URZ, UPT ;  /* 0x0000003f0c00728c */ /* 0x000fc8000bf05070 */
[----:B------:R-:W-:-:S08]  /*ab20*/  UISETP.NE.AND.EX UP0, UPT, UR13, URZ, UPT, UP0 ;  /* 0x0000003f0d00728c */ /* 0x000fd0000bf05300 */
[----:B---3--:R-:W3:Y:S03]  /*ab30*/  @P0 LDG.E R156, desc[UR38][R4.64] ;  /* 0x00000026049c0981 */ /* 0x008ee6000c1e1900 */
[----:B------:R-:W-:Y:S01]  /*ab40*/  @UP0 UIADD3 UR12, UP1, UR4, UR12, URZ ;  /* 0x0000000c040c0290 */ /* 0x000fe2000ff3e03f */
[----:B------:R-:W-:Y:S02]  /*ab50*/  PLOP3.LUT P4, PT, PT, PT, UP0, 0x80, 0x0 ;  /* 0x000000000000781c */ /* 0x000fe40003f8f008 */
[----:B------:R-:W-:Y:S01]  /*ab60*/  ULDC UR4, c[0x0][0xad4] ;  /* 0x0002b50000047ab9 */ /* 0x000fe20000000800 */
[----:B------:R-:W-:Y:S02]  /*ab70*/  @UP0 UIADD3.X UR13, UR16, UR13, URZ, UP1, !UPT ;  /* 0x0000000d100d0290 */ /* 0x000fe40008ffe43f */
[----:B0-----:R-:W-:-:S04]  /*ab80*/  IMAD.U32 R8, RZ, RZ, UR12 ;  /* 0x0000000cff087e24 */ /* 0x001fc8000f8e00ff */
[----:B------:R-:W-:-:S05]  /*ab90*/  IMAD.U32 R9, RZ, RZ, UR13 ;  /* 0x0000000dff097e24 */ /* 0x000fca000f8e00ff */
[----:B------:R0:W4:Y:S01]  /*aba0*/  @P4 LDG.E R0, desc[UR38][R8.64] ;  /* 0x0000002608004981 */ /* 0x000122000c1e1900 */
[----:B------:R-:W-:Y:S01]  /*abb0*/  UISETP.NE.AND UP0, UPT, UR41, URZ, UPT ;  /* 0x0000003f2900728c */ /* 0x000fe2000bf05270 */
[----:B-1----:R-:W-:Y:S01]  /*abc0*/  VIADD R12, R16, UR43 ;  /* 0x0000002b100c7c36 */ /* 0x002fe20008000000 */
[----:B------:R-:W-:Y:S02]  /*abd0*/  UISETP.NE.AND UP1, UPT, UR20, 0x1, UPT ;  /* 0x000000011400788c */ /* 0x000fe4000bf25270 */
[----:B------:R-:W-:Y:S01]  /*abe0*/  USEL UR4, UR41, UR4, UP0 ;  /* 0x0000000429047287 */ /* 0x000fe20008000000 */
[----:B------:R-:W-:Y:S01]  /*abf0*/  IMAD.MOV.U32 R7, RZ, RZ, R12 ;  /* 0x000000ffff077224 */ /* 0x000fe200078e000c */
[----:B------:R-:W-:Y:S01]  /*ac00*/  UMOV UR21, 0x9b8 ;  /* 0x000009b800157882 */ /* 0x000fe20000000000 */
[----:B------:R-:W-:Y:S01]  /*ac10*/  UISETP.NE.U32.AND UP0, UPT, UR14, URZ, UPT ;  /* 0x0000003f0e00728c */ /* 0x000fe2000bf05070 */
[----:B------:R-:W-:Y:S01]  /*ac20*/  PLOP3.LUT P1, PT, PT, PT, UP1, 0x80, 0x0 ;  /* 0x000000000000781c */ /* 0x000fe20003f2f018 */
[----:B------:R-:W-:-:S02]  /*ac30*/  UISETP.GT.AND UP2, UPT, UR4, 0x1, UPT ;  /* 0x000000010400788c */ /* 0x000fc4000bf44270 */
[----:B------:R-:W-:Y:S02]  /*ac40*/  UISETP.NE.AND.EX UP0, UPT, UR15, URZ, UPT, UP0 ;  /* 0x0000003f0f00728c */ /* 0x000fe4000bf05300 */
[----:B------:R-:W-:Y:S01]  /*ac50*/  USEL UR21, UR21, 0x978, UP2 ;  /* 0x0000097815157887 */ /* 0x000fe20009000000 */
[----:B------:R-:W-:Y:S01]  /*ac60*/  UMOV UR4, URZ ;  /* 0x0000003f00047c82 */ /* 0x000fe20008000000 */
[----:B------:R-:W-:Y:S01]  /*ac70*/  USEL UR46, UR46, URZ, !UP0 ;  /* 0x0000003f2e2e7287 */ /* 0x000fe2000c000000 */
[----:B------:R-:W-:Y:S01]  /*ac80*/  @UP1 ULDC UR23, c[0x0][0xbec] ;  /* 0x0002fb0000171ab9 */ /* 0x000fe20000000800 */
[----:B------:R-:W-:-:S04]  /*ac90*/  USEL UR9, UR42, URZ, UP2 ;  /* 0x0000003f2a097287 */ /* 0x000fc80009000000 */
[----:B0-----:R-:W-:Y:S01]  /*aca0*/  @P1 IMAD.HI.U32 R8, R12, UR23, RZ ;  /* 0x000000170c081c27 */ /* 0x001fe2000f8e00ff */
[----:B------:R-:W-:Y:S01]  /*acb0*/  USEL UR45, UR45, URZ, !UP0 ;  /* 0x0000003f2d2d7287 */ /* 0x000fe2000c000000 */
[----:B------:R-:W-:Y:S02]  /*acc0*/  @UP1 ULDC UR26, c[0x0][0xbf0] ;  /* 0x0002fc00001a1ab9 */ /* 0x000fe40000000800 */
[----:B------:R-:W-:Y:S01]  /*acd0*/  ULDC.64 UR16, c[0x0][UR21+0x220] ;  /* 0x0000880015107abb */ /* 0x000fe20008000a00 */
[----:B------:R-:W-:Y:S01]  /*ace0*/  ULDC.64 UR14, c[0x0][UR21+0x218] ;  /* 0x00008600150e7abb */ /* 0x000fe20008000a00 */
[----:B------:R-:W-:Y:S01]  /*acf0*/  ULDC.64 UR18, c[0x0][UR21+0x228] ;  /* 0x00008a0015127abb */ /* 0x000fe20008000a00 */
[----:B------:R-:W-:Y:S01]  /*ad00*/  UIMAD UR17, UR17, UR46, URZ ;  /* 0x0000002e111172a4 */ /* 0x000fe2000f8e023f */
[----:B------:R-:W-:Y:S01]  /*ad10*/  @P1 SHF.R.U32.HI R7, RZ, UR26, R8 ;  /* 0x0000001aff071c19 */ /* 0x000fe20008011608 */
[----:B------:R-:W-:Y:S02]  /*ad20*/  UIMAD.WIDE.U32 UR12, UR14, UR44, URZ ;  /* 0x0000002c0e0c72a5 */ /* 0x000fe4000f8e003f */
[----:B------:R-:W-:Y:S01]  /*ad30*/  UIMAD UR22, UR15, UR44, URZ ;  /* 0x0000002c0f1672a4 */ /* 0x000fe2000f8e023f */
[--C-:B------:R-:W-:Y:S01]  /*ad40*/  SHF.R.S32.HI R9, RZ, 0x1f, R7.reuse ;  /* 0x0000001fff097819 */ /* 0x100fe20000011407 */
[----:B------:R-:W-:Y:S01]  /*ad50*/  UIMAD.WIDE.U32 UR24, UR18, UR9, URZ ;  /* 0x00000009121872a5 */ /* 0x000fe2000f8e003f */
[----:B------:R-:W-:Y:S01]  /*ad60*/  IMAD.MOV R11, RZ, RZ, -R7 ;  /* 0x000000ffff0b7224 */ /* 0x000fe200078e0a07 */
[----:B------:R-:W-:-:S02]  /*ad70*/  UIMAD UR9, UR19, UR9, URZ ;  /* 0x00000009130972a4 */ /* 0x000fc4000f8e023f */
[----:B------:R-:W-:Y:S01]  /*ad80*/  UIMAD.WIDE.U32 UR14, UR16, UR46, URZ ;  /* 0x0000002e100e72a5 */ /* 0x000fe2000f8e003f */
[----:B------:R-:W-:Y:S01]  /*ad90*/  IMAD R11, R11, UR20, R12 ;  /* 0x000000140b0b7c24 */ /* 0x000fe2000f8e020c */
[----:B------:R-:W-:Y:S01]  /*ada0*/  UIMAD UR17, UR16, UR45, UR17 ;  /* 0x0000002d101172a4 */ /* 0x000fe2000f8e0211 */
[----:B------:R-:W-:Y:S01]  /*adb0*/  IMAD.U32 R8, RZ, RZ, UR24 ;  /* 0x00000018ff087e24 */ /* 0x000fe2000f8e00ff */
[----:B------:R-:W-:Y:S02]  /*adc0*/  UIADD3 UR22, UR13, UR22, URZ ;  /* 0x000000160d167290 */ /* 0x000fe4000fffe03f */
[----:B------:R-:W-:Y:S02]  /*add0*/  UIADD3 UR13, UR25, UR9, URZ ;  /* 0x00000009190d7290 */ /* 0x000fe4000fffe03f */
[----:B------:R-:W-:-:S04]  /*ade0*/  UIADD3 UR9, UR15, UR17, URZ ;  /* 0x000000110f097290 */ /* 0x000fc8000fffe03f */
[----:B------:R-:W-:Y:S01]  /*adf0*/  IMAD.U32 R14, RZ, RZ, UR13 ;  /* 0x0000000dff0e7e24 */ /* 0x000fe2000f8e00ff */
[----:B---3--:R-:W-:-:S13]  /*ae00*/  @P0 R2UR UR4, R156 ;  /* 0x000000009c0402ca */ /* 0x008fda00000e0000 */
        /* <DEDUP_REMOVED lines=10> */
[----:B------:R-:W-:Y:S01]  /*aeb0*/  IADD3.X R9, R9, UR9, R14, P2, P3 ;  /* 0x0000000909097c10 */ /* 0x000fe200097e640e */
[----:B------:R-:W-:Y:S01]  /*aec0*/  ULDC UR9, c[0x0][0xa88] ;  /* 0x0002a20000097ab9 */ /* 0x000fe20000000800 */
[----:B------:R-:W-:Y:S01]  /*aed0*/  IMAD R7, R7, UR12, R10 ;  /* 0x0000000c07077c24 */ /* 0x000fe2000f8e020a */
[----:B----4-:R-:W-:Y:S01]  /*aee0*/  @P4 R2UR UR9, R0 ;  /* 0x00000000000942ca */ /* 0x010fe200000e0000 */
[----:B------:R-:W-:-:S04]  /*aef0*/  IMAD.WIDE.U32 R8, R11, UR12, R8 ;  /* 0x0000000c0b087c25 */ /* 0x000fc8000f8e0008 */
[----:B------:R-:W-:Y:S01]  /*af00*/  IMAD.IADD R7, R9, 0x1, R7 ;  /* 0x0000000109077824 */ /* 0x000fe200078e0207 */
[----:B------:R-:W-:-:S04]  /*af10*/  LEA R10, P2, R8, UR14, 0x2 ;  /* 0x0000000e080a7c11 */ /* 0x000fc8000f8410ff */
[----:B------:R-:W-:Y:S01]  /*af20*/  LEA.HI.X R7, R8, UR15, R7, 0x2, P2 ;  /* 0x0000000f08077c11 */ /* 0x000fe200090f1407 */
[----:B--2---:R-:W-:Y:S08]  /*af30*/  @P4 BRA `(.L_x_4633) ;  /* 0x0000000000184947 */ /* 0x004ff00003800000 */
[----:B------:R-:W-:Y:S05]  /*af40*/  @!P0 BRA `(.L_x_4633) ;  /* 0x0000000000148947 */ /* 0x000fea0003800000 */
[----:B------:R-:W2:Y:S04]  /*af50*/  LDG.E R8, desc[UR38][R4.64] ;  /* 0x0000002604087981 */ /* 0x000ea8000c1e1900 */
[----:B------:R-:W3:Y:S01]  /*af60*/  LDG.E R0, desc[UR38][R4.64+0x4] ;  /* 0x0000042604007981 */ /* 0x000ee2000c1e1900 */
[----:B--2---:R-:W-:Y:S02]  /*af70*/  R2UR UR12, R8 ;  /* 0x00000000080c72ca */ /* 0x004fe400000e0000 */
[----:B---3--:R-:W-:-:S13]  /*af80*/  R2UR UR9, R0 ;  /* 0x00000000000972ca */ /* 0x008fda00000e0000 */
[----:B------:R-:W-:-:S12]  /*af90*/  UIADD3 UR9, -UR12, UR9, URZ ;  /* 0x000000090c097290 */ /* 0x000fd8000fffe13f */
.L_x_4633:
        /* <DEDUP_REMOVED lines=35> */
[----:B------:R-:W-:Y:S01]  /*b1d0*/  IMAD.X R25, RZ, RZ, R5, P2 ;  /* 0x000000ffff197224 */ /* 0x000fe200010e0605 */
[----:B------:R-:W-:Y:S02]  /*b1e0*/  IADD3 R49, P2, R4, 0x9000, RZ ;  /* 0x0000900004317810 */ /* 0x000fe40007f5e0ff */
[----:B------:R-:W-:Y:S02]  /*b1f0*/  LOP3.LUT R12, R13, 0x380, RZ, 0xc0, !PT ;  /* 0x000003800d0c7812 */ /* 0x000fe400078ec0ff */
[----:B------:R-:W-:Y:S01]  /*b200*/  LOP3.LUT R48, R49, 0x380, RZ, 0xc0, !PT ;  /* 0x0000038031307812 */ /* 0x000fe200078ec0ff */
[----:B------:R-:W-:Y:S01]  /*b210*/  UIMAD UR12, UR4, UR15, UR12 ;  /* 0x0000000f040c72a4 */ /* 0x000fe2000f8e020c */
[----:B------:R-:W-:Y:S01]  /*b220*/  SHF.R.U64 R8, R8, 0x3, RZ ;  /* 0x0000000308087819 */ /* 0x000fe200000012ff */
[----:B------:R-:W-:Y:S01]  /*b230*/  UIMAD.WIDE.U32 UR10, UR4, UR14, URZ ;  /* 0x0000000e040a72a5 */ /* 0x000fe2000f8e003f */
[----:B------:R-:W-:Y:S01]  /*b240*/  SHF.R.U64 R48, R48, 0x3, RZ ;  /* 0x0000000330307819 */ /* 0x000fe200000012ff */
[----:B------:R-:W5:Y:S01]  /*b250*/  LD.E.128 R24, desc[UR38][R24.64] ;  /* 0x0000002618187980 */ /* 0x000f62000c101d00 */
[----:B------:R-:W-:-:S02]  /*b260*/  SHF.R.U64 R12, R12, 0x3, RZ ;  /* 0x000000030c0c7819 */ /* 0x000fc400000012ff */
[----:B------:R-:W-:Y:S01]  /*b270*/  LOP3.LUT R8, R8, R9, RZ, 0x3c, !PT ;  /* 0x0000000908087212 */ /* 0x000fe200078e3cff */
[----:B------:R-:W-:Y:S01]  /*b280*/  UIADD3 UR11, UR11, UR12, URZ ;  /* 0x0000000c0b0b7290 */ /* 0x000fe2000fffe03f */
[----:B------:R-:W-:Y:S01]  /*b290*/  LOP3.LUT R48, R48, R49, RZ, 0x3c, !PT ;  /* 0x0000003130307212 */ /* 0x000fe200078e3cff */
[--C-:B------:R-:W-:Y:S01]  /*b2a0*/  IMAD.X R49, RZ, RZ, R5.reuse, P2 ;  /* 0x000000ffff317224 */ /* 0x100fe200010e0605 */
[----:B------:R-:W-:Y:S01]  /*b2b0*/  IADD3 R6, P2, R4, 0xf000, RZ ;  /* 0x0000f00004067810 */ /* 0x000fe20007f5e0ff */
[--C-:B------:R-:W-:Y:S01]  /*b2c0*/  IMAD.X R9, RZ, RZ, R5.reuse, P4 ;  /* 0x000000ffff097224 */ /* 0x100fe200020e0605 */
[----:B------:R-:W-:Y:S01]  /*b2d0*/  LOP3.LUT R12, R12, R13, RZ, 0x3c, !PT ;  /* 0x0000000d0c0c7212 */ /* 0x000fe200078e3cff */
[----:B------:R-:W-:Y:S01]  /*b2e0*/  IMAD.X R13, RZ, RZ, R5, P3 ;  /* 0x000000ffff0d7224 */ /* 0x000fe200018e0605 */
[----:B------:R-:W-:Y:S01]  /*b2f0*/  LOP3.LUT R3, R6, 0x380, RZ, 0xc0, !PT ;  /* 0x0000038006037812 */ /* 0x000fe200078ec0ff */
[----:B------:R-:W-:Y:S01]  /*b300*/  ULDC.64 UR12, c[0x0][0xae8] ;  /* 0x0002ba00000c7ab9 */ /* 0x000fe20000000a00 */
[----:B------:R-:W-:-:S02]  /*b310*/  IADD3 R29, P0, R4, 0x4000, RZ ;  /* 0x00004000041d7810 */ /* 0x000fc40007f1e0ff */
[C---:B------:R-:W-:Y:S02]  /*b320*/  IADD3 R33, P6, R4.reuse, 0x5000, RZ ;  /* 0x0000500004217810 */ /* 0x040fe40007fde0ff */
[C---:B------:R-:W-:Y:S01]  /*b330*/  IADD3 R37, P5, R4.reuse, 0x6000, RZ ;  /* 0x0000600004257810 */ /* 0x040fe20007fbe0ff */
[----:B------:R-:W-:Y:S01]  /*b340*/  USHF.R.S32.HI UR4, URZ, 0x1f, UR46 ;  /* 0x0000001f3f047899 */ /* 0x000fe2000801142e */
[----:B------:R-:W-:Y:S01]  /*b350*/  SHF.R.U64 R3, R3, 0x3, RZ ;  /* 0x0000000303037819 */ /* 0x000fe200000012ff */
[----:B------:R-:W-:Y:S01]  /*b360*/  UIMAD.WIDE.U32 UR10, UR44, UR12, UR10 ;  /* 0x0000000c2c0a72a5 */ /* 0x000fe2000f8e000a */
[----:B------:R-:W-:Y:S01]  /*b370*/  IADD3 R41, P4, R4, 0x7000, RZ ;  /* 0x0000700004297810 */ /* 0x000fe20007f9e0ff */
[----:B------:R-:W-:Y:S01]  /*b380*/  @UP1 ULDC UR14, c[0x0][0xbec] ;  /* 0x0002fb00000e1ab9 */ /* 0x000fe20000000800 */
[----:B------:R-:W-:Y:S01]  /*b390*/  LOP3.LUT R72, R3, R6, RZ, 0x3c, !PT ;  /* 0x0000000603487212 */ /* 0x000fe200078e3cff */
[----:B------:R-:W-:Y:S01]  /*b3a0*/  IMAD R3, R20, 0x20, R81 ;  /* 0x0000002014037824 */ /* 0x000fe200078e0251 */
[----:B------:R-:W-:Y:S01]  /*b3b0*/  IADD3 R45, P3, R4, 0x8000, RZ ;  /* 0x00008000042d7810 */ /* 0x000fe20007f7e0ff */
[----:B------:R-:W-:Y:S01]  /*b3c0*/  UIMAD UR11, UR44, UR13, UR11 ;  /* 0x0000000d2c0b72a4 */ /* 0x000fe2000f8e020b */
[----:B------:R-:W-:Y:S01]  /*b3d0*/  LOP3.LUT R28, R29, 0x380, RZ, 0xc0, !PT ;  /* 0x000003801d1c7812 */ /* 0x000fe200078ec0ff */
[----:B------:R-:W-:Y:S01]  /*b3e0*/  VIADD R78, R3, UR43 ;  /* 0x0000002b034e7c36 */ /* 0x000fe20008000000 */
[----:B------:R-:W-:Y:S01]  /*b3f0*/  LOP3.LUT R32, R33, 0x380, RZ, 0xc0, !PT ;  /* 0x0000038021207812 */ /* 0x000fe200078ec0ff */
[----:B------:R-:W-:Y:S01]  /*b400*/  ULDC.64 UR12, c[0x0][0xaf0] ;  /* 0x0002bc00000c7ab9 */ /* 0x000fe20000000a00 */
[----:B------:R-:W-:Y:S01]  /*b410*/  LOP3.LUT R36, R37, 0x380, RZ, 0xc0, !PT ;  /* 0x0000038025247812 */ /* 0x000fe200078ec0ff */
[--C-:B------:R-:W-:Y:S01]  /*b420*/  IMAD.X R73, RZ, RZ, R5.reuse, P2 ;  /* 0x000000ffff497224 */ /* 0x100fe200010e0605 */
[----:B------:R-:W-:Y:S01]  /*b430*/  LOP3.LUT R40, R41, 0x380, RZ, 0xc0, !PT ;  /* 0x0000038029287812 */ /* 0x000fe200078ec0ff */
[----:B------:R-:W5:Y:S01]  /*b440*/  LD.E.128 R8, desc[UR38][R8.64] ;  /* 0x0000002608087980 */ /* 0x000f62000c101d00 */
[----:B------:R-:W-:Y:S01]  /*b450*/  LOP3.LUT R44, R45, 0x380, RZ, 0xc0, !PT ;  /* 0x000003802d2c7812 */ /* 0x000fe200078ec0ff */
[----:B------:R-:W-:Y:S01]  /*b460*/  UIMAD UR4, UR4, UR12, URZ ;  /* 0x0000000c040472a4 */ /* 0x000fe2000f8e023f */
[----:B------:R-:W-:Y:S01]  /*b470*/  SHF.R.U64 R28, R28, 0x3, RZ ;  /* 0x000000031c1c7819 */ /* 0x000fe200000012ff */
[----:B------:R-:W-:Y:S01]  /*b480*/  @P1 IMAD.HI.U32 R20, R78, UR14, RZ ;  /* 0x0000000e4e141c27 */ /* 0x000fe2000f8e00ff */
[----:B------:R-:W-:Y:S01]  /*b490*/  SHF.R.U64 R32, R32, 0x3, RZ ;  /* 0x0000000320207819 */ /* 0x000fe200000012ff */
[----:B------:R-:W-:Y:S01]  /*b4a0*/  UIMAD.WIDE.U32 UR10, UR46, UR12, UR10 ;  /* 0x0000000c2e0a72a5 */ /* 0x000fe2000f8e000a */
[----:B------:R-:W-:Y:S01]  /*b4b0*/  SHF.R.U64 R36, R36, 0x3, RZ ;  /* 0x0000000324247819 */ /* 0x000fe200000012ff */
[----:B------:R-:W-:Y:S01]  /*b4c0*/  IMAD.MOV.U32 R3, RZ, RZ, R78 ;  /* 0x000000ffff037224 */ /* 0x000fe200078e004e */
[----:B------:R-:W-:Y:S01]  /*b4d0*/  SHF.R.U64 R40, R40, 0x3, RZ ;  /* 0x0000000328287819 */ /* 0x000fe200000012ff */
[----:B------:R-:W-:Y:S01]  /*b4e0*/  @UP1 ULDC UR12, c[0x0][0xbf0] ;  /* 0x0002fc00000c1ab9 */ /* 0x000fe20000000800 */
[----:B------:R-:W-:Y:S01]  /*b4f0*/  SHF.R.U64 R44, R44, 0x3, RZ ;  /* 0x000000032c2c7819 */ /* 0x000fe200000012ff */
[----:B------:R-:W-:Y:S01]  /*b500*/  UIMAD UR4, UR46, UR13, UR4 ;  /* 0x0000000d2e0472a4 */ /* 0x000fe2000f8e0204 */
        /* <DEDUP_REMOVED lines=10> */
[----:B------:R-:W-:Y:S01]  /*b5b0*/  @P1 SHF.R.U32.HI R3, RZ, UR12, R20 ;  /* 0x0000000cff031c19 */ /* 0x000fe20008011614 */
[----:B------:R-:W-:Y:S01]  /*b5c0*/  UIADD3 UR4, UR11, UR4, URZ ;  /* 0x000000040b047290 */ /* 0x000fe2000fffe03f */
[C---:B------:R-:W-:Y:S01]  /*b5d0*/  IADD3 R53, P0, R4.reuse, 0xa000, RZ ;  /* 0x0000a00004357810 */ /* 0x040fe20007f1e0ff */
[----:B------:R-:W-:Y:S01]  /*b5e0*/  IMAD.U32 R21, RZ, RZ, UR11 ;  /* 0x0000000bff157e24 */ /* 0x000fe2000f8e00ff */
[C---:B------:R-:W-:Y:S01]  /*b5f0*/  IADD3 R57, P6, R4.reuse, 0xb000, RZ ;  /* 0x0000b00004397810 */ /* 0x040fe20007fde0ff */
[----:B------:R-:W5:Y:S01]  /*b600*/  LD.E.128 R12, desc[UR38][R12.64] ;  /* 0x000000260c0c7980 */ /* 0x000f62000c101d00 */
[----:B------:R-:W-:-:S02]  /*b610*/  IADD3 R61, P5, R4, 0xc000, RZ ;  /* 0x0000c000043d7810 */ /* 0x000fc40007fbe0ff */
[C---:B------:R-:W-:Y:S01]  /*b620*/  IADD3 R65, P4, R4.reuse, 0xd000, RZ ;  /* 0x0000d00004417810 */ /* 0x040fe20007f9e0ff */
[----:B------:R-:W5:Y:S01]  /*b630*/  LD.E.128 R28, desc[UR38][R28.64] ;  /* 0x000000261c1c7980 */ /* 0x000f62000c101d00 */
[----:B------:R-:W-:Y:S01]  /*b640*/  IADD3 R69, P3, R4, 0xe000, RZ ;  /* 0x0000e00004457810 */ /* 0x000fe20007f7e0ff */
[--C-:B------:R-:W-:Y:S01]  /*b650*/  IMAD.MOV R77, RZ, RZ, -R3.reuse ;  /* 0x000000ffff4d7224 */ /* 0x100fe200078e0a03 */
[----:B------:R-:W-:Y:S01]  /*b660*/  SHF.R.S32.HI R76, RZ, 0x1f, R3 ;  /* 0x0000001fff4c7819 */ /* 0x000fe20000011403 */
[----:B------:R-:W-:Y:S01]  /*b670*/  IMAD.U32 R20, RZ, RZ, UR10 ;  /* 0x0000000aff147e24 */ /* 0x000fe2000f8e00ff */
[----:B------:R-:W-:Y:S01]  /*b680*/  LOP3.LUT R52, R53, 0x380, RZ, 0xc0, !PT ;  /* 0x0000038035347812 */ /* 0x000fe200078ec0ff */
[----:B------:R-:W-:Y:S01]  /*b690*/  ULDC.64 UR10, c[0x0][0xae0] ;  /* 0x0002b800000a7ab9 */ /* 0x000fe20000000a00 */
[----:B------:R-:W-:Y:S01]  /*b6a0*/  LOP3.LUT R56, R57, 0x380, RZ, 0xc0, !PT ;  /* 0x0000038039387812 */ /* 0x000fe200078ec0ff */
[----:B------:R-:W5:Y:S01]  /*b6b0*/  LD.E.128 R32, desc[UR38][R32.64] ;  /* 0x0000002620207980 */ /* 0x000f62000c101d00 */
[----:B------:R-:W-:-:S02]  /*b6c0*/  LOP3.LUT R60, R61, 0x380, RZ, 0xc0, !PT ;  /* 0x000003803d3c7812 */ /* 0x000fc400078ec0ff */
[----:B------:R-:W-:Y:S01]  /*b6d0*/  LOP3.LUT R64, R65, 0x380, RZ, 0xc0, !PT ;  /* 0x0000038041407812 */ /* 0x000fe200078ec0ff */
[----:B------:R-:W5:Y:S01]  /*b6e0*/  LD.E.128 R36, desc[UR38][R36.64] ;  /* 0x0000002624247980 */ /* 0x000f62000c101d00 */
        /* <DEDUP_REMOVED lines=49> */
[----:B------:R-:W-:Y:S01]  /*ba00*/  VIADD R84, R81, UR43 ;  /* 0x0000002b51547c36 */ /* 0x000fe20008000000 */
        /* <DEDUP_REMOVED lines=37> */
.L_x_4636:
[----:B------:R-:W-:Y:S05]  /*bc60*/  BSYNC B1 ;  /* 0x0000000000017941 */ /* 0x000fea0003800000 */
.L_x_4635:
        /* <DEDUP_REMOVED lines=21> */
.L_x_4638:
[----:B------:R-:W-:Y:S05]  /*bdc0*/  BSYNC B1 ;  /* 0x0000000000017941 */ /* 0x000fea0003800000 */
.L_x_4637:
        /* <DEDUP_REMOVED lines=21> */
.L_x_4640:
[----:B------:R-:W-:Y:S05]  /*bf20*/  BSYNC B1 ;  /* 0x0000000000017941 */ /* 0x000fea0003800000 */
.L_x_4639:
[----:B0-----:R-:W-:Y:S01]  /*bf30*/  VIADD R3, R84, 0x60 ;  /* 0x0000006054037836 */ /* 0x001fe20000000000 */
[----:B--23--:R-:W0:Y:S04]  /*bf40*/  SHFL.IDX PT, R83, R83, 0x3, 0x181f ;  /* 0x00781f0053537f89 */ /* 0x00ce2800000e0000 */
[----:B------:R-:W-:Y:S01]  /*bf50*/  ISETP.GE.AND P0, PT, R3, UR9, PT ;  /* 0x0000000903007c0c */ /* 0x000fe2000bf06270 */
[----:B----4-:R4:W2:-:S12]  /*bf60*/  SHFL.IDX PT, R11, R82, 0x3, 0x181f ;  /* 0x00781f00520b7f89 */ /* 0x01089800000e0000 */
[----:B----4-:R-:W-:Y:S05]  /*bf70*/  @P0 BRA `(.L_x_4641) ;  /* 0x00000024006c0947 */ /* 0x010fea0003800000 */
[----:B------:R-:W-:Y:S02]  /*bf80*/  ULDC UR4, c[0x0][0xac8] ;  /* 0x0002b20000047ab9 */ /* 0x000fe40000000800 */
[----:B------:R-:W-:Y:S02]  /*bf90*/  ISETP.GE.AND P3, PT, R0, UR4, PT ;  /* 0x0000000400007c0c */ /* 0x000fe4000bf66270 */
[----:B------:R-:W-:Y:S02]  /*bfa0*/  ISETP.GE.AND P4, PT, R86, UR4, PT ;  /* 0x0000000456007c0c */ /* 0x000fe4000bf86270 */
[----:B------:R-:W-:-:S09]  /*bfb0*/  ISETP.GE.AND P5, PT, R88, UR4, PT ;  /* 0x0000000458007c0c */ /* 0x000fd2000bfa6270 */
[-C--:B--2---:R-:W-:Y:S02]  /*bfc0*/  @!P3 LEA R4, P0, R0, R11.reuse, 0x1 ;  /* 0x0000000b0004b211 */ /* 0x084fe400078008ff */
        /* <DEDUP_REMOVED lines=10> */
[----:B----4-:R-:W-:-:S04]  /*c070*/  LEA R4, P0, R90, R11, 0x1 ;  /* 0x0000000b5a047211 */ /* 0x010fc800078008ff */
[----:B------:R-:W-:-:S05]  /*c080*/  LEA.HI.X R5, R90, R83, R87, 0x1, P0 ;  /* 0x000000535a057211 */ /* 0x000fca00000f0c57 */
[----:B------:R0:W-:Y:S01]  /*c090*/  ST.E.128 desc[UR38][R4.64], R72 ;  /* 0x0000004804007985 */ /* 0x0001e2000c101d26 */
[----:B------:R-:W-:Y:S05]  /*c0a0*/  BRA `(.L_x_4641) ;  /* 0x0000002400207947 */ /* 0x000fea0003800000 */
.L_x_4634:
        /* <DEDUP_REMOVED lines=44> */
[----:B------:R-:W-:Y:S01]  /*c370*/  IMAD R6, R4, UR12, RZ ;  /* 0x0000000c04067c24 */ /* 0x000fe2000f8e02ff */
[----:B------:R-:W-:Y:S01]  /*c380*/  SHF.R.S32.HI R164, RZ, 0x1f, R222 ;  /* 0x0000001fffa47819 */ /* 0x000fe200000114de */
[----:B------:R-:W-:Y:S01]  /*c390*/  IMAD.U32 R4, RZ, RZ, UR10 ;  /* 0x0000000aff047e24 */ /* 0x000fe2000f8e00ff */
[----:B------:R-:W-:Y:S01]  /*c3a0*/  ULDC.64 UR10, c[0x0][0xb28] ;  /* 0x0002ca00000a7ab9 */ /* 0x000fe20000000a00 */
[----:B------:R-:W-:-:S02]  /*c3b0*/  IMAD.U32 R5, RZ, RZ, UR42 ;  /* 0x0000002aff057e24 */ /* 0x000fc4000f8e00ff */
        /* <DEDUP_REMOVED lines=15> */
[----:B------:R-:W-:Y:S02]  /*c4b0*/  SHF.R.S32.HI R13, RZ, 0x1f, R17 ;  /* 0x0000001fff0d7819 */ /* 0x000fe40000011411 */
[----:B------:R-:W-:Y:S02]  /*c4c0*/  ISETP.GE.AND P4, PT, R222, UR4, PT ;  /* 0x00000004de007c0c */ /* 0x000fe4000bf86270 */
[----:B------:R-:W-:Y:S02]  /*c4d0*/  ISETP.GE.AND P3, PT, R221, UR4, PT ;  /* 0x00000004dd007c0c */ /* 0x000fe4000bf66270 */
[----:B------:R-:W-:Y:S02]  /*c4e0*/  ISETP.GE.AND P5, PT, R2, UR4, PT ;  /* 0x0000000402007c0c */ /* 0x000fe4000bfa6270 */
[----:B------:R-:W-:Y:S02]  /*c4f0*/  ISETP.GE.AND P1, PT, R219, UR4, PT ;  /* 0x00000004db007c0c */ /* 0x000fe4000bf26270 */
[----:B------:R-:W-:-:S05]  /*c500*/  ISETP.GE.AND P0, PT, R220, UR4, PT ;  /* 0x00000004dc007c0c */ /* 0x000fca000bf06270 */
[-C--:B-1----:R-:W-:Y:S02]  /*c510*/  @!P4 LEA R6, P2, R222, R4.reuse, 0x2 ;  /* 0x00000004de06c211 */ /* 0x082fe400078410ff */
[C---:B------:R-:W-:Y:S02]  /*c520*/  @!P3 LEA R8, P6, R221.reuse, R4, 0x2 ;  /* 0x00000004dd08b211 */ /* 0x040fe400078c10ff */
        /* <DEDUP_REMOVED lines=9> */
[-C--:B-1----:R-:W-:Y:S01]  /*c5c0*/  @!P0 LEA R6, P6, R220, R4.reuse, 0x2 ;  /* 0x00000004dc068211 */ /* 0x082fe200078c10ff */
[C---:B------:R-:W-:Y:S01]  /*c5d0*/  VIADD R29, R2.reuse, 0xe8 ;  /* 0x000000e8021d7836 */ /* 0x040fe20000000000 */
[CC--:B--2---:R-:W-:Y:S01]  /*c5e0*/  @!P1 LEA R8, P5, R219.reuse, R4.reuse, 0x2 ;  /* 0x00000004db089211 */ /* 0x0c4fe200078a10ff */
[----:B------:R-:W-:Y:S01]  /*c5f0*/  VIADD R33, R2, 0xf8 ;  /* 0x000000f802217836 */ /* 0x000fe20000000000 */
        /* <DEDUP_REMOVED lines=86> */
[----:B------:R-:W-:-:S03]  /*cb60*/  ISETP.GE.AND P0, PT, R17, UR4, PT ;  /* 0x0000000411007c0c */ /* 0x000fc6000bf06270 */
[----:B------:R4:W-:Y:S01]  /*cb70*/  @!P4 ST.E.64 desc[UR38][R8.64], R124 ;  /* 0x0000007c0800c985 */ /* 0x0009e2000c101b26 */
[----:B------:R-:W-:Y:S02]  /*cb80*/  ISETP.GE.AND P4, PT, R29, UR4, PT ;  /* 0x000000041d007c0c */ /* 0x000fe4000bf86270 */
[CC--:B---3--:R-:W-:Y:S01]  /*cb90*/  @!P2 LEA R10, P5, R19.reuse, R4.reuse, 0x2 ;  /* 0x00000004130aa211 */ /* 0x0c8fe200078a10ff */
[----:B-1----:R-:W-:Y:S02]  /*cba0*/  VIADD R25, R2, 0xf0 ;  /* 0x000000f002197836 */ /* 0x002fe40000000000 */
[----:B------:R-:W-:Y:S02]  /*cbb0*/  @!P1 LEA R14, P6, R18, R4, 0x2 ;  /* 0x00000004120e9211 */ /* 0x000fe400078c10ff */
[----:B------:R-:W-:Y:S02]  /*cbc0*/  @!P2 LEA.HI.X R11, R19, R5, R225, 0x2, P5 ;  /* 0x00000005130ba211 */ /* 0x000fe400028f14e1 */
[----:B------:R-:W-:-:S02]  /*cbd0*/  ISETP.GE.AND P3, PT, R25, UR4, PT ;  /* 0x0000000419007c0c */ /* 0x000fc4000bf66270 */
[-C--:B------:R-:W-:Y:S01]  /*cbe0*/  @!P0 LEA R20, P5, R17, R4.reuse, 0x2 ;  /* 0x0000000411148211 */ /* 0x080fe200078a10ff */
[----:B------:R3:W-:Y:S01]  /*cbf0*/  @!P2 ST.E.64 desc[UR38][R10.64], R128 ;  /* 0x000000800a00a985 */ /* 0x0007e2000c101b26 */
[-C--:B------:R-:W-:Y:S02]  /*cc00*/  @!P1 LEA.HI.X R15, R18, R5.reuse, R224, 0x2, P6 ;  /* 0x00000005120f9211 */ /* 0x080fe400030f14e0 */
[----:B------:R-:W-:Y:S02]  /*cc10*/  ISETP.GE.AND P6, PT, R33, UR4, PT ;  /* 0x0000000421007c0c */ /* 0x000fe4000bfc6270 */
[----:B------:R-:W-:Y:S01]  /*cc20*/  @!P0 LEA.HI.X R21, R17, R5, R13, 0x2, P5 ;  /* 0x0000000511158211 */ /* 0x000fe200028f140d */
[----:B------:R3:W-:Y:S01]  /*cc30*/  @!P1 ST.E.64 desc[UR38][R14.64], R132 ;  /* 0x000000840e009985 */ /* 0x0007e2000c101b26 */
[----:B--2---:R-:W-:Y:S02]  /*cc40*/  SHF.R.S32.HI R7, RZ, 0x1f, R29 ;  /* 0x0000001fff077819 */ /* 0x004fe4000001141d */
[----:B------:R-:W-:Y:S01]  /*cc50*/  @!P4 LEA R6, P5, R29, R4, 0x2 ;  /* 0x000000041d06c211 */ /* 0x000fe200078a10ff */
[----:B------:R3:W-:Y:S01]  /*cc60*/  @!P0 ST.E.64 desc[UR38][R20.64], R136 ;  /* 0x0000008814008985 */ /* 0x0007e2000c101b26 */
[----:B----4-:R-:W-:-:S02]  /*cc70*/  SHF.R.S32.HI R9, RZ, 0x1f, R25 ;  /* 0x0000001fff097819 */ /* 0x010fc40000011419 */
[-C--:B------:R-:W-:Y:S02]  /*cc80*/  @!P4 LEA.HI.X R7, R29, R5.reuse, R7, 0x2, P5 ;  /* 0x000000051d07c211 */ /* 0x080fe400028f1407 */
[CC--:B------:R-:W-:Y:S02]  /*cc90*/  @!P3 LEA R8, P5, R25.reuse, R4.reuse, 0x2 ;  /* 0x000000041908b211 */ /* 0x0c0fe400078a10ff */
[----:B------:R-:W-:Y:S01]  /*cca0*/  SHF.R.S32.HI R13, RZ, 0x1f, R33 ;  /* 0x0000001fff0d7819 */ /* 0x000fe20000011421 */
[----:B------:R3:W-:Y:S01]  /*ccb0*/  @!P4 ST.E.64 desc[UR38][R6.64], R140 ;  /* 0x0000008c0600c985 */ /* 0x0007e2000c101b26 */
[----:B------:R-:W-:Y:S02]  /*ccc0*/  @!P3 LEA.HI.X R9, R25, R5, R9, 0x2, P5 ;  /* 0x000000051909b211 */ /* 0x000fe400028f1409 */
[----:B------:R-:W-:-:S03]  /*ccd0*/  @!P6 LEA R4, P5, R33, R4, 0x2 ;  /* 0x000000042104e211 */ /* 0x000fc600078a10ff */
[----:B------:R3:W-:Y:S01]  /*cce0*/  @!P3 ST.E.64 desc[UR38][R8.64], R144 ;  /* 0x000000900800b985 */ /* 0x0007e2000c101b26 */
[----:B------:R-:W-:-:S05]  /*ccf0*/  @!P6 LEA.HI.X R5, R33, R5, R13, 0x2, P5 ;  /* 0x000000052105e211 */ /* 0x000fca00028f140d */
[----:B------:R3:W-:Y:S04]  /*cd00*/  @!P6 ST.E.64 desc[UR38][R4.64], R148 ;  /* 0x000000940400e985 */ /* 0x0007e8000c101b26 */
.L_x_4643:
[----:B------:R-:W-:Y:S05]  /*cd10*/  BSYNC B1 ;  /* 0x0000000000017941 */ /* 0x000fea0003800000 */
.L_x_4642:
[----:B------:R-:W-:Y:S01]  /*cd20*/  ISETP.GE.AND P0, PT, R0, UR9, PT ;  /* 0x0000000900007c0c */ /* 0x000fe2000bf06270 */
[----:B--23--:R2:W3:Y:S04]  /*cd30*/  SHFL.IDX PT, R5, R12, 0x1, 0x1c1f ;  /* 0x003c1f000c057f89 */ /* 0x00c4e800000e0000 */
[----:B-1----:R2:W1:Y:S08]  /*cd40*/  SHFL.IDX PT, R4, R3, 0x1, 0x1c1f ;  /* 0x003c1f0003047f89 */ /* 0x00247000000e0000 */
[----:B--2---:R-:W-:Y:S05]  /*cd50*/  @P0 BRA `(.L_x_4641) ;  /* 0x0000001400f40947 */ /* 0x004fea0003800000 */
[----:B------:R-:W-:Y:S01]  /*cd60*/  ULDC UR4, c[0x0][0xac8] ;  /* 0x0002b20000047ab9 */ /* 0x000fe20000000800 */
[----:B------:R-:W-:Y:S01]  /*cd70*/  VIADD R25, R2, 0xe8 ;  /* 0x000000e802197836 */ /* 0x000fe20000000000 */
[----:B------:R-:W-:Y:S01]  /*cd80*/  ISETP.GE.AND P5, PT, R222, UR4, PT ;  /* 0x00000004de007c0c */ /* 0x000fe2000bfa6270 */
[C---:B0-----:R-:W-:Y:S01]  /*cd90*/  VIADD R3, R2.reuse, 0xf0 ;  /* 0x000000f002037836 */ /* 0x041fe20000000000 */
[----:B------:R-:W-:Y:S02]  /*cda0*/  ISETP.GE.AND P4, PT, R2, UR4, PT ;  /* 0x0000000402007c0c */ /* 0x000fe4000bf86270 */
[----:B------:R-:W-:Y:S02]  /*cdb0*/  ISETP.GE.AND P2, PT, R221, UR4, PT ;  /* 0x00000004dd007c0c */ /* 0x000fe4000bf46270 */
[----:B------:R-:W-:Y:S02]  /*cdc0*/  ISETP.GE.AND P1, PT, R220, UR4, PT ;  /* 0x00000004dc007c0c */ /* 0x000fe4000bf26270 */
[----:B------:R-:W-:-:S02]  /*cdd0*/  ISETP.GE.AND P0, PT, R219, UR4, PT ;  /* 0x00000004db007c0c */ /* 0x000fc4000bf06270 */
[----:B------:R-:W-:Y:S02]  /*cde0*/  SHF.R.S32.HI R0, RZ, 0x1f, R25 ;  /* 0x0000001fff007819 */ /* 0x000fe40000011419 */
        /* <DEDUP_REMOVED lines=9> */
[CC--:B------:R-:W-:Y:S02]  /*ce80*/  @!P1 LEA R12, P5, R220.reuse, R4.reuse, 0x2 ;  /* 0x00000004dc0c9211 */ /* 0x0c0fe400078a10ff */
        /* <DEDUP_REMOVED lines=32> */
[CC--:B-1----:R-:W-:Y:S02]  /*d090*/  @!P3 LEA R6, P6, R212.reuse, R4.reuse, 0x2 ;  /* 0x00000004d406b211 */ /* 0x0c2fe400078c10ff */
        /* <DEDUP_REMOVED lines=69> */
[----:B------:R-:W-:Y:S02]  /*d4f0*/  SHF.R.S32.HI R0, RZ, 0x1f, R3 ;  /* 0x0000001fff007819 */ /* 0x000fe40000011403 */
[----:B------:R-:W-:Y:S01]  /*d500*/  @!P2 LEA R14, P6, R3, R4, 0x2 ;  /* 0x00000004030ea211 */ /* 0x000fe200078c10ff */
[----:B------:R3:W-:Y:S01]  /*d510*/  @!P4 ST.E.64 desc[UR38][R6.64], R134 ;  /* 0x000000860600c985 */ /* 0x0007e2000c101b26 */
[----:B------:R-:W-:-:S02]  /*d520*/  @!P5 LEA.HI.X R9, R17, R5, R24, 0x2, P3 ;  /* 0x000000051109d211 */ /* 0x000fc400018f1418 */
[----:B------:R-:W-:Y:S01]  /*d530*/  @!P2 LEA.HI.X R15, R3, R5, R0, 0x2, P6 ;  /* 0x00000005030fa211 */ /* 0x000fe200030f1400 */
[----:B------:R-:W-:Y:S02]  /*d540*/  VIADD R3, R2, 0xf8 ;  /* 0x000000f802037836 */ /* 0x000fe40000000000 */
        /* <DEDUP_REMOVED lines=10> */
.L_x_4632:
        /* <DEDUP_REMOVED lines=33> */
.L_x_4644:
[----:B------:R-:W-:Y:S01]  /*d800*/  USEL UR46, UR46, URZ, !UP0 ;  /* 0x0000003f2e2e7287 */ /* 0x000fe2000c000000 */
[----:B------:R-:W-:Y:S01]  /*d810*/  BSSY B1, `(.L_x_4645) ;  /* 0x0000038000017945 */ /* 0x000fe20003800000 */
[----:B------:R-:W-:-:S03]  /*d820*/  USEL UR45, UR45, URZ, !UP0 ;  /* 0x0000003f2d2d7287 */ /* 0x000fc6000c000000 */
[----:B------:R-:W-:Y:S09]  /*d830*/  @P0 BRA `(.L_x_4646) ;  /* 0x0000000000d40947 */ /* 0x000ff20003800000 */
        /* <DEDUP_REMOVED lines=53> */
.L_x_4646:
[----:B------:R-:W-:Y:S05]  /*db90*/  BSYNC B1 ;  /* 0x0000000000017941 */ /* 0x000fea0003800000 */
.L_x_4645:
        /* <DEDUP_REMOVED lines=14> */
[----:B------:R-:W-:-:S03]  /*dc80*/  UIADD3 UR9, UR9, UR10, URZ ;  /* 0x0000000a09097290 */ /* 0x000fc6000fffe03f */
[----:B------:R-:W-:Y:S01]  /*dc90*/  IMAD R3, R10, 0x20, R13 ;  /* 0x000000200a037824 */ /* 0x000fe200078e020d */
[----:B------:R-:W-:Y:S02]  /*dca0*/  ULDC.64 UR10, c[0x0][0xae8] ;  /* 0x0002ba00000a7ab9 */ /* 0x000fe40000000a00 */
[----:B------:R-:W-:Y:S01]  /*dcb0*/  UIMAD.WIDE.U32 UR8, UR44, UR10, UR8 ;  /* 0x0000000a2c0872a5 */ /* 0x000fe2000f8e0008 */
[----:B------:R-:W-:Y:S01]  /*dcc0*/  VIADD R8, R3, UR43 ;  /* 0x0000002b03087c36 */ /* 0x000fe20008000000 */
[----:B-1----:R-:W-:Y:S02]  /*dcd0*/  ISETP.NE.AND P0, PT, R11, 0x1, PT ;  /* 0x000000010b00780c */ /* 0x002fe40003f05270 */
[----:B------:R-:W-:Y:S01]  /*dce0*/  UIMAD UR9, UR44, UR11, UR9 ;  /* 0x0000000b2c0972a4 */ /* 0x000fe2000f8e0209 */
[----:B------:R-:W-:Y:S02]  /*dcf0*/  IMAD.MOV.U32 R3, RZ, RZ, R8 ;  /* 0x000000ffff037224 */ /* 0x000fe400078e0008 */
[----:B------:R-:W-:-:S02]  /*dd00*/  ULDC.64 UR10, c[0x0][0xaf0] ;  /* 0x0002bc00000a7ab9 */ /* 0x000fc40000000a00 */
        /* <DEDUP_REMOVED lines=21> */
[----:B-----5:R-:W-:Y:S02]  /*de60*/  IMAD R11, R0, R11, RZ ;  /* 0x0000000b000b7224 */ /* 0x020fe400078e02ff */
[----:B------:R-:W-:-:S02]  /*de70*/  IMAD.IADD R5, R5, 0x1, R9 ;  /* 0x0000000105057824 */ /* 0x000fc400078e0209 */
        /* <DEDUP_REMOVED lines=15> */
[----:B------:R0:W1:Y:S01]  /*df70*/  SHFL.IDX PT, R4, R6, RZ, 0x181f ;  /* 0x00181fff06047589 */ /* 0x00006200000e0000 */
[----:B------:R-:W-:Y:S01]  /*df80*/  VIADD R9, R7, 0xc0 ;  /* 0x000000c007097836 */ /* 0x000fe20000000000 */
[----:B------:R-:W-:-:S02]  /*df90*/  SHF.R.S32.HI R14, RZ, 0x1f, R7 ;  /* 0x0000001fff0e7819 */ /* 0x000fc40000011407 */
[----:B------:R0:W2:Y:S01]  /*dfa0*/  SHFL.IDX PT, R0, R3, RZ, 0x181f ;  /* 0x00181fff03007589 */ /* 0x0000a200000e0000 */
        /* <DEDUP_REMOVED lines=21> */
.L_x_4648:
[----:B------:R-:W-:Y:S05]  /*e100*/  BSYNC B1 ;  /* 0x0000000000017941 */ /* 0x000fea0003800000 */
.L_x_4647:
        /* <DEDUP_REMOVED lines=21> */
.L_x_4650:
[----:B------:R-:W-:Y:S05]  /*e260*/  BSYNC B1 ;  /* 0x0000000000017941 */ /* 0x000fea0003800000 */
.L_x_4649:
        /* <DEDUP_REMOVED lines=21> */
.L_x_4652:
[----:B------:R-:W-:Y:S05]  /*e3c0*/  BSYNC B1 ;  /* 0x0000000000017941 */ /* 0x000fea0003800000 */
.L_x_4651:
        /* <DEDUP_REMOVED lines=10> */
[----:B---3--:R-:W-:-:S04]  /*e470*/  @!P3 LEA R6, P4, R7, R4, 0x1 ;  /* 0x000000040706b211 */ /* 0x008fc800078808ff */
[-C--:B--2---:R-:W-:Y:S02]  /*e480*/  @!P3 LEA.HI.X R7, R7, R3.reuse, R14, 0x1, P4 ;  /* 0x000000030707b211 */ /* 0x084fe400020f0c0e */
        /* <DEDUP_REMOVED lines=10> */
.L_x_4641:
[----:B------:R-:W-:Y:S05]  /*e530*/  BSYNC B0 ;  /* 0x0000000000007941 */ /* 0x000fea0003800000 */
.L_x_4631:
[----:B------:R-:W-:Y:S02]  /*e540*/  ULDC UR4, c[0x0][0xc3c] ;  /* 0x00030f0000047ab9 */ /* 0x000fe40000000800 */
[----:B------:R-:W-:-:S06]  /*e550*/  UISETP.GE.AND UP0, UPT, UR7, UR4, UPT ;  /* 0x000000040700728c */ /* 0x000fcc000bf06270 */
[----:B------:R-:W-:-:S13]  /*e560*/  PLOP3.LUT P0, PT, PT, PT, UP0, 0x80, 0x0 ;  /* 0x000000000000781c */ /* 0x000fda0003f0f008 */
[----:B------:R-:W-:Y:S05]  /*e570*/  @!P0 BRA `(.L_x_4653) ;  /* 0xffffff2800e88947 */ /* 0x000fea000383ffff */
[----:B------:R-:W-:Y:S05]  /*e580*/  EXIT ;  /* 0x000000000000794d */ /* 0x000fea0003800000 */
.L_x_4594:
        /* <DEDUP_REMOVED lines=20> */
.L_x_4654:
        /* <DEDUP_REMOVED lines=43> */
.L_x_4658:
        /* <DEDUP_REMOVED lines=39> */
.L_x_4656:
        /* <DEDUP_REMOVED lines=12> */
.L_x_4659:
        /* <DEDUP_REMOVED lines=63> */
.L_x_4660:
        /* <DEDUP_REMOVED lines=61> */
.L_x_4661:
[----:B01----:R-:W-:-:S05]  /*f470*/  LOP3.LUT R3, RZ, R2, RZ, 0x33, !PT ;  /* 0x00000002ff037212 */ /* 0x003fca00078e33ff */
[----:B------:R-:W-:-:S05]  /*f480*/  IMAD.IADD R2, R4, 0x1, R3 ;  /* 0x0000000104027824 */ /* 0x000fca00078e0203 */
[----:B------:R1:W-:Y:S01]  /*f490*/  STL [R1+0x4], R2 ;  /* 0x0000040201007387 */ /* 0x0003e20000100800 */
[----:B------:R-:W-:Y:S05]  /*f4a0*/  BRA `(.L_x_4662) ;  /* 0x0000000000107947 */ /* 0x000fea0003800000 */
.L_x_4657:
[----:B------:R-:W-:Y:S01]  /*f4b0*/  IMAD.U32 R2, RZ, RZ, UR6 ;  /* 0x00000006ff027e24 */ /* 0x000fe2000f8e00ff */
[----:B------:R0:W-:Y:S04]  /*f4c0*/  STL [R1+0x4], RZ ;  /* 0x000004ff01007387 */ /* 0x0001e80000100800 */
[----:B------:R0:W-:Y:S04]  /*f4d0*/  STL [R1+0x8], RZ ;  /* 0x000008ff01007387 */ /* 0x0001e80000100800 */
[----:B------:R0:W-:Y:S02]  /*f4e0*/  STL [R1], R2 ;  /* 0x0000000201007387 */ /* 0x0001e40000100800 */
.L_x_4662:
        /* <DEDUP_REMOVED lines=10> */
.L_x_4655:
        /* <DEDUP_REMOVED lines=9> */
[C---:B----4-:R-:W-:Y:S01]  /*f620*/  IMAD.SHL.U32 R0, R6.reuse, 0x8, RZ ;  /* 0x0000000806007824 */ /* 0x050fe200078e00ff */
[----:B------:R-:W-:Y:S01]  /*f630*/  LOP3.LUT R4, R6, 0x7f, RZ, 0xc0, !PT ;  /* 0x0000007f06047812 */ /* 0x000fe200078ec0ff */
[----:B------:R-:W-:Y:S01]  /*f640*/  UMOV UR4, 0x400 ;  /* 0x0000040000047882 */ /* 0x000fe20000000000 */
[----:B------:R-:W-:Y:S01]  /*f650*/  BSSY B8, `(.L_x_4663) ;  /* 0x00005a3000087945 */ /* 0x000fe20003800000 */
[----:B------:R-:W-:Y:S01]  /*f660*/  IMAD.MOV.U32 R19, RZ, RZ, RZ ;  /* 0x000000ffff137224 */ /* 0x000fe200078e00ff */
[----:B------:R-:W-:Y:S01]  /*f670*/  LOP3.LUT R3, R0, 0x1f8, RZ, 0xc0, !PT ;  /* 0x000001f800037812 */ /* 0x000fe200078ec0ff */
[----:B01----:R-:W-:Y:S01]  /*f680*/  IMAD.SHL.U32 R2, R4, 0x8, RZ ;  /* 0x0000000804027824 */ /* 0x003fe200078e00ff */
        /* <DEDUP_REMOVED lines=14> */
.L_x_4767:
[----:B0-2---:R-:W2:Y:S01]  /*f770*/  LDL R0, [R1+0xc] ;  /* 0x00000c0001007983 */ /* 0x005ea20000100800 */
[----:B------:R-:W2:Y:S01]  /*f780*/  LDC.64 R2, c[0x0][0xc88] ;  /* 0x00032200ff027b82 */ /* 0x000ea20000000a00 */
[----:B------:R-:W-:Y:S05]  /*f790*/  YIELD ;  /* 0x0000000000007946 */ /* 0x000fea0003800000 */
[----:B------:R-:W-:Y:S01]  /*f7a0*/  ULDC.64 UR4, c[0x0][0xa28] ;  /* 0x00028a0000047ab9 */ /* 0x000fe20000000a00 */
[----:B-1----:R-:W-:Y:S01]  /*f7b0*/  IMAD.MOV.U32 R6, RZ, RZ, RZ ;  /* 0x000000ffff067224 */ /* 0x002fe200078e00ff */
[----:B------:R-:W-:Y:S01]  /*f7c0*/  ISETP.NE.U32.AND P0, PT, RZ, UR4, PT ;  /* 0x00000004ff007c0c */ /* 0x000fe2000bf05070 */
[----:B------:R-:W-:Y:S01]  /*f7d0*/  ULDC.64 UR8, c[0x0][0xa18] ;  /* 0x0002860000087ab9 */ /* 0x000fe20000000a00 */
[----:B------:R-:W-:Y:S01]  /*f7e0*/  ULDC.64 UR6, c[0x0][0xa08] ;  /* 0x0002820000067ab9 */ /* 0x000fe20000000a00 */
[----:B--2---:R-:W-:-:S05]  /*f7f0*/  IMAD.WIDE R2, R0, 0x4, R2 ;  /* 0x0000000400027825 */ /* 0x004fca00078e0202 */
[----:B---3--:R-:W2:Y:S01]  /*f800*/  LDG.E R11, desc[UR38][R2.64] ;  /* 0x00000026020b7981 */ /* 0x008ea2000c1e1900 */
        /* <DEDUP_REMOVED lines=46> */
.L_x_4664:
[----:B------:R-:W2:Y:S01]  /*faf0*/  LDL.LU R7, [R1+0x8] ;  /* 0x0000080001077983 */ /* 0x000ea20000300800 */
[----:B------:R-:W-:Y:S02]  /*fb00*/  ULDC.64 UR4, c[0x0][0xa20] ;  /* 0x0002880000047ab9 */ /* 0x000fe40000000a00 */
[----:B------:R-:W-:-:S04]  /*fb10*/  ISETP.NE.U32.AND P1, PT, RZ, UR4, PT ;  /* 0x00000004ff007c0c */ /* 0x000fc8000bf25070 */
[----:B------:R-:W-:Y:S02]  /*fb20*/  ISETP.NE.AND.EX P1, PT, RZ, UR5, PT, P1 ;  /* 0x00000005ff007c0c */ /* 0x000fe4000bf25310 */
[C---:B--2---:R-:W-:Y:S02]  /*fb30*/  LOP3.LUT R2, R7.reuse, 0xff000000, RZ, 0xc0, !PT ;  /* 0xff00000007027812 */ /* 0x044fe400078ec0ff */
        /* <DEDUP_REMOVED lines=10> */
[----:B--2---:R-:W-:-:S05]  /*fbe0*/  IADD3.X R7, R10, UR5, RZ, P0, !PT ;  /* 0x000000050a077c10 */ /* 0x004fca00087fe4ff */
[----:B------:R3:W5:Y:S01]  /*fbf0*/  LDG.E R6, desc[UR38][R6.64] ;  /* 0x0000002606067981 */ /* 0x000762000c1e1900 */
[----:B------:R-:W-:Y:S05]  /*fc00*/  BRA `(.L_x_4666) ;  /* 0x0000000000107947 */ /* 0x000fea0003800000 */
.L_x_4665:
[----:B------:R-:W-:Y:S05]  /*fc10*/  @!P0 BRA `(.L_x_4666) ;  /* 0x00000000000c8947 */ /* 0x000fea0003800000 */
[----:B------:R-:W3:Y:S04]  /*fc20*/  LDG.E R6, desc[UR38][R4.64] ;  /* 0x0000002604067981 */ /* 0x000ee8000c1e1900 */
[----:B------:R-:W3:Y:S02]  /*fc30*/  LDG.E R4, desc[UR38][R4.64+0x4] ;  /* 0x0000042604047981 */ /* 0x000ee4000c1e1900 */
[----:B---3--:R-:W-:-:S07]  /*fc40*/  IMAD.IADD R6, R4, 0x1, -R6 ;  /* 0x0000000104067824 */ /* 0x008fce00078e0a06 */
.L_x_4666:
[----:B------:R-:W4:Y:S01]  /*fc50*/  LDL R5, [R1+0x4] ;  /* 0x0000040001057983 */ /* 0x000f220000100800 */
[----:B-----5:R-:W-:Y:S01]  /*fc60*/  IMAD.IADD R6, R6, 0x1, -R0 ;  /* 0x0000000106067824 */ /* 0x020fe200078e0a00 */
[----:B------:R-:W-:Y:S01]  /*fc70*/  BSSY B0, `(.L_x_4667) ;  /* 0x000003a000007945 */ /* 0x000fe20003800000 */
[----:B------:R-:W0:Y:S02]  /*fc80*/  LDC R0, c[0x0][0x448] ;  /* 0x00011200ff007b82 */ /* 0x000e240000000800 */
[----:B0-----:R-:W-:-:S13]  /*fc90*/  ISETP.NE.AND P0, PT, R0, 0x1, PT ;  /* 0x000000010000780c */ /* 0x001fda0003f05270 */
[----:B--2---:R-:W0:Y:S08]  /*fca0*/  @P0 LDC R3, c[0x0][0x44c] ;  /* 0x00011300ff030b82 */ /* 0x004e300000000800 */
[----:B------:R-:W2:Y:S01]  /*fcb0*/  @P0 LDC R4, c[0x0][0x450] ;  /* 0x00011400ff040b82 */ /* 0x000ea20000000800 */
[----:B----4-:R-:W-:Y:S02]  /*fcc0*/  IMAD.SHL.U32 R0, R5, 0x80, RZ ;  /* 0x0000008005007824 */ /* 0x010fe400078e00ff */
[----:B------:R-:W-:-:S02]  /*fcd0*/  IMAD.MOV.U32 R5, RZ, RZ, RZ ;  /* 0x000000ffff057224 */ /* 0x000fc400078e00ff */
[----:B------:R-:W-:Y:S02]  /*fce0*/  VIADD R0, R0, 0x7f ;  /* 0x0000007f00007836 */ /* 0x000fe40000000000 */
[----:B------:R-:W-:Y:S02]  /*fcf0*/  IMAD.MOV.U32 R10, RZ, RZ, R5 ;  /* 0x000000ffff0a7224 */ /* 0x000fe400078e0005 */
[----:B0-----:R-:W-:-:S05]  /*fd00*/  @P0 IMAD.HI.U32 R3, R0, R3, RZ ;  /* 0x0000000300030227 */ /* 0x001fca00078e00ff */
[----:B--2---:R-:W-:Y:S01]  /*fd10*/  @P0 SHF.R.U32.HI R0, RZ, R4, R3 ;  /* 0x00000004ff000219 */ /* 0x004fe20000011603 */
[C---:B------:R-:W-:Y:S01]  /*fd20*/  VIADD R4, R6.reuse, 0x5f ;  /* 0x0000005f06047836 */ /* 0x040fe20000000000 */
[----:B------:R-:W-:Y:S02]  /*fd30*/  IADD3 R6, R6, 0x60, -R9 ;  /* 0x0000006006067810 */ /* 0x000fe40007ffe809 */
[----:B-1----:R-:W-:Y:S01]  /*fd40*/  LOP3.LUT R9, R2, 0xff, RZ, 0xc0, !PT ;  /* 0x000000ff02097812 */ /* 0x002fe200078ec0ff */
[----:B------:R-:W-:-:S04]  /*fd50*/  IMAD.HI R4, R4, 0x2aaaaaab, RZ ;  /* 0x2aaaaaab04047827 */ /* 0x000fc800078e02ff */
[----:B------:R-:W-:Y:S01]  /*fd60*/  IMAD.IADD R0, R6, 0x1, R0 ;  /* 0x0000000106007824 */ /* 0x000fe200078e0200 */
[----:B------:R-:W-:-:S03]  /*fd70*/  SHF.R.U32.HI R3, RZ, 0x1f, R4 ;  /* 0x0000001fff037819 */ /* 0x000fc60000011604 */
[----:B------:R-:W-:Y:S01]  /*fd80*/  IMAD.HI R0, R0, 0x2aaaaaab, RZ ;  /* 0x2aaaaaab00007827 */ /* 0x000fe200078e02ff */
[----:B------:R-:W-:-:S04]  /*fd90*/  LEA.HI.SX32 R4, R4, R3, 0x1c ;  /* 0x0000000304047211 */ /* 0x000fc800078fe2ff */
[----:B------:R-:W-:-:S04]  /*fda0*/  SHF.R.U32.HI R3, RZ, 0x1f, R0 ;  /* 0x0000001fff037819 */ /* 0x000fc80000011600 */
[----:B------:R-:W-:Y:S02]  /*fdb0*/  LEA.HI.SX32 R3, R0, R3, 0x1c ;  /* 0x0000000300037211 */ /* 0x000fe400078fe2ff */
[----:B------:R-:W-:Y:S02]  /*fdc0*/  SHF.R.U32.HI R0, RZ, 0x10, R2 ;  /* 0x00000010ff007819 */ /* 0x000fe40000011602 */
[----:B------:R-:W-:Y:S02]  /*fdd0*/  VIMNMX R8, R4, R3, PT ;  /* 0x0000000304087248 */ /* 0x000fe40003fe0100 */
[----:B------:R-:W-:Y:S02]  /*fde0*/  ISETP.NE.AND P0, PT, R0, RZ, PT ;  /* 0x000000ff0000720c */ /* 0x000fe40003f05270 */
[----:B------:R-:W-:Y:S01]  /*fdf0*/  ISETP.GE.AND P1, PT, R8, 0x1, PT ;  /* 0x000000010800780c */ /* 0x000fe20003f26270 */
[----:B------:R0:W-:Y:S04]  /*fe00*/  STL [R1+0x34], R8 ;  /* 0x0000340801007387 */ /* 0x0001e80000100800 */
[----:B------:R0:W-:Y:S04]  /*fe10*/  STL [R1+0x40], R5 ;  /* 0x0000400501007387 */ /* 0x0001e80000100800 */
[----:B------:R0:W-:Y:S02]  /*fe20*/  STL [R1+0x58], R9 ;  /* 0x0000580901007387 */ /* 0x0001e40000100800 */
[----:B------:R-:W1:Y:S02]  /*fe30*/  @!P0 LDC R0, c[0x0][0x9f0] ;  /* 0x00027c00ff008b82 */ /* 0x000e640000000800 */
[----:B------:R-:W-:Y:S05]  /*fe40*/  @!P1 BRA `(.L_x_4668) ;  /* 0x0000000000709947 */ /* 0x000fea0003800000 */
[----:B-1----:R-:W-:-:S04]  /*fe50*/  IABS R4, R0 ;  /* 0x0000000000047213 */ /* 0x002fc80000000000 */
[----:B------:R-:W1:Y:S08]  /*fe60*/  I2F.RP R2, R4 ;  /* 0x0000000400027306 */ /* 0x000e700000209400 */
[----:B-1----:R-:W1:Y:S02]  /*fe70*/  MUFU.RCP R2, R2 ;  /* 0x0000000200027308 */ /* 0x002e640000001000 */
[----:B-1----:R-:W-:-:S06]  /*fe80*/  VIADD R2, R2, 0xffffffe ;  /* 0x0ffffffe02027836 */ /* 0x002fcc0000000000 */
[----:B------:R-:W1:Y:S02]  /*fe90*/  F2I.FTZ.U32.TRUNC.NTZ R3, R2 ;  /* 0x0000000200037305 */ /* 0x000e64000021f000 */
[----:B-1----:R-:W-:-:S04]  /*fea0*/  IMAD.MOV R2, RZ, RZ, -R3 ;  /* 0x000000ffff027224 */ /* 0x002fc800078e0a03 */
[----:B0-----:R-:W-:Y:S02]  /*feb0*/  IMAD R5, R2, R4, RZ ;  /* 0x0000000402057224 */ /* 0x001fe400078e02ff */
[----:B------:R-:W-:-:S04]  /*fec0*/  IMAD.MOV.U32 R2, RZ, RZ, RZ ;  /* 0x000000ffff027224 */ /* 0x000fc800078e00ff */
[----:B---3--:R-:W-:Y:S01]  /*fed0*/  IMAD.HI.U32 R7, R3, R5, R2 ;  /* 0x0000000503077227 */ /* 0x008fe200078e0002 */
        /* <DEDUP_REMOVED lines=19> */
.L_x_4668:
[----:B------:R-:W-:Y:S05]  /*10010*/  BSYNC B0 ;  /* 0x0000000000007941 */ /* 0x000fea0003800000 */
.L_x_4667:
[----:B-1----:R-:W-:Y:S01]  /*10020*/  IMAD.MOV.U32 R0, RZ, RZ, R10 ;  /* 0x000000ffff007224 */ /* 0x002fe200078e000a */
[----:B------:R-:W-:Y:S03]  /*10030*/  BSSY B7, `(.L_x_4669) ;  /* 0x00003e6000077945 */ /* 0x000fe60003800000 */
[----:B------:R-:W-:-:S05]  /*10040*/  IMAD R2, R9, R0, RZ ;  /* 0x0000000009027224 */ /* 0x000fca00078e02ff */
[----:B------:R-:W-:Y:S01]  /*10050*/  VIADDMNMX R0, R2, R0, R8, PT ;  /* 0x0000000002007246 */ /* 0x000fe20003800108 */
[----:B------:R1:W-:Y:S03]  /*10060*/  STL [R1+0x20], R2 ;  /* 0x0000200201007387 */ /* 0x0003e60000100800 */
[----:B------:R-:W-:Y:S01]  /*10070*/  ISETP.GT.AND P0, PT, R0, R2, PT ;  /* 0x000000020000720c */ /* 0x000fe20003f04270 */
[----:B------:R1:W-:-:S12]  /*10080*/  STL [R1+0x38], R0 ;  /* 0x0000380001007387 */ /* 0x0003d80000100800 */
[----:B------:R-:W-:Y:S05]  /*10090*/  @P0 BRA `(.L_x_4670) ;  /* 0x0000000000480947 */ /* 0x000fea0003800000 */
[----:B-1----:R-:W1:Y:S02]  /*100a0*/  S2R R0, SR_TID.X ;  /* 0x0000000000007919 */ /* 0x002e640000002100 */
[----:B-1----:R-:W-:-:S04]  /*100b0*/  LOP3.LUT R0, R0, 0x7f, RZ, 0xc0, !PT ;  /* 0x0000007f00007812 */ /* 0x002fc800078ec0ff */
[----:B------:R-:W-:-:S13]  /*100c0*/  ISETP.NE.AND P0, PT, R0, RZ, PT ;  /* 0x000000ff0000720c */ /* 0x000fda0003f05270 */
[----:B------:R-:W-:Y:S05]  /*100d0*/  @P0 BRA `(.L_x_4671) ;  /* 0x0000003c006c0947 */ /* 0x000fea0003800000 */
[----:B0-----:R-:W0:Y:S01]  /*100e0*/  S2R R5, SR_LANEID ;  /* 0x0000000000057919 */ /* 0x001e220000000000 */
[----:B------:R-:W-:Y:S01]  /*100f0*/  VOTEU.ANY UR4, UPT, PT ;  /* 0x0000000000047886 */ /* 0x000fe200038e0100 */
[----:B------:R-:W1:Y:S01]  /*10100*/  LDC.64 R2, c[0x0][0xc60] ;  /* 0x00031800ff027b82 */ /* 0x000e620000000a00 */
[----:B------:R-:W0:Y:S02]  /*10110*/  FLO.U32 R0, UR4 ;  /* 0x0000000400007d00 */ /* 0x000e2400080e0000 */
[----:B0-----:R-:W-:-:S06]  /*10120*/  ISETP.EQ.U32.AND P0, PT, R0, R5, PT ;  /* 0x000000050000720c */ /* 0x001fcc0003f02070 */
[----:B------:R-:W1:Y:S07]  /*10130*/  POPC R5, UR4 ;  /* 0x0000000400057d09 */ /* 0x000e6e0008000000 */
[----:B-1----:R-:W4:Y:S01]  /*10140*/  @P0 ATOMG.E.ADD.STRONG.GPU PT, R3, desc[UR38][R2.64], R5 ;  /* 0x00000005020309a8 */ /* 0x002f2200081ee1e6 */
[----:B------:R-:W0:Y:S02]  /*10150*/  S2R R4, SR_LTMASK ;  /* 0x0000000000047919 */ /* 0x000e240000003900 */
[----:B0-----:R-:W-:-:S04]  /*10160*/  LOP3.LUT R4, R4, UR4, RZ, 0xc0, !PT ;  /* 0x0000000404047c12 */ /* 0x001fc8000f8ec0ff */
[----:B---3--:R-:W0:Y:S01]  /*10170*/  POPC R7, R4 ;  /* 0x0000000400077309 */ /* 0x008e220000000000 */
[----:B----4-:R-:W0:Y:S02]  /*10180*/  SHFL.IDX PT, R0, R3, R0, 0x1f ;  /* 0x00001f0003007589 */ /* 0x010e2400000e0000 */
[----:B0-----:R-:W-:-:S05]  /*10190*/  IADD3 R0, R0, UR37, R7 ;  /* 0x0000002500007c10 */ /* 0x001fca000fffe007 */
[----:B------:R4:W-:Y:S01]  /*101a0*/  STL [R1], R0 ;  /* 0x0000000001007387 */ /* 0x0009e20000100800 */
[----:B------:R-:W-:Y:S05]  /*101b0*/  BRA `(.L_x_4671) ;  /* 0x0000003c00347947 */ /* 0x000fea0003800000 */
.L_x_4670:
[----:B-1----:R-:W-:Y:S01]  /*101c0*/  VIADD R0, R18, 0x1c400 ;  /* 0x0001c40012007836 */ /* 0x002fe20000000000 */
        /* <DEDUP_REMOVED lines=11> */
[----:B---3--:R-:W-:-:S02]  /*10280*/  IMAD.U32 R7, RZ, RZ, UR9 ;  /* 0x00000009ff077e24 */ /* 0x008fc4000f8e00ff */
[----:B--2---:R-:W-:Y:S02]  /*10290*/  IMAD.U32 R10, RZ, RZ, UR4 ;  /* 0x00000004ff0a7e24 */ /* 0x004fe4000f8e00ff */
[----:B------:R-:W-:Y:S02]  /*102a0*/  IMAD.U32 R11, RZ, RZ, UR5 ;  /* 0x00000005ff0b7e24 */ /* 0x000fe4000f8e00ff */
[----:B------:R-:W-:Y:S02]  /*102b0*/  IMAD.MOV.U32 R8, RZ, RZ, 0x70 ;  /* 0x00000070ff087424 */ /* 0x000fe400078e00ff */
[----:B------:R-:W-:Y:S02]  /*102c0*/  IMAD.MOV.U32 R12, RZ, RZ, 0x1 ;  /* 0x00000001ff0c7424 */ /* 0x000fe400078e00ff */
[----:B------:R-:W-:-:S07]  /*102d0*/  IMAD.MOV.U32 R13, RZ, RZ, RZ ;  /* 0x000000ffff0d7224 */ /* 0x000fce00078e00ff */
[----:B------:R-:W-:-:S07]  /*102e0*/  LEPC R20, `(.L_x_4673) ;  /* 0x000000001014794e */ /* 0x000fce0000000000 */
[----:B-1----:R-:W-:Y:S05]  /*102f0*/  CALL.ABS.NOINC R2 ;  /* 0x0000000002007343 */ /* 0x002fea0003c00000 */
.L_x_4673:
[----:B------:R-:W-:Y:S05]  /*10300*/  BSYNC B6 ;  /* 0x0000000000067941 */ /* 0x000fea0003800000 */
.L_x_4672:
        /* <DEDUP_REMOVED lines=9> */
[----:B------:R-:W-:Y:S02]  /*103a0*/  IMAD.U32 R4, RZ, RZ, UR6 ;  /* 0x00000006ff047e24 */ /* 0x000fe4000f8e00ff */
[----:B0-----:R-:W-:Y:S02]  /*103b0*/  IMAD.U32 R5, RZ, RZ, UR7 ;  /* 0x00000007ff057e24 */ /* 0x001fe4000f8e00ff */
[----:B------:R-:W-:Y:S02]  /*103c0*/  IMAD.U32 R6, RZ, RZ, UR8 ;  /* 0x00000008ff067e24 */ /* 0x000fe4000f8e00ff */
[----:B---3--:R-:W-:-:S02]  /*103d0*/  IMAD.U32 R7, RZ, RZ, UR9 ;  /* 0x00000009ff077e24 */ /* 0x008fc4000f8e00ff */
[----:B--2---:R-:W-:Y:S02]  /*103e0*/  IMAD.U32 R10, RZ, RZ, UR4 ;  /* 0x00000004ff0a7e24 */ /* 0x004fe4000f8e00ff */
[----:B------:R-:W-:Y:S02]  /*103f0*/  IMAD.U32 R11, RZ, RZ, UR5 ;  /* 0x00000005ff0b7e24 */ /* 0x000fe4000f8e00ff */
[----:B------:R-:W-:Y:S02]  /*10400*/  IMAD.MOV.U32 R8, RZ, RZ, 0x70 ;  /* 0x00000070ff087424 */ /* 0x000fe400078e00ff */
[----:B------:R-:W-:Y:S02]  /*10410*/  IMAD.MOV.U32 R12, RZ, RZ, 0x1 ;  /* 0x00000001ff0c7424 */ /* 0x000fe400078e00ff */
[----:B-1----:R-:W-:-:S07]  /*10420*/  IMAD.MOV.U32 R13, RZ, RZ, RZ ;  /* 0x000000ffff0d7224 */ /* 0x002fce00078e00ff */
[----:B------:R-:W-:-:S07]  /*10430*/  LEPC R20, `(.L_x_4676) ;  /* 0x000000001014794e */ /* 0x000fce0000000000 */
[----:B----4-:R-:W-:Y:S05]  /*10440*/  CALL.ABS.NOINC R2 ;  /* 0x0000000002007343 */ /* 0x010fea0003c00000 */
.L_x_4676:
        /* <DEDUP_REMOVED lines=16> */
.L_x_4675:
[----:B------:R-:W-:Y:S05]  /*10550*/  BSYNC B6 ;  /* 0x0000000000067941 */ /* 0x000fea0003800000 */
.L_x_4674:
[----:B------:R-:W4:Y:S01]  /*10560*/  LDL.LU R4, [R1+0x18] ;  /* 0x0000180001047983 */ /* 0x000f220000300800 */
[----:B------:R-:W-:-:S03]  /*10570*/  ULDC.64 UR4, c[0x0][0x9f8] ;  /* 0x00027e0000047ab9 */ /* 0x000fc60000000a00 */
[----:B---3--:R-:W3:Y:S01]  /*10580*/  LDL R7, [R1+0x8] ;  /* 0x0000080001077983 */ /* 0x008ee20000100800 */
[----:B------:R-:W-:-:S03]  /*10590*/  ISETP.NE.U32.AND P0, PT, RZ, UR4, PT ;  /* 0x00000004ff007c0c */ /* 0x000fc6000bf05070 */
[----:B------:R-:W5:Y:S01]  /*105a0*/  LDL R0, [R1+0x38] ;  /* 0x0000380001007983 */ /* 0x000f620000100800 */
[----:B------:R-:W-:-:S13]  /*105b0*/  ISETP.NE.AND.EX P0, PT, RZ, UR5, PT, P0 ;  /* 0x00000005ff007c0c */ /* 0x000fda000bf05300 */
[----:B------:R-:W-:-:S04]  /*105c0*/  @P0 IADD3 R2, P1, R16, UR4, RZ ;  /* 0x0000000410020c10 */ /* 0x000fc8000ff3e0ff */
[----:B----4-:R-:W-:Y:S01]  /*105d0*/  @P0 IADD3.X R3, R4, UR5, RZ, P1, !PT ;  /* 0x0000000504030c10 */ /* 0x010fe20008ffe4ff */
[----:B------:R-:W-:-:S04]  /*105e0*/  ULDC.64 UR4, c[0x0][0xa08] ;  /* 0x0002820000047ab9 */ /* 0x000fc80000000a00 */
[----:B---3--:R1:W0:Y:S02]  /*105f0*/  @P0 LDG.E R7, desc[UR38][R2.64] ;  /* 0x0000002602070981 */ /* 0x008224000c1e1900 */
[----:B-1----:R-:W1:Y:S01]  /*10600*/  LDC.64 R2, c[0x0][0x418] ;  /* 0x00010600ff027b82 */ /* 0x002e620000000a00 */
[----:B-----5:R-:W-:Y:S01]  /*10610*/  VIADD R0, R0, 0xffffffff ;  /* 0xffffffff00007836 */ /* 0x020fe20000000000 */
[----:B0-----:R-:W-:Y:S01]  /*10620*/  SHF.R.S32.HI R8, RZ, 0x1f, R7 ;  /* 0x0000001fff087819 */ /* 0x001fe20000011407 */
[----:B------:R0:W-:Y:S04]  /*10630*/  @P0 STL [R1+0x8], R7 ;  /* 0x0000080701000387 */ /* 0x0001e80000100800 */
[----:B------:R0:W-:Y:S01]  /*10640*/  STL [R1+0x18], R8 ;  /* 0x0000180801007387 */ /* 0x0001e20000100800 */
[----:B-1----:R-:W-:Y:S01]  /*10650*/  LOP3.LUT P0, RZ, R2, UR4, RZ, 0xfc, !PT ;  /* 0x0000000402ff7c12 */ /* 0x002fe2000f80fcff */
[----:B------:R-:W-:-:S03]  /*10660*/  UMOV UR4, 0xffffffff ;  /* 0xffffffff00047882 */ /* 0x000fc60000000000 */
[----:B------:R-:W-:-:S04]  /*10670*/  LOP3.LUT P0, RZ, R3, UR5, RZ, 0xfc, P0 ;  /* 0x0000000503ff7c12 */ /* 0x000fc8000800fcff */
[----:B------:R-:W-:Y:S01]  /*10680*/  SEL R16, R7, RZ, !P0 ;  /* 0x000000ff07107207 */ /* 0x000fe20004000000 */
[----:B0-----:R-:W-:Y:S08]  /*10690*/  BRA.DIV UR4, `(.L_x_4677) ;  /* 0x0000005204047947 */ /* 0x001ff0000b800000 */
[----:B------:R-:W0:Y:S02]  /*106a0*/  S2R R4, SR_TID.X ;  /* 0x0000000000047919 */ /* 0x000e240000002100 */
[----:B0-----:R-:W-:-:S04]  /*106b0*/  SHF.R.U32.HI R4, RZ, 0x5, R4 ;  /* 0x00000005ff047819 */ /* 0x001fc80000011604 */
[----:B------:R-:W-:-:S05]  /*106c0*/  LOP3.LUT R4, R4, 0x3, RZ, 0xc0, !PT ;  /* 0x0000000304047812 */ /* 0x000fca00078ec0ff */
[----:B------:R0:W1:Y:S02]  /*106d0*/  SHFL.IDX PT, R14, R4, RZ, 0x1f ;  /* 0x00001fff040e7589 */ /* 0x00006400000e0000 */
.L_x_4783:
[----:B0-----:R-:W3:Y:S01]  /*106e0*/  LDL.LU R4, [R1+0x14] ;  /* 0x0000140001047983 */ /* 0x001ee20000300800 */
[----:B------:R-:W-:Y:S02]  /*106f0*/  PLOP3.LUT P1, PT, PT, PT, PT, 0x8, 0x0 ;  /* 0x000000000000781c */ /* 0x000fe40003f2e170 */
[----:B-1----:R-:W-:Y:S01]  /*10700*/  ISETP.NE.AND P0, PT, R14, RZ, PT ;  /* 0x000000ff0e00720c */ /* 0x002fe20003f05270 */
        /* <DEDUP_REMOVED lines=8> */
.L_x_4786:
        /* <DEDUP_REMOVED lines=24> */
.L_x_4680:
[----:B-1----:R-:W3:Y:S01]  /*10910*/  LDL R2, [R1+0x10] ;  /* 0x0000100001027983 */ /* 0x002ee20000100800 */
[----:B0-----:R-:W-:Y:S01]  /*10920*/  IMAD R0, R19, 0x8, R18 ;  /* 0x0000000813007824 */ /* 0x001fe200078e0212 */
[----:B---3--:R-:W-:-:S04]  /*10930*/  SHF.L.U32 R2, R2, 0x1f, RZ ;  /* 0x0000001f02027819 */ /* 0x008fc800000006ff */
[----:B------:R-:W0:Y:S02]  /*10940*/  SYNCS.PHASECHK.TRANS64.TRYWAIT P0, [R0+URZ+0x22840], R2 ;  /* 0x02284002000075a7 */ /* 0x000e24000800017f */
[----:B0-----:R-:W-:Y:S05]  /*10950*/  @!P0 BRA `(.L_x_4681) ;  /* 0x0000004c00a88947 */ /* 0x001fea0003800000 */
.L_x_4787:
        /* <DEDUP_REMOVED lines=11> */
.L_x_4682:
[----:B------:R-:W3:Y:S04]  /*10a10*/  LDL R4, [R1+0x2c] ;  /* 0x00002c0001047983 */ /* 0x000ee80000100800 */
[----:B------:R-:W4:Y:S04]  /*10a20*/  LDL R3, [R1+0x1c] ;  /* 0x00001c0001037983 */ /* 0x000f280000100800 */
[----:B0-----:R-:W2:Y:S01]  /*10a30*/  LDL.LU R2, [R1+0x14] ;  /* 0x0000140001027983 */ /* 0x001ea20000300800 */
        /* <DEDUP_REMOVED lines=21> */
.L_x_4678:
[----:B------:R-:W3:Y:S04]  /*10b90*/  LDL.LU R3, [R1+0x3c] ;  /* 0x00003c0001037983 */ /* 0x000ee80000300800 */
[----:B------:R-:W4:Y:S04]  /*10ba0*/  LDL.LU R5, [R1+0x24] ;  /* 0x0000240001057983 */ /* 0x000f280000300800 */
[----:B0-----:R-:W5:Y:S01]  /*10bb0*/  LDL.LU R4, [R1+0x48] ;  /* 0x0000480001047983 */ /* 0x001f620000300800 */
        /* <DEDUP_REMOVED lines=9> */
[----:B---3--:R-:W-:Y:S02]  /*10c50*/  SHF.R.S32.HI R0, RZ, 0x1f, R3 ;  /* 0x0000001fff007819 */ /* 0x008fe40000011403 */
[----:B----4-:R-:W-:-:S03]  /*10c60*/  SEL R5, R5, RZ, !P0 ;  /* 0x000000ff05057207 */ /* 0x010fc60004000000 */
[----:B------:R-:W-:Y:S01]  /*10c70*/  IMAD R0, R0, UR4, RZ ;  /* 0x0000000400007c24 */ /* 0x000fe2000f8e02ff */
[----:B-----5:R-:W-:-:S03]  /*10c80*/  SEL R4, R4, RZ, !P0 ;  /* 0x000000ff04047207 */ /* 0x020fc60004000000 */
        /* <DEDUP_REMOVED lines=23> */
[----:B0-----:R-:W-:Y:S05]  /*10e00*/  CALL.ABS.NOINC R2 ;  /* 0x0000000002007343 */ /* 0x001fea0003c00000 */
.L_x_4684:
[----:B------:R-:W-:Y:S05]  /*10e10*/  BSYNC B6 ;  /* 0x0000000000067941 */ /* 0x000fea0003800000 */
.L_x_4683:
[----:B0-----:R-:W3:Y:S01]  /*10e20*/  LDL.LU R0, [R1+0x48] ;  /* 0x0000480001007983 */ /* 0x001ee20000300800 */
[----:B------:R-:W-:Y:S01]  /*10e30*/  ULDC.64 UR4, c[0x0][0x2d8] ;  /* 0x0000b60000047ab9 */ /* 0x000fe20000000a00 */
[----:B------:R-:W0:Y:S01]  /*10e40*/  LDC R7, c[0x0][0x448] ;  /* 0x00011200ff077b82 */ /* 0x000e220000000800 */
[----:B------:R-:W-:Y:S01]  /*10e50*/  ULDC UR6, c[0x0][0x2b8] ;  /* 0x0000ae0000067ab9 */ /* 0x000fe20000000800 */
[----:B------:R-:W4:Y:S04]  /*10e60*/  LDL.LU R4, [R1+0x3c] ;  /* 0x00003c0001047983 */ /* 0x000f280000300800 */
[----:B------:R-:W4:Y:S04]  /*10e70*/  LDL.LU.64 R2, [R1+0x50] ;  /* 0x0000500001027983 */ /* 0x000f280000300a00 */
[----:B------:R-:W3:Y:S04]  /*10e80*/  LDL.LU R5, [R1+0x24] ;  /* 0x0000240001057983 */ /* 0x000ee80000300800 */
[----:B------:R-:W3:Y:S04]  /*10e90*/  LDL R8, [R1+0x4] ;  /* 0x0000040001087983 */ /* 0x000ee80000100800 */
[----:B------:R1:W5:Y:S01]  /*10ea0*/  LDL R9, [R1+0x28] ;  /* 0x0000280001097983 */ /* 0x0003620000100800 */
[----:B0-----:R-:W-:-:S13]  /*10eb0*/  ISETP.NE.AND P0, PT, R7, 0x1, PT ;  /* 0x000000010700780c */ /* 0x001fda0003f05270 */
[----:B------:R-:W0:Y:S01]  /*10ec0*/  @P0 LDC R6, c[0x0][0x450] ;  /* 0x00011400ff060b82 */ /* 0x000e220000000800 */
[----:B--2---:R-:W2:Y:S02]  /*10ed0*/  S2R R10, SR_TID.X ;  /* 0x00000000000a7919 */ /* 0x004ea40000002100 */
[----:B--2---:R-:W-:-:S05]  /*10ee0*/  IMAD.SHL.U32 R10, R10, 0x8, RZ ;  /* 0x000000080a0a7824 */ /* 0x004fca00078e00ff */
[----:B------:R-:W-:Y:S01]  /*10ef0*/  LOP3.LUT R10, R10, 0x38, RZ, 0xc0, !PT ;  /* 0x000000380a0a7812 */ /* 0x000fe200078ec0ff */
[----:B----4-:R-:W-:Y:S02]  /*10f00*/  IMAD.MOV.U32 R3, RZ, RZ, R4 ;  /* 0x000000ffff037224 */ /* 0x010fe400078e0004 */
[----:B------:R-:W2:Y:S01]  /*10f10*/  S2R R4, SR_TID.X ;  /* 0x0000000000047919 */ /* 0x000ea20000002100 */
[----:B------:R-:W-:-:S04]  /*10f20*/  IMAD.WIDE.U32 R2, R17, UR4, R2 ;  /* 0x0000000411027c25 */ /* 0x000fc8000f8e0002 */
[----:B------:R-:W-:Y:S01]  /*10f30*/  IMAD R3, R17, UR5, R3 ;  /* 0x0000000511037c24 */ /* 0x000fe2000f8e0203 */
[----:B------:R-:W-:Y:S02]  /*10f40*/  ULDC.64 UR4, c[0x0][0x2e0] ;  /* 0x0000b80000047ab9 */ /* 0x000fe40000000a00 */
[----:B---3--:R-:W-:Y:S02]  /*10f50*/  IMAD R0, R0, UR4, RZ ;  /* 0x0000000400007c24 */ /* 0x008fe4000f8e02ff */
[----:B------:R-:W-:-:S04]  /*10f60*/  IMAD.WIDE.U32 R2, R5, UR4, R2 ;  /* 0x0000000405027c25 */ /* 0x000fc8000f8e0002 */
[----:B------:R-:W-:Y:S01]  /*10f70*/  IMAD R0, R5, UR5, R0 ;  /* 0x0000000505007c24 */ /* 0x000fe2000f8e0200 */
[----:B------:R-:W-:-:S03]  /*10f80*/  ULDC.64 UR4, c[0x0][0x2d0] ;  /* 0x0000b40000047ab9 */ /* 0x000fc60000000a00 */
[----:B------:R-:W-:Y:S01]  /*10f90*/  IMAD.IADD R3, R3, 0x1, R0 ;  /* 0x0000000103037824 */ /* 0x000fe200078e0200 */
[----:B--2---:R-:W-:-:S04]  /*10fa0*/  LOP3.LUT R4, R4, 0x7f, RZ, 0xc0, !PT ;  /* 0x0000007f04047812 */ /* 0x004fc800078ec0ff */
[----:B------:R-:W-:Y:S02]  /*10fb0*/  SHF.R.U32.HI R5, RZ, 0x3, R4 ;  /* 0x00000003ff057819 */ /* 0x000fe40000011604 */
[----:B------:R-:W2:Y:S02]  /*10fc0*/  S2R R4, SR_TID.X ;  /* 0x0000000000047919 */ /* 0x000ea40000002100 */
[----:B--2---:R-:W-:-:S05]  /*10fd0*/  IMAD.SHL.U32 R4, R4, 0x10, RZ ;  /* 0x0000001004047824 */ /* 0x004fca00078e00ff */
[----:B------:R-:W-:Y:S02]  /*10fe0*/  LOP3.LUT R4, R5, 0x70, R4, 0xf8, !PT ;  /* 0x0000007005047812 */ /* 0x000fe400078ef804 */
[----:B------:R-:W2:Y:S03]  /*10ff0*/  @P0 LDC R5, c[0x0][0x44c] ;  /* 0x00011300ff050b82 */ /* 0x000ea60000000800 */
[----:B------:R-:W-:-:S04]  /*11000*/  IMAD R4, R8, 0x80, R4 ;  /* 0x0000008008047824 */ /* 0x000fc800078e0204 */
[----:B------:R-:W-:Y:S02]  /*11010*/  IMAD.MOV.U32 R0, RZ, RZ, R4 ;  /* 0x000000ffff007224 */ /* 0x000fe400078e0004 */
[----:B--2---:R-:W-:-:S05]  /*11020*/  @P0 IMAD.HI.U32 R5, R4, R5, RZ ;  /* 0x0000000504050227 */ /* 0x004fca00078e00ff */
        /* <DEDUP_REMOVED lines=20> */
[----:B------:R-:W2:Y:S04]  /*11170*/  LDL.LU R6, [R1+0x44] ;  /* 0x0000440001067983 */ /* 0x000ea80000300800 */
[----:B------:R-:W3:Y:S01]  /*11180*/  LDL.LU R5, [R1+0x4] ;  /* 0x0000040001057983 */ /* 0x000ee20000300800 */
[----:B------:R-:W0:Y:S02]  /*11190*/  S2R R8, SR_TID.X ;  /* 0x0000000000087919 */ /* 0x000e240000002100 */
[----:B0-----:R-:W-:-:S04]  /*111a0*/  LOP3.LUT R8, R8, 0x7f, RZ, 0xc0, !PT ;  /* 0x0000007f08087812 */ /* 0x001fc800078ec0ff */
[----:B------:R-:W-:Y:S01]  /*111b0*/  SHF.R.U32.HI R8, RZ, 0x3, R8 ;  /* 0x00000003ff087819 */ /* 0x000fe20000011608 */
[----:B--2---:R-:W-:Y:S02]  /*111c0*/  IMAD R3, R6, R7, RZ ;  /* 0x0000000706037224 */ /* 0x004fe400078e02ff */
[----:B------:R-:W0:Y:S02]  /*111d0*/  SHFL.IDX PT, R7, R2, RZ, 0x181f ;  /* 0x00181fff02077589 */ /* 0x000e2400000e0000 */
[----:B---3--:R-:W-:Y:S02]  /*111e0*/  IMAD R4, R5, 0x80, R8 ;  /* 0x0000008005047824 */ /* 0x008fe400078e0208 */
[----:B------:R-:W1:Y:S03]  /*111f0*/  SHFL.IDX PT, R6, R0, RZ, 0x181f ;  /* 0x00181fff00067589 */ /* 0x000e6600000e0000 */
[----:B------:R-:W-:-:S13]  /*11200*/  ISETP.GE.AND P1, PT, R4, R3, PT ;  /* 0x000000030400720c */ /* 0x000fda0003f26270 */
[----:B0-----:R-:W-:-:S05]  /*11210*/  @!P1 LEA R7, P2, R10, R7, 0x1 ;  /* 0x000000070a079211 */ /* 0x001fca00078408ff */
[----:B-1----:R-:W-:-:S05]  /*11220*/  @!P1 IMAD.X R6, RZ, RZ, R6, P2 ;  /* 0x000000ffff069224 */ /* 0x002fca00010e0606 */
[----:B------:R-:W-:-:S04]  /*11230*/  @!P1 LOP3.LUT R7, R7, R6, RZ, 0x3c, !PT ;  /* 0x0000000607079212 */ /* 0x000fc800078e3cff */
[----:B------:R-:W-:Y:S01]  /*11240*/  @!P1 LOP3.LUT R6, R7, R6, RZ, 0x3c, !PT ;  /* 0x0000000607069212 */ /* 0x000fe200078e3cff */
[----:B------:R-:W-:-:S03]  /*11250*/  VIADD R5, R4, 0x10 ;  /* 0x0000001004057836 */ /* 0x000fc60000000000 */
        /* <DEDUP_REMOVED lines=57> */
[----:B------:R-:W2:Y:S02]  /*115f0*/  SHFL.IDX PT, R2, R2, 0x7, 0x181f ;  /* 0x00f81f0002027f89 */ /* 0x000ea400000e0000 */
.L_x_4804:
[----:B------:R-:W-:-:S05]  /*11600*/  VIADD R4, R4, 0x70 ;  /* 0x0000007004047836 */ /* 0x000fca0000000000 */
[----:B------:R-:W-:-:S13]  /*11610*/  ISETP.GE.AND P1, PT, R4, R3, PT ;  /* 0x000000030400720c */ /* 0x000fda0003f26270 */
[----:B--2---:R-:W-:-:S05]  /*11620*/  @!P1 LEA R2, P2, R10, R2, 0x1 ;  /* 0x000000020a029211 */ /* 0x004fca00078408ff */
[----:B0-----:R-:W-:-:S05]  /*11630*/  @!P1 IMAD.X R3, RZ, RZ, R0, P2 ;  /* 0x000000ffff039224 */ /* 0x001fca00010e0600 */
[----:B------:R-:W-:Y:S01]  /*11640*/  @!PT LDS RZ, [RZ] ;  /* 0x00000000fffff984 */ /* 0x000fe20000000800 */
[----:B------:R-:W-:Y:S01]  /*11650*/  @!PT LDS RZ, [RZ] ;  /* 0x00000000fffff984 */ /* 0x000fe20000000800 */
[----:B------:R-:W-:Y:S01]  /*11660*/  @!PT LDS RZ, [RZ] ;  /* 0x00000000fffff984 */ /* 0x000fe20000000800 */
[----:B------:R0:W-:Y:S01]  /*11670*/  @!P1 LDGSTS.E.BYPASS.LTC128B.128 [R9+0x1bc00], desc[UR38][R2.64], !P0 ;  /* 0x1bc0000002099fae */ /* 0x0001e2000c101d66 */
[----:B------:R-:W-:Y:S01]  /*11680*/  PLOP3.LUT P0, PT, PT, PT, PT, 0x80, 0x0 ;  /* 0x000000000000781c */ /* 0x000fe20003f0f070 */
[----:B------:R-:W-:-:S12]  /*11690*/  NOP ;  /* 0x0000000000007918 */ /* 0x000fd80000000000 */
.L_x_4686:
        /* <DEDUP_REMOVED lines=17> */
[----:B0-2---:R-:W-:Y:S05]  /*117b0*/  @!P0 BRA `(.L_x_4688) ;  /* 0x0000004800c08947 */ /* 0x005fea0003800000 */
.L_x_4805:
[----:B------:R-:W-:Y:S05]  /*117c0*/  BSYNC B0 ;  /* 0x0000000000007941 */ /* 0x000fea0003800000 */
.L_x_4687:
[----:B------:R-:W2:Y:S01]  /*117d0*/  LDL R2, [R1+0x14] ;  /* 0x0000140001027983 */ /* 0x000ea20000100800 */
[----:B------:R-:W-:Y:S01]  /*117e0*/  BSSY B0, `(.L_x_4689) ;  /* 0x000005a000007945 */ /* 0x000fe20003800000 */
[----:B--2---:R-:W-:-:S13]  /*117f0*/  LOP3.LUT P0, RZ, R2, 0x1, RZ, 0xc0, !PT ;  /* 0x0000000102ff7812 */ /* 0x004fda000780c0ff */
[----:B------:R-:W-:Y:S05]  /*11800*/  @!P0 BRA `(.L_x_4690) ;  /* 0x00000004005c8947 */ /* 0x000fea0003800000 */
[----:B------:R-:W0:Y:S01]  /*11810*/  LDL R4, [R1+0x10] ;  /* 0x0000100001047983 */ /* 0x000e220000100800 */
[----:B------:R-:W-:Y:S01]  /*11820*/  IMAD R2, R19, 0x8, R18 ;  /* 0x0000000813027824 */ /* 0x000fe200078e0212 */
[----:B------:R-:W-:Y:S01]  /*11830*/  BSSY B1, `(.L_x_4691) ;  /* 0x0000007000017945 */ /* 0x000fe20003800000 */
[----:B------:R-:W2:Y:S02]  /*11840*/  S2R R3, SR_TID.X ;  /* 0x0000000000037919 */ /* 0x000ea40000002100 */
[----:B--2---:R-:W-:-:S04]  /*11850*/  LOP3.LUT R3, R3, 0x7f, RZ, 0xc0, !PT ;  /* 0x0000007f03037812 */ /* 0x004fc800078ec0ff */
[----:B------:R-:W-:Y:S02]  /*11860*/  ISETP.NE.AND P1, PT, R3, RZ, PT ;  /* 0x000000ff0300720c */ /* 0x000fe40003f25270 */
[----:B0-----:R-:W-:-:S04]  /*11870*/  SHF.L.U32 R0, R4, 0x1f, RZ ;  /* 0x0000001f04007819 */ /* 0x001fc800000006ff */
[----:B------:R-:W0:Y:S02]  /*11880*/  SYNCS.PHASECHK.TRANS64.TRYWAIT P0, [R2+URZ+0x22860], R0 ;  /* 0x02286000020075a7 */ /* 0x000e24000800017f */
[----:B0-----:R-:W-:Y:S05]  /*11890*/  @!P0 BRA `(.L_x_4692) ;  /* 0x00000048009c8947 */ /* 0x001fea0003800000 */
.L_x_4806:
[----:B------:R-:W-:Y:S05]  /*118a0*/  BSYNC B1 ;  /* 0x0000000000017941 */ /* 0x000fea0003800000 */
.L_x_4691:
[----:B------:R-:W-:Y:S04]  /*118b0*/  BSSY B1, `(.L_x_4693) ;  /* 0x0000009000017945 */ /* 0x000fe80003800000 */
        /* <DEDUP_REMOVED lines=8> */
.L_x_4694:
[----:B------:R-:W-:Y:S05]  /*11940*/  BSYNC B1 ;  /* 0x0000000000017941 */ /* 0x000fea0003800000 */
.L_x_4693:
        /* <DEDUP_REMOVED lines=12> */
.L_x_4695:
        /* <DEDUP_REMOVED lines=15> */
.L_x_4696:
        /* <DEDUP_REMOVED lines=15> */
.L_x_4697:
        /* <DEDUP_REMOVED lines=15> */
.L_x_4698:
        /* <DEDUP_REMOVED lines=10> */
.L_x_4690:
[----:B------:R-:W-:Y:S05]  /*11d80*/  BSYNC B0 ;  /* 0x0000000000007941 */ /* 0x000fea0003800000 */
.L_x_4689:
[----:B------:R-:W0:Y:S04]  /*11d90*/  LDL R4, [R1+0x38] ;  /* 0x0000380001047983 */ /* 0x000e280000100800 */
[----:B------:R-:W2:Y:S01]  /*11da0*/  LDL R5, [R1+0x20] ;  /* 0x0000200001057983 */ /* 0x000ea20000100800 */
[----:B------:R-:W-:Y:S01]  /*11db0*/  BSSY B0, `(.L_x_4699) ;  /* 0x00001f3000007945 */ /* 0x000fe20003800000 */
[----:B0-----:R-:W-:-:S05]  /*11dc0*/  VIADD R0, R4, 0xfffffffe ;  /* 0xfffffffe04007836 */ /* 0x001fca0000000000 */
[----:B--2---:R-:W-:-:S13]  /*11dd0*/  ISETP.GE.AND P0, PT, R0, R5, PT ;  /* 0x000000050000720c */ /* 0x004fda0003f06270 */
[----:B------:R-:W-:Y:S05]  /*11de0*/  @!P0 BRA `(.L_x_4700) ;  /* 0x0000001c00bc8947 */ /* 0x000fea0003800000 */
[----:B-1----:R-:W2:Y:S04]  /*11df0*/  LDL.LU R7, [R1+0x58] ;  /* 0x0000580001077983 */ /* 0x002ea80000300800 */
        /* <DEDUP_REMOVED lines=47> */
.L_x_4705:
        /* <DEDUP_REMOVED lines=8> */
.L_x_4807:
[----:B------:R-:W-:Y:S05]  /*12170*/  BSYNC B3 ;  /* 0x0000000000037941 */ /* 0x000fea0003800000 */
.L_x_4706:
        /* <DEDUP_REMOVED lines=9> */
.L_x_4709:
[----:B------:R-:W-:Y:S05]  /*12210*/  BSYNC B3 ;  /* 0x0000000000037941 */ /* 0x000fea0003800000 */
.L_x_4708:
        /* <DEDUP_REMOVED lines=12> */
.L_x_4710:
        /* <DEDUP_REMOVED lines=13> */
.L_x_4808:
[----:B------:R-:W-:Y:S05]  /*123b0*/  BSYNC B3 ;  /* 0x0000000000037941 */ /* 0x000fea0003800000 */
.L_x_4711:
        /* <DEDUP_REMOVED lines=11> */
.L_x_4714:
[----:B------:R-:W-:Y:S05]  /*12470*/  BSYNC B3 ;  /* 0x0000000000037941 */ /* 0x000fea0003800000 */
.L_x_4713:
        /* <DEDUP_REMOVED lines=9> */
.L_x_4715:
        /* <DEDUP_REMOVED lines=15> */
.L_x_4716:
        /* <DEDUP_REMOVED lines=15> */
.L_x_4717:
        /* <DEDUP_REMOVED lines=15> */
.L_x_4718:
        /* <DEDUP_REMOVED lines=10> */
.L_x_4704:
[----:B------:R-:W-:Y:S05]  /*12880*/  BSYNC B1 ;  /* 0x0000000000017941 */ /* 0x000fea0003800000 */
.L_x_4703:
[----:B------:R-:W2:Y:S02]  /*12890*/  LDL.LU R5, [R1+0x38] ;  /* 0x0000380001057983 */ /* 0x000ea40000300800 */
[----:B--2---:R-:W-:-:S07]  /*128a0*/  VIADD R0, R5, 0xfffffffd ;  /* 0xfffffffd05007836 */ /* 0x004fce0000000000 */
.L_x_4702:
[----:B------:R-:W-:Y:S05]  /*128b0*/  BSYNC B2 ;  /* 0x0000000000027941 */ /* 0x000fea0003800000 */
.L_x_4701:
[----:B------:R-:W-:Y:S01]  /*128c0*/  VIADD R8, R8, 0xfffffffe ;  /* 0xfffffffe08087836 */ /* 0x000fe20000000000 */
[----:B------:R-:W-:-:S04]  /*128d0*/  LOP3.LUT R4, RZ, R4, RZ, 0x33, !PT ;  /* 0x00000004ff047212 */ /* 0x000fc800078e33ff */
[----:B------:R-:W-:-:S13]  /*128e0*/  ISETP.NE.AND P0, PT, R8, R4, PT ;  /* 0x000000040800720c */ /* 0x000fda0003f05270 */
[----:B------:R-:W-:Y:S05]  /*128f0*/  @!P0 BRA `(.L_x_4700) ;  /* 0x0000001000f88947 */ /* 0x000fea0003800000 */
.L_x_4751:
        /* <DEDUP_REMOVED lines=35> */
.L_x_4721:
        /* <DEDUP_REMOVED lines=8> */
.L_x_4809:
[----:B------:R-:W-:Y:S05]  /*12bb0*/  BSYNC B2 ;  /* 0x0000000000027941 */ /* 0x000fea0003800000 */
.L_x_4722:
        /* <DEDUP_REMOVED lines=9> */
.L_x_4725:
[----:B------:R-:W-:Y:S05]  /*12c50*/  BSYNC B2 ;  /* 0x0000000000027941 */ /* 0x000fea0003800000 */
.L_x_4724:
        /* <DEDUP_REMOVED lines=12> */
.L_x_4726:
        /* <DEDUP_REMOVED lines=13> */
.L_x_4810:
[----:B------:R-:W-:Y:S05]  /*12df0*/  BSYNC B2 ;  /* 0x0000000000027941 */ /* 0x000fea0003800000 */
.L_x_4727:
        /* <DEDUP_REMOVED lines=11> */
.L_x_4730:
[----:B------:R-:W-:Y:S05]  /*12eb0*/  BSYNC B2 ;  /* 0x0000000000027941 */ /* 0x000fea0003800000 */
.L_x_4729:
        /* <DEDUP_REMOVED lines=9> */
.L_x_4731:
        /* <DEDUP_REMOVED lines=15> */
.L_x_4732:
        /* <DEDUP_REMOVED lines=15> */
.L_x_4733:
        /* <DEDUP_REMOVED lines=15> */
.L_x_4734:
        /* <DEDUP_REMOVED lines=10> */
.L_x_4720:
[----:B------:R-:W-:Y:S05]  /*132c0*/  BSYNC B1 ;  /* 0x0000000000017941 */ /* 0x000fea0003800000 */
.L_x_4719:
[----:B------:R-:W2:Y:S01]  /*132d0*/  LDL R2, [R1+0x14] ;  /* 0x0000140001027983 */ /* 0x000ea20000100800 */
[----:B------:R-:W-:Y:S01]  /*132e0*/  VIADD R7, R7, 0x1 ;  /* 0x0000000107077836 */ /* 0x000fe20000000000 */
[----:B------:R-:W-:Y:S04]  /*132f0*/  BSSY B1, `(.L_x_4735) ;  /* 0x000009a000017945 */ /* 0x000fe80003800000 */
[----:B------:R-:W-:-:S04]  /*13300*/  ISETP.NE.AND P0, PT, R7, 0x2, PT ;  /* 0x000000020700780c */ /* 0x000fc80003f05270 */
[----:B------:R-:W-:Y:S02]  /*13310*/  SEL R19, R7, RZ, P0 ;  /* 0x000000ff07137207 */ /* 0x000fe40000000000 */
[----:B--2---:R-:W-:Y:S02]  /*13320*/  LOP3.LUT P2, RZ, R2, 0x1, RZ, 0xc0, !PT ;  /* 0x0000000102ff7812 */ /* 0x004fe4000784c0ff */
        /* <DEDUP_REMOVED lines=29> */
.L_x_4737:
        /* <DEDUP_REMOVED lines=8> */
.L_x_4811:
[----:B------:R-:W-:Y:S05]  /*13580*/  BSYNC B2 ;  /* 0x0000000000027941 */ /* 0x000fea0003800000 */
.L_x_4738:
        /* <DEDUP_REMOVED lines=9> */
.L_x_4741:
[----:B------:R-:W-:Y:S05]  /*13620*/  BSYNC B2 ;  /* 0x0000000000027941 */ /* 0x000fea0003800000 */
.L_x_4740:
        /* <DEDUP_REMOVED lines=12> */
.L_x_4742:
        /* <DEDUP_REMOVED lines=13> */
.L_x_4812:
[----:B------:R-:W-:Y:S05]  /*137c0*/  BSYNC B2 ;  /* 0x0000000000027941 */ /* 0x000fea0003800000 */
.L_x_4743:
        /* <DEDUP_REMOVED lines=11> */
.L_x_4746:
[----:B------:R-:W-:Y:S05]  /*13880*/  BSYNC B2 ;  /* 0x0000000000027941 */ /* 0x000fea0003800000 */
.L_x_4745:
        /* <DEDUP_REMOVED lines=9> */
.L_x_4747:
        /* <DEDUP_REMOVED lines=15> */
.L_x_4748:
        /* <DEDUP_REMOVED lines=15> */
.L_x_4749:
        /* <DEDUP_REMOVED lines=15> */
.L_x_4750:
        /* <DEDUP_REMOVED lines=10> */
.L_x_4736:
[----:B------:R-:W-:Y:S05]  /*13c90*/  BSYNC B1 ;  /* 0x0000000000017941 */ /* 0x000fea0003800000 */
.L_x_4735:
[----:B------:R-:W2:Y:S01]  /*13ca0*/  LDL R5, [R1+0x20] ;  /* 0x0000200001057983 */ /* 0x000ea20000100800 */
[----:B------:R-:W-:Y:S01]  /*13cb0*/  VIADD R0, R0, 0xfffffffe ;  /* 0xfffffffe00007836 */ /* 0x000fe20000000000 */
[----:B--2---:R-:W-:-:S13]  /*13cc0*/  ISETP.GT.AND P0, PT, R6, R5, PT ;  /* 0x000000050600720c */ /* 0x004fda0003f04270 */
[----:B------:R-:W-:Y:S05]  /*13cd0*/  @P0 BRA `(.L_x_4751) ;  /* 0xffffffec00080947 */ /* 0x000fea000383ffff */
.L_x_4700:
[----:B------:R-:W-:Y:S05]  /*13ce0*/  BSYNC B0 ;  /* 0x0000000000007941 */ /* 0x000fea0003800000 */
.L_x_4699:
        /* <DEDUP_REMOVED lines=20> */
[----:B-1----:R-:W1:Y:S01]  /*13e30*/  POPC R7, R4 ;  /* 0x0000000400077309 */ /* 0x002e620000000000 */
[----:B--2---:R-:W1:Y:S02]  /*13e40*/  SHFL.IDX PT, R0, R3, R0, 0x1f ;  /* 0x00001f0003007589 */ /* 0x004e6400000e0000 */
[----:B-1----:R-:W-:-:S05]  /*13e50*/  IADD3 R0, R0, UR37, R7 ;  /* 0x0000002500007c10 */ /* 0x002fca000fffe007 */
[----:B------:R3:W-:Y:S02]  /*13e60*/  STL [R1], R0 ;  /* 0x0000000001007387 */ /* 0x0007e40000100800 */
.L_x_4753:
[----:B------:R-:W-:Y:S05]  /*13e70*/  BSYNC B0 ;  /* 0x0000000000007941 */ /* 0x000fea0003800000 */
.L_x_4752:
[----:B------:R-:W-:-:S07]  /*13e80*/  SEL R19, R19, RZ, P0 ;  /* 0x000000ff13137207 */ /* 0x000fce0000000000 */
.L_x_4671:
[----:B------:R-:W-:Y:S05]  /*13e90*/  BSYNC B7 ;  /* 0x0000000000077941 */ /* 0x000fea0003800000 */
.L_x_4669:
        /* <DEDUP_REMOVED lines=9> */
[----:B01----:R-:W0:Y:S04]  /*13f30*/  LDS.128 R4, [R18+0x228d0] ;  /* 0x0228d00012047984 */ /* 0x003e280000000c00 */
[----:B0-----:R1:W-:Y:S04]  /*13f40*/  STL.64 [R1], R4 ;  /* 0x0000000401007387 */ /* 0x0013e80000100a00 */
[----:B------:R1:W-:Y:S01]  /*13f50*/  STL.64 [R1+0x8], R6 ;  /* 0x0000080601007387 */ /* 0x0003e20000100a00 */
[----:B------:R-:W-:Y:S06]  /*13f60*/  BAR.ARV 0x4, 0x180 ;  /* 0x0106000000007b1d */ /* 0x000fec0000002000 */
[----:B------:R-:W-:Y:S05]  /*13f70*/  BRA `(.L_x_4755) ;  /* 0x0000001000307947 */ /* 0x000fea0003800000 */
.L_x_4754:
[----:B------:R-:W3:Y:S01]  /*13f80*/  S2R R16, SR_TID.X ;  /* 0x0000000000107919 */ /* 0x000ee20000002100 */
[----:B------:R-:W-:Y:S01]  /*13f90*/  UMOV UR4, 0xffffffff ;  /* 0xffffffff00047882 */ /* 0x000fe20000000000 */
[----:B---3--:R-:W-:-:S04]  /*13fa0*/  LOP3.LUT R16, R16, 0x1f, RZ, 0xc0, !PT ;  /* 0x0000001f10107812 */ /* 0x008fc800078ec0ff */
[----:B------:R-:W-:Y:S01]  /*13fb0*/  ISETP.NE.AND P0, PT, R16, 0x1f, PT ;  /* 0x0000001f1000780c */ /* 0x000fe20003f05270 */
[----:B------:R-:W-:-:S12]  /*13fc0*/  BRA.DIV UR4, `(.L_x_4756) ;  /* 0x00000026045c7947 */ /* 0x000fd8000b800000 */
[----:B------:R-:W2:Y:S01]  /*13fd0*/  LDL.LU R3, [R1] ;  /* 0x0000000001037983 */ /* 0x000ea20000300800 */
[----:B------:R-:W-:-:S03]  /*13fe0*/  ULDC UR4, c[0x0][0xc3c] ;  /* 0x00030f0000047ab9 */ /* 0x000fc60000000800 */
[----:B------:R-:W3:Y:S01]  /*13ff0*/  LDL R4, [R1+0xc] ;  /* 0x00000c0001047983 */ /* 0x000ee20000100800 */
[----:B--2---:R-:W-:Y:S02]  /*14000*/  IMAD.MOV.U32 R10, RZ, RZ, R3 ;  /* 0x000000ffff0a7224 */ /* 0x004fe400078e0003 */
[----:B---3--:R-:W-:-:S05]  /*14010*/  IMAD.IADD R0, R4, 0x1, R16 ;  /* 0x0000000104007824 */ /* 0x008fca00078e0210 */
[----:B------:R-:W-:-:S13]  /*14020*/  ISETP.GE.OR P1, PT, R0, UR4, !P0 ;  /* 0x0000000400007c0c */ /* 0x000fda000c726670 */
[----:B------:R-:W2:Y:S08]  /*14030*/  @!P1 LDC.64 R2, c[0x0][0xc80] ;  /* 0x00032000ff029b82 */ /* 0x000eb00000000a00 */
[----:B0-----:R-:W0:Y:S01]  /*14040*/  @!P1 LDC.64 R4, c[0x0][0xc78] ;  /* 0x00031e00ff049b82 */ /* 0x001e220000000a00 */
[----:B--2---:R-:W-:-:S05]  /*14050*/  @!P1 IMAD.WIDE R2, R0, 0x4, R2 ;  /* 0x0000000400029825 */ /* 0x004fca00078e0202 */
[----:B-1----:R0:W2:Y:S02]  /*14060*/  @!P1 LDG.E R6, desc[UR38][R2.64] ;  /* 0x0000002602069981 */ /* 0x0020a4000c1e1900 */
[----:B0-----:R-:W-:-:S05]  /*14070*/  @!P1 IMAD.WIDE R2, R0, 0x4, R4 ;  /* 0x0000000400029825 */ /* 0x001fca00078e0204 */
        /* <DEDUP_REMOVED lines=30> */
.L_x_4822:
[----:B------:R-:W-:Y:S02]  /*14260*/  ULDC UR4, c[0x0][0xc38] ;  /* 0x00030e0000047ab9 */ /* 0x000fe40000000800 */
[----:B------:R-:W-:-:S04]  /*14270*/  IMAD.U32 R7, RZ, RZ, UR4 ;  /* 0x00000004ff077e24 */ /* 0x000fc8000f8e00ff */
[----:B-1----:R-:W-:-:S04]  /*14280*/  IMAD R10, R14, R7, RZ ;  /* 0x000000070e0a7224 */ /* 0x002fc800078e02ff */
[----:B------:R-:W-:-:S05]  /*14290*/  IMAD.IADD R4, R9, 0x1, R10 ;  /* 0x0000000109047824 */ /* 0x000fca00078e020a */
[----:B------:R-:W-:-:S13]  /*142a0*/  ISETP.GT.AND P6, PT, R4, R0, PT ;  /* 0x000000000400720c */ /* 0x000fda0003fc4270 */
[----:B------:R-:W-:Y:S05]  /*142b0*/  @P6 BRA `(.L_x_4757) ;  /* 0x0000000000ac6947 */ /* 0x000fea0003800000 */
.L_x_4760:
        /* <DEDUP_REMOVED lines=37> */
.L_x_4830:
[----:B------:R-:W-:Y:S02]  /*14510*/  ULDC UR4, c[0x0][0xc38] ;  /* 0x00030e0000047ab9 */ /* 0x000fe40000000800 */
[----:B------:R-:W-:-:S04]  /*14520*/  IMAD.U32 R7, RZ, RZ, UR4 ;  /* 0x00000004ff077e24 */ /* 0x000fc8000f8e00ff */
[----:B-1----:R-:W-:-:S04]  /*14530*/  IMAD R10, R14, R7, RZ ;  /* 0x000000070e0a7224 */ /* 0x002fc800078e02ff */
[----:B------:R-:W-:-:S05]  /*14540*/  IMAD.IADD R4, R10, 0x1, R4 ;  /* 0x000000010a047824 */ /* 0x000fca00078e0204 */
[----:B------:R-:W-:-:S13]  /*14550*/  ISETP.GT.AND P6, PT, R4, R0, PT ;  /* 0x000000000400720c */ /* 0x000fda0003fc4270 */
[----:B------:R-:W-:Y:S05]  /*14560*/  @!P6 BRA `(.L_x_4760) ;  /* 0xfffffffc0054e947 */ /* 0x000fea000383ffff */
.L_x_4757:
        /* <DEDUP_REMOVED lines=12> */
.L_x_4835:
[----:B------:R-:W-:-:S13]  /*14630*/  ISETP.NE.AND P0, PT, R3, RZ, PT ;  /* 0x000000ff0300720c */ /* 0x000fda0003f05270 */
[----:B------:R-:W-:Y:S05]  /*14640*/  @!P0 BRA `(.L_x_4762) ;  /* 0x0000000000108947 */ /* 0x000fea0003800000 */
[----:B------:R-:W-:Y:S01]  /*14650*/  UMOV UR4, 0xffffffff ;  /* 0xffffffff00047882 */ /* 0x000fe20000000000 */
[----:B------:R-:W-:Y:S02]  /*14660*/  VIADD R12, R9, 0xffffffff ;  /* 0xffffffff090c7836 */ /* 0x000fe40000000000 */
[----:B------:R-:W-:Y:S05]  /*14670*/  BRA.DIV UR4, `(.L_x_4763) ;  /* 0x0000002a04207947 */ /* 0x000fea000b800000 */
[----:B------:R2:W4:Y:S02]  /*14680*/  SHFL.IDX PT, R8, R2, R12, 0x1f ;  /* 0x00001f0c02087589 */ /* 0x00052400000e0000 */
.L_x_4762:
[----:B----4-:R-:W-:Y:S01]  /*14690*/  IMAD R3, R8, R7, R10 ;  /* 0x0000000708037224 */ /* 0x010fe200078e020a */
[----:B------:R-:W-:-:S03]  /*146a0*/  ISETP.NE.AND P0, PT, R6, 0x1, PT ;  /* 0x000000010600780c */ /* 0x000fc60003f05270 */
[----:B------:R-:W-:Y:S01]  /*146b0*/  IMAD.IADD R0, R0, 0x1, -R3 ;  /* 0x0000000100007824 */ /* 0x000fe200078e0a03 */
[----:B------:R4:W-:Y:S09]  /*146c0*/  STL [R1], R3 ;  /* 0x0000000301007387 */ /* 0x0009f20000100800 */
[----:B------:R-:W-:Y:S05]  /*146d0*/  @!P0 BRA `(.L_x_4764) ;  /* 0x0000000000e48947 */ /* 0x000fea0003800000 */
[----:B-1-3--:R-:W-:-:S04]  /*146e0*/  IABS R5, R4 ;  /* 0x0000000400057213 */ /* 0x00afc80000000000 */
[----:B------:R-:W1:Y:S08]  /*146f0*/  I2F.RP R7, R5 ;  /* 0x0000000500077306 */ /* 0x000e700000209400 */
[----:B-1----:R-:W1:Y:S02]  /*14700*/  MUFU.RCP R7, R7 ;  /* 0x0000000700077308 */ /* 0x002e640000001000 */
[----:B-1----:R-:W-:-:S06]  /*14710*/  VIADD R9, R7, 0xffffffe ;  /* 0x0ffffffe07097836 */ /* 0x002fcc0000000000 */
[----:B----4-:R-:W0:Y:S02]  /*14720*/  F2I.FTZ.U32.TRUNC.NTZ R3, R9 ;  /* 0x0000000900037305 */ /* 0x010e24000021f000 */
[----:B0-2---:R-:W-:-:S04]  /*14730*/  IMAD.MOV R2, RZ, RZ, -R3 ;  /* 0x000000ffff027224 */ /* 0x005fc800078e0a03 */
        /* <DEDUP_REMOVED lines=51> */
.L_x_4764:
[----:B-1-3--:R-:W3:Y:S01]  /*14a70*/  LDL R5, [R1+0xc] ;  /* 0x00000c0001057983 */ /* 0x00aee20000100800 */
[----:B0-2-4-:R-:W3:Y:S02]  /*14a80*/  LDC.64 R2, c[0x0][0xc90] ;  /* 0x00032400ff027b82 */ /* 0x015ee40000000a00 */
        /* <DEDUP_REMOVED lines=61> */
.L_x_4765:
[----:B-1----:R-:W-:-:S05]  /*14e60*/  LOP3.LUT R3, RZ, R0, RZ, 0x33, !PT ;  /* 0x00000000ff037212 */ /* 0x002fca00078e33ff */
[----:B------:R-:W-:-:S05]  /*14e70*/  IMAD.IADD R0, R4, 0x1, R3 ;  /* 0x0000000104007824 */ /* 0x000fca00078e0203 */
[----:B------:R2:W-:Y:S01]  /*14e80*/  STL [R1+0x4], R0 ;  /* 0x0000040001007387 */ /* 0x0005e20000100800 */
[----:B------:R-:W-:Y:S05]  /*14e90*/  BRA `(.L_x_4766) ;  /* 0x0000000000287947 */ /* 0x000fea0003800000 */
.L_x_4758:
        /* <DEDUP_REMOVED lines=10> */
.L_x_4766:
[----:B-1----:R-:W3:Y:S04]  /*14f40*/  LDL R3, [R1+0x8] ;  /* 0x0000080001037983 */ /* 0x002ee80000100800 */
[----:B0-----:R-:W4:Y:S04]  /*14f50*/  LDL R2, [R1+0xc] ;  /* 0x00000c0001027983 */ /* 0x001f280000100800 */
[----:B------:R-:W5:Y:S04]  /*14f60*/  LDL R5, [R1+0x4] ;  /* 0x0000040001057983 */ /* 0x000f680000100800 */
[----:B------:R-:W5:Y:S01]  /*14f70*/  LDL R4, [R1] ;  /* 0x0000000001047983 */ /* 0x000f620000100800 */
[----:B--2---:R-:W0:Y:S01]  /*14f80*/  S2R R0, SR_TID.X ;  /* 0x0000000000007919 */ /* 0x004e220000002100 */
[----:B------:R-:W-:Y:S05]  /*14f90*/  WARPSYNC.ALL ;  /* 0x0000000000007948 */ /* 0x000fea0003800000 */
        /* <DEDUP_REMOVED lines=10> */
.L_x_4755:
[----:B------:R-:W3:Y:S01]  /*15040*/  LDL R0, [R1+0xc] ;  /* 0x00000c0001007983 */ /* 0x000ee20000100800 */
[----:B------:R-:W-:Y:S02]  /*15050*/  ULDC UR4, c[0x0][0xc3c] ;  /* 0x00030f0000047ab9 */ /* 0x000fe40000000800 */
[----:B---3--:R-:W-:-:S13]  /*15060*/  ISETP.GE.AND P0, PT, R0, UR4, PT ;  /* 0x0000000400007c0c */ /* 0x008fda000bf06270 */
[----:B------:R-:W-:Y:S05]  /*15070*/  @!P0 BRA `(.L_x_4767) ;  /* 0xffffffa400bc8947 */ /* 0x000fea000383ffff */
[----:B------:R-:W-:Y:S05]  /*15080*/  BSYNC B8 ;  /* 0x0000000000087941 */ /* 0x000fea0003800000 */
.L_x_4663:
        /* <DEDUP_REMOVED lines=12> */
.L_x_4838:
[----:B------:R-:W-:Y:S05]  /*15150*/  BSYNC B0 ;  /* 0x0000000000007941 */ /* 0x000fea0003800000 */
.L_x_4768:
[----:B------:R-:W-:-:S03]  /*15160*/  UMOV UR4, 0xffffffff ;  /* 0xffffffff00047882 */ /* 0x000fc60000000000 */
[----:B------:R-:W-:Y:S05]  /*15170*/  BRA.DIV UR4, `(.L_x_4770) ;  /* 0x0000001e049c7947 */ /* 0x000fea000b800000 */
[----:B------:R-:W1:Y:S02]  /*15180*/  S2R R2, SR_TID.X ;  /* 0x0000000000027919 */ /* 0x000e640000002100 */
[----:B-1----:R-:W-:-:S04]  /*15190*/  SHF.R.U32.HI R2, RZ, 0x5, R2 ;  /* 0x00000005ff027819 */ /* 0x002fc80000011602 */
[----:B------:R-:W-:-:S05]  /*151a0*/  LOP3.LUT R2, R2, 0x3, RZ, 0xc0, !PT ;  /* 0x0000000302027812 */ /* 0x000fca00078ec0ff */
[----:B------:R1:W2:Y:S02]  /*151b0*/  SHFL.IDX PT, R14, R2, RZ, 0x1f ;  /* 0x00001fff020e7589 */ /* 0x0002a400000e0000 */
.L_x_4841:
[----:B--2---:R-:W-:Y:S01]  /*151c0*/  ISETP.NE.AND P0, PT, R14, RZ, PT ;  /* 0x000000ff0e00720c */ /* 0x004fe20003f05270 */
[----:B------:R-:W-:-:S12]  /*151d0*/  BSSY B0, `(.L_x_4771) ;  /* 0x0000025000007945 */ /* 0x000fd80003800000 */
[----:B------:R-:W-:Y:S05]  /*151e0*/  @P0 BRA `(.L_x_4772) ;  /* 0x00000000008c0947 */ /* 0x000fea0003800000 */
[----:B------:R-:W-:-:S03]  /*151f0*/  UMOV UR4, 0xffffffff ;  /* 0xffffffff00047882 */ /* 0x000fc60000000000 */
[----:B------:R-:W-:Y:S05]  /*15200*/  BRA.DIV UR4, `(.L_x_4773) ;  /* 0x0000001e04ac7947 */ /* 0x000fea000b800000 */
[----:B------:R-:W-:-:S13]  /*15210*/  ELECT P6, URZ, PT ;  /* 0x00000000003f782f */ /* 0x000fda00038c0000 */
.L_x_4844:
[----:B------:R-:W-:Y:S05]  /*15220*/  @!P6 BRA `(.L_x_4772) ;  /* 0x00000000007ce947 */ /* 0x000fea0003800000 */
[----:B------:R-:W-:-:S06]  /*15230*/  ULOP3.LUT UR4, UR36, 0x2, URZ, 0xfc, !UPT ;  /* 0x0000000224047892 */ /* 0x000fcc000f8efc3f */
[----:B-1----:R-:W-:-:S05]  /*15240*/  IMAD.U32 R2, RZ, RZ, UR4 ;  /* 0x00000004ff027e24 */ /* 0x002fca000f8e00ff */
[----:B------:R-:W-:-:S13]  /*15250*/  ISETP.NE.AND P2, PT, R2, 0x3, PT ;  /* 0x000000030200780c */ /* 0x000fda0003f45270 */
[----:B------:R-:W-:Y:S05]  /*15260*/  @!P2 BRA `(.L_x_4774) ;  /* 0x000000000004a947 */ /* 0x000fea0003800000 */
[----:B------:R-:W-:Y:S01]  /*15270*/  BPT.TRAP 0x1 ;  /* 0x000000040000795c */ /* 0x000fe20000300000 */
.L_x_4774:
        /* <DEDUP_REMOVED lines=13> */
.L_x_4845:
[----:B------:R-:W1:Y:S02]  /*15350*/  SYNCS.PHASECHK.TRANS64.TRYWAIT P0, [R7+URZ], R2 ;  /* 0x00000002070075a7 */ /* 0x000e64000800017f */
[----:B-1----:R-:W-:Y:S05]  /*15360*/  @!P0 BRA `(.L_x_4776) ;  /* 0x0000001c00888947 */ /* 0x002fea0003800000 */
.L_x_4846:
[----:B------:R-:W-:Y:S05]  /*15370*/  @!P2 BRA `(.L_x_4777) ;  /* 0x000000000004a947 */ /* 0x000fea0003800000 */
[----:B------:R-:W-:Y:S01]  /*15380*/  BPT.TRAP 0x1 ;  /* 0x000000040000795c */ /* 0x000fe20000300000 */
.L_x_4777:
[----:B------:R-:W-:-:S04]  /*15390*/  VIADD R0, R0, 0x22860 ;  /* 0x0002286000007836 */ /* 0x000fc80000000000 */
[----:B------:R-:W-:-:S04]  /*153a0*/  IMAD R4, R19, 0x8, R0 ;  /* 0x0000000813047824 */ /* 0x000fc800078e0200 */
[----:B------:R-:W2:Y:S02]  /*153b0*/  SYNCS.PHASECHK.TRANS64.TRYWAIT P0, [R4+URZ], R5 ;  /* 0x00000005040075a7 */ /* 0x000ea4000800017f */
[----:B--2---:R-:W-:Y:S05]  /*153c0*/  @!P0 BRA `(.L_x_4778) ;  /* 0x0000001c00848947 */ /* 0x004fea0003800000 */
.L_x_4847:
[----:B------:R-:W-:-:S07]  /*153d0*/  IMAD R3, R3, 0x8, R0 ;  /* 0x0000000803037824 */ /* 0x000fce00078e0200 */
.L_x_4779:
[----:B----4-:R4:W0:Y:S02]  /*153e0*/  SYNCS.PHASECHK.TRANS64.TRYWAIT P0, [R3+URZ], R2 ;  /* 0x00000002030075a7 */ /* 0x010824000800017f */
[----:B0-----:R-:W-:Y:S05]  /*153f0*/  @!P0 NANOSLEEP.SYNCS 0x989680 ;  /* 0x009896800000895d */ /* 0x001fea0003900000 */
[----:B------:R-:W0:Y:S02]  /*15400*/  @!P0 SYNCS.PHASECHK.TRANS64 P0, [R3+URZ], R2 ;  /* 0x00000002030085a7 */ /* 0x000e24000800007f */
[----:B0-----:R-:W-:Y:S05]  /*15410*/  @!P0 BRA `(.L_x_4779) ;  /* 0xfffffffc00f08947 */ /* 0x001fea000383ffff */
.L_x_4772:
[----:B------:R-:W-:Y:S05]  /*15420*/  BSYNC B0 ;  /* 0x0000000000007941 */ /* 0x000fea0003800000 */
.L_x_4771:
[----:B------:R-:W-:Y:S05]  /*15430*/  EXIT ;  /* 0x000000000000794d */ /* 0x000fea0003800000 */
.L_x_4602:
[----:B0-----:R0:W1:Y:S02]  /*15440*/  SYNCS.PHASECHK.TRANS64.TRYWAIT P0, [R6+URZ+0x22800], R3 ;  /* 0x02280003060075a7 */ /* 0x001064000800017f */
[----:B-1----:R-:W-:Y:S05]  /*15450*/  @!P0 NANOSLEEP.SYNCS 0x989680 ;  /* 0x009896800000895d */ /* 0x002fea0003900000 */
[----:B------:R-:W1:Y:S02]  /*15460*/  @!P0 SYNCS.PHASECHK.TRANS64 P0, [R6+URZ+0x22800], R3 ;  /* 0x02280003060085a7 */ /* 0x000e64000800007f */
[----:B-1----:R-:W-:Y:S05]  /*15470*/  @!P0 BRA `(.L_x_4602) ;  /* 0xfffffffc00f08947 */ /* 0x002fea000383ffff */
[----:B------:R-:W-:Y:S05]  /*15480*/  BRA `(.L_x_4780) ;  /* 0xfffffecc00487947 */ /* 0x000fea000383ffff */
.L_x_4606:
[----:B--2---:R-:W-:-:S04]  /*15490*/  IMAD.U32 R0, RZ, RZ, UR22 ;  /* 0x00000016ff007e24 */ /* 0x004fc8000f8e00ff */
[----:B------:R2:W3:Y:S03]  /*154a0*/  SYNCS.PHASECHK.TRANS64.TRYWAIT P1, [R0+URZ+0x22830], R9 ;  /* 0x02283009000075a7 */ /* 0x0004e6000802017f */
[----:B---3--:R-:W-:Y:S05]  /*154b0*/  @!P1 NANOSLEEP.SYNCS 0x989680 ;  /* 0x009896800000995d */ /* 0x008fea0003900000 */
[----:B------:R-:W3:Y:S02]  /*154c0*/  @!P1 SYNCS.PHASECHK.TRANS64 P1, [R0+URZ+0x22830], R9 ;  /* 0x02283009000095a7 */ /* 0x000ee4000802007f */
[----:B---3--:R-:W-:Y:S05]  /*154d0*/  @!P1 BRA `(.L_x_4606) ;  /* 0xfffffffc00ec9947 */ /* 0x008fea000383ffff */
[----:B------:R-:W-:Y:S05]  /*154e0*/  BRA `(.L_x_4605) ;  /* 0xfffffecc00707947 */ /* 0x000fea000383ffff */
.L_x_4610:
[----:B-1----:R-:W-:-:S04]  /*154f0*/  IMAD.U32 R10, RZ, RZ, UR22 ;  /* 0x00000016ff0a7e24 */ /* 0x002fc8000f8e00ff */
[----:B------:R1:W2:Y:S03]  /*15500*/  SYNCS.PHASECHK.TRANS64.TRYWAIT P3, [R10+URZ+0x22850], R9 ;  /* 0x022850090a0075a7 */ /* 0x0002a6000806017f */
[----:B--2---:R-:W-:Y:S05]  /*15510*/  @!P3 NANOSLEEP.SYNCS 0x989680 ;  /* 0x009896800000b95d */ /* 0x004fea0003900000 */
[----:B------:R-:W2:Y:S02]  /*15520*/  @!P3 SYNCS.PHASECHK.TRANS64 P3, [R10+URZ+0x22850], R9 ;  /* 0x022850090a00b5a7 */ /* 0x000ea4000806007f */
[----:B--2---:R-:W-:Y:S05]  /*15530*/  @!P3 BRA `(.L_x_4610) ;  /* 0xfffffffc00ecb947 */ /* 0x004fea000383ffff */
[----:B------:R-:W-:Y:S05]  /*15540*/  BRA `(.L_x_4609) ;  /* 0xfffffee800fc7947 */ /* 0x000fea000383ffff */
.L_x_4615:
[----:B--2---:R-:W-:-:S04]  /*15550*/  IMAD.U32 R5, RZ, RZ, UR26 ;  /* 0x0000001aff057e24 */ /* 0x004fc8000f8e00ff */
[----:B------:R2:W3:Y:S03]  /*15560*/  SYNCS.PHASECHK.TRANS64.TRYWAIT P3, [R5+URZ+0x22830], R6 ;  /* 0x02283006050075a7 */ /* 0x0004e6000806017f */
[----:B---3--:R-:W-:Y:S05]  /*15570*/  @!P3 NANOSLEEP.SYNCS 0x989680 ;  /* 0x009896800000b95d */ /* 0x008fea0003900000 */
[----:B------:R-:W3:Y:S02]  /*15580*/  @!P3 SYNCS.PHASECHK.TRANS64 P3, [R5+URZ+0x22830], R6 ;  /* 0x022830060500b5a7 */ /* 0x000ee4000806007f */
[----:B---3--:R-:W-:Y:S05]  /*15590*/  @!P3 BRA `(.L_x_4615) ;  /* 0xfffffffc00ecb947 */ /* 0x008fea000383ffff */
[----:B------:R-:W-:Y:S05]  /*155a0*/  BRA `(.L_x_4614) ;  /* 0xfffffef000387947 */ /* 0x000fea000383ffff */
.L_x_4619:
[----:B-1----:R1:W2:Y:S02]  /*155b0*/  SYNCS.PHASECHK.TRANS64.TRYWAIT P3, [R7+URZ+0x22850], R6 ;  /* 0x02285006070075a7 */ /* 0x0022a4000806017f */
[----:B--2---:R-:W-:Y:S05]  /*155c0*/  @!P3 NANOSLEEP.SYNCS 0x989680 ;  /* 0x009896800000b95d */ /* 0x004fea0003900000 */
[----:B------:R-:W2:Y:S02]  /*155d0*/  @!P3 SYNCS.PHASECHK.TRANS64 P3, [R7+URZ+0x22850], R6 ;  /* 0x022850060700b5a7 */ /* 0x000ea4000806007f */
[----:B--2---:R-:W-:Y:S05]  /*155e0*/  @!P3 BRA `(.L_x_4619) ;  /* 0xfffffffc00f0b947 */ /* 0x004fea000383ffff */
[----:B------:R-:W-:Y:S05]  /*155f0*/  BRA `(.L_x_4618) ;  /* 0xffffff1400e07947 */ /* 0x000fea000383ffff */
.L_x_4625:
[----:B-1----:R-:W-:-:S04]  /*15600*/  IMAD.U32 R5, RZ, RZ, UR25 ;  /* 0x00000019ff057e24 */ /* 0x002fc8000f8e00ff */
[----:B------:R1:W2:Y:S03]  /*15610*/  SYNCS.PHASECHK.TRANS64.TRYWAIT P1, [R5+URZ+0x22830], R6 ;  /* 0x02283006050075a7 */ /* 0x0002a6000802017f */
[----:B--2---:R-:W-:Y:S05]  /*15620*/  @!P1 NANOSLEEP.SYNCS 0x989680 ;  /* 0x009896800000995d */ /* 0x004fea0003900000 */
[----:B------:R-:W2:Y:S02]  /*15630*/  @!P1 SYNCS.PHASECHK.TRANS64 P1, [R5+URZ+0x22830], R6 ;  /* 0x02283006050095a7 */ /* 0x000ea4000802007f */
[----:B--2---:R-:W-:Y:S05]  /*15640*/  @!P1 BRA `(.L_x_4625) ;  /* 0xfffffffc00ec9947 */ /* 0x004fea000383ffff */
[----:B------:R-:W-:Y:S05]  /*15650*/  BRA `(.L_x_4624) ;  /* 0xffffff1800f47947 */ /* 0x000fea000383ffff */
.L_x_4629:
[----:B-1----:R1:W2:Y:S02]  /*15660*/  SYNCS.PHASECHK.TRANS64.TRYWAIT P1, [R12+URZ+0x22850], R6 ;  /* 0x022850060c0075a7 */ /* 0x0022a4000802017f */
[----:B--2---:R-:W-:Y:S05]  /*15670*/  @!P1 NANOSLEEP.SYNCS 0x989680 ;  /* 0x009896800000995d */ /* 0x004fea0003900000 */
[----:B------:R-:W2:Y:S02]  /*15680*/  @!P1 SYNCS.PHASECHK.TRANS64 P1, [R12+URZ+0x22850], R6 ;  /* 0x022850060c0095a7 */ /* 0x000ea4000802007f */
[----:B--2---:R-:W-:Y:S05]  /*15690*/  @!P1 BRA `(.L_x_4629) ;  /* 0xfffffffc00f09947 */ /* 0x004fea000383ffff */
[----:B------:R-:W-:Y:S05]  /*156a0*/  BRA `(.L_x_4628) ;  /* 0xffffff3800947947 */ /* 0x000fea000383ffff */
.L_x_4677:
[----:B------:R-:W0:Y:S01]  /*156b0*/  S2R R4, SR_TID.X ;  /* 0x0000000000047919 */ /* 0x000e220000002100 */
[----:B------:R-:W-:Y:S01]  /*156c0*/  BSSY B0, `(.L_x_4781) ;  /* 0x000000a000007945 */ /* 0x000fe20003800000 */
[----:B------:R-:W-:Y:S02]  /*156d0*/  IMAD.MOV.U32 R12, RZ, RZ, RZ ;  /* 0x000000ffff0c7224 */ /* 0x000fe400078e00ff */
[----:B------:R-:W-:Y:S02]  /*156e0*/  IMAD.MOV.U32 R11, RZ, RZ, 0x1f ;  /* 0x0000001fff0b7424 */ /* 0x000fe400078e00ff */
[----:B------:R-:W-:Y:S01]  /*156f0*/  IMAD.MOV.U32 R15, RZ, RZ, -0x1 ;  /* 0xffffffffff0f7424 */ /* 0x000fe200078e00ff */
[----:B0-----:R-:W-:-:S04]  /*15700*/  SHF.R.U32.HI R4, RZ, 0x5, R4 ;  /* 0x00000005ff047819 */ /* 0x001fc80000011604 */
[----:B------:R-:W-:-:S05]  /*15710*/  LOP3.LUT R4, R4, 0x3, RZ, 0xc0, !PT ;  /* 0x0000000304047812 */ /* 0x000fca00078ec0ff */
[----:B------:R-:W-:-:S07]  /*15720*/  IMAD.MOV.U32 R13, RZ, RZ, R4 ;  /* 0x000000ffff0d7224 */ /* 0x000fce00078e0004 */
[----:B--2---:R-:W-:Y:S05]  /*15730*/  WARPSYNC.COLLECTIVE R15, `(.L_x_4782) ;  /* 0x000000000f087348 */ /* 0x004fea0003c00000 */
[----:B------:R0:W1:Y:S02]  /*15740*/  SHFL.IDX P6, R14, R13, R12, R11 ;  /* 0x0000000c0d0e7389 */ /* 0x00006400000c000b */
[----:B012---:R-:W-:Y:S01]  /*15750*/  ENDCOLLECTIVE ;  /* 0x000000000000791b */ /* 0x007fe20003800000 */
.L_x_4782:
[----:B------:R-:W-:Y:S05]  /*15760*/  BSYNC B0 ;  /* 0x0000000000007941 */ /* 0x000fea0003800000 */
.L_x_4781:
[----:B------:R-:W-:Y:S05]  /*15770*/  BRA `(.L_x_4783) ;  /* 0xffffffac00d87947 */ /* 0x000fea000383ffff */
.L_x_4679:
[----:B------:R-:W-:Y:S01]  /*15780*/  BSSY B0, `(.L_x_4784) ;  /* 0x0000006000007945 */ /* 0x000fe20003800000 */
[----:B------:R-:W-:-:S07]  /*15790*/  IMAD.MOV.U32 R15, RZ, RZ, -0x1 ;  /* 0xffffffffff0f7424 */ /* 0x000fce00078e00ff */
[----:B0-2---:R-:W-:Y:S05]  /*157a0*/  WARPSYNC.COLLECTIVE R15, `(.L_x_4785) ;  /* 0x000000000f0c7348 */ /* 0x005fea0003c00000 */
[----:B------:R-:W-:Y:S02]  /*157b0*/  ELECT P6, UR62, PT ;  /* 0x00000000003e782f */ /* 0x000fe400038c0000 */
[----:B------:R-:W-:Y:S01]  /*157c0*/  MOV R14, UR62 ;  /* 0x0000003e000e7c02 */ /* 0x000fe20008000f00 */
[----:B0-2---:R-:W-:Y:S10]  /*157d0*/  ENDCOLLECTIVE ;  /* 0x000000000000791b */ /* 0x005ff40003800000 */
.L_x_4785:
[----:B------:R-:W-:Y:S05]  /*157e0*/  BSYNC B0 ;  /* 0x0000000000007941 */ /* 0x000fea0003800000 */
.L_x_4784:
[----:B------:R-:W-:Y:S05]  /*157f0*/  BRA `(.L_x_4786) ;  /* 0xffffffac00e47947 */ /* 0x000fea000383ffff */
.L_x_4681:
[----:B0-----:R0:W1:Y:S02]  /*15800*/  SYNCS.PHASECHK.TRANS64.TRYWAIT P0, [R0+URZ+0x22840], R2 ;  /* 0x02284002000075a7 */ /* 0x001064000800017f */
[----:B-1----:R-:W-:Y:S05]  /*15810*/  @!P0 NANOSLEEP.SYNCS 0x989680 ;  /* 0x009896800000895d */ /* 0x002fea0003900000 */
[----:B------:R-:W1:Y:S02]  /*15820*/  @!P0 SYNCS.PHASECHK.TRANS64 P0, [R0+URZ+0x22840], R2 ;  /* 0x02284002000085a7 */ /* 0x000e64000800007f */
[----:B-1----:R-:W-:Y:S05]  /*15830*/  @!P0 BRA `(.L_x_4681) ;  /* 0xfffffffc00f08947 */ /* 0x002fea000383ffff */
[----:B------:R-:W-:Y:S05]  /*15840*/  BRA `(.L_x_4787) ;  /* 0xffffffb000447947 */ /* 0x000fea000383ffff */
.L_x_4685:
[----:B------:R-:W2:Y:S01]  /*15850*/  LDL.LU R11, [R1+0x44] ;  /* 0x00004400010b7983 */ /* 0x000ea20000300800 */
[----:B------:R-:W-:Y:S02]  /*15860*/  IMAD.MOV.U32 R13, RZ, RZ, R0 ;  /* 0x000000ffff0d7224 */ /* 0x000fe400078e0000 */
[----:B------:R-:W-:Y:S01]  /*15870*/  IMAD.MOV.U32 R12, RZ, RZ, RZ ;  /* 0x000000ffff0c7224 */ /* 0x000fe200078e00ff */
[----:B------:R-:W0:Y:S01]  /*15880*/  S2R R5, SR_TID.X ;  /* 0x0000000000057919 */ /* 0x000e220000002100 */
[----:B------:R-:W-:Y:S01]  /*15890*/  IMAD.MOV.U32 R15, RZ, RZ, -0x1 ;  /* 0xffffffffff0f7424 */ /* 0x000fe200078e00ff */
[----:B0-----:R-:W-:-:S04]  /*158a0*/  LOP3.LUT R5, R5, 0x7f, RZ, 0xc0, !PT ;  /* 0x0000007f05057812 */ /* 0x001fc800078ec0ff */
[----:B------:R-:W-:-:S05]  /*158b0*/  SHF.R.U32.HI R5, RZ, 0x3, R5 ;  /* 0x00000003ff057819 */ /* 0x000fca0000011605 */
[----:B------:R-:W-:-:S04]  /*158c0*/  IMAD R4, R8, 0x80, R5 ;  /* 0x0000008008047824 */ /* 0x000fc800078e0205 */
[C---:B------:R-:W-:Y:S02]  /*158d0*/  VIADD R5, R4.reuse, 0x10 ;  /* 0x0000001004057836 */ /* 0x040fe40000000000 */
[----:B------:R-:W-:Y:S02]  /*158e0*/  VIADD R8, R4, 0x60 ;  /* 0x0000006004087836 */ /* 0x000fe40000000000 */
[----:B--2---:R-:W-:Y:S02]  /*158f0*/  IMAD R3, R11, R7, RZ ;  /* 0x000000070b037224 */ /* 0x004fe400078e02ff */
[----:B------:R-:W-:-:S03]  /*15900*/  IMAD.MOV.U32 R11, RZ, RZ, 0x181f ;  /* 0x0000181fff0b7424 */ /* 0x000fc600078e00ff */
[----:B------:R-:W-:-:S13]  /*15910*/  ISETP.GE.AND P1, PT, R4, R3, PT ;  /* 0x000000030400720c */ /* 0x000fda0003f26270 */
[----:B-----5:R-:W-:Y:S05]  /*15920*/  WARPSYNC.COLLECTIVE R15, `(.L_x_4788) ;  /* 0x000000000f087348 */ /* 0x020fea0003c00000 */
[----:B------:R0:W1:Y:S02]  /*15930*/  SHFL.IDX P6, R14, R13, R12, R11 ;  /* 0x0000000c0d0e7389 */ /* 0x00006400000c000b */
[----:B01---5:R-:W-:Y:S01]  /*15940*/  ENDCOLLECTIVE ;  /* 0x000000000000791b */ /* 0x023fe20003800000 */
.L_x_4788:
[----:B------:R-:W-:Y:S02]  /*15950*/  IMAD.MOV.U32 R13, RZ, RZ, R2 ;  /* 0x000000ffff0d7224 */ /* 0x000fe400078e0002 */
[----:B------:R-:W-:-:S07]  /*15960*/  IMAD.MOV.U32 R6, RZ, RZ, R14 ;  /* 0x000000ffff067224 */ /* 0x000fce00078e000e */
[----:B------:R-:W-:Y:S05]  /*15970*/  WARPSYNC.COLLECTIVE R15, `(.L_x_4789) ;  /* 0x000000000f087348 */ /* 0x000fea0003c00000 */
[----:B------:R0:W1:Y:S02]  /*15980*/  SHFL.IDX P6, R14, R13, R12, R11 ;  /* 0x0000000c0d0e7389 */ /* 0x00006400000c000b */
[----:B01----:R-:W-:Y:S01]  /*15990*/  ENDCOLLECTIVE ;  /* 0x000000000000791b */ /* 0x003fe20003800000 */
.L_x_4789:
[----:B------:R-:W-:Y:S02]  /*159a0*/  IMAD.MOV.U32 R13, RZ, RZ, R0 ;  /* 0x000000ffff0d7224 */ /* 0x000fe400078e0000 */
[----:B------:R-:W-:Y:S02]  /*159b0*/  IMAD.MOV.U32 R12, RZ, RZ, 0x1 ;  /* 0x00000001ff0c7424 */ /* 0x000fe400078e00ff */
[----:B------:R-:W-:-:S07]  /*159c0*/  IMAD.MOV.U32 R7, RZ, RZ, R14 ;  /* 0x000000ffff077224 */ /* 0x000fce00078e000e */
[----:B------:R-:W-:Y:S05]  /*159d0*/  WARPSYNC.COLLECTIVE R15, `(.L_x_4790) ;  /* 0x000000000f087348 */ /* 0x000fea0003c00000 */
[----:B------:R0:W1:Y:S02]  /*159e0*/  SHFL.IDX P6, R14, R13, R12, R11 ;  /* 0x0000000c0d0e7389 */ /* 0x00006400000c000b */
[----:B01----:R-:W-:Y:S01]  /*159f0*/  ENDCOLLECTIVE ;  /* 0x000000000000791b */ /* 0x003fe20003800000 */
.L_x_4790:
        /* <DEDUP_REMOVED lines=15> */
.L_x_4791:
[----:B------:R-:W-:Y:S02]  /*15af0*/  IMAD.MOV.U32 R13, RZ, RZ, R0 ;  /* 0x000000ffff0d7224 */ /* 0x000fe400078e0000 */
[----:B------:R-:W-:Y:S02]  /*15b00*/  IMAD.MOV.U32 R12, RZ, RZ, 0x2 ;  /* 0x00000002ff0c7424 */ /* 0x000fe400078e00ff */
[----:B------:R-:W-:-:S07]  /*15b10*/  IMAD.MOV.U32 R5, RZ, RZ, R14 ;  /* 0x000000ffff057224 */ /* 0x000fce00078e000e */
[----:B------:R-:W-:Y:S05]  /*15b20*/  WARPSYNC.COLLECTIVE R15, `(.L_x_4792) ;  /* 0x000000000f087348 */ /* 0x000fea0003c00000 */
[----:B------:R0:W1:Y:S02]  /*15b30*/  SHFL.IDX P6, R14, R13, R12, R11 ;  /* 0x0000000c0d0e7389 */ /* 0x00006400000c000b */
[----:B01----:R-:W-:Y:S01]  /*15b40*/  ENDCOLLECTIVE ;  /* 0x000000000000791b */ /* 0x003fe20003800000 */
.L_x_4792:
        /* <DEDUP_REMOVED lines=15> */
.L_x_4793:
[----:B------:R-:W-:Y:S02]  /*15c40*/  IMAD.MOV.U32 R13, RZ, RZ, R0 ;  /* 0x000000ffff0d7224 */ /* 0x000fe400078e0000 */
[----:B------:R-:W-:Y:S02]  /*15c50*/  IMAD.MOV.U32 R12, RZ, RZ, 0x3 ;  /* 0x00000003ff0c7424 */ /* 0x000fe400078e00ff */
[----:B------:R-:W-:-:S07]  /*15c60*/  IMAD.MOV.U32 R5, RZ, RZ, R14 ;  /* 0x000000ffff057224 */ /* 0x000fce00078e000e */
[----:B------:R-:W-:Y:S05]  /*15c70*/  WARPSYNC.COLLECTIVE R15, `(.L_x_4794) ;  /* 0x000000000f087348 */ /* 0x000fea0003c00000 */
[----:B------:R0:W1:Y:S02]  /*15c80*/  SHFL.IDX P6, R14, R13, R12, R11 ;  /* 0x0000000c0d0e7389 */ /* 0x00006400000c000b */
[----:B01----:R-:W-:Y:S01]  /*15c90*/  ENDCOLLECTIVE ;  /* 0x000000000000791b */ /* 0x003fe20003800000 */
.L_x_4794:
        /* <DEDUP_REMOVED lines=15> */
.L_x_4795:
[----:B------:R-:W-:Y:S02]  /*15d90*/  IMAD.MOV.U32 R13, RZ, RZ, R0 ;  /* 0x000000ffff0d7224 */ /* 0x000fe400078e0000 */
[----:B------:R-:W-:Y:S02]  /*15da0*/  IMAD.MOV.U32 R12, RZ, RZ, 0x4 ;  /* 0x00000004ff0c7424 */ /* 0x000fe400078e00ff */
[----:B------:R-:W-:-:S07]  /*15db0*/  IMAD.MOV.U32 R5, RZ, RZ, R14 ;  /* 0x000000ffff057224 */ /* 0x000fce00078e000e */
[----:B------:R-:W-:Y:S05]  /*15dc0*/  WARPSYNC.COLLECTIVE R15, `(.L_x_4796) ;  /* 0x000000000f087348 */ /* 0x000fea0003c00000 */
[----:B------:R0:W1:Y:S02]  /*15dd0*/  SHFL.IDX P6, R14, R13, R12, R11 ;  /* 0x0000000c0d0e7389 */ /* 0x00006400000c000b */
[----:B01----:R-:W-:Y:S01]  /*15de0*/  ENDCOLLECTIVE ;  /* 0x000000000000791b */ /* 0x003fe20003800000 */
.L_x_4796:
        /* <DEDUP_REMOVED lines=15> */
.L_x_4797:
[----:B------:R-:W-:Y:S02]  /*15ee0*/  IMAD.MOV.U32 R13, RZ, RZ, R0 ;  /* 0x000000ffff0d7224 */ /* 0x000fe400078e0000 */
[----:B------:R-:W-:Y:S02]  /*15ef0*/  IMAD.MOV.U32 R12, RZ, RZ, 0x5 ;  /* 0x00000005ff0c7424 */ /* 0x000fe400078e00ff */
[----:B------:R-:W-:-:S07]  /*15f00*/  IMAD.MOV.U32 R5, RZ, RZ, R14 ;  /* 0x000000ffff057224 */ /* 0x000fce00078e000e */
[----:B------:R-:W-:Y:S05]  /*15f10*/  WARPSYNC.COLLECTIVE R15, `(.L_x_4798) ;  /* 0x000000000f087348 */ /* 0x000fea0003c00000 */
[----:B------:R0:W1:Y:S02]  /*15f20*/  SHFL.IDX P6, R14, R13, R12, R11 ;  /* 0x0000000c0d0e7389 */ /* 0x00006400000c000b */
[----:B01----:R-:W-:Y:S01]  /*15f30*/  ENDCOLLECTIVE ;  /* 0x000000000000791b */ /* 0x003fe20003800000 */
.L_x_4798:
        /* <DEDUP_REMOVED lines=15> */
.L_x_4799:
[----:B------:R-:W-:Y:S02]  /*16030*/  IMAD.MOV.U32 R13, RZ, RZ, R0 ;  /* 0x000000ffff0d7224 */ /* 0x000fe400078e0000 */
[----:B------:R-:W-:Y:S02]  /*16040*/  IMAD.MOV.U32 R12, RZ, RZ, 0x6 ;  /* 0x00000006ff0c7424 */ /* 0x000fe400078e00ff */
[----:B------:R-:W-:-:S07]  /*16050*/  IMAD.MOV.U32 R5, RZ, RZ, R14 ;  /* 0x000000ffff057224 */ /* 0x000fce00078e000e */
[----:B------:R-:W-:Y:S05]  /*16060*/  WARPSYNC.COLLECTIVE R15, `(.L_x_4800) ;  /* 0x000000000f087348 */ /* 0x000fea0003c00000 */
[----:B------:R0:W1:Y:S02]  /*16070*/  SHFL.IDX P6, R14, R13, R12, R11 ;  /* 0x0000000c0d0e7389 */ /* 0x00006400000c000b */
[----:B01----:R-:W-:Y:S01]  /*16080*/  ENDCOLLECTIVE ;  /* 0x000000000000791b */ /* 0x003fe20003800000 */
.L_x_4800:
        /* <DEDUP_REMOVED lines=14> */
.L_x_4801:
[----:B------:R-:W-:Y:S02]  /*16170*/  IMAD.MOV.U32 R13, RZ, RZ, R0 ;  /* 0x000000ffff0d7224 */ /* 0x000fe400078e0000 */
[----:B------:R-:W-:Y:S02]  /*16180*/  IMAD.MOV.U32 R12, RZ, RZ, 0x7 ;  /* 0x00000007ff0c7424 */ /* 0x000fe400078e00ff */
[----:B------:R-:W-:-:S07]  /*16190*/  IMAD.MOV.U32 R5, RZ, RZ, R14 ;  /* 0x000000ffff057224 */ /* 0x000fce00078e000e */
[----:B------:R-:W-:Y:S05]  /*161a0*/  WARPSYNC.COLLECTIVE R15, `(.L_x_4802) ;  /* 0x000000000f087348 */ /* 0x000fea0003c00000 */
[----:B------:R0:W1:Y:S02]  /*161b0*/  SHFL.IDX P6, R14, R13, R12, R11 ;  /* 0x0000000c0d0e7389 */ /* 0x00006400000c000b */
[----:B01----:R-:W-:Y:S01]  /*161c0*/  ENDCOLLECTIVE ;  /* 0x000000000000791b */ /* 0x003fe20003800000 */
.L_x_4802:
        /* <DEDUP_REMOVED lines=13> */
.L_x_4803:
[----:B------:R-:W-:Y:S01]  /*162a0*/  IMAD.MOV.U32 R2, RZ, RZ, R14 ;  /* 0x000000ffff027224 */ /* 0x000fe200078e000e */
[----:B------:R-:W-:Y:S06]  /*162b0*/  BRA `(.L_x_4804) ;  /* 0xffffffb000d07947 */ /* 0x000fec000383ffff */
.L_x_4688:
[----:B0-----:R0:W2:Y:S02]  /*162c0*/  SYNCS.PHASECHK.TRANS64.TRYWAIT P0, [R18+URZ+0x22820], R0 ;  /* 0x02282000120075a7 */ /* 0x0010a4000800017f */
[----:B--2---:R-:W-:Y:S05]  /*162d0*/  @!P0 NANOSLEEP.SYNCS 0x989680 ;  /* 0x009896800000895d */ /* 0x004fea0003900000 */
[----:B------:R-:W2:Y:S02]  /*162e0*/  @!P0 SYNCS.PHASECHK.TRANS64 P0, [R18+URZ+0x22820], R0 ;  /* 0x02282000120085a7 */ /* 0x000ea4000800007f */
[----:B--2---:R-:W-:Y:S05]  /*162f0*/  @!P0 BRA `(.L_x_4688) ;  /* 0xfffffffc00f08947 */ /* 0x004fea000383ffff */
[----:B------:R-:W-:Y:S05]  /*16300*/  BRA `(.L_x_4805) ;  /* 0xffffffb4002c7947 */ /* 0x000fea000383ffff */
.L_x_4692:
[----:B0-----:R0:W2:Y:S02]  /*16310*/  SYNCS.PHASECHK.TRANS64.TRYWAIT P0, [R2+URZ+0x22860], R0 ;  /* 0x02286000020075a7 */ /* 0x0010a4000800017f */
[----:B--2---:R-:W-:Y:S05]  /*16320*/  @!P0 NANOSLEEP.SYNCS 0x989680 ;  /* 0x009896800000895d */ /* 0x004fea0003900000 */
[----:B------:R-:W2:Y:S02]  /*16330*/  @!P0 SYNCS.PHASECHK.TRANS64 P0, [R2+URZ+0x22860], R0 ;  /* 0x02286000020085a7 */ /* 0x000ea4000800007f */
[----:B--2---:R-:W-:Y:S05]  /*16340*/  @!P0 BRA `(.L_x_4692) ;  /* 0xfffffffc00f08947 */ /* 0x004fea000383ffff */
[----:B------:R-:W-:Y:S05]  /*16350*/  BRA `(.L_x_4806) ;  /* 0xffffffb400507947 */ /* 0x000fea000383ffff */
.L_x_4707:
[----:B--2---:R2:W3:Y:S02]  /*16360*/  SYNCS.PHASECHK.TRANS64.TRYWAIT P0, [R3+URZ+0x22840], R2 ;  /* 0x02284002030075a7 */ /* 0x0044e4000800017f */
[----:B---3--:R-:W-:Y:S05]  /*16370*/  @!P0 NANOSLEEP.SYNCS 0x989680 ;  /* 0x009896800000895d */ /* 0x008fea0003900000 */
[----:B------:R-:W3:Y:S02]  /*16380*/  @!P0 SYNCS.PHASECHK.TRANS64 P0, [R3+URZ+0x22840], R2 ;  /* 0x02284002030085a7 */ /* 0x000ee4000800007f */
[----:B---3--:R-:W-:Y:S05]  /*16390*/  @!P0 BRA `(.L_x_4707) ;  /* 0xfffffffc00f08947 */ /* 0x008fea000383ffff */
[----:B------:R-:W-:Y:S05]  /*163a0*/  BRA `(.L_x_4807) ;  /* 0xffffffbc00707947 */ /* 0x000fea000383ffff */
.L_x_4712:
[----:B0-----:R0:W1:Y:S02]  /*163b0*/  SYNCS.PHASECHK.TRANS64.TRYWAIT P0, [R3+URZ+0x22860], R2 ;  /* 0x02286002030075a7 */ /* 0x001064000800017f */
[----:B-1----:R-:W-:Y:S05]  /*163c0*/  @!P0 NANOSLEEP.SYNCS 0x989680 ;  /* 0x009896800000895d */ /* 0x002fea0003900000 */
[----:B------:R-:W1:Y:S02]  /*163d0*/  @!P0 SYNCS.PHASECHK.TRANS64 P0, [R3+URZ+0x22860], R2 ;  /* 0x02286002030085a7 */ /* 0x000e64000800007f */
[----:B-1----:R-:W-:Y:S05]  /*163e0*/  @!P0 BRA `(.L_x_4712) ;  /* 0xfffffffc00f08947 */ /* 0x002fea000383ffff */
[----:B------:R-:W-:Y:S05]  /*163f0*/  BRA `(.L_x_4808) ;  /* 0xffffffbc00ec7947 */ /* 0x000fea000383ffff */
.L_x_4723:
[----:B-1----:R1:W2:Y:S02]  /*16400*/  SYNCS.PHASECHK.TRANS64.TRYWAIT P0, [R4+URZ+0x22840], R2 ;  /* 0x02284002040075a7 */ /* 0x0022a4000800017f */
[----:B--2---:R-:W-:Y:S05]  /*16410*/  @!P0 NANOSLEEP.SYNCS 0x989680 ;  /* 0x009896800000895d */ /* 0x004fea0003900000 */
[----:B------:R-:W2:Y:S02]  /*16420*/  @!P0 SYNCS.PHASECHK.TRANS64 P0, [R4+URZ+0x22840], R2 ;  /* 0x02284002040085a7 */ /* 0x000ea4000800007f */
[----:B--2---:R-:W-:Y:S05]  /*16430*/  @!P0 BRA `(.L_x_4723) ;  /* 0xfffffffc00f08947 */ /* 0x004fea000383ffff */
[----:B------:R-:W-:Y:S05]  /*16440*/  BRA `(.L_x_4809) ;  /* 0xffffffc400d87947 */ /* 0x000fea000383ffff */
.L_x_4728:
[----:B0-----:R0:W2:Y:S02]  /*16450*/  SYNCS.PHASECHK.TRANS64.TRYWAIT P0, [R4+URZ+0x22860], R2 ;  /* 0x02286002040075a7 */ /* 0x0010a4000800017f */
[----:B--2---:R-:W-:Y:S05]  /*16460*/  @!P0 NANOSLEEP.SYNCS 0x989680 ;  /* 0x009896800000895d */ /* 0x004fea0003900000 */
[----:B------:R-:W2:Y:S02]  /*16470*/  @!P0 SYNCS.PHASECHK.TRANS64 P0, [R4+URZ+0x22860], R2 ;  /* 0x02286002040085a7 */ /* 0x000ea4000800007f */
[----:B--2---:R-:W-:Y:S05]  /*16480*/  @!P0 BRA `(.L_x_4728) ;  /* 0xfffffffc00f08947 */ /* 0x004fea000383ffff */
[----:B------:R-:W-:Y:S05]  /*16490*/  BRA `(.L_x_4810) ;  /* 0xffffffc800547947 */ /* 0x000fea000383ffff */
.L_x_4739:
[----:B--2---:R2:W3:Y:S02]  /*164a0*/  SYNCS.PHASECHK.TRANS64.TRYWAIT P0, [R2+URZ+0x22840], R3 ;  /* 0x02284003020075a7 */ /* 0x0044e4000800017f */
[----:B---3--:R-:W-:Y:S05]  /*164b0*/  @!P0 NANOSLEEP.SYNCS 0x989680 ;  /* 0x009896800000895d */ /* 0x008fea0003900000 */
[----:B------:R-:W3:Y:S02]  /*164c0*/  @!P0 SYNCS.PHASECHK.TRANS64 P0, [R2+URZ+0x22840], R3 ;  /* 0x02284003020085a7 */ /* 0x000ee4000800007f */
[----:B---3--:R-:W-:Y:S05]  /*164d0*/  @!P0 BRA `(.L_x_4739) ;  /* 0xfffffffc00f08947 */ /* 0x008fea000383ffff */
[----:B------:R-:W-:Y:S05]  /*164e0*/  BRA `(.L_x_4811) ;  /* 0xffffffd000247947 */ /* 0x000fea000383ffff */
.L_x_4744:
[----:B---3--:R3:W4:Y:S02]  /*164f0*/  SYNCS.PHASECHK.TRANS64.TRYWAIT P0, [R2+URZ+0x22860], R3 ;  /* 0x02286003020075a7 */ /* 0x008724000800017f */
[----:B----4-:R-:W-:Y:S05]  /*16500*/  @!P0 NANOSLEEP.SYNCS 0x989680 ;  /* 0x009896800000895d */ /* 0x010fea0003900000 */
[----:B------:R-:W4:Y:S02]  /*16510*/  @!P0 SYNCS.PHASECHK.TRANS64 P0, [R2+URZ+0x22860], R3 ;  /* 0x02286003020085a7 */ /* 0x000f24000800007f */
[----:B----4-:R-:W-:Y:S05]  /*16520*/  @!P0 BRA `(.L_x_4744) ;  /* 0xfffffffc00f08947 */ /* 0x010fea000383ffff */
[----:B------:R-:W-:Y:S05]  /*16530*/  BRA `(.L_x_4812) ;  /* 0xffffffd000a07947 */ /* 0x000fea000383ffff */
.L_x_4756:
[----:B------:R-:W3:Y:S01]  /*16540*/  LDL R3, [R1] ;  /* 0x0000000001037983 */ /* 0x000ee20000100800 */
[----:B------:R-:W-:Y:S01]  /*16550*/  BSSY B0, `(.L_x_4813) ;  /* 0x0000008000007945 */ /* 0x000fe20003800000 */
[----:B------:R-:W-:Y:S02]  /*16560*/  IMAD.MOV.U32 R12, RZ, RZ, RZ ;  /* 0x000000ffff0c7224 */ /* 0x000fe400078e00ff */
[----:B------:R-:W-:Y:S02]  /*16570*/  IMAD.MOV.U32 R11, RZ, RZ, 0x1f ;  /* 0x0000001fff0b7424 */ /* 0x000fe400078e00ff */
[----:B------:R-:W-:Y:S02]  /*16580*/  IMAD.MOV.U32 R15, RZ, RZ, -0x1 ;  /* 0xffffffffff0f7424 */ /* 0x000fe400078e00ff */
[----:B---3--:R-:W-:-:S07]  /*16590*/  IMAD.MOV.U32 R13, RZ, RZ, R3 ;  /* 0x000000ffff0d7224 */ /* 0x008fce00078e0003 */
[----:B012---:R-:W-:Y:S05]  /*165a0*/  WARPSYNC.COLLECTIVE R15, `(.L_x_4814) ;  /* 0x000000000f087348 */ /* 0x007fea0003c00000 */
[----:B------:R3:W4:Y:S02]  /*165b0*/  SHFL.IDX P6, R14, R13, R12, R11 ;  /* 0x0000000c0d0e7389 */ /* 0x00072400000c000b */
[----:B01234-:R-:W-:Y:S01]  /*165c0*/  ENDCOLLECTIVE ;  /* 0x000000000000791b */ /* 0x01ffe20003800000 */
.L_x_4814:
[----:B------:R-:W-:Y:S05]  /*165d0*/  BSYNC B0 ;  /* 0x0000000000007941 */ /* 0x000fea0003800000 */
.L_x_4813:
        /* <DEDUP_REMOVED lines=9> */
.L_x_4815:
        /* <DEDUP_REMOVED lines=26> */
.L_x_4816:
[----:B------:R-:W-:Y:S01]  /*16810*/  IMAD.MOV.U32 R12, RZ, RZ, 0x2 ;  /* 0x00000002ff0c7424 */ /* 0x000fe200078e00ff */
[----:B------:R-:W-:-:S05]  /*16820*/  SEL R3, R14, RZ, P1 ;  /* 0x000000ff0e037207 */ /* 0x000fca0000800000 */
[----:B------:R-:W-:-:S04]  /*16830*/  IMAD.IADD R2, R2, 0x1, R3 ;  /* 0x0000000102027824 */ /* 0x000fc800078e0203 */
[----:B------:R-:W-:-:S07]  /*16840*/  IMAD.MOV.U32 R13, RZ, RZ, R2 ;  /* 0x000000ffff0d7224 */ /* 0x000fce00078e0002 */
[----:B------:R-:W-:Y:S05]  /*16850*/  WARPSYNC.COLLECTIVE R15, `(.L_x_4817) ;  /* 0x000000000f087348 */ /* 0x000fea0003c00000 */
[----:B------:R0:W1:Y:S02]  /*16860*/  SHFL.UP P6, R14, R13, R12, R11 ;  /* 0x0400000c0d0e7389 */ /* 0x00006400000c000b */
[----:B01----:R-:W-:Y:S01]  /*16870*/  ENDCOLLECTIVE ;  /* 0x000000000000791b */ /* 0x003fe20003800000 */
.L_x_4817:
[----:B------:R-:W-:Y:S01]  /*16880*/  IMAD.MOV.U32 R12, RZ, RZ, 0x4 ;  /* 0x00000004ff0c7424 */ /* 0x000fe200078e00ff */
[----:B------:R-:W-:-:S05]  /*16890*/  SEL R3, R14, RZ, P2 ;  /* 0x000000ff0e037207 */ /* 0x000fca0001000000 */
[----:B------:R-:W-:-:S04]  /*168a0*/  IMAD.IADD R2, R2, 0x1, R3 ;  /* 0x0000000102027824 */ /* 0x000fc800078e0203 */
[----:B------:R-:W-:-:S07]  /*168b0*/  IMAD.MOV.U32 R13, RZ, RZ, R2 ;  /* 0x000000ffff0d7224 */ /* 0x000fce00078e0002 */
[----:B------:R-:W-:Y:S05]  /*168c0*/  WARPSYNC.COLLECTIVE R15, `(.L_x_4818) ;  /* 0x000000000f087348 */ /* 0x000fea0003c00000 */
[----:B------:R0:W1:Y:S02]  /*168d0*/  SHFL.UP P6, R14, R13, R12, R11 ;  /* 0x0400000c0d0e7389 */ /* 0x00006400000c000b */
[----:B01----:R-:W-:Y:S01]  /*168e0*/  ENDCOLLECTIVE ;  /* 0x000000000000791b */ /* 0x003fe20003800000 */
.L_x_4818:
[----:B------:R-:W-:Y:S01]  /*168f0*/  IMAD.MOV.U32 R12, RZ, RZ, 0x8 ;  /* 0x00000008ff0c7424 */ /* 0x000fe200078e00ff */
[----:B------:R-:W-:-:S05]  /*16900*/  SEL R3, R14, RZ, P3 ;  /* 0x000000ff0e037207 */ /* 0x000fca0001800000 */
[----:B------:R-:W-:-:S04]  /*16910*/  IMAD.IADD R2, R2, 0x1, R3 ;  /* 0x0000000102027824 */ /* 0x000fc800078e0203 */
[----:B------:R-:W-:-:S07]  /*16920*/  IMAD.MOV.U32 R13, RZ, RZ, R2 ;  /* 0x000000ffff0d7224 */ /* 0x000fce00078e0002 */
[----:B------:R-:W-:Y:S05]  /*16930*/  WARPSYNC.COLLECTIVE R15, `(.L_x_4819) ;  /* 0x000000000f087348 */ /* 0x000fea0003c00000 */
[----:B------:R0:W1:Y:S02]  /*16940*/  SHFL.UP P6, R14, R13, R12, R11 ;  /* 0x0400000c0d0e7389 */ /* 0x00006400000c000b */
[----:B01----:R-:W-:Y:S01]  /*16950*/  ENDCOLLECTIVE ;  /* 0x000000000000791b */ /* 0x003fe20003800000 */
.L_x_4819:
[----:B------:R-:W-:Y:S01]  /*16960*/  IMAD.MOV.U32 R12, RZ, RZ, 0x10 ;  /* 0x00000010ff0c7424 */ /* 0x000fe200078e00ff */
[----:B------:R-:W-:-:S05]  /*16970*/  SEL R3, R14, RZ, P4 ;  /* 0x000000ff0e037207 */ /* 0x000fca0002000000 */
[----:B------:R-:W-:-:S04]  /*16980*/  IMAD.IADD R2, R2, 0x1, R3 ;  /* 0x0000000102027824 */ /* 0x000fc800078e0203 */
[----:B------:R-:W-:-:S07]  /*16990*/  IMAD.MOV.U32 R13, RZ, RZ, R2 ;  /* 0x000000ffff0d7224 */ /* 0x000fce00078e0002 */
[----:B------:R-:W-:Y:S05]  /*169a0*/  WARPSYNC.COLLECTIVE R15, `(.L_x_4820) ;  /* 0x000000000f087348 */ /* 0x000fea0003c00000 */
[----:B------:R0:W1:Y:S02]  /*169b0*/  SHFL.UP P6, R14, R13, R12, R11 ;  /* 0x0400000c0d0e7389 */ /* 0x00006400000c000b */
[----:B01----:R-:W-:Y:S01]  /*169c0*/  ENDCOLLECTIVE ;  /* 0x000000000000791b */ /* 0x003fe20003800000 */
.L_x_4820:
        /* <DEDUP_REMOVED lines=8> */
.L_x_4821:
[----:B------:R-:W-:Y:S05]  /*16a50*/  BRA `(.L_x_4822) ;  /* 0xffffffd800007947 */ /* 0x000fea000383ffff */
.L_x_4759:
        /* <DEDUP_REMOVED lines=8> */
.L_x_4824:
[----:B------:R-:W-:Y:S05]  /*16ae0*/  BSYNC B0 ;  /* 0x0000000000007941 */ /* 0x000fea0003800000 */
.L_x_4823:
        /* <DEDUP_REMOVED lines=9> */
.L_x_4825:
[----:B------:R-:W-:Y:S01]  /*16b80*/  IMAD.MOV.U32 R12, RZ, RZ, 0x4 ;  /* 0x00000004ff0c7424 */ /* 0x000fe200078e00ff */
[----:B------:R-:W-:-:S05]  /*16b90*/  SEL R3, R14, RZ, P2 ;  /* 0x000000ff0e037207 */ /* 0x000fca0001000000 */
[----:B------:R-:W-:-:S04]  /*16ba0*/  IMAD.IADD R2, R2, 0x1, R3 ;  /* 0x0000000102027824 */ /* 0x000fc800078e0203 */
[----:B------:R-:W-:-:S07]  /*16bb0*/  IMAD.MOV.U32 R13, RZ, RZ, R2 ;  /* 0x000000ffff0d7224 */ /* 0x000fce00078e0002 */
[----:B------:R-:W-:Y:S05]  /*16bc0*/  WARPSYNC.COLLECTIVE R15, `(.L_x_4826) ;  /* 0x000000000f087348 */ /* 0x000fea0003c00000 */
[----:B------:R0:W1:Y:S02]  /*16bd0*/  SHFL.UP P6, R14, R13, R12, R11 ;  /* 0x0400000c0d0e7389 */ /* 0x00006400000c000b */
[----:B01----:R-:W-:Y:S01]  /*16be0*/  ENDCOLLECTIVE ;  /* 0x000000000000791b */ /* 0x003fe20003800000 */
.L_x_4826:
[----:B------:R-:W-:Y:S01]  /*16bf0*/  IMAD.MOV.U32 R12, RZ, RZ, 0x8 ;  /* 0x00000008ff0c7424 */ /* 0x000fe200078e00ff */
[----:B------:R-:W-:-:S05]  /*16c00*/  SEL R3, R14, RZ, P3 ;  /* 0x000000ff0e037207 */ /* 0x000fca0001800000 */
[----:B------:R-:W-:-:S04]  /*16c10*/  IMAD.IADD R2, R2, 0x1, R3 ;  /* 0x0000000102027824 */ /* 0x000fc800078e0203 */
[----:B------:R-:W-:-:S07]  /*16c20*/  IMAD.MOV.U32 R13, RZ, RZ, R2 ;  /* 0x000000ffff0d7224 */ /* 0x000fce00078e0002 */
[----:B------:R-:W-:Y:S05]  /*16c30*/  WARPSYNC.COLLECTIVE R15, `(.L_x_4827) ;  /* 0x000000000f087348 */ /* 0x000fea0003c00000 */
[----:B------:R0:W1:Y:S02]  /*16c40*/  SHFL.UP P6, R14, R13, R12, R11 ;  /* 0x0400000c0d0e7389 */ /* 0x00006400000c000b */
[----:B01----:R-:W-:Y:S01]  /*16c50*/  ENDCOLLECTIVE ;  /* 0x000000000000791b */ /* 0x003fe20003800000 */
.L_x_4827:
[----:B------:R-:W-:Y:S01]  /*16c60*/  IMAD.MOV.U32 R12, RZ, RZ, 0x10 ;  /* 0x00000010ff0c7424 */ /* 0x000fe200078e00ff */
[----:B------:R-:W-:-:S05]  /*16c70*/  SEL R3, R14, RZ, P4 ;  /* 0x000000ff0e037207 */ /* 0x000fca0002000000 */
[----:B------:R-:W-:-:S04]  /*16c80*/  IMAD.IADD R2, R2, 0x1, R3 ;  /* 0x0000000102027824 */ /* 0x000fc800078e0203 */
[----:B------:R-:W-:-:S07]  /*16c90*/  IMAD.MOV.U32 R13, RZ, RZ, R2 ;  /* 0x000000ffff0d7224 */ /* 0x000fce00078e0002 */
[----:B------:R-:W-:Y:S05]  /*16ca0*/  WARPSYNC.COLLECTIVE R15, `(.L_x_4828) ;  /* 0x000000000f087348 */ /* 0x000fea0003c00000 */
[----:B------:R0:W1:Y:S02]  /*16cb0*/  SHFL.UP P6, R14, R13, R12, R11 ;  /* 0x0400000c0d0e7389 */ /* 0x00006400000c000b */
[----:B01----:R-:W-:Y:S01]  /*16cc0*/  ENDCOLLECTIVE ;  /* 0x000000000000791b */ /* 0x003fe20003800000 */
.L_x_4828:
        /* <DEDUP_REMOVED lines=8> */
.L_x_4829:
[----:B------:R-:W-:Y:S05]  /*16d50*/  BRA `(.L_x_4830) ;  /* 0xffffffd400ec7947 */ /* 0x000fea000383ffff */
.L_x_4761:
[----:B------:R-:W-:Y:S01]  /*16d60*/  BSSY B0, `(.L_x_4831) ;  /* 0x0000006000007945 */ /* 0x000fe20003800000 */
[----:B------:R-:W-:Y:S01]  /*16d70*/  PLOP3.LUT P6, PT, P6, PT, PT, 0x8, 0x0 ;  /* 0x000000000000781c */ /* 0x000fe200037ce170 */
[----:B------:R-:W-:-:S12]  /*16d80*/  IMAD.MOV.U32 R15, RZ, RZ, -0x1 ;  /* 0xffffffffff0f7424 */ /* 0x000fd800078e00ff */
[----:B0-----:R-:W-:Y:S05]  /*16d90*/  WARPSYNC.COLLECTIVE R15, `(.L_x_4832) ;  /* 0x000000000f087348 */ /* 0x001fea0003c00000 */
[----:B------:R-:W-:Y:S01]  /*16da0*/  VOTE.ANY R14, PT, P6 ;  /* 0x00000000000e7806 */ /* 0x000fe200030e0100 */
[----:B0-----:R-:W-:Y:S06]  /*16db0*/  ENDCOLLECTIVE ;  /* 0x000000000000791b */ /* 0x001fec0003800000 */
.L_x_4832:
[----:B------:R-:W-:Y:S05]  /*16dc0*/  BSYNC B0 ;  /* 0x0000000000007941 */ /* 0x000fea0003800000 */
.L_x_4831:
        /* <DEDUP_REMOVED lines=10> */
.L_x_4833:
[----:B------:R-:W-:Y:S02]  /*16e70*/  IMAD.MOV.U32 R13, RZ, RZ, R6 ;  /* 0x000000ffff0d7224 */ /* 0x000fe400078e0006 */
[----:B------:R-:W-:-:S07]  /*16e80*/  IMAD.MOV.U32 R4, RZ, RZ, R14 ;  /* 0x000000ffff047224 */ /* 0x000fce00078e000e */
[----:B------:R-:W-:Y:S05]  /*16e90*/  WARPSYNC.COLLECTIVE R15, `(.L_x_4834) ;  /* 0x000000000f087348 */ /* 0x000fea0003c00000 */
[----:B------:R0:W1:Y:S02]  /*16ea0*/  SHFL.IDX P6, R14, R13, R12, R11 ;  /* 0x0000000c0d0e7389 */ /* 0x00006400000c000b */
[----:B01----:R-:W-:Y:S01]  /*16eb0*/  ENDCOLLECTIVE ;  /* 0x000000000000791b */ /* 0x003fe20003800000 */
.L_x_4834:
[----:B------:R-:W-:Y:S02]  /*16ec0*/  IMAD.MOV.U32 R6, RZ, RZ, R14 ;  /* 0x000000ffff067224 */ /* 0x000fe400078e000e */
[----:B------:R-:W-:-:S05]  /*16ed0*/  IMAD.IADD R5, R9, 0x1, R16 ;  /* 0x0000000109057824 */ /* 0x000fca00078e0210 */
[----:B------:R1:W-:Y:S01]  /*16ee0*/  STL [R1+0xc], R5 ;  /* 0x00000c0501007387 */ /* 0x0003e20000100800 */
[----:B------:R-:W-:Y:S05]  /*16ef0*/  BRA `(.L_x_4835) ;  /* 0xffffffd400cc7947 */ /* 0x000fea000383ffff */
.L_x_4763:
[----:B------:R-:W-:Y:S01]  /*16f00*/  BSSY B0, `(.L_x_4836) ;  /* 0x0000007000007945 */ /* 0x000fe20003800000 */
[----:B------:R-:W-:Y:S02]  /*16f10*/  IMAD.MOV.U32 R13, RZ, RZ, R2 ;  /* 0x000000ffff0d7224 */ /* 0x000fe400078e0002 */
[----:B------:R-:W-:Y:S02]  /*16f20*/  IMAD.MOV.U32 R11, RZ, RZ, 0x1f ;  /* 0x0000001fff0b7424 */ /* 0x000fe400078e00ff */
[----:B------:R-:W-:-:S07]  /*16f30*/  IMAD.MOV.U32 R15, RZ, RZ, -0x1 ;  /* 0xffffffffff0f7424 */ /* 0x000fce00078e00ff */
[----:B01-3--:R-:W-:Y:S05]  /*16f40*/  WARPSYNC.COLLECTIVE R15, `(.L_x_4837) ;  /* 0x000000000f087348 */ /* 0x00bfea0003c00000 */
[----:B------:R2:W4:Y:S02]  /*16f50*/  SHFL.IDX P6, R14, R13, R12, R11 ;  /* 0x0000000c0d0e7389 */ /* 0x00052400000c000b */
[----:B01234-:R-:W-:Y:S01]  /*16f60*/  ENDCOLLECTIVE ;  /* 0x000000000000791b */ /* 0x01ffe20003800000 */
.L_x_4837:
[----:B------:R-:W-:Y:S05]  /*16f70*/  BSYNC B0 ;  /* 0x0000000000007941 */ /* 0x000fea0003800000 */
.L_x_4836:
[----:B------:R-:W-:Y:S01]  /*16f80*/  IMAD.MOV.U32 R8, RZ, RZ, R14 ;  /* 0x000000ffff087224 */ /* 0x000fe200078e000e */
[----:B------:R-:W-:Y:S06]  /*16f90*/  BRA `(.L_x_4762) ;  /* 0xffffffd400bc7947 */ /* 0x000fec000383ffff */
.L_x_4769:
[----:B0-----:R0:W1:Y:S02]  /*16fa0*/  SYNCS.PHASECHK.TRANS64.TRYWAIT P0, [R0+URZ+0x22820], R3 ;  /* 0x02282003000075a7 */ /* 0x001064000800017f */
[----:B-1----:R-:W-:Y:S05]  /*16fb0*/  @!P0 NANOSLEEP.SYNCS 0x989680 ;  /* 0x009896800000895d */ /* 0x002fea0003900000 */
[----:B------:R-:W1:Y:S02]  /*16fc0*/  @!P0 SYNCS.PHASECHK.TRANS64 P0, [R0+URZ+0x22820], R3 ;  /* 0x02282003000085a7 */ /* 0x000e64000800007f */
[----:B-1----:R-:W-:Y:S05]  /*16fd0*/  @!P0 BRA `(.L_x_4769) ;  /* 0xfffffffc00f08947 */ /* 0x002fea000383ffff */
[----:B------:R-:W-:Y:S05]  /*16fe0*/  BRA `(.L_x_4838) ;  /* 0xffffffe000587947 */ /* 0x000fea000383ffff */
.L_x_4770:
        /* <DEDUP_REMOVED lines=11> */
.L_x_4840:
[----:B------:R-:W-:Y:S05]  /*170a0*/  BSYNC B0 ;  /* 0x0000000000007941 */ /* 0x000fea0003800000 */
.L_x_4839:
[----:B------:R-:W-:Y:S05]  /*170b0*/  BRA `(.L_x_4841) ;  /* 0xffffffe000407947 */ /* 0x000fea000383ffff */
.L_x_4773:
[----:B------:R-:W-:Y:S01]  /*170c0*/  BSSY B1, `(.L_x_4842) ;  /* 0x0000006000017945 */ /* 0x000fe20003800000 */
[----:B------:R-:W-:-:S07]  /*170d0*/  IMAD.MOV.U32 R15, RZ, RZ, -0x1 ;  /* 0xffffffffff0f7424 */ /* 0x000fce00078e00ff */
[----:B01-3--:R-:W-:Y:S05]  /*170e0*/  WARPSYNC.COLLECTIVE R15, `(.L_x_4843) ;  /* 0x000000000f0c7348 */ /* 0x00bfea0003c00000 */
[----:B------:R-:W-:Y:S02]  /*170f0*/  ELECT P6, UR62, PT ;  /* 0x00000000003e782f */ /* 0x000fe400038c0000 */
[----:B------:R-:W-:Y:S01]  /*17100*/  MOV R14, UR62 ;  /* 0x0000003e000e7c02 */ /* 0x000fe20008000f00 */
[----:B01-3--:R-:W-:Y:S10]  /*17110*/  ENDCOLLECTIVE ;  /* 0x000000000000791b */ /* 0x00bff40003800000 */
.L_x_4843:
[----:B------:R-:W-:Y:S05]  /*17120*/  BSYNC B1 ;  /* 0x0000000000017941 */ /* 0x000fea0003800000 */
.L_x_4842:
[----:B------:R-:W-:Y:S05]  /*17130*/  BRA `(.L_x_4844) ;  /* 0xffffffe000387947 */ /* 0x000fea000383ffff */
.L_x_4775:
[----:B0-----:R0:W1:Y:S02]  /*17140*/  SYNCS.PHASECHK.TRANS64.TRYWAIT P0, [R6+URZ], R5 ;  /* 0x00000005060075a7 */ /* 0x001064000800017f */
[----:B-1----:R-:W-:Y:S05]  /*17150*/  @!P0 NANOSLEEP.SYNCS 0x989680 ;  /* 0x009896800000895d */ /* 0x002fea0003900000 */
[----:B------:R-:W1:Y:S02]  /*17160*/  @!P0 SYNCS.PHASECHK.TRANS64 P0, [R6+URZ], R5 ;  /* 0x00000005060085a7 */ /* 0x000e64000800007f */
[----:B-1----:R-:W-:Y:S05]  /*17170*/  @!P0 BRA `(.L_x_4775) ;  /* 0xfffffffc00f08947 */ /* 0x002fea000383ffff */
[----:B------:R-:W-:Y:S05]  /*17180*/  BRA `(.L_x_4845) ;  /* 0xffffffe000707947 */ /* 0x000fea000383ffff */
.L_x_4776:
[----:B-1----:R1:W2:Y:S02]  /*17190*/  SYNCS.PHASECHK.TRANS64.TRYWAIT P0, [R7+URZ], R2 ;  /* 0x00000002070075a7 */ /* 0x0022a4000800017f */
[----:B--2---:R-:W-:Y:S05]  /*171a0*/  @!P0 NANOSLEEP.SYNCS 0x989680 ;  /* 0x009896800000895d */ /* 0x004fea0003900000 */
[----:B------:R-:W2:Y:S02]  /*171b0*/  @!P0 SYNCS.PHASECHK.TRANS64 P0, [R7+URZ], R2 ;  /* 0x00000002070085a7 */ /* 0x000ea4000800007f */
[----:B--2---:R-:W-:Y:S05]  /*171c0*/  @!P0 BRA `(.L_x_4776) ;  /* 0xfffffffc00f08947 */ /* 0x004fea000383ffff */
[----:B------:R-:W-:Y:S05]  /*171d0*/  BRA `(.L_x_4846) ;  /* 0xffffffe000647947 */ /* 0x000fea000383ffff */
.L_x_4778:
[----:B--2---:R2:W4:Y:S02]  /*171e0*/  SYNCS.PHASECHK.TRANS64.TRYWAIT P0, [R4+URZ], R5 ;  /* 0x00000005040075a7 */ /* 0x004524000800017f */
[----:B----4-:R-:W-:Y:S05]  /*171f0*/  @!P0 NANOSLEEP.SYNCS 0x989680 ;  /* 0x009896800000895d */ /* 0x010fea0003900000 */
[----:B------:R-:W4:Y:S02]  /*17200*/  @!P0 SYNCS.PHASECHK.TRANS64 P0, [R4+URZ], R5 ;  /* 0x00000005040085a7 */ /* 0x000f24000800007f */
[----:B----4-:R-:W-:Y:S05]  /*17210*/  @!P0 BRA `(.L_x_4778) ;  /* 0xfffffffc00f08947 */ /* 0x010fea000383ffff */
[----:B------:R-:W-:Y:S05]  /*17220*/  BRA `(.L_x_4847) ;  /* 0xffffffe000687947 */ /* 0x000fea000383ffff */
.L_x_4848:
        /* <DEDUP_REMOVED lines=13> */
.L_x_6145:


//--------------------- .text._ZN7cutlass13device_kernelIN5flash11enable_sm90INS1_16FlashAttnFwdSm90INS1_25CollectiveMainloopFwdSm90ILi2EN4cute5tupleIJNS5_1CILi1EEES8_S8_EEENS6_IJNS7_ILi128EEENS7_ILi96EEENS7_ILi64EEEEEELi256ENS_6half_tEfNS_4arch4Sm90ELb1ELb0ELb1ELb1ELb0ELb1ELb0ELb1ELb0ELb1ELb1ELb0EEENS1_21CollectiveEpilogueFwdINS6_IJSA_NS7_ILi256EEESB_EEES9_SE_SG_Li256ELb1ELb1ELb1ELb0EEENS1_36VarlenDynamicPersistentTileSchedulerILi128ELi96ELi256ELi128ELb1ELb1ELb1ELb1ELb1ELb1EEEEEEEEEvNT_6ParamsE --------------------------
	.section	.text._ZN7cutlass13device_kernelIN5flash11enable_sm90INS1_16FlashAttnFwdSm90INS1_25CollectiveMainloopFwdSm90ILi2EN4cute5tupleIJNS5_1CILi1EEES8_S8_EEENS6_IJNS7_ILi128EEENS7_ILi96EEENS7_ILi64EEEEEELi256ENS_6half_tEfNS_4arch4Sm90ELb1ELb0ELb1ELb1ELb0ELb1ELb0ELb1ELb0ELb1ELb1ELb0EEENS1_21CollectiveEpilogueFwdINS6_IJSA_NS7_ILi256EEESB_EEES9_SE_SG_Li256ELb1ELb1ELb1ELb0EEENS1_36VarlenDynamicPersistentTileSchedulerILi128ELi96ELi256ELi128ELb1ELb1ELb1ELb1ELb1ELb1EEEEEEEEEvNT_6ParamsE,"ax",@progbits
	.align	128
.text._ZN7cutlass13device_kernelIN5flash11enable_sm90INS1_16FlashAttnFwdSm90INS1_25CollectiveMainloopFwdSm90ILi2EN4cute5tupleIJNS5_1CILi1EEES8_S8_EEENS6_IJNS7_ILi128EEENS7_ILi96EEENS7_ILi64EEEEEELi256ENS_6half_tEfNS_4arch4Sm90ELb1ELb0ELb1ELb1ELb0ELb1ELb0ELb1ELb0ELb1ELb1ELb0EEENS1_21CollectiveEpilogueFwdINS6_IJSA_NS7_ILi256EEESB_EEES9_SE_SG_Li256ELb1ELb1ELb1ELb0EEENS1_36VarlenDynamicPersistentTileSchedulerILi128ELi96ELi256ELi128ELb1ELb1ELb1ELb1ELb1ELb1EEEEEEEEEvNT_6ParamsE:
        .type           _ZN7cutlass13device_kernelIN5flash11enable_sm90INS1_16FlashAttnFwdSm90INS1_25CollectiveMainloopFwdSm90ILi2EN4cute5tupleIJNS5_1CILi1EEES8_S8_EEENS6_IJNS7_ILi128EEENS7_ILi96EEENS7_ILi64EEEEEELi256ENS_6half_tEfNS_4arch4Sm90ELb1ELb0ELb1ELb1ELb0ELb1ELb0ELb1ELb0ELb1ELb1ELb0EEENS1_21CollectiveEpilogueFwdINS6_IJSA_NS7_ILi256EEESB_EEES9_SE_SG_Li256ELb1ELb1ELb1ELb0EEENS1_36VarlenDynamicPersistentTileSchedulerILi128ELi96ELi256ELi128ELb1ELb1ELb1ELb1ELb1ELb1EEEEEEEEEvNT_6ParamsE,@function
        .size           _ZN7cutlass13device_kernelIN5flash11enable_sm90INS1_16FlashAttnFwdSm90INS1_25CollectiveMainloopFwdSm90ILi2EN4cute5tupleIJNS5_1CILi1EEES8_S8_EEENS6_IJNS7_ILi128EEENS7_ILi96EEENS7_ILi64EEEEEELi256ENS_6half_tEfNS_4arch4Sm90ELb1ELb0ELb1ELb1ELb0ELb1ELb0ELb1ELb0ELb1ELb1ELb0EEENS1_21CollectiveEpilogueFwdINS6_IJSA_NS7_ILi256EEESB_EEES9_SE_SG_Li256ELb1ELb1ELb1ELb0EEENS1_36VarlenDynamicPersistentTileSchedulerILi128ELi96ELi256ELi128ELb1ELb1ELb1ELb1ELb1ELb1EEEEEEEEEvNT_6ParamsE,(.L_x_6146 - _ZN7cutlass13device_kernelIN5flash11enable_sm90INS1_16FlashAttnFwdSm90INS1_25CollectiveMainloopFwdSm90ILi2EN4cute5tupleIJNS5_1CILi1EEES8_S8_EEENS6_IJNS7_ILi128EEENS7_ILi96EEENS7_ILi64EEEEEELi256ENS_6half_tEfNS_4arch4Sm90ELb1ELb0ELb1ELb1ELb0ELb1ELb0ELb1ELb0ELb1ELb1ELb0EEENS1_21CollectiveEpilogueFwdINS6_IJSA_NS7_ILi256EEESB_EEES9_SE_SG_Li256ELb1ELb1ELb1ELb0EEENS1_36VarlenDynamicPersistentTileSchedulerILi128ELi96ELi256ELi128ELb1ELb1ELb1ELb1ELb1ELb1EEEEEEEEEvNT_6ParamsE)
        .other          _ZN7cutlass13device_kernelIN5flash11enable_sm90INS1_16FlashAttnFwdSm90INS1_25CollectiveMainloopFwdSm90ILi2EN4cute5tupleIJNS5_1CILi1EEES8_S8_EEENS6_IJNS7_ILi128EEENS7_ILi96EEENS7_ILi64EEEEEELi256ENS_6half_tEfNS_4arch4Sm90ELb1ELb0ELb1ELb1ELb0ELb1ELb0ELb1ELb0ELb1ELb1ELb0EEENS1_21CollectiveEpilogueFwdINS6_IJSA_NS7_ILi256EEESB_EEES9_SE_SG_Li256ELb1ELb1ELb1ELb0EEENS1_36VarlenDynamicPersistentTileSchedulerILi128ELi96ELi256ELi128ELb1ELb1ELb1ELb1ELb1ELb1EEEEEEEEEvNT_6ParamsE,@"STO_CUDA_ENTRY STV_DEFAULT"
_ZN7cutlass13device_kernelIN5flash11enable_sm90INS1_16FlashAttnFwdSm90INS1_25CollectiveMainloopFwdSm90ILi2EN4cute5tupleIJNS5_1CILi1EEES8_S8_EEENS6_IJNS7_ILi128EEENS7_ILi96EEENS7_ILi64EEEEEELi256ENS_6half_tEfNS_4arch4Sm90ELb1ELb0ELb1ELb1ELb0ELb1ELb0ELb1ELb0ELb1ELb1ELb0EEENS1_21CollectiveEpilogueFwdINS6_IJSA_NS7_ILi256EEESB_EEES9_SE_SG_Li256ELb1ELb1ELb1ELb0EEENS1_36VarlenDynamicPersistentTileSchedulerILi128ELi96ELi256ELi128ELb1ELb1ELb1ELb1ELb1ELb1EEEEEEEEEvNT_6ParamsE:
        /* <DEDUP_REMOVED lines=24> */
.L_x_4850:
[----:B------:R-:W-:Y:S05]  /*0180*/  BSYNC B0 ;  /* 0x0000000000007941 */ /* 0x000fea0003800000 */
.L_x_4849:
        /* <DEDUP_REMOVED lines=41> */
.L_x_4851:
        /* <DEDUP_REMOVED lines=22> */
.L_x_4852:
        /* <DEDUP_REMOVED lines=18> */
.L_x_4853:
        /* <DEDUP_REMOVED lines=22> */
.L_x_4854:
        /* <DEDUP_REMOVED lines=22> */
.L_x_4855:
        /* <DEDUP_REMOVED lines=8> */
.L_x_4858:
        /* <DEDUP_REMOVED lines=32> */
[----:B------:R-:W-:-:S02]  /*0be0*/  LEA.HI R4, R2, R7, RZ, 0x1 ;  /* 0x0000000702047211 */ /* 0x000fc400078f08ff */
[----:B------:R-:W-:Y:S02]  /*0bf0*/  SHF.R.S32.HI R5, RZ, 0x7, R0 ;  /* 0x00000007ff057819 */ /* 0x000fe40000011400 */
[----:B------:R-:W-:Y:S01]  /*0c00*/  SHF.R.S32.HI R8, RZ, 0x1f, R20 ;  /* 0x0000001fff087819 */ /* 0x000fe20000011414 */
[----:B------:R-:W-:Y:S01]  /*0c10*/  STL [R1+0x68], R20 ;  /* 0x0000681401007387 */ /* 0x000fe20000100800 */
[----:B------:R-:W-:Y:S02]  /*0c20*/  LOP3.LUT R4, R4, 0x1ffffffe, RZ, 0xc0, !PT ;  /* 0x1ffffffe04047812 */ /* 0x000fe400078ec0ff */
[----:B------:R-:W-:Y:S02]  /*0c30*/  LEA.HI R9, R8, R20, RZ, 0x2 ;  /* 0x0000001408097211 */ /* 0x000fe400078f10ff */
[----:B------:R-:W-:Y:S01]  /*0c40*/  LEA.HI R23, R3, R6, RZ, 0x2 ;  /* 0x0000000603177211 */ /* 0x000fe200078f10ff */
[----:B------:R-:W-:Y:S01]  /*0c50*/  IMAD.IADD R4, R7, 0x1, -R4 ;  /* 0x0000000107047824 */ /* 0x000fe200078e0a04 */
[----:B------:R-:W-:-:S02]  /*0c60*/  SHF.R.S32.HI R10, RZ, 0x2, R9 ;  /* 0x00000002ff0a7819 */ /* 0x000fc40000011409 */
[----:B------:R-:W-:Y:S02]  /*0c70*/  SHF.R.S32.HI R11, RZ, 0x1f, R9 ;  /* 0x0000001fff0b7819 */ /* 0x000fe40000011409 */
[----:B------:R-:W-:Y:S02]  /*0c80*/  LEA.HI R3, R3, R6, RZ, 0x3 ;  /* 0x0000000603037211 */ /* 0x000fe400078f18ff */
[----:B------:R-:W-:Y:S02]  /*0c90*/  LEA.HI R11, R11, R10, RZ, 0x3 ;  /* 0x0000000a0b0b7211 */ /* 0x000fe400078f18ff */
[----:B------:R-:W-:Y:S02]  /*0ca0*/  LEA.HI R0, R0, R5, RZ, 0x1 ;  /* 0x0000000500007211 */ /* 0x000fe400078f08ff */
[----:B------:R-:W-:Y:S02]  /*0cb0*/  LOP3.LUT R11, R11, 0xfffffff8, RZ, 0xc0, !PT ;  /* 0xfffffff80b0b7812 */ /* 0x000fe400078ec0ff */
[----:B------:R-:W-:-:S02]  /*0cc0*/  LEA.HI R8, R8, R20, RZ, 0x5 ;  /* 0x0000001408087211 */ /* 0x000fc400078f28ff */
[----:B------:R-:W-:Y:S01]  /*0cd0*/  LOP3.LUT R7, R3, 0xfffffff8, RZ, 0xc0, !PT ;  /* 0xfffffff803077812 */ /* 0x000fe200078ec0ff */
[----:B------:R-:W-:Y:S01]  /*0ce0*/  IMAD.IADD R11, R10, 0x1, -R11 ;  /* 0x000000010a0b7824 */ /* 0x000fe200078e0a0b */
[----:B------:R-:W-:Y:S02]  /*0cf0*/  LOP3.LUT R3, R23, 0xfffffffc, RZ, 0xc0, !PT ;  /* 0xfffffffc17037812 */ /* 0x000fe400078ec0ff */
[----:B------:R-:W-:Y:S01]  /*0d00*/  LOP3.LUT R0, R0, 0x3fffffe, RZ, 0xc0, !PT ;  /* 0x03fffffe00007812 */ /* 0x000fe200078ec0ff */
[C---:B------:R-:W-:Y:S01]  /*0d10*/  IMAD.IADD R205, R6.reuse, 0x1, -R7 ;  /* 0x0000000106cd7824 */ /* 0x040fe200078e0a07 */
[----:B------:R-:W-:Y:S01]  /*0d20*/  SHF.R.S32.HI R8, RZ, 0x5, R8 ;  /* 0x00000005ff087819 */ /* 0x000fe20000011408 */
[----:B------:R-:W-:Y:S01]  /*0d30*/  IMAD.IADD R3, R6, 0x1, -R3 ;  /* 0x0000000106037824 */ /* 0x000fe200078e0a03 */
[----:B------:R-:W-:Y:S01]  /*0d40*/  SHF.R.S32.HI R23, RZ, 0x2, R23 ;  /* 0x00000002ff177819 */ /* 0x000fe20000011417 */
[----:B------:R-:W-:Y:S01]  /*0d50*/  IMAD.IADD R0, R5, 0x1, -R0 ;  /* 0x0000000105007824 */ /* 0x000fe200078e0a00 */
[----:B------:R-:W-:Y:S01]  /*0d60*/  LOP3.LUT R5, R2, 0x3fffff0, RZ, 0xc0, !PT ;  /* 0x03fffff002057812 */ /* 0x000fe200078ec0ff */
[----:B------:R-:W-:Y:S01]  /*0d70*/  IMAD R11, R8, 0x10, R11 ;  /* 0x00000010080b7824 */ /* 0x000fe200078e020b */
[----:B------:R-:W-:Y:S01]  /*0d80*/  SHF.R.S32.HI R212, RZ, 0x5, R212 ;  /* 0x00000005ffd47819 */ /* 0x000fe200000114d4 */
[----:B------:R-:W-:Y:S01]  /*0d90*/  VIADD R228, R23, 0x40 ;  /* 0x0000004017e47836 */ /* 0x000fe20000000000 */
[C---:B------:R-:W-:Y:S01]  /*0da0*/  SHF.L.U32 R16, R3.reuse, 0x3, RZ ;  /* 0x0000000303107819 */ /* 0x040fe200000006ff */
[----:B------:R-:W-:Y:S01]  /*0db0*/  IMAD R12, R0, 0x40, R11 ;  /* 0x00000040000c7824 */ /* 0x000fe200078e020b */
[----:B------:R-:W-:Y:S01]  /*0dc0*/  LEA.HI R0, R3, R3, RZ, 0x1 ;  /* 0x0000000303007211 */ /* 0x000fe200078f08ff */
[----:B------:R-:W-:Y:S01]  /*0dd0*/  IMAD.SHL.U32 R208, R228, 0x40, RZ ;  /* 0x00000040e4d07824 */ /* 0x000fe200078e00ff */
[----:B------:R-:W-:Y:S01]  /*0de0*/  SHF.R.S32.HI R11, RZ, 0x1f, R228 ;  /* 0x0000001fff0b7819 */ /* 0x000fe200000114e4 */
[----:B------:R-:W-:Y:S01]  /*0df0*/  IMAD.IADD R5, R6, 0x1, -R5 ;  /* 0x0000000106057824 */ /* 0x000fe200078e0a05 */
[----:B------:R-:W-:Y:S01]  /*0e00*/  LOP3.LUT R0, R0, 0x1ffffffe, RZ, 0xc0, !PT ;  /* 0x1ffffffe00007812 */ /* 0x000fe200078ec0ff */
[----:B------:R-:W-:Y:S01]  /*0e10*/  IMAD.SHL.U32 R205, R205, 0x8, RZ ;  /* 0x00000008cdcd7824 */ /* 0x000fe200078e00ff */
[----:B------:R-:W-:Y:S01]  /*0e20*/  LEA.HI R11, R11, R228, RZ, 0x3 ;  /* 0x000000e40b0b7211 */ /* 0x000fe200078f18ff */
[----:B------:R-:W-:Y:S01]  /*0e30*/  IMAD R5, R212, 0x10, R5 ;  /* 0x00000010d4057824 */ /* 0x000fe200078e0205 */
[----:B------:R-:W-:Y:S01]  /*0e40*/  LOP3.LUT R208, R208, 0x1c0, RZ, 0xc0, !PT ;  /* 0x000001c0d0d07812 */ /* 0x000fe200078ec0ff */
[----:B------:R-:W-:Y:S01]  /*0e50*/  IMAD.SHL.U32 R200, R3, 0x4, RZ ;  /* 0x0000000403c87824 */ /* 0x000fe200078e00ff */
[----:B------:R-:W-:Y:S01]  /*0e60*/  LOP3.LUT R9, R9, 0x7ffffffc, RZ, 0xc0, !PT ;  /* 0x7ffffffc09097812 */ /* 0x000fe200078ec0ff */
[----:B------:R-:W-:Y:S01]  /*0e70*/  IMAD.SHL.U32 R11, R11, 0x40, RZ ;  /* 0x000000400b0b7824 */ /* 0x000fe200078e00ff */
[----:B------:R-:W-:Y:S01]  /*0e80*/  SHF.R.U32.HI R8, RZ, 0x3, R208 ;  /* 0x00000003ff087819 */ /* 0x000fe200000116d0 */
[----:B------:R-:W-:Y:S01]  /*0e90*/  IMAD.IADD R0, R3, 0x1, -R0 ;  /* 0x0000000103007824 */ /* 0x000fe200078e0a00 */
[----:B------:R-:W-:Y:S01]  /*0ea0*/  SHF.R.S32.HI R3, RZ, 0x1f, R205 ;  /* 0x0000001fff037819 */ /* 0x000fe200000114cd */
[----:B------:R-:W-:Y:S01]  /*0eb0*/  IMAD.IADD R9, R20, 0x1, -R9 ;  /* 0x0000000114097824 */ /* 0x000fe200078e0a09 */
[----:B------:R-:W-:Y:S01]  /*0ec0*/  LOP3.LUT R3, R208, 0x38, R16, 0xf8, !PT ;  /* 0x00000038d0037812 */ /* 0x000fe200078ef810 */
[----:B------:R-:W-:Y:S01]  /*0ed0*/  VIADD R217, R205, 0x40 ;  /* 0x00000040cdd97836 */ /* 0x000fe20000000000 */
[----:B------:R-:W-:Y:S01]  /*0ee0*/  LOP3.LUT R214, R11, 0xfffffe00, RZ, 0xc0, !PT ;  /* 0xfffffe000bd67812 */ /* 0x000fe200078ec0ff */
[----:B------:R-:W-:Y:S01]  /*0ef0*/  IMAD.SHL.U32 R210, R9, 0x2, RZ ;  /* 0x0000000209d27824 */ /* 0x000fe200078e00ff */
[----:B------:R-:W-:Y:S01]  /*0f00*/  LEA R4, R5, R4, 0x3 ;  /* 0x0000000405047211 */ /* 0x000fe200078e18ff */
[----:B------:R-:W-:Y:S01]  /*0f10*/  STL [R1+0x70], R12 ;  /* 0x0000700c01007387 */ /* 0x000fe20000100800 */
[----:B------:R-:W-:Y:S01]  /*0f20*/  LOP3.LUT R3, R214, R3, R8, 0xf6, !PT ;  /* 0x00000003d6037212 */ /* 0x000fe200078ef608 */
[----:B------:R-:W-:Y:S01]  /*0f30*/  VIADD R38, R210, 0x8 ;  /* 0x00000008d2267836 */ /* 0x000fe20000000000 */
[----:B------:R-:W-:Y:S01]  /*0f40*/  SHF.R.S32.HI R10, RZ, 0x1f, R217 ;  /* 0x0000001fff0a7819 */ /* 0x000fe200000114d9 */
[----:B------:R-:W-:Y:S01]  /*0f50*/  IMAD.SHL.U32 R4, R4, 0x8, RZ ;  /* 0x0000000804047824 */ /* 0x000fe200078e00ff */
[C---:B------:R-:W-:Y:S01]  /*0f60*/  IADD3 R34, R210.reuse, 0x28, RZ ;  /* 0x00000028d2227810 */ /* 0x040fe20007ffe0ff */
[----:B------:R-:W-:Y:S01]  /*0f70*/  IMAD R3, R3, 0x2, R18 ;  /* 0x0000000203037824 */ /* 0x000fe200078e0212 */
[C---:B------:R-:W-:Y:S01]  /*0f80*/  IADD3 R232, R210.reuse, 0xf8, RZ ;  /* 0x000000f8d2e87810 */ /* 0x040fe20007ffe0ff */
[C---:B------:R-:W-:Y:S01]  /*0f90*/  VIADD R35, R210.reuse, 0x20 ;  /* 0x00000020d2237836 */ /* 0x040fe20000000000 */
[----:B------:R-:W-:Y:S01]  /*0fa0*/  STL [R1+0x74], R4 ;  /* 0x0000740401007387 */ /* 0x000fe20000100800 */
[C---:B------:R-:W-:Y:S01]  /*0fb0*/  VIADD R32, R210.reuse, 0x38 ;  /* 0x00000038d2207836 */ /* 0x040fe20000000000 */
[----:B------:R-:W-:Y:S01]  /*0fc0*/  SHF.R.S32.HI R231, RZ, 0x1f, R23 ;  /* 0x0000001fffe77819 */ /* 0x000fe20000011417 */
[----:B------:R-:W-:Y:S01]  /*0fd0*/  VIADD R216, R205, 0x80 ;  /* 0x00000080cdd87836 */ /* 0x000fe20000000000 */
[----:B------:R0:W-:Y:S01]  /*0fe0*/  STL [R1+0x6c], R3 ;  /* 0x00006c0301007387 */ /* 0x0001e20000100800 */
[C---:B------:R-:W-:Y:S01]  /*0ff0*/  VIADD R29, R210.reuse, 0x50 ;  /* 0x00000050d21d7836 */ /* 0x040fe20000000000 */
[----:B------:R-:W-:Y:S01]  /*1000*/  SHF.R.S32.HI R34, RZ, 0x1f, R34 ;  /* 0x0000001fff227819 */ /* 0x000fe20000011422 */
[----:B------:R-:W-:Y:S01]  /*1010*/  VIADD R26, R210, 0x68 ;  /* 0x00000068d21a7836 */ /* 0x000fe20000000000 */
[----:B------:R-:W-:Y:S01]  /*1020*/  SHF.R.S32.HI R8, RZ, 0x1f, R216 ;  /* 0x0000001fff087819 */ /* 0x000fe200000114d8 */
[----:B------:R-:W-:-:S02]  /*1030*/  IMAD.MOV.U32 R6, RZ, RZ, R14 ;  /* 0x000000ffff067224 */ /* 0x000fc400078e000e */
        /* <DEDUP_REMOVED lines=11> */
[----:B------:R-:W-:Y:S01]  /*10f0*/  IMAD.MOV.U32 R5, RZ, RZ, R13 ;  /* 0x000000ffff057224 */ /* 0x000fe200078e000d */
        /* <DEDUP_REMOVED lines=8> */
[C---:B------:R-:W-:Y:S01]  /*1180*/  IADD3 R15, R210.reuse, 0x90, RZ ;  /* 0x00000090d20f7810 */ /* 0x040fe20007ffe0ff */
        /* <DEDUP_REMOVED lines=28> */
[----:B------:R-:W-:Y:S01]  /*1350*/  IMAD.MOV.U32 R2, RZ, RZ, RZ ;  /* 0x000000ffff027224 */ /* 0x000fe200078e00ff */
[----:B------:R-:W-:Y:S01]  /*1360*/  SHF.R.S32.HI R20, RZ, 0x1f, R20 ;  /* 0x0000001fff147819 */ /* 0x000fe20000011414 */
[----:B------:R-:W-:Y:S01]  /*1370*/  VIADD R204, R200, 0x10 ;  /* 0x00000010c8cc7836 */ /* 0x000fe20000000000 */
[----:B------:R-:W-:Y:S01]  /*1380*/  SHF.R.S32.HI R15, RZ, 0x1f, R15 ;  /* 0x0000001fff0f7819 */ /* 0x000fe2000001140f */
[----:B------:R-:W-:Y:S01]  /*1390*/  IMAD R215, R0, 0x8, R12 ;  /* 0x0000000800d77824 */ /* 0x000fe200078e020c */
[----:B------:R-:W-:-:S02]  /*13a0*/  SHF.R.S32.HI R13, RZ, 0x1f, R13 ;  /* 0x0000001fff0d7819 */ /* 0x000fc4000001140d */
[----:B------:R-:W-:Y:S02]  /*13b0*/  SHF.R.S32.HI R11, RZ, 0x1f, R11 ;  /* 0x0000001fff0b7819 */ /* 0x000fe4000001140b */
[----:B------:R-:W-:Y:S02]  /*13c0*/  SHF.R.S32.HI R8, RZ, 0x1f, R234 ;  /* 0x0000001fff087819 */ /* 0x000fe400000114ea */
[----:B------:R-:W-:Y:S02]  /*13d0*/  SHF.R.S32.HI R4, RZ, 0x1f, R233 ;  /* 0x0000001fff047819 */ /* 0x000fe400000114e9 */
[----:B------:R-:W-:-:S07]  /*13e0*/  SHF.R.S32.HI R3, RZ, 0x1f, R232 ;  /* 0x0000001fff037819 */ /* 0x000fce00000114e8 */
.L_x_5019:
[----:B01----:R-:W0:Y:S02]  /*13f0*/  LDC.64 R8, c[0x0][0xc88] ;  /* 0x00032200ff087b82 */ /* 0x003e240000000a00 */
[----:B0-----:R-:W-:-:S05]  /*1400*/  IMAD.WIDE R8, R7, 0x4, R8 ;  /* 0x0000000407087825 */ /* 0x001fca00078e0208 */
[----:B--2---:R-:W2:Y:S01]  /*1410*/  LDG.E R224, desc[UR40][R8.64] ;  /* 0x0000002808e07981 */ /* 0x004ea2000c1e1900 */
[----:B------:R-:W-:Y:S05]  /*1420*/  YIELD ;  /* 0x0000000000007946 */ /* 0x000fea0003800000 */
[----:B------:R-:W-:Y:S01]  /*1430*/  ULDC.64 UR4, c[0x0][0xa28] ;  /* 0x00028a0000047ab9 */ /* 0x000fe20000000a00 */
[----:B------:R-:W-:Y:S01]  /*1440*/  ULDC.64 UR8, c[0x0][0xa18] ;  /* 0x0002860000087ab9 */ /* 0x000fe20000000a00 */
[----:B------:R-:W-:Y:S01]  /*1450*/  ISETP.NE.U32.AND P1, PT, RZ, UR4, PT ;  /* 0x00000004ff007c0c */ /* 0x000fe2000bf25070 */
[----:B------:R-:W-:Y:S01]  /*1460*/  ULDC.64 UR6, c[0x0][0xa08] ;  /* 0x0002820000067ab9 */ /* 0x000fe20000000a00 */
[----:B------:R-:W-:Y:S01]  /*1470*/  IMAD.MOV.U32 R15, RZ, RZ, RZ ;  /* 0x000000ffff0f7224 */ /* 0x000fe200078e00ff */
        /* <DEDUP_REMOVED lines=31> */
[----:B0---4-:R-:W-:Y:S06]  /*1670*/  @P2 BRA `(.L_x_4860) ;  /* 0x0000000000242947 */ /* 0x011fec0003800000 */
        /* <DEDUP_REMOVED lines=9> */
.L_x_4860:
[----:B------:R-:W-:Y:S01]  /*1710*/  ULDC.64 UR4, c[0x0][0xa20] ;  /* 0x0002880000047ab9 */ /* 0x000fe20000000a00 */
[C---:B------:R-:W-:Y:S02]  /*1720*/  LOP3.LUT R3, R6.reuse, 0xff000000, RZ, 0xc0, !PT ;  /* 0xff00000006037812 */ /* 0x040fe400078ec0ff */
        /* <DEDUP_REMOVED lines=11> */
.L_x_4861:
[----:B------:R-:W-:Y:S05]  /*17e0*/  @!P0 BRA `(.L_x_4862) ;  /* 0x00000000000c8947 */ /* 0x000fea0003800000 */
[----:B------:R-:W2:Y:S04]  /*17f0*/  LDG.E R3, desc[UR40][R12.64] ;  /* 0x000000280c037981 */ /* 0x000ea8000c1e1900 */
[----:B------:R-:W2:Y:S02]  /*1800*/  LDG.E R30, desc[UR40][R12.64+0x4] ;  /* 0x000004280c1e7981 */ /* 0x000ea4000c1e1900 */
[----:B--2---:R-:W-:-:S07]  /*1810*/  IMAD.IADD R30, R30, 0x1, -R3 ;  /* 0x000000011e1e7824 */ /* 0x004fce00078e0a03 */
.L_x_4862:
[----:B------:R-:W-:Y:S01]  /*1820*/  ULDC.64 UR4, c[0x0][0xa10] ;  /* 0x0002840000047ab9 */ /* 0x000fe20000000a00 */
[----:B------:R-:W1:Y:S01]  /*1830*/  LDC R4, c[0x0][0x448] ;  /* 0x00011200ff047b82 */ /* 0x000e620000000800 */
[----:B------:R-:W-:-:S04]  /*1840*/  ISETP.NE.U32.AND P0, PT, RZ, UR4, PT ;  /* 0x00000004ff007c0c */ /* 0x000fc8000bf05070 */
[----:B------:R-:W-:Y:S01]  /*1850*/  ISETP.NE.AND.EX P0, PT, RZ, UR5, PT, P0 ;  /* 0x00000005ff007c0c */ /* 0x000fe2000bf05300 */
[----:B------:R-:W-:-:S12]  /*1860*/  ULDC.64 UR4, c[0x0][0xa30] ;  /* 0x00028c0000047ab9 */ /* 0x000fd80000000a00 */
[----:B0-----:R-:W0:Y:S02]  /*1870*/  @P0 LDC.64 R6, c[0x0][0xa10] ;  /* 0x00028400ff060b82 */ /* 0x001e240000000a00 */
[----:B0-----:R-:W-:-:S05]  /*1880*/  @P0 IMAD.WIDE R6, R224, 0x4, R6 ;  /* 0x00000004e0060825 */ /* 0x001fca00078e0206 */
[----:B------:R-:W2:Y:S04]  /*1890*/  @P0 LDG.E R0, desc[UR40][R6.64] ;  /* 0x0000002806000981 */ /* 0x000ea8000c1e1900 */
[----:B------:R0:W2:Y:S01]  /*18a0*/  @P0 LDG.E R3, desc[UR40][R6.64+0x4] ;  /* 0x0000042806030981 */ /* 0x0000a2000c1e1900 */
[----:B------:R-:W-:Y:S01]  /*18b0*/  ISETP.NE.U32.AND P1, PT, RZ, UR4, PT ;  /* 0x00000004ff007c0c */ /* 0x000fe2000bf25070 */
[----:B-----5:R-:W-:-:S03]  /*18c0*/  IMAD.MOV.U32 R152, RZ, RZ, R30 ;  /* 0x000000ffff987224 */ /* 0x020fc600078e001e */
[----:B------:R-:W-:-:S13]  /*18d0*/  ISETP.NE.AND.EX P1, PT, RZ, UR5, PT, P1 ;  /* 0x00000005ff007c0c */ /* 0x000fda000bf25310 */
[----:B------:R-:W-:-:S04]  /*18e0*/  @P1 IADD3 R8, P2, R225, UR4, RZ ;  /* 0x00000004e1081c10 */ /* 0x000fc8000ff5e0ff */
[----:B------:R-:W-:-:S05]  /*18f0*/  @P1 IADD3.X R9, R227, UR5, RZ, P2, !PT ;  /* 0x00000005e3091c10 */ /* 0x000fca00097fe4ff */
[----:B------:R3:W5:Y:S01]  /*1900*/  @P1 LDG.E R152, desc[UR40][R8.64] ;  /* 0x0000002808981981 */ /* 0x000762000c1e1900 */
[----:B-1----:R-:W-:Y:S01]  /*1910*/  ISETP.NE.AND P1, PT, R4, 0x1, PT ;  /* 0x000000010400780c */ /* 0x002fe20003f25270 */
[----:B------:R-:W-:Y:S01]  /*1920*/  IMAD.SHL.U32 R206, R5, 0x80, RZ ;  /* 0x0000008005ce7824 */ /* 0x000fe200078e00ff */
[----:B------:R-:W-:Y:S01]  /*1930*/  BSSY B0, `(.L_x_4863) ;  /* 0x0000035000007945 */ /* 0x000fe20003800000 */
[----:B------:R-:W-:Y:S01]  /*1940*/  IMAD.IADD R15, R30, 0x1, -R15 ;  /* 0x000000011e0f7824 */ /* 0x000fe200078e0a0f */
[----:B------:R-:W-:Y:S01]  /*1950*/  LOP3.LUT R230, R223, 0xff, RZ, 0xc0, !PT ;  /* 0x000000ffdfe67812 */ /* 0x000fe200078ec0ff */
[----:B------:R-:W-:Y:S01]  /*1960*/  VIADD R4, R206, 0x7f ;  /* 0x0000007fce047836 */ /* 0x000fe20000000000 */
[----:B------:R-:W-:-:S07]  /*1970*/  SHF.R.U32.HI R223, RZ, 0x10, R223 ;  /* 0x00000010ffdf7819 */ /* 0x000fce00000116df */
[----:B------:R-:W1:Y:S08]  /*1980*/  @P1 LDC R11, c[0x0][0x44c] ;  /* 0x00011300ff0b1b82 */ /* 0x000e700000000800 */
[----:B0-----:R-:W0:Y:S01]  /*1990*/  @P1 LDC R7, c[0x0][0x450] ;  /* 0x00011400ff071b82 */ /* 0x001e220000000800 */
[----:B--2---:R-:W-:Y:S01]  /*19a0*/  @P0 IADD3 R24, -R0, R3, RZ ;  /* 0x0000000300180210 */ /* 0x004fe20007ffe1ff */
[----:B-1----:R-:W-:-:S04]  /*19b0*/  @P1 IMAD.HI.U32 R0, R4, R11, RZ ;  /* 0x0000000b04001227 */ /* 0x002fc800078e00ff */
[----:B------:R-:W-:Y:S01]  /*19c0*/  IMAD.IADD R209, R15, 0x1, R24 ;  /* 0x000000010fd17824 */ /* 0x000fe200078e0218 */
[----:B0-----:R-:W-:-:S03]  /*19d0*/  @P1 SHF.R.U32.HI R4, RZ, R7, R0 ;  /* 0x00000007ff041219 */ /* 0x001fc60000011600 */
[C---:B------:R-:W-:Y:S01]  /*19e0*/  VIADD R0, R209.reuse, 0x5f ;  /* 0x0000005fd1007836 */ /* 0x040fe20000000000 */
[----:B------:R-:W-:-:S03]  /*19f0*/  IADD3 R60, R209, 0x60, -R207 ;  /* 0x00000060d13c7810 */ /* 0x000fc60007ffe8cf */
[----:B------:R-:W-:-:S04]  /*1a00*/  IMAD.HI R0, R0, 0x2aaaaaab, RZ ;  /* 0x2aaaaaab00007827 */ /* 0x000fc800078e02ff */
[----:B------:R-:W-:Y:S01]  /*1a10*/  IMAD.IADD R4, R60, 0x1, R4 ;  /* 0x000000013c047824 */ /* 0x000fe200078e0204 */
[----:B------:R-:W-:-:S03]  /*1a20*/  SHF.R.U32.HI R29, RZ, 0x1f, R0 ;  /* 0x0000001fff1d7819 */ /* 0x000fc60000011600 */
[----:B------:R-:W-:Y:S01]  /*1a30*/  IMAD.HI R4, R4, 0x2aaaaaab, RZ ;  /* 0x2aaaaaab04047827 */ /* 0x000fe200078e02ff */
[----:B------:R-:W-:-:S04]  /*1a40*/  LEA.HI.SX32 R29, R0, R29, 0x1c ;  /* 0x0000001d001d7211 */ /* 0x000fc800078fe2ff */
[----:B------:R-:W-:-:S04]  /*1a50*/  SHF.R.U32.HI R3, RZ, 0x1f, R4 ;  /* 0x0000001fff037819 */ /* 0x000fc80000011604 */
[----:B------:R-:W-:Y:S01]  /*1a60*/  LEA.HI.SX32 R4, R4, R3, 0x1c ;  /* 0x0000000304047211 */ /* 0x000fe200078fe2ff */
[----:B------:R-:W-:-:S03]  /*1a70*/  IMAD.MOV.U32 R3, RZ, RZ, RZ ;  /* 0x000000ffff037224 */ /* 0x000fc600078e00ff */
[----:B---3--:R-:W-:-:S04]  /*1a80*/  VIMNMX R9, R29, R4, PT ;  /* 0x000000041d097248 */ /* 0x008fc80003fe0100 */
[----:B------:R-:W-:-:S13]  /*1a90*/  ISETP.GE.AND P0, PT, R9, 0x1, PT ;  /* 0x000000010900780c */ /* 0x000fda0003f06270 */
        /* <DEDUP_REMOVED lines=30> */
.L_x_4864:
[----:B------:R-:W-:Y:S05]  /*1c80*/  BSYNC B0 ;  /* 0x0000000000007941 */ /* 0x000fea0003800000 */
.L_x_4863:
        /* <DEDUP_REMOVED lines=25> */
[----:B------:R-:W-:Y:S01]  /*1e20*/  MOV R13, RZ ;  /* 0x000000ff000d7202 */ /* 0x000fe20000000f00 */
        /* <DEDUP_REMOVED lines=8> */
[----:B------:R-:W-:-:S07]  /*1eb0*/  IMAD.MOV.U32 R12, RZ, RZ, 0x1 ;  /* 0x00000001ff0c7424 */ /* 0x000fce00078e00ff */
[----:B------:R-:W-:-:S07]  /*1ec0*/  LEPC R20, `(.L_x_4867) ;  /* 0x000000001014794e */ /* 0x000fce0000000000 */
[----:B0----5:R-:W-:Y:S05]  /*1ed0*/  CALL.ABS.NOINC R14 ;  /* 0x000000000e007343 */ /* 0x021fea0003c00000 */
.L_x_4867:
[----:B------:R-:W-:Y:S05]  /*1ee0*/  BSYNC B6 ;  /* 0x0000000000067941 */ /* 0x000fea0003800000 */
.L_x_4866:
        /* <DEDUP_REMOVED lines=20> */
.L_x_4869:
[----:B------:R-:W-:Y:S05]  /*2030*/  BSYNC B6 ;  /* 0x0000000000067941 */ /* 0x000fea0003800000 */
.L_x_4868:
        /* <DEDUP_REMOVED lines=9> */
[----:B------:R-:W-:Y:S01]  /*20d0*/  VIADD R64, R16, 0x60 ;  /* 0x0000006010407836 */ /* 0x000fe20000000000 */
[----:B------:R-:W3:Y:S07]  /*20e0*/  LDC.64 R14, c[0x0][0x3f8] ;  /* 0x0000fe00ff0e7b82 */ /* 0x000eee0000000a00 */
[----:B------:R-:W-:-:S04]  /*20f0*/  @P0 IADD3 R6, P1, R225, UR4, RZ ;  /* 0x00000004e1060c10 */ /* 0x000fc8000ff3e0ff */
[----:B------:R-:W-:Y:S01]  /*2100*/  @P0 IADD3.X R7, R227, UR5, RZ, P1, !PT ;  /* 0x00000005e3070c10 */ /* 0x000fe20008ffe4ff */
[----:B------:R-:W-:Y:S01]  /*2110*/  ULDC.64 UR4, c[0x0][0xa08] ;  /* 0x0002820000047ab9 */ /* 0x000fe20000000a00 */
[----:B------:R-:W-:Y:S01]  /*2120*/  VIADD R12, R16, 0xe0 ;  /* 0x000000e0100c7836 */ /* 0x000fe20000000000 */
[----:B------:R-:W4:Y:S02]  /*2130*/  LDC R75, c[0x0][0x3f4] ;  /* 0x0000fd00ff4b7b82 */ /* 0x000f240000000800 */
[----:B------:R2:W4:Y:S01]  /*2140*/  @P0 LDG.E R0, desc[UR40][R6.64] ;  /* 0x0000002806000981 */ /* 0x000522000c1e1900 */
[----:B------:R-:W-:Y:S01]  /*2150*/  SHF.R.S32.HI R32, RZ, 0x1f, R58 ;  /* 0x0000001fff207819 */ /* 0x000fe2000001143a */
[-C--:B0-----:R-:W-:Y:S01]  /*2160*/  IMAD.WIDE.U32 R4, R58, R8.reuse, RZ ;  /* 0x000000083a047225 */ /* 0x081fe200078e00ff */
[----:B------:R-:W-:Y:S02]  /*2170*/  ISETP.NE.U32.AND P0, PT, RZ, UR4, PT ;  /* 0x00000004ff007c0c */ /* 0x000fe4000bf05070 */
[----:B------:R-:W-:Y:S01]  /*2180*/  SHF.R.S32.HI R201, RZ, 0x1f, R200 ;  /* 0x0000001fffc97819 */ /* 0x000fe200000114c8 */
[-C--:B------:R-:W-:Y:S01]  /*2190*/  IMAD R10, R32, R8.reuse, RZ ;  /* 0x00000008200a7224 */ /* 0x080fe200078e02ff */
[----:B------:R-:W-:Y:S01]  /*21a0*/  ISETP.NE.AND.EX P0, PT, RZ, UR5, PT, P0 ;  /* 0x00000005ff007c0c */ /* 0x000fe2000bf05300 */
[----:B------:R-:W-:Y:S01]  /*21b0*/  ULDC.64 UR4, c[0x0][0x308] ;  /* 0x0000c20000047ab9 */ /* 0x000fe20000000a00 */
[----:B------:R-:W-:Y:S01]  /*21c0*/  IMAD.WIDE.U32 R62, R23, R8, R16 ;  /* 0x00000008173e7225 */ /* 0x000fe200078e0010 */
[----:B------:R-:W0:Y:S01]  /*21d0*/  LDC.64 R56, c[0x0][0x408] ;  /* 0x00010200ff387b82 */ /* 0x000e220000000a00 */
[----:B-1----:R-:W-:-:S02]  /*21e0*/  SHF.R.U32.HI R40, RZ, 0x7, R40 ;  /* 0x00000007ff287819 */ /* 0x002fc40000011628 */
[----:B------:R-:W-:Y:S01]  /*21f0*/  IMAD R3, R58, R9, R10 ;  /* 0x000000093a037224 */ /* 0x000fe200078e020a */
[----:B------:R-:W-:Y:S01]  /*2200*/  SHF.L.U64.HI R67, R8, 0x6, R9 ;  /* 0x0000000608437819 */ /* 0x000fe20000010209 */
[----:B--2---:R-:W-:Y:S01]  /*2210*/  VIADD R11, R11, 0xffffff80 ;  /* 0xffffff800b0b7836 */ /* 0x004fe20000000000 */
[----:B------:R-:W-:Y:S01]  /*2220*/  ISETP.NE.AND P6, PT, R40, 0x1, PT ;  /* 0x000000012800780c */ /* 0x000fe20003fc5270 */
[C---:B------:R-:W-:Y:S01]  /*2230*/  VIADD R65, R16.reuse, 0x80 ;  /* 0x0000008010417836 */ /* 0x040fe20000000000 */
[----:B------:R-:W-:Y:S01]  /*2240*/  IADD3 R5, R5, R3, RZ ;  /* 0x0000000305057210 */ /* 0x000fe20007ffe0ff */
[----:B------:R-:W-:Y:S01]  /*2250*/  VIADD R66, R16, 0xa0 ;  /* 0x000000a010427836 */ /* 0x000fe20000000000 */
[----:B------:R-:W-:Y:S01]  /*2260*/  SHF.R.S32.HI R6, RZ, 0x1f, R11 ;  /* 0x0000001fff067819 */ /* 0x000fe2000001140b */
[----:B------:R-:W-:Y:S01]  /*2270*/  IMAD.SHL.U32 R68, R8, 0x40, RZ ;  /* 0x0000004008447824 */ /* 0x000fe200078e00ff */
[----:B---3--:R-:W-:Y:S01]  /*2280*/  SHF.L.U64.HI R69, R14, 0x6, R15 ;  /* 0x000000060e457819 */ /* 0x008fe2000001020f */
[----:B------:R-:W-:Y:S01]  /*2290*/  IMAD.WIDE.U32 R4, R222, UR4, R4 ;  /* 0x00000004de047c25 */ /* 0x000fe2000f8e0004 */
[----:B------:R-:W-:-:S02]  /*22a0*/  LEA.HI R38, R6, R11, RZ, 0x2 ;  /* 0x0000000b06267211 */ /* 0x000fc400078f10ff */
[----:B------:R-:W-:Y:S01]  /*22b0*/  SHF.R.S32.HI R73, RZ, 0x1f, R228 ;  /* 0x0000001fff497819 */ /* 0x000fe200000114e4 */
[----:B------:R-:W-:Y:S01]  /*22c0*/  IMAD R5, R222, UR5, R5 ;  /* 0x00000005de057c24 */ /* 0x000fe2000f8e0205 */
[----:B------:R-:W-:Y:S01]  /*22d0*/  ULDC.64 UR4, c[0x0][0x310] ;  /* 0x0000c40000047ab9 */ /* 0x000fe20000000a00 */
[----:B------:R-:W-:Y:S01]  /*22e0*/  IMAD R6, R231, R8, RZ ;  /* 0x00000008e7067224 */ /* 0x000fe200078e02ff */
[----:B------:R-:W-:Y:S01]  /*22f0*/  SHF.R.S32.HI R38, RZ, 0x1f, R38 ;  /* 0x0000001fff267819 */ /* 0x000fe20000011426 */
[----:B------:R-:W-:Y:S02]  /*2300*/  VIADD R11, R16, 0xc0 ;  /* 0x000000c0100b7836 */ /* 0x000fe40000000000 */
[----:B------:R-:W-:Y:S01]  /*2310*/  IMAD R10, R23, R9, R6 ;  /* 0x00000009170a7224 */ /* 0x000fe200078e0206 */
[----:B------:R-:W-:Y:S01]  /*2320*/  LEA.HI R38, R38, R23, RZ, 0x3 ;  /* 0x0000001726267211 */ /* 0x000fe200078f18ff */
[----:B0-----:R-:W-:Y:S01]  /*2330*/  IMAD R30, R231, R56, RZ ;  /* 0x00000038e71e7224 */ /* 0x001fe200078e02ff */
[----:B------:R-:W-:Y:S01]  /*2340*/  SHF.L.U64.HI R71, R56, 0x6, R57 ;  /* 0x0000000638477819 */ /* 0x000fe20000010239 */
[----:B------:R-:W-:Y:S01]  /*2350*/  IMAD.MOV.U32 R89, RZ, RZ, 0x20 ;  /* 0x00000020ff597424 */ /* 0x000fe200078e00ff */
[----:B------:R-:W-:Y:S01]  /*2360*/  LOP3.LUT R38, R38, 0xfffffff8, RZ, 0xc0, !PT ;  /* 0xfffffff826267812 */ /* 0x000fe200078ec0ff */
[----:B------:R-:W-:-:S02]  /*2370*/  IMAD R37, R23, R57, R30 ;  /* 0x0000003917257224 */ /* 0x000fc400078e021e */
[----:B------:R-:W-:-:S04]  /*2380*/  IMAD.WIDE.U32 R30, R23, R56, R16 ;  /* 0x00000038171e7225 */ /* 0x000fc800078e0010 */
[----:B------:R-:W-:Y:S02]  /*2390*/  IMAD.IADD R38, R23, 0x1, -R38 ;  /* 0x0000000117267824 */ /* 0x000fe400078e0a26 */
[----:B------:R-:W-:Y:S02]  /*23a0*/  IMAD.IADD R31, R37, 0x1, R31 ;  /* 0x00000001251f7824 */ /* 0x000fe400078e021f */
[----:B------:R-:W-:Y:S02]  /*23b0*/  IMAD.SHL.U32 R83, R38, 0x40, RZ ;  /* 0x0000004026537824 */ /* 0x000fe400078e00ff */
[----:B-----5:R-:W-:-:S03]  /*23c0*/  IMAD.WIDE.U32 R30, R152, R56, R30 ;  /* 0x00000038981e7225 */ /* 0x020fc600078e001e */
[----:B------:R-:W-:Y:S01]  /*23d0*/  LOP3.LUT R83, R83, 0x1c0, RZ, 0xc0, !PT ;  /* 0x000001c053537812 */ /* 0x000fe200078ec0ff */
[----:B------:R-:W-:Y:S01]  /*23e0*/  VIADD R74, R40, 0x8 ;  /* 0x00000008284a7836 */ /* 0x000fe20000000000 */
[----:B------:R-:W-:Y:S01]  /*23f0*/  SHF.R.U32.HI R40, RZ, 0x3, R208 ;  /* 0x00000003ff287819 */ /* 0x000fe200000116d0 */
[----:B------:R-:W-:Y:S01]  /*2400*/  IMAD R39, R57, 0x60, RZ ;  /* 0x0000006039277824 */ /* 0x000fe200078e02ff */
[----:B------:R-:W-:Y:S01]  /*2410*/  SHF.R.U32.HI R86, RZ, 0x3, R83 ;  /* 0x00000003ff567819 */ /* 0x000fe20000011653 */
[----:B------:R-:W-:Y:S02]  /*2420*/  IMAD.SHL.U32 R72, R56, 0x40, RZ ;  /* 0x0000004038487824 */ /* 0x000fe400078e00ff */
[----:B------:R-:W-:Y:S02]  /*2430*/  IMAD R77, R15, 0x60, RZ ;  /* 0x000000600f4d7824 */ /* 0x000fe400078e02ff */
[----:B------:R-:W-:Y:S01]  /*2440*/  IMAD.SHL.U32 R70, R14, 0x40, RZ ;  /* 0x000000400e467824 */ /* 0x000fe200078e00ff */
[----:B----4-:R-:W-:-:S02]  /*2450*/  SHF.R.S32.HI R3, RZ, 0x1f, R0 ;  /* 0x0000001fff037819 */ /* 0x010fc40000011400 */
[----:B------:R-:W-:Y:S02]  /*2460*/  SEL R21, R0, RZ, !P0 ;  /* 0x000000ff00157207 */ /* 0x000fe40004000000 */
[----:B------:R-:W-:-:S03]  /*2470*/  SEL R13, R3, RZ, !P0 ;  /* 0x000000ff030d7207 */ /* 0x000fc60004000000 */
[----:B------:R-:W-:-:S04]  /*2480*/  IMAD.WIDE.U32 R4, R21, UR4, R4 ;  /* 0x0000000415047c25 */ /* 0x000fc8000f8e0004 */
[----:B------:R-:W-:Y:S01]  /*2490*/  IMAD R0, R13, UR4, RZ ;  /* 0x000000040d007c24 */ /* 0x000fe2000f8e02ff */
[----:B------:R-:W-:-:S03]  /*24a0*/  IADD3 R3, P2, R4, R62, RZ ;  /* 0x0000003e04037210 */ /* 0x000fc60007f5e0ff */
[----:B------:R-:W-:Y:S01]  /*24b0*/  IMAD R61, R21, UR5, R0 ;  /* 0x00000005153d7c24 */ /* 0x000fe2000f8e0200 */
[----:B------:R-:W-:Y:S05]  /*24c0*/  @!P6 WARPSYNC.ALL ;  /* 0x000000000000e948 */ /* 0x000fea0003800000 */
[C---:B------:R-:W-:Y:S01]  /*24d0*/  VIADD R0, R16.reuse, 0x20 ;  /* 0x0000002010007836 */ /* 0x040fe20000000000 */
[----:B------:R-:W-:Y:S01]  /*24e0*/  ULDC UR4, c[0x0][0x320] ;  /* 0x0000c80000047ab9 */ /* 0x000fe20000000800 */
[----:B------:R-:W-:Y:S01]  /*24f0*/  IMAD.IADD R61, R5, 0x1, R61 ;  /* 0x00000001053d7824 */ /* 0x000fe200078e023d */
[----:B------:R-:W-:Y:S01]  /*2500*/  @!P6 BAR.SYNC.DEFER_BLOCKING 0x9, 0x100 ;  /* 0x024400000000eb1d */ /* 0x000fe20000010000 */
[----:B------:R-:W-:-:S02]  /*2510*/  ISETP.GE.AND P0, PT, R16, UR4, PT ;  /* 0x0000000410007c0c */ /* 0x000fc4000bf06270 */
[----:B------:R-:W-:Y:S02]  /*2520*/  ISETP.GE.AND P1, PT, R0, UR4, PT ;  /* 0x0000000400007c0c */ /* 0x000fe4000bf26270 */
[----:B------:R-:W-:Y:S01]  /*2530*/  IADD3.X R62, R61, R63, R10, P2, !PT ;  /* 0x0000003f3d3e7210 */ /* 0x000fe200017fe40a */
[----:B------:R-:W-:Y:S01]  /*2540*/  VIADD R63, R16, 0x40 ;  /* 0x00000040103f7836 */ /* 0x000fe20000000000 */
[----:B------:R-:W-:Y:S01]  /*2550*/  SEL R7, RZ, 0xffffffff, P1 ;  /* 0xffffffffff077807 */ /* 0x000fe20000800000 */
[----:B------:R-:W-:Y:S01]  /*2560*/  ULDC.64 UR6, c[0x0][0x330] ;  /* 0x0000cc0000067ab9 */ /* 0x000fe20000000a00 */
[----:B------:R-:W-:Y:S02]  /*2570*/  SEL R6, RZ, 0x1, P0 ;  /* 0x00000001ff067807 */ /* 0x000fe40000000000 */
[----:B------:R-:W-:Y:S01]  /*2580*/  ISETP.GE.AND P0, PT, R63, UR4, PT ;  /* 0x000000043f007c0c */ /* 0x000fe2000bf06270 */
[----:B------:R-:W-:Y:S01]  /*2590*/  IMAD.SHL.U32 R7, R7, 0x2, RZ ;  /* 0x0000000207077824 */ /* 0x000fe200078e00ff */
[----:B------:R-:W-:-:S02]  /*25a0*/  ISETP.GE.AND P1, PT, R64, UR4, PT ;  /* 0x0000000440007c0c */ /* 0x000fc4000bf26270 */
[----:B------:R-:W-:Y:S02]  /*25b0*/  ISETP.GE.AND P2, PT, R11, UR4, PT ;  /* 0x000000040b007c0c */ /* 0x000fe4000bf46270 */
[----:B------:R-:W-:Y:S02]  /*25c0*/  ISETP.GE.AND P3, PT, R12, UR4, PT ;  /* 0x000000040c007c0c */ /* 0x000fe4000bf66270 */
[----:B------:R-:W-:Y:S01]  /*25d0*/  LOP3.LUT R10, R7, 0x2, R6, 0xe2, !PT ;  /* 0x00000002070a7812 */ /* 0x000fe200078ee206 */
[C---:B------:R-:W-:Y:S01]  /*25e0*/  IMAD.WIDE.U32 R6, R222.reuse, UR6, R16 ;  /* 0x00000006de067c25 */ /* 0x040fe2000f8e0010 */
[----:B------:R-:W-:Y:S02]  /*25f0*/  SEL R11, RZ, 0x4, P0 ;  /* 0x00000004ff0b7807 */ /* 0x000fe40000000000 */
[----:B------:R-:W-:Y:S01]  /*2600*/  SEL R12, RZ, 0x8, P1 ;  /* 0x00000008ff0c7807 */ /* 0x000fe20000800000 */
[----:B------:R-:W-:Y:S01]  /*2610*/  IMAD R7, R222, UR7, R7 ;  /* 0x00000007de077c24 */ /* 0x000fe2000f8e0207 */
[----:B------:R-:W-:-:S02]  /*2620*/  ISETP.GE.AND P0, PT, R65, UR4, PT ;  /* 0x0000000441007c0c */ /* 0x000fc4000bf06270 */
        /* <DEDUP_REMOVED lines=8> */
[----:B------:R-:W-:Y:S01]  /*26b0*/  ISETP.GE.AND P0, PT, R16, R75, PT ;  /* 0x0000004b1000720c */ /* 0x000fe20003f06270 */
[----:B------:R-:W-:Y:S01]  /*26c0*/  IMAD R93, R21, UR5, R13 ;  /* 0x00000005155d7c24 */ /* 0x000fe2000f8e020d */
[----:B------:R-:W-:Y:S01]  /*26d0*/  LOP3.LUT R11, R12, R10, R11, 0xfe, !PT ;  /* 0x0000000a0c0b7212 */ /* 0x000fe200078efe0b */
[----:B------:R-:W-:Y:S01]  /*26e0*/  IMAD.WIDE.U32 R12, R23, R14, R16 ;  /* 0x0000000e170c7225 */ /* 0x000fe200078e0010 */
[----:B------:R-:W-:-:S02]  /*26f0*/  SEL R10, RZ, 0x40, P2 ;  /* 0x00000040ff0a7807 */ /* 0x000fc40001000000 */
[----:B------:R-:W-:Y:S01]  /*2700*/  SEL R33, R75, RZ, P0 ;  /* 0x000000ff4b217207 */ /* 0x000fe20000000000 */
[----:B------:R-:W-:Y:S01]  /*2710*/  IMAD.WIDE.U32 R20, R23, R56, R200 ;  /* 0x0000003817147225 */ /* 0x000fe200078e00c8 */
[----:B------:R-:W-:Y:S02]  /*2720*/  LOP3.LUT R95, R11, R10, RZ, 0xfc, !PT ;  /* 0x0000000a0b5f7212 */ /* 0x000fe400078efcff */
[----:B------:R-:W-:Y:S01]  /*2730*/  IADD3 R58, P1, R23, R58, RZ ;  /* 0x0000003a173a7210 */ /* 0x000fe20007f3e0ff */
[-C--:B------:R-:W-:Y:S01]  /*2740*/  IMAD R10, R231, R14.reuse, RZ ;  /* 0x0000000ee70a7224 */ /* 0x080fe200078e02ff */
[----:B------:R-:W-:Y:S01]  /*2750*/  IADD3 R21, R21, R37, RZ ;  /* 0x0000002515157210 */ /* 0x000fe20007ffe0ff */
        /* <DEDUP_REMOVED lines=11> */
[-C--:B------:R-:W-:Y:S01]  /*2810*/  IMAD.WIDE.U32 R10, R152, R14.reuse, R10 ;  /* 0x0000000e980a7225 */ /* 0x080fe200078e000a */
[----:B------:R-:W-:Y:S02]  /*2820*/  LOP3.LUT R85, R34, 0xfffffff8, RZ, 0xc0, !PT ;  /* 0xfffffff822557812 */ /* 0x000fe400078ec0ff */
[----:B------:R-:W-:Y:S01]  /*2830*/  SHF.R.S32.HI R84, RZ, 0x3, R34 ;  /* 0x00000003ff547819 */ /* 0x000fe20000011422 */
[-C--:B------:R-:W-:Y:S01]  /*2840*/  IMAD R36, R35, R14.reuse, RZ ;  /* 0x0000000e23247224 */ /* 0x080fe200078e02ff */
[----:B------:R-:W-:Y:S01]  /*2850*/  SHF.R.S32.HI R87, RZ, 0x1f, R85 ;  /* 0x0000001fff577819 */ /* 0x000fe20000011455 */
[----:B------:R-:W-:Y:S01]  /*2860*/  IMAD.WIDE.U32 R12, R152, R14, R12 ;  /* 0x0000000e980c7225 */ /* 0x000fe200078e000c */
[----:B------:R-:W-:-:S03]  /*2870*/  LOP3.LUT R95, R95, 0x40, RZ, 0xc0, !PT ;  /* 0x000000405f5f7812 */ /* 0x000fc600078ec0ff */
[----:B------:R-:W-:Y:S02]  /*2880*/  IMAD R37, R152, R15, R36 ;  /* 0x0000000f98257224 */ /* 0x000fe400078e0224 */
[----:B------:R-:W-:Y:S02]  /*2890*/  IMAD R33, R9, 0x60, RZ ;  /* 0x0000006009217824 */ /* 0x000fe400078e02ff */
[----:B------:R-:W-:-:S04]  /*28a0*/  IMAD.WIDE.U32 R8, R8, 0x60, RZ ;  /* 0x0000006008087825 */ /* 0x000fc800078e00ff */
[-C--:B------:R-:W-:Y:S02]  /*28b0*/  IMAD R35, R35, R56.reuse, RZ ;  /* 0x0000003823237224 */ /* 0x080fe400078e02ff */
[----:B------:R-:W-:Y:S02]  /*28c0*/  IMAD.IADD R79, R11, 0x1, R37 ;  /* 0x000000010b4f7824 */ /* 0x000fe400078e0225 */
[----:B------:R-:W-:Y:S01]  /*28d0*/  IMAD.IADD R80, R37, 0x1, R13 ;  /* 0x0000000125507824 */ /* 0x000fe200078e020d */
[----:B------:R-:W-:Y:S01]  /*28e0*/  LOP3.LUT R37, R83, 0x18, R16, 0xf8, !PT ;  /* 0x0000001853257812 */ /* 0x000fe200078ef810 */
[C---:B------:R-:W-:Y:S02]  /*28f0*/  IMAD R35, R152.reuse, R57, R35 ;  /* 0x0000003998237224 */ /* 0x040fe400078e0223 */
[----:B------:R-:W-:Y:S01]  /*2900*/  IMAD.WIDE.U32 R20, R152, R56, R20 ;  /* 0x0000003898147225 */ /* 0x000fe200078e0014 */
[----:B------:R-:W-:-:S03]  /*2910*/  LOP3.LUT R37, R37, R86, RZ, 0x3c, !PT ;  /* 0x0000005625257212 */ /* 0x000fc600078e3cff */
[----:B------:R-:W-:Y:S01]  /*2920*/  IMAD.X R59, R231, 0x1, R32, P1 ;  /* 0x00000001e73b7824 */ /* 0x000fe200008e0620 */
[----:B------:R-:W-:Y:S01]  /*2930*/  LOP3.LUT P1, RZ, R38, 0x4, RZ, 0xc0, !PT ;  /* 0x0000000426ff7812 */ /* 0x000fe2000782c0ff */
[----:B------:R-:W-:Y:S01]  /*2940*/  IMAD.IADD R76, R9, 0x1, R33 ;  /* 0x00000001094c7824 */ /* 0x000fe200078e0221 */
[--C-:B------:R-:W-:Y:S01]  /*2950*/  LOP3.LUT R32, R208, 0x38, R34.reuse, 0xf8, !PT ;  /* 0x00000038d0207812 */ /* 0x100fe200078ef822 */
[----:B------:R-:W-:Y:S01]  /*2960*/  IMAD.IADD R81, R21, 0x1, R35 ;  /* 0x0000000115517824 */ /* 0x000fe200078e0223 */
[----:B------:R-:W-:Y:S01]  /*2970*/  LOP3.LUT R33, R83, 0x38, R34, 0xf8, !PT ;  /* 0x0000003853217812 */ /* 0x000fe200078ef822 */
[----:B------:R-:W-:Y:S01]  /*2980*/  IMAD.IADD R82, R35, 0x1, R31 ;  /* 0x0000000123527824 */ /* 0x000fe200078e021f */
[----:B------:R-:W-:Y:S01]  /*2990*/  LOP3.LUT R35, R32, R40, RZ, 0x3c, !PT ;  /* 0x0000002820237212 */ /* 0x000fe200078e3cff */
[----:B------:R-:W-:Y:S01]  /*29a0*/  IMAD.WIDE.U32 R56, R56, 0x60, RZ ;  /* 0x0000006038387825 */ /* 0x000fe200078e00ff */
[----:B------:R-:W-:Y:S02]  /*29b0*/  SEL R89, R89, 0xffffffe0, !P1 ;  /* 0xffffffe059597807 */ /* 0x000fe40004800000 */
[----:B------:R-:W-:Y:S01]  /*29c0*/  LOP3.LUT R33, R33, R86, RZ, 0x3c, !PT ;  /* 0x0000005621217212 */ /* 0x000fe200078e3cff */
[----:B------:R-:W-:Y:S01]  /*29d0*/  IMAD.WIDE.U32 R14, R14, 0x60, RZ ;  /* 0x000000600e0e7825 */ /* 0x000fe200078e00ff */
[----:B------:R-:W-:-:S02]  /*29e0*/  IADD3 R78, R57, R39, RZ ;  /* 0x00000027394e7210 */ /* 0x000fc40007ffe0ff */
[----:B------:R-:W-:Y:S01]  /*29f0*/  ISETP.GE.AND P1, PT, R16, UR4, PT ;  /* 0x0000000410007c0c */ /* 0x000fe2000bf26270 */
[----:B------:R-:W-:Y:S02]  /*2a00*/  IMAD R90, R212, 0x200, R37 ;  /* 0x00000200d45a7824 */ /* 0x000fe400078e0225 */
[----:B------:R-:W-:Y:S02]  /*2a10*/  IMAD.SHL.U32 R75, R75, 0x2, RZ ;  /* 0x000000024b4b7824 */ /* 0x000fe400078e00ff */
[----:B------:R-:W-:Y:S02]  /*2a20*/  IMAD.IADD R77, R15, 0x1, R77 ;  /* 0x000000010f4d7824 */ /* 0x000fe400078e024d */
[----:B------:R-:W-:Y:S02]  /*2a30*/  IMAD.IADD R88, R214, 0x1, R35 ;  /* 0x00000001d6587824 */ /* 0x000fe400078e0223 */
[----:B------:R-:W-:Y:S02]  /*2a40*/  IMAD R91, R212, 0x200, R33 ;  /* 0x00000200d45b7824 */ /* 0x000fe400078e0221 */
[----:B------:R-:W-:-:S02]  /*2a50*/  IMAD.IADD R92, R89, 0x1, R90 ;  /* 0x00000001595c7824 */ /* 0x000fc400078e025a */
[----:B------:R-:W-:-:S07]  /*2a60*/  IMAD.IADD R93, R7, 0x1, R93 ;  /* 0x00000001075d7824 */ /* 0x000fce00078e025d */
.L_x_4917:
[----:B------:R-:W0:Y:S01]  /*2a70*/  LDC.64 R98, c[0x0][0x2e8] ;  /* 0x0000ba00ff627b82 */ /* 0x000e220000000a00 */
[----:B------:R-:W-:Y:S01]  /*2a80*/  VIADD R45, R27, 0xffffffff ;  /* 0xffffffff1b2d7836 */ /* 0x000fe20000000000 */
[----:B------:R-:W-:Y:S05]  /*2a90*/  YIELD ;  /* 0x0000000000007946 */ /* 0x000fea0003800000 */
[----:B------:R-:W-:Y:S01]  /*2aa0*/  SHF.R.S32.HI R39, RZ, 0x1f, R45 ;  /* 0x0000001fff277819 */ /* 0x000fe2000001142d */
[----:B------:R-:W1:Y:S01]  /*2ab0*/  LDC R102, c[0x0][0x3f4] ;  /* 0x0000fd00ff667b82 */ /* 0x000e620000000800 */
        /* <DEDUP_REMOVED lines=8> */
[----:B------:R-:W-:-:S03]  /*2b40*/  IMAD R103, R103, 0x2, R26 ;  /* 0x0000000267677824 */ /* 0x000fc600078e021a */
[----:B------:R-:W-:Y:S02]  /*2b50*/  IADD3.X R32, R62, R51, R67, P3, P4 ;  /* 0x000000333e207210 */ /* 0x000fe40001fe8443 */
[----:B0-----:R-:W-:Y:S02]  /*2b60*/  LEA R40, P3, R27, R98, 0x1 ;  /* 0x000000621b287211 */ /* 0x001fe400078608ff */
[----:B------:R-:W-:Y:S02]  /*2b70*/  IADD3.X R34, R51, R62, RZ, P5, !PT ;  /* 0x0000003e33227210 */ /* 0x000fe40002ffe4ff */
[-C--:B------:R-:W-:Y:S01]  /*2b80*/  LEA.HI.X R41, R27, R99.reuse, R32, 0x1, P3 ;  /* 0x000000631b297211 */ /* 0x080fe200018f0c20 */
[----:B------:R-:W-:Y:S01]  /*2b90*/  IMAD R27, R2, 0x1800, R90 ;  /* 0x00001800021b7824 */ /* 0x000fe200078e025a */
[----:B-1----:R-:W-:Y:S02]  /*2ba0*/  ISETP.GE.AND P3, PT, R102, 0x1, PT ;  /* 0x000000016600780c */ /* 0x002fe40003f66270 */
[----:B------:R-:W-:Y:S01]  /*2bb0*/  LEA R42, P5, R33, R98, 0x1 ;  /* 0x00000062212a7211 */ /* 0x000fe200078a08ff */
[----:B------:R-:W-:Y:S01]  /*2bc0*/  IMAD R104, R27, 0x2, R26 ;  /* 0x000000021b687824 */ /* 0x000fe200078e021a */
[----:B------:R-:W-:Y:S01]  /*2bd0*/  ISETP.GT.AND P4, PT, R45, R28, PT ;  /* 0x0000001c2d00720c */ /* 0x000fe20003f84270 */
[----:B------:R-:W-:Y:S01]  /*2be0*/  IMAD.MOV.U32 R27, RZ, RZ, R45 ;  /* 0x000000ffff1b7224 */ /* 0x000fe200078e002d */
[----:B------:R-:W-:-:S02]  /*2bf0*/  LEA.HI.X R43, R33, R99, R34, 0x1, P5 ;  /* 0x00000063212b7211 */ /* 0x000fc400028f0c22 */
[----:B------:R-:W-:-:S05]  /*2c00*/  P2R R97, PR, RZ, 0x10 ;  /* 0x00000010ff617803 */ /* 0x000fca0000000000 */
[----:B----4-:R-:W-:Y:S05]  /*2c10*/  @!P3 BRA `(.L_x_4871) ;  /* 0x0000002400d4b947 */ /* 0x010fea0003800000 */
        /* <DEDUP_REMOVED lines=41> */
.L_x_4874:
[----:B------:R-:W-:Y:S05]  /*2eb0*/  BSYNC B1 ;  /* 0x0000000000017941 */ /* 0x000fea0003800000 */
.L_x_4873:
        /* <DEDUP_REMOVED lines=28> */
.L_x_4876:
[----:B------:R-:W-:Y:S05]  /*3080*/  BSYNC B1 ;  /* 0x0000000000017941 */ /* 0x000fea0003800000 */
.L_x_4875:
        /* <DEDUP_REMOVED lines=8> */
[----:B------:R-:W-:Y:S02]  /*3110*/  MOV R33, R49 ;  /* 0x0000003100217202 */ /* 0x000fe40000000f00 */
[----:B------:R-:W-:-:S02]  /*3120*/  PLOP3.LUT P3, PT, PT, PT, UP0, 0x80, 0x0 ;  /* 0x000000000000781c */ /* 0x000fc40003f6f008 */
[----:B------:R-:W-:Y:S01]  /*3130*/  PRMT R114, R32, 0x5410, R33 ;  /* 0x0000541020727816 */ /* 0x000fe20000000021 */
[----:B-----5:R-:W-:Y:S01]  /*3140*/  IMAD.MOV.U32 R32, RZ, RZ, R38 ;  /* 0x000000ffff207224 */ /* 0x020fe200078e0026 */
[----:B------:R-:W-:Y:S01]  /*3150*/  PRMT R116, R34, 0x5410, R35 ;  /* 0x0000541022747816 */ /* 0x000fe20000000023 */
[----:B------:R-:W-:Y:S02]  /*3160*/  IMAD.MOV.U32 R33, RZ, RZ, R39 ;  /* 0x000000ffff217224 */ /* 0x000fe400078e0027 */
[----:B------:R-:W-:Y:S02]  /*3170*/  IMAD.MOV.U32 R34, RZ, RZ, R44 ;  /* 0x000000ffff227224 */ /* 0x000fe400078e002c */
[----:B------:R-:W-:Y:S01]  /*3180*/  IMAD.MOV.U32 R35, RZ, RZ, R45 ;  /* 0x000000ffff237224 */ /* 0x000fe200078e002d */
[----:B------:R-:W-:Y:S01]  /*3190*/  PRMT R98, R32, 0x5410, R33 ;  /* 0x0000541020627816 */ /* 0x000fe20000000021 */
[----:B------:R-:W-:Y:S02]  /*31a0*/  IMAD.MOV.U32 R32, RZ, RZ, R36 ;  /* 0x000000ffff207224 */ /* 0x000fe400078e0024 */
[----:B------:R-:W-:Y:S01]  /*31b0*/  IMAD.MOV.U32 R33, RZ, RZ, R37 ;  /* 0x000000ffff217224 */ /* 0x000fe200078e0025 */
[----:B------:R-:W-:Y:S01]  /*31c0*/  PRMT R100, R35, 0x5410, R34 ;  /* 0x0000541023647816 */ /* 0x000fe20000000022 */
[----:B------:R-:W-:-:S02]  /*31d0*/  IMAD.MOV.U32 R34, RZ, RZ, R46 ;  /* 0x000000ffff227224 */ /* 0x000fc400078e002e */
[----:B------:R-:W-:Y:S01]  /*31e0*/  IMAD.MOV.U32 R35, RZ, RZ, R47 ;  /* 0x000000ffff237224 */ /* 0x000fe200078e002f */
[----:B------:R-:W-:-:S04]  /*31f0*/  PRMT R99, R32, 0x5410, R33 ;  /* 0x0000541020637816 */ /* 0x000fc80000000021 */
[----:B------:R-:W-:Y:S01]  /*3200*/  PRMT R101, R35, 0x5410, R34 ;  /* 0x0000541023657816 */ /* 0x000fe20000000022 */
[----:B------:R-:W-:Y:S06]  /*3210*/  @!P3 BRA `(.L_x_4877) ;  /* 0x000000000004b947 */ /* 0x000fec0003800000 */
[----:B------:R-:W-:Y:S01]  /*3220*/  BPT.TRAP 0x1 ;  /* 0x000000040000795c */ /* 0x000fe20000300000 */
.L_x_4877:
[----:B------:R-:W-:Y:S01]  /*3230*/  IMAD R96, R2, 0x8, R18 ;  /* 0x0000000802607824 */ /* 0x000fe200078e0212 */
[----:B------:R-:W-:Y:S01]  /*3240*/  SHF.L.U32 R107, R203, 0x1f, RZ ;  /* 0x0000001fcb6b7819 */ /* 0x000fe200000006ff */
[----:B------:R-:W-:Y:S03]  /*3250*/  BSSY B1, `(.L_x_4878) ;  /* 0x0000003000017945 */ /* 0x000fe60003800000 */
[----:B------:R-:W0:Y:S02]  /*3260*/  SYNCS.PHASECHK.TRANS64.TRYWAIT P6, [R96+URZ+0x22890], R107 ;  /* 0x0228906b600075a7 */ /* 0x000e2400080c017f */
[----:B0-----:R-:W-:Y:S05]  /*3270*/  @!P6 BRA `(.L_x_4879) ;  /* 0x000001b80054e947 */ /* 0x001fea0003800000 */
.L_x_5184:
[----:B------:R-:W-:Y:S05]  /*3280*/  BSYNC B1 ;  /* 0x0000000000017941 */ /* 0x000fea0003800000 */
.L_x_4878:
        /* <DEDUP_REMOVED lines=49> */
.L_x_4885:
[----:B------:R-:W-:Y:S05]  /*35a0*/  BSYNC B3 ;  /* 0x0000000000037941 */ /* 0x000fea0003800000 */
.L_x_4884:
[----:B--2---:R1:W-:Y:S02]  /*35b0*/  STG.E.128 desc[UR40][R42.64], R32 ;  /* 0x000000202a007986 */ /* 0x0043e4000c101d28 */
.L_x_4883:
[----:B------:R-:W-:Y:S05]  /*35c0*/  BSYNC B2 ;  /* 0x0000000000027941 */ /* 0x000fea0003800000 */
.L_x_4882:
        /* <DEDUP_REMOVED lines=8> */
[----:B------:R-:W-:Y:S01]  /*3650*/  HADD2.F32 R50, -RZ, R50.H0_H0 ;  /* 0x20000032ff327230 */ /* 0x000fe20000004100 */
[----:B------:R-:W-:Y:S01]  /*3660*/  SHF.R.U32.HI R54, RZ, 0x10, R49 ;  /* 0x00000010ff367819 */ /* 0x000fe20000011631 */
[----:B--2---:R-:W-:Y:S01]  /*3670*/  HADD2.F32 R49, -RZ, R35.H1_H1 ;  /* 0x30000023ff317230 */ /* 0x004fe20000004100 */
[----:B------:R-:W-:Y:S01]  /*3680*/  MOV R48, R34 ;  /* 0x0000002200307202 */ /* 0x000fe20000000f00 */
[----:B------:R-:W-:Y:S02]  /*3690*/  HADD2.F32 R51, -RZ, R51.H0_H0 ;  /* 0x20000033ff337230 */ /* 0x000fe40000004100 */
[----:B------:R-:W-:-:S02]  /*36a0*/  HADD2.F32 R54, -RZ, R54.H0_H0 ;  /* 0x20000036ff367230 */ /* 0x000fc40000004100 */
[----:B------:R-:W-:Y:S02]  /*36b0*/  HADD2.F32 R34, -RZ, R33.H1_H1 ;  /* 0x30000021ff227230 */ /* 0x000fe40000004100 */
[----:B------:R-:W-:Y:S02]  /*36c0*/  HADD2.F32 R35, -RZ, R35.H0_H0 ;  /* 0x20000023ff237230 */ /* 0x000fe40000004100 */
[-C--:B------:R-:W-:Y:S01]  /*36d0*/  FMUL.FTZ R110, R49, R54.reuse ;  /* 0x00000036316e7220 */ /* 0x080fe20000410000 */
[----:B------:R-:W-:Y:S02]  /*36e0*/  HADD2.F32 R33, -RZ, R33.H0_H0 ;  /* 0x20000021ff217230 */ /* 0x000fe40000004100 */
[-C--:B------:R-:W-:Y:S01]  /*36f0*/  FMUL.FTZ R108, R34, R51.reuse ;  /* 0x00000033226c7220 */ /* 0x080fe20000410000 */
[----:B------:R-:W-:Y:S02]  /*3700*/  HADD2.F32 R52, -RZ, R52.H0_H0 ;  /* 0x20000034ff347230 */ /* 0x000fe40000004100 */
[----:B------:R-:W-:Y:S01]  /*3710*/  FMUL.FTZ R54, R35, R54 ;  /* 0x0000003623367220 */ /* 0x000fe20000410000 */
[C---:B------:R-:W-:Y:S01]  /*3720*/  FMUL.FTZ R51, R33.reuse, R51 ;  /* 0x0000003321337220 */ /* 0x040fe20000410000 */
[----:B------:R-:W-:-:S02]  /*3730*/  FFMA.FTZ R108, R33, R50, -R108 ;  /* 0x00000032216c7223 */ /* 0x000fc4000001086c */
[----:B------:R-:W-:Y:S01]  /*3740*/  FFMA.FTZ R109, R49, R52, R54 ;  /* 0x00000034316d7223 */ /* 0x000fe20000010036 */
[----:B------:R-:W-:Y:S02]  /*3750*/  HADD2.F32 R33, -RZ, R32.H1_H1 ;  /* 0x30000020ff217230 */ /* 0x000fe40000004100 */
[----:B------:R-:W-:Y:S01]  /*3760*/  FFMA.FTZ R55, R34, R50, R51 ;  /* 0x0000003222377223 */ /* 0x000fe20000010033 */
[----:B------:R-:W-:Y:S02]  /*3770*/  HADD2.F32 R49, -RZ, R114.H0_H0 ;  /* 0x20000072ff317230 */ /* 0x000fe40000004100 */
[----:B------:R-:W-:Y:S01]  /*3780*/  FFMA.FTZ R110, R35, R52, -R110 ;  /* 0x00000034236e7223 */ /* 0x000fe2000001086e */
[----:B------:R-:W-:Y:S02]  /*3790*/  HADD2.F32 R32, -RZ, R32.H0_H0 ;  /* 0x20000020ff207230 */ /* 0x000fe40000004100 */
[----:B------:R-:W-:Y:S02]  /*37a0*/  HADD2.F32 R51, -RZ, R114.H1_H1 ;  /* 0x30000072ff337230 */ /* 0x000fe40000004100 */
[----:B------:R-:W-:Y:S01]  /*37b0*/  FMUL.FTZ R53, R33, R49 ;  /* 0x0000003121357220 */ /* 0x000fe20000410000 */
[----:B------:R-:W-:-:S02]  /*37c0*/  HADD2.F32 R34, -RZ, R48.H1_H1 ;  /* 0x30000030ff227230 */ /* 0x000fc40000004100 */
        /* <DEDUP_REMOVED lines=14> */
.L_x_4887:
[----:B------:R-:W-:Y:S05]  /*38b0*/  BSYNC B2 ;  /* 0x0000000000027941 */ /* 0x000fea0003800000 */
.L_x_4886:
[----:B--2---:R2:W-:Y:S02]  /*38c0*/  STG.E.128 desc[UR40][R42.64+0x40], R32 ;  /* 0x000040202a007986 */ /* 0x0045e4000c101d28 */
.L_x_4881:
[----:B------:R-:W-:Y:S05]  /*38d0*/  BSYNC B1 ;  /* 0x0000000000017941 */ /* 0x000fea0003800000 */
.L_x_4880:
        /* <DEDUP_REMOVED lines=25> */
[----:B------:R-:W-:-:S02]  /*3a70*/  HADD2.F32 R44, -RZ, R101.H1_H1 ;  /* 0x30000065ff2c7230 */ /* 0x000fc40000004100 */
[C---:B------:R-:W-:Y:S01]  /*3a80*/  FMUL.FTZ R48, R35.reuse, R48 ;  /* 0x0000003023307220 */ /* 0x040fe20000410000 */
[----:B------:R-:W-:Y:S02]  /*3a90*/  HADD2.F32 R101, -RZ, R101.H0_H0 ;  /* 0x20000065ff657230 */ /* 0x000fe40000004100 */
        /* <DEDUP_REMOVED lines=8> */
[--C-:B------:R-:W-:Y:S02]  /*3b20*/  HADD2.F32 R35, -RZ, R100.reuse.H1_H1 ;  /* 0x30000064ff237230 */ /* 0x100fe40000004100 */
[----:B------:R-:W-:Y:S01]  /*3b30*/  FMUL.FTZ R44, R32, R44 ;  /* 0x0000002c202c7220 */ /* 0x000fe20000410000 */
        /* <DEDUP_REMOVED lines=10> */
.L_x_4892:
[----:B------:R-:W-:Y:S05]  /*3be0*/  BSYNC B2 ;  /* 0x0000000000027941 */ /* 0x000fea0003800000 */
.L_x_4891:
[----:B--2---:R3:W-:Y:S02]  /*3bf0*/  STG.E.128 desc[UR40][R40.64], R32 ;  /* 0x0000002028007986 */ /* 0x0047e4000c101d28 */
.L_x_4890:
[----:B------:R-:W-:Y:S05]  /*3c00*/  BSYNC B1 ;  /* 0x0000000000017941 */ /* 0x000fea0003800000 */
.L_x_4889:
        /* <DEDUP_REMOVED lines=46> */
.L_x_4894:
[----:B------:R-:W-:Y:S05]  /*3ef0*/  BSYNC B1 ;  /* 0x0000000000017941 */ /* 0x000fea0003800000 */
.L_x_4893:
[----:B--2---:R4:W-:Y:S01]  /*3f00*/  STG.E.128 desc[UR40][R40.64+0x40], R32 ;  /* 0x0000402028007986 */ /* 0x0049e2000c101d28 */
[----:B------:R-:W-:Y:S05]  /*3f10*/  BRA `(.L_x_4888) ;  /* 0x00000014007c7947 */ /* 0x000fea0003800000 */
.L_x_4872:
        /* <DEDUP_REMOVED lines=53> */
[----:B--2---:R-:W-:Y:S01]  /*4270*/  IMAD.MOV.U32 R49, RZ, RZ, R43 ;  /* 0x000000ffff317224 */ /* 0x004fe200078e002b */
[----:B------:R-:W-:Y:S01]  /*4280*/  MOV R48, R42 ;  /* 0x0000002a00307202 */ /* 0x000fe20000000f00 */
[----:B------:R-:W-:Y:S02]  /*4290*/  IMAD.MOV.U32 R50, RZ, RZ, R40 ;  /* 0x000000ffff327224 */ /* 0x000fe400078e0028 */
[----:B------:R-:W-:Y:S01]  /*42a0*/  IMAD.MOV.U32 R52, RZ, RZ, R41 ;  /* 0x000000ffff347224 */ /* 0x000fe200078e0029 */
[----:B------:R-:W-:Y:S02]  /*42b0*/  PRMT R117, R49, 0x7610, R117 ;  /* 0x0000761031757816 */ /* 0x000fe40000000075 */
[----:B------:R-:W-:-:S02]  /*42c0*/  PRMT R115, R48, 0x5410, R50 ;  /* 0x0000541030737816 */ /* 0x000fc40000000032 */
[----:B------:R-:W-:Y:S01]  /*42d0*/  PRMT R119, R52, 0x7610, R119 ;  /* 0x0000761034777816 */ /* 0x000fe20000000077 */
[----:B-----5:R-:W-:Y:S02]  /*42e0*/  IMAD.MOV.U32 R48, RZ, RZ, R46 ;  /* 0x000000ffff307224 */ /* 0x020fe400078e002e */
[----:B------:R-:W-:Y:S02]  /*42f0*/  IMAD.MOV.U32 R49, RZ, RZ, R47 ;  /* 0x000000ffff317224 */ /* 0x000fe400078e002f */
[----:B------:R-:W-:Y:S02]  /*4300*/  IMAD.MOV.U32 R50, RZ, RZ, R44 ;  /* 0x000000ffff327224 */ /* 0x000fe400078e002c */
[----:B------:R-:W-:Y:S01]  /*4310*/  IMAD.MOV.U32 R52, RZ, RZ, R45 ;  /* 0x000000ffff347224 */ /* 0x000fe200078e002d */
[----:B------:R-:W-:Y:S02]  /*4320*/  PRMT R117, R117, 0x5410, R49 ;  /* 0x0000541075757816 */ /* 0x000fe40000000031 */
[----:B------:R-:W-:-:S02]  /*4330*/  PRMT R116, R48, 0x5410, R50 ;  /* 0x0000541030747816 */ /* 0x000fc40000000032 */
[----:B------:R-:W-:Y:S01]  /*4340*/  PRMT R119, R119, 0x5410, R52 ;  /* 0x0000541077777816 */ /* 0x000fe20000000034 */
[----:B------:R-:W-:Y:S06]  /*4350*/  @!P3 BRA `(.L_x_4895) ;  /* 0x000000000004b947 */ /* 0x000fec0003800000 */
[----:B------:R-:W-:Y:S01]  /*4360*/  BPT.TRAP 0x1 ;  /* 0x000000040000795c */ /* 0x000fe20000300000 */
.L_x_4895:
        /* <DEDUP_REMOVED lines=9> */
.L_x_5185:
[----:B------:R-:W-:Y:S05]  /*4400*/  BSYNC B1 ;  /* 0x0000000000017941 */ /* 0x000fea0003800000 */
.L_x_4896:
        /* <DEDUP_REMOVED lines=16> */
[----:B------:R-:W-:-:S04]  /*4510*/  LOP3.LUT R49, R49, R86, RZ, 0x3c, !PT ;  /* 0x0000005631317212 */ /* 0x000fc800078e3cff */
[----:B------:R-:W-:Y:S01]  /*4520*/  LEA R51, R212, R49, 0x9 ;  /* 0x00000031d4337211 */ /* 0x000fe200078e48ff */
[----:B------:R-:W-:-:S04]  /*4530*/  IMAD R49, R2, 0x1800, R91 ;  /* 0x0000180002317824 */ /* 0x000fc800078e025b */
        /* <DEDUP_REMOVED lines=11> */
[--C-:B------:R-:W-:Y:S01]  /*45f0*/  SHF.R.U64 R34, R34, 0x10, R35.reuse ;  /* 0x0000001022227819 */ /* 0x100fe20000001223 */
[----:B------:R-:W-:Y:S01]  /*4600*/  HADD2.F32 R113, -RZ, R113.H0_H0 ;  /* 0x20000071ff717230 */ /* 0x000fe20000004100 */
[----:B------:R-:W-:Y:S02]  /*4610*/  SHF.R.U32.HI R36, RZ, 0x10, R35 ;  /* 0x00000010ff247819 */ /* 0x000fe40000011623 */
[----:B------:R-:W-:Y:S01]  /*4620*/  SHF.R.U64 R35, R38, 0x10, R39 ;  /* 0x0000001026237819 */ /* 0x000fe20000001227 */
[----:B------:R-:W-:Y:S01]  /*4630*/  HADD2.F32 R34, -RZ, R34.H0_H0 ;  /* 0x20000022ff227230 */ /* 0x000fe20000004100 */
[----:B------:R-:W-:Y:S01]  /*4640*/  SHF.R.U32.HI R118, RZ, 0x10, R37 ;  /* 0x00000010ff767819 */ /* 0x000fe20000011625 */
[----:B-1----:R-:W-:Y:S01]  /*4650*/  HADD2.F32 R37, -RZ, R49.H0_H0 ;  /* 0x20000031ff257230 */ /* 0x002fe20000004100 */
[----:B------:R-:W-:Y:S01]  /*4660*/  SHF.R.U32.HI R38, RZ, 0x10, R39 ;  /* 0x00000010ff267819 */ /* 0x000fe20000011627 */
[----:B--2---:R-:W-:-:S02]  /*4670*/  HADD2.F32 R39, -RZ, R53.H0_H0 ;  /* 0x20000035ff277230 */ /* 0x004fc40000004100 */
[----:B------:R-:W-:Y:S02]  /*4680*/  HADD2.F32 R118, -RZ, R118.H0_H0 ;  /* 0x20000076ff767230 */ /* 0x000fe40000004100 */
[-C--:B------:R-:W-:Y:S01]  /*4690*/  FMUL.FTZ R126, R37, R120.reuse ;  /* 0x00000078257e7220 */ /* 0x080fe20000410000 */
[C---:B------:R-:W-:Y:S01]  /*46a0*/  FMUL.FTZ R124, R39.reuse, R120 ;  /* 0x00000078277c7220 */ /* 0x040fe20000410000 */
[----:B------:R-:W-:Y:S02]  /*46b0*/  HADD2.F32 R120, -RZ, R53.H1_H1 ;  /* 0x30000035ff787230 */ /* 0x000fe40000004100 */
[-C--:B------:R-:W-:Y:S01]  /*46c0*/  FFMA.FTZ R39, R39, R122.reuse, R126 ;  /* 0x0000007a27277223 */ /* 0x080fe2000001007e */
[----:B------:R-:W-:Y:S02]  /*46d0*/  HADD2.F32 R53, -RZ, R49.H1_H1 ;  /* 0x30000031ff357230 */ /* 0x000fe40000004100 */
[----:B------:R-:W-:Y:S01]  /*46e0*/  FFMA.FTZ R37, R37, R122, -R124 ;  /* 0x0000007a25257223 */ /* 0x000fe2000001087c */
[----:B------:R-:W-:-:S02]  /*46f0*/  IMAD.MOV.U32 R49, RZ, RZ, R54 ;  /* 0x000000ffff317224 */ /* 0x000fc400078e0036 */
[CC--:B------:R-:W-:Y:S01]  /*4700*/  FMUL.FTZ R122, R120.reuse, R118.reuse ;  /* 0x00000076787a7220 */ /* 0x0c0fe20000410000 */
[----:B------:R-:W-:Y:S02]  /*4710*/  HADD2.F32 R124, -RZ, R38.H0_H0 ;  /* 0x20000026ff7c7230 */ /* 0x000fe40000004100 */
[C---:B------:R-:W-:Y:S01]  /*4720*/  FMUL.FTZ R123, R53.reuse, R118 ;  /* 0x00000076357b7220 */ /* 0x040fe20000410000 */
[-C--:B------:R-:W-:Y:S01]  /*4730*/  FFMA.FTZ R54, R53, R113.reuse, -R122 ;  /* 0x0000007135367223 */ /* 0x080fe2000001087a */
[----:B------:R-:W-:Y:S02]  /*4740*/  HADD2.F32 R122, -RZ, R127.H0_H0 ;  /* 0x2000007fff7a7230 */ /* 0x000fe40000004100 */
[----:B------:R-:W-:Y:S01]  /*4750*/  FFMA.FTZ R118, R120, R113, R123 ;  /* 0x0000007178767223 */ /* 0x000fe2000001007b */
[----:B------:R-:W-:Y:S02]  /*4760*/  HADD2.F32 R53, -RZ, R55.H0_H0 ;  /* 0x20000037ff357230 */ /* 0x000fe40000004100 */
[----:B------:R-:W-:-:S02]  /*4770*/  HADD2.F32 R120, -RZ, R125.H0_H0 ;  /* 0x2000007dff787230 */ /* 0x000fc40000004100 */
[----:B------:R-:W-:Y:S02]  /*4780*/  HADD2.F32 R113, -RZ, R51.H0_H0 ;  /* 0x20000033ff717230 */ /* 0x000fe40000004100 */
[-C--:B------:R-:W-:Y:S01]  /*4790*/  FMUL.FTZ R126, R53, R122.reuse ;  /* 0x0000007a357e7220 */ /* 0x080fe20000410000 */
[----:B------:R-:W-:Y:S01]  /*47a0*/  HADD2.F32 R55, -RZ, R55.H1_H1 ;  /* 0x30000037ff377230 */ /* 0x000fe20000004100 */
[----:B------:R-:W-:Y:S01]  /*47b0*/  F2FP.F16.F32.PACK_AB R39, R118, R39 ;  /* 0x000000277627723e */ /* 0x000fe200000000ff */
[----:B------:R-:W-:Y:S02]  /*47c0*/  HADD2.F32 R51, -RZ, R51.H1_H1 ;  /* 0x30000033ff337230 */ /* 0x000fe40000004100 */
[C---:B------:R-:W-:Y:S01]  /*47d0*/  FMUL.FTZ R128, R113.reuse, R122 ;  /* 0x0000007a71807220 */ /* 0x040fe20000410000 */
[----:B------:R-:W-:Y:S01]  /*47e0*/  FFMA.FTZ R38, R113, R120, -R126 ;  /* 0x0000007871267223 */ /* 0x000fe2000001087e */
[----:B------:R-:W-:Y:S02]  /*47f0*/  HADD2.F32 R122, -RZ, R36.H0_H0 ;  /* 0x20000024ff7a7230 */ /* 0x000fe40000004100 */
[-C--:B------:R-:W-:Y:S01]  /*4800*/  FMUL.FTZ R126, R55, R124.reuse ;  /* 0x0000007c377e7220 */ /* 0x080fe20000410000 */
[----:B------:R-:W-:Y:S01]  /*4810*/  FMUL.FTZ R124, R51, R124 ;  /* 0x0000007c337c7220 */ /* 0x000fe20000410000 */
[----:B------:R-:W-:Y:S01]  /*4820*/  FFMA.FTZ R36, R53, R120, R128 ;  /* 0x0000007835247223 */ /* 0x000fe20000010080 */
[----:B------:R-:W-:-:S02]  /*4830*/  HADD2.F32 R123, -RZ, R33.H0_H0 ;  /* 0x20000021ff7b7230 */ /* 0x000fc40000004100 */
[-C--:B------:R-:W-:Y:S01]  /*4840*/  FFMA.FTZ R51, R51, R122.reuse, -R126 ;  /* 0x0000007a33337223 */ /* 0x080fe2000001087e */
[----:B------:R-:W-:Y:S01]  /*4850*/  FFMA.FTZ R53, R55, R122, R124 ;  /* 0x0000007a37357223 */ /* 0x000fe2000001007c */
[----:B------:R-:W-:Y:S02]  /*4860*/  HADD2.F32 R122, -RZ, R127.H1_H1 ;  /* 0x3000007fff7a7230 */ /* 0x000fe40000004100 */
[----:B------:R-:W-:Y:S01]  /*4870*/  HADD2.F32 R55, -RZ, R52.H0_H0 ;  /* 0x20000034ff377230 */ /* 0x000fe20000004100 */
[----:B------:R-:W-:Y:S01]  /*4880*/  F2FP.F16.F32.PACK_AB R51, R51, R38 ;  /* 0x000000263333723e */ /* 0x000fe200000000ff */
[----:B------:R-:W-:Y:S01]  /*4890*/  HADD2.F32 R33, -RZ, R48.H0_H0 ;  /* 0x20000030ff217230 */ /* 0x000fe20000004100 */
[----:B------:R-:W-:Y:S01]  /*48a0*/  F2FP.F16.F32.PACK_AB R36, R53, R36 ;  /* 0x000000243524723e */ /* 0x000fe200000000ff */
[----:B------:R-:W-:Y:S02]  /*48b0*/  HADD2.F32 R52, -RZ, R52.H1_H1 ;  /* 0x30000034ff347230 */ /* 0x000fe40000004100 */
[----:B------:R-:W-:-:S02]  /*48c0*/  HADD2.F32 R48, -RZ, R48.H1_H1 ;  /* 0x30000030ff307230 */ /* 0x000fc40000004100 */
[----:B------:R-:W-:Y:S02]  /*48d0*/  HADD2.F32 R120, -RZ, R125.H1_H1 ;  /* 0x3000007dff787230 */ /* 0x000fe40000004100 */
        /* <DEDUP_REMOVED lines=11> */
[----:B------:R-:W-:Y:S01]  /*4990*/  HADD2.F32 R120, -RZ, R35.H0_H0 ;  /* 0x20000023ff787230 */ /* 0x000fe20000004100 */
[----:B------:R-:W-:Y:S01]  /*49a0*/  F2FP.F16.F32.PACK_AB R32, R55, R32 ;  /* 0x000000203720723e */ /* 0x000fe200000000ff */
[----:B------:R-:W-:Y:S02]  /*49b0*/  HADD2.F32 R52, -RZ, R49.H0_H0 ;  /* 0x20000031ff347230 */ /* 0x000fe40000004100 */
[----:B------:R-:W-:Y:S02]  /*49c0*/  HADD2.F32 R121, -RZ, R121.H0_H0 ;  /* 0x20000079ff797230 */ /* 0x000fe40000004100 */
[--C-:B------:R-:W-:Y:S02]  /*49d0*/  HADD2.F32 R35, -RZ, R50.reuse.H0_H0 ;  /* 0x20000032ff237230 */ /* 0x100fe40000004100 */
[----:B------:R-:W-:Y:S02]  /*49e0*/  HADD2.F32 R49, -RZ, R49.H1_H1 ;  /* 0x30000031ff317230 */ /* 0x000fe40000004100 */
[----:B------:R-:W-:Y:S01]  /*49f0*/  FMUL.FTZ R122, R52, R121 ;  /* 0x00000079347a7220 */ /* 0x000fe20000410000 */
[----:B------:R-:W-:-:S02]  /*4a00*/  HADD2.F32 R50, -RZ, R50.H1_H1 ;  /* 0x30000032ff327230 */ /* 0x000fc40000004100 */
[----:B------:R-:W-:Y:S01]  /*4a10*/  FMUL.FTZ R121, R35, R121 ;  /* 0x0000007923797220 */ /* 0x000fe20000410000 */
[----:B------:R-:W-:Y:S02]  /*4a20*/  IMAD.MOV.U32 R55, RZ, RZ, R36 ;  /* 0x000000ffff377224 */ /* 0x000fe400078e0024 */
[-C--:B------:R-:W-:Y:S01]  /*4a30*/  FMUL.FTZ R123, R49, R120.reuse ;  /* 0x00000078317b7220 */ /* 0x080fe20000410000 */
[-C--:B------:R-:W-:Y:S01]  /*4a40*/  FFMA.FTZ R122, R35, R113.reuse, -R122 ;  /* 0x00000071237a7223 */ /* 0x080fe2000001087a */
[----:B------:R-:W-:Y:S01]  /*4a50*/  FMUL.FTZ R120, R50, R120 ;  /* 0x0000007832787220 */ /* 0x000fe20000410000 */
[----:B------:R-:W-:Y:S01]  /*4a60*/  FFMA.FTZ R121, R52, R113, R121 ;  /* 0x0000007134797223 */ /* 0x000fe20000010079 */
[-C--:B------:R-:W-:Y:S01]  /*4a70*/  FFMA.FTZ R123, R50, R34.reuse, -R123 ;  /* 0x00000022327b7223 */ /* 0x080fe2000001087b */
[----:B------:R-:W-:Y:S01]  /*4a80*/  F2FP.F16.F32.PACK_AB R52, R48, R33 ;  /* 0x000000213034723e */ /* 0x000fe200000000ff */
[----:B------:R-:W-:Y:S01]  /*4a90*/  FFMA.FTZ R120, R49, R34, R120 ;  /* 0x0000002231787223 */ /* 0x000fe20000010078 */
[----:B------:R-:W-:Y:S01]  /*4aa0*/  F2FP.F16.F32.PACK_AB R49, R54, R37 ;  /* 0x000000253631723e */ /* 0x000fe200000000ff */
[----:B------:R-:W-:Y:S01]  /*4ab0*/  IMAD.MOV.U32 R48, RZ, RZ, R32 ;  /* 0x000000ffff307224 */ /* 0x000fe200078e0020 */
[----:B------:R-:W-:-:S02]  /*4ac0*/  F2FP.F16.F32.PACK_AB R50, R123, R122 ;  /* 0x0000007a7b32723e */ /* 0x000fc400000000ff */
[----:B------:R-:W-:-:S07]  /*4ad0*/  F2FP.F16.F32.PACK_AB R54, R120, R121 ;  /* 0x000000797836723e */ /* 0x000fce00000000ff */
.L_x_4901:
[----:B------:R-:W-:Y:S05]  /*4ae0*/  BSYNC B2 ;  /* 0x0000000000027941 */ /* 0x000fea0003800000 */
.L_x_4900:
[----:B------:R-:W-:Y:S02]  /*4af0*/  ISETP.GE.AND P5, PT, R111, R108, PT ;  /* 0x0000006c6f00720c */ /* 0x000fe40003fa6270 */
[----:B------:R-:W-:-:S11]  /*4b00*/  P2R R33, PR, RZ, 0x1 ;  /* 0x00000001ff217803 */ /* 0x000fd60000000000 */
[--C-:B------:R-:W-:Y:S02]  /*4b10*/  @!P5 SHF.R.S32.HI R32, RZ, 0x1f, R111.reuse ;  /* 0x0000001fff20d819 */ /* 0x100fe4000001146f */
[----:B------:R-:W-:-:S04]  /*4b20*/  @!P5 IADD3 R104, P0, P6, R4, R104, R111 ;  /* 0x000000680468d210 */ /* 0x000fc80007e1e06f */
[----:B------:R-:W-:Y:S02]  /*4b30*/  @!P5 IADD3.X R114, R61, R114, R32, P0, P6 ;  /* 0x000000723d72d210 */ /* 0x000fe400007ec420 */
[-C--:B------:R-:W-:Y:S02]  /*4b40*/  LEA R32, P6, R109, R98.reuse, 0x1 ;  /* 0x000000626d207211 */ /* 0x080fe400078c08ff */
[----:B------:R-:W-:Y:S02]  /*4b50*/  ISETP.NE.AND P0, PT, R33, RZ, PT ;  /* 0x000000ff2100720c */ /* 0x000fe40003f05270 */
[----:B------:R-:W-:Y:S02]  /*4b60*/  LEA.HI.X R33, R109, R99, R112, 0x1, P6 ;  /* 0x000000636d217211 */ /* 0x000fe400030f0c70 */
[----:B------:R-:W-:-:S03]  /*4b70*/  @!P5 LEA R34, P6, R104, R98, 0x1 ;  /* 0x000000626822d211 */ /* 0x000fc600078c08ff */
[----:B-1----:R1:W-:Y:S01]  /*4b80*/  STG.E.128 desc[UR40][R32.64], R48 ;  /* 0x0000003020007986 */ /* 0x0023e2000c101d28 */
[----:B------:R-:W-:-:S05]  /*4b90*/  @!P5 LEA.HI.X R35, R104, R99, R114, 0x1, P6 ;  /* 0x000000636823d211 */ /* 0x000fca00030f0c72 */
[----:B--2---:R1:W-:Y:S04]  /*4ba0*/  @!P5 STG.E.128 desc[UR40][R34.64], R52 ;  /* 0x000000342200d986 */ /* 0x0043e8000c101d28 */
.L_x_4899:
[----:B------:R-:W-:Y:S05]  /*4bb0*/  BSYNC B1 ;  /* 0x0000000000017941 */ /* 0x000fea0003800000 */
.L_x_4898:
        /* <DEDUP_REMOVED lines=28> */
[--C-:B------:R-:W-:Y:S01]  /*4d80*/  HADD2.F32 R54, -RZ, R119.reuse.H1_H1 ;  /* 0x30000077ff367230 */ /* 0x100fe20000004100 */
[----:B------:R-:W-:Y:S01]  /*4d90*/  SHF.R.U32.HI R53, RZ, 0x10, R41 ;  /* 0x00000010ff357819 */ /* 0x000fe20000011629 */
[----:B------:R-:W-:Y:S01]  /*4da0*/  HADD2.F32 R52, -RZ, R119.H0_H0 ;  /* 0x20000077ff347230 */ /* 0x000fe20000004100 */
[----:B------:R-:W-:Y:S01]  /*4db0*/  SHF.R.U64 R41, R42, 0x10, R43 ;  /* 0x000000102a297819 */ /* 0x000fe2000000122b */
[----:B------:R-:W-:Y:S01]  /*4dc0*/  HADD2.F32 R40, -RZ, R40.H0_H0 ;  /* 0x20000028ff287230 */ /* 0x000fe20000004100 */
[----:B------:R-:W-:Y:S01]  /*4dd0*/  SHF.R.U64 R42, R46, 0x10, R47 ;  /* 0x000000102e2a7819 */ /* 0x000fe2000000122f */
[----:B--2---:R-:W-:Y:S01]  /*4de0*/  IMAD.MOV.U32 R46, RZ, RZ, R37 ;  /* 0x000000ffff2e7224 */ /* 0x004fe200078e0025 */
[----:B------:R-:W-:Y:S01]  /*4df0*/  SHF.R.U32.HI R55, RZ, 0x10, R45 ;  /* 0x00000010ff377819 */ /* 0x000fe2000001162d */
[----:B-1----:R-:W-:Y:S01]  /*4e00*/  IMAD.MOV.U32 R37, RZ, RZ, R35 ;  /* 0x000000ffff257224 */ /* 0x002fe200078e0023 */
[----:B------:R-:W-:Y:S01]  /*4e10*/  SHF.R.U32.HI R104, RZ, 0x10, R47 ;  /* 0x00000010ff687819 */ /* 0x000fe2000001162f */
[----:B------:R-:W-:Y:S01]  /*4e20*/  IMAD.MOV.U32 R47, RZ, RZ, R39 ;  /* 0x000000ffff2f7224 */ /* 0x000fe200078e0027 */
[----:B------:R-:W-:Y:S01]  /*4e30*/  SHF.R.U64 R44, R44, 0x10, R45 ;  /* 0x000000102c2c7819 */ /* 0x000fe2000000122d */
[--C-:B------:R-:W-:Y:S01]  /*4e40*/  HADD2.F32 R39, -RZ, R46.reuse.H0_H0 ;  /* 0x2000002eff277230 */ /* 0x100fe20000004100 */
[----:B------:R-:W-:Y:S01]  /*4e50*/  SHF.R.U32.HI R45, RZ, 0x10, R43 ;  /* 0x00000010ff2d7819 */ /* 0x000fe2000001162b */
[----:B------:R-:W-:Y:S01]  /*4e60*/  HADD2.F32 R46, -RZ, R46.H1_H1 ;  /* 0x3000002eff2e7230 */ /* 0x000fe20000004100 */
[----:B------:R-:W-:Y:S01]  /*4e70*/  MOV R43, R36 ;  /* 0x00000024002b7202 */ /* 0x000fe20000000f00 */
[----:B------:R-:W-:-:S02]  /*4e80*/  HADD2.F32 R55, -RZ, R55.H0_H0 ;  /* 0x20000037ff377230 */ /* 0x000fc40000004100 */
[-C--:B------:R-:W-:Y:S01]  /*4e90*/  FMUL.FTZ R102, R39, R54.reuse ;  /* 0x0000003627667220 */ /* 0x080fe20000410000 */
[--C-:B------:R-:W-:Y:S02]  /*4ea0*/  HADD2.F32 R36, -RZ, R33.reuse.H1_H1 ;  /* 0x30000021ff247230 */ /* 0x100fe40000004100 */
[----:B------:R-:W-:Y:S02]  /*4eb0*/  HADD2.F32 R35, -RZ, R33.H0_H0 ;  /* 0x20000021ff237230 */ /* 0x000fe40000004100 */
[-C--:B------:R-:W-:Y:S01]  /*4ec0*/  FMUL.FTZ R103, R46, R55.reuse ;  /* 0x000000372e677220 */ /* 0x080fe20000410000 */
[----:B------:R-:W-:Y:S02]  /*4ed0*/  HADD2.F32 R53, -RZ, R53.H0_H0 ;  /* 0x20000035ff357230 */ /* 0x000fe40000004100 */
[C---:B------:R-:W-:Y:S01]  /*4ee0*/  FMUL.FTZ R55, R36.reuse, R55 ;  /* 0x0000003724377220 */ /* 0x040fe20000410000 */
[----:B------:R-:W-:Y:S02]  /*4ef0*/  HADD2.F32 R45, -RZ, R45.H0_H0 ;  /* 0x2000002dff2d7230 */ /* 0x000fe40000004100 */
[C---:B------:R-:W-:Y:S01]  /*4f00*/  FMUL.FTZ R54, R35.reuse, R54 ;  /* 0x0000003623367220 */ /* 0x040fe20000410000 */
[-C--:B------:R-:W-:Y:S01]  /*4f10*/  FFMA.FTZ R33, R35, R52.reuse, -R102 ;  /* 0x0000003423217223 */ /* 0x080fe20000010866 */
[-C--:B------:R-:W-:Y:S01]  /*4f20*/  FFMA.FTZ R36, R36, R53.reuse, -R103 ;  /* 0x0000003524247223 */ /* 0x080fe20000010867 */
[----:B------:R-:W-:Y:S01]  /*4f30*/  FFMA.FTZ R46, R46, R53, R55 ;  /* 0x000000352e2e7223 */ /* 0x000fe20000010037 */
[----:B------:R-:W-:Y:S01]  /*4f40*/  FFMA.FTZ R35, R39, R52, R54 ;  /* 0x0000003427237223 */ /* 0x000fe20000010036 */
[----:B------:R-:W-:-:S02]  /*4f50*/  HADD2.F32 R102, -RZ, R117.H1_H1 ;  /* 0x30000075ff667230 */ /* 0x000fc40000004100 */
[----:B------:R-:W-:Y:S01]  /*4f60*/  HADD2.F32 R53, -RZ, R47.H0_H0 ;  /* 0x2000002fff357230 */ /* 0x000fe20000004100 */
[----:B------:R-:W-:Y:S01]  /*4f70*/  F2FP.F16.F32.PACK_AB R33, R36, R33 ;  /* 0x000000212421723e */ /* 0x000fe200000000ff */
[----:B------:R-:W-:Y:S02]  /*4f80*/  HADD2.F32 R39, -RZ, R37.H0_H0 ;  /* 0x20000025ff277230 */ /* 0x000fe40000004100 */
[----:B------:R-:W-:Y:S02]  /*4f90*/  HADD2.F32 R47, -RZ, R47.H1_H1 ;  /* 0x3000002fff2f7230 */ /* 0x000fe40000004100 */
[----:B------:R-:W-:Y:S02]  /*4fa0*/  HADD2.F32 R55, -RZ, R104.H0_H0 ;  /* 0x20000068ff377230 */ /* 0x000fe40000004100 */
[-C--:B------:R-:W-:Y:S01]  /*4fb0*/  FMUL.FTZ R104, R53, R102.reuse ;  /* 0x0000006635687220 */ /* 0x080fe20000410000 */
[----:B------:R-:W-:Y:S02]  /*4fc0*/  HADD2.F32 R52, -RZ, R37.H1_H1 ;  /* 0x30000025ff347230 */ /* 0x000fe40000004100 */
[----:B------:R-:W-:Y:S01]  /*4fd0*/  FMUL.FTZ R102, R39, R102 ;  /* 0x0000006627667220 */ /* 0x000fe20000410000 */
[----:B------:R-:W-:-:S02]  /*4fe0*/  HADD2.F32 R54, -RZ, R117.H0_H0 ;  /* 0x20000075ff367230 */ /* 0x000fc40000004100 */
[-C--:B------:R-:W-:Y:S01]  /*4ff0*/  FMUL.FTZ R103, R47, R55.reuse ;  /* 0x000000372f677220 */ /* 0x080fe20000410000 */
[----:B------:R-:W-:Y:S02]  /*5000*/  HADD2.F32 R41, -RZ, R41.H0_H0 ;  /* 0x20000029ff297230 */ /* 0x000fe40000004100 */
[C---:B------:R-:W-:Y:S01]  /*5010*/  FMUL.FTZ R110, R52.reuse, R55 ;  /* 0x00000037346e7220 */ /* 0x040fe20000410000 */
[----:B------:R-:W-:Y:S02]  /*5020*/  HADD2.F32 R55, -RZ, R44.H0_H0 ;  /* 0x2000002cff377230 */ /* 0x000fe40000004100 */
[-C--:B------:R-:W-:Y:S01]  /*5030*/  FFMA.FTZ R37, R39, R54.reuse, -R104 ;  /* 0x0000003627257223 */ /* 0x080fe20000010868 */
[----:B------:R-:W-:Y:S01]  /*5040*/  FFMA.FTZ R39, R53, R54, R102 ;  /* 0x0000003635277223 */ /* 0x000fe20000010066 */
[-C--:B------:R-:W-:Y:S01]  /*5050*/  FFMA.FTZ R52, R52, R45.reuse, -R103 ;  /* 0x0000002d34347223 */ /* 0x080fe20000010867 */
[----:B------:R-:W-:Y:S01]  /*5060*/  FFMA.FTZ R54, R47, R45, R110 ;  /* 0x0000002d2f367223 */ /* 0x000fe2000001006e */
[----:B------:R-:W-:-:S02]  /*5070*/  HADD2.F32 R53, -RZ, R116.H1_H1 ;  /* 0x30000074ff357230 */ /* 0x000fc40000004100 */
[--C-:B------:R-:W-:Y:S01]  /*5080*/  HADD2.F32 R45, -RZ, R43.reuse.H0_H0 ;  /* 0x2000002bff2d7230 */ /* 0x100fe20000004100 */
[----:B------:R-:W-:Y:S01]  /*5090*/  F2FP.F16.F32.PACK_AB R52, R52, R37 ;  /* 0x000000253434723e */ /* 0x000fe200000000ff */
[--C-:B------:R-:W-:Y:S01]  /*50a0*/  HADD2.F32 R44, -RZ, R32.reuse.H0_H0 ;  /* 0x20000020ff2c7230 */ /* 0x100fe20000004100 */
[----:B------:R-:W-:Y:S01]  /*50b0*/  F2FP.F16.F32.PACK_AB R37, R46, R35 ;  /* 0x000000232e25723e */ /* 0x000fe200000000ff */
[----:B------:R-:W-:Y:S02]  /*50c0*/  HADD2.F32 R43, -RZ, R43.H1_H1 ;  /* 0x3000002bff2b7230 */ /* 0x000fe40000004100 */
[-C--:B------:R-:W-:Y:S01]  /*50d0*/  FMUL.FTZ R103, R45, R53.reuse ;  /* 0x000000352d677220 */ /* 0x080fe20000410000 */
[----:B------:R-:W-:Y:S02]  /*50e0*/  HADD2.F32 R32, -RZ, R32.H1_H1 ;  /* 0x30000020ff207230 */ /* 0x000fe40000004100 */
[----:B------:R-:W-:Y:S01]  /*50f0*/  FMUL.FTZ R102, R44, R53 ;  /* 0x000000352c667220 */ /* 0x000fe20000410000 */
[----:B------:R-:W-:-:S02]  /*5100*/  HADD2.F32 R47, -RZ, R115.H1_H1 ;  /* 0x30000073ff2f7230 */ /* 0x000fc40000004100 */
[-C--:B------:R-:W-:Y:S01]  /*5110*/  FMUL.FTZ R53, R43, R55.reuse ;  /* 0x000000372b357220 */ /* 0x080fe20000410000 */
[----:B------:R-:W-:Y:S02]  /*5120*/  HADD2.F32 R115, -RZ, R115.H0_H0 ;  /* 0x20000073ff737230 */ /* 0x000fe40000004100 */
[----:B------:R-:W-:Y:S01]  /*5130*/  FMUL.FTZ R104, R32, R55 ;  /* 0x0000003720687220 */ /* 0x000fe20000410000 */
[----:B------:R-:W-:Y:S01]  /*5140*/  F2FP.F16.F32.PACK_AB R39, R54, R39 ;  /* 0x000000273627723e */ /* 0x000fe200000000ff */
[-C--:B------:R-:W-:Y:S01]  /*5150*/  FFMA.FTZ R103, R44, R47.reuse, -R103 ;  /* 0x0000002f2c677223 */ /* 0x080fe20000010867 */
[----:B------:R-:W-:Y:S01]  /*5160*/  FFMA.FTZ R102, R45, R47, R102 ;  /* 0x0000002f2d667223 */ /* 0x000fe20000010066 */
[-C--:B------:R-:W-:Y:S01]  /*5170*/  FFMA.FTZ R44, R32, R40.reuse, -R53 ;  /* 0x00000028202c7223 */ /* 0x080fe20000010835 */
[----:B------:R-:W-:Y:S01]  /*5180*/  FFMA.FTZ R47, R43, R40, R104 ;  /* 0x000000282b2f7223 */ /* 0x000fe20000010068 */
[----:B------:R-:W-:Y:S02]  /*5190*/  HADD2.F32 R40, -RZ, R38.H0_H0 ;  /* 0x20000026ff287230 */ /* 0x000fe40000004100 */
[----:B------:R-:W-:-:S02]  /*51a0*/  HADD2.F32 R43, -RZ, R116.H0_H0 ;  /* 0x20000074ff2b7230 */ /* 0x000fc40000004100 */
[----:B------:R-:W-:Y:S01]  /*51b0*/  HADD2.F32 R45, -RZ, R42.H0_H0 ;  /* 0x2000002aff2d7230 */ /* 0x000fe20000004100 */
[----:B------:R-:W-:Y:S01]  /*51c0*/  F2FP.F16.F32.PACK_AB R36, R47, R102 ;  /* 0x000000662f24723e */ /* 0x000fe200000000ff */
[----:B------:R-:W-:Y:S02]  /*51d0*/  HADD2.F32 R32, -RZ, R34.H0_H0 ;  /* 0x20000022ff207230 */ /* 0x000fe40000004100 */
[-C--:B------:R-:W-:Y:S01]  /*51e0*/  FMUL.FTZ R53, R40, R43.reuse ;  /* 0x0000002b28357220 */ /* 0x080fe20000410000 */
[----:B------:R-:W-:Y:S02]  /*51f0*/  HADD2.F32 R38, -RZ, R38.H1_H1 ;  /* 0x30000026ff267230 */ /* 0x000fe40000004100 */
[----:B------:R-:W-:Y:S02]  /*5200*/  HADD2.F32 R34, -RZ, R34.H1_H1 ;  /* 0x30000022ff227230 */ /* 0x000fe40000004100 */
[C---:B------:R-:W-:Y:S01]  /*5210*/  FMUL.FTZ R43, R32.reuse, R43 ;  /* 0x0000002b202b7220 */ /* 0x040fe20000410000 */
[----:B------:R-:W-:Y:S01]  /*5220*/  FFMA.FTZ R53, R32, R115, -R53 ;  /* 0x0000007320357223 */ /* 0x000fe20000010835 */
[----:B------:R-:W-:Y:S01]  /*5230*/  FMUL.FTZ R55, R38, R45 ;  /* 0x0000002d26377220 */ /* 0x000fe20000410000 */
[----:B------:R-:W-:Y:S01]  /*5240*/  F2FP.F16.F32.PACK_AB R32, R44, R103 ;  /* 0x000000672c20723e */ /* 0x000fe200000000ff */
[----:B------:R-:W-:Y:S01]  /*5250*/  FMUL.FTZ R45, R34, R45 ;  /* 0x0000002d222d7220 */ /* 0x000fe20000410000 */
[----:B------:R-:W-:Y:S01]  /*5260*/  FFMA.FTZ R43, R40, R115, R43 ;  /* 0x00000073282b7223 */ /* 0x000fe2000001002b */
[----:B------:R-:W-:Y:S01]  /*5270*/  FFMA.FTZ R34, R34, R41, -R55 ;  /* 0x0000002922227223 */ /* 0x000fe20000010837 */
[----:B------:R-:W-:-:S02]  /*5280*/  IMAD.MOV.U32 R35, RZ, RZ, R52 ;  /* 0x000000ffff237224 */ /* 0x000fc400078e0034 */
[----:B------:R-:W-:Y:S02]  /*5290*/  FFMA.FTZ R38, R38, R41, R45 ;  /* 0x0000002926267223 */ /* 0x000fe4000001002d */
[----:B------:R-:W-:-:S03]  /*52a0*/  F2FP.F16.F32.PACK_AB R34, R34, R53 ;  /* 0x000000352222723e */ /* 0x000fc600000000ff */
[----:B------:R-:W-:-:S07]  /*52b0*/  F2FP.F16.F32.PACK_AB R38, R38, R43 ;  /* 0x0000002b2626723e */ /* 0x000fce00000000ff */
.L_x_4903:
[----:B------:R-:W-:Y:S05]  /*52c0*/  BSYNC B1 ;  /* 0x0000000000017941 */ /* 0x000fea0003800000 */
.L_x_4902:
        /* <DEDUP_REMOVED lines=10> */
.L_x_4871:
[----:B------:R-:W-:-:S06]  /*5370*/  UISETP.NE.AND UP0, UPT, UR45, 0x3, UPT ;  /* 0x000000032d00788c */ /* 0x000fcc000bf05270 */
[----:B------:R-:W-:-:S13]  /*5380*/  PLOP3.LUT P3, PT, PT, PT, UP0, 0x80, 0x0 ;  /* 0x000000000000781c */ /* 0x000fda0003f6f008 */
[----:B------:R-:W-:Y:S05]  /*5390*/  @!P3 BRA `(.L_x_4904) ;  /* 0x000000000004b947 */ /* 0x000fea0003800000 */
[----:B------:R-:W-:Y:S01]  /*53a0*/  BPT.TRAP 0x1 ;  /* 0x000000040000795c */ /* 0x000fe20000300000 */
.L_x_4904:
[----:B------:R-:W-:Y:S01]  /*53b0*/  IMAD R96, R2, 0x8, R18 ;  /* 0x0000000802607824 */ /* 0x000fe200078e0212 */
[----:B------:R-:W-:Y:S01]  /*53c0*/  SHF.L.U32 R107, R203, 0x1f, RZ ;  /* 0x0000001fcb6b7819 */ /* 0x000fe200000006ff */
[----:B------:R-:W-:Y:S01]  /*53d0*/  IMAD R106, R27, -0x60, R24 ;  /* 0xffffffa01b6a7824 */ /* 0x000fe200078e0218 */
[----:B------:R-:W-:Y:S02]  /*53e0*/  BSSY B1, `(.L_x_4905) ;  /* 0x0000004000017945 */ /* 0x000fe40003800000 */
[----:B------:R-:W0:Y:S02]  /*53f0*/  SYNCS.PHASECHK.TRANS64.TRYWAIT P4, [R96+URZ+0x22890], R107 ;  /* 0x0228906b600075a7 */ /* 0x000e24000808017f */
[----:B------:R-:W-:Y:S01]  /*5400*/  VIMNMX R106, R106, 0x60, PT ;  /* 0x000000606a6a7848 */ /* 0x000fe20003fe0100 */
[----:B0-----:R-:W-:Y:S06]  /*5410*/  @!P4 BRA `(.L_x_4906) ;  /* 0x000001980014c947 */ /* 0x001fec0003800000 */
.L_x_5186:
[----:B------:R-:W-:Y:S05]  /*5420*/  BSYNC B1 ;  /* 0x0000000000017941 */ /* 0x000fea0003800000 */
.L_x_4905:
        /* <DEDUP_REMOVED lines=8> */
.L_x_4908:
[----:B------:R-:W-:Y:S05]  /*54b0*/  BSYNC B1 ;  /* 0x0000000000017941 */ /* 0x000fea0003800000 */
.L_x_4907:
[----:B------:R-:W-:Y:S05]  /*54c0*/  @P4 BRA `(.L_x_4888) ;  /* 0x0000000000104947 */ /* 0x000fea0003800000 */
[----:B-1----:R-:W1:Y:S04]  /*54d0*/  @!P1 LDS.128 R32, [R104+0x2000] ;  /* 0x0020000068209984 */ /* 0x002e680000000c00 */
[----:B------:R-:W2:Y:S04]  /*54e0*/  @!P2 LDS.128 R36, [R103+0x2000] ;  /* 0x002000006724a984 */ /* 0x000ea80000000c00 */
[----:B-1----:R1:W-:Y:S04]  /*54f0*/  @!P1 STG.E.128 desc[UR40][R40.64], R32 ;  /* 0x0000002028009986 */ /* 0x0023e8000c101d28 */
[----:B--2---:R1:W-:Y:S02]  /*5500*/  @!P2 STG.E.128 desc[UR40][R40.64+0x40], R36 ;  /* 0x000040242800a986 */ /* 0x0043e4000c101d28 */
.L_x_4888:
[----:B------:R-:W-:Y:S05]  /*5510*/  BSYNC B0 ;  /* 0x0000000000007941 */ /* 0x000fea0003800000 */
.L_x_4870:
        /* <DEDUP_REMOVED lines=17> */
.L_x_4910:
[----:B------:R-:W-:Y:S05]  /*5630*/  BSYNC B0 ;  /* 0x0000000000007941 */ /* 0x000fea0003800000 */
.L_x_4909:
[----:B------:R-:W2:Y:S01]  /*5640*/  SYNCS.PHASECHK.TRANS64.TRYWAIT P3, [R96+URZ+0x228b0], R107 ;  /* 0x0228b06b600075a7 */ /* 0x000ea2000806017f */
[----:B------:R-:W-:Y:S01]  /*5650*/  ULDC UR43, c[0x0][0x320] ;  /* 0x0000c800002b7ab9 */ /* 0x000fe20000000800 */
[----:B------:R-:W-:Y:S01]  /*5660*/  ULDC.64 UR48, c[0x0][0x328] ;  /* 0x0000ca0000307ab9 */ /* 0x000fe20000000a00 */
[----:B------:R-:W-:Y:S01]  /*5670*/  ULDC.64 UR46, c[0x0][0x318] ;  /* 0x0000c600002e7ab9 */ /* 0x000fe20000000a00 */
[----:B------:R-:W-:Y:S01]  /*5680*/  BSSY B0, `(.L_x_4911) ;  /* 0x0000003000007945 */ /* 0x000fe20003800000 */
[----:B-1----:R-:W-:-:S03]  /*5690*/  IMAD R32, R2, 0x6000, R90 ;  /* 0x0000600002207824 */ /* 0x002fc600078e025a */
[----:B--2---:R-:W-:Y:S05]  /*56a0*/  @!P3 BRA `(.L_x_4912) ;  /* 0x000001940084b947 */ /* 0x004fea0003800000 */
.L_x_5187:
[----:B------:R-:W-:Y:S05]  /*56b0*/  BSYNC B0 ;  /* 0x0000000000007941 */ /* 0x000fea0003800000 */
.L_x_4911:
        /* <DEDUP_REMOVED lines=39> */
.L_x_4914:
[----:B------:R-:W-:Y:S05]  /*5930*/  BSYNC B0 ;  /* 0x0000000000007941 */ /* 0x000fea0003800000 */
.L_x_4913:
[----:B------:R-:W-:Y:S01]  /*5940*/  ISETP.GE.AND P3, PT, R228, R106, PT ;  /* 0x0000006ae400720c */ /* 0x000fe20003f66270 */
[----:B------:R-:W-:-:S12]  /*5950*/  BSSY B0, `(.L_x_4915) ;  /* 0x0000024000007945 */ /* 0x000fd80003800000 */
[----:B------:R-:W-:Y:S05]  /*5960*/  @P3 BRA `(.L_x_4916) ;  /* 0x0000000000883947 */ /* 0x000fea0003800000 */
[----:B--2---:R-:W-:Y:S01]  /*5970*/  IADD3 R35, P3, R36, 0x40, RZ ;  /* 0x0000004024237810 */ /* 0x004fe20007f7e0ff */
[----:B------:R-:W-:Y:S01]  /*5980*/  IMAD.MOV.U32 R33, RZ, RZ, R93 ;  /* 0x000000ffff217224 */ /* 0x000fe200078e005d */
[----:B------:R-:W-:-:S03]  /*5990*/  MOV R32, R6 ;  /* 0x0000000600207202 */ /* 0x000fc60000000f00 */
        /* <DEDUP_REMOVED lines=31> */
.L_x_4916:
[----:B------:R-:W-:Y:S05]  /*5b90*/  BSYNC B0 ;  /* 0x0000000000007941 */ /* 0x000fea0003800000 */
.L_x_4915:
        /* <DEDUP_REMOVED lines=22> */
.L_x_4865:
[----:B------:R-:W0:Y:S01]  /*5d00*/  LDC R0, c[0x0][0x448] ;  /* 0x00011200ff007b82 */ /* 0x000e220000000800 */
[----:B------:R-:W-:Y:S02]  /*5d10*/  VIADD R3, R206, 0x7f ;  /* 0x0000007fce037836 */ /* 0x000fe40000000000 */
[----:B------:R-:W-:Y:S01]  /*5d20*/  IMAD.MOV.U32 R178, RZ, RZ, RZ ;  /* 0x000000ffffb27224 */ /* 0x000fe200078e00ff */
[----:B0-----:R-:W-:-:S13]  /*5d30*/  ISETP.NE.AND P1, PT, R0, 0x1, PT ;  /* 0x000000010000780c */ /* 0x001fda0003f25270 */
[----:B------:R-:W0:Y:S08]  /*5d40*/  @P1 LDC R0, c[0x0][0x44c] ;  /* 0x00011300ff001b82 */ /* 0x000e300000000800 */
[----:B------:R-:W1:Y:S01]  /*5d50*/  @P1 LDC R5, c[0x0][0x450] ;  /* 0x00011400ff051b82 */ /* 0x000e620000000800 */
[----:B0-----:R-:W-:-:S05]  /*5d60*/  @P1 IMAD.HI.U32 R0, R3, R0, RZ ;  /* 0x0000000003001227 */ /* 0x001fca00078e00ff */
[----:B-1----:R-:W-:-:S05]  /*5d70*/  @P1 SHF.R.U32.HI R3, RZ, R5, R0 ;  /* 0x00000005ff031219 */ /* 0x002fca0000011600 */
[----:B------:R-:W-:-:S04]  /*5d80*/  IMAD.IADD R3, R60, 0x1, R3 ;  /* 0x000000013c037824 */ /* 0x000fc800078e0203 */
[----:B------:R-:W-:-:S05]  /*5d90*/  IMAD.HI R3, R3, 0x2aaaaaab, RZ ;  /* 0x2aaaaaab03037827 */ /* 0x000fca00078e02ff */
[----:B------:R-:W-:-:S04]  /*5da0*/  SHF.R.U32.HI R0, RZ, 0x1f, R3 ;  /* 0x0000001fff007819 */ /* 0x000fc80000011603 */
[----:B------:R-:W-:-:S04]  /*5db0*/  LEA.HI.SX32 R0, R3, R0, 0x1c ;  /* 0x0000000003007211 */ /* 0x000fc800078fe2ff */
[----:B------:R-:W-:-:S04]  /*5dc0*/  VIMNMX R29, R29, R0, PT ;  /* 0x000000001d1d7248 */ /* 0x000fc80003fe0100 */
[----:B------:R-:W-:Y:S01]  /*5dd0*/  ISETP.GE.AND P1, PT, R29, 0x1, PT ;  /* 0x000000011d00780c */ /* 0x000fe20003f26270 */
[----:B------:R-:W-:-:S12]  /*5de0*/  @P0 BRA `(.L_x_4918) ;  /* 0x00000000000c0947 */ /* 0x000fd80003800000 */
[----:B------:R-:W0:Y:S01]  /*5df0*/  FENCE.VIEW.ASYNC.G ;  /* 0x00000000000073c6 */ /* 0x000e220000000100 */
[----:B------:R-:W-:Y:S05]  /*5e00*/  WARPSYNC.ALL ;  /* 0x0000000000007948 */ /* 0x000fea0003800000 */
[----:B0-----:R-:W-:Y:S06]  /*5e10*/  BAR.ARV 0xc, 0x180 ;  /* 0x0306000000007b1d */ /* 0x001fec0000002000 */
.L_x_4918:
[----:B------:R-:W-:Y:S04]  /*5e20*/  BSSY B0, `(.L_x_4919) ;  /* 0x000001f000007945 */ /* 0x000fe80003800000 */
[----:B------:R-:W-:Y:S05]  /*5e30*/  @!P1 BRA `(.L_x_4920) ;  /* 0x0000000000749947 */ /* 0x000fea0003800000 */
        /* <DEDUP_REMOVED lines=21> */
[----:B------:R-:W-:Y:S01]  /*5f90*/  @!P1 IMAD.IADD R3, R3, 0x1, -R6 ;  /* 0x0000000103039824 */ /* 0x000fe200078e0a06 */
[----:B------:R-:W-:Y:S02]  /*5fa0*/  @!P1 IADD3 R5, R5, 0x1, RZ ;  /* 0x0000000105059810 */ /* 0x000fe40007ffe0ff */
[----:B------:R-:W-:Y:S02]  /*5fb0*/  ISETP.NE.AND P1, PT, R9, RZ, PT ;  /* 0x000000ff0900720c */ /* 0x000fe40003f25270 */
[----:B------:R-:W-:-:S13]  /*5fc0*/  ISETP.GE.U32.AND P0, PT, R3, R6, PT ;  /* 0x000000060300720c */ /* 0x000fda0003f06070 */
[----:B------:R-:W-:-:S04]  /*5fd0*/  @P0 VIADD R5, R5, 0x1 ;  /* 0x0000000105050836 */ /* 0x000fc80000000000 */
[----:B------:R-:W-:Y:S01]  /*5fe0*/  @!P2 IMAD.MOV R5, RZ, RZ, -R5 ;  /* 0x000000ffff05a224 */ /* 0x000fe200078e0a05 */
[----:B------:R-:W-:-:S05]  /*5ff0*/  @!P1 LOP3.LUT R5, RZ, R9, RZ, 0x33, !PT ;  /* 0x00000009ff059212 */ /* 0x000fca00078e33ff */
[----:B------:R-:W-:-:S07]  /*6000*/  IMAD.MOV.U32 R178, RZ, RZ, R5 ;  /* 0x000000ffffb27224 */ /* 0x000fce00078e0005 */
.L_x_4920:
[----:B------:R-:W-:Y:S05]  /*6010*/  BSYNC B0 ;  /* 0x0000000000007941 */ /* 0x000fea0003800000 */
.L_x_4919:
        /* <DEDUP_REMOVED lines=33> */
[----:B----4-:R-:W-:Y:S02]  /*6230*/  CS2R R96, SRZ ;  /* 0x0000000000607805 */ /* 0x010fe4000001ff00 */
        /* <DEDUP_REMOVED lines=45> */
.L_x_5190:
        /* <DEDUP_REMOVED lines=13> */
[----:B------:R-:W-:Y:S01]  /*65e0*/  IMAD.U32 R4, RZ, RZ, UR4 ;  /* 0x00000004ff047e24 */ /* 0x000fe2000f8e00ff */
[----:B------:R-:W-:Y:S01]  /*65f0*/  MOV R7, UR7 ;  /* 0x0000000700077c02 */ /* 0x000fe20008000f00 */
[----:B------:R-:W-:Y:S01]  /*6600*/  IMAD.U32 R5, RZ, RZ, UR5 ;  /* 0x00000005ff057e24 */ /* 0x000fe2000f8e00ff */
[----:B------:R-:W1:Y:S01]  /*6610*/  LDC.64 R14, c[0x4][R14] ;  /* 0x010000000e0e7b82 */ /* 0x000e620000000a00 */
[----:B------:R-:W-:Y:S01]  /*6620*/  ULDC.64 UR4, c[0x4][0x38] ;  /* 0x01000e0000047ab9 */ /* 0x000fe20000000a00 */
[----:B------:R-:W-:Y:S02]  /*6630*/  IMAD.U32 R6, RZ, RZ, UR6 ;  /* 0x00000006ff067e24 */ /* 0x000fe4000f8e00ff */
[----:B------:R-:W-:-:S02]  /*6640*/  IMAD.U32 R10, RZ, RZ, UR4 ;  /* 0x00000004ff0a7e24 */ /* 0x000fc4000f8e00ff */
[----:B------:R-:W-:Y:S02]  /*6650*/  IMAD.U32 R11, RZ, RZ, UR5 ;  /* 0x00000005ff0b7e24 */ /* 0x000fe4000f8e00ff */
[----:B------:R-:W-:Y:S02]  /*6660*/  IMAD.MOV.U32 R8, RZ, RZ, 0x70 ;  /* 0x00000070ff087424 */ /* 0x000fe400078e00ff */
[----:B------:R-:W-:Y:S02]  /*6670*/  IMAD.MOV.U32 R12, RZ, RZ, 0x1 ;  /* 0x00000001ff0c7424 */ /* 0x000fe400078e00ff */
[----:B0-----:R-:W-:-:S07]  /*6680*/  IMAD.MOV.U32 R13, RZ, RZ, RZ ;  /* 0x000000ffff0d7224 */ /* 0x001fce00078e00ff */
[----:B------:R-:W-:-:S07]  /*6690*/  LEPC R20, `(.L_x_4924) ;  /* 0x000000001014794e */ /* 0x000fce0000000000 */
[----:B-1---5:R-:W-:Y:S05]  /*66a0*/  CALL.ABS.NOINC R14 ;  /* 0x000000000e007343 */ /* 0x022fea0003c00000 */
.L_x_4924:
[----:B------:R-:W-:Y:S05]  /*66b0*/  BSYNC B6 ;  /* 0x0000000000067941 */ /* 0x000fea0003800000 */
.L_x_4923:
        /* <DEDUP_REMOVED lines=12> */
.L_x_4928:
[----:B--2---:R2:W3:Y:S02]  /*6780*/  SYNCS.PHASECHK.TRANS64.TRYWAIT P0, [R18+URZ+0x22800], R3 ;  /* 0x02280003120075a7 */ /* 0x0044e4000800017f */
[----:B---3--:R-:W-:Y:S05]  /*6790*/  @!P0 NANOSLEEP.SYNCS 0x989680 ;  /* 0x009896800000895d */ /* 0x008fea0003900000 */
[----:B------:R-:W3:Y:S02]  /*67a0*/  @!P0 SYNCS.PHASECHK.TRANS64 P0, [R18+URZ+0x22800], R3 ;  /* 0x02280003120085a7 */ /* 0x000ee4000800007f */
[----:B---3--:R-:W-:Y:S05]  /*67b0*/  @!P0 BRA `(.L_x_4928) ;  /* 0xfffffffc00f08947 */ /* 0x008fea000383ffff */
.L_x_4927:
[----:B------:R-:W-:Y:S05]  /*67c0*/  BSYNC B0 ;  /* 0x0000000000007941 */ /* 0x000fea0003800000 */
.L_x_4926:
[----:B------:R-:W-:Y:S05]  /*67d0*/  BRA `(.L_x_4929) ;  /* 0x0000002800f87947 */ /* 0x000fea0003800000 */
.L_x_4925:
        /* <DEDUP_REMOVED lines=30> */
.L_x_4931:
[----:B------:R-:W-:Y:S05]  /*69c0*/  BSYNC B6 ;  /* 0x0000000000067941 */ /* 0x000fea0003800000 */
.L_x_4930:
        /* <DEDUP_REMOVED lines=15> */
[----:B------:R-:W-:Y:S01]  /*6ac0*/  IMAD.MOV.U32 R6, RZ, RZ, R24 ;  /* 0x000000ffff067224 */ /* 0x000fe200078e0018 */
[----:B------:R-:W-:Y:S01]  /*6ad0*/  ULDC.64 UR6, c[0x0][0x408] ;  /* 0x0001020000067ab9 */ /* 0x000fe20000000a00 */
[----:B------:R-:W-:Y:S01]  /*6ae0*/  IMAD.MOV.U32 R7, RZ, RZ, R27 ;  /* 0x000000ffff077224 */ /* 0x000fe200078e001b */
[----:B------:R-:W-:Y:S01]  /*6af0*/  SHF.R.S32.HI R31, RZ, 0x1f, R204 ;  /* 0x0000001fff1f7819 */ /* 0x000fe200000114cc */
        /* <DEDUP_REMOVED lines=18> */
[----:B------:R-:W-:-:S02]  /*6c20*/  IADD3 R3, R7, R5, RZ ;  /* 0x0000000507037210 */ /* 0x000fc40007ffe0ff */
[----:B------:R-:W-:Y:S01]  /*6c30*/  IMAD.IADD R7, R9, 0x1, R11 ;  /* 0x0000000109077824 */ /* 0x000fe200078e020b */
[----:B------:R-:W-:Y:S02]  /*6c40*/  LEA R32, P1, R8, UR6, 0x1 ;  /* 0x0000000608207c11 */ /* 0x000fe4000f8208ff */
[----:B------:R-:W-:Y:S02]  /*6c50*/  LEA.HI.X R6, R6, UR5, R3, 0x1, P0 ;  /* 0x0000000506067c11 */ /* 0x000fe400080f0c03 */
[----:B------:R-:W-:Y:S01]  /*6c60*/  LEA.HI.X R7, R8, UR7, R7, 0x1, P1 ;  /* 0x0000000708077c11 */ /* 0x000fe200088f0c07 */
[----:B------:R-:W-:Y:S08]  /*6c70*/  BRA.DIV UR4, `(.L_x_4934) ;  /* 0x0000018204487947 */ /* 0x000ff0000b800000 */
[----:B------:R1:W2:Y:S04]  /*6c80*/  SHFL.IDX PT, R3, R6, RZ, 0x1c1f ;  /* 0x001c1fff06037589 */ /* 0x0002a800000e0000 */
[----:B------:R1:W3:Y:S04]  /*6c90*/  SHFL.IDX PT, R0, R4, RZ, 0x1c1f ;  /* 0x001c1fff04007589 */ /* 0x0002e800000e0000 */
[----:B------:R1:W4:Y:S04]  /*6ca0*/  SHFL.IDX PT, R5, R7, RZ, 0x1c1f ;  /* 0x001c1fff07057589 */ /* 0x00032800000e0000 */
[----:B------:R1:W0:Y:S02]  /*6cb0*/  SHFL.IDX PT, R14, R32, RZ, 0x1c1f ;  /* 0x001c1fff200e7589 */ /* 0x00022400000e0000 */
.L_x_5196:
        /* <DEDUP_REMOVED lines=15> */
[----:B------:R-:W-:Y:S02]  /*6db0*/  @!P2 IMAD.WIDE R34, R200, 0x2, R8 ;  /* 0x00000002c822a825 */ /* 0x000fe400078e0208 */
[C---:B------:R-:W-:Y:S02]  /*6dc0*/  @!P3 SHF.L.U64.HI R24, R204.reuse, 0x1, R31 ;  /* 0x00000001cc18b819 */ /* 0x040fe4000001021f */
[----:B------:R-:W-:Y:S01]  /*6dd0*/  @!P3 IMAD.SHL.U32 R9, R204, 0x2, RZ ;  /* 0x00000002cc09b824 */ /* 0x000fe200078e00ff */
[----:B------:R-:W-:Y:S02]  /*6de0*/  CS2R R26, SRZ ;  /* 0x00000000001a7805 */ /* 0x000fe4000001ff00 */
[----:B------:R-:W-:Y:S01]  /*6df0*/  CS2R R20, SRZ ;  /* 0x0000000000147805 */ /* 0x000fe2000001ff00 */
[----:B0-----:R-:W-:Y:S01]  /*6e00*/  @!P2 IMAD.WIDE R12, R200, 0x2, R14 ;  /* 0x00000002c80ca825 */ /* 0x001fe200078e020e */
[----:B------:R0:W5:Y:S01]  /*6e10*/  @!P2 LD.E.64 R28, desc[UR40][R34.64] ;  /* 0x00000028221ca980 */ /* 0x000162000c101b00 */
[----:B------:R-:W-:-:S02]  /*6e20*/  @!P3 IADD3 R10, P0, R0, R9, RZ ;  /* 0x00000009000ab210 */ /* 0x000fc40007f1e0ff */
[----:B------:R-:W-:Y:S01]  /*6e30*/  @!P3 IADD3 R8, P1, R14, R9, RZ ;  /* 0x000000090e08b210 */ /* 0x000fe20007f3e0ff */
[----:B------:R0:W5:Y:S02]  /*6e40*/  @!P2 LD.E.64 R26, desc[UR40][R12.64] ;  /* 0x000000280c1aa980 */ /* 0x000164000c101b00 */
[--C-:B------:R-:W-:Y:S02]  /*6e50*/  @!P3 IMAD.X R11, R3, 0x1, R24.reuse, P0 ;  /* 0x00000001030bb824 */ /* 0x100fe400000e0618 */
[----:B------:R-:W-:Y:S01]  /*6e60*/  @!P3 IMAD.X R9, R5, 0x1, R24, P1 ;  /* 0x000000010509b824 */ /* 0x000fe200008e0618 */
[----:B------:R-:W-:Y:S02]  /*6e70*/  CS2R R24, SRZ ;  /* 0x0000000000187805 */ /* 0x000fe4000001ff00 */
[----:B------:R0:W5:Y:S04]  /*6e80*/  @!P3 LD.E.64 R20, desc[UR40][R10.64] ;  /* 0x000000280a14b980 */ /* 0x000168000c101b00 */
[----:B------:R0:W5:Y:S02]  /*6e90*/  @!P3 LD.E.64 R24, desc[UR40][R8.64] ;  /* 0x000000280818b980 */ /* 0x000164000c101b00 */
.L_x_4936:
[----:B------:R-:W-:Y:S05]  /*6ea0*/  BSYNC B1 ;  /* 0x0000000000017941 */ /* 0x000fea0003800000 */
.L_x_4935:
        /* <DEDUP_REMOVED lines=10> */
[----:B------:R-:W-:Y:S01]  /*6f50*/  IMAD.MOV.U32 R0, RZ, RZ, R28 ;  /* 0x000000ffff007224 */ /* 0x000fe200078e001c */
[----:B------:R-:W-:-:S02]  /*6f60*/  MOV R3, R29 ;  /* 0x0000001d00037202 */ /* 0x000fc40000000f00 */
[----:B------:R-:W-:Y:S02]  /*6f70*/  PRMT R45, R5, 0x5410, R8 ;  /* 0x00005410052d7816 */ /* 0x000fe40000000008 */
[----:B------:R-:W-:Y:S02]  /*6f80*/  CS2R R8, SRZ ;  /* 0x0000000000087805 */ /* 0x000fe4000001ff00 */
[----:B------:R-:W-:Y:S02]  /*6f90*/  PRMT R40, R40, 0x5410, R0 ;  /* 0x0000541028287816 */ /* 0x000fe40000000000 */
[----:B------:R-:W-:Y:S01]  /*6fa0*/  PRMT R44, R44, 0x5410, R3 ;  /* 0x000054102c2c7816 */ /* 0x000fe20000000003 */
[----:B------:R-:W-:Y:S06]  /*6fb0*/  BRA.DIV UR4, `(.L_x_4937) ;  /* 0x0000017e04e87947 */ /* 0x000fec000b800000 */
[----:B------:R0:W2:Y:S04]  /*6fc0*/  SHFL.IDX PT, R3, R6, 0x1, 0x1c1f ;  /* 0x003c1f0006037f89 */ /* 0x0000a800000e0000 */
[----:B------:R0:W3:Y:S04]  /*6fd0*/  SHFL.IDX PT, R0, R4, 0x1, 0x1c1f ;  /* 0x003c1f0004007f89 */ /* 0x0000e800000e0000 */
[----:B-1----:R-:W1:Y:S04]  /*6fe0*/  SHFL.IDX PT, R7, R7, 0x1, 0x1c1f ;  /* 0x003c1f0007077f89 */ /* 0x002e6800000e0000 */
[----:B0-----:R-:W4:Y:S02]  /*6ff0*/  SHFL.IDX PT, R32, R32, 0x1, 0x1c1f ;  /* 0x003c1f0020207f89 */ /* 0x001f2400000e0000 */
.L_x_5202:
[----:B------:R-:W-:Y:S01]  /*7000*/  VIADD R38, R38, 0x40 ;  /* 0x0000004026267836 */ /* 0x000fe20000000000 */
[----:B------:R-:W-:Y:S01]  /*7010*/  LEA.HI R4, R229, R229, RZ, 0x1 ;  /* 0x000000e5e5047211 */ /* 0x000fe200078f08ff */
        /* <DEDUP_REMOVED lines=13> */
[----:B------:R-:W-:Y:S01]  /*70f0*/  ISETP.GE.AND P3, PT, R204, UR4, PT ;  /* 0x00000004cc007c0c */ /* 0x000fe2000bf66270 */
[----:B-1----:R-:W-:Y:S01]  /*7100*/  IMAD.MOV.U32 R33, RZ, RZ, R7 ;  /* 0x000000ffff217224 */ /* 0x002fe200078e0007 */
[----:B------:R-:W-:-:S09]  /*7110*/  CS2R R14, SRZ ;  /* 0x00000000000e7805 */ /* 0x000fd2000001ff00 */
[----:B------:R-:W-:Y:S02]  /*7120*/  @!P2 IMAD.WIDE R34, R200, 0x2, R4 ;  /* 0x00000002c822a825 */ /* 0x000fe400078e0204 */
[C---:B------:R-:W-:Y:S02]  /*7130*/  @!P3 SHF.L.U64.HI R10, R204.reuse, 0x1, R31 ;  /* 0x00000001cc0ab819 */ /* 0x040fe4000001021f */
[----:B------:R-:W-:Y:S01]  /*7140*/  @!P3 IMAD.SHL.U32 R5, R204, 0x2, RZ ;  /* 0x00000002cc05b824 */ /* 0x000fe200078e00ff */
[----:B------:R-:W-:Y:S02]  /*7150*/  CS2R R8, SRZ ;  /* 0x0000000000087805 */ /* 0x000fe4000001ff00 */
[----:B------:R-:W-:Y:S01]  /*7160*/  CS2R R12, SRZ ;  /* 0x00000000000c7805 */ /* 0x000fe2000001ff00 */
[----:B------:R0:W5:Y:S01]  /*7170*/  @!P2 LD.E.64 R14, desc[UR40][R34.64] ;  /* 0x00000028220ea980 */ /* 0x000162000c101b00 */
[-C--:B------:R-:W-:Y:S02]  /*7180*/  @!P3 IADD3 R4, P0, R0, R5.reuse, RZ ;  /* 0x000000050004b210 */ /* 0x080fe40007f1e0ff */
[----:B----4-:R-:W-:Y:S01]  /*7190*/  @!P3 IADD3 R6, P1, R32, R5, RZ ;  /* 0x000000052006b210 */ /* 0x010fe20007f3e0ff */
[----:B------:R-:W-:-:S04]  /*71a0*/  @!P2 IMAD.WIDE R32, R200, 0x2, R32 ;  /* 0x00000002c820a825 */ /* 0x000fc800078e0220 */
[--C-:B------:R-:W-:Y:S01]  /*71b0*/  @!P3 IMAD.X R5, R3, 0x1, R10.reuse, P0 ;  /* 0x000000010305b824 */ /* 0x100fe200000e060a */
[----:B------:R0:W5:Y:S01]  /*71c0*/  @!P2 LD.E.64 R8, desc[UR40][R32.64] ;  /* 0x000000282008a980 */ /* 0x000162000c101b00 */
[----:B------:R-:W-:Y:S01]  /*71d0*/  @!P3 IMAD.X R7, R7, 0x1, R10, P1 ;  /* 0x000000010707b824 */ /* 0x000fe200008e060a */
[----:B------:R-:W-:Y:S02]  /*71e0*/  CS2R R10, SRZ ;  /* 0x00000000000a7805 */ /* 0x000fe4000001ff00 */
[----:B------:R0:W5:Y:S04]  /*71f0*/  @!P3 LD.E.64 R12, desc[UR40][R4.64] ;  /* 0x00000028040cb980 */ /* 0x000168000c101b00 */
[----:B------:R0:W5:Y:S02]  /*7200*/  @!P3 LD.E.64 R10, desc[UR40][R6.64] ;  /* 0x00000028060ab980 */ /* 0x000164000c101b00 */
.L_x_4939:
[----:B------:R-:W-:Y:S05]  /*7210*/  BSYNC B1 ;  /* 0x0000000000017941 */ /* 0x000fea0003800000 */
.L_x_4938:
[----:B------:R-:W1:Y:S01]  /*7220*/  SYNCS.PHASECHK.TRANS64.TRYWAIT P0, [R18+URZ+0x22800], R39 ;  /* 0x02280027120075a7 */ /* 0x000e62000800017f */
[----:B---3--:R-:W-:Y:S01]  /*7230*/  IMAD.SHL.U32 R0, R37, 0x40, RZ ;  /* 0x0000004025007824 */ /* 0x008fe200078e00ff */
[----:B0---4-:R-:W-:Y:S01]  /*7240*/  VIADDMNMX R32, R41, -R206, 0x80, PT ;  /* 0x0000008029207446 */ /* 0x011fe200038009ce */
[----:B-----5:R-:W-:Y:S01]  /*7250*/  IMAD.MOV.U32 R4, RZ, RZ, R8 ;  /* 0x000000ffff047224 */ /* 0x020fe200078e0008 */
[----:B------:R-:W-:Y:S01]  /*7260*/  BSSY B1, `(.L_x_4940) ;  /* 0x0000018000017945 */ /* 0x000fe20003800000 */
[----:B------:R-:W-:Y:S01]  /*7270*/  IMAD.MOV.U32 R6, RZ, RZ, R14 ;  /* 0x000000ffff067224 */ /* 0x000fe200078e000e */
[----:B--2---:R-:W-:Y:S01]  /*7280*/  LOP3.LUT R3, R0, 0x1c0, RZ, 0xc0, !PT ;  /* 0x000001c000037812 */ /* 0x004fe200078ec0ff */
[----:B------:R-:W-:Y:S01]  /*7290*/  IMAD.MOV.U32 R5, RZ, RZ, R11 ;  /* 0x000000ffff057224 */ /* 0x000fe200078e000b */
[----:B------:R-:W-:Y:S01]  /*72a0*/  PRMT R46, R4, 0x7610, R46 ;  /* 0x00007610042e7816 */ /* 0x000fe2000000002e */
[----:B------:R-:W-:Y:S01]  /*72b0*/  IMAD.MOV.U32 R4, RZ, RZ, R10 ;  /* 0x000000ffff047224 */ /* 0x000fe200078e000a */
[----:B------:R-:W-:-:S02]  /*72c0*/  LOP3.LUT R0, R3, 0x18, R16, 0xf8, !PT ;  /* 0x0000001803007812 */ /* 0x000fc400078ef810 */
[----:B------:R-:W-:Y:S02]  /*72d0*/  SHF.R.U32.HI R3, RZ, 0x3, R3 ;  /* 0x00000003ff037819 */ /* 0x000fe40000011603 */
[----:B------:R-:W-:Y:S01]  /*72e0*/  PRMT R47, R4, 0x5410, R6 ;  /* 0x00005410042f7816 */ /* 0x000fe20000000006 */
[----:B------:R-:W-:Y:S01]  /*72f0*/  IMAD.MOV.U32 R4, RZ, RZ, R12 ;  /* 0x000000ffff047224 */ /* 0x000fe200078e000c */
[----:B------:R-:W-:Y:S02]  /*7300*/  LOP3.LUT R3, R0, R3, RZ, 0x3c, !PT ;  /* 0x0000000300037212 */ /* 0x000fe400078e3cff */
[----:B------:R-:W-:Y:S02]  /*7310*/  MOV R0, R9 ;  /* 0x0000000900007202 */ /* 0x000fe40000000f00 */
[----:B------:R-:W-:Y:S01]  /*7320*/  PRMT R31, R5, 0x7610, R31 ;  /* 0x00007610051f7816 */ /* 0x000fe2000000001f */
[----:B------:R-:W-:Y:S01]  /*7330*/  IMAD R3, R212, 0x200, R3 ;  /* 0x00000200d4037824 */ /* 0x000fe200078e0203 */
[----:B------:R-:W-:Y:S01]  /*7340*/  PRMT R46, R46, 0x5410, R0 ;  /* 0x000054102e2e7816 */ /* 0x000fe20000000000 */
[----:B------:R-:W-:Y:S01]  /*7350*/  IMAD.MOV.U32 R0, RZ, RZ, R15 ;  /* 0x000000ffff007224 */ /* 0x000fe200078e000f */
[----:B------:R-:W-:Y:S01]  /*7360*/  LOP3.LUT P2, RZ, R37, 0x4, RZ, 0xc0, !PT ;  /* 0x0000000425ff7812 */ /* 0x000fe2000784c0ff */
[----:B------:R-:W-:Y:S01]  /*7370*/  IMAD R3, R3, 0x2, R18 ;  /* 0x0000000203037824 */ /* 0x000fe200078e0212 */
[----:B------:R-:W-:Y:S01]  /*7380*/  ISETP.GE.AND P1, PT, R23, R32, PT ;  /* 0x000000201700720c */ /* 0x000fe20003f26270 */
[----:B------:R-:W-:Y:S01]  /*7390*/  IMAD.MOV.U32 R5, RZ, RZ, R13 ;  /* 0x000000ffff057224 */ /* 0x000fe200078e000d */
[----:B------:R-:W-:Y:S01]  /*73a0*/  PRMT R48, R0, 0x5410, R4 ;  /* 0x0000541000307816 */ /* 0x000fe20000000004 */
[----:B------:R-:W-:-:S02]  /*73b0*/  VIADD R4, R3, 0x18400 ;  /* 0x0001840003047836 */ /* 0x000fc40000000000 */
[----:B------:R-:W-:Y:S01]  /*73c0*/  VIADD R0, R3, 0x18440 ;  /* 0x0001844003007836 */ /* 0x000fe20000000000 */
[----:B-1----:R-:W-:Y:S07]  /*73d0*/  @!P0 BRA `(.L_x_4941) ;  /* 0x0000017c00548947 */ /* 0x002fee0003800000 */
.L_x_5203:
[----:B------:R-:W-:Y:S05]  /*73e0*/  BSYNC B1 ;  /* 0x0000000000017941 */ /* 0x000fea0003800000 */
.L_x_4940:
        /* <DEDUP_REMOVED lines=12> */
[--C-:B------:R-:W-:Y:S01]  /*74b0*/  SHF.R.U32.HI R34, RZ, 0x10, R29.reuse ;  /* 0x00000010ff227819 */ /* 0x100fe2000001161d */
        /* <DEDUP_REMOVED lines=10> */
[----:B------:R-:W-:Y:S01]  /*7560*/  FMUL.FTZ R29, R29, R34 ;  /* 0x000000221d1d7220 */ /* 0x000fe20000410000 */
[--C-:B------:R-:W-:Y:S02]  /*7570*/  HADD2.F32 R26, -RZ, R6.reuse.H0_H0 ;  /* 0x20000006ff1a7230 */ /* 0x100fe40000004100 */
[----:B------:R-:W-:Y:S01]  /*7580*/  FMUL.FTZ R38, R4, R35 ;  /* 0x0000002304267220 */ /* 0x000fe20000410000 */
[----:B------:R-:W-:-:S02]  /*7590*/  HADD2.F32 R27, -RZ, R6.H1_H1 ;  /* 0x30000006ff1b7230 */ /* 0x000fc40000004100 */
[C---:B0-----:R-:W-:Y:S01]  /*75a0*/  FFMA.FTZ R39, R28.reuse, R34, -R37 ;  /* 0x000000221c277223 */ /* 0x041fe20000010825 */
[--C-:B------:R-:W-:Y:S02]  /*75b0*/  HADD2.F32 R6, -RZ, R5.reuse.H0_H0 ;  /* 0x20000005ff067230 */ /* 0x100fe40000004100 */
[----:B------:R-:W-:Y:S01]  /*75c0*/  FFMA.FTZ R40, R28, R36, R29 ;  /* 0x000000241c287223 */ /* 0x000fe2000001001d */
[-C--:B------:R-:W-:Y:S01]  /*75d0*/  FMUL.FTZ R34, R4, R33.reuse ;  /* 0x0000002104227220 */ /* 0x080fe20000410000 */
[C---:B------:R-:W-:Y:S01]  /*75e0*/  FFMA.FTZ R38, R7.reuse, R33, -R38 ;  /* 0x0000002107267223 */ /* 0x040fe20000010826 */
[----:B------:R-:W-:Y:S02]  /*75f0*/  HADD2.F32 R5, -RZ, R5.H1_H1 ;  /* 0x30000005ff057230 */ /* 0x000fe40000004100 */
[----:B------:R-:W-:Y:S02]  /*7600*/  HADD2.F32 R33, -RZ, R43.H0_H0 ;  /* 0x2000002bff217230 */ /* 0x000fe40000004100 */
[----:B------:R-:W-:Y:S01]  /*7610*/  FFMA.FTZ R35, R7, R35, R34 ;  /* 0x0000002307237223 */ /* 0x000fe20000010022 */
[----:B------:R-:W-:-:S02]  /*7620*/  HADD2.F32 R28, -RZ, R44.H1_H1 ;  /* 0x3000002cff1c7230 */ /* 0x000fc40000004100 */
        /* <DEDUP_REMOVED lines=14> */
[----:B------:R1:W-:Y:S02]  /*7710*/  STS.128 [R3+0x18400], R4 ;  /* 0x0184000403007388 */ /* 0x0003e40000000c00 */
.L_x_4945:
[----:B------:R-:W-:Y:S05]  /*7720*/  BSYNC B2 ;  /* 0x0000000000027941 */ /* 0x000fea0003800000 */
.L_x_4944:
        /* <DEDUP_REMOVED lines=43> */
.L_x_4943:
[----:B------:R-:W-:Y:S05]  /*79e0*/  BSYNC B1 ;  /* 0x0000000000017941 */ /* 0x000fea0003800000 */
.L_x_4942:
        /* <DEDUP_REMOVED lines=30> */
[----:B------:R-:W-:Y:S02]  /*7bd0*/  HADD2.F32 R20, -RZ, R46.H1_H1 ;  /* 0x3000002eff147230 */ /* 0x000fe40000004100 */
[----:B------:R-:W-:Y:S01]  /*7be0*/  FFMA.FTZ R21, R7, R24, R28 ;  /* 0x0000001807157223 */ /* 0x000fe2000001001c */
[----:B------:R-:W-:Y:S02]  /*7bf0*/  HADD2.F32 R5, -RZ, R5.H1_H1 ;  /* 0x30000005ff057230 */ /* 0x000fe40000004100 */
[----:B------:R-:W-:-:S02]  /*7c00*/  HADD2.F32 R14, -RZ, R48.H0_H0 ;  /* 0x20000030ff0e7230 */ /* 0x000fc40000004100 */
        /* <DEDUP_REMOVED lines=15> */
.L_x_4948:
[----:B------:R-:W-:Y:S05]  /*7d00*/  BSYNC B1 ;  /* 0x0000000000017941 */ /* 0x000fea0003800000 */
.L_x_4947:
[----:B------:R-:W-:Y:S05]  /*7d10*/  @P1 BRA `(.L_x_4946) ;  /* 0x0000001400841947 */ /* 0x000fea0003800000 */
[----:B-1----:R-:W1:Y:S01]  /*7d20*/  LDS.128 R4, [R0+0x2000] ;  /* 0x0020000000047984 */ /* 0x002e620000000c00 */
[----:B------:R-:W-:Y:S02]  /*7d30*/  SHF.R.U64 R24, R12, 0x10, R13 ;  /* 0x000000100c187819 */ /* 0x000fe4000000120d */
[----:B------:R-:W-:Y:S02]  /*7d40*/  SHF.R.U32.HI R14, RZ, 0x10, R11 ;  /* 0x00000010ff0e7819 */ /* 0x000fe4000001160b */
[----:B------:R-:W-:Y:S01]  /*7d50*/  SHF.R.U32.HI R12, RZ, 0x10, R13 ;  /* 0x00000010ff0c7819 */ /* 0x000fe2000001160d */
[----:B------:R-:W-:Y:S01]  /*7d60*/  HADD2.F32 R13, -RZ, R47.H0_H0 ;  /* 0x2000002fff0d7230 */ /* 0x000fe20000004100 */
[----:B------:R-:W-:Y:S01]  /*7d70*/  SHF.R.U64 R21, R10, 0x10, R11 ;  /* 0x000000100a157819 */ /* 0x000fe2000000120b */
[----:B------:R-:W-:Y:S02]  /*7d80*/  HADD2.F32 R14, -RZ, R14.H0_H0 ;  /* 0x2000000eff0e7230 */ /* 0x000fe40000004100 */
[----:B------:R-:W-:-:S02]  /*7d90*/  HADD2.F32 R12, -RZ, R12.H0_H0 ;  /* 0x2000000cff0c7230 */ /* 0x000fc40000004100 */
[----:B------:R-:W-:Y:S02]  /*7da0*/  HADD2.F32 R11, -RZ, R48.H1_H1 ;  /* 0x30000030ff0b7230 */ /* 0x000fe40000004100 */
        /* <DEDUP_REMOVED lines=9> */
[----:B------:R-:W-:Y:S01]  /*7e40*/  FFMA.FTZ R20, R9, R12, -R20 ;  /* 0x0000000c09147223 */ /* 0x000fe20000010814 */
[-C--:B------:R-:W-:Y:S01]  /*7e50*/  FMUL.FTZ R12, R4, R11.reuse ;  /* 0x0000000b040c7220 */ /* 0x080fe20000410000 */
[----:B------:R-:W-:Y:S01]  /*7e60*/  FFMA.FTZ R11, R3, R11, -R10 ;  /* 0x0000000b030b7223 */ /* 0x000fe2000001080a */
[----:B------:R-:W-:Y:S02]  /*7e70*/  HADD2.F32 R10, -RZ, R31.H0_H0 ;  /* 0x2000001fff0a7230 */ /* 0x000fe40000004100 */
[----:B------:R-:W-:Y:S01]  /*7e80*/  FFMA.FTZ R15, R9, R14, R15 ;  /* 0x0000000e090f7223 */ /* 0x000fe2000001000f */
[----:B------:R-:W-:Y:S02]  /*7e90*/  HADD2.F32 R6, -RZ, R5.H0_H0 ;  /* 0x20000005ff067230 */ /* 0x000fe40000004100 */
[----:B------:R-:W-:Y:S01]  /*7ea0*/  FFMA.FTZ R12, R3, R13, R12 ;  /* 0x0000000d030c7223 */ /* 0x000fe2000001000c */
[----:B------:R-:W-:-:S02]  /*7eb0*/  HADD2.F32 R31, -RZ, R31.H1_H1 ;  /* 0x3000001fff1f7230 */ /* 0x000fc40000004100 */
[CC--:B------:R-:W-:Y:S01]  /*7ec0*/  FMUL.FTZ R14, R8.reuse, R10.reuse ;  /* 0x0000000a080e7220 */ /* 0x0c0fe20000410000 */
[----:B------:R-:W-:Y:S02]  /*7ed0*/  HADD2.F32 R5, -RZ, R5.H1_H1 ;  /* 0x30000005ff057230 */ /* 0x000fe40000004100 */
[----:B------:R-:W-:Y:S02]  /*7ee0*/  HADD2.F32 R9, -RZ, R21.H0_H0 ;  /* 0x20000015ff097230 */ /* 0x000fe40000004100 */
[-C--:B------:R-:W-:Y:S01]  /*7ef0*/  FMUL.FTZ R13, R8, R31.reuse ;  /* 0x0000001f080d7220 */ /* 0x080fe20000410000 */
[----:B------:R-:W-:Y:S02]  /*7f00*/  HADD2.F32 R4, -RZ, R24.H0_H0 ;  /* 0x20000018ff047230 */ /* 0x000fe40000004100 */
[----:B------:R-:W-:Y:S01]  /*7f10*/  FFMA.FTZ R14, R7, R31, -R14 ;  /* 0x0000001f070e7223 */ /* 0x000fe2000001080e */
[----:B------:R-:W-:Y:S01]  /*7f20*/  FMUL.FTZ R3, R5, R9 ;  /* 0x0000000905037220 */ /* 0x000fe20000410000 */
[----:B------:R-:W-:Y:S01]  /*7f30*/  FFMA.FTZ R13, R7, R10, R13 ;  /* 0x0000000a070d7223 */ /* 0x000fe2000001000d */
[----:B------:R-:W-:Y:S01]  /*7f40*/  FMUL.FTZ R8, R5, R4 ;  /* 0x0000000405087220 */ /* 0x000fe20000410000 */
[----:B------:R-:W-:Y:S01]  /*7f50*/  F2FP.F16.F32.PACK_AB R7, R15, R20 ;  /* 0x000000140f07723e */ /* 0x000fe200000000ff */
[----:B------:R-:W-:Y:S01]  /*7f60*/  FFMA.FTZ R3, R6, R4, -R3 ;  /* 0x0000000406037223 */ /* 0x000fe20000010803 */
[----:B------:R-:W-:Y:S01]  /*7f70*/  F2FP.F16.F32.PACK_AB R4, R12, R11 ;  /* 0x0000000b0c04723e */ /* 0x000fe200000000ff */
[----:B------:R-:W-:Y:S01]  /*7f80*/  FFMA.FTZ R8, R6, R9, R8 ;  /* 0x0000000906087223 */ /* 0x000fe20000010008 */
[----:B------:R-:W-:-:S04]  /*7f90*/  F2FP.F16.F32.PACK_AB R6, R13, R14 ;  /* 0x0000000e0d06723e */ /* 0x000fc800000000ff */
[----:B------:R-:W-:-:S05]  /*7fa0*/  F2FP.F16.F32.PACK_AB R5, R8, R3 ;  /* 0x000000030805723e */ /* 0x000fca00000000ff */
[----:B------:R3:W-:Y:S01]  /*7fb0*/  STS.128 [R0+0x2000], R4 ;  /* 0x0020000400007388 */ /* 0x0007e20000000c00 */
[----:B------:R-:W-:Y:S05]  /*7fc0*/  BRA `(.L_x_4946) ;  /* 0x0000001000d87947 */ /* 0x000fea0003800000 */
.L_x_4933:
[----:B------:R-:W1:Y:S01]  /*7fd0*/  LDC R8, c[0x0][0x448] ;  /* 0x00011200ff087b82 */ /* 0x000e620000000800 */
[----:B------:R-:W-:Y:S01]  /*7fe0*/  IMAD R3, R3, 0x40, R38 ;  /* 0x0000004003037824 */ /* 0x000fe200078e0226 */
[----:B------:R-:W-:Y:S01]  /*7ff0*/  ULDC.64 UR4, c[0x0][0x3f8] ;  /* 0x0000fe0000047ab9 */ /* 0x000fe20000000a00 */
[----:B------:R-:W-:Y:S01]  /*8000*/  MOV R26, R24 ;  /* 0x00000018001a7202 */ /* 0x000fe20000000f00 */
[----:B------:R-:W-:Y:S01]  /*8010*/  ULDC.64 UR6, c[0x0][0x408] ;  /* 0x0001020000067ab9 */ /* 0x000fe20000000a00 */
[----:B------:R-:W-:Y:S01]  /*8020*/  IMAD.MOV.U32 R4, RZ, RZ, R152 ;  /* 0x000000ffff047224 */ /* 0x000fe200078e0098 */
[----:B------:R-:W-:Y:S02]  /*8030*/  SHF.R.S32.HI R41, RZ, 0x1f, R16 ;  /* 0x0000001fff297819 */ /* 0x000fe40000011410 */
        /* <DEDUP_REMOVED lines=46> */
[----:B--2---:R-:W-:Y:S01]  /*8320*/  @!P1 IMAD.MOV.U32 R20, RZ, RZ, R8 ;  /* 0x000000ffff149224 */ /* 0x004fe200078e0008 */
[----:B------:R-:W-:Y:S01]  /*8330*/  @!P1 MOV R28, R10 ;  /* 0x0000000a001c9202 */ /* 0x000fe20000000f00 */
[----:B------:R-:W-:Y:S02]  /*8340*/  @!P1 IMAD.MOV.U32 R21, RZ, RZ, R9 ;  /* 0x000000ffff159224 */ /* 0x000fe400078e0009 */
[----:B------:R-:W-:Y:S02]  /*8350*/  IMAD.MOV.U32 R0, RZ, RZ, R20 ;  /* 0x000000ffff007224 */ /* 0x000fe400078e0014 */
[----:B------:R-:W-:Y:S02]  /*8360*/  IMAD.MOV.U32 R3, RZ, RZ, R21 ;  /* 0x000000ffff037224 */ /* 0x000fe400078e0015 */
[----:B------:R-:W-:Y:S01]  /*8370*/  @!P1 IMAD.MOV.U32 R29, RZ, RZ, R11 ;  /* 0x000000ffff1d9224 */ /* 0x000fe200078e000b */
[----:B------:R-:W-:Y:S01]  /*8380*/  PRMT R53, R53, 0x5410, R0 ;  /* 0x0000541035357816 */ /* 0x000fe20000000000 */
[----:B------:R-:W-:Y:S01]  /*8390*/  IMAD.MOV.U32 R8, RZ, RZ, R28 ;  /* 0x000000ffff087224 */ /* 0x000fe200078e001c */
[----:B------:R-:W-:Y:S01]  /*83a0*/  PRMT R42, R42, 0x5410, R3 ;  /* 0x000054102a2a7816 */ /* 0x000fe20000000003 */
[----:B------:R1:W2:Y:S01]  /*83b0*/  SHFL.IDX PT, R0, R26, 0x1, 0x1c1f ;  /* 0x003c1f001a007f89 */ /* 0x0002a200000e0000 */
[----:B------:R-:W-:-:S02]  /*83c0*/  IMAD.MOV.U32 R9, RZ, RZ, R29 ;  /* 0x000000ffff097224 */ /* 0x000fc400078e001d */
[----:B---3--:R-:W-:Y:S01]  /*83d0*/  @!P1 IMAD.MOV.U32 R32, RZ, RZ, R4 ;  /* 0x000000ffff209224 */ /* 0x008fe200078e0004 */
[----:B------:R1:W3:Y:S01]  /*83e0*/  SHFL.IDX PT, R3, R25, 0x1, 0x1c1f ;  /* 0x003c1f0019037f89 */ /* 0x0002e200000e0000 */
[----:B------:R-:W-:Y:S01]  /*83f0*/  @!P1 IMAD.MOV.U32 R33, RZ, RZ, R5 ;  /* 0x000000ffff219224 */ /* 0x000fe200078e0005 */
[----:B------:R-:W-:Y:S01]  /*8400*/  PRMT R36, R8, 0x5410, R9 ;  /* 0x0000541008247816 */ /* 0x000fe20000000009 */
[----:B------:R-:W-:Y:S02]  /*8410*/  @!P1 IMAD.MOV.U32 R34, RZ, RZ, R6 ;  /* 0x000000ffff229224 */ /* 0x000fe400078e0006 */
[----:B------:R-:W-:Y:S02]  /*8420*/  @!P1 IMAD.MOV.U32 R35, RZ, RZ, R7 ;  /* 0x000000ffff239224 */ /* 0x000fe400078e0007 */
[----:B------:R-:W-:Y:S02]  /*8430*/  IMAD.MOV.U32 R4, RZ, RZ, R32 ;  /* 0x000000ffff047224 */ /* 0x000fe400078e0020 */
[----:B------:R-:W-:-:S02]  /*8440*/  IMAD.MOV.U32 R5, RZ, RZ, R33 ;  /* 0x000000ffff057224 */ /* 0x000fc400078e0021 */
[----:B------:R-:W-:Y:S02]  /*8450*/  IMAD.MOV.U32 R6, RZ, RZ, R34 ;  /* 0x000000ffff067224 */ /* 0x000fe400078e0022 */
[----:B------:R-:W-:Y:S01]  /*8460*/  IMAD.MOV.U32 R7, RZ, RZ, R35 ;  /* 0x000000ffff077224 */ /* 0x000fe200078e0023 */
[----:B------:R-:W-:Y:S02]  /*8470*/  PRMT R42, R5, 0x7610, R42 ;  /* 0x00007610052a7816 */ /* 0x000fe4000000002a */
[----:B------:R-:W-:Y:S02]  /*8480*/  PRMT R52, R4, 0x5410, R6 ;  /* 0x0000541004347816 */ /* 0x000fe40000000006 */
[----:B------:R-:W-:Y:S02]  /*8490*/  CS2R R4, SRZ ;  /* 0x0000000000047805 */ /* 0x000fe4000001ff00 */
[----:B012-4-:R-:W-:-:S07]  /*84a0*/  PRMT R53, R7, 0x7610, R53 ;  /* 0x0000761007357816 */ /* 0x017fce0000000035 */
.L_x_5213:
[----:B------:R-:W-:Y:S01]  /*84b0*/  VIADD R38, R38, 0x40 ;  /* 0x0000004026267836 */ /* 0x000fe20000000000 */
[----:B------:R-:W-:Y:S01]  /*84c0*/  LEA.HI R6, R229, R229, RZ, 0x1 ;  /* 0x000000e5e5067211 */ /* 0x000fe200078f08ff */
[----:B------:R-:W-:Y:S01]  /*84d0*/  BSSY B1, `(.L_x_4950) ;  /* 0x0000015000017945 */ /* 0x000fe20003800000 */
[----:B------:R-:W-:Y:S02]  /*84e0*/  CS2R R8, SRZ ;  /* 0x0000000000087805 */ /* 0x000fe4000001ff00 */
[----:B------:R-:W-:Y:S02]  /*84f0*/  CS2R R10, SRZ ;  /* 0x00000000000a7805 */ /* 0x000fe4000001ff00 */
[----:B------:R-:W-:Y:S02]  /*8500*/  ISETP.GE.AND P1, PT, R38, R31, PT ;  /* 0x0000001f2600720c */ /* 0x000fe40003f26270 */
[----:B------:R-:W-:-:S04]  /*8510*/  LOP3.LUT R6, R6, 0xfffffffe, RZ, 0xc0, !PT ;  /* 0xfffffffe06067812 */ /* 0x000fc800078ec0ff */
[----:B------:R-:W-:Y:S02]  /*8520*/  IADD3 R13, R229, -R6, RZ ;  /* 0x80000006e50d7210 */ /* 0x000fe40007ffe0ff */
[----:B------:R-:W-:Y:S02]  /*8530*/  CS2R R6, SRZ ;  /* 0x0000000000067805 */ /* 0x000fe4000001ff00 */
[----:B------:R-:W-:-:S03]  /*8540*/  SHF.L.U32 R13, R13, 0x1f, RZ ;  /* 0x0000001f0d0d7819 */ /* 0x000fc600000006ff */
[----:B------:R-:W-:Y:S05]  /*8550*/  @P1 BRA `(.L_x_4951) ;  /* 0x0000000000301947 */ /* 0x000fea0003800000 */
        /* <DEDUP_REMOVED lines=12> */
.L_x_4951:
[----:B------:R-:W-:Y:S05]  /*8620*/  BSYNC B1 ;  /* 0x0000000000017941 */ /* 0x000fea0003800000 */
.L_x_4950:
        /* <DEDUP_REMOVED lines=16> */
.L_x_5214:
[----:B------:R-:W-:Y:S05]  /*8730*/  BSYNC B1 ;  /* 0x0000000000017941 */ /* 0x000fea0003800000 */
.L_x_4952:
[----:B------:R-:W-:Y:S01]  /*8740*/  BSSY B1, `(.L_x_4954) ;  /* 0x0000063000017945 */ /* 0x000fe20003800000 */
[----:B------:R-:W-:Y:S01]  /*8750*/  IMAD.MOV.U32 R0, RZ, RZ, R10 ;  /* 0x000000ffff007224 */ /* 0x000fe200078e000a */
[----:B------:R-:W-:Y:S02]  /*8760*/  MOV R3, R11 ;  /* 0x0000000b00037202 */ /* 0x000fe40000000f00 */
[----:B------:R-:W-:Y:S01]  /*8770*/  LOP3.LUT R31, R31, 0x38, RZ, 0xc0, !PT ;  /* 0x000000381f1f7812 */ /* 0x000fe200078ec0ff */
        /* <DEDUP_REMOVED lines=9> */
[----:B------:R-:W-:-:S02]  /*8810*/  LOP3.LUT R12, R37, 0x38, R16, 0xf8, !PT ;  /* 0x00000038250c7812 */ /* 0x000fc400078ef810 */
[----:B------:R-:W-:Y:S01]  /*8820*/  LOP3.LUT R25, R14, R31, R37, 0x1e, !PT ;  /* 0x0000001f0e197212 */ /* 0x000fe200078e1e25 */
[----:B------:R-:W-:Y:S01]  /*8830*/  HADD2.F32 R37, -RZ, R42.H1_H1 ;  /* 0x3000002aff257230 */ /* 0x000fe20000004100 */
[----:B0-----:R-:W-:Y:S02]  /*8840*/  LOP3.LUT R13, R12, R14, RZ, 0x3c, !PT ;  /* 0x0000000e0c0d7212 */ /* 0x001fe400078e3cff */
[----:B------:R-:W-:Y:S01]  /*8850*/  SHF.R.U32.HI R40, RZ, 0x10, R21 ;  /* 0x00000010ff287819 */ /* 0x000fe20000011615 */
[----:B------:R-:W-:Y:S01]  /*8860*/  IMAD R25, R212, 0x200, R25 ;  /* 0x00000200d4197824 */ /* 0x000fe200078e0219 */
[----:B------:R-:W-:Y:S01]  /*8870*/  SHF.R.U64 R48, R34, 0x10, R35 ;  /* 0x0000001022307819 */ /* 0x000fe20000001223 */
[----:B------:R-:W-:Y:S01]  /*8880*/  IMAD R13, R212, 0x200, R13 ;  /* 0x00000200d40d7824 */ /* 0x000fe200078e020d */
[----:B------:R-:W-:Y:S01]  /*8890*/  SHF.R.U32.HI R44, RZ, 0x10, R35 ;  /* 0x00000010ff2c7819 */ /* 0x000fe20000011623 */
[--C-:B------:R-:W-:Y:S01]  /*88a0*/  IMAD R47, R25, 0x2, R18.reuse ;  /* 0x00000002192f7824 */ /* 0x100fe200078e0212 */
[--C-:B------:R-:W-:Y:S01]  /*88b0*/  SHF.R.U64 R50, R28, 0x10, R29.reuse ;  /* 0x000000101c327819 */ /* 0x100fe2000000121d */
        /* <DEDUP_REMOVED lines=22> */
[----:B------:R-:W-:Y:S02]  /*8a20*/  HADD2.F32 R35, -RZ, R27.H1_H1 ;  /* 0x3000001bff237230 */ /* 0x000fe40000004100 */
        /* <DEDUP_REMOVED lines=16> */
[----:B------:R-:W-:Y:S02]  /*8b30*/  HADD2.F32 R32, -RZ, R52.H1_H1 ;  /* 0x30000034ff207230 */ /* 0x000fe40000004100 */
        /* <DEDUP_REMOVED lines=35> */
.L_x_4955:
[----:B------:R-:W-:Y:S05]  /*8d70*/  BSYNC B1 ;  /* 0x0000000000017941 */ /* 0x000fea0003800000 */
.L_x_4954:
[----:B------:R-:W-:Y:S01]  /*8d80*/  PRMT R33, R0, 0x5410, R3 ;  /* 0x0000541000217816 */ /* 0x000fe20000000003 */
[----:B------:R-:W-:Y:S06]  /*8d90*/  @P0 BRA `(.L_x_4946) ;  /* 0x0000000400640947 */ /* 0x000fec0003800000 */
[----:B------:R-:W0:Y:S01]  /*8da0*/  LDL R42, [R1+0x6c] ;  /* 0x00006c00012a7983 */ /* 0x000e220000100800 */
[----:B-1----:R-:W-:-:S04]  /*8db0*/  SHF.R.U32.HI R12, RZ, 0x3, R208 ;  /* 0x00000003ff0c7819 */ /* 0x002fc800000116d0 */
[----:B------:R-:W-:-:S05]  /*8dc0*/  LOP3.LUT R31, R12, R31, R208, 0x1e, !PT ;  /* 0x0000001f0c1f7212 */ /* 0x000fca00078e1ed0 */
[----:B------:R-:W-:-:S04]  /*8dd0*/  IMAD.IADD R31, R214, 0x1, R31 ;  /* 0x00000001d61f7824 */ /* 0x000fc800078e021f */
[----:B------:R-:W-:-:S05]  /*8de0*/  IMAD R31, R31, 0x2, R18 ;  /* 0x000000021f1f7824 */ /* 0x000fca00078e0212 */
[----:B------:R-:W1:Y:S01]  /*8df0*/  LDS.128 R24, [R31+0x18400] ;  /* 0x018400001f187984 */ /* 0x000e620000000c00 */
[--C-:B------:R-:W-:Y:S01]  /*8e00*/  SHF.R.U64 R37, R6, 0x10, R7.reuse ;  /* 0x0000001006257819 */ /* 0x100fe20000001207 */
[----:B------:R-:W-:Y:S01]  /*8e10*/  HADD2.F32 R20, -RZ, R54.H1_H1 ;  /* 0x30000036ff147230 */ /* 0x000fe20000004100 */
[----:B------:R-:W-:Y:S02]  /*8e20*/  SHF.R.U32.HI R35, RZ, 0x10, R7 ;  /* 0x00000010ff237819 */ /* 0x000fe40000011607 */
[----:B------:R-:W-:Y:S01]  /*8e30*/  SHF.R.U64 R40, R10, 0x10, R11 ;  /* 0x000000100a287819 */ /* 0x000fe2000000120b */
[----:B------:R-:W-:Y:S01]  /*8e40*/  HADD2.F32 R10, -RZ, R56.H1_H1 ;  /* 0x30000038ff0a7230 */ /* 0x000fe20000004100 */
[----:B------:R-:W-:Y:S02]  /*8e50*/  SHF.R.U32.HI R21, RZ, 0x10, R9 ;  /* 0x00000010ff157819 */ /* 0x000fe40000011609 */
[----:B------:R-:W-:-:S05]  /*8e60*/  SHF.R.U32.HI R28, RZ, 0x10, R5 ;  /* 0x00000010ff1c7819 */ /* 0x000fca0000011605 */
[----:B------:R-:W-:Y:S01]  /*8e70*/  HADD2.F32 R28, -RZ, R28.H0_H0 ;  /* 0x2000001cff1c7230 */ /* 0x000fe20000004100 */
[----:B------:R-:W-:Y:S02]  /*8e80*/  SHF.R.U64 R41, R8, 0x10, R9 ;  /* 0x0000001008297819 */ /* 0x000fe40000001209 */
[----:B------:R-:W-:Y:S01]  /*8e90*/  SHF.R.U32.HI R39, RZ, 0x10, R11 ;  /* 0x00000010ff277819 */ /* 0x000fe2000001160b */
[----:B------:R-:W-:Y:S02]  /*8ea0*/  HADD2.F32 R11, -RZ, R55.H0_H0 ;  /* 0x20000037ff0b7230 */ /* 0x000fe40000004100 */
[----:B-1----:R-:W-:-:S05]  /*8eb0*/  HADD2.F32 R7, -RZ, R25.H0_H0 ;  /* 0x20000019ff077230 */ /* 0x002fca0000004100 */
[C---:B------:R-:W-:Y:S01]  /*8ec0*/  FMUL.FTZ R32, R7.reuse, R20 ;  /* 0x0000001407207220 */ /* 0x040fe20000410000 */
[----:B------:R-:W-:Y:S01]  /*8ed0*/  FMUL.FTZ R34, R7, R10 ;  /* 0x0000000a07227220 */ /* 0x000fe20000410000 */
[----:B------:R-:W-:Y:S02]  /*8ee0*/  HADD2.F32 R25, -RZ, R25.H1_H1 ;  /* 0x30000019ff197230 */ /* 0x000fe40000004100 */
[----:B------:R-:W-:Y:S02]  /*8ef0*/  HADD2.F32 R6, -RZ, R24.H0_H0 ;  /* 0x20000018ff067230 */ /* 0x000fe40000004100 */
[----:B------:R-:W-:Y:S02]  /*8f00*/  HADD2.F32 R7, -RZ, R54.H0_H0 ;  /* 0x20000036ff077230 */ /* 0x000fe40000004100 */
[----:B------:R-:W-:Y:S01]  /*8f10*/  FMUL.FTZ R36, R25, R28 ;  /* 0x0000001c19247220 */ /* 0x000fe20000410000 */
[----:B------:R-:W-:Y:S02]  /*8f20*/  HADD2.F32 R8, -RZ, R26.H0_H0 ;  /* 0x2000001aff087230 */ /* 0x000fe40000004100 */
[--C-:B------:R-:W-:Y:S01]  /*8f30*/  HADD2.F32 R9, -RZ, R27.reuse.H0_H0 ;  /* 0x2000001bff097230 */ /* 0x100fe20000004100 */
[----:B------:R-:W-:Y:S01]  /*8f40*/  SHF.R.U64 R38, R4, 0x10, R5 ;  /* 0x0000001004267819 */ /* 0x000fe20000001205 */
[----:B------:R-:W-:-:S02]  /*8f50*/  HADD2.F32 R27, -RZ, R27.H1_H1 ;  /* 0x3000001bff1b7230 */ /* 0x000fc40000004100 */
[----:B------:R-:W-:Y:S02]  /*8f60*/  HADD2.F32 R24, -RZ, R24.H1_H1 ;  /* 0x30000018ff187230 */ /* 0x000fe40000004100 */
[----:B------:R-:W-:Y:S01]  /*8f70*/  HADD2.F32 R26, -RZ, R26.H1_H1 ;  /* 0x3000001aff1a7230 */ /* 0x000fe20000004100 */
[----:B0-----:R-:W0:Y:S02]  /*8f80*/  LDS.128 R12, [R42+0x18400] ;  /* 0x018400002a0c7984 */ /* 0x001e240000000c00 */
[----:B0-----:R-:W-:-:S05]  /*8f90*/  HADD2.F32 R3, -RZ, R13.H0_H0 ;  /* 0x2000000dff037230 */ /* 0x001fca0000004100 */
[C---:B------:R-:W-:Y:S01]  /*8fa0*/  FFMA.FTZ R32, R3.reuse, R10, -R32 ;  /* 0x0000000a03207223 */ /* 0x040fe20000010820 */
[----:B------:R-:W-:Y:S02]  /*8fb0*/  HADD2.F32 R10, -RZ, R21.H0_H0 ;  /* 0x20000015ff0a7230 */ /* 0x000fe40000004100 */
[----:B------:R-:W-:Y:S01]  /*8fc0*/  FFMA.FTZ R34, R3, R20, R34 ;  /* 0x0000001403227223 */ /* 0x000fe20000010022 */
[----:B------:R-:W-:Y:S02]  /*8fd0*/  HADD2.F32 R3, -RZ, R56.H0_H0 ;  /* 0x20000038ff037230 */ /* 0x000fe40000004100 */
[----:B------:R-:W-:Y:S01]  /*8fe0*/  FMUL.FTZ R21, R6, R7 ;  /* 0x0000000706157220 */ /* 0x000fe20000410000 */
[----:B------:R-:W-:Y:S02]  /*8ff0*/  HADD2.F32 R13, -RZ, R13.H1_H1 ;  /* 0x3000000dff0d7230 */ /* 0x000fe40000004100 */
[----:B------:R-:W-:Y:S01]  /*9000*/  FMUL.FTZ R20, R25, R10 ;  /* 0x0000000a19147220 */ /* 0x000fe20000410000 */
[----:B------:R-:W-:-:S02]  /*9010*/  HADD2.F32 R0, -RZ, R12.H0_H0 ;  /* 0x2000000cff007230 */ /* 0x000fc40000004100 */
[-C--:B------:R-:W-:Y:S01]  /*9020*/  FMUL.FTZ R6, R6, R3.reuse ;  /* 0x0000000306067220 */ /* 0x080fe20000410000 */
[C---:B------:R-:W-:Y:S01]  /*9030*/  FFMA.FTZ R25, R13.reuse, R10, -R36 ;  /* 0x0000000a0d197223 */ /* 0x040fe20000010824 */
[----:B------:R-:W-:Y:S01]  /*9040*/  FFMA.FTZ R29, R13, R28, R20 ;  /* 0x0000001c0d1d7223 */ /* 0x000fe20000010014 */
[C---:B------:R-:W-:Y:S01]  /*9050*/  FFMA.FTZ R21, R0.reuse, R3, -R21 ;  /* 0x0000000300157223 */ /* 0x040fe20000010815 */
[----:B------:R-:W-:Y:S02]  /*9060*/  HADD2.F32 R3, -RZ, R33.H0_H0 ;  /* 0x20000021ff037230 */ /* 0x000fe40000004100 */
[----:B------:R-:W-:Y:S01]  /*9070*/  FFMA.FTZ R13, R0, R7, R6 ;  /* 0x00000007000d7223 */ /* 0x000fe20000010006 */
[----:B------:R-:W-:Y:S02]  /*9080*/  HADD2.F32 R10, -RZ, R55.H1_H1 ;  /* 0x30000037ff0a7230 */ /* 0x000fe40000004100 */
[----:B------:R-:W-:Y:S02]  /*9090*/  HADD2.F32 R0, -RZ, R33.H1_H1 ;  /* 0x30000021ff007230 */ /* 0x000fe40000004100 */
[----:B------:R-:W-:Y:S01]  /*90a0*/  FMUL.FTZ R7, R8, R11 ;  /* 0x0000000b08077220 */ /* 0x000fe20000410000 */
[----:B------:R-:W-:-:S02]  /*90b0*/  HADD2.F32 R5, -RZ, R15.H0_H0 ;  /* 0x2000000fff057230 */ /* 0x000fc40000004100 */
[----:B------:R-:W-:Y:S01]  /*90c0*/  FMUL.FTZ R33, R8, R3 ;  /* 0x0000000308217220 */ /* 0x000fe20000410000 */
[----:B------:R-:W-:Y:S02]  /*90d0*/  HADD2.F32 R4, -RZ, R14.H0_H0 ;  /* 0x2000000eff047230 */ /* 0x000fe40000004100 */
[C---:B------:R-:W-:Y:S01]  /*90e0*/  FMUL.FTZ R28, R9.reuse, R10 ;  /* 0x0000000a091c7220 */ /* 0x040fe20000410000 */
[----:B------:R-:W-:Y:S02]  /*90f0*/  HADD2.F32 R8, -RZ, R35.H0_H0 ;  /* 0x20000023ff087230 */ /* 0x000fe40000004100 */
[-C--:B------:R-:W-:Y:S01]  /*9100*/  FMUL.FTZ R9, R9, R0.reuse ;  /* 0x0000000009097220 */ /* 0x080fe20000410000 */
[----:B------:R-:W-:Y:S02]  /*9110*/  HADD2.F32 R6, -RZ, R39.H0_H0 ;  /* 0x20000027ff067230 */ /* 0x000fe40000004100 */
[----:B------:R-:W-:Y:S01]  /*9120*/  FFMA.FTZ R28, R5, R0, -R28 ;  /* 0x00000000051c7223 */ /* 0x000fe2000001081c */
[----:B------:R-:W-:-:S02]  /*9130*/  HADD2.F32 R15, -RZ, R15.H1_H1 ;  /* 0x3000000fff0f7230 */ /* 0x000fc40000004100 */
[C---:B------:R-:W-:Y:S01]  /*9140*/  FFMA.FTZ R20, R4.reuse, R3, -R7 ;  /* 0x0000000304147223 */ /* 0x040fe20000010807 */
[----:B------:R-:W-:Y:S01]  /*9150*/  FFMA.FTZ R33, R4, R11, R33 ;  /* 0x0000000b04217223 */ /* 0x000fe20000010021 */
[----:B------:R-:W-:Y:S01]  /*9160*/  FFMA.FTZ R0, R5, R10, R9 ;  /* 0x0000000a05007223 */ /* 0x000fe20000010009 */
[C---:B------:R-:W-:Y:S01]  /*9170*/  FMUL.FTZ R4, R27.reuse, R8 ;  /* 0x000000081b047220 */ /* 0x040fe20000410000 */
[----:B------:R-:W-:Y:S01]  /*9180*/  FMUL.FTZ R10, R27, R6 ;  /* 0x000000061b0a7220 */ /* 0x000fe20000410000 */
[----:B------:R-:W-:Y:S02]  /*9190*/  HADD2.F32 R7, -RZ, R38.H0_H0 ;  /* 0x20000026ff077230 */ /* 0x000fe40000004100 */
[----:B------:R-:W-:Y:S02]  /*91a0*/  HADD2.F32 R9, -RZ, R37.H0_H0 ;  /* 0x20000025ff097230 */ /* 0x000fe40000004100 */
[----:B------:R-:W-:Y:S02]  /*91b0*/  HADD2.F32 R3, -RZ, R41.H0_H0 ;  /* 0x20000029ff037230 */ /* 0x000fe40000004100 */
[----:B------:R-:W-:-:S02]  /*91c0*/  HADD2.F32 R5, -RZ, R40.H0_H0 ;  /* 0x20000028ff057230 */ /* 0x000fc40000004100 */
[C---:B------:R-:W-:Y:S01]  /*91d0*/  FFMA.FTZ R27, R15.reuse, R6, -R4 ;  /* 0x000000060f1b7223 */ /* 0x040fe20000010804 */
[----:B------:R-:W-:Y:S02]  /*91e0*/  HADD2.F32 R12, -RZ, R12.H1_H1 ;  /* 0x3000000cff0c7230 */ /* 0x000fe40000004100 */
[----:B------:R-:W-:Y:S01]  /*91f0*/  FFMA.FTZ R35, R15, R8, R10 ;  /* 0x000000080f237223 */ /* 0x000fe2000001000a */
[----:B------:R-:W-:Y:S02]  /*9200*/  HADD2.F32 R14, -RZ, R14.H1_H1 ;  /* 0x3000000eff0e7230 */ /* 0x000fe40000004100 */
        /* <DEDUP_REMOVED lines=18> */
.L_x_4946:
[----:B------:R-:W-:Y:S05]  /*9330*/  BSYNC B0 ;  /* 0x0000000000007941 */ /* 0x000fea0003800000 */
.L_x_4932:
        /* <DEDUP_REMOVED lines=8> */
.L_x_4929:
[----:B-12---:R-:W1:Y:S01]  /*93c0*/  S2R R3, SR_TID.X ;  /* 0x0000000000037919 */ /* 0x006e620000002100 */
[----:B---3--:R-:W-:Y:S01]  /*93d0*/  IMAD.U32 R0, RZ, RZ, UR45 ;  /* 0x0000002dff007e24 */ /* 0x008fe2000f8e00ff */
[----:B------:R-:W-:Y:S05]  /*93e0*/  WARPSYNC.ALL ;  /* 0x0000000000007948 */ /* 0x000fea0003800000 */
[----:B------:R-:W-:Y:S02]  /*93f0*/  ISETP.NE.AND P0, PT, R0, 0x3, PT ;  /* 0x000000030000780c */ /* 0x000fe40003f05270 */
[----:B-1----:R-:W-:-:S05]  /*9400*/  SHF.R.U32.HI R3, RZ, 0x7, R3 ;  /* 0x00000007ff037819 */ /* 0x002fca0000011603 */
[----:B------:R-:W-:-:S05]  /*9410*/  VIADD R72, R3, 0x8 ;  /* 0x0000000803487836 */ /* 0x000fca0000000000 */
[----:B------:R1:W-:Y:S06]  /*9420*/  BAR.SYNC.DEFER_BLOCKING R72, 0x100 ;  /* 0x000400480000751d */ /* 0x0003ec0000010000 */
[----:B------:R-:W-:Y:S05]  /*9430*/  @!P0 BRA `(.L_x_4956) ;  /* 0x0000000000048947 */ /* 0x000fea0003800000 */
[----:B------:R-:W-:Y:S01]  /*9440*/  BPT.TRAP 0x1 ;  /* 0x000000040000795c */ /* 0x000fe20000300000 */
.L_x_4956:
[----:B------:R-:W-:Y:S01]  /*9450*/  IMAD R15, R22, 0x8, R18 ;  /* 0x00000008160f7824 */ /* 0x000fe200078e0212 */
[----:B------:R-:W-:-:S04]  /*9460*/  SHF.L.U32 R74, R202, 0x1f, RZ ;  /* 0x0000001fca4a7819 */ /* 0x000fc800000006ff */
[----:B------:R2:W3:Y:S01]  /*9470*/  SYNCS.PHASECHK.TRANS64.TRYWAIT P2, [R15+URZ+0x22830], R74 ;  /* 0x0228304a0f0075a7 */ /* 0x0004e2000804017f */
[----:B------:R-:W-:Y:S05]  /*9480*/  @!P0 BRA `(.L_x_4957) ;  /* 0x0000000000048947 */ /* 0x000fea0003800000 */
[----:B------:R-:W-:Y:S01]  /*9490*/  BPT.TRAP 0x1 ;  /* 0x000000040000795c */ /* 0x000fe20000300000 */
.L_x_4957:
        /* <DEDUP_REMOVED lines=9> */
.L_x_4958:
[----:B------:R-:W-:Y:S05]  /*9530*/  WARPSYNC.ALL ;  /* 0x0000000000007948 */ /* 0x000fea0003800000 */
[----:B------:R-:W-:-:S05]  /*9540*/  LOP3.LUT R12, R0, 0x10000, RZ, 0xfc, !PT ;  /* 0x00010000000c7812 */ /* 0x000fca00078efcff */
[----:B------:R-:W-:Y:S01]  /*9550*/  IMAD R6, R22, 0x300, R12 ;  /* 0x0000030016067824 */ /* 0x000fe200078e020c */
[----:B------:R-:W-:Y:S01]  /*9560*/  LOP3.LUT R4, R30, 0x10000, RZ, 0xfc, !PT ;  /* 0x000100001e047812 */ /* 0x000fe200078efcff */
[----:B------:R-:W-:Y:S01]  /*9570*/  IMAD.MOV.U32 R5, RZ, RZ, 0x40000040 ;  /* 0x40000040ff057424 */ /* 0x000fe200078e00ff */
[----:B------:R-:W-:Y:S01]  /*9580*/  MOV R7, 0x40000040 ;  /* 0x4000004000077802 */ /* 0x000fe20000000f00 */
[----:B0-----:R-:W-:Y:S01]  /*9590*/  WARPGROUP.ARRIVE ;  /* 0x00000000000079c5 */ /* 0x001fe20000000000 */
[C---:B------:R-:W-:Y:S01]  /*95a0*/  R2UR UR6, R6.reuse ;  /* 0x00000000060672ca */ /* 0x040fe200000e0000 */
[----:B------:R-:W-:Y:S01]  /*95b0*/  VIADD R8, R6, 0x2 ;  /* 0x0000000206087836 */ /* 0x000fe20000000000 */
[----:B------:R-:W-:Y:S01]  /*95c0*/  R2UR UR7, R7 ;  /* 0x00000000070772ca */ /* 0x000fe200000e0000 */
[C---:B------:R-:W-:Y:S01]  /*95d0*/  VIADD R10, R4.reuse, 0x2 ;  /* 0x00000002040a7836 */ /* 0x040fe20000000000 */
[----:B------:R-:W-:Y:S01]  /*95e0*/  R2UR UR4, R4 ;  /* 0x00000000040472ca */ /* 0x000fe200000e0000 */
[----:B------:R-:W-:Y:S01]  /*95f0*/  IMAD.MOV.U32 R9, RZ, RZ, 0x40000040 ;  /* 0x40000040ff097424 */ /* 0x000fe200078e00ff */
[----:B------:R-:W-:Y:S01]  /*9600*/  R2UR UR5, R5 ;  /* 0x00000000050572ca */ /* 0x000fe200000e0000 */
[----:B------:R-:W-:Y:S01]  /*9610*/  IMAD.MOV.U32 R11, RZ, RZ, 0x40000040 ;  /* 0x40000040ff0b7424 */ /* 0x000fe200078e00ff */
[----:B------:R-:W0:Y:S01]  /*9620*/  LDC R14, c[0x0][0x448] ;  /* 0x00011200ff0e7b82 */ /* 0x000e220000000800 */
[----:B------:R-:W-:Y:S01]  /*9630*/  VIADD R20, R6, 0x4 ;  /* 0x0000000406147836 */ /* 0x000fe20000000000 */
[----:B------:R-:W-:Y:S01]  /*9640*/  LOP3.LUT R19, R19, 0xfff7ffff, RZ, 0xc0, !PT ;  /* 0xfff7ffff13137812 */ /* 0x000fe200078ec0ff */
[----:B------:R-:W-:Y:S01]  /*9650*/  IMAD.MOV.U32 R21, RZ, RZ, 0x40000040 ;  /* 0x40000040ff157424 */ /* 0x000fe200078e00ff */
[----:B------:R-:W4:Y:S01]  /*9660*/  S2R R76, SR_TID.X ;  /* 0x00000000004c7919 */ /* 0x000f220000002100 */
[----:B------:R-:W-:-:S06]  /*9670*/  IMAD.MOV.U32 R7, RZ, RZ, 0x40000040 ;  /* 0x40000040ff077424 */ /* 0x000fcc00078e00ff */
[----:B------:R-:W-:Y:S01]  /*9680*/  HGMMA.64x96x16.F32 R24, gdesc[UR4], RZ, !UPT, gsb0 ;  /* 0x01600000041879f0 */ /* 0x000fe2000c0008ff */
[----:B------:R-:W-:Y:S01]  /*9690*/  R2UR UR6, R8 ;  /* 0x00000000080672ca */ /* 0x000fe200000e0000 */
[----:B------:R-:W-:Y:S01]  /*96a0*/  VIADD R8, R4, 0x4 ;  /* 0x0000000404087836 */ /* 0x000fe20000000000 */
[----:B------:R-:W-:Y:S01]  /*96b0*/  R2UR UR7, R9 ;  /* 0x00000000090772ca */ /* 0x000fe200000e0000 */
[----:B------:R-:W-:Y:S01]  /*96c0*/  IMAD.MOV.U32 R9, RZ, RZ, 0x40000040 ;  /* 0x40000040ff097424 */ /* 0x000fe200078e00ff */
[----:B------:R-:W-:Y:S02]  /*96d0*/  R2UR UR4, R10 ;  /* 0x000000000a0472ca */ /* 0x000fe400000e0000 */
[----:B------:R-:W-:Y:S02]  /*96e0*/  R2UR UR5, R11 ;  /* 0x000000000b0572ca */ /* 0x000fe400000e0000 */
[----:B0-----:R-:W-:Y:S01]  /*96f0*/  ISETP.NE.AND P2, PT, R14, 0x1, PT ;  /* 0x000000010e00780c */ /* 0x001fe20003f45270 */
[----:B------:R-:W-:Y:S01]  /*9700*/  IMAD.IADD R14, R215, 0x1, R206 ;  /* 0x00000001d70e7824 */ /* 0x000fe200078e02ce */
[----:B----4-:R-:W-:-:S11]  /*9710*/  SHF.R.U32.HI R76, RZ, 0x7, R76 ;  /* 0x00000007ff4c7819 */ /* 0x010fd6000001164c */
[----:B------:R-:W-:Y:S02]  /*9720*/  @P2 LOP3.LUT R19, R19, 0x80000, RZ, 0xfc, !PT ;  /* 0x0008000013132812 */ /* 0x000fe400078efcff */
[----:B------:R-:W-:Y:S01]  /*9730*/  IADD3 R177, -R76, 0xb, RZ ;  /* 0x0000000b4cb17810 */ /* 0x000fe20007ffe1ff */
[----:B------:R-:W-:Y:S02]  /*9740*/  WARPGROUP.DEPBAR.LE gsb0, 0x0 ;  /* 0x00008000000079c5 */ /* 0x000fe40000010000 */
[----:B------:R-:W-:-:S06]  /*9750*/  WARPGROUP.ARRIVE ;  /* 0x00000000000079c5 */ /* 0x000fcc0000000000 */
[----:B------:R-:W-:Y:S01]  /*9760*/  HGMMA.64x96x16.F32 R24, gdesc[UR4], R24, gsb0 ;  /* 0x01600000041879f0 */ /* 0x000fe20008000818 */
[----:B------:R-:W-:Y:S01]  /*9770*/  R2UR UR6, R20 ;  /* 0x00000000140672ca */ /* 0x000fe200000e0000 */
[----:B------:R-:W-:Y:S01]  /*9780*/  VIADD R20, R6, 0x6 ;  /* 0x0000000606147836 */ /* 0x000fe20000000000 */
[----:B------:R-:W-:Y:S01]  /*9790*/  R2UR UR7, R21 ;  /* 0x00000000150772ca */ /* 0x000fe200000e0000 */
[----:B------:R-:W-:Y:S01]  /*97a0*/  VIADD R6, R4, 0x6 ;  /* 0x0000000604067836 */ /* 0x000fe20000000000 */
[----:B------:R-:W-:Y:S02]  /*97b0*/  R2UR UR4, R8 ;  /* 0x00000000080472ca */ /* 0x000fe400000e0000 */
[----:B------:R-:W-:Y:S02]  /*97c0*/  R2UR UR5, R9 ;  /* 0x00000000090572ca */ /* 0x000fe400000e0000 */
[----:B------:R-:W-:Y:S01]  /*97d0*/  MOV R21, 0x40000040 ;  /* 0x4000004000157802 */ /* 0x000fe20000000f00 */
[----:B------:R-:W-:-:S02]  /*97e0*/  WARPGROUP.DEPBAR.LE gsb0, 0x0 ;  /* 0x00008000000079c5 */ /* 0x000fc40000010000 */
[----:B------:R-:W-:-:S08]  /*97f0*/  WARPGROUP.ARRIVE ;  /* 0x00000000000079c5 */ /* 0x000fd00000000000 */
        /* <DEDUP_REMOVED lines=12> */
[----:B------:R-:W-:Y:S01]  /*98c0*/  FMUL.FTZ R21, R32, UR4 ;  /* 0x0000000420157c20 */ /* 0x000fe20008410000 */
[----:B------:R-:W0:Y:S01]  /*98d0*/  @P2 LDC R37, c[0x0][0x44c] ;  /* 0x00011300ff252b82 */ /* 0x000e220000000800 */
[----:B------:R-:W-:Y:S01]  /*98e0*/  FMUL.FTZ R32, R41, UR4 ;  /* 0x0000000429207c20 */ /* 0x000fe20008410000 */
[----:B------:R-:W-:Y:S01]  /*98f0*/  FMUL.FTZ R26, R26, UR4 ;  /* 0x000000041a1a7c20 */ /* 0x000fe20008410000 */
[----:B------:R-:W-:Y:S01]  /*9900*/  FMUL.FTZ R0, R24, UR4 ;  /* 0x0000000418007c20 */ /* 0x000fe20008410000 */
[----:B------:R-:W-:Y:S01]  /*9910*/  FMUL.FTZ R24, R33, UR4 ;  /* 0x0000000421187c20 */ /* 0x000fe20008410000 */
[----:B------:R-:W-:Y:S01]  /*9920*/  FMUL.FTZ R31, R31, UR4 ;  /* 0x000000041f1f7c20 */ /* 0x000fe20008410000 */
[----:B------:R0:W4:Y:S01]  /*9930*/  MUFU.TANH R33, R26 ;  /* 0x0000001a00217308 */ /* 0x0001220000002400 */
[----:B------:R-:W-:Y:S01]  /*9940*/  FMUL.FTZ R27, R27, UR4 ;  /* 0x000000041b1b7c20 */ /* 0x000fe20008410000 */
[----:B------:R-:W1:Y:S01]  /*9950*/  @P2 LDC R41, c[0x0][0x450] ;  /* 0x00011400ff292b82 */ /* 0x000e620000000800 */
        /* <DEDUP_REMOVED lines=13> */
[----:B------:R2:W3:Y:S01]  /*9a30*/  MUFU.TANH R91, R27 ;  /* 0x0000001b005b7308 */ /* 0x0004e20000002400 */
[----:B------:R-:W-:Y:S01]  /*9a40*/  FMUL.FTZ R51, R51, UR4 ;  /* 0x0000000433337c20 */ /* 0x000fe20008410000 */
[----:B0-----:R-:W-:-:S04]  /*9a50*/  @P2 IMAD.HI.U32 R26, R14, R37, RZ ;  /* 0x000000250e1a2227 */ /* 0x001fc800078e00ff */
[----:B------:R-:W-:Y:S01]  /*9a60*/  FMUL.FTZ R54, R54, UR4 ;  /* 0x0000000436367c20 */ /* 0x000fe20008410000 */
[----:B------:R-:W-:Y:S01]  /*9a70*/  FMUL.FTZ R55, R55, UR4 ;  /* 0x0000000437377c20 */ /* 0x000fe20008410000 */
[----:B------:R-:W-:Y:S01]  /*9a80*/  FMUL.FTZ R58, R58, UR4 ;  /* 0x000000043a3a7c20 */ /* 0x000fe20008410000 */
[----:B------:R-:W-:Y:S01]  /*9a90*/  FMUL.FTZ R59, R59, UR4 ;  /* 0x000000043b3b7c20 */ /* 0x000fe20008410000 */
[----:B------:R-:W-:Y:S01]  /*9aa0*/  FMUL.FTZ R62, R62, UR4 ;  /* 0x000000043e3e7c20 */ /* 0x000fe20008410000 */
[----:B------:R0:W3:Y:S01]  /*9ab0*/  MUFU.TANH R89, R30 ;  /* 0x0000001e00597308 */ /* 0x0000e20000002400 */
[----:B--2---:R-:W-:Y:S01]  /*9ac0*/  IMAD R27, R178, -0x60, R209 ;  /* 0xffffffa0b21b7824 */ /* 0x004fe200078e02d1 */
[----:B-1----:R-:W-:Y:S01]  /*9ad0*/  @P2 SHF.R.U32.HI R14, RZ, R41, R26 ;  /* 0x00000029ff0e2219 */ /* 0x002fe2000001161a */
[----:B------:R-:W-:Y:S01]  /*9ae0*/  FMUL.FTZ R66, R66, UR4 ;  /* 0x0000000442427c20 */ /* 0x000fe20008410000 */
[----:B------:R-:W-:Y:S01]  /*9af0*/  FMUL.FTZ R67, R67, UR4 ;  /* 0x0000000443437c20 */ /* 0x000fe20008410000 */
[----:B------:R-:W-:Y:S01]  /*9b00*/  FMUL.FTZ R70, R70, UR4 ;  /* 0x0000000446467c20 */ /* 0x000fe20008410000 */
[C-C-:B------:R-:W-:Y:S01]  /*9b10*/  IADD3 R26, -R210.reuse, 0x61, R27.reuse ;  /* 0x00000061d21a7810 */ /* 0x140fe20007ffe11b */
[----:B------:R-:W1:Y:S01]  /*9b20*/  SHFL.IDX PT, R31, R14, 0x1, 0x1c1f ;  /* 0x003c1f000e1f7f89 */ /* 0x000e6200000e0000 */
[----:B------:R1:W2:Y:S01]  /*9b30*/  MUFU.TANH R85, R34 ;  /* 0x0000002200557308 */ /* 0x0002a20000002400 */
[----:B0-----:R-:W-:Y:S01]  /*9b40*/  IADD3 R30, -R210, 0x60, R27 ;  /* 0x00000060d21e7810 */ /* 0x001fe20007ffe11b */
[----:B------:R-:W-:Y:S01]  /*9b50*/  FMUL.FTZ R27, R63, UR4 ;  /* 0x000000043f1b7c20 */ /* 0x000fe20008410000 */
[----:B------:R-:W-:-:S02]  /*9b60*/  IMAD.IADD R93, R26, 0x1, -R207 ;  /* 0x000000011a5d7824 */ /* 0x000fc400078e0acf */
[----:B------:R-:W-:Y:S01]  /*9b70*/  FMUL.FTZ R71, R71, UR4 ;  /* 0x0000000447477c20 */ /* 0x000fe20008410000 */
[----:B------:R-:W0:Y:S01]  /*9b80*/  SHFL.IDX PT, R14, R14, RZ, 0x1c1f ;  /* 0x001c1fff0e0e7589 */ /* 0x000e2200000e0000 */
        /* <DEDUP_REMOVED lines=17> */
[----:B-1----:R-:W-:Y:S01]  /*9ca0*/  VIADDMNMX R34, R31, R93, R30, PT ;  /* 0x0000005d1f227246 */ /* 0x002fe2000380011e */
[----:B------:R-:W1:Y:S03]  /*9cb0*/  MUFU.TANH R39, R39 ;  /* 0x0000002700277308 */ /* 0x000e660000002400 */
[----:B------:R-:W-:-:S02]  /*9cc0*/  ISETP.GT.AND P3, PT, R34, RZ, PT ;  /* 0x000000ff2200720c */ /* 0x000fc40003f64270 */
[C---:B------:R-:W-:Y:S02]  /*9cd0*/  ISETP.GT.AND P4, PT, R34.reuse, 0x1, PT ;  /* 0x000000012200780c */ /* 0x040fe40003f84270 */
[C---:B------:R-:W-:Y:S01]  /*9ce0*/  ISETP.GT.AND P2, PT, R34.reuse, 0x8, PT ;  /* 0x000000082200780c */ /* 0x040fe20003f44270 */
[----:B------:R-:W1:Y:S01]  /*9cf0*/  MUFU.TANH R42, R42 ;  /* 0x0000002a002a7308 */ /* 0x000e620000002400 */
[----:B----4-:R-:W-:Y:S02]  /*9d00*/  FSEL R26, R33, -INF , P3 ;  /* 0xff800000211a7808 */ /* 0x010fe40001800000 */
[----:B---3--:R-:W-:Y:S02]  /*9d10*/  FSEL R91, R91, -INF , P4 ;  /* 0xff8000005b5b7808 */ /* 0x008fe40002000000 */
[----:B------:R-:W-:Y:S02]  /*9d20*/  ISETP.GT.AND P3, PT, R34, 0x9, PT ;  /* 0x000000092200780c */ /* 0x000fe40003f64270 */
[----:B------:R-:W-:Y:S01]  /*9d30*/  FSEL R89, R89, -INF , P2 ;  /* 0xff80000059597808 */ /* 0x000fe20001000000 */
[----:B------:R-:W3:Y:S01]  /*9d40*/  MUFU.TANH R43, R43 ;  /* 0x0000002b002b7308 */ /* 0x000ee20000002400 */
[----:B------:R-:W-:-:S02]  /*9d50*/  FMNMX.FTZ R36, R26, R91, !PT ;  /* 0x0000005b1a247209 */ /* 0x000fc40007810000 */
[C---:B------:R-:W-:Y:S02]  /*9d60*/  ISETP.GT.AND P2, PT, R34.reuse, 0x10, PT ;  /* 0x000000102200780c */ /* 0x040fe40003f44270 */
[----:B------:R-:W-:Y:S02]  /*9d70*/  FSEL R87, R87, -INF , P3 ;  /* 0xff80000057577808 */ /* 0x000fe40001800000 */
[----:B------:R-:W-:Y:S01]  /*9d80*/  FMNMX.FTZ R36, R89, R36, !PT ;  /* 0x0000002459247209 */ /* 0x000fe20007810000 */
[----:B------:R-:W4:Y:S01]  /*9d90*/  MUFU.TANH R46, R46 ;  /* 0x0000002e002e7308 */ /* 0x000f220000002400 */
[----:B------:R-:W-:Y:S02]  /*9da0*/  ISETP.GT.AND P3, PT, R34, 0x11, PT ;  /* 0x000000112200780c */ /* 0x000fe40003f64270 */
[----:B--2---:R-:W-:Y:S02]  /*9db0*/  FSEL R85, R85, -INF , P2 ;  /* 0xff80000055557808 */ /* 0x004fe40001000000 */
[----:B------:R-:W-:-:S02]  /*9dc0*/  FMNMX.FTZ R36, R87, R36, !PT ;  /* 0x0000002457247209 */ /* 0x000fc40007810000 */
[C---:B------:R-:W-:Y:S01]  /*9dd0*/  ISETP.GT.AND P2, PT, R34.reuse, 0x18, PT ;  /* 0x000000182200780c */ /* 0x040fe20003f44270 */
[----:B------:R-:W2:Y:S01]  /*9de0*/  MUFU.TANH R47, R47 ;  /* 0x0000002f002f7308 */ /* 0x000ea20000002400 */
[----:B0-----:R-:W-:Y:S02]  /*9df0*/  FSEL R83, R35, -INF , P3 ;  /* 0xff80000023537808 */ /* 0x001fe40001800000 */
[----:B------:R-:W-:Y:S02]  /*9e00*/  FMNMX.FTZ R36, R85, R36, !PT ;  /* 0x0000002455247209 */ /* 0x000fe40007810000 */
[----:B------:R-:W-:Y:S02]  /*9e10*/  ISETP.GT.AND P3, PT, R34, 0x19, PT ;  /* 0x000000192200780c */ /* 0x000fe40003f64270 */
[----:B------:R-:W-:Y:S01]  /*9e20*/  FSEL R81, R38, -INF , P2 ;  /* 0xff80000026517808 */ /* 0x000fe20001000000 */
[----:B------:R-:W0:Y:S01]  /*9e30*/  MUFU.TANH R41, R50 ;  /* 0x0000003200297308 */ /* 0x000e220000002400 */
[----:B------:R-:W-:-:S02]  /*9e40*/  FMNMX.FTZ R36, R83, R36, !PT ;  /* 0x0000002453247209 */ /* 0x000fc40007810000 */
[C---:B------:R-:W-:Y:S02]  /*9e50*/  ISETP.GT.AND P2, PT, R34.reuse, 0x20, PT ;  /* 0x000000202200780c */ /* 0x040fe40003f44270 */
[----:B-1----:R-:W-:Y:S02]  /*9e60*/  FSEL R79, R39, -INF , P3 ;  /* 0xff800000274f7808 */ /* 0x002fe40001800000 */
[----:B------:R-:W-:Y:S01]  /*9e70*/  FMNMX.FTZ R36, R81, R36, !PT ;  /* 0x0000002451247209 */ /* 0x000fe20007810000 */
[----:B------:R-:W1:Y:S01]  /*9e80*/  MUFU.TANH R51, R51 ;  /* 0x0000003300337308 */ /* 0x000e620000002400 */
[----:B------:R-:W-:Y:S02]  /*9e90*/  ISETP.GT.AND P3, PT, R34, 0x21, PT ;  /* 0x000000212200780c */ /* 0x000fe40003f64270 */
[----:B------:R-:W-:Y:S02]  /*9ea0*/  FSEL R77, R42, -INF , P2 ;  /* 0xff8000002a4d7808 */ /* 0x000fe40001000000 */
[----:B------:R-:W-:-:S02]  /*9eb0*/  FMNMX.FTZ R36, R79, R36, !PT ;  /* 0x000000244f247209 */ /* 0x000fc40007810000 */
[C---:B------:R-:W-:Y:S01]  /*9ec0*/  ISETP.GT.AND P2, PT, R34.reuse, 0x28, PT ;  /* 0x000000282200780c */ /* 0x040fe20003f44270 */
[----:B------:R-:W1:Y:S01]  /*9ed0*/  MUFU.TANH R31, R54 ;  /* 0x00000036001f7308 */ /* 0x000e620000002400 */
[----:B---3--:R-:W-:Y:S02]  /*9ee0*/  FSEL R75, R43, -INF , P3 ;  /* 0xff8000002b4b7808 */ /* 0x008fe40001800000 */
[----:B------:R-:W-:Y:S02]  /*9ef0*/  FMNMX.FTZ R36, R77, R36, !PT ;  /* 0x000000244d247209 */ /* 0x000fe40007810000 */
[----:B------:R-:W-:Y:S02]  /*9f00*/  ISETP.GT.AND P3, PT, R34, 0x29, PT ;  /* 0x000000292200780c */ /* 0x000fe40003f64270 */
[----:B----4-:R-:W-:Y:S01]  /*9f10*/  FSEL R35, R46, -INF , P2 ;  /* 0xff8000002e237808 */ /* 0x010fe20001000000 */
[----:B------:R-:W3:Y:S01]  /*9f20*/  MUFU.TANH R55, R55 ;  /* 0x0000003700377308 */ /* 0x000ee20000002400 */
[----:B------:R-:W-:-:S02]  /*9f30*/  FMNMX.FTZ R36, R75, R36, !PT ;  /* 0x000000244b247209 */ /* 0x000fc40007810000 */
[C---:B------:R-:W-:Y:S02]  /*9f40*/  ISETP.GT.AND P2, PT, R34.reuse, 0x30, PT ;  /* 0x000000302200780c */ /* 0x040fe40003f44270 */
[----:B--2---:R-:W-:Y:S02]  /*9f50*/  FSEL R73, R47, -INF , P3 ;  /* 0xff8000002f497808 */ /* 0x004fe40001800000 */
[----:B------:R-:W-:Y:S01]  /*9f60*/  FMNMX.FTZ R36, R35, R36, !PT ;  /* 0x0000002423247209 */ /* 0x000fe20007810000 */
[----:B------:R-:W2:Y:S01]  /*9f70*/  MUFU.TANH R58, R58 ;  /* 0x0000003a003a7308 */ /* 0x000ea20000002400 */
[----:B------:R-:W-:Y:S02]  /*9f80*/  ISETP.GT.AND P3, PT, R34, 0x31, PT ;  /* 0x000000312200780c */ /* 0x000fe40003f64270 */
[----:B0-----:R-:W-:Y:S02]  /*9f90*/  FSEL R41, R41, -INF , P2 ;  /* 0xff80000029297808 */ /* 0x001fe40001000000 */
[----:B------:R-:W-:-:S02]  /*9fa0*/  FMNMX.FTZ R36, R73, R36, !PT ;  /* 0x0000002449247209 */ /* 0x000fc40007810000 */
[C---:B------:R-:W-:Y:S01]  /*9fb0*/  ISETP.GT.AND P2, PT, R34.reuse, 0x38, PT ;  /* 0x000000382200780c */ /* 0x040fe20003f44270 */
[----:B------:R3:W0:Y:S01]  /*9fc0*/  MUFU.TANH R33, R59 ;  /* 0x0000003b00217308 */ /* 0x0006220000002400 */
[----:B-1----:R-:W-:Y:S02]  /*9fd0*/  FSEL R63, R51, -INF , P3 ;  /* 0xff800000333f7808 */ /* 0x002fe40001800000 */
[----:B------:R-:W-:Y:S02]  /*9fe0*/  FMNMX.FTZ R36, R41, R36, !PT ;  /* 0x0000002429247209 */ /* 0x000fe40007810000 */
[----:B------:R-:W-:Y:S02]  /*9ff0*/  ISETP.GT.AND P3, PT, R34, 0x39, PT ;  /* 0x000000392200780c */ /* 0x000fe40003f64270 */
[----:B------:R-:W-:Y:S01]  /*a000*/  FSEL R31, R31, -INF , P2 ;  /* 0xff8000001f1f7808 */ /* 0x000fe20001000000 */
[----:B------:R-:W1:Y:S01]  /*a010*/  MUFU.TANH R39, R62 ;  /* 0x0000003e00277308 */ /* 0x000e620000002400 */
[----:B------:R-:W-:-:S02]  /*a020*/  FMNMX.FTZ R36, R63, R36, !PT ;  /* 0x000000243f247209 */ /* 0x000fc40007810000 */
[C---:B------:R-:W-:Y:S02]  /*a030*/  ISETP.GT.AND P2, PT, R34.reuse, 0x40, PT ;  /* 0x000000402200780c */ /* 0x040fe40003f44270 */
[----:B---3--:R-:W-:Y:S02]  /*a040*/  FSEL R59, R55, -INF , P3 ;  /* 0xff800000373b7808 */ /* 0x008fe40001800000 */
[----:B------:R-:W-:Y:S01]  /*a050*/  FMNMX.FTZ R36, R31, R36, !PT ;  /* 0x000000241f247209 */ /* 0x000fe20007810000 */
[----:B------:R0:W3:Y:S01]  /*a060*/  MUFU.TANH R37, R27 ;  /* 0x0000001b00257308 */ /* 0x0000e20000002400 */
        /* <DEDUP_REMOVED lines=8> */
[----:B-1----:R-:W-:Y:S01]  /*a0f0*/  FSEL R39, R39, -INF , P2 ;  /* 0xff80000027277808 */ /* 0x002fe20001000000 */
[----:B------:R-:W0:Y:S01]  /*a100*/  MUFU.TANH R47, R67 ;  /* 0x00000043002f7308 */ /* 0x000e220000002400 */
[----:B------:R-:W-:-:S02]  /*a110*/  FMNMX.FTZ R36, R27, R36, !PT ;  /* 0x000000241b247209 */ /* 0x000fc40007810000 */
[C---:B------:R-:W-:Y:S02]  /*a120*/  ISETP.GT.AND P2, PT, R34.reuse, 0x50, PT ;  /* 0x000000502200780c */ /* 0x040fe40003f44270 */
[----:B---3--:R-:W-:Y:S02]  /*a130*/  FSEL R51, R37, -INF , P3 ;  /* 0xff80000025337808 */ /* 0x008fe40001800000 */
[----:B------:R-:W-:Y:S01]  /*a140*/  FMNMX.FTZ R36, R39, R36, !PT ;  /* 0x0000002427247209 */ /* 0x000fe20007810000 */
[----:B------:R-:W1:Y:S01]  /*a150*/  MUFU.TANH R70, R70 ;  /* 0x0000004600467308 */ /* 0x000e620000002400 */
[----:B------:R-:W-:Y:S02]  /*a160*/  ISETP.GT.AND P3, PT, R34, 0x51, PT ;  /* 0x000000512200780c */ /* 0x000fe40003f64270 */
[----:B--2---:R-:W-:Y:S02]  /*a170*/  FSEL R33, R66, -INF , P2 ;  /* 0xff80000042217808 */ /* 0x004fe40001000000 */
[----:B------:R-:W-:-:S02]  /*a180*/  FMNMX.FTZ R36, R51, R36, !PT ;  /* 0x0000002433247209 */ /* 0x000fc40007810000 */
[C---:B------:R-:W-:Y:S01]  /*a190*/  ISETP.GT.AND P2, PT, R34.reuse, 0x58, PT ;  /* 0x000000582200780c */ /* 0x040fe20003f44270 */
[----:B------:R2:W3:Y:S01]  /*a1a0*/  MUFU.TANH R43, R71 ;  /* 0x00000047002b7308 */ /* 0x0004e20000002400 */
[----:B0-----:R-:W-:Y:S02]  /*a1b0*/  FSEL R47, R47, -INF , P3 ;  /* 0xff8000002f2f7808 */ /* 0x001fe40001800000 */
[----:B------:R-:W-:Y:S02]  /*a1c0*/  FMNMX.FTZ R36, R33, R36, !PT ;  /* 0x0000002421247209 */ /* 0x000fe40007810000 */
[----:B------:R-:W-:Y:S02]  /*a1d0*/  ISETP.GT.AND P3, PT, R34, 0x59, PT ;  /* 0x000000592200780c */ /* 0x000fe40003f64270 */
[----:B------:R-:W-:Y:S01]  /*a1e0*/  FMNMX.FTZ R36, R47, R36, !PT ;  /* 0x000000242f247209 */ /* 0x000fe20007810000 */
[----:B------:R-:W0:Y:S01]  /*a1f0*/  MUFU.TANH R0, R0 ;  /* 0x0000000000007308 */ /* 0x000e220000002400 */
[----:B-1----:R-:W-:Y:S01]  /*a200*/  FSEL R37, R70, -INF , P2 ;  /* 0xff80000046257808 */ /* 0x002fe20001000000 */
[----:B--2---:R-:W-:Y:S01]  /*a210*/  FMUL.FTZ R71, R64, UR4 ;  /* 0x0000000440477c20 */ /* 0x004fe20008410000 */
[----:B------:R-:W-:Y:S01]  /*a220*/  VIADDMNMX R30, R14, R93, R30, PT ;  /* 0x0000005d0e1e7246 */ /* 0x000fe2000380011e */
[----:B------:R-:W-:Y:S01]  /*a230*/  ULDC UR4, c[0x0][0x988] ;  /* 0x0002620000047ab9 */ /* 0x000fe20000000800 */
[----:B------:R-:W-:Y:S01]  /*a240*/  FMNMX.FTZ R36, R37, R36, !PT ;  /* 0x0000002425247209 */ /* 0x000fe20007810000 */
[----:B------:R-:W-:Y:S01]  /*a250*/  IMAD.U32 R14, RZ, RZ, UR4 ;  /* 0x00000004ff0e7e24 */ /* 0x000fe2000f8e00ff */
[----:B------:R-:W-:Y:S01]  /*a260*/  ISETP.GT.AND P2, PT, R30, RZ, PT ;  /* 0x000000ff1e00720c */ /* 0x000fe20003f44270 */
[----:B------:R-:W1:Y:S01]  /*a270*/  MUFU.TANH R3, R3 ;  /* 0x0000000300037308 */ /* 0x000e620000002400 */
[----:B---3--:R-:W-:-:S02]  /*a280*/  FSEL R43, R43, -INF , P3 ;  /* 0xff8000002b2b7808 */ /* 0x008fc40001800000 */
[C---:B------:R-:W-:Y:S02]  /*a290*/  ISETP.GT.AND P3, PT, R30.reuse, 0x1, PT ;  /* 0x000000011e00780c */ /* 0x040fe40003f64270 */
[----:B------:R-:W-:Y:S02]  /*a2a0*/  FMNMX.FTZ R36, R43, R36, !PT ;  /* 0x000000242b247209 */ /* 0x000fe40007810000 */
[----:B------:R-:W-:Y:S01]  /*a2b0*/  ISETP.GT.AND P4, PT, R30, 0x8, PT ;  /* 0x000000081e00780c */ /* 0x000fe20003f84270 */
[----:B------:R-:W2:Y:S01]  /*a2c0*/  MUFU.TANH R13, R13 ;  /* 0x0000000d000d7308 */ /* 0x000ea20000002400 */
[----:B0-----:R-:W-:Y:S01]  /*a2d0*/  FSEL R40, R0, -INF , P2 ;  /* 0xff80000000287808 */ /* 0x001fe20001000000 */
[----:B------:R-:W0:Y:S01]  /*a2e0*/  SHFL.BFLY PT, R67, R36, 0x2, 0x1f ;  /* 0x0c401f0024437f89 */ /* 0x000e2200000e0000 */
[----:B------:R-:W-:-:S05]  /*a2f0*/  ISETP.GT.AND P2, PT, R30, 0x9, PT ;  /* 0x000000091e00780c */ /* 0x000fca0003f44270 */
[----:B------:R-:W-:Y:S08]  /*a300*/  MUFU.TANH R20, R20 ;  /* 0x0000001400147308 */ /* 0x000ff00000002400 */
[----:B------:R-:W3:Y:S08]  /*a310*/  MUFU.TANH R21, R21 ;  /* 0x0000001500157308 */ /* 0x000ef00000002400 */
[----:B------:R-:W-:Y:S01]  /*a320*/  MUFU.TANH R24, R24 ;  /* 0x0000001800187308 */ /* 0x000fe20000002400 */
[----:B0-----:R-:W-:-:S05]  /*a330*/  FMNMX.FTZ R67, R36, R67, !PT ;  /* 0x0000004324437209 */ /* 0x001fca0007810000 */
[----:B------:R-:W0:Y:S02]  /*a340*/  SHFL.BFLY PT, R176, R67, 0x1, 0x1f ;  /* 0x0c201f0043b07f89 */ /* 0x000e2400000e0000 */
[----:B------:R1:W-:Y:S08]  /*a350*/  MUFU.TANH R97, R45 ;  /* 0x0000002d00617308 */ /* 0x0003f00000002400 */
[----:B------:R-:W4:Y:S01]  /*a360*/  MUFU.TANH R25, R25 ;  /* 0x0000001900197308 */ /* 0x000f220000002400 */
[----:B-1----:R-:W-:-:S02]  /*a370*/  FSEL R45, R3, -INF , P3 ;  /* 0xff800000032d7808 */ /* 0x002fc40001800000 */
[----:B--2---:R-:W-:Y:S02]  /*a380*/  FSEL R3, R13, -INF , P4 ;  /* 0xff8000000d037808 */ /* 0x004fe40002000000 */
[----:B------:R-:W-:Y:S02]  /*a390*/  FMNMX.FTZ R0, R40, R45, !PT ;  /* 0x0000002d28007209 */ /* 0x000fe40007810000 */
[C---:B------:R-:W-:Y:S01]  /*a3a0*/  ISETP.GT.AND P3, PT, R30.reuse, 0x10, PT ;  /* 0x000000101e00780c */ /* 0x040fe20003f64270 */
[----:B------:R-:W-:Y:S01]  /*a3b0*/  MUFU.TANH R28, R28 ;  /* 0x0000001c001c7308 */ /* 0x000fe20000002400 */
[----:B------:R-:W-:Y:S02]  /*a3c0*/  FMNMX.FTZ R0, R3, R0, !PT ;  /* 0x0000000003007209 */ /* 0x000fe40007810000 */
[----:B---3--:R-:W-:Y:S02]  /*a3d0*/  FSEL R21, R21, -INF , P3 ;  /* 0xff80000015157808 */ /* 0x008fe40001800000 */
[----:B------:R-:W-:-:S02]  /*a3e0*/  ISETP.GT.AND P3, PT, R30, 0x18, PT ;  /* 0x000000181e00780c */ /* 0x000fc40003f64270 */
[----:B0-----:R-:W-:Y:S01]  /*a3f0*/  FMNMX.FTZ R176, R67, R176, !PT ;  /* 0x000000b043b07209 */ /* 0x001fe20007810000 */
[----:B------:R0:W-:Y:S01]  /*a400*/  MUFU.TANH R34, R49 ;  /* 0x0000003100227308 */ /* 0x0001e20000002400 */
[----:B----4-:R-:W-:Y:S02]  /*a410*/  FSEL R25, R25, -INF , P3 ;  /* 0xff80000019197808 */ /* 0x010fe40001800000 */
[C---:B------:R-:W-:Y:S01]  /*a420*/  FSETP.NEU.FTZ.AND P4, PT, R176.reuse, -INF , PT ;  /* 0xff800000b000780b */ /* 0x040fe20003f9d000 */
[----:B------:R-:W-:Y:S01]  /*a430*/  FMUL.FTZ R42, R176, R14 ;  /* 0x0000000eb02a7220 */ /* 0x000fe20000410000 */
[----:B------:R-:W-:-:S03]  /*a440*/  ISETP.GT.AND P3, PT, R30, 0x20, PT ;  /* 0x000000201e00780c */ /* 0x000fc60003f64270 */
[----:B------:R-:W1:Y:S01]  /*a450*/  MUFU.TANH R29, R29 ;  /* 0x0000001d001d7308 */ /* 0x000e620000002400 */
[----:B0-----:R-:W-:Y:S02]  /*a460*/  FSEL R49, R20, -INF , P2 ;  /* 0xff80000014317808 */ /* 0x001fe40001000000 */
[----:B------:R-:W-:Y:S02]  /*a470*/  ISETP.GT.AND P2, PT, R30, 0x11, PT ;  /* 0x000000111e00780c */ /* 0x000fe40003f44270 */
[----:B------:R-:W-:Y:S02]  /*a480*/  FMNMX.FTZ R0, R49, R0, !PT ;  /* 0x0000000031007209 */ /* 0x000fe40007810000 */
[----:B------:R-:W-:Y:S01]  /*a490*/  FSEL R42, R42, RZ, P4 ;  /* 0x000000ff2a2a7208 */ /* 0x000fe20002000000 */
[----:B------:R-:W0:Y:S01]  /*a4a0*/  MUFU.TANH R32, R32 ;  /* 0x0000002000207308 */ /* 0x000e220000002400 */
[----:B------:R-:W-:-:S03]  /*a4b0*/  FMNMX.FTZ R0, R21, R0, !PT ;  /* 0x0000000015007209 */ /* 0x000fc60007810000 */
[-CC-:B------:R-:W-:Y:S01]  /*a4c0*/  FFMA.FTZ R13, R91, R14.reuse, -R42.reuse ;  /* 0x0000000e5b0d7223 */ /* 0x180fe2000001082a */
[-CC-:B------:R-:W-:Y:S01]  /*a4d0*/  FFMA.FTZ R155, R89, R14.reuse, -R42.reuse ;  /* 0x0000000e599b7223 */ /* 0x180fe2000001082a */
[-CC-:B------:R-:W-:Y:S01]  /*a4e0*/  FFMA.FTZ R157, R85, R14.reuse, -R42.reuse ;  /* 0x0000000e559d7223 */ /* 0x180fe2000001082a */
[-CC-:B------:R-:W-:Y:S01]  /*a4f0*/  FFMA.FTZ R153, R26, R14.reuse, -R42.reuse ;  /* 0x0000000e1a997223 */ /* 0x180fe2000001082a */
[----:B------:R2:W-:Y:S01]  /*a500*/  MUFU.TANH R38, R53 ;  /* 0x0000003500267308 */ /* 0x0005e20000002400 */
[----:B-1----:R-:W-:Y:S01]  /*a510*/  FSEL R93, R29, -INF , P3 ;  /* 0xff8000001d5d7808 */ /* 0x002fe20001800000 */
[-CC-:B------:R-:W-:Y:S01]  /*a520*/  FFMA.FTZ R79, R79, R14.reuse, -R42.reuse ;  /* 0x0000000e4f4f7223 */ /* 0x180fe2000001082a */
[----:B------:R-:W-:Y:S01]  /*a530*/  ISETP.GT.AND P3, PT, R30, 0x28, PT ;  /* 0x000000281e00780c */ /* 0x000fe20003f64270 */
[-CC-:B------:R-:W-:Y:S01]  /*a540*/  FFMA.FTZ R161, R77, R14.reuse, -R42.reuse ;  /* 0x0000000e4da17223 */ /* 0x180fe2000001082a */
[-CC-:B------:R-:W-:Y:S01]  /*a550*/  FFMA.FTZ R167, R31, R14.reuse, -R42.reuse ;  /* 0x0000000e1fa77223 */ /* 0x180fe2000001082a */
[-CC-:B------:R-:W-:Y:S01]  /*a560*/  FFMA.FTZ R83, R83, R14.reuse, -R42.reuse ;  /* 0x0000000e53537223 */ /* 0x180fe2000001082a */
[-CC-:B------:R-:W-:Y:S01]  /*a570*/  FFMA.FTZ R159, R81, R14.reuse, -R42.reuse ;  /* 0x0000000e519f7223 */ /* 0x180fe2000001082a */
[----:B------:R-:W1:Y:S01]  /*a580*/  MUFU.TANH R95, R95 ;  /* 0x0000005f005f7308 */ /* 0x000e620000002400 */
[----:B--2---:R-:W-:Y:S01]  /*a590*/  FSEL R53, R24, -INF , P2 ;  /* 0xff80000018357808 */ /* 0x004fe20001000000 */
[-CC-:B------:R-:W-:Y:S01]  /*a5a0*/  FFMA.FTZ R175, R37, R14.reuse, -R42.reuse ;  /* 0x0000000e25af7223 */ /* 0x180fe2000001082a */
[----:B------:R-:W-:Y:S01]  /*a5b0*/  ISETP.GT.AND P2, PT, R30, 0x19, PT ;  /* 0x000000191e00780c */ /* 0x000fe20003f44270 */
[--C-:B------:R-:W-:Y:S01]  /*a5c0*/  FFMA.FTZ R171, R39, R14, -R42.reuse ;  /* 0x0000000e27ab7223 */ /* 0x100fe2000001082a */
[----:B------:R-:W-:Y:S01]  /*a5d0*/  FMNMX.FTZ R20, R53, R0, !PT ;  /* 0x0000000035147209 */ /* 0x000fe20007810000 */
[--C-:B------:R-:W-:Y:S01]  /*a5e0*/  FFMA.FTZ R163, R35, R14, -R42.reuse ;  /* 0x0000000e23a37223 */ /* 0x100fe2000001082a */
[----:B------:R-:W-:Y:S01]  /*a5f0*/  FSEL R91, R28, -INF , P2 ;  /* 0xff8000001c5b7808 */ /* 0x000fe20001000000 */
[----:B------:R-:W2:Y:S01]  /*a600*/  MUFU.TANH R48, R48 ;  /* 0x0000003000307308 */ /* 0x000ea20000002400 */
[----:B------:R-:W-:Y:S01]  /*a610*/  FMNMX.FTZ R20, R25, R20, !PT ;  /* 0x0000001419147209 */ /* 0x000fe20007810000 */
[-CC-:B------:R-:W-:Y:S01]  /*a620*/  FFMA.FTZ R165, R41, R14.reuse, -R42.reuse ;  /* 0x0000000e29a57223 */ /* 0x180fe2000001082a */
[----:B------:R-:W-:Y:S01]  /*a630*/  ISETP.GT.AND P2, PT, R30, 0x21, PT ;  /* 0x000000211e00780c */ /* 0x000fe20003f44270 */
[--C-:B------:R-:W-:Y:S01]  /*a640*/  FFMA.FTZ R63, R63, R14, -R42.reuse ;  /* 0x0000000e3f3f7223 */ /* 0x100fe2000001082a */
[----:B------:R-:W-:Y:S01]  /*a650*/  FMNMX.FTZ R20, R91, R20, !PT ;  /* 0x000000145b147209 */ /* 0x000fe20007810000 */
[--C-:B------:R-:W-:Y:S01]  /*a660*/  FFMA.FTZ R173, R33, R14, -R42.reuse ;  /* 0x0000000e21ad7223 */ /* 0x100fe2000001082a */
[----:B0-----:R-:W-:Y:S01]  /*a670*/  FSEL R89, R32, -INF , P2 ;  /* 0xff80000020597808 */ /* 0x001fe20001000000 */
[----:B------:R-:W0:Y:S01]  /*a680*/  MUFU.TANH R52, R52 ;  /* 0x0000003400347308 */ /* 0x000e220000002400 */
[----:B------:R-:W-:Y:S01]  /*a690*/  FMNMX.FTZ R20, R93, R20, !PT ;  /* 0x000000145d147209 */ /* 0x000fe20007810000 */
[-CC-:B------:R-:W-:Y:S01]  /*a6a0*/  FFMA.FTZ R32, R75, R14.reuse, -R42.reuse ;  /* 0x0000000e4b207223 */ /* 0x180fe2000001082a */
[C---:B------:R-:W-:Y:S01]  /*a6b0*/  ISETP.GT.AND P2, PT, R30.reuse, 0x29, PT ;  /* 0x000000291e00780c */ /* 0x040fe20003f44270 */
[-CC-:B------:R-:W-:Y:S01]  /*a6c0*/  FFMA.FTZ R169, R55, R14.reuse, -R42.reuse ;  /* 0x0000000e37a97223 */ /* 0x180fe2000001082a */
[----:B-1----:R-:W-:Y:S01]  /*a6d0*/  FSEL R95, R95, -INF , P3 ;  /* 0xff8000005f5f7808 */ /* 0x002fe20001800000 */
[----:B------:R-:W-:Y:S01]  /*a6e0*/  FFMA.FTZ R47, R47, R14, -R42 ;  /* 0x0000000e2f2f7223 */ /* 0x000fe2000001082a */
[----:B------:R-:W-:Y:S01]  /*a6f0*/  FMNMX.FTZ R24, R89, R20, !PT ;  /* 0x0000001459187209 */ /* 0x000fe20007810000 */
[----:B------:R1:W-:Y:S01]  /*a700*/  MUFU.EX2 R0, R13 ;  /* 0x0000000d00007308 */ /* 0x0003e20000000800 */
[----:B------:R-:W-:-:S02]  /*a710*/  ISETP.GT.AND P3, PT, R30, 0x30, PT ;  /* 0x000000301e00780c */ /* 0x000fc40003f64270 */
[----:B------:R-:W-:Y:S02]  /*a720*/  FSEL R97, R97, -INF , P2 ;  /* 0xff80000061617808 */ /* 0x000fe40001000000 */
[----:B------:R-:W-:Y:S02]  /*a730*/  FMNMX.FTZ R24, R95, R24, !PT ;  /* 0x000000185f187209 */ /* 0x000fe40007810000 */
[----:B------:R-:W-:Y:S01]  /*a740*/  ISETP.GT.AND P2, PT, R30, 0x31, PT ;  /* 0x000000311e00780c */ /* 0x000fe20003f44270 */
[----:B------:R-:W3:Y:S01]  /*a750*/  MUFU.TANH R56, R56 ;  /* 0x0000003800387308 */ /* 0x000ee20000002400 */
[----:B-1----:R-:W-:Y:S01]  /*a760*/  FFMA.FTZ R13, R87, R14, -R42 ;  /* 0x0000000e570d7223 */ /* 0x002fe2000001082a */
[----:B--2---:R-:W-:Y:S02]  /*a770*/  FSEL R87, R48, -INF , P3 ;  /* 0xff80000030577808 */ /* 0x004fe40001800000 */
[----:B------:R-:W-:Y:S02]  /*a780*/  FMNMX.FTZ R24, R97, R24, !PT ;  /* 0x0000001861187209 */ /* 0x000fe40007810000 */
[----:B------:R-:W-:-:S02]  /*a790*/  ISETP.GT.AND P3, PT, R30, 0x38, PT ;  /* 0x000000381e00780c */ /* 0x000fc40003f64270 */
[----:B------:R1:W-:Y:S01]  /*a7a0*/  MUFU.TANH R36, R57 ;  /* 0x0000003900247308 */ /* 0x0003e20000002400 */
[----:B------:R-:W-:Y:S01]  /*a7b0*/  FSEL R85, R34, -INF , P2 ;  /* 0xff80000022557808 */ /* 0x000fe20001000000 */
[----:B------:R-:W-:Y:S01]  /*a7c0*/  FFMA.FTZ R34, R59, R14, -R42 ;  /* 0x0000000e3b227223 */ /* 0x000fe2000001082a */
[----:B------:R-:W-:Y:S02]  /*a7d0*/  FMNMX.FTZ R24, R87, R24, !PT ;  /* 0x0000001857187209 */ /* 0x000fe40007810000 */
[----:B------:R-:W-:Y:S02]  /*a7e0*/  ISETP.GT.AND P2, PT, R30, 0x39, PT ;  /* 0x000000391e00780c */ /* 0x000fe40003f44270 */
[----:B0-----:R-:W-:Y:S01]  /*a7f0*/  FSEL R67, R52, -INF , P3 ;  /* 0xff80000034437808 */ /* 0x001fe20001800000 */
[----:B------:R-:W0:Y:S01]  /*a800*/  MUFU.TANH R60, R60 ;  /* 0x0000003c003c7308 */ /* 0x000e220000002400 */
[----:B------:R-:W-:Y:S02]  /*a810*/  FMNMX.FTZ R26, R85, R24, !PT ;  /* 0x00000018551a7209 */ /* 0x000fe40007810000 */
[----:B------:R-:W-:-:S02]  /*a820*/  ISETP.GT.AND P3, PT, R30, 0x40, PT ;  /* 0x000000401e00780c */ /* 0x000fc40003f64270 */
[----:B-1----:R-:W-:Y:S01]  /*a830*/  FSEL R57, R38, -INF , P2 ;  /* 0xff80000026397808 */ /* 0x002fe20001000000 */
[----:B------:R-:W-:Y:S01]  /*a840*/  FFMA.FTZ R38, R51, R14, -R42 ;  /* 0x0000000e33267223 */ /* 0x000fe2000001082a */
[----:B------:R-:W-:Y:S01]  /*a850*/  FMNMX.FTZ R26, R67, R26, !PT ;  /* 0x0000001a431a7209 */ /* 0x000fe20007810000 */
[----:B------:R0:W-:Y:S01]  /*a860*/  MUFU.TANH R44, R61 ;  /* 0x0000003d002c7308 */ /* 0x0001e20000002400 */
[----:B------:R-:W-:Y:S02]  /*a870*/  ISETP.GT.AND P2, PT, R30, 0x41, PT ;  /* 0x000000411e00780c */ /* 0x000fe40003f44270 */
[----:B---3--:R-:W-:Y:S02]  /*a880*/  FSEL R29, R56, -INF , P3 ;  /* 0xff800000381d7808 */ /* 0x008fe40001800000 */
[----:B------:R-:W-:Y:S02]  /*a890*/  FMNMX.FTZ R26, R57, R26, !PT ;  /* 0x0000001a391a7209 */ /* 0x000fe40007810000 */
[----:B------:R-:W-:Y:S01]  /*a8a0*/  ISETP.GT.AND P3, PT, R30, 0x48, PT ;  /* 0x000000481e00780c */ /* 0x000fe20003f64270 */
[----:B------:R-:W1:Y:S01]  /*a8b0*/  MUFU.TANH R71, R71 ;  /* 0x0000004700477308 */ /* 0x000e620000002400 */
[----:B------:R-:W-:-:S02]  /*a8c0*/  FMNMX.FTZ R26, R29, R26, !PT ;  /* 0x0000001a1d1a7209 */ /* 0x000fc40007810000 */
[----:B0-----:R-:W-:Y:S02]  /*a8d0*/  FSEL R61, R60, -INF , P3 ;  /* 0xff8000003c3d7808 */ /* 0x001fe40001800000 */
[----:B------:R-:W-:-:S03]  /*a8e0*/  ISETP.GT.AND P3, PT, R30, 0x50, PT ;  /* 0x000000501e00780c */ /* 0x000fc60003f64270 */
[----:B------:R0:W2:Y:S08]  /*a8f0*/  MUFU.TANH R46, R65 ;  /* 0x00000041002e7308 */ /* 0x0000b00000002400 */
[----:B------:R-:W3:Y:S01]  /*a900*/  MUFU.TANH R68, R68 ;  /* 0x0000004400447308 */ /* 0x000ee20000002400 */
[----:B0-----:R-:W-:Y:S02]  /*a910*/  FSEL R65, R36, -INF , P2 ;  /* 0xff80000024417808 */ /* 0x001fe40001000000 */
[----:B------:R-:W-:-:S02]  /*a920*/  ISETP.GT.AND P2, PT, R30, 0x49, PT ;  /* 0x000000491e00780c */ /* 0x000fc40003f44270 */
[----:B------:R-:W-:Y:S02]  /*a930*/  FMNMX.FTZ R28, R65, R26, !PT ;  /* 0x0000001a411c7209 */ /* 0x000fe40007810000 */
[----:B-1----:R-:W-:Y:S01]  /*a940*/  FSEL R71, R71, -INF , P3 ;  /* 0xff80000047477808 */ /* 0x002fe20001800000 */
[----:B------:R0:W1:Y:S01]  /*a950*/  MUFU.TANH R50, R69 ;  /* 0x0000004500327308 */ /* 0x0000620000002400 */
[----:B------:R-:W-:Y:S02]  /*a960*/  FMNMX.FTZ R28, R61, R28, !PT ;  /* 0x0000001c3d1c7209 */ /* 0x000fe40007810000 */
[----:B------:R-:W-:-:S05]  /*a970*/  ISETP.GT.AND P3, PT, R30, 0x58, PT ;  /* 0x000000581e00780c */ /* 0x000fca0003f64270 */
[----:B------:R3:W-:Y:S01]  /*a980*/  MUFU.EX2 R26, R79 ;  /* 0x0000004f001a7308 */ /* 0x0007e20000000800 */
[----:B0-----:R-:W-:Y:S02]  /*a990*/  FSEL R69, R44, -INF , P2 ;  /* 0xff8000002c457808 */ /* 0x001fe40001000000 */
[----:B------:R-:W-:Y:S02]  /*a9a0*/  ISETP.GT.AND P2, PT, R30, 0x51, PT ;  /* 0x000000511e00780c */ /* 0x000fe40003f44270 */
[----:B------:R-:W-:Y:S02]  /*a9b0*/  FMNMX.FTZ R28, R69, R28, !PT ;  /* 0x0000001c451c7209 */ /* 0x000fe40007810000 */
[----:B--2---:R-:W-:Y:S01]  /*a9c0*/  FSEL R77, R46, -INF , P2 ;  /* 0xff8000002e4d7808 */ /* 0x004fe20001000000 */
[----:B------:R0:W-:Y:S01]  /*a9d0*/  MUFU.EX2 R20, R13 ;  /* 0x0000000d00147308 */ /* 0x0001e20000000800 */
[----:B------:R-:W-:Y:S02]  /*a9e0*/  FMNMX.FTZ R28, R71, R28, !PT ;  /* 0x0000001c471c7209 */ /* 0x000fe40007810000 */
[----:B------:R-:W-:-:S02]  /*a9f0*/  ISETP.GT.AND P2, PT, R30, 0x59, PT ;  /* 0x000000591e00780c */ /* 0x000fc40003f44270 */
[----:B---3--:R-:W-:Y:S02]  /*aa00*/  FSEL R79, R68, -INF , P3 ;  /* 0xff800000444f7808 */ /* 0x008fe40001800000 */
[----:B------:R-:W-:Y:S01]  /*aa10*/  FMNMX.FTZ R30, R77, R28, !PT ;  /* 0x0000001c4d1e7209 */ /* 0x000fe20007810000 */
[----:B------:R-:W2:Y:S01]  /*aa20*/  MUFU.EX2 R153, R153 ;  /* 0x0000009900997308 */ /* 0x000ea20000000800 */
[----:B-1----:R-:W-:Y:S02]  /*aa30*/  FSEL R75, R50, -INF , P2 ;  /* 0xff800000324b7808 */ /* 0x002fe40001000000 */
[----:B------:R-:W-:-:S04]  /*aa40*/  FMNMX.FTZ R30, R79, R30, !PT ;  /* 0x0000001e4f1e7209 */ /* 0x000fc80007810000 */
[----:B0-----:R-:W-:Y:S01]  /*aa50*/  FMNMX.FTZ R13, R75, R30, !PT ;  /* 0x0000001e4b0d7209 */ /* 0x001fe20007810000 */
[----:B------:R-:W0:Y:S01]  /*aa60*/  MUFU.EX2 R155, R155 ;  /* 0x0000009b009b7308 */ /* 0x000e220000000800 */
[----:B------:R-:W-:-:S03]  /*aa70*/  FFMA.FTZ R30, R73, R14, -R42 ;  /* 0x0000000e491e7223 */ /* 0x000fc6000001082a */
[----:B------:R-:W1:Y:S04]  /*aa80*/  SHFL.BFLY PT, R36, R13, 0x2, 0x1f ;  /* 0x0c401f000d247f89 */ /* 0x000e6800000e0000 */
[----:B------:R-:W3:Y:S08]  /*aa90*/  MUFU.EX2 R157, R157 ;  /* 0x0000009d009d7308 */ /* 0x000ef00000000800 */
[----:B------:R-:W4:Y:S08]  /*aaa0*/  MUFU.EX2 R24, R83 ;  /* 0x0000005300187308 */ /* 0x000f300000000800 */
[----:B------:R-:W4:Y:S01]  /*aab0*/  MUFU.EX2 R159, R159 ;  /* 0x0000009f009f7308 */ /* 0x000f220000000800 */
[----:B-1----:R-:W-:Y:S01]  /*aac0*/  FMNMX.FTZ R31, R13, R36, !PT ;  /* 0x000000240d1f7209 */ /* 0x002fe20007810000 */
[-CC-:B------:R-:W-:Y:S01]  /*aad0*/  FFMA.FTZ R36, R27, R14.reuse, -R42.reuse ;  /* 0x0000000e1b247223 */ /* 0x180fe2000001082a */
[----:B------:R-:W-:-:S05]  /*aae0*/  FFMA.FTZ R42, R43, R14, -R42 ;  /* 0x0000000e2b2a7223 */ /* 0x000fca000001082a */
[----:B------:R-:W-:Y:S01]  /*aaf0*/  MUFU.EX2 R161, R161 ;  /* 0x000000a100a17308 */ /* 0x000fe20000000800 */
[----:B------:R-:W1:Y:S07]  /*ab00*/  SHFL.BFLY PT, R44, R31, 0x1, 0x1f ;  /* 0x0c201f001f2c7f89 */ /* 0x000e6e00000e0000 */
[----:B------:R-:W-:Y:S08]  /*ab10*/  MUFU.EX2 R28, R32 ;  /* 0x00000020001c7308 */ /* 0x000ff00000000800 */
[----:B------:R-:W-:Y:S08]  /*ab20*/  MUFU.EX2 R163, R163 ;  /* 0x000000a300a37308 */ /* 0x000ff00000000800 */
[----:B------:R-:W-:Y:S01]  /*ab30*/  MUFU.EX2 R30, R30 ;  /* 0x0000001e001e7308 */ /* 0x000fe20000000800 */
[----:B-1----:R-:W-:-:S04]  /*ab40*/  FMNMX.FTZ R13, R31, R44, !PT ;  /* 0x0000002c1f0d7209 */ /* 0x002fc80007810000 */
[C---:B------:R-:W-:Y:S01]  /*ab50*/  FSETP.NEU.FTZ.AND P2, PT, R13.reuse, -INF , PT ;  /* 0xff8000000d00780b */ /* 0x040fe20003f5d000 */
[----:B------:R-:W-:Y:S02]  /*ab60*/  FMUL.FTZ R46, R13, R14 ;  /* 0x0000000e0d2e7220 */ /* 0x000fe40000410000 */
[----:B------:R-:W-:Y:S03]  /*ab70*/  MUFU.EX2 R165, R165 ;  /* 0x000000a500a57308 */ /* 0x000fe60000000800 */
[----:B------:R-:W-:-:S05]  /*ab80*/  FSEL R46, R46, RZ, P2 ;  /* 0x000000ff2e2e7208 */ /* 0x000fca0001000000 */
[-CC-:B-----5:R-:W-:Y:S01]  /*ab90*/  FFMA.FTZ R152, R40, R14.reuse, -R46.reuse ;  /* 0x0000000e28987223 */ /* 0x1a0fe2000001082e */
[-CC-:B------:R-:W-:Y:S01]  /*aba0*/  FFMA.FTZ R27, R45, R14.reuse, -R46.reuse ;  /* 0x0000000e2d1b7223 */ /* 0x180fe2000001082e */
[-CC-:B------:R-:W-:Y:S01]  /*abb0*/  FFMA.FTZ R154, R3, R14.reuse, -R46.reuse ;  /* 0x0000000e039a7223 */ /* 0x180fe2000001082e */
[-C--:B------:R-:W-:Y:S01]  /*abc0*/  FFMA.FTZ R3, R49, R14.reuse, -R46 ;  /* 0x0000000e31037223 */ /* 0x080fe2000001082e */
[----:B--2---:R-:W-:Y:S01]  /*abd0*/  FADD.FTZ R40, R153, R0 ;  /* 0x0000000099287221 */ /* 0x004fe20000010000 */
[-CC-:B------:R-:W-:Y:S01]  /*abe0*/  FFMA.FTZ R156, R21, R14.reuse, -R46.reuse ;  /* 0x0000000e159c7223 */ /* 0x180fe2000001082e */
[----:B------:R-:W-:Y:S01]  /*abf0*/  MUFU.EX2 R152, R152 ;  /* 0x0000009800987308 */ /* 0x000fe20000000800 */
[-C--:B------:R-:W-:Y:S01]  /*ac00*/  FFMA.FTZ R21, R53, R14.reuse, -R46 ;  /* 0x0000000e35157223 */ /* 0x080fe2000001082e */
[----:B0-----:R-:W-:Y:S01]  /*ac10*/  FADD.FTZ R37, R155, R40 ;  /* 0x000000289b257221 */ /* 0x001fe20000010000 */
        /* <DEDUP_REMOVED lines=17> */
[----:B------:R-:W-:Y:S01]  /*ad30*/  F2FP.F16.F32.PACK_AB R153, R0, R153 ;  /* 0x000000990099723e */ /* 0x000fe200000000ff */
[-CC-:B------:R-:W-:Y:S01]  /*ad40*/  FFMA.FTZ R61, R61, R14.reuse, -R46.reuse ;  /* 0x0000000e3d3d7223 */ /* 0x180fe2000001082e */
[----:B------:R-:W-:Y:S01]  /*ad50*/  FADD.FTZ R48, R26, R39 ;  /* 0x000000271a307221 */ /* 0x000fe20000010000 */
[----:B------:R-:W-:Y:S01]  /*ad60*/  @!P1 VIADD R39, R15, 0x22840 ;  /* 0x000228400f279836 */ /* 0x000fe20000000000 */
[----:B------:R-:W2:Y:S01]  /*ad70*/  MUFU.EX2 R3, R3 ;  /* 0x0000000300037308 */ /* 0x000ea20000000800 */
[----:B0-----:R-:W-:Y:S01]  /*ad80*/  FADD.FTZ R37, R152, R27 ;  /* 0x0000001b98257221 */ /* 0x001fe20000010000 */
[----:B------:R-:W-:Y:S01]  /*ad90*/  F2FP.F16.F32.PACK_AB R155, R20, R155 ;  /* 0x0000009b149b723e */ /* 0x000fe200000000ff */
[-CC-:B------:R-:W-:Y:S01]  /*ada0*/  FFMA.FTZ R69, R69, R14.reuse, -R46.reuse ;  /* 0x0000000e45457223 */ /* 0x180fe2000001082e */
[----:B------:R-:W-:Y:S01]  /*adb0*/  @!P1 PRMT R39, RZ, 0x654, R39 ;  /* 0x00000654ff279816 */ /* 0x000fe20000000027 */
[----:B------:R0:W-:Y:S06]  /*adc0*/  BAR.ARV R177, 0x100 ;  /* 0x000400b10000751d */ /* 0x0001ec0000002000 */
[----:B------:R-:W3:Y:S01]  /*add0*/  MUFU.EX2 R156, R156 ;  /* 0x0000009c009c7308 */ /* 0x000ee20000000800 */
[----:B-1----:R-:W-:Y:S01]  /*ade0*/  FADD.FTZ R40, R154, R37 ;  /* 0x000000259a287221 */ /* 0x002fe20000010000 */
[----:B------:R1:W-:Y:S01]  /*adf0*/  @!P1 SYNCS.ARRIVE.TRANS64.RED.A1T0 RZ, [R39+URZ], RZ ;  /* 0x000000ff27ff99a7 */ /* 0x0003e2000810043f */
[-CC-:B------:R-:W-:Y:S01]  /*ae00*/  FFMA.FTZ R37, R57, R14.reuse, -R46.reuse ;  /* 0x0000000e39257223 */ /* 0x180fe2000001082e */
[-CC-:B------:R-:W-:Y:S01]  /*ae10*/  FFMA.FTZ R71, R71, R14.reuse, -R46.reuse ;  /* 0x0000000e47477223 */ /* 0x180fe2000001082e */
[-C--:B------:R-:W-:Y:S01]  /*ae20*/  FFMA.FTZ R77, R77, R14.reuse, -R46 ;  /* 0x0000000e4d4d7223 */ /* 0x080fe2000001082e */
[----:B--2---:R-:W-:Y:S01]  /*ae30*/  FADD.FTZ R41, R3, R40 ;  /* 0x0000002803297221 */ /* 0x004fe20000010000 */
[-CC-:B------:R-:W-:Y:S01]  /*ae40*/  FFMA.FTZ R79, R79, R14.reuse, -R46.reuse ;  /* 0x0000000e4f4f7223 */ /* 0x180fe2000001082e */
[----:B------:R-:W2:Y:S01]  /*ae50*/  MUFU.EX2 R21, R21 ;  /* 0x0000001500157308 */ /* 0x000ea20000000800 */
[----:B------:R-:W-:Y:S01]  /*ae60*/  FFMA.FTZ R46, R75, R14, -R46 ;  /* 0x0000000e4b2e7223 */ /* 0x000fe2000001082e */
[----:B------:R-:W-:-:S02]  /*ae70*/  F2FP.F16.F32.PACK_AB R154, R3, R154 ;  /* 0x0000009a039a723e */ /* 0x000fc400000000ff */
[----:B------:R-:W-:Y:S02]  /*ae80*/  F2FP.F16.F32.PACK_AB R157, R24, R157 ;  /* 0x0000009d189d723e */ /* 0x000fe400000000ff */
[----:B------:R-:W-:Y:S02]  /*ae90*/  F2FP.F16.F32.PACK_AB R159, R26, R159 ;  /* 0x0000009f1a9f723e */ /* 0x000fe400000000ff */
[----:B------:R-:W4:Y:S01]  /*aea0*/  MUFU.EX2 R158, R158 ;  /* 0x0000009e009e7308 */ /* 0x000f220000000800 */
[----:B---3--:R-:W-:Y:S01]  /*aeb0*/  FADD.FTZ R40, R156, R41 ;  /* 0x000000299c287221 */ /* 0x008fe20000010000 */
[----:B------:R-:W-:Y:S01]  /*aec0*/  FADD.FTZ R41, R161, R48 ;  /* 0x00000030a1297221 */ /* 0x000fe20000010000 */
[C---:B------:R-:W-:Y:S02]  /*aed0*/  F2FP.F16.F32.PACK_AB R161, R28.reuse, R161 ;  /* 0x000000a11ca1723e */ /* 0x040fe400000000ff */
[----:B------:R-:W-:Y:S01]  /*aee0*/  F2FP.F16.F32.PACK_AB R152, R27, R152 ;  /* 0x000000981b98723e */ /* 0x000fe200000000ff */
[----:B------:R-:W-:-:S02]  /*aef0*/  FADD.FTZ R48, R28, R41 ;  /* 0x000000291c307221 */ /* 0x000fc40000010000 */
[----:B------:R-:W3:Y:S01]  /*af00*/  MUFU.EX2 R25, R25 ;  /* 0x0000001900197308 */ /* 0x000ee20000000800 */
[----:B--2---:R-:W-:Y:S01]  /*af10*/  FADD.FTZ R29, R21, R40 ;  /* 0x00000028151d7221 */ /* 0x004fe20000010000 */
[----:B------:R-:W-:Y:S01]  /*af20*/  FADD.FTZ R41, R163, R48 ;  /* 0x00000030a3297221 */ /* 0x000fe20000010000 */
[C---:B------:R-:W-:Y:S02]  /*af30*/  F2FP.F16.F32.PACK_AB R163, R30.reuse, R163 ;  /* 0x000000a31ea3723e */ /* 0x040fe400000000ff */
[----:B------:R-:W-:Y:S01]  /*af40*/  F2FP.F16.F32.PACK_AB R156, R21, R156 ;  /* 0x0000009c159c723e */ /* 0x000fe200000000ff */
[----:B------:R-:W-:Y:S02]  /*af50*/  FADD.FTZ R48, R30, R41 ;  /* 0x000000291e307221 */ /* 0x000fe40000010000 */
[----:B------:R-:W2:Y:S01]  /*af60*/  MUFU.EX2 R160, R160 ;  /* 0x000000a000a07308 */ /* 0x000ea20000000800 */
[----:B----4-:R-:W-:Y:S01]  /*af70*/  FADD.FTZ R40, R158, R29 ;  /* 0x0000001d9e287221 */ /* 0x010fe20000010000 */
[----:B-1----:R-:W-:-:S06]  /*af80*/  FADD.FTZ R39, R165, R48 ;  /* 0x00000030a5277221 */ /* 0x002fcc0000010000 */
[----:B------:R-:W1:Y:S01]  /*af90*/  MUFU.EX2 R31, R31 ;  /* 0x0000001f001f7308 */ /* 0x000e620000000800 */
[C---:B---3--:R-:W-:Y:S01]  /*afa0*/  FADD.FTZ R29, R25.reuse, R40 ;  /* 0x00000028191d7221 */ /* 0x048fe20000010000 */
[----:B------:R-:W-:-:S06]  /*afb0*/  F2FP.F16.F32.PACK_AB R158, R25, R158 ;  /* 0x0000009e199e723e */ /* 0x000fcc00000000ff */
[----:B------:R-:W3:Y:S01]  /*afc0*/  MUFU.EX2 R32, R63 ;  /* 0x0000003f00207308 */ /* 0x000ee20000000800 */
[----:B--2---:R-:W-:-:S07]  /*afd0*/  FADD.FTZ R40, R160, R29 ;  /* 0x0000001da0287221 */ /* 0x004fce0000010000 */
[----:B------:R-:W2:Y:S01]  /*afe0*/  MUFU.EX2 R162, R162 ;  /* 0x000000a200a27308 */ /* 0x000ea20000000800 */
[C---:B-1----:R-:W-:Y:S01]  /*aff0*/  FADD.FTZ R29, R31.reuse, R40 ;  /* 0x000000281f1d7221 */ /* 0x042fe20000010000 */
[----:B------:R-:W-:-:S06]  /*b000*/  F2FP.F16.F32.PACK_AB R160, R31, R160 ;  /* 0x000000a01fa0723e */ /* 0x000fcc00000000ff */
        /* <DEDUP_REMOVED lines=63> */
.L_x_4960:
[----:B------:R0:W1:Y:S01]  /*b400*/  SYNCS.PHASECHK.TRANS64.TRYWAIT P2, [R15+URZ+0x22850], R74 ;  /* 0x0228504a0f0075a7 */ /* 0x000062000804017f */
[----:B------:R-:W-:Y:S05]  /*b410*/  @!P0 BRA `(.L_x_4961) ;  /* 0x0000000000048947 */ /* 0x000fea0003800000 */
[----:B------:R-:W-:Y:S01]  /*b420*/  BPT.TRAP 0x1 ;  /* 0x000000040000795c */ /* 0x000fe20000300000 */
.L_x_4961:
[----:B------:R-:W-:Y:S04]  /*b430*/  BSSY B0, `(.L_x_4962) ;  /* 0x0000004000007945 */ /* 0x000fe80003800000 */
[----:B-1----:R-:W-:Y:S05]  /*b440*/  @P2 BRA `(.L_x_4963) ;  /* 0x0000000000082947 */ /* 0x002fea0003800000 */
[----:B------:R-:W1:Y:S02]  /*b450*/  SYNCS.PHASECHK.TRANS64.TRYWAIT P2, [R15+URZ+0x22850], R74 ;  /* 0x0228504a0f0075a7 */ /* 0x000e64000804017f */
[----:B-1----:R-:W-:Y:S05]  /*b460*/  @!P2 BRA `(.L_x_4964) ;  /* 0x0000014000d4a947 */ /* 0x002fea0003800000 */
.L_x_4963:
[----:B------:R-:W-:Y:S05]  /*b470*/  BSYNC B0 ;  /* 0x0000000000007941 */ /* 0x000fea0003800000 */
.L_x_4962:
[----:B------:R-:W-:Y:S05]  /*b480*/  WARPSYNC.ALL ;  /* 0x0000000000007948 */ /* 0x000fea0003800000 */
[----:B------:R-:W2:Y:S01]  /*b490*/  LDC R20, c[0x0][0x448] ;  /* 0x00011200ff147b82 */ /* 0x000ea20000000800 */
[----:B------:R-:W-:Y:S01]  /*b4a0*/  R2UR UR4, R18 ;  /* 0x00000000120472ca */ /* 0x000fe200000e0000 */
[----:B------:R-:W-:Y:S01]  /*b4b0*/  IMAD.MOV.U32 R25, RZ, RZ, 0xc00 ;  /* 0x00000c00ff197424 */ /* 0x000fe200078e00ff */
[----:B------:R-:W-:Y:S01]  /*b4c0*/  ULDC UR39, c[0x0][0x9d8] ;  /* 0x0002760000277ab9 */ /* 0x000fe20000000800 */
[----:B------:R-:W-:Y:S01]  /*b4d0*/  IMAD.MOV.U32 R29, RZ, RZ, 0x40000040 ;  /* 0x40000040ff1d7424 */ /* 0x000fe200078e00ff */
[----:B------:R-:W-:Y:S01]  /*b4e0*/  ULDC UR42, c[0x0][0x9d8] ;  /* 0x00027600002a7ab9 */ /* 0x000fe20000000800 */
[----:B------:R-:W-:Y:S01]  /*b4f0*/  IMAD.MOV.U32 R27, RZ, RZ, 0x40000040 ;  /* 0x40000040ff1b7424 */ /* 0x000fe200078e00ff */
[----:B------:R-:W-:Y:S01]  /*b500*/  ULDC UR37, c[0x0][0x988] ;  /* 0x0002620000257ab9 */ /* 0x000fe20000000800 */
[----:B------:R-:W-:Y:S01]  /*b510*/  IMAD.MOV.U32 R31, RZ, RZ, 0x40000040 ;  /* 0x40000040ff1f7424 */ /* 0x000fe200078e00ff */
[----:B------:R-:W-:Y:S01]  /*b520*/  R2UR UR11, R29 ;  /* 0x000000001d0b72ca */ /* 0x000fe200000e0000 */
[----:B01----:R-:W-:Y:S01]  /*b530*/  @!P1 VIADD R15, R15, 0x22860 ;  /* 0x000228600f0f9836 */ /* 0x003fe20000000000 */
[----:B------:R-:W-:Y:S01]  /*b540*/  R2UR UR15, R27 ;  /* 0x000000001b0f72ca */ /* 0x000fe200000e0000 */
[----:B------:R-:W-:Y:S01]  /*b550*/  ULDC UR38, c[0x0][0x988] ;  /* 0x0002620000267ab9 */ /* 0x000fe20000000800 */
[----:B------:R-:W-:Y:S01]  /*b560*/  R2UR UR19, R29 ;  /* 0x000000001d1372ca */ /* 0x000fe200000e0000 */
[----:B------:R-:W-:Y:S01]  /*b570*/  UIADD3 UR4, UR4, 0x400, URZ ;  /* 0x0000040004047890 */ /* 0x000fe2000fffe03f */
[----:B------:R-:W-:-:S02]  /*b580*/  R2UR UR23, R31 ;  /* 0x000000001f1772ca */ /* 0x000fc400000e0000 */
[----:B------:R-:W-:Y:S01]  /*b590*/  @!P1 PRMT R15, RZ, 0x654, R15 ;  /* 0x00000654ff0f9816 */ /* 0x000fe2000000000f */
[----:B------:R-:W-:-:S04]  /*b5a0*/  USHF.R.U32.HI UR4, URZ, 0x4, UR4 ;  /* 0x000000043f047899 */ /* 0x000fc80008011604 */
[----:B------:R-:W-:Y:S01]  /*b5b0*/  ULOP3.LUT UR4, UR4, 0x3fff, URZ, 0xc0, !UPT ;  /* 0x00003fff04047892 */ /* 0x000fe2000f8ec03f */
[----:B------:R0:W-:Y:S01]  /*b5c0*/  BAR.SYNC.DEFER_BLOCKING R72, 0x100 ;  /* 0x000400480000751d */ /* 0x0001e20000010000 */
[----:B--2---:R-:W-:Y:S01]  /*b5d0*/  ISETP.NE.AND P2, PT, R20, 0x1, PT ;  /* 0x000000011400780c */ /* 0x004fe20003f45270 */
[----:B------:R-:W-:Y:S01]  /*b5e0*/  IMAD.MOV.U32 R20, RZ, RZ, R206 ;  /* 0x000000ffff147224 */ /* 0x000fe200078e00ce */
        /* <DEDUP_REMOVED lines=8> */
[----:B------:R-:W-:-:S02]  /*b670*/  R2UR UR10, R28 ;  /* 0x000000001c0a72ca */ /* 0x000fc400000e0000 */
[----:B------:R-:W-:Y:S01]  /*b680*/  IADD3 R28, R24, 0x180, RZ ;  /* 0x00000180181c7810 */ /* 0x000fe20007ffe0ff */
[----:B------:R-:W2:Y:S01]  /*b690*/  @P2 LDC R26, c[0x0][0x450] ;  /* 0x00011400ff1a2b82 */ /* 0x000ea20000000800 */
[----:B------:R-:W-:Y:S02]  /*b6a0*/  R2UR UR22, R30 ;  /* 0x000000001e1672ca */ /* 0x000fe400000e0000 */
[----:B------:R-:W-:Y:S02]  /*b6b0*/  R2UR UR18, R28 ;  /* 0x000000001c1272ca */ /* 0x000fe400000e0000 */
[----:B------:R-:W-:Y:S01]  /*b6c0*/  R2UR UR27, R25 ;  /* 0x00000000191b72ca */ /* 0x000fe200000e0000 */
[----:B-1----:R-:W-:-:S05]  /*b6d0*/  @P2 IMAD.HI.U32 R21, R206, R21, RZ ;  /* 0x00000015ce152227 */ /* 0x002fca00078e00ff */
[----:B--2---:R-:W-:Y:S01]  /*b6e0*/  @P2 SHF.R.U32.HI R20, RZ, R26, R21 ;  /* 0x0000001aff142219 */ /* 0x004fe20000011615 */
[C---:B------:R-:W-:Y:S02]  /*b6f0*/  VIADD R26, R24.reuse, 0x100 ;  /* 0x00000100181a7836 */ /* 0x040fe40000000000 */
[----:B------:R-:W-:Y:S01]  /*b700*/  VIADD R24, R24, 0x280 ;  /* 0x0000028018187836 */ /* 0x000fe20000000000 */
[----:B------:R-:W-:Y:S02]  /*b710*/  IADD3 R20, R20, R209, -R207 ;  /* 0x000000d114147210 */ /* 0x000fe40007ffe8cf */
[----:B------:R-:W-:Y:S02]  /*b720*/  R2UR UR14, R26 ;  /* 0x000000001a0e72ca */ /* 0x000fe400000e0000 */
[----:B------:R-:W-:Y:S01]  /*b730*/  R2UR UR26, R24 ;  /* 0x00000000181a72ca */ /* 0x000fe200000e0000 */
[----:B------:R-:W-:Y:S01]  /*b740*/  IMAD.HI R20, R20, 0x2aaaaaab, RZ ;  /* 0x2aaaaaab14147827 */ /* 0x000fe200078e02ff */
[----:B0-----:R-:W-:-:S06]  /*b750*/  WARPGROUP.ARRIVE ;  /* 0x00000000000079c5 */ /* 0x001fcc0000000000 */
        /* <DEDUP_REMOVED lines=23> */
[----:B0-----:R-:W-:-:S04]  /*b8d0*/  SHF.R.U32.HI R15, RZ, 0x1f, R20 ;  /* 0x0000001fff0f7819 */ /* 0x001fc80000011614 */
[----:B------:R-:W-:Y:S01]  /*b8e0*/  LEA.HI.SX32 R15, R20, R15, 0x1c ;  /* 0x0000000f140f7211 */ /* 0x000fe200078fe2ff */
[----:B------:R-:W-:-:S03]  /*b8f0*/  VIADD R20, R178, 0xfffffffe ;  /* 0xfffffffeb2147836 */ /* 0x000fc60000000000 */
[----:B------:R-:W-:-:S04]  /*b900*/  VIMNMX R15, R211, R15, !PT ;  /* 0x0000000fd30f7248 */ /* 0x000fc80007fe0100 */
[----:B------:R-:W-:-:S13]  /*b910*/  ISETP.GE.AND P2, PT, R20, R15, PT ;  /* 0x0000000f1400720c */ /* 0x000fda0003f46270 */
[----:B------:R-:W-:Y:S05]  /*b920*/  @!P2 BRA `(.L_x_4965) ;  /* 0x0000002c0030a947 */ /* 0x000fea0003800000 */
[----:B------:R-:W-:Y:S02]  /*b930*/  IMAD.MOV.U32 R218, RZ, RZ, R176 ;  /* 0x000000ffffda7224 */ /* 0x000fe400078e00b0 */
[----:B------:R-:W-:-:S07]  /*b940*/  IMAD.MOV.U32 R219, RZ, RZ, R13 ;  /* 0x000000ffffdb7224 */ /* 0x000fce00078e000d */
.L_x_4975:
[----:B------:R-:W-:Y:S01]  /*b950*/  VIADD R22, R22, 0x1 ;  /* 0x0000000116167836 */ /* 0x000fe20000000000 */
[----:B------:R-:W-:Y:S05]  /*b960*/  YIELD ;  /* 0x0000000000007946 */ /* 0x000fea0003800000 */
[----:B------:R-:W-:-:S04]  /*b970*/  ISETP.NE.AND P2, PT, R22, 0x2, PT ;  /* 0x000000021600780c */ /* 0x000fc80003f45270 */
[----:B------:R-:W-:Y:S02]  /*b980*/  SEL R13, RZ, 0x1, P2 ;  /* 0x00000001ff0d7807 */ /* 0x000fe40001000000 */
[----:B------:R-:W-:Y:S02]  /*b990*/  SEL R22, R22, RZ, P2 ;  /* 0x000000ff16167207 */ /* 0x000fe40001000000 */
[----:B------:R-:W-:Y:S01]  /*b9a0*/  LOP3.LUT R202, R202, R13, RZ, 0x3c, !PT ;  /* 0x0000000dcaca7212 */ /* 0x000fe200078e3cff */
[----:B0-----:R-:W-:Y:S06]  /*b9b0*/  @!P0 BRA `(.L_x_4966) ;  /* 0x0000000000048947 */ /* 0x001fec0003800000 */
[----:B------:R-:W-:Y:S01]  /*b9c0*/  BPT.TRAP 0x1 ;  /* 0x000000040000795c */ /* 0x000fe20000300000 */
.L_x_4966:
[----:B------:R-:W-:Y:S01]  /*b9d0*/  IMAD R21, R22, 0x8, R18 ;  /* 0x0000000816157824 */ /* 0x000fe200078e0212 */
[----:B------:R-:W-:-:S04]  /*b9e0*/  SHF.L.U32 R213, R202, 0x1f, RZ ;  /* 0x0000001fcad57819 */ /* 0x000fc800000006ff */
[----:B------:R0:W1:Y:S01]  /*b9f0*/  SYNCS.PHASECHK.TRANS64.TRYWAIT P2, [R21+URZ+0x22830], R213 ;  /* 0x022830d5150075a7 */ /* 0x000062000804017f */
[----:B------:R-:W-:Y:S05]  /*ba00*/  @!P0 BRA `(.L_x_4967) ;  /* 0x0000000000048947 */ /* 0x000fea0003800000 */
[----:B------:R-:W-:Y:S01]  /*ba10*/  BPT.TRAP 0x1 ;  /* 0x000000040000795c */ /* 0x000fe20000300000 */
.L_x_4967:
[----:B------:R-:W2:Y:S01]  /*ba20*/  LDC R13, c[0x0][0x448] ;  /* 0x00011200ff0d7b82 */ /* 0x000ea20000000800 */
[----:B------:R-:W-:Y:S01]  /*ba30*/  IMAD.IADD R220, R215, 0x1, R206 ;  /* 0x00000001d7dc7824 */ /* 0x000fe200078e02ce */
[----:B--2---:R-:W-:-:S13]  /*ba40*/  ISETP.NE.AND P3, PT, R13, 0x1, PT ;  /* 0x000000010d00780c */ /* 0x004fda0003f65270 */
[----:B------:R-:W2:Y:S08]  /*ba50*/  @P3 LDC R14, c[0x0][0x44c] ;  /* 0x00011300ff0e3b82 */ /* 0x000eb00000000800 */
[----:B------:R-:W3:Y:S01]  /*ba60*/  @P3 LDC R13, c[0x0][0x450] ;  /* 0x00011400ff0d3b82 */ /* 0x000ee20000000800 */
[----:B--2---:R-:W-:-:S05]  /*ba70*/  @P3 IMAD.HI.U32 R14, R220, R14, RZ ;  /* 0x0000000edc0e3227 */ /* 0x004fca00078e00ff */
[----:B---3--:R-:W-:Y:S01]  /*ba80*/  @P3 SHF.R.U32.HI R220, RZ, R13, R14 ;  /* 0x0000000dffdc3219 */ /* 0x008fe2000001160e */
[----:B-1----:R-:W-:Y:S06]  /*ba90*/  @P2 BRA `(.L_x_4968) ;  /* 0x0000000000082947 */ /* 0x002fec0003800000 */
[----:B------:R-:W1:Y:S02]  /*baa0*/  SYNCS.PHASECHK.TRANS64.TRYWAIT P2, [R21+URZ+0x22830], R213 ;  /* 0x022830d5150075a7 */ /* 0x000e64000804017f */
[----:B-1----:R-:W-:Y:S05]  /*bab0*/  @!P2 BRA `(.L_x_4969) ;  /* 0x0000013c0054a947 */ /* 0x002fea0003800000 */
.L_x_4968:
[----:B------:R-:W-:Y:S01]  /*bac0*/  IMAD R156, R22, 0x300, R12 ;  /* 0x00000300169c7824 */ /* 0x000fe200078e020c */
[----:B------:R-:W-:Y:S01]  /*bad0*/  MOV R157, 0x40000040 ;  /* 0x40000040009d7802 */ /* 0x000fe20000000f00 */
        /* <DEDUP_REMOVED lines=12> */
[----:B------:R-:W2:Y:S01]  /*bba0*/  SHFL.IDX PT, R13, R220, RZ, 0x1c1f ;  /* 0x001c1fffdc0d7589 */ /* 0x000ea200000e0000 */
[----:B------:R-:W-:Y:S01]  /*bbb0*/  R2UR UR11, R155 ;  /* 0x000000009b0b72ca */ /* 0x000fe200000e0000 */
[----:B------:R-:W-:Y:S01]  /*bbc0*/  IMAD R14, R20, -0x60, RZ ;  /* 0xffffffa0140e7824 */ /* 0x000fe200078e02ff */
[----:B------:R-:W-:Y:S01]  /*bbd0*/  R2UR UR15, R153 ;  /* 0x00000000990f72ca */ /* 0x000fe200000e0000 */
[----:B------:R-:W3:Y:S01]  /*bbe0*/  SHFL.IDX PT, R220, R220, 0x1, 0x1c1f ;  /* 0x003c1f00dcdc7f89 */ /* 0x000ee200000e0000 */
[----:B------:R-:W-:-:S02]  /*bbf0*/  R2UR UR18, R156 ;  /* 0x000000009c1272ca */ /* 0x000fc400000e0000 */
[----:B------:R-:W-:Y:S02]  /*bc00*/  R2UR UR19, R157 ;  /* 0x000000009d1372ca */ /* 0x000fe400000e0000 */
[----:B------:R-:W-:Y:S01]  /*bc10*/  WARPGROUP.ARRIVE ;  /* 0x00000000000079c5 */ /* 0x000fe20000000000 */
[----:B------:R-:W-:Y:S02]  /*bc20*/  R2UR UR8, R10 ;  /* 0x000000000a0872ca */ /* 0x000fe400000e0000 */
[----:B------:R-:W-:Y:S02]  /*bc30*/  R2UR UR9, R11 ;  /* 0x000000000b0972ca */ /* 0x000fe400000e0000 */
[----:B------:R-:W-:Y:S01]  /*bc40*/  R2UR UR12, R8 ;  /* 0x00000000080c72ca */ /* 0x000fe200000e0000 */
[----:B------:R-:W-:Y:S01]  /*bc50*/  HGMMA.64x96x16.F32 R152, gdesc[UR4], RZ, !UPT, gsb0 ;  /* 0x01600000049879f0 */ /* 0x000fe2000c0008ff */
[----:B------:R-:W-:Y:S02]  /*bc60*/  R2UR UR13, R9 ;  /* 0x00000000090d72ca */ /* 0x000fe400000e0000 */
[----:B------:R-:W-:-:S02]  /*bc70*/  R2UR UR16, R6 ;  /* 0x00000000061072ca */ /* 0x000fc400000e0000 */
[----:B------:R-:W-:Y:S02]  /*bc80*/  R2UR UR17, R7 ;  /* 0x00000000071172ca */ /* 0x000fe400000e0000 */
[----:B------:R-:W-:Y:S02]  /*bc90*/  IADD3 R14, -R210, 0x1, R14 ;  /* 0x00000001d20e7810 */ /* 0x000fe40007ffe10e */
[----:B------:R-:W-:Y:S02]  /*bca0*/  LOP3.LUT R19, R19, 0xffbfffff, RZ, 0xc0, !PT ;  /* 0xffbfffff13137812 */ /* 0x000fe400078ec0ff */
[----:B------:R-:W-:Y:S02]  /*bcb0*/  IADD3 R14, -R207, R14, R209 ;  /* 0x0000000ecf0e7210 */ /* 0x000fe40007ffe1d1 */
[----:B------:R-:W-:-:S03]  /*bcc0*/  @P1 LOP3.LUT R19, R19, 0x400000, RZ, 0xfc, !PT ;  /* 0x0040000013131812 */ /* 0x000fc600078efcff */
[C---:B--2---:R-:W-:Y:S01]  /*bcd0*/  IMAD.IADD R13, R14.reuse, 0x1, R13 ;  /* 0x000000010e0d7824 */ /* 0x044fe200078e020d */
[----:B------:R-:W-:Y:S01]  /*bce0*/  LOP3.LUT R19, R19, 0xffdfffff, RZ, 0xc0, !PT ;  /* 0xffdfffff13137812 */ /* 0x000fe200078ec0ff */
[----:B---3--:R-:W-:-:S03]  /*bcf0*/  IMAD.IADD R220, R14, 0x1, R220 ;  /* 0x000000010edc7824 */ /* 0x008fc600078e02dc */
[----:B------:R-:W-:Y:S02]  /*bd00*/  ISETP.GT.AND P1, PT, R13, 0x41, PT ;  /* 0x000000410d00780c */ /* 0x000fe40003f24270 */
[----:B------:R-:W-:Y:S02]  /*bd10*/  @P0 LOP3.LUT R19, R19, 0x200000, RZ, 0xfc, !PT ;  /* 0x0020000013130812 */ /* 0x000fe400078efcff */
[----:B------:R-:W-:Y:S02]  /*bd20*/  ISETP.GT.AND P0, PT, R13, 0x48, PT ;  /* 0x000000480d00780c */ /* 0x000fe40003f04270 */
[----:B------:R-:W-:Y:S02]  /*bd30*/  LOP3.LUT R19, R19, 0xff7fffff, RZ, 0xc0, !PT ;  /* 0xff7fffff13137812 */ /* 0x000fe400078ec0ff */
[C---:B------:R-:W-:Y:S02]  /*bd40*/  ISETP.GT.AND P2, PT, R13.reuse, 0x49, PT ;  /* 0x000000490d00780c */ /* 0x040fe40003f44270 */
[----:B------:R-:W-:-:S02]  /*bd50*/  ISETP.GT.AND P3, PT, R13, 0x50, PT ;  /* 0x000000500d00780c */ /* 0x000fc40003f64270 */
[----:B------:R-:W-:Y:S02]  /*bd60*/  ISETP.GT.AND P4, PT, R13, 0x51, PT ;  /* 0x000000510d00780c */ /* 0x000fe40003f84270 */
[----:B------:R-:W-:Y:S02]  /*bd70*/  @P1 LOP3.LUT R19, R19, 0x800000, RZ, 0xfc, !PT ;  /* 0x0080000013131812 */ /* 0x000fe400078efcff */
[----:B------:R-:W-:Y:S02]  /*bd80*/  ISETP.GT.AND P1, PT, R13, RZ, PT ;  /* 0x000000ff0d00720c */ /* 0x000fe40003f24270 */
[----:B------:R-:W-:Y:S02]  /*bd90*/  LOP3.LUT R19, R19, 0xfeffffff, RZ, 0xc0, !PT ;  /* 0xfeffffff13137812 */ /* 0x000fe400078ec0ff */
[----:B------:R-:W-:Y:S02]  /*bda0*/  ISETP.GT.AND P5, PT, R13, 0x58, PT ;  /* 0x000000580d00780c */ /* 0x000fe40003fa4270 */
[----:B------:R-:W-:-:S02]  /*bdb0*/  @P0 LOP3.LUT R19, R19, 0x1000000, RZ, 0xfc, !PT ;  /* 0x0100000013130812 */ /* 0x000fc400078efcff */
[C---:B------:R-:W-:Y:S02]  /*bdc0*/  ISETP.GT.AND P0, PT, R13.reuse, 0x1, PT ;  /* 0x000000010d00780c */ /* 0x040fe40003f04270 */
        /* <DEDUP_REMOVED lines=50> */
[----:B----4-:R-:W-:Y:S01]  /*c0f0*/  FSEL R156, R156, -INF , P1 ;  /* 0xff8000009c9c7808 */ /* 0x010fe20000800000 */
[----:B------:R-:W-:Y:S01]  /*c100*/  FMUL.FTZ R171, R171, UR42 ;  /* 0x0000002aabab7c20 */ /* 0x000fe20008410000 */
[----:B------:R-:W-:Y:S01]  /*c110*/  ISETP.GT.AND P1, PT, R13, 0x10, PT ;  /* 0x000000100d00780c */ /* 0x000fe20003f24270 */
        /* <DEDUP_REMOVED lines=23> */
[----:B------:R-:W-:-:S05]  /*c290*/  ISETP.GT.AND P0, PT, R13, 0x19, PT ;  /* 0x000000190d00780c */ /* 0x000fca0003f04270 */
[----:B------:R-:W4:Y:S01]  /*c2a0*/  MUFU.TANH R168, R168 ;  /* 0x000000a800a87308 */ /* 0x000f220000002400 */
[----:B--2---:R-:W-:Y:S02]  /*c2b0*/  FSEL R164, R164, -INF , P1 ;  /* 0xff800000a4a47808 */ /* 0x004fe40000800000 */
[----:B------:R-:W-:-:S05]  /*c2c0*/  ISETP.GT.AND P1, PT, R13, 0x20, PT ;  /* 0x000000200d00780c */ /* 0x000fca0003f24270 */
[----:B------:R-:W2:Y:S01]  /*c2d0*/  MUFU.TANH R169, R169 ;  /* 0x000000a900a97308 */ /* 0x000ea20000002400 */
[----:B---3--:R-:W-:Y:S02]  /*c2e0*/  FSEL R165, R165, -INF , P0 ;  /* 0xff800000a5a57808 */ /* 0x008fe40000000000 */
[----:B------:R-:W-:-:S05]  /*c2f0*/  ISETP.GT.AND P0, PT, R13, 0x21, PT ;  /* 0x000000210d00780c */ /* 0x000fca0003f04270 */
[----:B------:R-:W3:Y:S01]  /*c300*/  MUFU.TANH R172, R172 ;  /* 0x000000ac00ac7308 */ /* 0x000ee20000002400 */
[----:B----4-:R-:W-:Y:S02]  /*c310*/  FSEL R168, R168, -INF , P1 ;  /* 0xff800000a8a87808 */ /* 0x010fe40000800000 */
        /* <DEDUP_REMOVED lines=18> */
[----:B------:R-:W-:Y:S02]  /*c440*/  ISETP.GT.AND P1, PT, R13, 0x40, PT ;  /* 0x000000400d00780c */ /* 0x000fe40003f24270 */
[----:B------:R-:W-:-:S03]  /*c450*/  FMNMX.FTZ R13, R152, R219, !PT ;  /* 0x000000db980d7209 */ /* 0x000fc60007810000 */
[----:B------:R-:W4:Y:S01]  /*c460*/  MUFU.TANH R185, R185 ;  /* 0x000000b900b97308 */ /* 0x000f220000002400 */
[----:B------:R-:W-:Y:S02]  /*c470*/  FMNMX.FTZ R13, R153, R13, !PT ;  /* 0x0000000d990d7209 */ /* 0x000fe40007810000 */
[----:B--2---:R-:W-:Y:S02]  /*c480*/  FSEL R181, R181, -INF , P0 ;  /* 0xff800000b5b57808 */ /* 0x004fe40000000000 */
[----:B------:R-:W-:Y:S02]  /*c490*/  FMNMX.FTZ R13, R156, R13, !PT ;  /* 0x0000000d9c0d7209 */ /* 0x000fe40007810000 */
[----:B------:R-:W-:Y:S01]  /*c4a0*/  LOP3.LUT P0, RZ, R19, 0x1000000, RZ, 0xc0, !PT ;  /* 0x0100000013ff7812 */ /* 0x000fe2000780c0ff */
[----:B------:R-:W2:Y:S01]  /*c4b0*/  MUFU.TANH R188, R188 ;  /* 0x000000bc00bc7308 */ /* 0x000ea20000002400 */
[----:B------:R-:W-:Y:S02]  /*c4c0*/  FMNMX.FTZ R13, R157, R13, !PT ;  /* 0x0000000d9d0d7209 */ /* 0x000fe40007810000 */
[----:B---3--:R-:W-:-:S02]  /*c4d0*/  FSEL R184, R184, -INF , P1 ;  /* 0xff800000b8b87808 */ /* 0x008fc40000800000 */
[----:B------:R-:W-:Y:S02]  /*c4e0*/  FMNMX.FTZ R13, R160, R13, !PT ;  /* 0x0000000da00d7209 */ /* 0x000fe40007810000 */
[----:B------:R-:W-:Y:S01]  /*c4f0*/  LOP3.LUT P1, RZ, R19, 0x800000, RZ, 0xc0, !PT ;  /* 0x0080000013ff7812 */ /* 0x000fe2000782c0ff */
[----:B------:R-:W3:Y:S01]  /*c500*/  MUFU.TANH R189, R189 ;  /* 0x000000bd00bd7308 */ /* 0x000ee20000002400 */
[----:B------:R-:W-:Y:S02]  /*c510*/  FMNMX.FTZ R13, R161, R13, !PT ;  /* 0x0000000da10d7209 */ /* 0x000fe40007810000 */
[----:B----4-:R-:W-:Y:S02]  /*c520*/  FSEL R185, R185, -INF , P1 ;  /* 0xff800000b9b97808 */ /* 0x010fe40000800000 */
[----:B------:R-:W-:Y:S02]  /*c530*/  FMNMX.FTZ R13, R164, R13, !PT ;  /* 0x0000000da40d7209 */ /* 0x000fe40007810000 */
[----:B------:R-:W-:Y:S01]  /*c540*/  LOP3.LUT P1, RZ, R19, 0x400000, RZ, 0xc0, !PT ;  /* 0x0040000013ff7812 */ /* 0x000fe2000782c0ff */
[----:B------:R-:W4:Y:S01]  /*c550*/  MUFU.TANH R192, R192 ;  /* 0x000000c000c07308 */ /* 0x000f220000002400 */
[----:B------:R-:W-:-:S02]  /*c560*/  FMNMX.FTZ R13, R165, R13, !PT ;  /* 0x0000000da50d7209 */ /* 0x000fc40007810000 */
[----:B--2---:R-:W-:Y:S02]  /*c570*/  FSEL R188, R188, -INF , P0 ;  /* 0xff800000bcbc7808 */ /* 0x004fe40000000000 */
[----:B------:R-:W-:Y:S02]  /*c580*/  FMNMX.FTZ R13, R168, R13, !PT ;  /* 0x0000000da80d7209 */ /* 0x000fe40007810000 */
[----:B------:R-:W-:Y:S01]  /*c590*/  LOP3.LUT P0, RZ, R19, 0x200000, RZ, 0xc0, !PT ;  /* 0x0020000013ff7812 */ /* 0x000fe2000780c0ff */
[----:B------:R-:W2:Y:S01]  /*c5a0*/  MUFU.TANH R196, R196 ;  /* 0x000000c400c47308 */ /* 0x000ea20000002400 */
[----:B------:R-:W-:Y:S02]  /*c5b0*/  FMNMX.FTZ R13, R169, R13, !PT ;  /* 0x0000000da90d7209 */ /* 0x000fe40007810000 */
[----:B---3--:R-:W-:Y:S02]  /*c5c0*/  FSEL R189, R189, -INF , P2 ;  /* 0xff800000bdbd7808 */ /* 0x008fe40001000000 */
[----:B------:R-:W-:-:S03]  /*c5d0*/  FMNMX.FTZ R13, R172, R13, !PT ;  /* 0x0000000dac0d7209 */ /* 0x000fc60007810000 */
[----:B------:R-:W3:Y:S01]  /*c5e0*/  MUFU.TANH R197, R197 ;  /* 0x000000c500c57308 */ /* 0x000ee20000002400 */
[----:B------:R-:W-:Y:S02]  /*c5f0*/  FMNMX.FTZ R14, R173, R13, !PT ;  /* 0x0000000dad0e7209 */ /* 0x000fe40007810000 */
[----:B----4-:R-:W-:Y:S02]  /*c600*/  FSEL R192, R192, -INF , P3 ;  /* 0xff800000c0c07808 */ /* 0x010fe40001800000 */
[----:B------:R-:W-:Y:S02]  /*c610*/  FMNMX.FTZ R14, R176, R14, !PT ;  /* 0x0000000eb00e7209 */ /* 0x000fe40007810000 */
[----:B------:R-:W-:Y:S01]  /*c620*/  ISETP.GT.AND P3, PT, R220, 0x8, PT ;  /* 0x00000008dc00780c */ /* 0x000fe20003f64270 */
[----:B------:R4:W5:Y:S01]  /*c630*/  MUFU.TANH R13, R193 ;  /* 0x000000c1000d7308 */ /* 0x0009620000002400 */
[----:B------:R-:W-:Y:S02]  /*c640*/  FMNMX.FTZ R14, R177, R14, !PT ;  /* 0x0000000eb10e7209 */ /* 0x000fe40007810000 */
[----:B--2---:R-:W-:-:S02]  /*c650*/  FSEL R196, R196, -INF , P5 ;  /* 0xff800000c4c47808 */ /* 0x004fc40002800000 */
[----:B------:R-:W-:-:S03]  /*c660*/  FMNMX.FTZ R14, R180, R14, !PT ;  /* 0x0000000eb40e7209 */ /* 0x000fc60007810000 */
[----:B------:R-:W-:Y:S01]  /*c670*/  MUFU.TANH R154, R154 ;  /* 0x0000009a009a7308 */ /* 0x000fe20000002400 */
[----:B------:R-:W-:Y:S01]  /*c680*/  FMNMX.FTZ R14, R181, R14, !PT ;  /* 0x0000000eb50e7209 */ /* 0x000fe20007810000 */
[----:B----4-:R-:W-:Y:S01]  /*c690*/  FMUL.FTZ R193, R155, UR42 ;  /* 0x0000002a9bc17c20 */ /* 0x010fe20008410000 */
[----:B---3--:R-:W-:Y:S02]  /*c6a0*/  FSEL R197, R197, -INF , P6 ;  /* 0xff800000c5c57808 */ /* 0x008fe40003000000 */
[----:B------:R-:W-:-:S03]  /*c6b0*/  FMNMX.FTZ R14, R184, R14, !PT ;  /* 0x0000000eb80e7209 */ /* 0x000fc60007810000 */
[----:B------:R-:W2:Y:S01]  /*c6c0*/  MUFU.TANH R158, R158 ;  /* 0x0000009e009e7308 */ /* 0x000ea20000002400 */
[----:B------:R-:W-:Y:S02]  /*c6d0*/  FMNMX.FTZ R14, R185, R14, !PT ;  /* 0x0000000eb90e7209 */ /* 0x000fe40007810000 */
[----:B-----5:R-:W-:Y:S02]  /*c6e0*/  FSEL R155, R13, -INF , P4 ;  /* 0xff8000000d9b7808 */ /* 0x020fe40002000000 */
[----:B------:R-:W-:Y:S02]  /*c6f0*/  FMNMX.FTZ R14, R188, R14, !PT ;  /* 0x0000000ebc0e7209 */ /* 0x000fe40007810000 */
[----:B------:R-:W-:Y:S01]  /*c700*/  ISETP.GT.AND P4, PT, R220, 0x1, PT ;  /* 0x00000001dc00780c */ /* 0x000fe20003f84270 */
[----:B------:R-:W-:Y:S01]  /*c710*/  MUFU.TANH R159, R159 ;  /* 0x0000009f009f7308 */ /* 0x000fe20000002400 */
[----:B------:R-:W-:-:S04]  /*c720*/  FMNMX.FTZ R14, R189, R14, !PT ;  /* 0x0000000ebd0e7209 */ /* 0x000fc80007810000 */
[----:B------:R-:W-:-:S03]  /*c730*/  FMNMX.FTZ R13, R192, R14, !PT ;  /* 0x0000000ec00d7209 */ /* 0x000fc60007810000 */
[----:B------:R-:W3:Y:S01]  /*c740*/  MUFU.TANH R163, R163 ;  /* 0x000000a300a37308 */ /* 0x000ee20000002400 */
[----:B------:R-:W-:Y:S02]  /*c750*/  FMNMX.FTZ R13, R155, R13, !PT ;  /* 0x0000000d9b0d7209 */ /* 0x000fe40007810000 */
[----:B--2---:R-:W-:Y:S02]  /*c760*/  FSEL R158, R158, -INF , P3 ;  /* 0xff8000009e9e7808 */ /* 0x004fe40001800000 */
[----:B------:R-:W-:Y:S02]  /*c770*/  FMNMX.FTZ R13, R196, R13, !PT ;  /* 0x0000000dc40d7209 */ /* 0x000fe40007810000 */
[----:B------:R-:W-:Y:S01]  /*c780*/  ISETP.GT.AND P3, PT, R220, 0x11, PT ;  /* 0x00000011dc00780c */ /* 0x000fe20003f64270 */
[----:B------:R-:W-:Y:S01]  /*c790*/  MUFU.TANH R166, R166 ;  /* 0x000000a600a67308 */ /* 0x000fe20000002400 */
[----:B------:R-:W-:-:S05]  /*c7a0*/  FMNMX.FTZ R13, R197, R13, !PT ;  /* 0x0000000dc50d7209 */ /* 0x000fca0007810000 */
[----:B------:R-:W2:Y:S02]  /*c7b0*/  SHFL.BFLY PT, R14, R13, 0x2, 0x1f ;  /* 0x0c401f000d0e7f89 */ /* 0x000ea400000e0000 */
[----:B------:R-:W4:Y:S01]  /*c7c0*/  MUFU.TANH R170, R170 ;  /* 0x000000aa00aa7308 */ /* 0x000f220000002400 */
[----:B---3--:R-:W-:Y:S02]  /*c7d0*/  FSEL R163, R163, -INF , P3 ;  /* 0xff800000a3a37808 */ /* 0x008fe40001800000 */
[----:B------:R-:W-:-:S05]  /*c7e0*/  ISETP.GT.AND P3, PT, R220, 0x20, PT ;  /* 0x00000020dc00780c */ /* 0x000fca0003f64270 */
[----:B------:R-:W-:Y:S08]  /*c7f0*/  MUFU.TANH R171, R171 ;  /* 0x000000ab00ab7308 */ /* 0x000ff00000002400 */
[----:B------:R-:W3:Y:S01]  /*c800*/  MUFU.TANH R175, R175 ;  /* 0x000000af00af7308 */ /* 0x000ee20000002400 */
[----:B----4-:R-:W-:Y:S02]  /*c810*/  FSEL R170, R170, -INF , P3 ;  /* 0xff800000aaaa7808 */ /* 0x010fe40001800000 */
[----:B------:R-:W-:-:S02]  /*c820*/  ISETP.GT.AND P3, PT, R220, 0x29, PT ;  /* 0x00000029dc00780c */ /* 0x000fc40003f64270 */
[----:B--2---:R-:W-:-:S03]  /*c830*/  FMNMX.FTZ R13, R13, R14, !PT ;  /* 0x0000000e0d0d7209 */ /* 0x004fc60007810000 */
[----:B------:R-:W-:Y:S02]  /*c840*/  MUFU.TANH R178, R178 ;  /* 0x000000b200b27308 */ /* 0x000fe40000002400 */
[----:B------:R-:W2:Y:S06]  /*c850*/  SHFL.BFLY PT, R14, R13, 0x1, 0x1f ;  /* 0x0c201f000d0e7f89 */ /* 0x000eac00000e0000 */
[----:B------:R-:W4:Y:S01]  /*c860*/  MUFU.TANH R182, R182 ;  /* 0x000000b600b67308 */ /* 0x000f220000002400 */
[----:B---3--:R-:W-:Y:S02]  /*c870*/  FSEL R175, R175, -INF , P3 ;  /* 0xff800000afaf7808 */ /* 0x008fe40001800000 */
[----:B------:R-:W-:-:S05]  /*c880*/  ISETP.GT.AND P3, PT, R220, 0x38, PT ;  /* 0x00000038dc00780c */ /* 0x000fca0003f64270 */
[----:B------:R-:W3:Y:S08]  /*c890*/  MUFU.TANH R183, R183 ;  /* 0x000000b700b77308 */ /* 0x000ef00000002400 */
[----:B------:R-:W-:Y:S01]  /*c8a0*/  MUFU.TANH R187, R187 ;  /* 0x000000bb00bb7308 */ /* 0x000fe20000002400 */
[----:B----4-:R-:W-:Y:S02]  /*c8b0*/  FSEL R182, R182, -INF , P3 ;  /* 0xff800000b6b67808 */ /* 0x010fe40001800000 */
[----:B--2---:R-:W-:Y:S01]  /*c8c0*/  FMNMX.FTZ R13, R13, R14, !PT ;  /* 0x0000000e0d0d7209 */ /* 0x004fe20007810000 */
[----:B------:R-:W-:Y:S01]  /*c8d0*/  IMAD.U32 R14, RZ, RZ, UR38 ;  /* 0x00000026ff0e7e24 */ /* 0x000fe2000f8e00ff */
[----:B------:R-:W-:-:S02]  /*c8e0*/  ISETP.GT.AND P3, PT, R220, 0x41, PT ;  /* 0x00000041dc00780c */ /* 0x000fc40003f64270 */
[C---:B------:R-:W-:Y:S01]  /*c8f0*/  FSETP.NEU.FTZ.AND P2, PT, R13.reuse, -INF , PT ;  /* 0xff8000000d00780b */ /* 0x040fe20003f5d000 */
[----:B------:R-:W-:Y:S03]  /*c900*/  MUFU.TANH R190, R190 ;  /* 0x000000be00be7308 */ /* 0x000fe60000002400 */
[----:B------:R-:W-:-:S05]  /*c910*/  FSEL R221, R13, RZ, P2 ;  /* 0x000000ff0ddd7208 */ /* 0x000fca0001000000 */
[----:B------:R-:W-:Y:S01]  /*c920*/  FADD.FTZ R221, -R221, R219 ;  /* 0x000000dbdddd7221 */ /* 0x000fe20000010100 */
[-C--:B------:R-:W-:Y:S01]  /*c930*/  FMUL.FTZ R219, R13, R14.reuse ;  /* 0x0000000e0ddb7220 */ /* 0x080fe20000410000 */
[----:B------:R-:W-:Y:S02]  /*c940*/  MUFU.TANH R194, R194 ;  /* 0x000000c200c27308 */ /* 0x000fe40000002400 */
[-C--:B------:R-:W-:Y:S02]  /*c950*/  FMUL.FTZ R221, R221, R14.reuse ;  /* 0x0000000edddd7220 */ /* 0x080fe40000410000 */
[----:B------:R-:W-:Y:S02]  /*c960*/  FSEL R219, R219, RZ, P2 ;  /* 0x000000ffdbdb7208 */ /* 0x000fe40001000000 */
[----:B------:R-:W-:Y:S02]  /*c970*/  ISETP.GT.AND P2, PT, R220, RZ, PT ;  /* 0x000000ffdc00720c */ /* 0x000fe40003f44270 */
[----:B------:R-:W2:Y:S01]  /*c980*/  MUFU.TANH R193, R193 ;  /* 0x000000c100c17308 */ /* 0x000ea20000002400 */
[-CC-:B------:R-:W-:Y:S01]  /*c990*/  FFMA.FTZ R153, R153, R14.reuse, -R219.reuse ;  /* 0x0000000e99997223 */ /* 0x180fe200000108db */
[----:B------:R-:W-:Y:S01]  /*c9a0*/  FSEL R154, R154, -INF , P2 ;  /* 0xff8000009a9a7808 */ /* 0x000fe20001000000 */
[-CC-:B------:R-:W-:Y:S01]  /*c9b0*/  FFMA.FTZ R152, R152, R14.reuse, -R219.reuse ;  /* 0x0000000e98987223 */ /* 0x180fe200000108db */
[----:B------:R-:W-:Y:S01]  /*c9c0*/  ISETP.GT.AND P2, PT, R220, 0x9, PT ;  /* 0x00000009dc00780c */ /* 0x000fe20003f44270 */
[-CC-:B------:R-:W-:Y:S01]  /*c9d0*/  FFMA.FTZ R156, R156, R14.reuse, -R219.reuse ;  /* 0x0000000e9c9c7223 */ /* 0x180fe200000108db */
[-CC-:B------:R-:W-:Y:S01]  /*c9e0*/  FFMA.FTZ R157, R157, R14.reuse, -R219.reuse ;  /* 0x0000000e9d9d7223 */ /* 0x180fe200000108db */
        /* <DEDUP_REMOVED lines=25> */
[-CC-:B------:R-:W-:Y:S01]  /*cb80*/  FFMA.FTZ R155, R155, R14.reuse, -R219.reuse ;  /* 0x0000000e9b9b7223 */ /* 0x180fe200000108db */
[-CC-:B------:R-:W-:Y:S01]  /*cb90*/  FFMA.FTZ R196, R196, R14.reuse, -R219.reuse ;  /* 0x0000000ec4c47223 */ /* 0x180fe200000108db */
[----:B------:R-:W-:Y:S01]  /*cba0*/  FFMA.FTZ R197, R197, R14, -R219 ;  /* 0x0000000ec5c57223 */ /* 0x000fe200000108db */
[----:B---3--:R-:W-:Y:S01]  /*cbb0*/  FSEL R183, R183, -INF , P2 ;  /* 0xff800000b7b77808 */ /* 0x008fe20001000000 */
[----:B------:R3:W-:Y:S01]  /*cbc0*/  MUFU.EX2 R219, R153 ;  /* 0x0000009900db7308 */ /* 0x0007e20000000800 */
[----:B------:R-:W-:-:S02]  /*cbd0*/  ISETP.GT.AND P2, PT, R220, 0x48, PT ;  /* 0x00000048dc00780c */ /* 0x000fc40003f44270 */
[----:B--2---:R-:W-:Y:S02]  /*cbe0*/  FSEL R193, R193, -INF , P4 ;  /* 0xff800000c1c17808 */ /* 0x004fe40002000000 */
[----:B------:R-:W-:-:S03]  /*cbf0*/  ISETP.GT.AND P4, PT, R220, 0x10, PT ;  /* 0x00000010dc00780c */ /* 0x000fc60003f84270 */
[----:B------:R-:W2:Y:S01]  /*cc00*/  MUFU.TANH R162, R162 ;  /* 0x000000a200a27308 */ /* 0x000ea20000002400 */
[----:B---3--:R-:W-:Y:S02]  /*cc10*/  FSEL R153, R187, -INF , P3 ;  /* 0xff800000bb997808 */ /* 0x008fe40001800000 */
[----:B------:R-:W-:Y:S02]  /*cc20*/  ISETP.GT.AND P3, PT, R220, 0x50, PT ;  /* 0x00000050dc00780c */ /* 0x000fe40003f64270 */
[----:B------:R-:W-:Y:S02]  /*cc30*/  FSEL R187, R190, -INF , P2 ;  /* 0xff800000bebb7808 */ /* 0x000fe40001000000 */
[----:B------:R-:W-:Y:S01]  /*cc40*/  FSEL R190, R194, -INF , P3 ;  /* 0xff800000c2be7808 */ /* 0x000fe20001800000 */
[----:B------:R-:W3:Y:S01]  /*cc50*/  MUFU.TANH R167, R167 ;  /* 0x000000a700a77308 */ /* 0x000ee20000002400 */
[----:B------:R-:W-:Y:S02]  /*cc60*/  FMNMX.FTZ R194, R154, R218, !PT ;  /* 0x000000da9ac27209 */ /* 0x000fe40007810000 */
[----:B------:R-:W-:-:S02]  /*cc70*/  ISETP.GT.AND P2, PT, R220, 0x51, PT ;  /* 0x00000051dc00780c */ /* 0x000fc40003f44270 */
[----:B------:R-:W-:Y:S02]  /*cc80*/  FMNMX.FTZ R194, R193, R194, !PT ;  /* 0x000000c2c1c27209 */ /* 0x000fe40007810000 */
[----:B------:R-:W-:Y:S01]  /*cc90*/  ISETP.GT.AND P3, PT, R220, 0x59, PT ;  /* 0x00000059dc00780c */ /* 0x000fe20003f64270 */
[----:B------:R-:W4:Y:S01]  /*cca0*/  MUFU.TANH R174, R174 ;  /* 0x000000ae00ae7308 */ /* 0x000f220000002400 */
[----:B------:R-:W-:Y:S02]  /*ccb0*/  FMNMX.FTZ R194, R158, R194, !PT ;  /* 0x000000c29ec27209 */ /* 0x000fe40007810000 */
[----:B--2---:R-:W-:Y:S02]  /*ccc0*/  FSEL R162, R162, -INF , P4 ;  /* 0xff800000a2a27808 */ /* 0x004fe40002000000 */
[----:B------:R-:W-:Y:S02]  /*ccd0*/  FMNMX.FTZ R194, R159, R194, !PT ;  /* 0x000000c29fc27209 */ /* 0x000fe40007810000 */
[----:B------:R-:W-:Y:S01]  /*cce0*/  ISETP.GT.AND P4, PT, R220, 0x19, PT ;  /* 0x00000019dc00780c */ /* 0x000fe20003f84270 */
[----:B------:R-:W2:Y:S01]  /*ccf0*/  MUFU.TANH R179, R179 ;  /* 0x000000b300b37308 */ /* 0x000ea20000002400 */
[----:B------:R-:W-:-:S02]  /*cd00*/  FMNMX.FTZ R194, R162, R194, !PT ;  /* 0x000000c2a2c27209 */ /* 0x000fc40007810000 */
[----:B---3--:R-:W-:Y:S02]  /*cd10*/  FSEL R167, R167, -INF , P4 ;  /* 0xff800000a7a77808 */ /* 0x008fe40002000000 */
[----:B------:R-:W-:Y:S02]  /*cd20*/  FMNMX.FTZ R194, R163, R194, !PT ;  /* 0x000000c2a3c27209 */ /* 0x000fe40007810000 */
[----:B------:R-:W-:Y:S01]  /*cd30*/  ISETP.GT.AND P4, PT, R220, 0x28, PT ;  /* 0x00000028dc00780c */ /* 0x000fe20003f84270 */
[----:B------:R-:W3:Y:S01]  /*cd40*/  MUFU.EX2 R221, R221 ;  /* 0x000000dd00dd7308 */ /* 0x000ee20000000800 */
[----:B------:R-:W-:Y:S02]  /*cd50*/  FMNMX.FTZ R194, R166, R194, !PT ;  /* 0x000000c2a6c27209 */ /* 0x000fe40007810000 */
[----:B----4-:R-:W-:Y:S02]  /*cd60*/  FSEL R174, R174, -INF , P4 ;  /* 0xff800000aeae7808 */ /* 0x010fe40002000000 */
[----:B------:R-:W-:-:S02]  /*cd70*/  FMNMX.FTZ R194, R167, R194, !PT ;  /* 0x000000c2a7c27209 */ /* 0x000fc40007810000 */
[----:B------:R-:W-:Y:S01]  /*cd80*/  ISETP.GT.AND P4, PT, R220, 0x31, PT ;  /* 0x00000031dc00780c */ /* 0x000fe20003f84270 */
[----:B------:R-:W4:Y:S01]  /*cd90*/  MUFU.EX2 R152, R152 ;  /* 0x0000009800987308 */ /* 0x000f220000000800 */
[----:B------:R-:W-:Y:S02]  /*cda0*/  FMNMX.FTZ R194, R170, R194, !PT ;  /* 0x000000c2aac27209 */ /* 0x000fe40007810000 */
[----:B--2---:R-:W-:Y:S02]  /*cdb0*/  FSEL R179, R179, -INF , P4 ;  /* 0xff800000b3b37808 */ /* 0x004fe40002000000 */
[----:B------:R-:W-:Y:S02]  /*cdc0*/  FMNMX.FTZ R194, R171, R194, !PT ;  /* 0x000000c2abc27209 */ /* 0x000fe40007810000 */
[----:B------:R-:W-:Y:S01]  /*cdd0*/  ISETP.GT.AND P4, PT, R220, 0x40, PT ;  /* 0x00000040dc00780c */ /* 0x000fe20003f84270 */
[----:B------:R-:W2:Y:S01]  /*cde0*/  MUFU.TANH R186, R186 ;  /* 0x000000ba00ba7308 */ /* 0x000ea20000002400 */
[----:B------:R-:W-:Y:S01]  /*cdf0*/  FMNMX.FTZ R194, R174, R194, !PT ;  /* 0x000000c2aec27209 */ /* 0x000fe20007810000 */
[-C--:B---3--:R-:W-:Y:S01]  /*ce00*/  FMUL.FTZ R24, R24, R221.reuse ;  /* 0x000000dd18187220 */ /* 0x088fe20000410000 */
[-C--:B------:R-:W-:Y:S01]  /*ce10*/  FMUL.FTZ R25, R25, R221.reuse ;  /* 0x000000dd19197220 */ /* 0x080fe20000410000 */
[-C--:B------:R-:W-:Y:S01]  /*ce20*/  FMUL.FTZ R28, R28, R221.reuse ;  /* 0x000000dd1c1c7220 */ /* 0x080fe20000410000 */
[----:B------:R-:W-:Y:S01]  /*ce30*/  FMNMX.FTZ R194, R175, R194, !PT ;  /* 0x000000c2afc27209 */ /* 0x000fe20007810000 */
[-C--:B------:R-:W-:Y:S01]  /*ce40*/  FMUL.FTZ R29, R29, R221.reuse ;  /* 0x000000dd1d1d7220 */ /* 0x080fe20000410000 */
[----:B------:R-:W-:Y:S01]  /*ce50*/  FMUL.FTZ R32, R32, R221 ;  /* 0x000000dd20207220 */ /* 0x000fe20000410000 */
[----:B------:R-:W3:Y:S01]  /*ce60*/  MUFU.TANH R191, R191 ;  /* 0x000000bf00bf7308 */ /* 0x000ee20000002400 */
[----:B------:R-:W-:Y:S01]  /*ce70*/  FMNMX.FTZ R194, R178, R194, !PT ;  /* 0x000000c2b2c27209 */ /* 0x000fe20007810000 */
[----:B----4-:R-:W-:Y:S01]  /*ce80*/  FFMA.FTZ R3, R221, R3, R152 ;  /* 0x00000003dd037223 */ /* 0x010fe20000010098 */
[----:B------:R-:W-:Y:S01]  /*ce90*/  F2FP.F16.F32.PACK_AB R152, R219, R152 ;  /* 0x00000098db98723e */ /* 0x000fe200000000ff */
[-C--:B------:R-:W-:Y:S01]  /*cea0*/  FMUL.FTZ R33, R33, R221.reuse ;  /* 0x000000dd21217220 */ /* 0x080fe20000410000 */
[----:B------:R-:W-:Y:S01]  /*ceb0*/  FMNMX.FTZ R194, R179, R194, !PT ;  /* 0x000000c2b3c27209 */ /* 0x000fe20007810000 */
[----:B------:R-:W-:Y:S01]  /*cec0*/  FADD.FTZ R3, R219, R3 ;  /* 0x00000003db037221 */ /* 0x000fe20000010000 */
[-C--:B------:R-:W-:Y:S01]  /*ced0*/  FMUL.FTZ R36, R36, R221.reuse ;  /* 0x000000dd24247220 */ /* 0x080fe20000410000 */
[----:B------:R-:W4:Y:S01]  /*cee0*/  MUFU.TANH R195, R195 ;  /* 0x000000c300c37308 */ /* 0x000f220000002400 */
[----:B------:R-:W-:Y:S01]  /*cef0*/  FMNMX.FTZ R194, R182, R194, !PT ;  /* 0x000000c2b6c27209 */ /* 0x000fe20007810000 */
[-C--:B------:R-:W-:Y:S01]  /*cf00*/  FMUL.FTZ R37, R37, R221.reuse ;  /* 0x000000dd25257220 */ /* 0x080fe20000410000 */
[----:B--2---:R-:W-:Y:S01]  /*cf10*/  FSEL R186, R186, -INF , P4 ;  /* 0xff800000baba7808 */ /* 0x004fe20002000000 */
[-C--:B------:R-:W-:Y:S01]  /*cf20*/  FMUL.FTZ R40, R40, R221.reuse ;  /* 0x000000dd28287220 */ /* 0x080fe20000410000 */
[----:B------:R-:W-:Y:S01]  /*cf30*/  FMNMX.FTZ R219, R183, R194, !PT ;  /* 0x000000c2b7db7209 */ /* 0x000fe20007810000 */
[----:B------:R-:W-:Y:S01]  /*cf40*/  FMUL.FTZ R41, R41, R221 ;  /* 0x000000dd29297220 */ /* 0x000fe20000410000 */
[----:B------:R-:W-:Y:S01]  /*cf50*/  ISETP.GT.AND P4, PT, R220, 0x49, PT ;  /* 0x00000049dc00780c */ /* 0x000fe20003f84270 */
[----:B------:R2:W5:Y:S01]  /*cf60*/  MUFU.TANH R194, R198 ;  /* 0x000000c600c27308 */ /* 0x0005620000002400 */
[----:B------:R-:W-:Y:S01]  /*cf70*/  FMNMX.FTZ R219, R186, R219, !PT ;  /* 0x000000dbbadb7209 */ /* 0x000fe20007810000 */
[-C--:B------:R-:W-:Y:S01]  /*cf80*/  FMUL.FTZ R44, R44, R221.reuse ;  /* 0x000000dd2c2c7220 */ /* 0x080fe20000410000 */
[----:B---3--:R-:W-:Y:S01]  /*cf90*/  FSEL R191, R191, -INF , P4 ;  /* 0xff800000bfbf7808 */ /* 0x008fe20002000000 */
[----:B------:R-:W-:Y:S01]  /*cfa0*/  FMUL.FTZ R45, R45, R221 ;  /* 0x000000dd2d2d7220 */ /* 0x000fe20000410000 */
[----:B------:R-:W-:Y:S01]  /*cfb0*/  FMNMX.FTZ R219, R153, R219, !PT ;  /* 0x000000db99db7209 */ /* 0x000fe20007810000 */
[-C--:B------:R-:W-:Y:S01]  /*cfc0*/  FMUL.FTZ R48, R48, R221.reuse ;  /* 0x000000dd30307220 */ /* 0x080fe20000410000 */
[----:B------:R-:W-:Y:S01]  /*cfd0*/  ISETP.GT.AND P4, PT, R220, 0x58, PT ;  /* 0x00000058dc00780c */ /* 0x000fe20003f84270 */
[----:B------:R-:W-:Y:S01]  /*cfe0*/  FMUL.FTZ R49, R49, R221 ;  /* 0x000000dd31317220 */ /* 0x000fe20000410000 */
[----:B--2---:R-:W-:Y:S01]  /*cff0*/  FMUL.FTZ R198, R199, UR42 ;  /* 0x0000002ac7c67c20 */ /* 0x004fe20008410000 */
[----:B------:R-:W-:Y:S01]  /*d000*/  FMNMX.FTZ R199, R187, R219, !PT ;  /* 0x000000dbbbc77209 */ /* 0x000fe20007810000 */
[-C--:B------:R-:W-:Y:S01]  /*d010*/  FMUL.FTZ R52, R52, R221.reuse ;  /* 0x000000dd34347220 */ /* 0x080fe20000410000 */
[----:B----4-:R-:W-:Y:S01]  /*d020*/  FSEL R195, R195, -INF , P2 ;  /* 0xff800000c3c37808 */ /* 0x010fe20001000000 */
[----:B------:R-:W-:Y:S01]  /*d030*/  FMUL.FTZ R53, R53, R221 ;  /* 0x000000dd35357220 */ /* 0x000fe20000410000 */
[----:B------:R-:W-:Y:S01]  /*d040*/  FMNMX.FTZ R199, R191, R199, !PT ;  /* 0x000000c7bfc77209 */ /* 0x000fe20007810000 */
[----:B------:R-:W2:Y:S01]  /*d050*/  MUFU.TANH R198, R198 ;  /* 0x000000c600c67308 */ /* 0x000ea20000002400 */
[-C--:B------:R-:W-:Y:S01]  /*d060*/  FMUL.FTZ R56, R56, R221.reuse ;  /* 0x000000dd38387220 */ /* 0x080fe20000410000 */
[----:B-----5:R-:W-:Y:S01]  /*d070*/  FSEL R194, R194, -INF , P4 ;  /* 0xff800000c2c27808 */ /* 0x020fe20002000000 */
[----:B------:R-:W-:Y:S01]  /*d080*/  FMUL.FTZ R57, R57, R221 ;  /* 0x000000dd39397220 */ /* 0x000fe20000410000 */
[----:B------:R-:W-:Y:S01]  /*d090*/  FMNMX.FTZ R199, R190, R199, !PT ;  /* 0x000000c7bec77209 */ /* 0x000fe20007810000 */
[-C--:B------:R-:W-:Y:S01]  /*d0a0*/  FMUL.FTZ R60, R60, R221.reuse ;  /* 0x000000dd3c3c7220 */ /* 0x080fe20000410000 */
[-C--:B------:R-:W-:Y:S01]  /*d0b0*/  FMUL.FTZ R61, R61, R221.reuse ;  /* 0x000000dd3d3d7220 */ /* 0x080fe20000410000 */
        /* <DEDUP_REMOVED lines=8> */
[-C--:B------:R-:W-:Y:S01]  /*d140*/  FMUL.FTZ R76, R76, R221.reuse ;  /* 0x000000dd4c4c7220 */ /* 0x080fe20000410000 */
[-C--:B------:R-:W-:Y:S01]  /*d150*/  FMUL.FTZ R77, R77, R221.reuse ;  /* 0x000000dd4d4d7220 */ /* 0x080fe20000410000 */
[----:B--2---:R-:W-:Y:S01]  /*d160*/  FSEL R198, R198, -INF , P3 ;  /* 0xff800000c6c67808 */ /* 0x004fe20001800000 */
        /* <DEDUP_REMOVED lines=8> */
[----:B------:R-:W2:Y:S01]  /*d1f0*/  SHFL.BFLY PT, R219, R220, 0x2, 0x1f ;  /* 0x0c401f00dcdb7f89 */ /* 0x000ea200000e0000 */
        /* <DEDUP_REMOVED lines=23> */
[----:B--2---:R-:W-:Y:S01]  /*d370*/  FMNMX.FTZ R220, R220, R219, !PT ;  /* 0x000000dbdcdc7209 */ /* 0x004fe20007810000 */
[-C--:B------:R-:W-:Y:S01]  /*d380*/  FMUL.FTZ R140, R140, R221.reuse ;  /* 0x000000dd8c8c7220 */ /* 0x080fe20000410000 */
[-C--:B------:R-:W-:Y:S01]  /*d390*/  FMUL.FTZ R141, R141, R221.reuse ;  /* 0x000000dd8d8d7220 */ /* 0x080fe20000410000 */
[-C--:B------:R-:W-:Y:S01]  /*d3a0*/  FMUL.FTZ R144, R144, R221.reuse ;  /* 0x000000dd90907220 */ /* 0x080fe20000410000 */
[-C--:B------:R-:W-:Y:S01]  /*d3b0*/  FMUL.FTZ R145, R145, R221.reuse ;  /* 0x000000dd91917220 */ /* 0x080fe20000410000 */
[-C--:B------:R-:W-:Y:S01]  /*d3c0*/  FMUL.FTZ R148, R148, R221.reuse ;  /* 0x000000dd94947220 */ /* 0x080fe20000410000 */
[----:B------:R-:W-:Y:S01]  /*d3d0*/  FMUL.FTZ R149, R149, R221 ;  /* 0x000000dd95957220 */ /* 0x000fe20000410000 */
[----:B------:R2:W-:Y:S01]  /*d3e0*/  MUFU.EX2 R219, R177 ;  /* 0x000000b100db7308 */ /* 0x0005e20000000800 */
[----:B------:R-:W3:Y:S07]  /*d3f0*/  SHFL.BFLY PT, R221, R220, 0x1, 0x1f ;  /* 0x0c201f00dcdd7f89 */ /* 0x000eee00000e0000 */
[----:B------:R-:W4:Y:S01]  /*d400*/  MUFU.EX2 R199, R156 ;  /* 0x0000009c00c77308 */ /* 0x000f220000000800 */
[----:B--2---:R-:W2:Y:S07]  /*d410*/  S2R R177, SR_TID.X ;  /* 0x0000000000b17919 */ /* 0x004eae0000002100 */
[----:B------:R-:W5:Y:S08]  /*d420*/  MUFU.EX2 R157, R157 ;  /* 0x0000009d009d7308 */ /* 0x000f700000000800 */
[----:B------:R-:W0:Y:S01]  /*d430*/  MUFU.EX2 R156, R160 ;  /* 0x000000a0009c7308 */ /* 0x000e220000000800 */
[----:B----4-:R-:W-:-:S07]  /*d440*/  FADD.FTZ R3, R199, R3 ;  /* 0x00000003c7037221 */ /* 0x010fce0000010000 */
[----:B------:R-:W-:Y:S01]  /*d450*/  MUFU.EX2 R160, R168 ;  /* 0x000000a800a07308 */ /* 0x000fe20000000800 */
[----:B-----5:R-:W-:-:S07]  /*d460*/  FADD.FTZ R3, R157, R3 ;  /* 0x000000039d037221 */ /* 0x020fce0000010000 */
[----:B------:R3:W-:Y:S01]  /*d470*/  MUFU.EX2 R168, R176 ;  /* 0x000000b000a87308 */ /* 0x0007e20000000800 */
[----:B0-----:R-:W-:Y:S01]  /*d480*/  FADD.FTZ R3, R156, R3 ;  /* 0x000000039c037221 */ /* 0x001fe20000010000 */
[----:B--2---:R-:W-:-:S04]  /*d490*/  SHF.R.U32.HI R177, RZ, 0x7, R177 ;  /* 0x00000007ffb17819 */ /* 0x004fc800000116b1 */
[----:B------:R-:W-:Y:S02]  /*d4a0*/  IADD3 R177, -R177, 0xb, RZ ;  /* 0x0000000bb1b17810 */ /* 0x000fe40007ffe1ff */
[----:B------:R-:W0:Y:S01]  /*d4b0*/  MUFU.EX2 R161, R161 ;  /* 0x000000a100a17308 */ /* 0x000e220000000800 */
[----:B---3--:R-:W-:-:S04]  /*d4c0*/  FMNMX.FTZ R176, R220, R221, !PT ;  /* 0x000000dddcb07209 */ /* 0x008fc80007810000 */
[C---:B------:R-:W-:Y:S01]  /*d4d0*/  FSETP.NEU.FTZ.AND P2, PT, R176.reuse, -INF , PT ;  /* 0xff800000b000780b */ /* 0x040fe20003f5d000 */
[----:B------:R-:W-:Y:S02]  /*d4e0*/  FMUL.FTZ R221, R176, R14 ;  /* 0x0000000eb0dd7220 */ /* 0x000fe40000410000 */
[----:B------:R-:W2:Y:S03]  /*d4f0*/  MUFU.EX2 R164, R164 ;  /* 0x000000a400a47308 */ /* 0x000ea60000000800 */
[----:B------:R-:W-:-:S05]  /*d500*/  FSEL R221, R221, RZ, P2 ;  /* 0x000000ffdddd7208 */ /* 0x000fca0001000000 */
[----:B------:R-:W3:Y:S01]  /*d510*/  MUFU.EX2 R165, R165 ;  /* 0x000000a500a57308 */ /* 0x000ee20000000800 */
[-CC-:B------:R-:W-:Y:S01]  /*d520*/  FFMA.FTZ R154, R154, R14.reuse, -R221.reuse ;  /* 0x0000000e9a9a7223 */ /* 0x180fe200000108dd */
[-CC-:B------:R-:W-:Y:S01]  /*d530*/  FFMA.FTZ R220, R170, R14.reuse, -R221.reuse ;  /* 0x0000000eaadc7223 */ /* 0x180fe200000108dd */
[-C--:B------:R-:W-:Y:S01]  /*d540*/  FFMA.FTZ R170, R174, R14.reuse, -R221 ;  /* 0x0000000eaeaa7223 */ /* 0x080fe200000108dd */
[----:B0-----:R-:W-:Y:S01]  /*d550*/  FADD.FTZ R3, R161, R3 ;  /* 0x00000003a1037221 */ /* 0x001fe20000010000 */
[-CC-:B------:R-:W-:Y:S01]  /*d560*/  FFMA.FTZ R193, R193, R14.reuse, -R221.reuse ;  /* 0x0000000ec1c17223 */ /* 0x180fe200000108dd */
[-CC-:B------:R-:W-:Y:S01]  /*d570*/  FFMA.FTZ R158, R158, R14.reuse, -R221.reuse ;  /* 0x0000000e9e9e7223 */ /* 0x180fe200000108dd */
[-C--:B------:R-:W-:Y:S01]  /*d580*/  FFMA.FTZ R159, R159, R14.reuse, -R221 ;  /* 0x0000000e9f9f7223 */ /* 0x080fe200000108dd */
[----:B------:R-:W-:Y:S01]  /*d590*/  MUFU.EX2 R174, R197 ;  /* 0x000000c500ae7308 */ /* 0x000fe20000000800 */
[----:B--2---:R-:W-:Y:S01]  /*d5a0*/  FADD.FTZ R3, R164, R3 ;  /* 0x00000003a4037221 */ /* 0x004fe20000010000 */
[-CC-:B------:R-:W-:Y:S01]  /*d5b0*/  FFMA.FTZ R162, R162, R14.reuse, -R221.reuse ;  /* 0x0000000ea2a27223 */ /* 0x180fe200000108dd */
[-CC-:B------:R-:W-:Y:S01]  /*d5c0*/  FFMA.FTZ R163, R163, R14.reuse, -R221.reuse ;  /* 0x0000000ea3a37223 */ /* 0x180fe200000108dd */
[-CC-:B------:R-:W-:Y:S01]  /*d5d0*/  FFMA.FTZ R166, R166, R14.reuse, -R221.reuse ;  /* 0x0000000ea6a67223 */ /* 0x180fe200000108dd */
[-CC-:B------:R-:W-:Y:S01]  /*d5e0*/  FFMA.FTZ R167, R167, R14.reuse, -R221.reuse ;  /* 0x0000000ea7a77223 */ /* 0x180fe200000108dd */
[-CC-:B------:R-:W-:Y:S01]  /*d5f0*/  FFMA.FTZ R171, R171, R14.reuse, -R221.reuse ;  /* 0x0000000eabab7223 */ /* 0x180fe200000108dd */
[-C--:B------:R-:W-:Y:S01]  /*d600*/  FFMA.FTZ R175, R175, R14.reuse, -R221 ;  /* 0x0000000eafaf7223 */ /* 0x080fe200000108dd */
[----:B------:R-:W0:Y:S01]  /*d610*/  MUFU.EX2 R169, R169 ;  /* 0x000000a900a97308 */ /* 0x000e220000000800 */
[----:B---3--:R-:W-:Y:S01]  /*d620*/  FADD.FTZ R3, R165, R3 ;  /* 0x00000003a5037221 */ /* 0x008fe20000010000 */
[-CC-:B------:R-:W-:Y:S01]  /*d630*/  FFMA.FTZ R178, R178, R14.reuse, -R221.reuse ;  /* 0x0000000eb2b27223 */ /* 0x180fe200000108dd */
[-CC-:B------:R-:W-:Y:S01]  /*d640*/  FFMA.FTZ R179, R179, R14.reuse, -R221.reuse ;  /* 0x0000000eb3b37223 */ /* 0x180fe200000108dd */
[-C--:B------:R-:W-:Y:S01]  /*d650*/  FFMA.FTZ R182, R182, R14.reuse, -R221 ;  /* 0x0000000eb6b67223 */ /* 0x080fe200000108dd */
[----:B------:R-:W-:Y:S01]  /*d660*/  FADD.FTZ R3, R160, R3 ;  /* 0x00000003a0037221 */ /* 0x000fe20000010000 */
[-CC-:B------:R-:W-:Y:S01]  /*d670*/  FFMA.FTZ R183, R183, R14.reuse, -R221.reuse ;  /* 0x0000000eb7b77223 */ /* 0x180fe200000108dd */
        /* <DEDUP_REMOVED lines=8> */
[----:B------:R-:W-:Y:S01]  /*d700*/  FFMA.FTZ R198, R198, R14, -R221 ;  /* 0x0000000ec6c67223 */ /* 0x000fe200000108dd */
[----:B------:R-:W3:Y:S01]  /*d710*/  MUFU.EX2 R172, R172 ;  /* 0x000000ac00ac7308 */ /* 0x000ee20000000800 */
[----:B--2---:R-:W-:Y:S01]  /*d720*/  F2FP.F16.F32.PACK_AB R154, R157, R199 ;  /* 0x000000c79d9a723e */ /* 0x004fe200000000ff */
[----:B------:R-:W-:-:S02]  /*d730*/  @!P1 VIADD R157, R21, 0x22840 ;  /* 0x00022840159d9836 */ /* 0x000fc40000000000 */
[----:B0-----:R-:W-:Y:S01]  /*d740*/  FADD.FTZ R3, R169, R3 ;  /* 0x00000003a9037221 */ /* 0x001fe20000010000 */
[----:B------:R-:W-:Y:S02]  /*d750*/  F2FP.F16.F32.PACK_AB R156, R161, R156 ;  /* 0x0000009ca19c723e */ /* 0x000fe400000000ff */
[----:B------:R-:W-:Y:S02]  /*d760*/  F2FP.F16.F32.PACK_AB R160, R169, R160 ;  /* 0x000000a0a9a0723e */ /* 0x000fe400000000ff */
[----:B------:R-:W-:Y:S01]  /*d770*/  @!P1 PRMT R157, RZ, 0x654, R157 ;  /* 0x00000654ff9d9816 */ /* 0x000fe2000000009d */
[----:B------:R-:W0:Y:S01]  /*d780*/  MUFU.EX2 R173, R173 ;  /* 0x000000ad00ad7308 */ /* 0x000e220000000800 */
[----:B------:R2:W-:Y:S06]  /*d790*/  BAR.ARV R177, 0x100 ;  /* 0x000400b10000751d */ /* 0x0005ec0000002000 */
[----:B------:R4:W-:Y:S01]  /*d7a0*/  @!P1 SYNCS.ARRIVE.TRANS64.RED.A1T0 RZ, [R157+URZ], RZ ;  /* 0x000000ff9dff99a7 */ /* 0x0009e2000810043f */
[----:B------:R-:W5:Y:S01]  /*d7b0*/  MUFU.EX2 R180, R180 ;  /* 0x000000b400b47308 */ /* 0x000f620000000800 */
[----:B---3--:R-:W-:Y:S01]  /*d7c0*/  FADD.FTZ R3, R172, R3 ;  /* 0x00000003ac037221 */ /* 0x008fe20000010000 */
[----:B----4-:R-:W-:-:S06]  /*d7d0*/  FSEL R157, R176, RZ, P2 ;  /* 0x000000ffb09d7208 */ /* 0x010fcc0001000000 */
[----:B------:R-:W3:Y:S01]  /*d7e0*/  MUFU.EX2 R181, R181 ;  /* 0x000000b500b57308 */ /* 0x000ee20000000800 */
[----:B0-----:R-:W-:Y:S01]  /*d7f0*/  FADD.FTZ R3, R173, R3 ;  /* 0x00000003ad037221 */ /* 0x001fe20000010000 */
[----:B------:R-:W-:-:S03]  /*d800*/  FADD.FTZ R157, -R157, R218 ;  /* 0x000000da9d9d7221 */ /* 0x000fc60000010100 */
[----:B------:R-:W-:Y:S01]  /*d810*/  FADD.FTZ R3, R168, R3 ;  /* 0x00000003a8037221 */ /* 0x000fe20000010000 */
[----:B------:R-:W-:Y:S02]  /*d820*/  FMUL.FTZ R157, R157, R14 ;  /* 0x0000000e9d9d7220 */ /* 0x000fe40000410000 */
[----:B------:R-:W0:Y:S01]  /*d830*/  MUFU.EX2 R184, R184 ;  /* 0x000000b800b87308 */ /* 0x000e220000000800 */
[----:B------:R-:W-:-:S04]  /*d840*/  FADD.FTZ R3, R219, R3 ;  /* 0x00000003db037221 */ /* 0x000fc80000010000 */
[----:B-----5:R-:W-:-:S03]  /*d850*/  FADD.FTZ R3, R180, R3 ;  /* 0x00000003b4037221 */ /* 0x020fc60000010000 */
[----:B------:R-:W4:Y:S01]  /*d860*/  MUFU.EX2 R218, R157 ;  /* 0x0000009d00da7308 */ /* 0x000f220000000800 */
[----:B---3--:R-:W-:-:S07]  /*d870*/  FADD.FTZ R3, R181, R3 ;  /* 0x00000003b5037221 */ /* 0x008fce0000010000 */
[----:B------:R-:W3:Y:S01]  /*d880*/  MUFU.EX2 R193, R193 ;  /* 0x000000c100c17308 */ /* 0x000ee20000000800 */
[----:B0-----:R-:W-:-:S07]  /*d890*/  FADD.FTZ R3, R184, R3 ;  /* 0x00000003b8037221 */ /* 0x001fce0000010000 */
[----:B------:R-:W0:Y:S01]  /*d8a0*/  MUFU.EX2 R185, R185 ;  /* 0x000000b900b97308 */ /* 0x000e220000000800 */
[----:B----4-:R-:W-:Y:S01]  /*d8b0*/  FFMA.FTZ R0, R218, R0, R197 ;  /* 0x00000000da007223 */ /* 0x010fe200000100c5 */
        /* <DEDUP_REMOVED lines=16> */
[----:B----4-:R-:W-:Y:S01]  /*d9c0*/  F2FP.F16.F32.PACK_AB R158, R165, R164 ;  /* 0x000000a4a59e723e */ /* 0x010fe200000000ff */
[----:B------:R-:W-:Y:S01]  /*d9d0*/  FMUL.FTZ R50, R50, R218 ;  /* 0x000000da32327220 */ /* 0x000fe20000410000 */
[----:B------:R-:W-:Y:S01]  /*d9e0*/  F2FP.F16.F32.PACK_AB R164, R219, R168 ;  /* 0x000000a8dba4723e */ /* 0x000fe200000000ff */
[----:B------:R-:W-:Y:S01]  /*d9f0*/  FMUL.FTZ R51, R51, R218 ;  /* 0x000000da33337220 */ /* 0x000fe20000410000 */
[----:B------:R-:W-:Y:S01]  /*da00*/  F2FP.F16.F32.PACK_AB R168, R185, R184 ;  /* 0x000000b8b9a8723e */ /* 0x000fe200000000ff */
[-C--:B------:R-:W-:Y:S01]  /*da10*/  FMUL.FTZ R54, R54, R218.reuse ;  /* 0x000000da36367220 */ /* 0x080fe20000410000 */
[----:B------:R-:W0:Y:S01]  /*da20*/  MUFU.EX2 R159, R159 ;  /* 0x0000009f009f7308 */ /* 0x000e220000000800 */
[----:B-----5:R-:W-:Y:S01]  /*da30*/  FADD.FTZ R0, R221, R0 ;  /* 0x00000000dd007221 */ /* 0x020fe20000010000 */
        /* <DEDUP_REMOVED lines=10> */
[-C--:B------:R-:W-:Y:S01]  /*dae0*/  FMUL.FTZ R71, R71, R218.reuse ;  /* 0x000000da47477220 */ /* 0x080fe20000410000 */
[-C--:B------:R-:W-:Y:S01]  /*daf0*/  FMUL.FTZ R74, R74, R218.reuse ;  /* 0x000000da4a4a7220 */ /* 0x080fe20000410000 */
[-C--:B------:R-:W-:Y:S01]  /*db00*/  FMUL.FTZ R75, R75, R218.reuse ;  /* 0x000000da4b4b7220 */ /* 0x080fe20000410000 */
[-C--:B------:R-:W-:Y:S01]  /*db10*/  FMUL.FTZ R78, R78, R218.reuse ;  /* 0x000000da4e4e7220 */ /* 0x080fe20000410000 */
[----:B------:R3:W5:Y:S01]  /*db20*/  MUFU.EX2 R226, R162 ;  /* 0x000000a200e27308 */ /* 0x0007620000000800 */
        /* <DEDUP_REMOVED lines=8> */
[----:B----4-:R-:W-:Y:S01]  /*dbb0*/  FADD.FTZ R3, R189, R3 ;  /* 0x00000003bd037221 */ /* 0x010fe20000010000 */
[----:B---3--:R-:W-:Y:S01]  /*dbc0*/  F2FP.F16.F32.PACK_AB R162, R173, R172 ;  /* 0x000000acada2723e */ /* 0x008fe200000000ff */
[-C--:B------:R-:W-:Y:S01]  /*dbd0*/  FMUL.FTZ R91, R91, R218.reuse ;  /* 0x000000da5b5b7220 */ /* 0x080fe20000410000 */
[-C--:B------:R-:W-:Y:S01]  /*dbe0*/  FMUL.FTZ R94, R94, R218.reuse ;  /* 0x000000da5e5e7220 */ /* 0x080fe20000410000 */
[-C--:B------:R-:W-:Y:S01]  /*dbf0*/  FMUL.FTZ R95, R95, R218.reuse ;  /* 0x000000da5f5f7220 */ /* 0x080fe20000410000 */
[-C--:B------:R-:W-:Y:S01]  /*dc00*/  FMUL.FTZ R98, R98, R218.reuse ;  /* 0x000000da62627220 */ /* 0x080fe20000410000 */
[-C--:B------:R-:W-:Y:S01]  /*dc10*/  FMUL.FTZ R99, R99, R218.reuse ;  /* 0x000000da63637220 */ /* 0x080fe20000410000 */
[----:B------:R-:W3:Y:S01]  /*dc20*/  MUFU.EX2 R163, R163 ;  /* 0x000000a300a37308 */ /* 0x000ee20000000800 */
        /* <DEDUP_REMOVED lines=24> */
[C---:B----4-:R-:W-:Y:S01]  /*ddb0*/  FADD.FTZ R3, R155.reuse, R3 ;  /* 0x000000039b037221 */ /* 0x050fe20000010000 */
[----:B------:R-:W-:Y:S01]  /*ddc0*/  F2FP.F16.F32.PACK_AB R172, R155, R192 ;  /* 0x000000c09bac723e */ /* 0x000fe200000000ff */
[----:B------:R-:W-:Y:S01]  /*ddd0*/  FMUL.FTZ R138, R138, R218 ;  /* 0x000000da8a8a7220 */ /* 0x000fe20000410000 */
[----:B0-----:R-:W-:Y:S01]  /*dde0*/  F2FP.F16.F32.PACK_AB R166, R181, R180 ;  /* 0x000000b4b5a6723e */ /* 0x001fe200000000ff */
[-C--:B------:R-:W-:Y:S01]  /*ddf0*/  FMUL.FTZ R139, R139, R218.reuse ;  /* 0x000000da8b8b7220 */ /* 0x080fe20000410000 */
[-C--:B------:R-:W-:Y:S01]  /*de00*/  FMUL.FTZ R142, R142, R218.reuse ;  /* 0x000000da8e8e7220 */ /* 0x080fe20000410000 */
[-C--:B------:R-:W-:Y:S01]  /*de10*/  FMUL.FTZ R143, R143, R218.reuse ;  /* 0x000000da8f8f7220 */ /* 0x080fe20000410000 */
[----:B------:R-:W0:Y:S01]  /*de20*/  MUFU.EX2 R220, R220 ;  /* 0x000000dc00dc7308 */ /* 0x000e220000000800 */
[----:B-----5:R-:W-:Y:S01]  /*de30*/  FADD.FTZ R155, R199, R0 ;  /* 0x00000000c79b7221 */ /* 0x020fe20000010000 */
[-C--:B------:R-:W-:Y:S01]  /*de40*/  FMUL.FTZ R146, R146, R218.reuse ;  /* 0x000000da92927220 */ /* 0x080fe20000410000 */
[-C--:B------:R-:W-:Y:S01]  /*de50*/  FMUL.FTZ R147, R147, R218.reuse ;  /* 0x000000da93937220 */ /* 0x080fe20000410000 */
[-C--:B------:R-:W-:Y:S01]  /*de60*/  FMUL.FTZ R150, R150, R218.reuse ;  /* 0x000000da96967220 */ /* 0x080fe20000410000 */
[----:B------:R-:W-:-:S03]  /*de70*/  FMUL.FTZ R151, R151, R218 ;  /* 0x000000da97977220 */ /* 0x000fc60000410000 */
[----:B------:R-:W4:Y:S01]  /*de80*/  MUFU.EX2 R161, R171 ;  /* 0x000000ab00a17308 */ /* 0x000f220000000800 */
[----:B---3--:R-:W-:-:S07]  /*de90*/  FADD.FTZ R155, R167, R155 ;  /* 0x0000009ba79b7221 */ /* 0x008fce0000010000 */
[----:B------:R3:W5:Y:S01]  /*dea0*/  MUFU.EX2 R165, R170 ;  /* 0x000000aa00a57308 */ /* 0x0007620000000800 */
[----:B0-----:R-:W-:-:S07]  /*deb0*/  FADD.FTZ R155, R220, R155 ;  /* 0x0000009bdc9b7221 */ /* 0x001fce0000010000 */
[----:B------:R-:W0:Y:S01]  /*dec0*/  MUFU.EX2 R175, R175 ;  /* 0x000000af00af7308 */ /* 0x000e220000000800 */
[----:B----4-:R-:W-:Y:S01]  /*ded0*/  FADD.FTZ R157, R161, R155 ;  /* 0x0000009ba19d7221 */ /* 0x010fe20000010000 */
[----:B------:R-:W-:Y:S02]  /*dee0*/  F2FP.F16.F32.PACK_AB R155, R159, R221 ;  /* 0x000000dd9f9b723e */ /* 0x000fe400000000ff */
[----:B---3--:R-:W-:Y:S02]  /*def0*/  F2FP.F16.F32.PACK_AB R170, R189, R188 ;  /* 0x000000bcbdaa723e */ /* 0x008fe400000000ff */
[----:B------:R-:W-:Y:S02]  /*df00*/  F2FP.F16.F32.PACK_AB R161, R161, R220 ;  /* 0x000000dca1a1723e */ /* 0x000fe400000000ff */
[----:B------:R-:W3:Y:S01]  /*df10*/  MUFU.EX2 R178, R178 ;  /* 0x000000b200b27308 */ /* 0x000ee20000000800 */
[----:B-----5:R-:W-:-:S07]  /*df20*/  FADD.FTZ R157, R165, R157 ;  /* 0x0000009da59d7221 */ /* 0x020fce0000010000 */
[----:B------:R-:W4:Y:S01]  /*df30*/  MUFU.EX2 R179, R179 ;  /* 0x000000b300b37308 */ /* 0x000f220000000800 */
[----:B0-----:R-:W-:Y:S01]  /*df40*/  FADD.FTZ R159, R175, R157 ;  /* 0x0000009daf9f7221 */ /* 0x001fe20000010000 */
[----:B------:R-:W-:-:S06]  /*df50*/  F2FP.F16.F32.PACK_AB R157, R163, R226 ;  /* 0x000000e2a39d723e */ /* 0x000fcc00000000ff */
[----:B------:R-:W0:Y:S01]  /*df60*/  MUFU.EX2 R182, R182 ;  /* 0x000000b600b67308 */ /* 0x000e220000000800 */
[----:B---3--:R-:W-:-:S07]  /*df70*/  FADD.FTZ R159, R178, R159 ;  /* 0x0000009fb29f7221 */ /* 0x008fce0000010000 */
[----:B------:R-:W3:Y:S01]  /*df80*/  MUFU.EX2 R183, R183 ;  /* 0x000000b700b77308 */ /* 0x000ee20000000800 */
[----:B----4-:R-:W-:Y:S01]  /*df90*/  FADD.FTZ R163, R179, R159 ;  /* 0x0000009fb3a37221 */ /* 0x010fe20000010000 */
[----:B------:R-:W-:-:S06]  /*dfa0*/  F2FP.F16.F32.PACK_AB R159, R167, R199 ;  /* 0x000000c7a79f723e */ /* 0x000fcc00000000ff */
[----:B------:R-:W4:Y:S01]  /*dfb0*/  MUFU.EX2 R169, R186 ;  /* 0x000000ba00a97308 */ /* 0x000f220000000800 */
[----:B0-----:R-:W-:-:S07]  /*dfc0*/  FADD.FTZ R163, R182, R163 ;  /* 0x000000a3b6a37221 */ /* 0x001fce0000010000 */
[----:B------:R0:W5:Y:S01]  /*dfd0*/  MUFU.EX2 R0, R153 ;  /* 0x0000009900007308 */ /* 0x0001620000000800 */
[----:B---3--:R-:W-:-:S07]  /*dfe0*/  FADD.FTZ R163, R183, R163 ;  /* 0x000000a3b7a37221 */ /* 0x008fce0000010000 */
[----:B------:R-:W3:Y:S01]  /*dff0*/  MUFU.EX2 R171, R187 ;  /* 0x000000bb00ab7308 */ /* 0x000ee20000000800 */
[----:B----4-:R-:W-:Y:S01]  /*e000*/  FADD.FTZ R163, R169, R163 ;  /* 0x000000a3a9a37221 */ /* 0x010fe20000010000 */
[----:B0-----:R-:W-:-:S06]  /*e010*/  F2FP.F16.F32.PACK_AB R153, R193, R197 ;  /* 0x000000c5c199723e */ /* 0x001fcc00000000ff */
[----:B------:R-:W0:Y:S01]  /*e020*/  MUFU.EX2 R191, R191 ;  /* 0x000000bf00bf7308 */ /* 0x000e220000000800 */
[C---:B-----5:R-:W-:Y:S01]  /*e030*/  FADD.FTZ R167, R0.reuse, R163 ;  /* 0x000000a300a77221 */ /* 0x060fe20000010000 */
[----:B------:R-:W-:Y:S02]  /*e040*/  F2FP.F16.F32.PACK_AB R163, R175, R165 ;  /* 0x000000a5afa3723e */ /* 0x000fe400000000ff */
[----:B------:R-:W-:Y:S02]  /*e050*/  F2FP.F16.F32.PACK_AB R165, R179, R178 ;  /* 0x000000b2b3a5723e */ /* 0x000fe400000000ff */
[----:B------:R-:W-:Y:S02]  /*e060*/  F2FP.F16.F32.PACK_AB R169, R0, R169 ;  /* 0x000000a900a9723e */ /* 0x000fe400000000ff */
[----:B------:R-:W4:Y:S01]  /*e070*/  MUFU.EX2 R173, R190 ;  /* 0x000000be00ad7308 */ /* 0x000f220000000800 */
[----:B---3--:R-:W-:-:S07]  /*e080*/  FADD.FTZ R167, R171, R167 ;  /* 0x000000a7aba77221 */ /* 0x008fce0000010000 */
[----:B------:R-:W3:Y:S01]  /*e090*/  MUFU.EX2 R195, R195 ;  /* 0x000000c300c37308 */ /* 0x000ee20000000800 */
[C---:B0-----:R-:W-:Y:S01]  /*e0a0*/  FADD.FTZ R167, R191.reuse, R167 ;  /* 0x000000a7bfa77221 */ /* 0x041fe20000010000 */
[----:B------:R-:W-:-:S06]  /*e0b0*/  F2FP.F16.F32.PACK_AB R171, R191, R171 ;  /* 0x000000abbfab723e */ /* 0x000fcc00000000ff */
[----:B------:R-:W0:Y:S01]  /*e0c0*/  MUFU.EX2 R196, R196 ;  /* 0x000000c400c47308 */ /* 0x000e220000000800 */
[----:B----4-:R-:W-:Y:S01]  /*e0d0*/  FADD.FTZ R178, R173, R167 ;  /* 0x000000a7adb27221 */ /* 0x010fe20000010000 */
[----:B------:R-:W-:-:S06]  /*e0e0*/  F2FP.F16.F32.PACK_AB R167, R183, R182 ;  /* 0x000000b6b7a7723e */ /* 0x000fcc00000000ff */
[----:B------:R-:W4:Y:S01]  /*e0f0*/  MUFU.EX2 R194, R194 ;  /* 0x000000c200c27308 */ /* 0x000f220000000800 */
[C---:B---3--:R-:W-:Y:S01]  /*e100*/  FADD.FTZ R178, R195.reuse, R178 ;  /* 0x000000b2c3b27221 */ /* 0x048fe20000010000 */
[----:B------:R-:W-:-:S06]  /*e110*/  F2FP.F16.F32.PACK_AB R173, R195, R173 ;  /* 0x000000adc3ad723e */ /* 0x000fcc00000000ff */
[----:B------:R-:W3:Y:S01]  /*e120*/  MUFU.EX2 R175, R198 ;  /* 0x000000c600af7308 */ /* 0x000ee20000000800 */
[----:B0-----:R-:W-:-:S04]  /*e130*/  FADD.FTZ R3, R196, R3 ;  /* 0x00000003c4037221 */ /* 0x001fc80000010000 */
[C---:B------:R-:W-:Y:S01]  /*e140*/  FADD.FTZ R3, R174.reuse, R3 ;  /* 0x00000003ae037221 */ /* 0x040fe20000010000 */
[----:B------:R-:W-:Y:S01]  /*e150*/  F2FP.F16.F32.PACK_AB R174, R174, R196 ;  /* 0x000000c4aeae723e */ /* 0x000fe200000000ff */
[----:B----4-:R-:W-:-:S04]  /*e160*/  FADD.FTZ R178, R194, R178 ;  /* 0x000000b2c2b27221 */ /* 0x010fc80000010000 */
[C---:B---3--:R-:W-:Y:S01]  /*e170*/  FADD.FTZ R0, R175.reuse, R178 ;  /* 0x000000b2af007221 */ /* 0x048fe20000010000 */
[----:B------:R-:W-:Y:S01]  /*e180*/  F2FP.F16.F32.PACK_AB R175, R175, R194 ;  /* 0x000000c2afaf723e */ /* 0x000fe200000000ff */
[----:B--2---:R-:W-:Y:S06]  /*e190*/  @!P0 BRA `(.L_x_4970) ;  /* 0x0000000000048947 */ /* 0x004fec0003800000 */
[----:B------:R-:W-:Y:S01]  /*e1a0*/  BPT.TRAP 0x1 ;  /* 0x000000040000795c */ /* 0x000fe20000300000 */
.L_x_4970:
[----:B------:R0:W2:Y:S01]  /*e1b0*/  SYNCS.PHASECHK.TRANS64.TRYWAIT P2, [R21+URZ+0x22850], R213 ;  /* 0x022850d5150075a7 */ /* 0x0000a2000804017f */
[----:B------:R-:W-:Y:S05]  /*e1c0*/  @!P0 BRA `(.L_x_4971) ;  /* 0x0000000000048947 */ /* 0x000fea0003800000 */
[----:B------:R-:W-:Y:S01]  /*e1d0*/  BPT.TRAP 0x1 ;  /* 0x000000040000795c */ /* 0x000fe20000300000 */
.L_x_4971:
[----:B------:R-:W-:Y:S04]  /*e1e0*/  BSSY B0, `(.L_x_4972) ;  /* 0x0000004000007945 */ /* 0x000fe80003800000 */
[----:B--2---:R-:W-:Y:S05]  /*e1f0*/  @P2 BRA `(.L_x_4973) ;  /* 0x0000000000082947 */ /* 0x004fea0003800000 */
[----:B------:R-:W2:Y:S02]  /*e200*/  SYNCS.PHASECHK.TRANS64.TRYWAIT P2, [R21+URZ+0x22850], R213 ;  /* 0x022850d5150075a7 */ /* 0x000ea4000804017f */
[----:B--2---:R-:W-:Y:S05]  /*e210*/  @!P2 BRA `(.L_x_4974) ;  /* 0x000001140090a947 */ /* 0x004fea0003800000 */
.L_x_4973:
[----:B------:R-:W-:Y:S05]  /*e220*/  BSYNC B0 ;  /* 0x0000000000007941 */ /* 0x000fea0003800000 */
.L_x_4972:
[----:B------:R-:W3:Y:S01]  /*e230*/  S2R R180, SR_TID.X ;  /* 0x0000000000b47919 */ /* 0x000ee20000002100 */
[----:B------:R-:W-:Y:S01]  /*e240*/  IMAD.MOV.U32 R179, RZ, RZ, 0x40000040 ;  /* 0x40000040ffb37424 */ /* 0x000fe200078e00ff */
[----:B------:R-:W-:Y:S05]  /*e250*/  WARPSYNC.ALL ;  /* 0x0000000000007948 */ /* 0x000fea0003800000 */
[----:B------:R-:W-:Y:S01]  /*e260*/  R2UR UR7, R179 ;  /* 0x00000000b30772ca */ /* 0x000fe200000e0000 */
[----:B------:R-:W-:Y:S01]  /*e270*/  IMAD.MOV.U32 R178, RZ, RZ, 0xc00 ;  /* 0x00000c00ffb27424 */ /* 0x000fe200078e00ff */
[C---:B------:R-:W-:Y:S01]  /*e280*/  ISETP.GT.AND P2, PT, R20.reuse, R15, PT ;  /* 0x0000000f1400720c */ /* 0x040fe20003f44270 */
[----:B012---:R-:W-:Y:S01]  /*e290*/  @!P1 VIADD R21, R21, 0x22860 ;  /* 0x0002286015159836 */ /* 0x007fe20000000000 */
[----:B------:R-:W-:Y:S01]  /*e2a0*/  IADD3 R20, R20, -0x1, RZ ;  /* 0xffffffff14147810 */ /* 0x000fe20007ffe0ff */
[----:B------:R-:W-:-:S02]  /*e2b0*/  IMAD R178, R22, R178, UR44 ;  /* 0x0000002c16b27e24 */ /* 0x000fc4000f8e02b2 */
[----:B------:R-:W-:Y:S01]  /*e2c0*/  IMAD.MOV.U32 R218, RZ, RZ, R176 ;  /* 0x000000ffffda7224 */ /* 0x000fe200078e00b0 */
[----:B------:R-:W-:Y:S01]  /*e2d0*/  @!P1 PRMT R21, RZ, 0x654, R21 ;  /* 0x00000654ff159816 */ /* 0x000fe20000000015 */
[----:B------:R-:W-:Y:S01]  /*e2e0*/  IMAD.MOV.U32 R219, RZ, RZ, R13 ;  /* 0x000000ffffdb7224 */ /* 0x000fe200078e000d */
[----:B------:R-:W-:Y:S02]  /*e2f0*/  R2UR UR6, R178 ;  /* 0x00000000b20672ca */ /* 0x000fe400000e0000 */
[----:B---3--:R-:W-:-:S04]  /*e300*/  SHF.R.U32.HI R180, RZ, 0x7, R180 ;  /* 0x00000007ffb47819 */ /* 0x008fc800000116b4 */
[----:B------:R-:W-:-:S05]  /*e310*/  IADD3 R179, R180, 0x8, RZ ;  /* 0x00000008b4b37810 */ /* 0x000fca0007ffe0ff */
        /* <DEDUP_REMOVED lines=45> */
.L_x_4965:
[----:B------:R-:W-:-:S13]  /*e5f0*/  ISETP.GE.AND P2, PT, R20, R211, PT ;  /* 0x000000d31400720c */ /* 0x000fda0003f46270 */
[----:B------:R-:W-:Y:S05]  /*e600*/  @!P2 BRA `(.L_x_4976) ;  /* 0x000000240034a947 */ /* 0x000fea0003800000 */
[----:B------:R-:W-:Y:S02]  /*e610*/  IMAD.MOV.U32 R207, RZ, RZ, R176 ;  /* 0x000000ffffcf7224 */ /* 0x000fe400078e00b0 */
[----:B------:R-:W-:-:S07]  /*e620*/  IMAD.MOV.U32 R209, RZ, RZ, R13 ;  /* 0x000000ffffd17224 */ /* 0x000fce00078e000d */
.L_x_4986:
[----:B------:R-:W-:Y:S01]  /*e630*/  VIADD R22, R22, 0x1 ;  /* 0x0000000116167836 */ /* 0x000fe20000000000 */
[----:B------:R-:W-:Y:S05]  /*e640*/  YIELD ;  /* 0x0000000000007946 */ /* 0x000fea0003800000 */
[----:B------:R-:W-:-:S04]  /*e650*/  ISETP.NE.AND P2, PT, R22, 0x2, PT ;  /* 0x000000021600780c */ /* 0x000fc80003f45270 */
[----:B------:R-:W-:Y:S02]  /*e660*/  SEL R13, RZ, 0x1, P2 ;  /* 0x00000001ff0d7807 */ /* 0x000fe40001000000 */
[----:B------:R-:W-:Y:S02]  /*e670*/  SEL R22, R22, RZ, P2 ;  /* 0x000000ff16167207 */ /* 0x000fe40001000000 */
[----:B------:R-:W-:Y:S01]  /*e680*/  LOP3.LUT R202, R202, R13, RZ, 0x3c, !PT ;  /* 0x0000000dcaca7212 */ /* 0x000fe200078e3cff */
[----:B-1----:R-:W-:Y:S06]  /*e690*/  @!P0 BRA `(.L_x_4977) ;  /* 0x0000000000048947 */ /* 0x002fec0003800000 */
[----:B------:R-:W-:Y:S01]  /*e6a0*/  BPT.TRAP 0x1 ;  /* 0x000000040000795c */ /* 0x000fe20000300000 */
.L_x_4977:
[----:B------:R-:W-:Y:S01]  /*e6b0*/  IMAD R15, R22, 0x8, R18 ;  /* 0x00000008160f7824 */ /* 0x000fe200078e0212 */
[----:B0-----:R-:W-:-:S04]  /*e6c0*/  SHF.L.U32 R21, R202, 0x1f, RZ ;  /* 0x0000001fca157819 */ /* 0x001fc800000006ff */
[----:B------:R0:W1:Y:S01]  /*e6d0*/  SYNCS.PHASECHK.TRANS64.TRYWAIT P2, [R15+URZ+0x22830], R21 ;  /* 0x022830150f0075a7 */ /* 0x000062000804017f */
[----:B------:R-:W-:Y:S05]  /*e6e0*/  @!P0 BRA `(.L_x_4978) ;  /* 0x0000000000048947 */ /* 0x000fea0003800000 */
[----:B------:R-:W-:Y:S01]  /*e6f0*/  BPT.TRAP 0x1 ;  /* 0x000000040000795c */ /* 0x000fe20000300000 */
.L_x_4978:
[----:B------:R-:W-:Y:S02]  /*e700*/  IMAD R156, R22, 0x300, R12 ;  /* 0x00000300169c7824 */ /* 0x000fe400078e020c */
[----:B------:R-:W-:Y:S01]  /*e710*/  IMAD.MOV.U32 R157, RZ, RZ, 0x40000040 ;  /* 0x40000040ff9d7424 */ /* 0x000fe200078e00ff */
[----:B-1----:R-:W-:Y:S06]  /*e720*/  @P2 BRA `(.L_x_4979) ;  /* 0x0000000000082947 */ /* 0x002fec0003800000 */
[----:B------:R-:W1:Y:S02]  /*e730*/  SYNCS.PHASECHK.TRANS64.TRYWAIT P2, [R15+URZ+0x22830], R21 ;  /* 0x022830150f0075a7 */ /* 0x000e64000804017f */
[----:B-1----:R-:W-:Y:S05]  /*e740*/  @!P2 BRA `(.L_x_4980) ;  /* 0x000001100058a947 */ /* 0x002fea0003800000 */
.L_x_4979:
        /* <DEDUP_REMOVED lines=9> */
[----:B------:R-:W-:Y:S01]  /*e7e0*/  MOV R153, 0x40000040 ;  /* 0x4000004000997802 */ /* 0x000fe20000000f00 */
[----:B------:R-:W-:Y:S01]  /*e7f0*/  IMAD.MOV.U32 R157, RZ, RZ, 0x40000040 ;  /* 0x40000040ff9d7424 */ /* 0x000fe200078e00ff */
[----:B------:R-:W-:Y:S01]  /*e800*/  R2UR UR10, R154 ;  /* 0x000000009a0a72ca */ /* 0x000fe200000e0000 */
[----:B------:R-:W2:Y:S01]  /*e810*/  S2R R219, SR_TID.X ;  /* 0x0000000000db7919 */ /* 0x000ea20000002100 */
[----:B------:R-:W-:-:S02]  /*e820*/  R2UR UR11, R155 ;  /* 0x000000009b0b72ca */ /* 0x000fc400000e0000 */
[----:B------:R-:W-:Y:S02]  /*e830*/  R2UR UR14, R152 ;  /* 0x00000000980e72ca */ /* 0x000fe400000e0000 */
[----:B------:R-:W-:Y:S02]  /*e840*/  R2UR UR15, R153 ;  /* 0x00000000990f72ca */ /* 0x000fe400000e0000 */
[----:B------:R-:W-:Y:S02]  /*e850*/  R2UR UR18, R156 ;  /* 0x000000009c1272ca */ /* 0x000fe400000e0000 */
[----:B------:R-:W-:Y:S02]  /*e860*/  R2UR UR19, R157 ;  /* 0x000000009d1372ca */ /* 0x000fe400000e0000 */
[----:B------:R-:W-:Y:S01]  /*e870*/  WARPGROUP.ARRIVE ;  /* 0x00000000000079c5 */ /* 0x000fe20000000000 */
[----:B------:R-:W-:Y:S02]  /*e880*/  R2UR UR8, R10 ;  /* 0x000000000a0872ca */ /* 0x000fe400000e0000 */
[----:B------:R-:W-:-:S02]  /*e890*/  R2UR UR9, R11 ;  /* 0x000000000b0972ca */ /* 0x000fc400000e0000 */
[----:B------:R-:W-:Y:S01]  /*e8a0*/  R2UR UR12, R8 ;  /* 0x00000000080c72ca */ /* 0x000fe200000e0000 */
[----:B------:R-:W-:Y:S01]  /*e8b0*/  HGMMA.64x96x16.F32 R152, gdesc[UR4], RZ, !UPT, gsb0 ;  /* 0x01600000049879f0 */ /* 0x000fe2000c0008ff */
[----:B------:R-:W-:Y:S02]  /*e8c0*/  R2UR UR13, R9 ;  /* 0x00000000090d72ca */ /* 0x000fe400000e0000 */
        /* <DEDUP_REMOVED lines=229> */
[----:B---3--:R-:W-:-:S04]  /*f720*/  FADD.FTZ R154, R209, R154 ;  /* 0x0000009ad19a7221 */ /* 0x008fc80000010000 */
[C---:B------:R-:W-:Y:S01]  /*f730*/  FADD.FTZ R171, R218.reuse, R154 ;  /* 0x0000009adaab7221 */ /* 0x040fe20000010000 */
[----:B------:R-:W-:Y:S02]  /*f740*/  F2FP.F16.F32.PACK_AB R154, R218, R209 ;  /* 0x000000d1da9a723e */ /* 0x000fe400000000ff */
        /* <DEDUP_REMOVED lines=32> */
[----:B------:R-:W-:Y:S01]  /*f950*/  MUFU.EX2 R160, R160 ;  /* 0x000000a000a07308 */ /* 0x000fe20000000800 */
[----:B0-----:R-:W-:-:S05]  /*f960*/  FMNMX.FTZ R199, R194, R195, !PT ;  /* 0x000000c3c2c77209 */ /* 0x001fca0007810000 */
[----:B------:R-:W0:Y:S02]  /*f970*/  SHFL.BFLY PT, R195, R199, 0x2, 0x1f ;  /* 0x0c401f00c7c37f89 */ /* 0x000e2400000e0000 */
[----:B------:R-:W1:Y:S08]  /*f980*/  MUFU.EX2 R161, R161 ;  /* 0x000000a100a17308 */ /* 0x000e700000000800 */
        /* <DEDUP_REMOVED lines=25> */
[----:B-1----:R-:W-:Y:S01]  /*fb20*/  F2FP.F16.F32.PACK_AB R156, R161, R160 ;  /* 0x000000a0a19c723e */ /* 0x002fe200000000ff */
        /* <DEDUP_REMOVED lines=14> */
[----:B------:R-:W-:Y:S01]  /*fc10*/  FFMA.FTZ R194, R194, R14, -R177 ;  /* 0x0000000ec2c27223 */ /* 0x000fe200000108b1 */
[----:B------:R-:W-:Y:S01]  /*fc20*/  IADD3 R177, -R219, 0xb, RZ ;  /* 0x0000000bdbb17810 */ /* 0x000fe20007ffe1ff */
[----:B------:R2:W3:Y:S01]  /*fc30*/  MUFU.EX2 R209, R158 ;  /* 0x0000009e00d17308 */ /* 0x0004e20000000800 */
[----:B0-----:R-:W-:Y:S01]  /*fc40*/  FFMA.FTZ R0, R199, R0, R196 ;  /* 0x00000000c7007223 */ /* 0x001fe200000100c4 */
[-C--:B------:R-:W-:Y:S01]  /*fc50*/  FMUL.FTZ R26, R26, R199.reuse ;  /* 0x000000c71a1a7220 */ /* 0x080fe20000410000 */
[-C--:B------:R-:W-:Y:S01]  /*fc60*/  FMUL.FTZ R27, R27, R199.reuse ;  /* 0x000000c71b1b7220 */ /* 0x080fe20000410000 */
[-C--:B------:R-:W-:Y:S01]  /*fc70*/  FMUL.FTZ R30, R30, R199.reuse ;  /* 0x000000c71e1e7220 */ /* 0x080fe20000410000 */
[-C--:B------:R-:W-:Y:S01]  /*fc80*/  FMUL.FTZ R31, R31, R199.reuse ;  /* 0x000000c71f1f7220 */ /* 0x080fe20000410000 */
[-C--:B------:R-:W-:Y:S01]  /*fc90*/  FMUL.FTZ R34, R34, R199.reuse ;  /* 0x000000c722227220 */ /* 0x080fe20000410000 */
[----:B------:R-:W-:Y:S01]  /*fca0*/  FMUL.FTZ R35, R35, R199 ;  /* 0x000000c723237220 */ /* 0x000fe20000410000 */
[----:B------:R-:W0:Y:S01]  /*fcb0*/  MUFU.EX2 R159, R159 ;  /* 0x0000009f009f7308 */ /* 0x000e220000000800 */
[----:B--2---:R-:W-:Y:S01]  /*fcc0*/  FADD.FTZ R158, R160, R171 ;  /* 0x000000aba09e7221 */ /* 0x004fe20000010000 */
[----:B-1----:R-:W-:Y:S01]  /*fcd0*/  FADD.FTZ R0, R155, R0 ;  /* 0x000000009b007221 */ /* 0x002fe20000010000 */
[----:B------:R-:W-:-:S02]  /*fce0*/  @!P1 VIADD R160, R15, 0x22840 ;  /* 0x000228400fa09836 */ /* 0x000fc40000000000 */
[-C--:B------:R-:W-:Y:S01]  /*fcf0*/  FMUL.FTZ R38, R38, R199.reuse ;  /* 0x000000c726267220 */ /* 0x080fe20000410000 */
[----:B------:R-:W-:Y:S01]  /*fd00*/  FADD.FTZ R158, R161, R158 ;  /* 0x0000009ea19e7221 */ /* 0x000fe20000010000 */
[-C--:B------:R-:W-:Y:S01]  /*fd10*/  FMUL.FTZ R39, R39, R199.reuse ;  /* 0x000000c727277220 */ /* 0x080fe20000410000 */
[-C--:B------:R-:W-:Y:S01]  /*fd20*/  FMUL.FTZ R42, R42, R199.reuse ;  /* 0x000000c72a2a7220 */ /* 0x080fe20000410000 */
[----:B------:R1:W2:Y:S01]  /*fd30*/  MUFU.EX2 R218, R162 ;  /* 0x000000a200da7308 */ /* 0x0002a20000000800 */
[----:B------:R-:W-:Y:S01]  /*fd40*/  FADD.FTZ R158, R164, R158 ;  /* 0x0000009ea49e7221 */ /* 0x000fe20000010000 */
[----:B---3--:R-:W-:Y:S01]  /*fd50*/  FADD.FTZ R0, R209, R0 ;  /* 0x00000000d1007221 */ /* 0x008fe20000010000 */
[----:B------:R-:W-:Y:S01]  /*fd60*/  @!P1 PRMT R160, RZ, 0x654, R160 ;  /* 0x00000654ffa09816 */ /* 0x000fe200000000a0 */
[----:B------:R3:W-:Y:S06]  /*fd70*/  BAR.ARV R177, 0x100 ;  /* 0x000400b10000751d */ /* 0x0007ec0000002000 */
[----:B------:R-:W4:Y:S01]  /*fd80*/  MUFU.EX2 R163, R163 ;  /* 0x000000a300a37308 */ /* 0x000f220000000800 */
[----:B------:R-:W-:Y:S01]  /*fd90*/  FADD.FTZ R158, R165, R158 ;  /* 0x0000009ea59e7221 */ /* 0x000fe20000010000 */
[----:B0-----:R-:W-:Y:S01]  /*fda0*/  FADD.FTZ R0, R159, R0 ;  /* 0x000000009f007221 */ /* 0x001fe20000010000 */
[----:B------:R0:W-:Y:S01]  /*fdb0*/  @!P1 SYNCS.ARRIVE.TRANS64.RED.A1T0 RZ, [R160+URZ], RZ ;  /* 0x000000ffa0ff99a7 */ /* 0x0001e2000810043f */
[----:B-1----:R-:W-:Y:S01]  /*fdc0*/  F2FP.F16.F32.PACK_AB R162, R173, R172 ;  /* 0x000000acada2723e */ /* 0x002fe200000000ff */
[-C--:B------:R-:W-:Y:S01]  /*fdd0*/  FMUL.FTZ R43, R43, R199.reuse ;  /* 0x000000c72b2b7220 */ /* 0x080fe20000410000 */
[-C--:B------:R-:W-:Y:S01]  /*fde0*/  FMUL.FTZ R46, R46, R199.reuse ;  /* 0x000000c72e2e7220 */ /* 0x080fe20000410000 */
[----:B--2---:R-:W-:Y:S01]  /*fdf0*/  FADD.FTZ R0, R218, R0 ;  /* 0x00000000da007221 */ /* 0x004fe20000010000 */
[----:B------:R-:W1:Y:S01]  /*fe00*/  MUFU.EX2 R161, R166 ;  /* 0x000000a600a17308 */ /* 0x000e620000000800 */
[-C--:B------:R-:W-:Y:S01]  /*fe10*/  FMUL.FTZ R47, R47, R199.reuse ;  /* 0x000000c72f2f7220 */ /* 0x080fe20000410000 */
[-C--:B------:R-:W-:Y:S01]  /*fe20*/  FMUL.FTZ R50, R50, R199.reuse ;  /* 0x000000c732327220 */ /* 0x080fe20000410000 */
[----:B0-----:R-:W-:Y:S01]  /*fe30*/  F2FP.F16.F32.PACK_AB R160, R169, R168 ;  /* 0x000000a8a9a0723e */ /* 0x001fe200000000ff */
        /* <DEDUP_REMOVED lines=14> */
[----:B------:R-:W-:Y:S01]  /*ff20*/  F2FP.F16.F32.PACK_AB R158, R165, R164 ;  /* 0x000000a4a59e723e */ /* 0x000fe200000000ff */
[----:B-1----:R-:W-:Y:S01]  /*ff30*/  FADD.FTZ R0, R161, R0 ;  /* 0x00000000a1007221 */ /* 0x002fe20000010000 */
        /* <DEDUP_REMOVED lines=29> */
[C---:B-1----:R-:W-:Y:S01]  /*10110*/  F2FP.F16.F32.PACK_AB R166, R181.reuse, R180 ;  /* 0x000000b4b5a6723e */ /* 0x042fe200000000ff */
[----:B------:R-:W-:Y:S01]  /*10120*/  FADD.FTZ R3, R181, R3 ;  /* 0x00000003b5037221 */ /* 0x000fe20000010000 */
[----:B--2---:R-:W-:Y:S01]  /*10130*/  F2FP.F16.F32.PACK_AB R153, R155, R196 ;  /* 0x000000c49b99723e */ /* 0x004fe200000000ff */
[----:B------:R-:W-:Y:S01]  /*10140*/  FMUL.FTZ R103, R103, R199 ;  /* 0x000000c767677220 */ /* 0x000fe20000410000 */
[----:B------:R-:W-:Y:S01]  /*10150*/  F2FP.F16.F32.PACK_AB R155, R159, R209 ;  /* 0x000000d19f9b723e */ /* 0x000fe200000000ff */
[----:B------:R-:W-:Y:S01]  /*10160*/  FMUL.FTZ R106, R106, R199 ;  /* 0x000000c76a6a7220 */ /* 0x000fe20000410000 */
        /* <DEDUP_REMOVED lines=20> */
[----:B------:R-:W-:Y:S01]  /*102b0*/  FMUL.FTZ R130, R130, R199 ;  /* 0x000000c782827220 */ /* 0x000fe20000410000 */
        /* <DEDUP_REMOVED lines=16> */
[----:B------:R-:W-:-:S04]  /*103c0*/  FMUL.FTZ R151, R151, R199 ;  /* 0x000000c797977220 */ /* 0x000fc80000410000 */
        /* <DEDUP_REMOVED lines=45> */
.L_x_4981:
[----:B------:R0:W1:Y:S01]  /*106a0*/  SYNCS.PHASECHK.TRANS64.TRYWAIT P2, [R15+URZ+0x22850], R21 ;  /* 0x022850150f0075a7 */ /* 0x000062000804017f */
[----:B------:R-:W-:Y:S05]  /*106b0*/  @!P0 BRA `(.L_x_4982) ;  /* 0x0000000000048947 */ /* 0x000fea0003800000 */
[----:B------:R-:W-:Y:S01]  /*106c0*/  BPT.TRAP 0x1 ;  /* 0x000000040000795c */ /* 0x000fe20000300000 */
.L_x_4982:
[----:B------:R-:W-:Y:S04]  /*106d0*/  BSSY B0, `(.L_x_4983) ;  /* 0x0000004000007945 */ /* 0x000fe80003800000 */
[----:B-1----:R-:W-:Y:S05]  /*106e0*/  @P2 BRA `(.L_x_4984) ;  /* 0x0000000000082947 */ /* 0x002fea0003800000 */
[----:B------:R-:W1:Y:S02]  /*106f0*/  SYNCS.PHASECHK.TRANS64.TRYWAIT P2, [R15+URZ+0x22850], R21 ;  /* 0x022850150f0075a7 */ /* 0x000e64000804017f */
[----:B-1----:R-:W-:Y:S05]  /*10700*/  @!P2 BRA `(.L_x_4985) ;  /* 0x000000f0007ca947 */ /* 0x002fea0003800000 */
.L_x_4984:
[----:B------:R-:W-:Y:S05]  /*10710*/  BSYNC B0 ;  /* 0x0000000000007941 */ /* 0x000fea0003800000 */
.L_x_4983:
[----:B------:R-:W2:Y:S01]  /*10720*/  S2R R180, SR_TID.X ;  /* 0x0000000000b47919 */ /* 0x000ea20000002100 */
[----:B------:R-:W-:Y:S05]  /*10730*/  WARPSYNC.ALL ;  /* 0x0000000000007948 */ /* 0x000fea0003800000 */
[----:B------:R-:W-:Y:S01]  /*10740*/  IMAD.MOV.U32 R178, RZ, RZ, 0xc00 ;  /* 0x00000c00ffb27424 */ /* 0x000fe200078e00ff */
[----:B------:R-:W-:Y:S01]  /*10750*/  ISETP.GT.AND P2, PT, R20, R211, PT ;  /* 0x000000d31400720c */ /* 0x000fe20003f44270 */
[----:B------:R-:W-:Y:S02]  /*10760*/  IMAD.MOV.U32 R179, RZ, RZ, 0x40000040 ;  /* 0x40000040ffb37424 */ /* 0x000fe400078e00ff */
[----:B------:R-:W-:-:S02]  /*10770*/  IMAD R178, R22, R178, UR44 ;  /* 0x0000002c16b27e24 */ /* 0x000fc4000f8e02b2 */
[----:B01----:R-:W-:Y:S01]  /*10780*/  @!P1 VIADD R15, R15, 0x22860 ;  /* 0x000228600f0f9836 */ /* 0x003fe20000000000 */
[----:B------:R-:W-:Y:S01]  /*10790*/  R2UR UR7, R179 ;  /* 0x00000000b30772ca */ /* 0x000fe200000e0000 */
[----:B------:R-:W-:Y:S01]  /*107a0*/  IMAD.MOV.U32 R179, RZ, RZ, 0x40000040 ;  /* 0x40000040ffb37424 */ /* 0x000fe200078e00ff */
[----:B------:R-:W-:Y:S01]  /*107b0*/  R2UR UR6, R178 ;  /* 0x00000000b20672ca */ /* 0x000fe200000e0000 */
[----:B------:R-:W-:Y:S01]  /*107c0*/  VIADD R20, R20, 0xffffffff ;  /* 0xffffffff14147836 */ /* 0x000fe20000000000 */
[----:B------:R-:W-:Y:S01]  /*107d0*/  @!P1 PRMT R15, RZ, 0x654, R15 ;  /* 0x00000654ff0f9816 */ /* 0x000fe2000000000f */
[----:B------:R-:W-:Y:S02]  /*107e0*/  IMAD.MOV.U32 R207, RZ, RZ, R176 ;  /* 0x000000ffffcf7224 */ /* 0x000fe400078e00b0 */
[----:B------:R-:W-:Y:S01]  /*107f0*/  IMAD.MOV.U32 R209, RZ, RZ, R13 ;  /* 0x000000ffffd17224 */ /* 0x000fe200078e000d */
[----:B--2---:R-:W-:-:S05]  /*10800*/  SHF.R.U32.HI R180, RZ, 0x7, R180 ;  /* 0x00000007ffb47819 */ /* 0x004fca00000116b4 */
[----:B------:R-:W-:-:S05]  /*10810*/  VIADD R21, R180, 0x8 ;  /* 0x00000008b4157836 */ /* 0x000fca0000000000 */
        /* <DEDUP_REMOVED lines=14> */
[----:B------:R-:W-:Y:S02]  /*10900*/  R2UR UR7, R153 ;  /* 0x00000000990772ca */ /* 0x000fe400000e0000 */
[----:B------:R-:W-:Y:S01]  /*10910*/  MOV R153, 0x40000040 ;  /* 0x4000004000997802 */ /* 0x000fe20000000f00 */
[----:B------:R-:W-:Y:S02]  /*10920*/  WARPGROUP.DEPBAR.LE gsb0, 0x0 ;  /* 0x00008000000079c5 */ /* 0x000fe40000010000 */
[----:B------:R-:W-:-:S15]  /*10930*/  WARPGROUP.ARRIVE ;  /* 0x00000000000079c5 */ /* 0x000fde0000000000 */
[----:B------:R-:W-:-:S05]  /*10940*/  NOP ;  /* 0x0000000000007918 */ /* 0x000fca0000000000 */
        /* <DEDUP_REMOVED lines=25> */
.L_x_4976:
[----:B------:R-:W-:Y:S05]  /*10ae0*/  WARPSYNC.ALL ;  /* 0x0000000000007948 */ /* 0x000fea0003800000 */
[----:B------:R-:W2:Y:S01]  /*10af0*/  SHFL.BFLY PT, R4, R3, 0x2, 0x1f ;  /* 0x0c401f0003047f89 */ /* 0x000ea200000e0000 */
[----:B------:R-:W-:Y:S02]  /*10b00*/  IMAD.MOV.U32 R154, RZ, RZ, -0x800000 ;  /* 0xff800000ff9a7424 */ /* 0x000fe400078e00ff */
[----:B------:R-:W-:Y:S01]  /*10b10*/  VIADD R22, R22, 0x1 ;  /* 0x0000000116167836 */ /* 0x000fe20000000000 */
[----:B------:R3:W-:Y:S08]  /*10b20*/  BAR.ARV R177, 0x100 ;  /* 0x000400b10000751d */ /* 0x0007f00000002000 */
[----:B------:R-:W-:Y:S06]  /*10b30*/  BAR.ARV 0x8, 0x180 ;  /* 0x0206000000007b1d */ /* 0x000fec0000002000 */
[----:B------:R-:W-:Y:S01]  /*10b40*/  ISETP.NE.AND P1, PT, R22, 0x2, PT ;  /* 0x000000021600780c */ /* 0x000fe20003f25270 */
[----:B------:R-:W-:-:S03]  /*10b50*/  VIADD R229, R229, 0x1 ;  /* 0x00000001e5e57836 */ /* 0x000fc60000000000 */
[----:B------:R-:W-:Y:S01]  /*10b60*/  SEL R22, R22, RZ, P1 ;  /* 0x000000ff16167207 */ /* 0x000fe20000800000 */
[----:B--2---:R-:W-:Y:S01]  /*10b70*/  FADD.FTZ R6, R4, R3 ;  /* 0x0000000304067221 */ /* 0x004fe20000010000 */
[----:B------:R-:W-:-:S04]  /*10b80*/  IMAD.MOV.U32 R4, RZ, RZ, RZ ;  /* 0x000000ffff047224 */ /* 0x000fc800078e00ff */
[----:B------:R-:W2:Y:S02]  /*10b90*/  SHFL.BFLY PT, R5, R6, 0x1, 0x1f ;  /* 0x0c201f0006057f89 */ /* 0x000ea400000e0000 */
[----:B--2---:R-:W-:-:S05]  /*10ba0*/  FADD.FTZ R3, R6, R5 ;  /* 0x0000000506037221 */ /* 0x004fca0000010000 */
[----:B------:R-:W-:-:S13]  /*10bb0*/  FSETP.NE.FTZ.AND P0, PT, R3, RZ, PT ;  /* 0x000000ff0300720b */ /* 0x000fda0003f15000 */
[----:B------:R-:W2:Y:S08]  /*10bc0*/  @P0 MUFU.LG2 R5, R3 ;  /* 0x0000000300050308 */ /* 0x000eb00000000c00 */
[----:B------:R4:W5:Y:S01]  /*10bd0*/  @P0 MUFU.RCP R4, R3 ;  /* 0x0000000300040308 */ /* 0x0009620000001000 */
[----:B--2---:R-:W-:Y:S01]  /*10be0*/  @P0 FMUL.FTZ R5, R5, 0.69314718246459960938 ;  /* 0x3f31721805050820 */ /* 0x004fe20000410000 */
[----:B----4-:R-:W-:-:S04]  /*10bf0*/  @P0 FMUL.FTZ R3, R14, 0.69314718246459960938 ;  /* 0x3f3172180e030820 */ /* 0x010fc80000410000 */
[----:B------:R-:W-:Y:S01]  /*10c00*/  @P0 FFMA.FTZ R154, R3, R13, R5 ;  /* 0x0000000d039a0223 */ /* 0x000fe20000010005 */
[----:B------:R-:W-:Y:S01]  /*10c10*/  MOV R3, 0xff800000 ;  /* 0xff80000000037802 */ /* 0x000fe20000000f00 */
[----:B------:R-:W2:Y:S01]  /*10c20*/  SHFL.BFLY PT, R5, R0, 0x2, 0x1f ;  /* 0x0c401f0000057f89 */ /* 0x000ea200000e0000 */
        /* <DEDUP_REMOVED lines=23> */
[----:B--2---:R-:W-:Y:S01]  /*10da0*/  FADD.FTZ R7, R5, R0 ;  /* 0x0000000005077221 */ /* 0x004fe20000010000 */
[----:B------:R-:W-:-:S02]  /*10db0*/  IMAD.MOV.U32 R0, RZ, RZ, RZ ;  /* 0x000000ffff007224 */ /* 0x000fc400078e00ff */
        /* <DEDUP_REMOVED lines=27> */
[----:B--2---:R-:W-:Y:S01]  /*10f70*/  FADD.FTZ R8, R7, R6 ;  /* 0x0000000607087221 */ /* 0x004fe20000010000 */
[-C--:B------:R-:W-:Y:S01]  /*10f80*/  FMUL.FTZ R121, R121, R4.reuse ;  /* 0x0000000479797220 */ /* 0x080fe20000410000 */
        /* <DEDUP_REMOVED lines=14> */
[----:B------:R-:W-:-:S02]  /*11070*/  FMUL.FTZ R149, R149, R4 ;  /* 0x0000000495957220 */ /* 0x000fc40000410000 */
[----:B------:R-:W2:Y:S01]  /*11080*/  @P0 MUFU.LG2 R6, R8 ;  /* 0x0000000800060308 */ /* 0x000ea20000000c00 */
[----:B------:R-:W-:-:S07]  /*11090*/  @P0 FMUL.FTZ R5, R14, 0.69314718246459960938 ;  /* 0x3f3172180e050820 */ /* 0x000fce0000410000 */
[----:B------:R-:W4:Y:S01]  /*110a0*/  @P0 MUFU.RCP R0, R8 ;  /* 0x0000000800000308 */ /* 0x000f220000001000 */
[----:B--2---:R-:W-:-:S04]  /*110b0*/  @P0 FMUL.FTZ R6, R6, 0.69314718246459960938 ;  /* 0x3f31721806060820 */ /* 0x004fc80000410000 */
[----:B------:R-:W-:Y:S01]  /*110c0*/  @P0 FFMA.FTZ R3, R5, R176, R6 ;  /* 0x000000b005030223 */ /* 0x000fe20000010006 */
[----:B------:R-:W-:Y:S02]  /*110d0*/  SEL R5, RZ, 0x1, P1 ;  /* 0x00000001ff057807 */ /* 0x000fe40000800000 */
[----:B------:R-:W-:Y:S01]  /*110e0*/  PLOP3.LUT P0, PT, PT, PT, PT, 0x8, 0x0 ;  /* 0x000000000000781c */ /* 0x000fe20003f0e170 */
[-C--:B----4-:R-:W-:Y:S01]  /*110f0*/  FMUL.FTZ R26, R26, R0.reuse ;  /* 0x000000001a1a7220 */ /* 0x090fe20000410000 */
        /* <DEDUP_REMOVED lines=63> */
[----:B---3--:R-:W-:-:S07]  /*114f0*/  LOP3.LUT R202, R202, R5, RZ, 0x3c, !PT ;  /* 0x00000005caca7212 */ /* 0x008fce00078e3cff */
.L_x_4921:
[----:B------:R-:W-:Y:S05]  /*11500*/  WARPSYNC.ALL ;  /* 0x0000000000007948 */ /* 0x000fea0003800000 */
[----:B------:R-:W2:Y:S08]  /*11510*/  S2UR UR5, SR_CgaCtaId ;  /* 0x00000000000579c3 */ /* 0x000eb00000008800 */
[----:B------:R-:W-:Y:S06]  /*11520*/  BAR.SYNC.DEFER_BLOCKING 0x5, 0x180 ;  /* 0x0146000000007b1d */ /* 0x000fec0000010000 */
[----:B------:R-:W-:Y:S01]  /*11530*/  UMOV UR4, 0x400 ;  /* 0x0000040000047882 */ /* 0x000fe20000000000 */
[----:B------:R-:W-:Y:S01]  /*11540*/  BSSY B0, `(.L_x_4987) ;  /* 0x00004f6000007945 */ /* 0x000fe20003800000 */
[----:B--2---:R-:W-:-:S06]  /*11550*/  ULEA UR4, UR5, UR4, 0x18 ;  /* 0x0000000405047291 */ /* 0x004fcc000f8ec03f */
[----:B------:R-:W-:-:S05]  /*11560*/  IMAD.U32 R18, RZ, RZ, UR4 ;  /* 0x00000004ff127e24 */ /* 0x000fca000f8e00ff */
[----:B------:R2:W3:Y:S01]  /*11570*/  LDS.128 R4, [R18+0x228d0] ;  /* 0x0228d00012047984 */ /* 0x0004e20000000c00 */
        /* <DEDUP_REMOVED lines=15> */
[----:B-1----:R-:W-:Y:S01]  /*11670*/  F2FP.F16.F32.PACK_AB R15, R39, R38 ;  /* 0x00000026270f723e */ /* 0x002fe200000000ff */
[----:B------:R-:W-:Y:S01]  /*11680*/  BAR.SYNC.DEFER_BLOCKING 0x1, 0x100 ;  /* 0x0044000000007b1d */ /* 0x000fe20000010000 */
[----:B------:R-:W-:-:S04]  /*11690*/  ISETP.NE.U32.AND P1, PT, RZ, UR4, PT ;  /* 0x00000004ff007c0c */ /* 0x000fc8000bf25070 */
[----:B------:R-:W-:Y:S02]  /*116a0*/  ISETP.NE.AND.EX P1, PT, RZ, UR5, PT, P1 ;  /* 0x00000005ff007c0c */ /* 0x000fe4000bf25310 */
[----:B------:R-:W-:Y:S02]  /*116b0*/  MOV R20, R18 ;  /* 0x0000001200147202 */ /* 0x000fe40000000f00 */
[----:B0-----:R-:W-:-:S03]  /*116c0*/  MOV R21, R0 ;  /* 0x0000000000157202 */ /* 0x001fc60000000f00 */
[----:B----45:R-:W-:-:S04]  /*116d0*/  IMAD.WIDE R152, R8, 0x2, R20 ;  /* 0x0000000208987825 */ /* 0x030fc800078e0214 */
        /* <DEDUP_REMOVED lines=85> */
[----:B------:R-:W-:Y:S02]  /*11c30*/  LOP3.LUT R0, R8, 0x380, RZ, 0xc0, !PT ;  /* 0x0000038008007812 */ /* 0x000fe400078ec0ff */
[----:B------:R-:W-:Y:S02]  /*11c40*/  IADD3.X R9, RZ, R153, RZ, P0, !PT ;  /* 0x00000099ff097210 */ /* 0x000fe400007fe4ff */
[----:B------:R-:W-:-:S02]  /*11c50*/  SHF.R.U64 R0, R0, 0x3, RZ ;  /* 0x0000000300007819 */ /* 0x000fc400000012ff */
[----:B------:R-:W-:Y:S02]  /*11c60*/  F2FP.F16.F32.PACK_AB R13, R99, R98 ;  /* 0x00000062630d723e */ /* 0x000fe400000000ff */
[----:B------:R-:W-:Y:S02]  /*11c70*/  LOP3.LUT R8, R0, R8, RZ, 0x3c, !PT ;  /* 0x0000000800087212 */ /* 0x000fe400078e3cff */
[----:B------:R-:W-:Y:S02]  /*11c80*/  F2FP.F16.F32.PACK_AB R14, R101, R100 ;  /* 0x00000064650e723e */ /* 0x000fe400000000ff */
[----:B------:R-:W-:Y:S02]  /*11c90*/  MOV R0, R8 ;  /* 0x0000000800007202 */ /* 0x000fe40000000f00 */
[----:B------:R-:W-:Y:S02]  /*11ca0*/  F2FP.F16.F32.PACK_AB R8, R89, R88 ;  /* 0x000000585908723e */ /* 0x000fe400000000ff */
[----:B------:R-:W-:-:S02]  /*11cb0*/  F2FP.F16.F32.PACK_AB R9, R91, R90 ;  /* 0x0000005a5b09723e */ /* 0x000fc400000000ff */
[----:B------:R-:W-:-:S03]  /*11cc0*/  F2FP.F16.F32.PACK_AB R15, R103, R102 ;  /* 0x00000066670f723e */ /* 0x000fc600000000ff */
        /* <DEDUP_REMOVED lines=68> */
[----:B---3--:R-:W-:Y:S01]  /*12110*/  LOP3.LUT R4, R0, 0x380, RZ, 0xc0, !PT ;  /* 0x0000038000047812 */ /* 0x008fe200078ec0ff */
[----:B------:R-:W-:Y:S01]  /*12120*/  IMAD.X R153, RZ, RZ, R153, P0 ;  /* 0x000000ffff997224 */ /* 0x000fe200000e0699 */
[----:B------:R-:W-:Y:S02]  /*12130*/  IADD3 R8, P0, R225, UR4, RZ ;  /* 0x00000004e1087c10 */ /* 0x000fe4000ff1e0ff */
[----:B------:R-:W-:Y:S02]  /*12140*/  SHF.R.U64 R4, R4, 0x3, RZ ;  /* 0x0000000304047819 */ /* 0x000fe400000012ff */
[----:B------:R-:W-:Y:S02]  /*12150*/  IADD3.X R9, R227, UR5, RZ, P0, !PT ;  /* 0x00000005e3097c10 */ /* 0x000fe400087fe4ff */
[----:B------:R-:W-:Y:S01]  /*12160*/  LOP3.LUT R152, R4, R0, RZ, 0x3c, !PT ;  /* 0x0000000004987212 */ /* 0x000fe200078e3cff */
[----:B------:R-:W-:-:S03]  /*12170*/  IMAD.MOV.U32 R4, RZ, RZ, RZ ;  /* 0x000000ffff047224 */ /* 0x000fc600078e00ff */
[----:B------:R-:W-:-:S05]  /*12180*/  MOV R152, R152 ;  /* 0x0000009800987202 */ /* 0x000fca0000000f00 */
[----:B------:R0:W-:Y:S01]  /*12190*/  STSM.16.M88.4 [R152], R12 ;  /* 0x0000000c98007844 */ /* 0x0001e20000000200 */
[----:B------:R-:W-:Y:S06]  /*121a0*/  BAR.SYNC.DEFER_BLOCKING 0x1, 0x100 ;  /* 0x0044000000007b1d */ /* 0x000fec0000010000 */
[----:B------:R-:W5:Y:S01]  /*121b0*/  @P1 LDG.E R4, desc[UR40][R8.64] ;  /* 0x0000002808041981 */ /* 0x000f62000c1e1900 */
[----:B------:R-:W-:-:S04]  /*121c0*/  ISETP.NE.U32.AND P0, PT, RZ, UR6, PT ;  /* 0x00000006ff007c0c */ /* 0x000fc8000bf05070 */
[----:B------:R-:W-:Y:S01]  /*121d0*/  ISETP.NE.AND.EX P0, PT, RZ, UR7, PT, P0 ;  /* 0x00000007ff007c0c */ /* 0x000fe2000bf05300 */
[----:B0-----:R-:W-:-:S12]  /*121e0*/  IMAD.MOV.U32 R14, RZ, RZ, 0x9b8 ;  /* 0x000009b8ff0e7424 */ /* 0x001fd800078e00ff */
[----:B------:R-:W-:Y:S01]  /*121f0*/  @P0 IADD3 R10, P2, R225, UR6, RZ ;  /* 0x00000006e10a0c10 */ /* 0x000fe2000ff5e0ff */
[----:B------:R-:W-:Y:S02]  /*12200*/  ULDC UR6, c[0x0][0xa88] ;  /* 0x0002a20000067ab9 */ /* 0x000fe40000000800 */
[----:B------:R-:W-:Y:S01]  /*12210*/  IMAD.U32 R0, RZ, RZ, UR6 ;  /* 0x00000006ff007e24 */ /* 0x000fe2000f8e00ff */
[----:B------:R-:W-:Y:S02]  /*12220*/  @P0 IADD3.X R11, R227, UR7, RZ, P2, !PT ;  /* 0x00000007e30b0c10 */ /* 0x000fe400097fe4ff */
[----:B------:R-:W-:-:S03]  /*12230*/  ISETP.GT.AND P2, PT, R223, 0x1, PT ;  /* 0x00000001df00780c */ /* 0x000fc60003f44270 */
[----:B------:R0:W5:Y:S01]  /*12240*/  @P0 LDG.E R0, desc[UR40][R10.64] ;  /* 0x000000280a000981 */ /* 0x000162000c1e1900 */
[----:B------:R-:W-:-:S04]  /*12250*/  SEL R14, R14, 0x978, P2 ;  /* 0x000009780e0e7807 */ /* 0x000fc80001000000 */
[----:B------:R1:W3:Y:S08]  /*12260*/  LDC.64 R12, c[0x0][R14+0x220] ;  /* 0x000088000e0c7b82 */ /* 0x0002f00000000a00 */
[----:B0-----:R1:W0:Y:S01]  /*12270*/  LDC.64 R10, c[0x0][R14+0x218] ;  /* 0x000086000e0a7b82 */ /* 0x0012220000000a00 */
[----:B------:R-:W-:Y:S05]  /*12280*/  @P0 BRA `(.L_x_4989) ;  /* 0x0000000000100947 */ /* 0x000fea0003800000 */
[----:B------:R-:W-:Y:S05]  /*12290*/  @!P1 BRA `(.L_x_4989) ;  /* 0x00000000000c9947 */ /* 0x000fea0003800000 */
[----:B-----5:R-:W4:Y:S04]  /*122a0*/  LDG.E R0, desc[UR40][R8.64] ;  /* 0x0000002808007981 */ /* 0x020f28000c1e1900 */
[----:B------:R-:W4:Y:S02]  /*122b0*/  LDG.E R8, desc[UR40][R8.64+0x4] ;  /* 0x0000042808087981 */ /* 0x000f24000c1e1900 */
[----:B----4-:R-:W-:-:S07]  /*122c0*/  IMAD.IADD R0, R8, 0x1, -R0 ;  /* 0x0000000108007824 */ /* 0x010fce00078e0a00 */
.L_x_4989:
[----:B------:R-:W4:Y:S01]  /*122d0*/  LDL.LU R15, [R1+0x64] ;  /* 0x00006400010f7983 */ /* 0x000f220000300800 */
[----:B------:R-:W2:Y:S01]  /*122e0*/  LDC R156, c[0x0][0xbe8] ;  /* 0x0002fa00ff9c7b82 */ /* 0x000ea20000000800 */
[----:B------:R-:W-:Y:S02]  /*122f0*/  ISETP.NE.U32.AND P0, PT, RZ, UR4, PT ;  /* 0x00000004ff007c0c */ /* 0x000fe4000bf05070 */
[----:B------:R-:W4:Y:S02]  /*12300*/  LDL R158, [R1+0x70] ;  /* 0x00007000019e7983 */ /* 0x000f240000100800 */
[----:B------:R-:W-:Y:S02]  /*12310*/  ISETP.NE.AND.EX P0, PT, RZ, UR5, PT, P0 ;  /* 0x00000005ff007c0c */ /* 0x000fe4000bf05300 */
[----:B------:R-:W4:Y:S01]  /*12320*/  LDL R157, [R1+0x68] ;  /* 0x00006800019d7983 */ /* 0x000f220000100800 */
[----:B------:R-:W1:Y:S01]  /*12330*/  LDC.64 R8, c[0x0][R14+0x228] ;  /* 0x00008a000e087b82 */ /* 0x000e620000000a00 */
[----:B------:R-:W-:Y:S01]  /*12340*/  SEL R224, R224, RZ, !P0 ;  /* 0x000000ffe0e07207 */ /* 0x000fe20004000000 */
[----:B0-----:R-:W-:-:S02]  /*12350*/  IMAD R153, R11, R222, RZ ;  /* 0x000000de0b997224 */ /* 0x001fc400078e02ff */
[----:B------:R-:W-:-:S04]  /*12360*/  IMAD.WIDE.U32 R10, R10, R222, RZ ;  /* 0x000000de0a0a7225 */ /* 0x000fc800078e00ff */
[----:B---3--:R-:W-:Y:S01]  /*12370*/  IMAD R13, R13, R224, RZ ;  /* 0x000000e00d0d7224 */ /* 0x008fe200078e02ff */
[----:B--2---:R-:W-:Y:S01]  /*12380*/  ISETP.NE.AND P1, PT, R156, 0x1, PT ;  /* 0x000000019c00780c */ /* 0x004fe20003f25270 */
[----:B------:R-:W-:-:S12]  /*12390*/  IMAD.IADD R153, R11, 0x1, R153 ;  /* 0x000000010b997824 */ /* 0x000fd800078e0299 */
[----:B------:R-:W0:Y:S01]  /*123a0*/  @P1 LDC R11, c[0x0][0xbec] ;  /* 0x0002fb00ff0b1b82 */ /* 0x000e220000000800 */
[----:B------:R-:W-:-:S04]  /*123b0*/  IMAD.IADD R155, R215, 0x1, R206 ;  /* 0x00000001d79b7824 */ /* 0x000fc800078e02ce */
[----:B0-----:R-:W-:-:S04]  /*123c0*/  @P1 IMAD.HI.U32 R11, R155, R11, RZ ;  /* 0x0000000b9b0b1227 */ /* 0x001fc800078e00ff */
[----:B-----5:R-:W-:Y:S01]  /*123d0*/  IMAD R0, R0, R156, RZ ;  /* 0x0000009c00007224 */ /* 0x020fe200078e02ff */
[----:B----4-:R-:W-:-:S05]  /*123e0*/  SEL R152, R15, RZ, !P0 ;  /* 0x000000ff0f987207 */ /* 0x010fca0004000000 */
[C---:B------:R-:W-:Y:S02]  /*123f0*/  IMAD R152, R12.reuse, R152, R13 ;  /* 0x000000980c987224 */ /* 0x040fe400078e020d */
[----:B------:R-:W-:-:S03]  /*12400*/  IMAD.WIDE.U32 R12, R12, R224, RZ ;  /* 0x000000e00c0c7225 */ /* 0x000fc600078e00ff */
[----:B------:R-:W-:Y:S02]  /*12410*/  IADD3 R15, P0, P3, R12, R10, R4 ;  /* 0x0000000a0c0f7210 */ /* 0x000fe40007b1e004 */
[----:B------:R-:W0:Y:S01]  /*12420*/  @P1 LDC R10, c[0x0][0xbf0] ;  /* 0x0002fc00ff0a1b82 */ /* 0x000e220000000800 */
[----:B------:R-:W-:Y:S02]  /*12430*/  SEL R12, R230, RZ, P2 ;  /* 0x000000ffe60c7207 */ /* 0x000fe40001000000 */
[----:B------:R-:W-:-:S03]  /*12440*/  IADD3 R152, R13, R152, RZ ;  /* 0x000000980d987210 */ /* 0x000fc60007ffe0ff */
[-C--:B-1----:R-:W-:Y:S02]  /*12450*/  IMAD R9, R9, R12.reuse, RZ ;  /* 0x0000000c09097224 */ /* 0x082fe400078e02ff */
[----:B------:R-:W-:Y:S01]  /*12460*/  IMAD.WIDE.U32 R12, R8, R12, RZ ;  /* 0x0000000c080c7225 */ /* 0x000fe200078e00ff */
[----:B------:R-:W-:-:S04]  /*12470*/  SHF.R.S32.HI R8, RZ, 0x1f, R4 ;  /* 0x0000001fff087819 */ /* 0x000fc80000011404 */
[----:B------:R-:W-:Y:S01]  /*12480*/  IADD3.X R152, R152, R153, R8, P0, P3 ;  /* 0x0000009998987210 */ /* 0x000fe200007e6408 */
[----:B------:R-:W-:Y:S01]  /*12490*/  IMAD.MOV.U32 R153, RZ, RZ, R155 ;  /* 0x000000ffff997224 */ /* 0x000fe200078e009b */
[----:B0-----:R-:W-:Y:S02]  /*124a0*/  @P1 SHF.R.U32.HI R153, RZ, R10, R11 ;  /* 0x0000000aff991219 */ /* 0x001fe4000001160b */
[----:B------:R0:W1:Y:S02]  /*124b0*/  LDC.64 R10, c[0x0][R14+0x210] ;  /* 0x000084000e0a7b82 */ /* 0x0000640000000a00 */
[----:B------:R-:W-:-:S06]  /*124c0*/  IADD3 R12, P0, P3, R153, R15, R12 ;  /* 0x0000000f990c7210 */ /* 0x000fcc0007b1e00c */
[----:B0-----:R-:W0:Y:S01]  /*124d0*/  LDC.64 R14, c[0x0][0xba8] ;  /* 0x0002ea00ff0e7b82 */ /* 0x001e220000000a00 */
[----:B------:R-:W-:Y:S01]  /*124e0*/  IMAD.IADD R9, R13, 0x1, R9 ;  /* 0x000000010d097824 */ /* 0x000fe200078e0209 */
[----:B------:R-:W-:-:S04]  /*124f0*/  SHF.R.S32.HI R13, RZ, 0x1f, R153 ;  /* 0x0000001fff0d7819 */ /* 0x000fc80000011499 */
[----:B------:R-:W-:Y:S01]  /*12500*/  IADD3.X R13, R13, R152, R9, P0, P3 ;  /* 0x000000980d0d7210 */ /* 0x000fe200007e6409 */
[----:B------:R-:W-:-:S04]  /*12510*/  IMAD.MOV R152, RZ, RZ, -R153 ;  /* 0x000000ffff987224 */ /* 0x000fc800078e0a99 */
[----:B------:R-:W-:Y:S01]  /*12520*/  IMAD R152, R156, R152, R155 ;  /* 0x000000989c987224 */ /* 0x000fe200078e029b */
[----:B0-----:R-:W0:Y:S08]  /*12530*/  @!P2 LDC R14, c[0x0][0xb50] ;  /* 0x0002d400ff0eab82 */ /* 0x001e300000000800 */
[----:B------:R-:W2:Y:S01]  /*12540*/  @!P2 LDC R15, c[0x0][0xb54] ;  /* 0x0002d500ff0fab82 */ /* 0x000ea20000000800 */
[----:B------:R-:W-:Y:S01]  /*12550*/  SHF.R.S32.HI R9, RZ, 0x1f, R152 ;  /* 0x0000001fff097819 */ /* 0x000fe20000011498 */
[----:B-1----:R-:W-:-:S02]  /*12560*/  IMAD R11, R11, R152, RZ ;  /* 0x000000980b0b7224 */ /* 0x002fc400078e02ff */
[----:B------:R-:W-:-:S04]  /*12570*/  IMAD.WIDE.U32 R12, R10, R152, R12 ;  /* 0x000000980a0c7225 */ /* 0x000fc800078e000c */
[----:B------:R-:W-:Y:S01]  /*12580*/  IMAD R9, R10, R9, R11 ;  /* 0x000000090a097224 */ /* 0x000fe200078e020b */
[----:B0-----:R-:W-:-:S03]  /*12590*/  LEA R14, P0, R12, R14, 0x2 ;  /* 0x0000000e0c0e7211 */ /* 0x001fc600078010ff */
[----:B------:R-:W-:-:S05]  /*125a0*/  IMAD.IADD R9, R13, 0x1, R9 ;  /* 0x000000010d097824 */ /* 0x000fca00078e0209 */
[----:B--2---:R-:W-:Y:S01]  /*125b0*/  LEA.HI.X R9, R12, R15, R9, 0x2, P0 ;  /* 0x0000000f0c097211 */ /* 0x004fe200000f1409 */
[----:B------:R-:W-:Y:S01]  /*125c0*/  SHFL.IDX PT, R10, R14, RZ, 0x1c1f ;  /* 0x001c1fff0e0a7589 */ /* 0x000fe200000e0000 */
[----:B------:R-:W-:-:S03]  /*125d0*/  IMAD.IADD R153, R158, 0x1, R206 ;  /* 0x000000019e997824 */ /* 0x000fc600078e02ce */
[----:B------:R-:W0:Y:S04]  /*125e0*/  SHFL.IDX PT, R11, R9, RZ, 0x1c1f ;  /* 0x001c1fff090b7589 */ /* 0x000e2800000e0000 */
[----:B------:R-:W-:Y:S04]  /*125f0*/  SHFL.IDX PT, R12, R14, 0x1, 0x1c1f ;  /* 0x003c1f000e0c7f89 */ /* 0x000fe800000e0000 */
[----:B------:R-:W1:Y:S01]  /*12600*/  SHFL.IDX PT, R13, R9, 0x1, 0x1c1f ;  /* 0x003c1f00090d7f89 */ /* 0x000e6200000e0000 */
[----:B------:R-:W-:Y:S01]  /*12610*/  LOP3.LUT P0, RZ, R157, 0x3, RZ, 0xc0, !PT ;  /* 0x000000039dff7812 */ /* 0x000fe2000780c0ff */
[----:B------:R-:W-:-:S03]  /*12620*/  VIADD R152, R153, 0x8 ;  /* 0x0000000899987836 */ /* 0x000fc60000000000 */
[-C--:B------:R-:W-:Y:S02]  /*12630*/  ISETP.GE.OR P3, PT, R153, R0.reuse, P0 ;  /* 0x000000009900720c */ /* 0x080fe40000766670 */
[----:B------:R-:W-:-:S11]  /*12640*/  ISETP.GE.OR P0, PT, R152, R0, P0 ;  /* 0x000000009800720c */ /* 0x000fd60000706670 */
[----:B0-----:R0:W-:Y:S04]  /*12650*/  @!P3 ST.E desc[UR40][R10.64], R154 ;  /* 0x0000009a0a00b985 */ /* 0x0011e8000c101928 */
[----:B-1----:R0:W-:Y:S01]  /*12660*/  @!P0 ST.E desc[UR40][R12.64], R3 ;  /* 0x000000030c008985 */ /* 0x0021e2000c101928 */
[----:B------:R-:W-:Y:S05]  /*12670*/  @P2 BRA `(.L_x_4990) ;  /* 0x0000001000382947 */ /* 0x000fea0003800000 */
[----:B0-----:R-:W0:Y:S01]  /*12680*/  S2R R3, SR_TID.X ;  /* 0x0000000000037919 */ /* 0x001e220000002100 */
[----:B------:R-:W-:Y:S01]  /*12690*/  ULDC.64 UR4, c[0x0][0xaa0] ;  /* 0x0002a80000047ab9 */ /* 0x000fe20000000a00 */
[----:B------:R-:W1:Y:S01]  /*126a0*/  @P1 LDC R15, c[0x0][0xbec] ;  /* 0x0002fb00ff0f1b82 */ /* 0x000e620000000800 */
        /* <DEDUP_REMOVED lines=9> */
[----:B------:R-:W-:Y:S02]  /*12740*/  IADD3 R33, P2, R20, 0x2000, RZ ;  /* 0x0000200014217810 */ /* 0x000fe40007f5e0ff */
[----:B------:R-:W-:Y:S02]  /*12750*/  SHF.R.U64 R44, R44, 0x3, RZ ;  /* 0x000000032c2c7819 */ /* 0x000fe400000012ff */
[----:B------:R-:W-:-:S02]  /*12760*/  IADD3 R37, P3, R20, 0x3000, RZ ;  /* 0x0000300014257810 */ /* 0x000fc40007f7e0ff */
[----:B------:R-:W-:Y:S01]  /*12770*/  LOP3.LUT R44, R44, R45, RZ, 0x3c, !PT ;  /* 0x0000002d2c2c7212 */ /* 0x000fe200078e3cff */
[----:B------:R-:W-:Y:S01]  /*12780*/  IMAD.X R45, RZ, RZ, R21, P5 ;  /* 0x000000ffff2d7224 */ /* 0x000fe200028e0615 */
[C---:B------:R-:W-:Y:S02]  /*12790*/  IADD3 R65, P5, R20.reuse, 0xa000, RZ ;  /* 0x0000a00014417810 */ /* 0x040fe40007fbe0ff */
[----:B------:R-:W-:Y:S02]  /*127a0*/  IADD3 R41, P4, R20, 0x4000, RZ ;  /* 0x0000400014297810 */ /* 0x000fe40007f9e0ff */
[----:B------:R-:W-:Y:S01]  /*127b0*/  LOP3.LUT R64, R65, 0x380, RZ, 0xc0, !PT ;  /* 0x0000038041407812 */ /* 0x000fe200078ec0ff */
[----:B------:R-:W5:Y:S01]  /*127c0*/  LD.E.128 R44, desc[UR40][R44.64] ;  /* 0x000000282c2c7980 */ /* 0x000f62000c101d00 */
        /* <DEDUP_REMOVED lines=9> */
[----:B------:R-:W-:Y:S01]  /*12860*/  LOP3.LUT R64, R64, R65, RZ, 0x3c, !PT ;  /* 0x0000004140407212 */ /* 0x000fe200078e3cff */
[--C-:B------:R-:W-:Y:S01]  /*12870*/  IMAD.X R65, RZ, RZ, R21.reuse, P5 ;  /* 0x000000ffff417224 */ /* 0x100fe200028e0615 */
[----:B------:R-:W-:Y:S01]  /*12880*/  LOP3.LUT R28, R28, R29, RZ, 0x3c, !PT ;  /* 0x0000001d1c1c7212 */ /* 0x000fe200078e3cff */
[--C-:B------:R-:W-:Y:S01]  /*12890*/  IMAD.X R29, RZ, RZ, R21.reuse, P0 ;  /* 0x000000ffff1d7224 */ /* 0x100fe200000e0615 */
[----:B------:R-:W-:Y:S02]  /*128a0*/  LOP3.LUT R32, R32, R33, RZ, 0x3c, !PT ;  /* 0x0000002120207212 */ /* 0x000fe400078e3cff */
[----:B------:R-:W-:Y:S01]  /*128b0*/  LOP3.LUT R36, R36, R37, RZ, 0x3c, !PT ;  /* 0x0000002524247212 */ /* 0x000fe200078e3cff */
[--C-:B------:R-:W-:Y:S01]  /*128c0*/  IMAD.X R37, RZ, RZ, R21.reuse, P3 ;  /* 0x000000ffff257224 */ /* 0x100fe200018e0615 */
[----:B------:R-:W-:Y:S01]  /*128d0*/  LOP3.LUT R40, R40, R41, RZ, 0x3c, !PT ;  /* 0x0000002928287212 */ /* 0x000fe200078e3cff */
[----:B------:R-:W-:Y:S01]  /*128e0*/  IMAD.X R41, RZ, RZ, R21, P4 ;  /* 0x000000ffff297224 */ /* 0x000fe200020e0615 */
[----:B------:R-:W-:Y:S01]  /*128f0*/  IADD3.X R33, RZ, R21, RZ, P2, !PT ;  /* 0x00000015ff217210 */ /* 0x000fe200017fe4ff */
[----:B------:R-:W5:Y:S01]  /*12900*/  LD.E.128 R28, desc[UR40][R28.64] ;  /* 0x000000281c1c7980 */ /* 0x000f62000c101d00 */
[----:B------:R-:W-:-:S02]  /*12910*/  IADD3 R12, P5, R20, 0xf000, RZ ;  /* 0x0000f000140c7810 */ /* 0x000fc40007fbe0ff */
[C---:B------:R-:W-:Y:S01]  /*12920*/  IADD3 R49, P0, R20.reuse, 0x6000, RZ ;  /* 0x0000600014317810 */ /* 0x040fe20007f1e0ff */
[----:B------:R-:W5:Y:S01]  /*12930*/  LD.E.128 R36, desc[UR40][R36.64] ;  /* 0x0000002824247980 */ /* 0x000f62000c101d00 */
[C---:B------:R-:W-:Y:S01]  /*12940*/  IADD3 R53, P2, R20.reuse, 0x7000, RZ ;  /* 0x0000700014357810 */ /* 0x040fe20007f5e0ff */
[----:B------:R-:W-:Y:S01]  /*12950*/  IMAD.X R85, RZ, RZ, R21, P5 ;  /* 0x000000ffff557224 */ /* 0x000fe200028e0615 */
[C---:B------:R-:W-:Y:S01]  /*12960*/  IADD3 R57, P3, R20.reuse, 0x8000, RZ ;  /* 0x0000800014397810 */ /* 0x040fe20007f7e0ff */
[----:B------:R-:W5:Y:S01]  /*12970*/  LD.E.128 R32, desc[UR40][R32.64] ;  /* 0x0000002820207980 */ /* 0x000f62000c101d00 */
[----:B------:R-:W-:Y:S02]  /*12980*/  IADD3 R61, P4, R20, 0x9000, RZ ;  /* 0x00009000143d7810 */ /* 0x000fe40007f9e0ff */
[----:B------:R-:W-:Y:S01]  /*12990*/  LOP3.LUT R9, R12, 0x380, RZ, 0xc0, !PT ;  /* 0x000003800c097812 */ /* 0x000fe200078ec0ff */
[----:B------:R-:W5:Y:S01]  /*129a0*/  LD.E.128 R40, desc[UR40][R40.64] ;  /* 0x0000002828287980 */ /* 0x000f62000c101d00 */
[----:B------:R-:W-:-:S02]  /*129b0*/  LOP3.LUT R48, R49, 0x380, RZ, 0xc0, !PT ;  /* 0x0000038031307812 */ /* 0x000fc400078ec0ff */
[----:B------:R-:W-:Y:S01]  /*129c0*/  LOP3.LUT R52, R53, 0x380, RZ, 0xc0, !PT ;  /* 0x0000038035347812 */ /* 0x000fe200078ec0ff */
[----:B------:R-:W5:Y:S01]  /*129d0*/  LD.E.128 R64, desc[UR40][R64.64] ;  /* 0x0000002840407980 */ /* 0x000f62000c101d00 */
        /* <DEDUP_REMOVED lines=8> */
[----:B------:R-:W-:Y:S02]  /*12a60*/  SHF.R.U64 R13, R13, 0x3, RZ ;  /* 0x000000030d0d7819 */ /* 0x000fe400000012ff */
[----:B------:R-:W-:Y:S01]  /*12a70*/  LOP3.LUT R84, R9, R12, RZ, 0x3c, !PT ;  /* 0x0000000c09547212 */ /* 0x000fe200078e3cff */
[----:B------:R-:W-:Y:S01]  /*12a80*/  IMAD R9, R8, UR4, RZ ;  /* 0x0000000408097c24 */ /* 0x000fe2000f8e02ff */
        /* <DEDUP_REMOVED lines=15> */
[C---:B------:R-:W-:Y:S01]  /*12b80*/  IMAD R13, R4.reuse, UR5, R9 ;  /* 0x00000005040d7c24 */ /* 0x040fe2000f8e0209 */
[----:B------:R-:W-:Y:S01]  /*12b90*/  LOP3.LUT R12, R11, 0xfffffff8, RZ, 0xc0, !PT ;  /* 0xfffffff80b0c7812 */ /* 0x000fe200078ec0ff */
[----:B------:R-:W-:Y:S01]  /*12ba0*/  IMAD.WIDE.U32 R8, R4, UR4, RZ ;  /* 0x0000000404087c25 */ /* 0x000fe2000f8e00ff */
[----:B------:R-:W-:Y:S01]  /*12bb0*/  LOP3.LUT R68, R69, 0x380, RZ, 0xc0, !PT ;  /* 0x0000038045447812 */ /* 0x000fe200078ec0ff */
[----:B------:R-:W0:Y:S01]  /*12bc0*/  @P1 LDC R4, c[0x0][0xbf0] ;  /* 0x0002fc00ff041b82 */ /* 0x000e220000000800 */
[----:B------:R-:W-:Y:S01]  /*12bd0*/  LOP3.LUT R72, R73, 0x380, RZ, 0xc0, !PT ;  /* 0x0000038049487812 */ /* 0x000fe200078ec0ff */
[----:B------:R-:W-:Y:S01]  /*12be0*/  IMAD.IADD R3, R3, 0x1, -R12 ;  /* 0x0000000103037824 */ /* 0x000fe200078e0a0c */
[----:B------:R-:W-:Y:S01]  /*12bf0*/  LOP3.LUT R76, R77, 0x380, RZ, 0xc0, !PT ;  /* 0x000003804d4c7812 */ /* 0x000fe200078ec0ff */
[----:B------:R-:W-:Y:S01]  /*12c00*/  IMAD.IADD R9, R9, 0x1, R13 ;  /* 0x0000000109097824 */ /* 0x000fe200078e020d */
[----:B------:R-:W-:Y:S01]  /*12c10*/  LOP3.LUT R80, R81, 0x380, RZ, 0xc0, !PT ;  /* 0x0000038051507812 */ /* 0x000fe200078ec0ff */
[----:B------:R-:W-:Y:S01]  /*12c20*/  ULDC.64 UR4, c[0x0][0xae8] ;  /* 0x0002ba0000047ab9 */ /* 0x000fe20000000a00 */
[----:B------:R-:W-:Y:S01]  /*12c30*/  IMAD R3, R3, 0x20, R10 ;  /* 0x0000002003037824 */ /* 0x000fe200078e020a */
[----:B------:R-:W-:Y:S01]  /*12c40*/  SHF.R.U64 R68, R68, 0x3, RZ ;  /* 0x0000000344447819 */ /* 0x000fe200000012ff */
[----:B------:R-:W-:Y:S01]  /*12c50*/  IMAD.WIDE.U32 R8, R222, UR4, R8 ;  /* 0x00000004de087c25 */ /* 0x000fe2000f8e0008 */
[----:B------:R-:W-:Y:S01]  /*12c60*/  SHF.R.U64 R72, R72, 0x3, RZ ;  /* 0x0000000348487819 */ /* 0x000fe200000012ff */
[----:B------:R2:W5:Y:S01]  /*12c70*/  LD.E.128 R24, desc[UR40][R20.64] ;  /* 0x0000002814187980 */ /* 0x000562000c101d00 */
[----:B------:R-:W-:Y:S01]  /*12c80*/  SHF.R.U64 R76, R76, 0x3, RZ ;  /* 0x000000034c4c7819 */ /* 0x000fe200000012ff */
[----:B------:R-:W-:Y:S01]  /*12c90*/  IMAD.IADD R12, R206, 0x1, R3 ;  /* 0x00000001ce0c7824 */ /* 0x000fe200078e0203 */
[----:B------:R-:W-:Y:S01]  /*12ca0*/  SHF.R.U64 R80, R80, 0x3, RZ ;  /* 0x0000000350507819 */ /* 0x000fe200000012ff */
[----:B------:R-:W5:Y:S01]  /*12cb0*/  LD.E.128 R56, desc[UR40][R56.64] ;  /* 0x0000002838387980 */ /* 0x000f62000c101d00 */
        /* <DEDUP_REMOVED lines=10> */
[--C-:B------:R-:W-:Y:S01]  /*12d60*/  IMAD.X R73, RZ, RZ, R21.reuse, P2 ;  /* 0x000000ffff497224 */ /* 0x100fe200010e0615 */
[----:B------:R-:W-:Y:S01]  /*12d70*/  IADD3.X R81, RZ, R21, RZ, P4, !PT ;  /* 0x00000015ff517210 */ /* 0x000fe200027fe4ff */
[----:B------:R-:W-:Y:S01]  /*12d80*/  IMAD.X R77, RZ, RZ, R21, P3 ;  /* 0x000000ffff4d7224 */ /* 0x000fe200018e0615 */
[----:B------:R-:W5:Y:S01]  /*12d90*/  LD.E.128 R84, desc[UR40][R84.64] ;  /* 0x0000002854547980 */ /* 0x000f62000c101d00 */
[----:B------:R-:W-:-:S02]  /*12da0*/  IMAD R13, R13, UR4, RZ ;  /* 0x000000040d0d7c24 */ /* 0x000fc4000f8e02ff */
[----:B------:R-:W-:Y:S01]  /*12db0*/  IMAD.MOV.U32 R11, RZ, RZ, R12 ;  /* 0x000000ffff0b7224 */ /* 0x000fe200078e000c */
[----:B0-----:R-:W-:Y:S01]  /*12dc0*/  @P1 SHF.R.U32.HI R11, RZ, R4, R3 ;  /* 0x00000004ff0b1219 */ /* 0x001fe20000011603 */
        /* <DEDUP_REMOVED lines=33> */
[----:B--2---:R-:W-:Y:S01]  /*12fe0*/  LEA.HI.X R20, R8, UR5, R9, 0x1, P0 ;  /* 0x0000000508147c11 */ /* 0x004fe200080f0c09 */
[----:B------:R-:W-:Y:S08]  /*12ff0*/  BRA.DIV UR4, `(.L_x_4991) ;  /* 0x000000ca04547947 */ /* 0x000ff0000b800000 */
[----:B------:R0:W1:Y:S04]  /*13000*/  SHFL.IDX PT, R4, R20, RZ, 0x181f ;  /* 0x00181fff14047589 */ /* 0x00006800000e0000 */
[----:B------:R0:W2:Y:S02]  /*13010*/  SHFL.IDX PT, R14, R3, RZ, 0x181f ;  /* 0x00181fff030e7589 */ /* 0x0000a400000e0000 */
.L_x_5217:
[----:B------:R-:W-:Y:S01]  /*13020*/  IADD3 R21, R10, R206, RZ ;  /* 0x000000ce0a157210 */ /* 0x000fe20007ffe0ff */
[----:B------:R-:W-:Y:S01]  /*13030*/  BSSY B1, `(.L_x_4992) ;  /* 0x000001a000017945 */ /* 0x000fe20003800000 */
[----:B------:R-:W-:Y:S02]  /*13040*/  VIADD R89, R205, 0xc0 ;  /* 0x000000c0cd597836 */ /* 0x000fe40000000000 */
        /* <DEDUP_REMOVED lines=24> */
.L_x_4993:
[----:B------:R-:W-:Y:S05]  /*131d0*/  BSYNC B1 ;  /* 0x0000000000017941 */ /* 0x000fea0003800000 */
.L_x_4992:
[----:B------:R-:W-:Y:S01]  /*131e0*/  UMOV UR4, 0xffffffff ;  /* 0xffffffff00047882 */ /* 0x000fe20000000000 */
[----:B---3-5:R-:W-:Y:S02]  /*131f0*/  SHF.R.S32.HI R24, RZ, 0x1f, R89 ;  /* 0x0000001fff187819 */ /* 0x028fe40000011459 */
[----:B------:R-:W-:Y:S05]  /*13200*/  BRA.DIV UR4, `(.L_x_4994) ;  /* 0x000000ca04047947 */ /* 0x000fea000b800000 */
[----:B-1----:R1:W3:Y:S04]  /*13210*/  SHFL.IDX PT, R4, R20, 0x1, 0x181f ;  /* 0x00381f0014047f89 */ /* 0x0022e800000e0000 */
[----:B--2---:R1:W2:Y:S02]  /*13220*/  SHFL.IDX PT, R14, R3, 0x1, 0x181f ;  /* 0x00381f00030e7f89 */ /* 0x0042a400000e0000 */
.L_x_5221:
        /* <DEDUP_REMOVED lines=24> */
.L_x_4996:
[----:B------:R-:W-:Y:S05]  /*133b0*/  BSYNC B1 ;  /* 0x0000000000017941 */ /* 0x000fea0003800000 */
.L_x_4995:
[----:B------:R-:W-:-:S03]  /*133c0*/  UMOV UR4, 0xffffffff ;  /* 0xffffffff00047882 */ /* 0x000fc60000000000 */
[----:B------:R-:W-:Y:S05]  /*133d0*/  BRA.DIV UR4, `(.L_x_4997) ;  /* 0x000000c604d87947 */ /* 0x000fea000b800000 */
[----:B---3--:R3:W0:Y:S04]  /*133e0*/  SHFL.IDX PT, R4, R20, 0x2, 0x181f ;  /* 0x00581f0014047f89 */ /* 0x00862800000e0000 */
[----:B--2-4-:R3:W2:Y:S02]  /*133f0*/  SHFL.IDX PT, R14, R3, 0x2, 0x181f ;  /* 0x00581f00030e7f89 */ /* 0x0146a400000e0000 */
.L_x_5225:
        /* <DEDUP_REMOVED lines=24> */
.L_x_4999:
[----:B------:R-:W-:Y:S05]  /*13580*/  BSYNC B1 ;  /* 0x0000000000017941 */ /* 0x000fea0003800000 */
.L_x_4998:
[----:B------:R-:W-:-:S03]  /*13590*/  UMOV UR4, 0xffffffff ;  /* 0xffffffff00047882 */ /* 0x000fc60000000000 */
[----:B------:R-:W-:Y:S05]  /*135a0*/  BRA.DIV UR4, `(.L_x_5000) ;  /* 0x000000c604ac7947 */ /* 0x000fea000b800000 */
[----:B0-----:R0:W0:Y:S04]  /*135b0*/  SHFL.IDX PT, R4, R20, 0x3, 0x181f ;  /* 0x00781f0014047f89 */ /* 0x00102800000e0000 */
[----:B--2-4-:R2:W4:Y:S02]  /*135c0*/  SHFL.IDX PT, R14, R3, 0x3, 0x181f ;  /* 0x00781f00030e7f89 */ /* 0x01452400000e0000 */
.L_x_5229:
[----:B-123--:R-:W-:-:S05]  /*135d0*/  VIADD R3, R21, 0x60 ;  /* 0x0000006015037836 */ /* 0x00efca0000000000 */
[----:B------:R-:W-:-:S13]  /*135e0*/  ISETP.GE.AND P0, PT, R3, R0, PT ;  /* 0x000000000300720c */ /* 0x000fda0003f06270 */
[----:B------:R-:W-:Y:S05]  /*135f0*/  @P0 BRA `(.L_x_5001) ;  /* 0x0000002c00a80947 */ /* 0x000fea0003800000 */
[----:B------:R-:W-:Y:S01]  /*13600*/  ULDC UR4, c[0x0][0xac8] ;  /* 0x0002b20000047ab9 */ /* 0x000fe20000000800 */
[----:B------:R-:W-:Y:S02]  /*13610*/  SHF.R.S32.HI R25, RZ, 0x1f, R205 ;  /* 0x0000001fff197819 */ /* 0x000fe400000114cd */
[----:B------:R-:W-:Y:S02]  /*13620*/  ISETP.GE.AND P3, PT, R205, UR4, PT ;  /* 0x00000004cd007c0c */ /* 0x000fe4000bf66270 */
[----:B------:R-:W-:Y:S02]  /*13630*/  ISETP.GE.AND P4, PT, R217, UR4, PT ;  /* 0x00000004d9007c0c */ /* 0x000fe4000bf86270 */
[----:B------:R-:W-:Y:S02]  /*13640*/  ISETP.GE.AND P5, PT, R216, UR4, PT ;  /* 0x00000004d8007c0c */ /* 0x000fe4000bfa6270 */
[----:B0-----:R-:W-:Y:S02]  /*13650*/  SHF.R.S32.HI R20, RZ, 0x1f, R217 ;  /* 0x0000001fff147819 */ /* 0x001fe400000114d9 */
[----:B------:R-:W-:-:S05]  /*13660*/  SHF.R.S32.HI R15, RZ, 0x1f, R216 ;  /* 0x0000001fff0f7819 */ /* 0x000fca00000114d8 */
[-C--:B----4-:R-:W-:Y:S02]  /*13670*/  @!P3 LEA R8, P0, R205, R14.reuse, 0x1 ;  /* 0x0000000ecd08b211 */ /* 0x090fe400078008ff */
        /* <DEDUP_REMOVED lines=14> */
.L_x_4990:
[----:B0-----:R-:W0:Y:S01]  /*13760*/  @P1 LDC R10, c[0x0][0xbec] ;  /* 0x0002fb00ff0a1b82 */ /* 0x001e220000000800 */
[----:B------:R-:W-:Y:S01]  /*13770*/  IMAD.MOV.U32 R3, RZ, RZ, R155 ;  /* 0x000000ffff037224 */ /* 0x000fe200078e009b */
[----:B------:R-:W-:Y:S01]  /*13780*/  ULDC.64 UR4, c[0x0][0xb08] ;  /* 0x0002c20000047ab9 */ /* 0x000fe20000000a00 */
[----:B------:R-:W-:-:S05]  /*13790*/  SHF.R.S32.HI R11, RZ, 0x1f, R224 ;  /* 0x0000001fff0b7819 */ /* 0x000fca00000114e0 */
[----:B------:R-:W1:Y:S01]  /*137a0*/  @P1 LDC R9, c[0x0][0xbf0] ;  /* 0x0002fc00ff091b82 */ /* 0x000e620000000800 */
[----:B0-----:R-:W-:-:S05]  /*137b0*/  @P1 IMAD.HI.U32 R10, R155, R10, RZ ;  /* 0x0000000a9b0a1227 */ /* 0x001fca00078e00ff */
[----:B-1----:R-:W-:Y:S01]  /*137c0*/  @P1 SHF.R.U32.HI R3, RZ, R9, R10 ;  /* 0x00000009ff031219 */ /* 0x002fe2000001160a */
[----:B------:R-:W-:-:S04]  /*137d0*/  IMAD R9, R8, UR4, RZ ;  /* 0x0000000408097c24 */ /* 0x000fc8000f8e02ff */
[C---:B------:R-:W-:Y:S02]  /*137e0*/  IMAD R10, R4.reuse, UR5, R9 ;  /* 0x00000005040a7c24 */ /* 0x040fe4000f8e0209 */
[----:B------:R-:W-:Y:S01]  /*137f0*/  IMAD.WIDE.U32 R8, R4, UR4, RZ ;  /* 0x0000000404087c25 */ /* 0x000fe2000f8e00ff */
[----:B------:R-:W-:-:S03]  /*13800*/  ULDC.64 UR4, c[0x0][0xb38] ;  /* 0x0002ce0000047ab9 */ /* 0x000fc60000000a00 */
[----:B------:R-:W-:Y:S02]  /*13810*/  IMAD.IADD R9, R9, 0x1, R10 ;  /* 0x0000000109097824 */ /* 0x000fe400078e020a */
[----:B------:R-:W-:Y:S02]  /*13820*/  IMAD.MOV R4, RZ, RZ, -R3 ;  /* 0x000000ffff047224 */ /* 0x000fe400078e0a03 */
[----:B------:R-:W-:-:S04]  /*13830*/  IMAD.WIDE.U32 R8, R222, UR4, R8 ;  /* 0x00000004de087c25 */ /* 0x000fc8000f8e0008 */
[----:B------:R-:W-:Y:S01]  /*13840*/  IMAD R9, R222, UR5, R9 ;  /* 0x00000005de097c24 */ /* 0x000fe2000f8e0209 */
[----:B------:R-:W-:Y:S01]  /*13850*/  ULDC.64 UR4, c[0x0][0xb40] ;  /* 0x0002d00000047ab9 */ /* 0x000fe20000000a00 */
[----:B------:R-:W-:Y:S02]  /*13860*/  IMAD R4, R156, R4, R155 ;  /* 0x000000049c047224 */ /* 0x000fe400078e029b */
[----:B------:R-:W-:Y:S02]  /*13870*/  IMAD R11, R11, UR4, RZ ;  /* 0x000000040b0b7c24 */ /* 0x000fe4000f8e02ff */
[----:B------:R-:W-:-:S04]  /*13880*/  IMAD.WIDE.U32 R8, R224, UR4, R8 ;  /* 0x00000004e0087c25 */ /* 0x000fc8000f8e0008 */
        /* <DEDUP_REMOVED lines=21> */
[----:B------:R-:W-:Y:S01]  /*139e0*/  UMOV UR4, 0xffffffff ;  /* 0xffffffff00047882 */ /* 0x000fe20000000000 */
[----:B------:R-:W-:-:S04]  /*139f0*/  IADD3 R9, R9, R11, RZ ;  /* 0x0000000b09097210 */ /* 0x000fc80007ffe0ff */
[----:B------:R-:W-:Y:S01]  /*13a00*/  LEA.HI.X R4, R8, UR5, R9, 0x2, P0 ;  /* 0x0000000508047c11 */ /* 0x000fe200080f1409 */
[----:B------:R-:W-:Y:S06]  /*13a10*/  BRA.DIV UR4, `(.L_x_5002) ;  /* 0x000000c204d87947 */ /* 0x000fec000b800000 */
[----:B------:R0:W1:Y:S04]  /*13a20*/  SHFL.IDX PT, R20, R4, RZ, 0x1c1f ;  /* 0x001c1fff04147589 */ /* 0x00006800000e0000 */
[----:B------:R0:W2:Y:S02]  /*13a30*/  SHFL.IDX PT, R12, R3, RZ, 0x1c1f ;  /* 0x001c1fff030c7589 */ /* 0x0000a400000e0000 */
.L_x_5232:
        /* <DEDUP_REMOVED lines=17> */
[----:B------:R-:W-:-:S05]  /*13b50*/  @!P0 IMAD.WIDE R8, R210, 0x4, R8 ;  /* 0x00000004d2088825 */ /* 0x000fca00078e0208 */
[----:B------:R1:W-:Y:S01]  /*13b60*/  @!P0 ST.E.64 desc[UR40][R8.64], R24 ;  /* 0x0000001808008985 */ /* 0x0003e2000c101b28 */
[----:B------:R-:W-:Y:S02]  /*13b70*/  ISETP.GE.AND P0, PT, R11, UR4, PT ;  /* 0x000000040b007c0c */ /* 0x000fe4000bf06270 */
[C---:B-1----:R-:W-:Y:S01]  /*13b80*/  @!P1 LEA R8, P2, R13.reuse, R12, 0x2 ;  /* 0x0000000c0d089211 */ /* 0x042fe200078410ff */
[C---:B------:R-:W-:Y:S02]  /*13b90*/  VIADD R24, R210.reuse, 0x40 ;  /* 0x00000040d2187836 */ /* 0x040fe40000000000 */
[C---:B------:R-:W-:Y:S01]  /*13ba0*/  VIADD R25, R210.reuse, 0x60 ;  /* 0x00000060d2197836 */ /* 0x040fe20000000000 */
[----:B------:R-:W-:Y:S01]  /*13bb0*/  @!P1 LEA.HI.X R9, R13, R20, R14, 0x2, P2 ;  /* 0x000000140d099211 */ /* 0x000fe200010f140e */
[C---:B------:R-:W-:Y:S01]  /*13bc0*/  VIADD R14, R210.reuse, 0x10 ;  /* 0x00000010d20e7836 */ /* 0x040fe20000000000 */
[----:B------:R-:W-:Y:S01]  /*13bd0*/  SHF.R.S32.HI R24, RZ, 0x1f, R24 ;  /* 0x0000001fff187819 */ /* 0x000fe20000011418 */
[----:B------:R-:W-:Y:S01]  /*13be0*/  VIADD R13, R210, 0x20 ;  /* 0x00000020d20d7836 */ /* 0x000fe20000000000 */
[----:B------:R-:W-:Y:S01]  /*13bf0*/  SHF.R.S32.HI R25, RZ, 0x1f, R25 ;  /* 0x0000001fff197819 */ /* 0x000fe20000011419 */
[----:B------:R1:W-:Y:S01]  /*13c00*/  @!P1 ST.E.64 desc[UR40][R8.64], R28 ;  /* 0x0000001c08009985 */ /* 0x0003e2000c101b28 */
[----:B------:R-:W-:-:S02]  /*13c10*/  SHF.R.S32.HI R14, RZ, 0x1f, R14 ;  /* 0x0000001fff0e7819 */ /* 0x000fc4000001140e */
        /* <DEDUP_REMOVED lines=11> */
[----:B------:R-:W-:Y:S02]  /*13cd0*/  ISETP.GE.AND P2, PT, R11, UR4, PT ;  /* 0x000000040b007c0c */ /* 0x000fe4000bf46270 */
[----:B------:R-:W-:Y:S01]  /*13ce0*/  IADD3 R10, R210, 0x30, RZ ;  /* 0x00000030d20a7810 */ /* 0x000fe20007ffe0ff */
        /* <DEDUP_REMOVED lines=32> */
[C---:B------:R-:W-:Y:S01]  /*13ef0*/  VIADD R24, R210.reuse, 0x50 ;  /* 0x00000050d2187836 */ /* 0x040fe20000000000 */
[----:B--2---:R-:W-:Y:S01]  /*13f00*/  @!P2 LEA R10, P5, R15, R12, 0x2 ;  /* 0x0000000c0f0aa211 */ /* 0x004fe200078a10ff */
        /* <DEDUP_REMOVED lines=85> */
[----:B------:R-:W-:Y:S01]  /*14460*/  VIADD R15, R210, 0xb8 ;  /* 0x000000b8d20f7836 */ /* 0x000fe20000000000 */
[----:B------:R-:W-:-:S02]  /*14470*/  SHF.R.S32.HI R25, RZ, 0x1f, R25 ;  /* 0x0000001fff197819 */ /* 0x000fc40000011419 */
[----:B------:R-:W-:Y:S01]  /*14480*/  IADD3 R21, R210, 0xc8, RZ ;  /* 0x000000c8d2157810 */ /* 0x000fe20007ffe0ff */
[----:B------:R2:W-:Y:S01]  /*14490*/  @!P2 ST.E.64 desc[UR40][R10.64], R108 ;  /* 0x0000006c0a00a985 */ /* 0x0005e2000c101b28 */
[----:B------:R-:W-:Y:S02]  /*144a0*/  SHF.R.S32.HI R15, RZ, 0x1f, R15 ;  /* 0x0000001fff0f7819 */ /* 0x000fe4000001140f */
[----:B------:R-:W-:Y:S02]  /*144b0*/  ISETP.GE.AND P2, PT, R21, UR4, PT ;  /* 0x0000000415007c0c */ /* 0x000fe4000bf46270 */
[----:B-1----:R-:W-:-:S04]  /*144c0*/  @!P4 LEA R8, P3, R24, R12, 0x2 ;  /* 0x0000000c1808c211 */ /* 0x002fc800078610ff */
[----:B------:R-:W-:Y:S01]  /*144d0*/  @!P4 LEA.HI.X R9, R24, R20, R25, 0x2, P3 ;  /* 0x000000141809c211 */ /* 0x000fe200018f1419 */
[----:B------:R-:W-:Y:S01]  /*144e0*/  VIADD R24, R210, 0xc8 ;  /* 0x000000c8d2187836 */ /* 0x000fe20000000000 */
[----:B------:R-:W-:Y:S02]  /*144f0*/  ISETP.GE.AND P3, PT, R237, UR4, PT ;  /* 0x00000004ed007c0c */ /* 0x000fe4000bf66270 */
[C---:B--2---:R-:W-:Y:S01]  /*14500*/  @!P1 LEA R10, P5, R14.reuse, R12, 0x2 ;  /* 0x0000000c0e0a9211 */ /* 0x044fe200078a10ff */
[----:B------:R1:W-:Y:S01]  /*14510*/  @!P4 ST.E.64 desc[UR40][R8.64], R112 ;  /* 0x000000700800c985 */ /* 0x0003e2000c101b28 */
[----:B------:R-:W-:Y:S02]  /*14520*/  SHF.R.S32.HI R24, RZ, 0x1f, R24 ;  /* 0x0000001fff187819 */ /* 0x000fe40000011418 */
[----:B------:R-:W-:Y:S01]  /*14530*/  @!P1 LEA.HI.X R11, R14, R20, R15, 0x2, P5 ;  /* 0x000000140e0b9211 */ /* 0x000fe200028f140f */
[----:B------:R-:W-:-:S04]  /*14540*/  VIADD R14, R210, 0xc0 ;  /* 0x000000c0d20e7836 */ /* 0x000fc80000000000 */
[----:B------:R2:W-:Y:S01]  /*14550*/  @!P1 ST.E.64 desc[UR40][R10.64], R116 ;  /* 0x000000740a009985 */ /* 0x0005e2000c101b28 */
[----:B------:R-:W-:Y:S02]  /*14560*/  SHF.R.S32.HI R14, RZ, 0x1f, R14 ;  /* 0x0000001fff0e7819 */ /* 0x000fe4000001140e */
[----:B------:R-:W-:Y:S02]  /*14570*/  ISETP.GE.AND P1, PT, R236, UR4, PT ;  /* 0x00000004ec007c0c */ /* 0x000fe4000bf26270 */
[----:B-1----:R-:W-:-:S04]  /*14580*/  @!P0 LEA R8, P4, R13, R12, 0x2 ;  /* 0x0000000c0d088211 */ /* 0x002fc800078810ff */
[----:B------:R-:W-:Y:S02]  /*14590*/  @!P0 LEA.HI.X R9, R13, R20, R14, 0x2, P4 ;  /* 0x000000140d098211 */ /* 0x000fe400020f140e */
[-C--:B------:R-:W-:Y:S02]  /*145a0*/  @!P3 LEA R14, P4, R237, R12.reuse, 0x2 ;  /* 0x0000000ced0eb211 */ /* 0x080fe400078810ff */
[----:B--2---:R-:W-:Y:S01]  /*145b0*/  @!P2 LEA R10, P5, R21, R12, 0x2 ;  /* 0x0000000c150aa211 */ /* 0x004fe200078a10ff */
        /* <DEDUP_REMOVED lines=12> */
[----:B------:R-:W-:Y:S02]  /*14680*/  @!P1 LEA.HI.X R9, R236, R20, R13, 0x2, P5 ;  /* 0x00000014ec099211 */ /* 0x000fe400028f140d */
[----:B------:R-:W-:Y:S02]  /*14690*/  SHF.R.S32.HI R13, RZ, 0x1f, R235 ;  /* 0x0000001fff0d7819 */ /* 0x000fe400000114eb */
[----:B------:R-:W-:Y:S01]  /*146a0*/  SHF.R.S32.HI R24, RZ, 0x1f, R233 ;  /* 0x0000001fff187819 */ /* 0x000fe200000114e9 */
[----:B------:R1:W-:Y:S01]  /*146b0*/  @!P1 ST.E.64 desc[UR40][R8.64], R132 ;  /* 0x0000008408009985 */ /* 0x0003e2000c101b28 */
[C---:B--2---:R-:W-:Y:S02]  /*146c0*/  @!P0 LEA R10, P5, R235.reuse, R12, 0x2 ;  /* 0x0000000ceb0a8211 */ /* 0x044fe400078a10ff */
[----:B------:R-:W-:Y:S02]  /*146d0*/  SHF.R.S32.HI R21, RZ, 0x1f, R232 ;  /* 0x0000001fff157819 */ /* 0x000fe400000114e8 */
[----:B------:R-:W-:-:S02]  /*146e0*/  @!P0 LEA.HI.X R11, R235, R20, R13, 0x2, P5 ;  /* 0x00000014eb0b8211 */ /* 0x000fc400028f140d */
[C---:B---3--:R-:W-:Y:S02]  /*146f0*/  @!P4 LEA R14, P1, R234.reuse, R12, 0x2 ;  /* 0x0000000cea0ec211 */ /* 0x048fe400078210ff */
[----:B------:R-:W-:Y:S01]  /*14700*/  SHF.R.S32.HI R13, RZ, 0x1f, R234 ;  /* 0x0000001fff0d7819 */ /* 0x000fe200000114ea */
[----:B------:R3:W-:Y:S03]  /*14710*/  @!P0 ST.E.64 desc[UR40][R10.64], R136 ;  /* 0x000000880a008985 */ /* 0x0007e6000c101b28 */
[----:B------:R-:W-:Y:S02]  /*14720*/  @!P4 LEA.HI.X R15, R234, R20, R13, 0x2, P1 ;  /* 0x00000014ea0fc211 */ /* 0x000fe400008f140d */
[CC--:B-1----:R-:W-:Y:S02]  /*14730*/  @!P2 LEA R8, P5, R233.reuse, R12.reuse, 0x2 ;  /* 0x0000000ce908a211 */ /* 0x0c2fe400078a10ff */
[----:B------:R-:W-:Y:S01]  /*14740*/  @!P3 LEA R12, P1, R232, R12, 0x2 ;  /* 0x0000000ce80cb211 */ /* 0x000fe200078210ff */
[----:B------:R3:W-:Y:S01]  /*14750*/  @!P4 ST.E.64 desc[UR40][R14.64], R140 ;  /* 0x0000008c0e00c985 */ /* 0x0007e2000c101b28 */
[----:B------:R-:W-:-:S02]  /*14760*/  @!P2 LEA.HI.X R9, R233, R20, R24, 0x2, P5 ;  /* 0x00000014e909a211 */ /* 0x000fc400028f1418 */
[----:B------:R-:W-:-:S03]  /*14770*/  @!P3 LEA.HI.X R13, R232, R20, R21, 0x2, P1 ;  /* 0x00000014e80db211 */ /* 0x000fc600008f1415 */
[----:B------:R3:W-:Y:S04]  /*14780*/  @!P2 ST.E.64 desc[UR40][R8.64], R144 ;  /* 0x000000900800a985 */ /* 0x0007e8000c101b28 */
[----:B------:R3:W-:Y:S02]  /*14790*/  @!P3 ST.E.64 desc[UR40][R12.64], R148 ;  /* 0x000000940c00b985 */ /* 0x0007e4000c101b28 */
.L_x_5004:
[----:B------:R-:W-:Y:S05]  /*147a0*/  BSYNC B1 ;  /* 0x0000000000017941 */ /* 0x000fea0003800000 */
.L_x_5003:
[----:B------:R-:W-:-:S03]  /*147b0*/  UMOV UR4, 0xffffffff ;  /* 0xffffffff00047882 */ /* 0x000fc60000000000 */
[----:B------:R-:W-:Y:S05]  /*147c0*/  BRA.DIV UR4, `(.L_x_5005) ;  /* 0x000000b604a47947 */ /* 0x000fea000b800000 */
[----:B0-----:R-:W0:Y:S04]  /*147d0*/  SHFL.IDX PT, R4, R4, 0x1, 0x1c1f ;  /* 0x003c1f0004047f89 */ /* 0x001e2800000e0000 */
[----:B------:R-:W4:Y:S02]  /*147e0*/  SHFL.IDX PT, R3, R3, 0x1, 0x1c1f ;  /* 0x003c1f0003037f89 */ /* 0x000f2400000e0000 */
.L_x_5236:
[----:B------:R-:W-:-:S13]  /*147f0*/  ISETP.GE.AND P0, PT, R152, R0, PT ;  /* 0x000000009800720c */ /* 0x000fda0003f06270 */
[----:B------:R-:W-:Y:S05]  /*14800*/  @P0 BRA `(.L_x_5001) ;  /* 0x0000001c00240947 */ /* 0x000fea0003800000 */
[----:B------:R-:W-:Y:S01]  /*14810*/  ULDC UR4, c[0x0][0xac8] ;  /* 0x0002b20000047ab9 */ /* 0x000fe20000000800 */
[C---:B---3--:R-:W-:Y:S01]  /*14820*/  VIADD R15, R210.reuse, 0x8 ;  /* 0x00000008d20f7836 */ /* 0x048fe20000000000 */
[C---:B------:R-:W-:Y:S01]  /*14830*/  ISETP.GE.AND P2, PT, R210.reuse, UR4, PT ;  /* 0x00000004d2007c0c */ /* 0x040fe2000bf46270 */
[C---:B--2---:R-:W-:Y:S01]  /*14840*/  VIADD R12, R210.reuse, 0x10 ;  /* 0x00000010d20c7836 */ /* 0x044fe20000000000 */
[C---:B------:R-:W-:Y:S01]  /*14850*/  IADD3 R14, R210.reuse, 0x10, RZ ;  /* 0x00000010d20e7810 */ /* 0x040fe20007ffe0ff */
[C---:B-1----:R-:W-:Y:S01]  /*14860*/  VIADD R20, R210.reuse, 0x18 ;  /* 0x00000018d2147836 */ /* 0x042fe20000000000 */
[C---:B------:R-:W-:Y:S01]  /*14870*/  ISETP.GE.AND P3, PT, R15.reuse, UR4, PT ;  /* 0x000000040f007c0c */ /* 0x040fe2000bf66270 */
[----:B------:R-:W-:Y:S01]  /*14880*/  VIADD R21, R210, 0x8 ;  /* 0x00000008d2157836 */ /* 0x000fe20000000000 */
[----:B------:R-:W-:Y:S01]  /*14890*/  ISETP.GE.AND P1, PT, R12, UR4, PT ;  /* 0x000000040c007c0c */ /* 0x000fe2000bf26270 */
[----:B------:R-:W-:Y:S01]  /*148a0*/  VIADD R13, R210, 0x20 ;  /* 0x00000020d20d7836 */ /* 0x000fe20000000000 */
[----:B------:R-:W-:Y:S01]  /*148b0*/  ISETP.GE.AND P0, PT, R20, UR4, PT ;  /* 0x0000000414007c0c */ /* 0x000fe2000bf06270 */
[C---:B------:R-:W-:Y:S01]  /*148c0*/  VIADD R29, R210.reuse, 0x68 ;  /* 0x00000068d21d7836 */ /* 0x040fe20000000000 */
[----:B------:R-:W-:Y:S01]  /*148d0*/  SHF.R.S32.HI R21, RZ, 0x1f, R21 ;  /* 0x0000001fff157819 */ /* 0x000fe20000011415 */
[C---:B------:R-:W-:Y:S01]  /*148e0*/  VIADD R25, R210.reuse, 0x70 ;  /* 0x00000070d2197836 */ /* 0x040fe20000000000 */
[----:B------:R-:W-:Y:S01]  /*148f0*/  SHF.R.S32.HI R14, RZ, 0x1f, R14 ;  /* 0x0000001fff0e7819 */ /* 0x000fe2000001140e */
[----:B----4-:R-:W-:Y:S01]  /*14900*/  @!P2 IMAD.MOV.U32 R8, RZ, RZ, R3 ;  /* 0x000000ffff08a224 */ /* 0x010fe200078e0003 */
[C---:B------:R-:W-:Y:S01]  /*14910*/  IADD3 R28, R210.reuse, 0x70, RZ ;  /* 0x00000070d21c7810 */ /* 0x040fe20007ffe0ff */
[----:B0-----:R-:W-:Y:S01]  /*14920*/  @!P2 IMAD.MOV.U32 R9, RZ, RZ, R4 ;  /* 0x000000ffff09a224 */ /* 0x001fe200078e0004 */
[C---:B------:R-:W-:Y:S01]  /*14930*/  IADD3 R36, R210.reuse, 0x98, RZ ;  /* 0x00000098d2247810 */ /* 0x040fe20007ffe0ff */
[C---:B------:R-:W-:Y:S01]  /*14940*/  VIADD R32, R210.reuse, 0x78 ;  /* 0x00000078d2207836 */ /* 0x040fe20000000000 */
[----:B------:R-:W-:Y:S01]  /*14950*/  @!P3 LEA R10, P4, R15, R3, 0x2 ;  /* 0x000000030f0ab211 */ /* 0x000fe200078810ff */
[----:B------:R-:W-:Y:S01]  /*14960*/  @!P2 IMAD.WIDE R8, R210, 0x4, R8 ;  /* 0x00000004d208a825 */ /* 0x000fe200078e0208 */
[----:B------:R-:W-:-:S02]  /*14970*/  SHF.R.S32.HI R28, RZ, 0x1f, R28 ;  /* 0x0000001fff1c7819 */ /* 0x000fc4000001141c */
[----:B------:R-:W-:Y:S01]  /*14980*/  @!P3 LEA.HI.X R11, R15, R4, R21, 0x2, P4 ;  /* 0x000000040f0bb211 */ /* 0x000fe200020f1415 */
[C---:B------:R-:W-:Y:S01]  /*14990*/  VIADD R15, R210.reuse, 0x28 ;  /* 0x00000028d20f7836 */ /* 0x040fe20000000000 */
[----:B------:R0:W-:Y:S01]  /*149a0*/  @!P2 ST.E.64 desc[UR40][R8.64], R26 ;  /* 0x0000001a0800a985 */ /* 0x0001e2000c101b28 */
[----:B------:R-:W-:Y:S01]  /*149b0*/  ISETP.GE.AND P2, PT, R13, UR4, PT ;  /* 0x000000040d007c0c */ /* 0x000fe2000bf46270 */
[C---:B------:R-:W-:Y:S01]  /*149c0*/  VIADD R21, R210.reuse, 0x18 ;  /* 0x00000018d2157836 */ /* 0x040fe20000000000 */
[----:B------:R-:W-:Y:S01]  /*149d0*/  SHF.R.S32.HI R36, RZ, 0x1f, R36 ;  /* 0x0000001fff247819 */ /* 0x000fe20000011424 */
[----:B------:R1:W-:Y:S01]  /*149e0*/  @!P3 ST.E.64 desc[UR40][R10.64], R30 ;  /* 0x0000001e0a00b985 */ /* 0x0003e2000c101b28 */
[----:B------:R-:W-:Y:S01]  /*149f0*/  ISETP.GE.AND P3, PT, R15, UR4, PT ;  /* 0x000000040f007c0c */ /* 0x000fe2000bf66270 */
[C---:B------:R-:W-:Y:S01]  /*14a00*/  VIADD R33, R210.reuse, 0x68 ;  /* 0x00000068d2217836 */ /* 0x040fe20000000000 */
[----:B------:R-:W-:Y:S01]  /*14a10*/  SHF.R.S32.HI R21, RZ, 0x1f, R21 ;  /* 0x0000001fff157819 */ /* 0x000fe20000011415 */
[----:B------:R-:W-:-:S03]  /*14a20*/  VIADD R24, R210, 0x80 ;  /* 0x00000080d2187836 */ /* 0x000fc60000000000 */
[----:B------:R-:W-:Y:S02]  /*14a30*/  SHF.R.S32.HI R33, RZ, 0x1f, R33 ;  /* 0x0000001fff217819 */ /* 0x000fe40000011421 */
[----:B0-----:R-:W-:-:S04]  /*14a40*/  @!P1 LEA R8, P5, R12, R3, 0x2 ;  /* 0x000000030c089211 */ /* 0x001fc800078a10ff */
[-C--:B------:R-:W-:Y:S01]  /*14a50*/  @!P1 LEA.HI.X R9, R12, R4.reuse, R14, 0x2, P5 ;  /* 0x000000040c099211 */ /* 0x080fe200028f140e */
[----:B------:R-:W-:Y:S01]  /*14a60*/  VIADD R12, R210, 0x30 ;  /* 0x00000030d20c7836 */ /* 0x000fe20000000000 */
[----:B-1----:R-:W-:Y:S01]  /*14a70*/  @!P0 LEA R10, P4, R20, R3, 0x2 ;  /* 0x00000003140a8211 */ /* 0x002fe200078810ff */
        /* <DEDUP_REMOVED lines=13> */
[C---:B------:R-:W-:Y:S01]  /*14b50*/  VIADD R14, R210.reuse, 0x30 ;  /* 0x00000030d20e7836 */ /* 0x040fe20000000000 */
[----:B-1----:R-:W-:Y:S01]  /*14b60*/  @!P3 LEA R10, P4, R15, R3, 0x2 ;  /* 0x000000030f0ab211 */ /* 0x002fe200078810ff */
        /* <DEDUP_REMOVED lines=10> */
[-C--:B------:R-:W-:Y:S01]  /*14c10*/  @!P1 LEA.HI.X R9, R12, R4.reuse, R14, 0x2, P5 ;  /* 0x000000040c099211 */ /* 0x080fe200028f140e */
[C---:B------:R-:W-:Y:S01]  /*14c20*/  VIADD R12, R210.reuse, 0x50 ;  /* 0x00000050d20c7836 */ /* 0x040fe20000000000 */
[----:B------:R-:W-:Y:S02]  /*14c30*/  IADD3 R14, R210, 0x40, RZ ;  /* 0x00000040d20e7810 */ /* 0x000fe40007ffe0ff */
[----:B-1----:R-:W-:Y:S01]  /*14c40*/  @!P0 LEA R10, P4, R20, R3, 0x2 ;  /* 0x00000003140a8211 */ /* 0x002fe200078810ff */
        /* <DEDUP_REMOVED lines=23> */
[----:B------:R-:W-:Y:S02]  /*14dc0*/  SHF.R.S32.HI R15, RZ, 0x1f, R15 ;  /* 0x0000001fff0f7819 */ /* 0x000fe4000001140f */
[----:B0-----:R-:W-:-:S04]  /*14dd0*/  @!P1 LEA R8, P5, R12, R3, 0x2 ;  /* 0x000000030c089211 */ /* 0x001fc800078a10ff */
[-C--:B------:R-:W-:Y:S02]  /*14de0*/  @!P1 LEA.HI.X R9, R12, R4.reuse, R13, 0x2, P5 ;  /* 0x000000040c099211 */ /* 0x080fe400028f140d */
[-C--:B------:R-:W-:Y:S02]  /*14df0*/  @!P2 LEA R12, P5, R14, R3.reuse, 0x2 ;  /* 0x000000030e0ca211 */ /* 0x080fe400078a10ff */
[C---:B-1----:R-:W-:Y:S01]  /*14e00*/  @!P0 LEA R10, P4, R20.reuse, R3, 0x2 ;  /* 0x00000003140a8211 */ /* 0x042fe200078810ff */
[----:B------:R0:W-:Y:S01]  /*14e10*/  @!P1 ST.E.64 desc[UR40][R8.64], R66 ;  /* 0x0000004208009985 */ /* 0x0001e2000c101b28 */
[----:B------:R-:W-:Y:S02]  /*14e20*/  ISETP.GE.AND P1, PT, R25, UR4, PT ;  /* 0x0000000419007c0c */ /* 0x000fe4000bf26270 */
[-C--:B------:R-:W-:Y:S02]  /*14e30*/  @!P0 LEA.HI.X R11, R20, R4.reuse, R21, 0x2, P4 ;  /* 0x00000004140b8211 */ /* 0x080fe400020f1415 */
[----:B------:R-:W-:-:S02]  /*14e40*/  @!P2 LEA.HI.X R13, R14, R4, R15, 0x2, P5 ;  /* 0x000000040e0da211 */ /* 0x000fc400028f140f */
[CC--:B------:R-:W-:Y:S01]  /*14e50*/  @!P3 LEA R14, P4, R29.reuse, R3.reuse, 0x2 ;  /* 0x000000031d0eb211 */ /* 0x0c0fe200078810ff */
[----:B------:R1:W-:Y:S01]  /*14e60*/  @!P0 ST.E.64 desc[UR40][R10.64], R70 ;  /* 0x000000460a008985 */ /* 0x0003e2000c101b28 */
[----:B------:R-:W-:Y:S02]  /*14e70*/  ISETP.GE.AND P0, PT, R32, UR4, PT ;  /* 0x0000000420007c0c */ /* 0x000fe4000bf06270 */
[-C--:B------:R-:W-:Y:S01]  /*14e80*/  @!P3 LEA.HI.X R15, R29, R4.reuse, R33, 0x2, P4 ;  /* 0x000000041d0fb211 */ /* 0x080fe200020f1421 */
[----:B------:R2:W-:Y:S01]  /*14e90*/  @!P2 ST.E.64 desc[UR40][R12.64], R74 ;  /* 0x0000004a0c00a985 */ /* 0x0005e2000c101b28 */
[----:B------:R-:W-:Y:S01]  /*14ea0*/  ISETP.GE.AND P2, PT, R24, UR4, PT ;  /* 0x0000000418007c0c */ /* 0x000fe2000bf46270 */
[C---:B------:R-:W-:Y:S01]  /*14eb0*/  VIADD R29, R210.reuse, 0x88 ;  /* 0x00000088d21d7836 */ /* 0x040fe20000000000 */
[CC--:B------:R-:W-:Y:S01]  /*14ec0*/  @!P1 LEA R20, P5, R25.reuse, R3.reuse, 0x2 ;  /* 0x0000000319149211 */ /* 0x0c0fe200078a10ff */
[C---:B------:R-:W-:Y:S01]  /*14ed0*/  VIADD R33, R210.reuse, 0x78 ;  /* 0x00000078d2217836 */ /* 0x040fe20000000000 */
[----:B------:R3:W-:Y:S02]  /*14ee0*/  @!P3 ST.E.64 desc[UR40][R14.64], R78 ;  /* 0x0000004e0e00b985 */ /* 0x0007e4000c101b28 */
[----:B------:R-:W-:Y:S01]  /*14ef0*/  @!P1 LEA.HI.X R21, R25, R4, R28, 0x2, P5 ;  /* 0x0000000419159211 */ /* 0x000fe200028f141c */
[C---:B------:R-:W-:Y:S01]  /*14f00*/  VIADD R25, R210.reuse, 0x90 ;  /* 0x00000090d2197836 */ /* 0x040fe20000000000 */
[----:B------:R-:W-:Y:S01]  /*14f10*/  ISETP.GE.AND P3, PT, R29, UR4, PT ;  /* 0x000000041d007c0c */ /* 0x000fe2000bf66270 */
[----:B------:R-:W-:Y:S01]  /*14f20*/  VIADD R28, R210, 0x80 ;  /* 0x00000080d21c7836 */ /* 0x000fe20000000000 */
[----:B0-----:R-:W-:Y:S01]  /*14f30*/  @!P0 LEA R8, P4, R32, R3, 0x2 ;  /* 0x0000000320088211 */ /* 0x001fe200078810ff */
[----:B------:R0:W-:Y:S01]  /*14f40*/  @!P1 ST.E.64 desc[UR40][R20.64], R82 ;  /* 0x0000005214009985 */ /* 0x0001e2000c101b28 */
[----:B------:R-:W-:-:S02]  /*14f50*/  SHF.R.S32.HI R33, RZ, 0x1f, R33 ;  /* 0x0000001fff217819 */ /* 0x000fc40000011421 */
[----:B------:R-:W-:Y:S02]  /*14f60*/  ISETP.GE.AND P1, PT, R25, UR4, PT ;  /* 0x0000000419007c0c */ /* 0x000fe4000bf26270 */
[----:B------:R-:W-:Y:S02]  /*14f70*/  SHF.R.S32.HI R28, RZ, 0x1f, R28 ;  /* 0x0000001fff1c7819 */ /* 0x000fe4000001141c */
[-C--:B-1----:R-:W-:Y:S02]  /*14f80*/  @!P2 LEA R10, P5, R24, R3.reuse, 0x2 ;  /* 0x00000003180aa211 */ /* 0x082fe400078a10ff */
        /* <DEDUP_REMOVED lines=12> */
[-C--:B------:R-:W-:Y:S01]  /*15050*/  @!P3 LEA.HI.X R13, R29, R4.reuse, R33, 0x2, P4 ;  /* 0x000000041d0db211 */ /* 0x080fe200020f1421 */
[C---:B------:R-:W-:Y:S01]  /*15060*/  VIADD R33, R210.reuse, 0xa8 ;  /* 0x000000a8d2217836 */ /* 0x040fe20000000000 */
[----:B------:R-:W-:Y:S01]  /*15070*/  SHF.R.S32.HI R28, RZ, 0x1f, R28 ;  /* 0x0000001fff1c7819 */ /* 0x000fe2000001141c */
[C---:B------:R-:W-:Y:S01]  /*15080*/  VIADD R29, R210.reuse, 0xb0 ;  /* 0x000000b0d21d7836 */ /* 0x040fe20000000000 */
[-C--:B---3--:R-:W-:Y:S01]  /*15090*/  @!P1 LEA R14, P5, R25, R3.reuse, 0x2 ;  /* 0x00000003190e9211 */ /* 0x088fe200078a10ff */
[----:B------:R3:W-:Y:S01]  /*150a0*/  @!P3 ST.E.64 desc[UR40][R12.64], R94 ;  /* 0x0000005e0c00b985 */ /* 0x0007e2000c101b28 */
[----:B------:R-:W-:Y:S02]  /*150b0*/  ISETP.GE.AND P4, PT, R33, UR4, PT ;  /* 0x0000000421007c0c */ /* 0x000fe4000bf86270 */
[----:B------:R-:W-:Y:S01]  /*150c0*/  @!P1 LEA.HI.X R15, R25, R4, R28, 0x2, P5 ;  /* 0x00000004190f9211 */ /* 0x000fe200028f141c */
[C---:B------:R-:W-:Y:S01]  /*150d0*/  VIADD R28, R210.reuse, 0xa0 ;  /* 0x000000a0d21c7836 */ /* 0x040fe20000000000 */
[----:B------:R-:W-:Y:S01]  /*150e0*/  ISETP.GE.AND P3, PT, R29, UR4, PT ;  /* 0x000000041d007c0c */ /* 0x000fe2000bf66270 */
[----:B------:R-:W-:Y:S01]  /*150f0*/  VIADD R25, R210, 0xb8 ;  /* 0x000000b8d2197836 */ /* 0x000fe20000000000 */
[----:B0-----:R-:W-:Y:S01]  /*15100*/  @!P0 LEA R20, P5, R32, R3, 0x2 ;  /* 0x0000000320148211 */ /* 0x001fe200078a10ff */
[----:B------:R0:W-:Y:S01]  /*15110*/  @!P1 ST.E.64 desc[UR40][R14.64], R98 ;  /* 0x000000620e009985 */ /* 0x0001e2000c101b28 */
[----:B------:R-:W-:-:S02]  /*15120*/  SHF.R.S32.HI R28, RZ, 0x1f, R28 ;  /* 0x0000001fff1c7819 */ /* 0x000fc4000001141c */
[-C--:B-1----:R-:W-:Y:S02]  /*15130*/  @!P2 LEA R8, P1, R24, R3.reuse, 0x2 ;  /* 0x000000031808a211 */ /* 0x082fe400078210ff */
[-C--:B------:R-:W-:Y:S01]  /*15140*/  @!P0 LEA.HI.X R21, R32, R4.reuse, R36, 0x2, P5 ;  /* 0x0000000420158211 */ /* 0x080fe200028f1424 */
[----:B------:R-:W-:Y:S01]  /*15150*/  VIADD R36, R210, 0xa8 ;  /* 0x000000a8d2247836 */ /* 0x000fe20000000000 */
[----:B------:R-:W-:Y:S01]  /*15160*/  @!P2 LEA.HI.X R9, R24, R4, R28, 0x2, P1 ;  /* 0x000000041809a211 */ /* 0x000fe200008f141c */
[C---:B------:R-:W-:Y:S01]  /*15170*/  VIADD R32, R210.reuse, 0xb0 ;  /* 0x000000b0d2207836 */ /* 0x040fe20000000000 */
[----:B------:R-:W-:Y:S01]  /*15180*/  ISETP.GE.AND P1, PT, R25, UR4, PT ;  /* 0x0000000419007c0c */ /* 0x000fe2000bf26270 */
[----:B------:R1:W-:Y:S01]  /*15190*/  @!P0 ST.E.64 desc[UR40][R20.64], R102 ;  /* 0x0000006614008985 */ /* 0x0003e2000c101b28 */
[-C--:B--2---:R-:W-:Y:S01]  /*151a0*/  @!P4 LEA R10, P0, R33, R3.reuse, 0x2 ;  /* 0x00000003210ac211 */ /* 0x084fe200078010ff */
[C---:B------:R-:W-:Y:S01]  /*151b0*/  VIADD R28, R210.reuse, 0xc0 ;  /* 0x000000c0d21c7836 */ /* 0x040fe20000000000 */
[----:B------:R-:W-:Y:S01]  /*151c0*/  SHF.R.S32.HI R36, RZ, 0x1f, R36 ;  /* 0x0000001fff247819 */ /* 0x000fe20000011424 */
[----:B------:R-:W-:Y:S01]  /*151d0*/  VIADD R24, R210, 0xc8 ;  /* 0x000000c8d2187836 */ /* 0x000fe20000000000 */
[----:B------:R-:W-:Y:S01]  /*151e0*/  SHF.R.S32.HI R32, RZ, 0x1f, R32 ;  /* 0x0000001fff207819 */ /* 0x000fe20000011420 */
[----:B------:R2:W-:Y:S01]  /*151f0*/  @!P2 ST.E.64 desc[UR40][R8.64], R106 ;  /* 0x0000006a0800a985 */ /* 0x0005e2000c101b28 */
[----:B---3--:R-:W-:-:S02]  /*15200*/  @!P3 LEA R12, P5, R29, R3, 0x2 ;  /* 0x000000031d0cb211 */ /* 0x008fc400078a10ff */
[-C--:B------:R-:W-:Y:S02]  /*15210*/  @!P4 LEA.HI.X R11, R33, R4.reuse, R36, 0x2, P0 ;  /* 0x00000004210bc211 */ /* 0x080fe400000f1424 */
[----:B------:R-:W-:Y:S01]  /*15220*/  @!P3 LEA.HI.X R13, R29, R4, R32, 0x2, P5 ;  /* 0x000000041d0db211 */ /* 0x000fe200028f1420 */
[----:B------:R-:W-:Y:S01]  /*15230*/  VIADD R29, R210, 0xb8 ;  /* 0x000000b8d21d7836 */ /* 0x000fe20000000000 */
[----:B------:R-:W-:Y:S01]  /*15240*/  ISETP.GE.AND P2, PT, R28, UR4, PT ;  /* 0x000000041c007c0c */ /* 0x000fe2000bf46270 */
[----:B------:R3:W-:Y:S01]  /*15250*/  @!P4 ST.E.64 desc[UR40][R10.64], R110 ;  /* 0x0000006e0a00c985 */ /* 0x0007e2000c101b28 */
[----:B------:R-:W-:Y:S02]  /*15260*/  ISETP.GE.AND P0, PT, R24, UR4, PT ;  /* 0x0000000418007c0c */ /* 0x000fe4000bf06270 */
[----:B0-----:R-:W-:Y:S01]  /*15270*/  @!P1 LEA R14, P4, R25, R3, 0x2 ;  /* 0x00000003190e9211 */ /* 0x001fe200078810ff */
[----:B------:R0:W-:Y:S01]  /*15280*/  @!P3 ST.E.64 desc[UR40][R12.64], R114 ;  /* 0x000000720c00b985 */ /* 0x0001e2000c101b28 */
[----:B------:R-:W-:-:S02]  /*15290*/  SHF.R.S32.HI R29, RZ, 0x1f, R29 ;  /* 0x0000001fff1d7819 */ /* 0x000fc4000001141d */
[----:B------:R-:W-:Y:S02]  /*152a0*/  ISETP.GE.AND P3, PT, R237, UR4, PT ;  /* 0x00000004ed007c0c */ /* 0x000fe4000bf66270 */
[----:B------:R-:W-:Y:S01]  /*152b0*/  @!P1 LEA.HI.X R15, R25, R4, R29, 0x2, P4 ;  /* 0x00000004190f9211 */ /* 0x000fe200020f141d */
[C---:B------:R-:W-:Y:S02]  /*152c0*/  VIADD R29, R210.reuse, 0xc0 ;  /* 0x000000c0d21d7836 */ /* 0x040fe40000000000 */
[----:B------:R-:W-:Y:S01]  /*152d0*/  VIADD R25, R210, 0xc8 ;  /* 0x000000c8d2197836 */ /* 0x000fe20000000000 */
[-C--:B-1----:R-:W-:Y:S01]  /*152e0*/  @!P2 LEA R20, P5, R28, R3.reuse, 0x2 ;  /* 0x000000031c14a211 */ /* 0x082fe200078a10ff */
[----:B------:R1:W-:Y:S01]  /*152f0*/  @!P1 ST.E.64 desc[UR40][R14.64], R118 ;  /* 0x000000760e009985 */ /* 0x0003e2000c101b28 */
[----:B------:R-:W-:Y:S02]  /*15300*/  SHF.R.S32.HI R29, RZ, 0x1f, R29 ;  /* 0x0000001fff1d7819 */ /* 0x000fe4000001141d */
[----:B--2---:R-:W-:-:S02]  /*15310*/  @!P0 LEA R8, P4, R24, R3, 0x2 ;  /* 0x0000000318088211 */ /* 0x004fc400078810ff */
[----:B------:R-:W-:Y:S02]  /*15320*/  SHF.R.S32.HI R25, RZ, 0x1f, R25 ;  /* 0x0000001fff197819 */ /* 0x000fe40000011419 */
[----:B------:R-:W-:Y:S02]  /*15330*/  ISETP.GE.AND P1, PT, R236, UR4, PT ;  /* 0x00000004ec007c0c */ /* 0x000fe4000bf26270 */
[-C--:B------:R-:W-:Y:S02]  /*15340*/  @!P2 LEA.HI.X R21, R28, R4.reuse, R29, 0x2, P5 ;  /* 0x000000041c15a211 */ /* 0x080fe400028f141d */
[----:B------:R-:W-:Y:S02]  /*15350*/  @!P0 LEA.HI.X R9, R24, R4, R25, 0x2, P4 ;  /* 0x0000000418098211 */ /* 0x000fe400020f1419 */
[----:B------:R-:W-:Y:S01]  /*15360*/  ISETP.GE.AND P4, PT, R235, UR4, PT ;  /* 0x00000004eb007c0c */ /* 0x000fe2000bf86270 */
[----:B------:R2:W-:Y:S01]  /*15370*/  @!P2 ST.E.64 desc[UR40][R20.64], R122 ;  /* 0x0000007a1400a985 */ /* 0x0005e2000c101b28 */
[----:B------:R-:W-:-:S02]  /*15380*/  SHF.R.S32.HI R24, RZ, 0x1f, R237 ;  /* 0x0000001fff187819 */ /* 0x000fc400000114ed */
[-C--:B---3--:R-:W-:Y:S01]  /*15390*/  @!P3 LEA R10, P5, R237, R3.reuse, 0x2 ;  /* 0x00000003ed0ab211 */ /* 0x088fe200078a10ff */
[----:B------:R3:W-:Y:S01]  /*153a0*/  @!P0 ST.E.64 desc[UR40][R8.64], R126 ;  /* 0x0000007e08008985 */ /* 0x0007e2000c101b28 */
[----:B------:R-:W-:Y:S02]  /*153b0*/  ISETP.GE.AND P2, PT, R234, UR4, PT ;  /* 0x00000004ea007c0c */ /* 0x000fe4000bf46270 */
[----:B------:R-:W-:Y:S02]  /*153c0*/  ISETP.GE.AND P0, PT, R233, UR4, PT ;  /* 0x00000004e9007c0c */ /* 0x000fe4000bf06270 */
[----:B------:R-:W-:Y:S02]  /*153d0*/  @!P3 LEA.HI.X R11, R237, R4, R24, 0x2, P5 ;  /* 0x00000004ed0bb211 */ /* 0x000fe400028f1418 */
[----:B------:R-:W-:Y:S02]  /*153e0*/  SHF.R.S32.HI R24, RZ, 0x1f, R236 ;  /* 0x0000001fff187819 */ /* 0x000fe400000114ec */
[-C--:B0-----:R-:W-:Y:S01]  /*153f0*/  @!P1 LEA R12, P5, R236, R3.reuse, 0x2 ;  /* 0x00000003ec0c9211 */ /* 0x081fe200078a10ff */
[----:B------:R3:W-:Y:S01]  /*15400*/  @!P3 ST.E.64 desc[UR40][R10.64], R130 ;  /* 0x000000820a00b985 */ /* 0x0007e2000c101b28 */
[----:B-1----:R-:W-:-:S02]  /*15410*/  @!P4 LEA R14, P3, R235, R3, 0x2 ;  /* 0x00000003eb0ec211 */ /* 0x002fc400078610ff */
[-C--:B------:R-:W-:Y:S02]  /*15420*/  @!P1 LEA.HI.X R13, R236, R4.reuse, R24, 0x2, P5 ;  /* 0x00000004ec0d9211 */ /* 0x080fe400028f1418 */
[----:B------:R-:W-:Y:S02]  /*15430*/  SHF.R.S32.HI R24, RZ, 0x1f, R235 ;  /* 0x0000001fff187819 */ /* 0x000fe400000114eb */
[----:B--2---:R-:W-:Y:S01]  /*15440*/  @!P2 LEA R20, P5, R234, R3, 0x2 ;  /* 0x00000003ea14a211 */ /* 0x004fe200078a10ff */
[----:B------:R3:W-:Y:S01]  /*15450*/  @!P1 ST.E.64 desc[UR40][R12.64], R134 ;  /* 0x000000860c009985 */ /* 0x0007e2000c101b28 */
[----:B------:R-:W-:Y:S02]  /*15460*/  SHF.R.S32.HI R29, RZ, 0x1f, R234 ;  /* 0x0000001fff1d7819 */ /* 0x000fe400000114ea */
[----:B------:R-:W-:Y:S02]  /*15470*/  @!P4 LEA.HI.X R15, R235, R4, R24, 0x2, P3 ;  /* 0x00000004eb0fc211 */ /* 0x000fe400018f1418 */
[----:B------:R-:W-:-:S02]  /*15480*/  SHF.R.S32.HI R28, RZ, 0x1f, R233 ;  /* 0x0000001fff1c7819 */ /* 0x000fc400000114e9 */
[C---:B------:R-:W-:Y:S01]  /*15490*/  @!P0 LEA R24, P3, R233.reuse, R3, 0x2 ;  /* 0x00000003e9188211 */ /* 0x040fe200078610ff */
[----:B------:R3:W-:Y:S01]  /*154a0*/  @!P4 ST.E.64 desc[UR40][R14.64], R138 ;  /* 0x0000008a0e00c985 */ /* 0x0007e2000c101b28 */
[-C--:B------:R-:W-:Y:S02]  /*154b0*/  @!P2 LEA.HI.X R21, R234, R4.reuse, R29, 0x2, P5 ;  /* 0x00000004ea15a211 */ /* 0x080fe400028f141d */
[----:B------:R-:W-:-:S03]  /*154c0*/  @!P0 LEA.HI.X R25, R233, R4, R28, 0x2, P3 ;  /* 0x00000004e9198211 */ /* 0x000fc600018f141c */
[----:B------:R3:W-:Y:S04]  /*154d0*/  @!P2 ST.E.64 desc[UR40][R20.64], R142 ;  /* 0x0000008e1400a985 */ /* 0x0007e8000c101b28 */
[----:B------:R3:W-:Y:S01]  /*154e0*/  @!P0 ST.E.64 desc[UR40][R24.64], R146 ;  /* 0x0000009218008985 */ /* 0x0007e2000c101b28 */
[----:B------:R-:W-:-:S13]  /*154f0*/  ISETP.GE.AND P0, PT, R232, UR4, PT ;  /* 0x00000004e8007c0c */ /* 0x000fda000bf06270 */
[----:B---3--:R-:W-:Y:S05]  /*15500*/  @P0 BRA `(.L_x_5001) ;  /* 0x0000000c00e40947 */ /* 0x008fea0003800000 */
[----:B------:R-:W-:Y:S02]  /*15510*/  SHF.R.S32.HI R28, RZ, 0x1f, R232 ;  /* 0x0000001fff1c7819 */ /* 0x000fe400000114e8 */
[----:B------:R-:W-:-:S04]  /*15520*/  LEA R8, P0, R232, R3, 0x2 ;  /* 0x00000003e8087211 */ /* 0x000fc800078010ff */
[----:B------:R-:W-:-:S05]  /*15530*/  LEA.HI.X R9, R232, R4, R28, 0x2, P0 ;  /* 0x00000004e8097211 */ /* 0x000fca00000f141c */
[----:B------:R0:W-:Y:S01]  /*15540*/  ST.E.64 desc[UR40][R8.64], R150 ;  /* 0x0000009608007985 */ /* 0x0001e2000c101b28 */
[----:B------:R-:W-:Y:S05]  /*15550*/  BRA `(.L_x_5001) ;  /* 0x0000000c00d07947 */ /* 0x000fea0003800000 */
.L_x_4988:
        /* <DEDUP_REMOVED lines=16> */
[----:B------:R-:W0:-:S12]  /*15660*/  S2R R0, SR_TID.X ;  /* 0x0000000000007919 */ /* 0x000e180000002100 */
        /* <DEDUP_REMOVED lines=8> */
[----:B----4-:R-:W-:-:S07]  /*156f0*/  IADD3 R26, -R11, R26, RZ ;  /* 0x0000001a0b1a7210 */ /* 0x010fce0007ffe1ff */
.L_x_5006:
[----:B------:R-:W4:Y:S01]  /*15700*/  LDL.LU R0, [R1+0x64] ;  /* 0x0000640001007983 */ /* 0x000f220000300800 */
[----:B------:R-:W-:Y:S01]  /*15710*/  BSSY B1, `(.L_x_5007) ;  /* 0x0000036000017945 */ /* 0x000fe20003800000 */
[----:B------:R-:W-:Y:S02]  /*15720*/  SEL R33, R224, RZ, !P0 ;  /* 0x000000ffe0217207 */ /* 0x000fe40004000000 */
[----:B-----5:R-:W-:Y:S02]  /*15730*/  SHF.R.S32.HI R28, RZ, 0x1f, R3 ;  /* 0x0000001fff1c7819 */ /* 0x020fe40000011403 */
[----:B----4-:R-:W-:Y:S01]  /*15740*/  SEL R30, R0, RZ, !P0 ;  /* 0x000000ff001e7207 */ /* 0x010fe20004000000 */
[----:B------:R-:W-:Y:S06]  /*15750*/  @P3 BRA `(.L_x_5008) ;  /* 0x0000000000c43947 */ /* 0x000fec0003800000 */
[----:B------:R-:W0:Y:S01]  /*15760*/  S2R R35, SR_TID.X ;  /* 0x0000000000237919 */ /* 0x000e220000002100 */
[----:B------:R-:W1:Y:S02]  /*15770*/  LDC R37, c[0x0][0xbe8] ;  /* 0x0002fa00ff257b82 */ /* 0x000e640000000800 */
[----:B-1----:R-:W-:Y:S01]  /*15780*/  IMAD R0, R26, R37, RZ ;  /* 0x000000251a007224 */ /* 0x002fe200078e02ff */
[----:B0-----:R-:W-:-:S04]  /*15790*/  IADD3 R35, R206, -0x80, R35 ;  /* 0xffffff80ce237810 */ /* 0x001fc80007ffe023 */
[----:B------:R-:W-:-:S13]  /*157a0*/  ISETP.GE.AND P0, PT, R35, R0, PT ;  /* 0x000000002300720c */ /* 0x000fda0003f06270 */
[----:B------:R-:W-:Y:S05]  /*157b0*/  @P0 BRA `(.L_x_5008) ;  /* 0x0000000000ac0947 */ /* 0x000fea0003800000 */
[----:B---3--:R-:W-:Y:S01]  /*157c0*/  IMAD.MOV.U32 R4, RZ, RZ, 0x9b8 ;  /* 0x000009b8ff047424 */ /* 0x008fe200078e00ff */
[----:B------:R-:W-:Y:S01]  /*157d0*/  ISETP.GT.AND P0, PT, R223, 0x1, PT ;  /* 0x00000001df00780c */ /* 0x000fe20003f04270 */
[----:B------:R-:W0:Y:S01]  /*157e0*/  LDC.64 R8, c[0x0][0xba8] ;  /* 0x0002ea00ff087b82 */ /* 0x000e220000000a00 */
[----:B------:R-:W-:Y:S01]  /*157f0*/  ISETP.NE.AND P1, PT, R37, 0x1, PT ;  /* 0x000000012500780c */ /* 0x000fe20003f25270 */
[----:B------:R-:W-:Y:S01]  /*15800*/  IMAD.MOV.U32 R27, RZ, RZ, R35 ;  /* 0x000000ffff1b7224 */ /* 0x000fe200078e0023 */
[----:B------:R-:W-:-:S05]  /*15810*/  SEL R4, R4, 0x978, P0 ;  /* 0x0000097804047807 */ /* 0x000fca0000000000 */
[----:B------:R-:W1:Y:S08]  /*15820*/  LDC.64 R20, c[0x0][R4+0x220] ;  /* 0x0000880004147b82 */ /* 0x000e700000000a00 */
[----:B------:R-:W3:Y:S08]  /*15830*/  LDC.64 R24, c[0x0][R4+0x218] ;  /* 0x0000860004187b82 */ /* 0x000ef00000000a00 */
[----:B------:R-:W4:Y:S08]  /*15840*/  LDC.64 R12, c[0x0][R4+0x228] ;  /* 0x00008a00040c7b82 */ /* 0x000f300000000a00 */
[----:B------:R-:W5:Y:S08]  /*15850*/  @P1 LDC R0, c[0x0][0xbec] ;  /* 0x0002fb00ff001b82 */ /* 0x000f700000000800 */
[----:B------:R-:W2:Y:S08]  /*15860*/  LDC.64 R10, c[0x0][R4+0x210] ;  /* 0x00008400040a7b82 */ /* 0x000eb00000000a00 */
[----:B------:R-:W4:Y:S01]  /*15870*/  @P1 LDC R31, c[0x0][0xbf0] ;  /* 0x0002fc00ff1f1b82 */ /* 0x000f220000000800 */
[----:B-----5:R-:W-:-:S07]  /*15880*/  @P1 IMAD.HI.U32 R0, R35, R0, RZ ;  /* 0x0000000023001227 */ /* 0x020fce00078e00ff */
[----:B0-----:R-:W0:Y:S01]  /*15890*/  @!P0 LDC R8, c[0x0][0xb50] ;  /* 0x0002d400ff088b82 */ /* 0x001e220000000800 */
[-C--:B-1----:R-:W-:Y:S02]  /*158a0*/  IMAD R21, R21, R33.reuse, RZ ;  /* 0x0000002115157224 */ /* 0x082fe400078e02ff */
[----:B------:R-:W-:-:S05]  /*158b0*/  IMAD.WIDE.U32 R14, R20, R33, RZ ;  /* 0x00000021140e7225 */ /* 0x000fca00078e00ff */
[----:B------:R-:W1:Y:S01]  /*158c0*/  @!P0 LDC R9, c[0x0][0xb54] ;  /* 0x0002d500ff098b82 */ /* 0x000e620000000800 */
[-C--:B---3--:R-:W-:Y:S02]  /*158d0*/  IMAD R29, R25, R222.reuse, RZ ;  /* 0x000000de191d7224 */ /* 0x088fe400078e02ff */
[----:B------:R-:W-:Y:S01]  /*158e0*/  IMAD.WIDE.U32 R24, R24, R222, RZ ;  /* 0x000000de18187225 */ /* 0x000fe200078e00ff */
[----:B----4-:R-:W-:-:S03]  /*158f0*/  @P1 SHF.R.U32.HI R27, RZ, R31, R0 ;  /* 0x0000001fff1b1219 */ /* 0x010fc60000011600 */
        /* <DEDUP_REMOVED lines=12> */
[----:B------:R-:W-:Y:S02]  /*159c0*/  SHF.R.S32.HI R27, RZ, 0x1f, R27 ;  /* 0x0000001fff1b7819 */ /* 0x000fe4000001141b */
[----:B------:R-:W-:Y:S02]  /*159d0*/  SHF.R.S32.HI R21, RZ, 0x1f, R15 ;  /* 0x0000001fff157819 */ /* 0x000fe4000001140f */
[----:B------:R-:W-:Y:S01]  /*159e0*/  IADD3.X R13, R27, R0, R25, P0, P1 ;  /* 0x000000001b0d7210 */ /* 0x000fe200007e2419 */
[----:B--2---:R-:W-:-:S04]  /*159f0*/  IMAD R0, R11, R15, RZ ;  /* 0x0000000f0b007224 */ /* 0x004fc800078e02ff */
[C---:B------:R-:W-:Y:S02]  /*15a00*/  IMAD R21, R10.reuse, R21, R0 ;  /* 0x000000150a157224 */ /* 0x040fe400078e0200 */
[----:B------:R-:W-:-:S04]  /*15a10*/  IMAD.WIDE.U32 R10, R10, R15, R12 ;  /* 0x0000000f0a0a7225 */ /* 0x000fc800078e000c */
[----:B------:R-:W-:Y:S01]  /*15a20*/  IMAD.IADD R0, R11, 0x1, R21 ;  /* 0x000000010b007824 */ /* 0x000fe200078e0215 */
[----:B0-----:R-:W-:Y:S01]  /*15a30*/  LEA R8, P0, R10, R8, 0x2 ;  /* 0x000000080a087211 */ /* 0x001fe200078010ff */
[----:B------:R-:W-:-:S03]  /*15a40*/  IMAD.MOV.U32 R11, RZ, RZ, -0x800000 ;  /* 0xff800000ff0b7424 */ /* 0x000fc600078e00ff */
[----:B-1----:R-:W-:-:S05]  /*15a50*/  LEA.HI.X R9, R10, R9, R0, 0x2, P0 ;  /* 0x000000090a097211 */ /* 0x002fca00000f1400 */
[----:B------:R0:W-:Y:S04]  /*15a60*/  STG.E desc[UR40][R8.64], R11 ;  /* 0x0000000b08007986 */ /* 0x0001e8000c101928 */
.L_x_5008:
[----:B------:R-:W-:Y:S05]  /*15a70*/  BSYNC B1 ;  /* 0x0000000000017941 */ /* 0x000fea0003800000 */
.L_x_5007:
[----:B------:R-:W-:Y:S05]  /*15a80*/  @P2 BRA `(.L_x_5001) ;  /* 0x0000000800842947 */ /* 0x000fea0003800000 */
[----:B------:R-:W1:Y:S01]  /*15a90*/  LDC R21, c[0x0][0xbe8] ;  /* 0x0002fa00ff157b82 */ /* 0x000e620000000800 */
        /* <DEDUP_REMOVED lines=12> */
[----:B------:R-:W-:-:S03]  /*15b60*/  IMAD.WIDE.U32 R8, R222, UR4, R8 ;  /* 0x00000004de087c25 */ /* 0x000fc6000f8e0008 */
[----:B------:R-:W-:Y:S01]  /*15b70*/  IADD3 R13, R206, R3, RZ ;  /* 0x00000003ce0d7210 */ /* 0x000fe20007ffe0ff */
[----:B------:R-:W-:Y:S01]  /*15b80*/  IMAD R9, R222, UR5, R9 ;  /* 0x00000005de097c24 */ /* 0x000fe2000f8e0209 */
[----:B-1----:R-:W-:Y:S01]  /*15b90*/  ISETP.NE.AND P0, PT, R21, 0x1, PT ;  /* 0x000000011500780c */ /* 0x002fe20003f05270 */
[----:B------:R-:W-:Y:S02]  /*15ba0*/  ULDC.64 UR4, c[0x0][0xaf0] ;  /* 0x0002bc0000047ab9 */ /* 0x000fe40000000a00 */
[----:B------:R-:W-:Y:S02]  /*15bb0*/  IMAD.MOV.U32 R3, RZ, RZ, R13 ;  /* 0x000000ffff037224 */ /* 0x000fe400078e000d */
[----:B------:R-:W-:-:S08]  /*15bc0*/  IMAD.WIDE.U32 R8, R33, UR4, R8 ;  /* 0x0000000421087c25 */ /* 0x000fd0000f8e0008 */
[----:B---3--:R-:W0:Y:S08]  /*15bd0*/  @P0 LDC R4, c[0x0][0xbec] ;  /* 0x0002fb00ff040b82 */ /* 0x008e300000000800 */
[----:B------:R-:W1:Y:S01]  /*15be0*/  @P0 LDC R15, c[0x0][0xbf0] ;  /* 0x0002fc00ff0f0b82 */ /* 0x000e620000000800 */
[----:B0-----:R-:W-:-:S04]  /*15bf0*/  @P0 IMAD.HI.U32 R0, R13, R4, RZ ;  /* 0x000000040d000227 */ /* 0x001fc800078e00ff */
[----:B------:R-:W-:Y:S01]  /*15c00*/  IMAD R4, R30, UR4, RZ ;  /* 0x000000041e047c24 */ /* 0x000fe2000f8e02ff */
[----:B-1----:R-:W-:-:S03]  /*15c10*/  @P0 SHF.R.U32.HI R3, RZ, R15, R0 ;  /* 0x0000000fff030219 */ /* 0x002fc60000011600 */
        /* <DEDUP_REMOVED lines=20> */
[----:B------:R-:W-:-:S05]  /*15d60*/  VIADD R9, R205, 0xc0 ;  /* 0x000000c0cd097836 */ /* 0x000fca0000000000 */
[----:B------:R-:W-:Y:S01]  /*15d70*/  SHF.R.S32.HI R10, RZ, 0x1f, R9 ;  /* 0x0000001fff0a7819 */ /* 0x000fe20000011409 */
[----:B------:R-:W-:Y:S06]  /*15d80*/  BRA.DIV UR4, `(.L_x_5009) ;  /* 0x000000a204807947 */ /* 0x000fec000b800000 */
[----:B------:R0:W1:Y:S04]  /*15d90*/  SHFL.IDX PT, R0, R4, RZ, 0x181f ;  /* 0x00181fff04007589 */ /* 0x00006800000e0000 */
[----:B------:R0:W3:Y:S02]  /*15da0*/  SHFL.IDX PT, R14, R3, RZ, 0x181f ;  /* 0x00181fff030e7589 */ /* 0x0000e400000e0000 */
.L_x_5239:
        /* <DEDUP_REMOVED lines=12> */
[-C--:B---3--:R-:W-:Y:S02]  /*15e70*/  @!P3 LEA R12, P5, R205, R14.reuse, 0x1 ;  /* 0x0000000ecd0cb211 */ /* 0x088fe400078a08ff */
[----:B------:R-:W-:Y:S02]  /*15e80*/  @!P2 LEA R24, P4, R217, R14, 0x1 ;  /* 0x0000000ed918a211 */ /* 0x000fe400078808ff */
[----:B-1----:R-:W-:Y:S02]  /*15e90*/  @!P3 LEA.HI.X R13, R205, R0, R8, 0x1, P5 ;  /* 0x00000000cd0db211 */ /* 0x002fe400028f0c08 */
        /* <DEDUP_REMOVED lines=10> */
.L_x_5011:
[----:B------:R-:W-:Y:S05]  /*15f40*/  BSYNC B1 ;  /* 0x0000000000017941 */ /* 0x000fea0003800000 */
.L_x_5010:
[----:B------:R-:W-:-:S03]  /*15f50*/  UMOV UR4, 0xffffffff ;  /* 0xffffffff00047882 */ /* 0x000fc60000000000 */
[----:B------:R-:W-:Y:S05]  /*15f60*/  BRA.DIV UR4, `(.L_x_5012) ;  /* 0x000000a2043c7947 */ /* 0x000fea000b800000 */
[----:B-1----:R1:W0:Y:S04]  /*15f70*/  SHFL.IDX PT, R0, R4, 0x1, 0x181f ;  /* 0x00381f0004007f89 */ /* 0x00222800000e0000 */
[----:B---34-:R1:W3:Y:S02]  /*15f80*/  SHFL.IDX PT, R14, R3, 0x1, 0x181f ;  /* 0x00381f00030e7f89 */ /* 0x0182e400000e0000 */
.L_x_5243:
        /* <DEDUP_REMOVED lines=13> */
[----:B0-----:R-:W-:Y:S02]  /*16060*/  @!P3 LEA.HI.X R13, R205, R0, R11, 0x1, P5 ;  /* 0x00000000cd0db211 */ /* 0x001fe400028f0c0b */
        /* <DEDUP_REMOVED lines=10> */
.L_x_5014:
[----:B------:R-:W-:Y:S05]  /*16110*/  BSYNC B1 ;  /* 0x0000000000017941 */ /* 0x000fea0003800000 */
.L_x_5013:
[----:B------:R-:W-:-:S03]  /*16120*/  UMOV UR4, 0xffffffff ;  /* 0xffffffff00047882 */ /* 0x000fc60000000000 */
[----:B------:R-:W-:Y:S05]  /*16130*/  BRA.DIV UR4, `(.L_x_5015) ;  /* 0x000000a204107947 */ /* 0x000fea000b800000 */
[----:B0-----:R0:W0:Y:S04]  /*16140*/  SHFL.IDX PT, R0, R4, 0x2, 0x181f ;  /* 0x00581f0004007f89 */ /* 0x00102800000e0000 */
[----:B---34-:R3:W4:Y:S02]  /*16150*/  SHFL.IDX PT, R14, R3, 0x2, 0x181f ;  /* 0x00581f00030e7f89 */ /* 0x01872400000e0000 */
.L_x_5247:
        /* <DEDUP_REMOVED lines=24> */
.L_x_5017:
[----:B------:R-:W-:Y:S05]  /*162e0*/  BSYNC B1 ;  /* 0x0000000000017941 */ /* 0x000fea0003800000 */
.L_x_5016:
[----:B------:R-:W-:-:S03]  /*162f0*/  UMOV UR4, 0xffffffff ;  /* 0xffffffff00047882 */ /* 0x000fc60000000000 */
[----:B------:R-:W-:Y:S05]  /*16300*/  BRA.DIV UR4, `(.L_x_5018) ;  /* 0x0000009e04e47947 */ /* 0x000fea000b800000 */
[----:B0-----:R0:W0:Y:S04]  /*16310*/  SHFL.IDX PT, R0, R4, 0x3, 0x181f ;  /* 0x00781f0004007f89 */ /* 0x00102800000e0000 */
[----:B----4-:R4:W0:Y:S02]  /*16320*/  SHFL.IDX PT, R14, R3, 0x3, 0x181f ;  /* 0x00781f00030e7f89 */ /* 0x01082400000e0000 */
.L_x_5251:
[----:B-1-34-:R-:W-:-:S05]  /*16330*/  VIADD R3, R206, 0x60 ;  /* 0x00000060ce037836 */ /* 0x01afca0000000000 */
[----:B------:R-:W-:-:S13]  /*16340*/  ISETP.GE.AND P0, PT, R3, R21, PT ;  /* 0x000000150300720c */ /* 0x000fda0003f06270 */
[----:B------:R-:W-:Y:S05]  /*16350*/  @P0 BRA `(.L_x_5001) ;  /* 0x0000000000500947 */ /* 0x000fea0003800000 */
[----:B------:R-:W-:Y:S01]  /*16360*/  ULDC UR4, c[0x0][0xac8] ;  /* 0x0002b20000047ab9 */ /* 0x000fe20000000800 */
[----:B0-----:R-:W-:Y:S02]  /*16370*/  SHF.R.S32.HI R4, RZ, 0x1f, R205 ;  /* 0x0000001fff047819 */ /* 0x001fe400000114cd */
[----:B------:R-:W-:Y:S02]  /*16380*/  ISETP.GE.AND P3, PT, R205, UR4, PT ;  /* 0x00000004cd007c0c */ /* 0x000fe4000bf66270 */
[----:B------:R-:W-:Y:S02]  /*16390*/  ISETP.GE.AND P2, PT, R217, UR4, PT ;  /* 0x00000004d9007c0c */ /* 0x000fe4000bf46270 */
[----:B------:R-:W-:Y:S02]  /*163a0*/  ISETP.GE.AND P1, PT, R216, UR4, PT ;  /* 0x00000004d8007c0c */ /* 0x000fe4000bf26270 */
[----:B------:R-:W-:Y:S02]  /*163b0*/  ISETP.GE.AND P0, PT, R9, UR4, PT ;  /* 0x0000000409007c0c */ /* 0x000fe4000bf06270 */
[----:B------:R-:W-:-:S05]  /*163c0*/  SHF.R.S32.HI R8, RZ, 0x1f, R217 ;  /* 0x0000001fff087819 */ /* 0x000fca00000114d9 */
[-C--:B------:R-:W-:Y:S02]  /*163d0*/  @!P3 LEA R12, P5, R205, R14.reuse, 0x1 ;  /* 0x0000000ecd0cb211 */ /* 0x080fe400078a08ff */
[----:B------:R-:W-:Y:S02]  /*163e0*/  @!P2 LEA R20, P4, R217, R14, 0x1 ;  /* 0x0000000ed914a211 */ /* 0x000fe400078808ff */
[----:B------:R-:W-:Y:S02]  /*163f0*/  @!P3 LEA.HI.X R13, R205, R0, R4, 0x1, P5 ;  /* 0x00000000cd0db211 */ /* 0x000fe400028f0c04 */
        /* <DEDUP_REMOVED lines=10> */
.L_x_5001:
[----:B------:R-:W-:Y:S05]  /*164a0*/  BSYNC B0 ;  /* 0x0000000000007941 */ /* 0x000fea0003800000 */
.L_x_4987:
[----:B------:R-:W-:Y:S02]  /*164b0*/  ULDC UR4, c[0x0][0xc3c] ;  /* 0x00030f0000047ab9 */ /* 0x000fe40000000800 */
[----:B---3--:R-:W-:-:S13]  /*164c0*/  ISETP.GE.AND P0, PT, R7, UR4, PT ;  /* 0x0000000407007c0c */ /* 0x008fda000bf06270 */
[----:B------:R-:W-:Y:S05]  /*164d0*/  @!P0 BRA `(.L_x_5019) ;  /* 0xfffffeac00c48947 */ /* 0x000fea000383ffff */
[----:B------:R-:W-:Y:S05]  /*164e0*/  BRA `(.L_x_4859) ;  /* 0x0000008400b07947 */ /* 0x000fea0003800000 */
.L_x_4857:
        /* <DEDUP_REMOVED lines=18> */
.L_x_5020:
[----:B------:R-:W-:Y:S01]  /*16610*/  LOP3.LUT R0, R6, 0x1f, RZ, 0xc0, !PT ;  /* 0x0000001f06007812 */ /* 0x000fe200078ec0ff */
[----:B------:R-:W-:Y:S01]  /*16620*/  ULDC UR4, c[0x0][0xc3c] ;  /* 0x00030f0000047ab9 */ /* 0x000fe20000000800 */
[----:B------:R-:W-:Y:S01]  /*16630*/  MOV R8, RZ ;  /* 0x000000ff00087202 */ /* 0x000fe20000000f00 */
        /* <DEDUP_REMOVED lines=40> */
.L_x_5024:
        /* <DEDUP_REMOVED lines=19> */
[----:B0-----:R-:W-:-:S04]  /*169f0*/  SEL R4, R4, RZ, P1 ;  /* 0x000000ff04047207 */ /* 0x001fc80000800000 */
[----:B------:R-:W-:-:S05]  /*16a00*/  IADD3 R4, R11, R4, RZ ;  /* 0x000000040b047210 */ /* 0x000fca0007ffe0ff */
        /* <DEDUP_REMOVED lines=18> */
.L_x_5022:
        /* <DEDUP_REMOVED lines=12> */
.L_x_5025:
        /* <DEDUP_REMOVED lines=16> */
[----:B0-----:R-:W-:Y:S01]  /*16cf0*/  IMAD.MOV.U32 R2, RZ, RZ, RZ ;  /* 0x000000ffff027224 */ /* 0x001fe200078e00ff */
[----:B-1----:R-:W-:-:S05]  /*16d00*/  IADD3 R12, RZ, -R3, RZ ;  /* 0x80000003ff0c7210 */ /* 0x002fca0007ffe0ff */
        /* <DEDUP_REMOVED lines=28> */
[----:B------:R-:W-:Y:S01]  /*16ed0*/  @!P1 IMAD.IADD R2, R2, 0x1, -R9 ;  /* 0x0000000102029824 */ /* 0x000fe200078e0a09 */
[----:B------:R-:W-:Y:S02]  /*16ee0*/  @!P1 IADD3 R7, R7, 0x1, RZ ;  /* 0x0000000107079810 */ /* 0x000fe40007ffe0ff */
        /* <DEDUP_REMOVED lines=15> */
.L_x_5026:
        /* <DEDUP_REMOVED lines=21> */
[----:B------:R-:W-:Y:S01]  /*17130*/  @!P1 IMAD.IADD R10, R10, 0x1, -R9 ;  /* 0x000000010a0a9824 */ /* 0x000fe200078e0a09 */
[----:B------:R-:W-:Y:S02]  /*17140*/  @!P1 IADD3 R2, R2, 0x1, RZ ;  /* 0x0000000102029810 */ /* 0x000fe40007ffe0ff */
        /* <DEDUP_REMOVED lines=33> */
[----:B------:R-:W-:Y:S02]  /*17360*/  @!P2 IADD3 R2, -R2, RZ, RZ ;  /* 0x000000ff0202a210 */ /* 0x000fe40007ffe1ff */
[----:B------:R-:W-:Y:S01]  /*17370*/  @!P1 LOP3.LUT R2, RZ, R7, RZ, 0x33, !PT ;  /* 0x00000007ff029212 */ /* 0x000fe200078e33ff */
[----:B------:R-:W-:-:S04]  /*17380*/  IMAD.MOV R7, RZ, RZ, -R7 ;  /* 0x000000ffff077224 */ /* 0x000fc800078e0a07 */
[----:B------:R-:W-:-:S05]  /*17390*/  IMAD R3, R2, R7, R9 ;  /* 0x0000000702037224 */ /* 0x000fca00078e0209 */
[----:B------:R0:W-:Y:S02]  /*173a0*/  STL [R1+0x8], R3 ;  /* 0x0000080301007387 */ /* 0x0001e40000100800 */
.L_x_5027:
[----:B01----:R-:W-:-:S05]  /*173b0*/  LOP3.LUT R3, RZ, R2, RZ, 0x33, !PT ;  /* 0x00000002ff037212 */ /* 0x003fca00078e33ff */
[----:B------:R-:W-:-:S05]  /*173c0*/  IMAD.IADD R2, R4, 0x1, R3 ;  /* 0x0000000104027824 */ /* 0x000fca00078e0203 */
[----:B------:R1:W-:Y:S01]  /*173d0*/  STL [R1+0x4], R2 ;  /* 0x0000040201007387 */ /* 0x0003e20000100800 */
[----:B------:R-:W-:Y:S05]  /*173e0*/  BRA `(.L_x_5028) ;  /* 0x0000000000107947 */ /* 0x000fea0003800000 */
.L_x_5023:
[----:B------:R-:W-:Y:S01]  /*173f0*/  IMAD.U32 R2, RZ, RZ, UR6 ;  /* 0x00000006ff027e24 */ /* 0x000fe2000f8e00ff */
[----:B------:R0:W-:Y:S04]  /*17400*/  STL [R1+0x4], RZ ;  /* 0x000004ff01007387 */ /* 0x0001e80000100800 */
[----:B------:R0:W-:Y:S04]  /*17410*/  STL [R1+0x8], RZ ;  /* 0x000008ff01007387 */ /* 0x0001e80000100800 */
[----:B------:R0:W-:Y:S02]  /*17420*/  STL [R1], R2 ;  /* 0x0000000201007387 */ /* 0x0001e40000100800 */
.L_x_5028:
        /* <DEDUP_REMOVED lines=10> */
.L_x_5021:
        /* <DEDUP_REMOVED lines=9> */
[C---:B---3--:R-:W-:Y:S01]  /*17560*/  IMAD.SHL.U32 R0, R6.reuse, 0x8, RZ ;  /* 0x0000000806007824 */ /* 0x048fe200078e00ff */
        /* <DEDUP_REMOVED lines=22> */
.L_x_5173:
[----:B0-2---:R-:W2:Y:S01]  /*176d0*/  LDL R0, [R1+0xc] ;  /* 0x00000c0001007983 */ /* 0x005ea20000100800 */
[----:B-1----:R-:W2:Y:S01]  /*176e0*/  LDC.64 R2, c[0x0][0xc88] ;  /* 0x00032200ff027b82 */ /* 0x002ea20000000a00 */
[----:B------:R-:W-:Y:S05]  /*176f0*/  YIELD ;  /* 0x0000000000007946 */ /* 0x000fea0003800000 */
[----:B------:R-:W-:Y:S01]  /*17700*/  ULDC.64 UR4, c[0x0][0xa28] ;  /* 0x00028a0000047ab9 */ /* 0x000fe20000000a00 */
[----:B------:R-:W-:Y:S02]  /*17710*/  CS2R R8, SRZ ;  /* 0x0000000000087805 */ /* 0x000fe4000001ff00 */
[----:B------:R-:W-:Y:S01]  /*17720*/  ISETP.NE.U32.AND P0, PT, RZ, UR4, PT ;  /* 0x00000004ff007c0c */ /* 0x000fe2000bf05070 */
[----:B------:R-:W-:Y:S01]  /*17730*/  ULDC.64 UR10, c[0x0][0xa18] ;  /* 0x00028600000a7ab9 */ /* 0x000fe20000000a00 */
[----:B------:R-:W-:Y:S01]  /*17740*/  ULDC.64 UR8, c[0x0][0xa10] ;  /* 0x0002840000087ab9 */ /* 0x000fe20000000a00 */
[----:B------:R-:W-:Y:S01]  /*17750*/  ULDC.64 UR6, c[0x0][0xa08] ;  /* 0x0002820000067ab9 */ /* 0x000fe20000000a00 */
[----:B--2---:R-:W-:-:S05]  /*17760*/  IMAD.WIDE R2, R0, 0x4, R2 ;  /* 0x0000000400027825 */ /* 0x004fca00078e0202 */
        /* <DEDUP_REMOVED lines=12> */
[----:B------:R-:W-:Y:S02]  /*17830*/  ISETP.NE.AND.EX P2, PT, RZ, UR5, PT, P2 ;  /* 0x00000005ff007c0c */ /* 0x000fe4000bf45320 */
        /* <DEDUP_REMOVED lines=8> */
[----:B------:R-:W-:Y:S02]  /*178c0*/  IADD3.X R3, R15, UR5, RZ, P4, !PT ;  /* 0x000000050f037c10 */ /* 0x000fe4000a7fe4ff */
[----:B------:R-:W-:Y:S02]  /*178d0*/  IADD3 R4, P4, R17, UR8, RZ ;  /* 0x0000000811047c10 */ /* 0x000fe4000ff9e0ff */
[----:B------:R-:W-:Y:S01]  /*178e0*/  ISETP.NE.AND.EX P0, PT, RZ, UR7, PT, P0 ;  /* 0x00000007ff007c0c */ /* 0x000fe2000bf05300 */
[----:B------:R-:W2:Y:S01]  /*178f0*/  @P2 LDG.E R9, desc[UR40][R2.64] ;  /* 0x0000002802092981 */ /* 0x000ea2000c1e1900 */
[----:B------:R-:W-:Y:S01]  /*17900*/  IADD3.X R5, R15, UR9, RZ, P4, !PT ;  /* 0x000000090f057c10 */ /* 0x000fe2000a7fe4ff */
[----:B------:R-:W-:Y:S01]  /*17910*/  ULDC UR4, c[0x0][0x288] ;  /* 0x0000a20000047ab9 */ /* 0x000fe20000000800 */
[----:B------:R-:W-:-:S02]  /*17920*/  ISETP.NE.AND.EX P1, PT, RZ, UR9, PT, P1 ;  /* 0x00000009ff007c0c */ /* 0x000fc4000bf25310 */
[----:B------:R-:W-:Y:S02]  /*17930*/  MOV R12, RZ ;  /* 0x000000ff000c7202 */ /* 0x000fe40000000f00 */
[----:B------:R-:W-:Y:S02]  /*17940*/  @P3 IADD3 R10, P4, R17, UR10, RZ ;  /* 0x0000000a110a3c10 */ /* 0x000fe4000ff9e0ff */
[C---:B------:R-:W-:Y:S02]  /*17950*/  IADD3.X R7, R15.reuse, UR7, RZ, P5, !PT ;  /* 0x000000070f077c10 */ /* 0x040fe4000affe4ff */
[----:B------:R-:W-:-:S03]  /*17960*/  @P3 IADD3.X R11, R15, UR11, RZ, P4, !PT ;  /* 0x0000000b0f0b3c10 */ /* 0x000fc6000a7fe4ff */
[----:B------:R0:W5:Y:S04]  /*17970*/  @P0 LDG.E R12, desc[UR40][R6.64] ;  /* 0x00000028060c0981 */ /* 0x000168000c1e1900 */
[----:B------:R0:W5:Y:S04]  /*17980*/  @P1 LDG.E R0, desc[UR40][R4.64] ;  /* 0x0000002804001981 */ /* 0x000168000c1e1900 */
        /* <DEDUP_REMOVED lines=14> */
[----:B-1----:R-:W-:Y:S01]  /*17a70*/  IMAD.U32 R9, RZ, RZ, UR4 ;  /* 0x00000004ff097e24 */ /* 0x002fe2000f8e00ff */
[----:B0-----:R-:W-:Y:S06]  /*17a80*/  @P3 BRA `(.L_x_5030) ;  /* 0x0000000000143947 */ /* 0x001fec0003800000 */
[----:B------:R-:W-:Y:S05]  /*17a90*/  @!P2 BRA `(.L_x_5030) ;  /* 0x000000000010a947 */ /* 0x000fea0003800000 */
[----:B------:R-:W2:Y:S04]  /*17aa0*/  LDG.E R10, desc[UR40][R2.64] ;  /* 0x00000028020a7981 */ /* 0x000ea8000c1e1900 */
[----:B------:R-:W2:Y:S02]  /*17ab0*/  LDG.E R2, desc[UR40][R2.64+0x4] ;  /* 0x0000042802027981 */ /* 0x000ea4000c1e1900 */
[----:B--2--5:R-:W-:-:S05]  /*17ac0*/  IMAD.IADD R14, R2, 0x1, -R10 ;  /* 0x00000001020e7824 */ /* 0x024fca00078e0a0a */
[----:B------:R0:W-:Y:S02]  /*17ad0*/  STL [R1+0x48], R14 ;  /* 0x0000480e01007387 */ /* 0x0001e40000100800 */
.L_x_5030:
[----:B------:R-:W2:Y:S01]  /*17ae0*/  LDL.LU R3, [R1+0x8] ;  /* 0x0000080001037983 */ /* 0x000ea20000300800 */
[----:B------:R-:W-:Y:S02]  /*17af0*/  ULDC.64 UR4, c[0x0][0xa20] ;  /* 0x0002880000047ab9 */ /* 0x000fe40000000a00 */
[----:B------:R-:W-:Y:S01]  /*17b00*/  ISETP.NE.U32.AND P2, PT, RZ, UR4, PT ;  /* 0x00000004ff007c0c */ /* 0x000fe2000bf45070 */
[----:B------:R1:W-:Y:S03]  /*17b10*/  STL [R1+0x8], R13 ;  /* 0x0000080d01007387 */ /* 0x0003e60000100800 */
[----:B------:R-:W-:Y:S02]  /*17b20*/  ISETP.NE.AND.EX P2, PT, RZ, UR5, PT, P2 ;  /* 0x00000005ff007c0c */ /* 0x000fe4000bf45320 */
[C---:B--2---:R-:W-:Y:S02]  /*17b30*/  LOP3.LUT R10, R3.reuse, 0xff000000, RZ, 0xc0, !PT ;  /* 0xff000000030a7812 */ /* 0x044fe400078ec0ff */
[----:B------:R-:W-:-:S02]  /*17b40*/  LOP3.LUT R2, R3, 0xff0000, RZ, 0xc0, !PT ;  /* 0x00ff000003027812 */ /* 0x000fc400078ec0ff */
        /* <DEDUP_REMOVED lines=10> */
.L_x_5031:
[----:B------:R-:W-:Y:S05]  /*17bf0*/  @!P0 BRA `(.L_x_5032) ;  /* 0x00000000000c8947 */ /* 0x000fea0003800000 */
[----:B------:R-:W2:Y:S04]  /*17c00*/  LDG.E R9, desc[UR40][R6.64] ;  /* 0x0000002806097981 */ /* 0x000ea8000c1e1900 */
[----:B------:R-:W2:Y:S02]  /*17c10*/  LDG.E R6, desc[UR40][R6.64+0x4] ;  /* 0x0000042806067981 */ /* 0x000ea4000c1e1900 */
[----:B--2---:R-:W-:-:S07]  /*17c20*/  IMAD.IADD R9, R6, 0x1, -R9 ;  /* 0x0000000106097824 */ /* 0x004fce00078e0a09 */
.L_x_5032:
[----:B------:R-:W2:Y:S01]  /*17c30*/  LDL R7, [R1+0x4] ;  /* 0x0000040001077983 */ /* 0x000ea20000100800 */
[----:B-1----:R-:W1:Y:S03]  /*17c40*/  LDC R3, c[0x0][0x448] ;  /* 0x00011200ff037b82 */ /* 0x002e660000000800 */
[----:B------:R-:W3:Y:S04]  /*17c50*/  @P1 LDG.E R2, desc[UR40][R4.64] ;  /* 0x0000002804021981 */ /* 0x000ee8000c1e1900 */
[----:B------:R4:W3:Y:S01]  /*17c60*/  @P1 LDG.E R4, desc[UR40][R4.64+0x4] ;  /* 0x0000042804041981 */ /* 0x0008e2000c1e1900 */
[----:B------:R-:W-:Y:S01]  /*17c70*/  LOP3.LUT R12, R10, 0xff, RZ, 0xc0, !PT ;  /* 0x000000ff0a0c7812 */ /* 0x000fe200078ec0ff */
[----:B------:R-:W-:Y:S01]  /*17c80*/  BSSY B0, `(.L_x_5033) ;  /* 0x0000037000007945 */ /* 0x000fe20003800000 */
[----:B------:R-:W-:-:S03]  /*17c90*/  SHF.R.U32.HI R10, RZ, 0x10, R10 ;  /* 0x00000010ff0a7819 */ /* 0x000fc6000001160a */
[----:B------:R0:W-:Y:S01]  /*17ca0*/  STL [R1+0x60], R12 ;  /* 0x0000600c01007387 */ /* 0x0001e20000100800 */
[----:B-1----:R-:W-:-:S13]  /*17cb0*/  ISETP.NE.AND P0, PT, R3, 0x1, PT ;  /* 0x000000010300780c */ /* 0x002fda0003f05270 */
[----:B----4-:R-:W1:Y:S08]  /*17cc0*/  @P0 LDC R5, c[0x0][0x44c] ;  /* 0x00011300ff050b82 */ /* 0x010e700000000800 */
[----:B------:R-:W4:Y:S01]  /*17cd0*/  @P0 LDC R6, c[0x0][0x450] ;  /* 0x00011400ff060b82 */ /* 0x000f220000000800 */
[----:B--2---:R-:W-:Y:S02]  /*17ce0*/  IMAD.SHL.U32 R3, R7, 0x80, RZ ;  /* 0x0000008007037824 */ /* 0x004fe400078e00ff */
[----:B-----5:R-:W-:-:S02]  /*17cf0*/  IMAD.IADD R7, R9, 0x1, -R8 ;  /* 0x0000000109077824 */ /* 0x020fc400078e0a08 */
[----:B------:R-:W-:Y:S02]  /*17d00*/  VIADD R3, R3, 0x7f ;  /* 0x0000007f03037836 */ /* 0x000fe40000000000 */
[----:B---3--:R-:W-:Y:S02]  /*17d10*/  @P1 IMAD.IADD R11, R4, 0x1, -R2 ;  /* 0x00000001040b1824 */ /* 0x008fe400078e0a02 */
[----:B-1----:R-:W-:-:S05]  /*17d20*/  @P0 IMAD.HI.U32 R2, R3, R5, RZ ;  /* 0x0000000503020227 */ /* 0x002fca00078e00ff */
[----:B----4-:R-:W-:Y:S02]  /*17d30*/  @P0 SHF.R.U32.HI R3, RZ, R6, R2 ;  /* 0x00000006ff030219 */ /* 0x010fe40000011602 */
[----:B------:R-:W-:-:S04]  /*17d40*/  IADD3 R2, R7, R11, RZ ;  /* 0x0000000b07027210 */ /* 0x000fc80007ffe0ff */
[C---:B------:R-:W-:Y:S01]  /*17d50*/  IADD3 R21, R2.reuse, 0x60, -R14 ;  /* 0x0000006002157810 */ /* 0x040fe20007ffe80e */
[----:B------:R-:W-:-:S04]  /*17d60*/  VIADD R4, R2, 0x5f ;  /* 0x0000005f02047836 */ /* 0x000fc80000000000 */
[----:B------:R-:W-:Y:S02]  /*17d70*/  IMAD.IADD R3, R21, 0x1, R3 ;  /* 0x0000000115037824 */ /* 0x000fe400078e0203 */
[----:B------:R-:W-:-:S04]  /*17d80*/  IMAD.HI R2, R4, 0x2aaaaaab, RZ ;  /* 0x2aaaaaab04027827 */ /* 0x000fc800078e02ff */
[----:B------:R-:W-:Y:S01]  /*17d90*/  IMAD.HI R3, R3, 0x2aaaaaab, RZ ;  /* 0x2aaaaaab03037827 */ /* 0x000fe200078e02ff */
[----:B------:R-:W-:-:S03]  /*17da0*/  SHF.R.U32.HI R20, RZ, 0x1f, R2 ;  /* 0x0000001fff147819 */ /* 0x000fc60000011602 */
[----:B------:R-:W-:Y:S01]  /*17db0*/  IMAD.MOV.U32 R4, RZ, RZ, RZ ;  /* 0x000000ffff047224 */ /* 0x000fe200078e00ff */
[----:B------:R-:W-:Y:S02]  /*17dc0*/  SHF.R.U32.HI R6, RZ, 0x1f, R3 ;  /* 0x0000001fff067819 */ /* 0x000fe40000011603 */
[----:B------:R-:W-:Y:S02]  /*17dd0*/  LEA.HI.SX32 R20, R2, R20, 0x1c ;  /* 0x0000001402147211 */ /* 0x000fe400078fe2ff */
[----:B------:R-:W-:-:S04]  /*17de0*/  LEA.HI.SX32 R6, R3, R6, 0x1c ;  /* 0x0000000603067211 */ /* 0x000fc800078fe2ff */
[----:B------:R-:W-:-:S04]  /*17df0*/  VIMNMX R6, R20, R6, PT ;  /* 0x0000000614067248 */ /* 0x000fc80003fe0100 */
[----:B------:R-:W-:-:S13]  /*17e00*/  ISETP.GE.AND P0, PT, R6, 0x1, PT ;  /* 0x000000010600780c */ /* 0x000fda0003f06270 */
[----:B0-----:R-:W-:Y:S05]  /*17e10*/  @!P0 BRA `(.L_x_5034) ;  /* 0x0000000000748947 */ /* 0x001fea0003800000 */
[----:B------:R-:W-:Y:S01]  /*17e20*/  ISETP.NE.AND P0, PT, R10, RZ, PT ;  /* 0x000000ff0a00720c */ /* 0x000fe20003f05270 */
[----:B------:R-:W-:-:S03]  /*17e30*/  ULDC UR4, c[0x0][0x9f0] ;  /* 0x00027c0000047ab9 */ /* 0x000fc60000000800 */
[----:B------:R-:W-:-:S04]  /*17e40*/  SEL R2, R10, UR4, P0 ;  /* 0x000000040a027c07 */ /* 0x000fc80008000000 */
[----:B------:R-:W-:Y:S02]  /*17e50*/  IABS R3, R2 ;  /* 0x0000000200037213 */ /* 0x000fe40000000000 */
[----:B------:R-:W-:Y:S02]  /*17e60*/  IADD3 R8, R2, -0x1, R6 ;  /* 0xffffffff02087810 */ /* 0x000fe40007ffe006 */
[----:B------:R-:W0:Y:S08]  /*17e70*/  I2F.RP R4, R3 ;  /* 0x0000000300047306 */ /* 0x000e300000209400 */
[----:B0-----:R-:W0:Y:S02]  /*17e80*/  MUFU.RCP R4, R4 ;  /* 0x0000000400047308 */ /* 0x001e240000001000 */
[----:B0-----:R-:W-:-:S06]  /*17e90*/  VIADD R4, R4, 0xffffffe ;  /* 0x0ffffffe04047836 */ /* 0x001fcc0000000000 */
[----:B------:R0:W1:Y:S02]  /*17ea0*/  F2I.FTZ.U32.TRUNC.NTZ R5, R4 ;  /* 0x0000000400057305 */ /* 0x000064000021f000 */
[----:B0-----:R-:W-:-:S04]  /*17eb0*/  LOP3.LUT R4, R8, R2, RZ, 0x3c, !PT ;  /* 0x0000000208047212 */ /* 0x001fc800078e3cff */
[----:B------:R-:W-:Y:S01]  /*17ec0*/  ISETP.GE.AND P3, PT, R4, RZ, PT ;  /* 0x000000ff0400720c */ /* 0x000fe20003f66270 */
[----:B-1----:R-:W-:-:S04]  /*17ed0*/  IMAD.MOV R4, RZ, RZ, -R5 ;  /* 0x000000ffff047224 */ /* 0x002fc800078e0a05 */
        /* <DEDUP_REMOVED lines=15> */
[----:B------:R-:W-:Y:S02]  /*17fd0*/  @!P3 IADD3 R4, -R4, RZ, RZ ;  /* 0x000000ff0404b210 */ /* 0x000fe40007ffe1ff */
[----:B------:R-:W-:-:S07]  /*17fe0*/  @!P2 LOP3.LUT R4, RZ, R2, RZ, 0x33, !PT ;  /* 0x00000002ff04a212 */ /* 0x000fce00078e33ff */
.L_x_5034:
[----:B------:R-:W-:Y:S05]  /*17ff0*/  BSYNC B0 ;  /* 0x0000000000007941 */ /* 0x000fea0003800000 */
.L_x_5033:
        /* <DEDUP_REMOVED lines=21> */
[----:B------:R-:W0:Y:S02]  /*18150*/  S2R R4, SR_TID.X ;  /* 0x0000000000047919 */ /* 0x000e240000002100 */
[----:B0-----:R-:W-:-:S04]  /*18160*/  SHF.R.U32.HI R4, RZ, 0x5, R4 ;  /* 0x00000005ff047819 */ /* 0x001fc80000011604 */
[----:B------:R-:W-:-:S05]  /*18170*/  LOP3.LUT R4, R4, 0x3, RZ, 0xc0, !PT ;  /* 0x0000000304047812 */ /* 0x000fca00078ec0ff */
[----:B------:R0:W1:Y:S02]  /*18180*/  SHFL.IDX PT, R14, R4, RZ, 0x1f ;  /* 0x00001fff040e7589 */ /* 0x00006400000e0000 */
.L_x_5254:
[----:B-1----:R-:W-:Y:S02]  /*18190*/  ISETP.NE.AND P0, PT, R14, RZ, PT ;  /* 0x000000ff0e00720c */ /* 0x002fe40003f05270 */
[----:B------:R-:W-:-:S11]  /*181a0*/  PLOP3.LUT P6, PT, PT, PT, PT, 0x8, 0x0 ;  /* 0x000000000000781c */ /* 0x000fd60003fce170 */
[----:B------:R-:W-:Y:S05]  /*181b0*/  @P0 BRA `(.L_x_5038) ;  /* 0x00000000000c0947 */ /* 0x000fea0003800000 */
[----:B------:R-:W-:-:S03]  /*181c0*/  UMOV UR4, 0xffffffff ;  /* 0xffffffff00047882 */ /* 0x000fc60000000000 */
[----:B------:R-:W-:Y:S05]  /*181d0*/  BRA.DIV UR4, `(.L_x_5039) ;  /* 0x0000008204ac7947 */ /* 0x000fea000b800000 */
[----:B------:R-:W-:-:S13]  /*181e0*/  ELECT P6, URZ, PT ;  /* 0x00000000003f782f */ /* 0x000fda00038c0000 */
.L_x_5038:
        /* <DEDUP_REMOVED lines=9> */
.L_x_5257:
[----:B------:R-:W-:Y:S05]  /*18280*/  BSYNC B1 ;  /* 0x0000000000017941 */ /* 0x000fea0003800000 */
.L_x_5040:
        /* <DEDUP_REMOVED lines=12> */
.L_x_5258:
[----:B------:R-:W-:Y:S05]  /*18350*/  BSYNC B2 ;  /* 0x0000000000027941 */ /* 0x000fea0003800000 */
.L_x_5044:
        /* <DEDUP_REMOVED lines=9> */
.L_x_5047:
[----:B------:R-:W-:Y:S05]  /*183f0*/  BSYNC B2 ;  /* 0x0000000000027941 */ /* 0x000fea0003800000 */
.L_x_5046:
        /* <DEDUP_REMOVED lines=13> */
.L_x_5048:
        /* <DEDUP_REMOVED lines=13> */
.L_x_5259:
[----:B------:R-:W-:Y:S05]  /*185a0*/  BSYNC B2 ;  /* 0x0000000000027941 */ /* 0x000fea0003800000 */
.L_x_5049:
[----:B------:R-:W-:Y:S01]  /*185b0*/  BSSY B2, `(.L_x_5051) ;  /* 0x000000b000027945 */ /* 0x000fe20003800000 */
[----:B------:R-:W-:Y:S01]  /*185c0*/  IMAD.MOV.U32 R12, RZ, RZ, 0x0 ;  /* 0x00000000ff0c7424 */ /* 0x000fe200078e00ff */
[----:B------:R-:W-:Y:S02]  /*185d0*/  MOV R13, 0x12f00000 ;  /* 0x12f00000000d7802 */ /* 0x000fe40000000f00 */
        /* <DEDUP_REMOVED lines=8> */
.L_x_5052:
[----:B------:R-:W-:Y:S05]  /*18660*/  BSYNC B2 ;  /* 0x0000000000027941 */ /* 0x000fea0003800000 */
.L_x_5051:
        /* <DEDUP_REMOVED lines=10> */
.L_x_5053:
        /* <DEDUP_REMOVED lines=15> */
.L_x_5054:
        /* <DEDUP_REMOVED lines=15> */
.L_x_5055:
        /* <DEDUP_REMOVED lines=15> */
.L_x_5056:
        /* <DEDUP_REMOVED lines=10> */
.L_x_5043:
[----:B------:R-:W-:Y:S05]  /*18a80*/  BSYNC B1 ;  /* 0x0000000000017941 */ /* 0x000fea0003800000 */
.L_x_5042:
        /* <DEDUP_REMOVED lines=13> */
.L_x_5072:
[----:B------:R-:W-:Y:S05]  /*18b60*/  YIELD ;  /* 0x0000000000007946 */ /* 0x000fea0003800000 */
[----:B------:R-:W-:Y:S04]  /*18b70*/  BSSY B1, `(.L_x_5057) ;  /* 0x000007e000017945 */ /* 0x000fe80003800000 */
[----:B-1----:R-:W-:Y:S05]  /*18b80*/  @!P6 BRA `(.L_x_5058) ;  /* 0x0000000400f0e947 */ /* 0x002fea0003800000 */
[----:B0-----:R-:W2:Y:S04]  /*18b90*/  LDL R5, [R1+0x14] ;  /* 0x0000140001057983 */ /* 0x001ea80000100800 */
        /* <DEDUP_REMOVED lines=9> */
.L_x_5260:
[----:B------:R-:W-:Y:S05]  /*18c30*/  BSYNC B2 ;  /* 0x0000000000027941 */ /* 0x000fea0003800000 */
.L_x_5059:
        /* <DEDUP_REMOVED lines=9> */
.L_x_5062:
[----:B------:R-:W-:Y:S05]  /*18cd0*/  BSYNC B2 ;  /* 0x0000000000027941 */ /* 0x000fea0003800000 */
.L_x_5061:
        /* <DEDUP_REMOVED lines=10> */
[----:B--2---:R-:W-:-:S05]  /*18d80*/  IMAD R7, R7, 0x3000, R18 ;  /* 0x0000300007077824 */ /* 0x004fca00078e0212 */
[----:B------:R-:W-:-:S07]  /*18d90*/  IADD3 R7, R7, 0x1c400, RZ ;  /* 0x0001c40007077810 */ /* 0x000fce0007ffe0ff */
.L_x_5063:
        /* <DEDUP_REMOVED lines=13> */
.L_x_5261:
[----:B------:R-:W-:Y:S05]  /*18e70*/  BSYNC B2 ;  /* 0x0000000000027941 */ /* 0x000fea0003800000 */
.L_x_5064:
        /* <DEDUP_REMOVED lines=11> */
.L_x_5067:
[----:B------:R-:W-:Y:S05]  /*18f30*/  BSYNC B2 ;  /* 0x0000000000027941 */ /* 0x000fea0003800000 */
.L_x_5066:
        /* <DEDUP_REMOVED lines=10> */
.L_x_5068:
        /* <DEDUP_REMOVED lines=15> */
.L_x_5069:
        /* <DEDUP_REMOVED lines=15> */
.L_x_5070:
        /* <DEDUP_REMOVED lines=15> */
.L_x_5071:
        /* <DEDUP_REMOVED lines=10> */
.L_x_5058:
[----:B------:R-:W-:Y:S05]  /*19350*/  BSYNC B1 ;  /* 0x0000000000017941 */ /* 0x000fea0003800000 */
.L_x_5057:
[----:B------:R-:W2:Y:S04]  /*19360*/  LDL.LU R9, [R1+0x14] ;  /* 0x0000140001097983 */ /* 0x000ea80000300800 */
[----:B0-----:R-:W3:Y:S01]  /*19370*/  LDL.LU R7, [R1+0x1c] ;  /* 0x00001c0001077983 */ /* 0x001ee20000300800 */
        /* <DEDUP_REMOVED lines=10> */
.L_x_5036:
[----:B------:R-:W-:Y:S05]  /*19420*/  BSYNC B0 ;  /* 0x0000000000007941 */ /* 0x000fea0003800000 */
.L_x_5035:
[----:B01----:R-:W2:Y:S01]  /*19430*/  LDL R5, [R1+0x4] ;  /* 0x0000040001057983 */ /* 0x003ea20000100800 */
[----:B------:R-:W0:Y:S01]  /*19440*/  LDC R0, c[0x0][0x448] ;  /* 0x00011200ff007b82 */ /* 0x000e220000000800 */
[----:B------:R-:W-:Y:S01]  /*19450*/  ISETP.NE.AND P2, PT, R10, RZ, PT ;  /* 0x000000ff0a00720c */ /* 0x000fe20003f45270 */
[----:B------:R-:W-:Y:S05]  /*19460*/  @!P0 WARPSYNC.ALL ;  /* 0x0000000000008948 */ /* 0x000fea0003800000 */
[----:B------:R-:W-:Y:S07]  /*19470*/  BSSY B0, `(.L_x_5073) ;  /* 0x000002d000007945 */ /* 0x000fee0003800000 */
[----:B------:R-:W1:Y:S08]  /*19480*/  @!P2 LDC R10, c[0x0][0x9f0] ;  /* 0x00027c00ff0aab82 */ /* 0x000e700000000800 */
[----:B------:R-:W-:Y:S01]  /*19490*/  @!P0 BAR.SYNC.DEFER_BLOCKING 0xc, 0x180 ;  /* 0x0306000000008b1d */ /* 0x000fe20000010000 */
[----:B0-----:R-:W-:-:S13]  /*194a0*/  ISETP.NE.AND P1, PT, R0, 0x1, PT ;  /* 0x000000010000780c */ /* 0x001fda0003f25270 */
[----:B------:R-:W0:Y:S08]  /*194b0*/  @P1 LDC R2, c[0x0][0x44c] ;  /* 0x00011300ff021b82 */ /* 0x000e300000000800 */
[----:B------:R-:W3:Y:S01]  /*194c0*/  @P1 LDC R3, c[0x0][0x450] ;  /* 0x00011400ff031b82 */ /* 0x000ee20000000800 */
[----:B--2---:R-:W-:-:S05]  /*194d0*/  LEA R0, R5, 0x7f, 0x7 ;  /* 0x0000007f05007811 */ /* 0x004fca00078e38ff */
[----:B0-----:R-:W-:-:S05]  /*194e0*/  @P1 IMAD.HI.U32 R2, R0, R2, RZ ;  /* 0x0000000200021227 */ /* 0x001fca00078e00ff */
[----:B---3--:R-:W-:-:S04]  /*194f0*/  @P1 SHF.R.U32.HI R0, RZ, R3, R2 ;  /* 0x00000003ff001219 */ /* 0x008fc80000011602 */
[----:B------:R-:W-:-:S05]  /*19500*/  IADD3 R0, R21, R0, RZ ;  /* 0x0000000015007210 */ /* 0x000fca0007ffe0ff */
[----:B------:R-:W-:-:S05]  /*19510*/  IMAD.HI R0, R0, 0x2aaaaaab, RZ ;  /* 0x2aaaaaab00007827 */ /* 0x000fca00078e02ff */
[----:B------:R-:W-:-:S04]  /*19520*/  SHF.R.U32.HI R2, RZ, 0x1f, R0 ;  /* 0x0000001fff027819 */ /* 0x000fc80000011600 */
[----:B------:R-:W-:-:S04]  /*19530*/  LEA.HI.SX32 R0, R0, R2, 0x1c ;  /* 0x0000000200007211 */ /* 0x000fc800078fe2ff */
[----:B------:R-:W-:-:S04]  /*19540*/  VIMNMX R7, R20, R0, PT ;  /* 0x0000000014077248 */ /* 0x000fc80003fe0100 */
[----:B------:R-:W-:Y:S01]  /*19550*/  ISETP.GE.AND P1, PT, R7, 0x1, PT ;  /* 0x000000010700780c */ /* 0x000fe20003f26270 */
[----:B------:R0:W-:Y:S04]  /*19560*/  STL [R1+0x38], R7 ;  /* 0x0000380701007387 */ /* 0x0001e80000100800 */
[----:B------:R0:W-:Y:S08]  /*19570*/  STL [R1+0x3c], RZ ;  /* 0x00003cff01007387 */ /* 0x0001f00000100800 */
[----:B01----:R-:W-:Y:S05]  /*19580*/  @!P1 BRA `(.L_x_5074) ;  /* 0x00000000006c9947 */ /* 0x003fea0003800000 */
        /* <DEDUP_REMOVED lines=27> */
.L_x_5074:
[----:B------:R-:W-:Y:S05]  /*19740*/  BSYNC B0 ;  /* 0x0000000000007941 */ /* 0x000fea0003800000 */
.L_x_5073:
[----:B------:R-:W2:Y:S04]  /*19750*/  LDL R0, [R1+0x3c] ;  /* 0x00003c0001007983 */ /* 0x000ea80000100800 */
[----:B0-----:R-:W2:Y:S01]  /*19760*/  LDL R2, [R1+0x60] ;  /* 0x0000600001027983 */ /* 0x001ea20000100800 */
[----:B------:R-:W-:Y:S01]  /*19770*/  BSSY B7, `(.L_x_5075) ;  /* 0x00003eb000077945 */ /* 0x000fe20003800000 */
[----:B--2---:R-:W-:-:S05]  /*19780*/  IMAD R2, R2, R0, RZ ;  /* 0x0000000002027224 */ /* 0x004fca00078e02ff */
[----:B------:R-:W-:Y:S01]  /*19790*/  VIADDMNMX R0, R2, R0, R7, PT ;  /* 0x0000000002007246 */ /* 0x000fe20003800107 */
[----:B------:R0:W-:Y:S03]  /*197a0*/  STL [R1+0x28], R2 ;  /* 0x0000280201007387 */ /* 0x0001e60000100800 */
[----:B------:R-:W-:Y:S01]  /*197b0*/  ISETP.GT.AND P0, PT, R0, R2, PT ;  /* 0x000000020000720c */ /* 0x000fe20003f04270 */
[----:B------:R0:W-:-:S12]  /*197c0*/  STL [R1+0x40], R0 ;  /* 0x0000400001007387 */ /* 0x0001d80000100800 */
[----:B0-----:R-:W-:Y:S05]  /*197d0*/  @P0 BRA `(.L_x_5076) ;  /* 0x0000000000480947 */ /* 0x001fea0003800000 */
[----:B------:R-:W0:Y:S02]  /*197e0*/  S2R R0, SR_TID.X ;  /* 0x0000000000007919 */ /* 0x000e240000002100 */
[----:B0-----:R-:W-:-:S04]  /*197f0*/  LOP3.LUT R0, R0, 0x7f, RZ, 0xc0, !PT ;  /* 0x0000007f00007812 */ /* 0x001fc800078ec0ff */
[----:B------:R-:W-:-:S13]  /*19800*/  ISETP.NE.AND P0, PT, R0, RZ, PT ;  /* 0x000000ff0000720c */ /* 0x000fda0003f05270 */
[----:B------:R-:W-:Y:S05]  /*19810*/  @P0 BRA `(.L_x_5077) ;  /* 0x0000003c00800947 */ /* 0x000fea0003800000 */
[----:B------:R-:W0:Y:S01]  /*19820*/  S2R R5, SR_LANEID ;  /* 0x0000000000057919 */ /* 0x000e220000000000 */
[----:B------:R-:W-:Y:S01]  /*19830*/  VOTEU.ANY UR4, UPT, PT ;  /* 0x0000000000047886 */ /* 0x000fe200038e0100 */
[----:B------:R-:W1:Y:S01]  /*19840*/  LDC.64 R2, c[0x0][0xc60] ;  /* 0x00031800ff027b82 */ /* 0x000e620000000a00 */
[----:B------:R-:W0:Y:S02]  /*19850*/  FLO.U32 R0, UR4 ;  /* 0x0000000400007d00 */ /* 0x000e2400080e0000 */
[----:B0-----:R-:W-:-:S06]  /*19860*/  ISETP.EQ.U32.AND P0, PT, R0, R5, PT ;  /* 0x000000050000720c */ /* 0x001fcc0003f02070 */
[----:B------:R-:W1:Y:S07]  /*19870*/  POPC R5, UR4 ;  /* 0x0000000400057d09 */ /* 0x000e6e0008000000 */
[----:B-1----:R-:W2:Y:S01]  /*19880*/  @P0 ATOMG.E.ADD.STRONG.GPU PT, R3, desc[UR40][R2.64], R5 ;  /* 0x00000005020309a8 */ /* 0x002ea200081ee1e8 */
[----:B------:R-:W0:Y:S02]  /*19890*/  S2R R4, SR_LTMASK ;  /* 0x0000000000047919 */ /* 0x000e240000003900 */
[----:B0-----:R-:W-:-:S04]  /*198a0*/  LOP3.LUT R4, R4, UR4, RZ, 0xc0, !PT ;  /* 0x0000000404047c12 */ /* 0x001fc8000f8ec0ff */
[----:B------:R-:W0:Y:S01]  /*198b0*/  POPC R7, R4 ;  /* 0x0000000400077309 */ /* 0x000e220000000000 */
[----:B--2---:R-:W0:Y:S02]  /*198c0*/  SHFL.IDX PT, R0, R3, R0, 0x1f ;  /* 0x00001f0003007589 */ /* 0x004e2400000e0000 */
[----:B0-----:R-:W-:-:S05]  /*198d0*/  IADD3 R0, R0, UR37, R7 ;  /* 0x0000002500007c10 */ /* 0x001fca000fffe007 */
[----:B------:R4:W-:Y:S01]  /*198e0*/  STL [R1], R0 ;  /* 0x0000000001007387 */ /* 0x0009e20000100800 */
[----:B------:R-:W-:Y:S05]  /*198f0*/  BRA `(.L_x_5077) ;  /* 0x0000003c00487947 */ /* 0x000fea0003800000 */
.L_x_5076:
        /* <DEDUP_REMOVED lines=20> */
.L_x_5079:
[----:B------:R-:W-:Y:S05]  /*19a40*/  BSYNC B6 ;  /* 0x0000000000067941 */ /* 0x000fea0003800000 */
.L_x_5078:
        /* <DEDUP_REMOVED lines=20> */
.L_x_5082:
        /* <DEDUP_REMOVED lines=16> */
.L_x_5081:
[----:B------:R-:W-:Y:S05]  /*19c90*/  BSYNC B6 ;  /* 0x0000000000067941 */ /* 0x000fea0003800000 */
.L_x_5080:
        /* <DEDUP_REMOVED lines=10> */
[----:B0-----:R-:W0:Y:S01]  /*19d40*/  LDC.64 R2, c[0x0][0x418] ;  /* 0x00010600ff027b82 */ /* 0x001e220000000a00 */
[----:B----4-:R-:W-:Y:S01]  /*19d50*/  VIADD R0, R0, 0xffffffff ;  /* 0xffffffff00007836 */ /* 0x010fe20000000000 */
[----:B--2---:R-:W-:Y:S01]  /*19d60*/  SHF.R.S32.HI R8, RZ, 0x1f, R7 ;  /* 0x0000001fff087819 */ /* 0x004fe20000011407 */
[----:B------:R1:W-:Y:S04]  /*19d70*/  @P0 STL [R1+0x8], R7 ;  /* 0x0000080701000387 */ /* 0x0003e80000100800 */
[----:B------:R1:W-:Y:S01]  /*19d80*/  STL [R1+0x20], R8 ;  /* 0x0000200801007387 */ /* 0x0003e20000100800 */
[----:B0-----:R-:W-:Y:S01]  /*19d90*/  LOP3.LUT P0, RZ, R2, UR4, RZ, 0xfc, !PT ;  /* 0x0000000402ff7c12 */ /* 0x001fe2000f80fcff */
[----:B------:R-:W-:-:S03]  /*19da0*/  UMOV UR4, 0xffffffff ;  /* 0xffffffff00047882 */ /* 0x000fc60000000000 */
[----:B------:R-:W-:-:S04]  /*19db0*/  LOP3.LUT P0, RZ, R3, UR5, RZ, 0xfc, P0 ;  /* 0x0000000503ff7c12 */ /* 0x000fc8000800fcff */
[----:B------:R-:W-:Y:S01]  /*19dc0*/  SEL R17, R7, RZ, !P0 ;  /* 0x000000ff07117207 */ /* 0x000fe20004000000 */
[----:B-1----:R-:W-:Y:S08]  /*19dd0*/  BRA.DIV UR4, `(.L_x_5083) ;  /* 0x0000006a04307947 */ /* 0x002ff0000b800000 */
[----:B------:R-:W0:Y:S02]  /*19de0*/  S2R R4, SR_TID.X ;  /* 0x0000000000047919 */ /* 0x000e240000002100 */
[----:B0-----:R-:W-:-:S04]  /*19df0*/  SHF.R.U32.HI R4, RZ, 0x5, R4 ;  /* 0x00000005ff047819 */ /* 0x001fc80000011604 */
[----:B------:R-:W-:-:S05]  /*19e00*/  LOP3.LUT R4, R4, 0x3, RZ, 0xc0, !PT ;  /* 0x0000000304047812 */ /* 0x000fca00078ec0ff */
[----:B------:R0:W1:Y:S02]  /*19e10*/  SHFL.IDX PT, R14, R4, RZ, 0x1f ;  /* 0x00001fff040e7589 */ /* 0x00006400000e0000 */
.L_x_5264:
        /* <DEDUP_REMOVED lines=9> */
.L_x_5267:
[----:B------:R-:W-:Y:S05]  /*19eb0*/  @!P6 BRA `(.L_x_5084) ;  /* 0x0000000000fce947 */ /* 0x000fea0003800000 */
[----:B------:R-:W-:-:S04]  /*19ec0*/  ISETP.NE.U32.AND P0, PT, R2, RZ, PT ;  /* 0x000000ff0200720c */ /* 0x000fc80003f05070 */
[----:B------:R-:W-:-:S13]  /*19ed0*/  ISETP.NE.AND.EX P0, PT, R3, RZ, PT, P0 ;  /* 0x000000ff0300720c */ /* 0x000fda0003f05300 */
[----:B------:R-:W-:Y:S05]  /*19ee0*/  @!P0 BRA `(.L_x_5086) ;  /* 0x0000000000508947 */ /* 0x000fea0003800000 */
[----:B------:R-:W1:Y:S01]  /*19ef0*/  LDC R6, c[0x0][0x43c] ;  /* 0x00010f00ff067b82 */ /* 0x000e620000000800 */
[----:B------:R-:W-:Y:S01]  /*19f00*/  IMAD.MOV.U32 R9, RZ, RZ, R0 ;  /* 0x000000ffff097224 */ /* 0x000fe200078e0000 */
[----:B------:R-:W-:-:S03]  /*19f10*/  ULDC.64 UR4, c[0x0][0x428] ;  /* 0x00010a0000047ab9 */ /* 0x000fc60000000a00 */
[----:B------:R-:W-:Y:S01]  /*19f20*/  IMAD.MOV.U32 R0, RZ, RZ, R9 ;  /* 0x000000ffff007224 */ /* 0x000fe200078e0009 */
[----:B-1----:R-:W-:-:S13]  /*19f30*/  ISETP.NE.AND P0, PT, R6, 0x1, PT ;  /* 0x000000010600780c */ /* 0x002fda0003f05270 */
[----:B0-----:R-:W0:Y:S02]  /*19f40*/  @P0 LDC.64 R4, c[0x0][0x440] ;  /* 0x00011000ff040b82 */ /* 0x001e240000000a00 */
        /* <DEDUP_REMOVED lines=14> */
.L_x_5086:
[----:B------:R-:W2:Y:S04]  /*1a030*/  LDL R0, [R1+0x10] ;  /* 0x0000100001007983 */ /* 0x000ea80000100800 */
[----:B-1----:R-:W3:Y:S01]  /*1a040*/  LDL R2, [R1+0x18] ;  /* 0x0000180001027983 */ /* 0x002ee20000100800 */
[----:B--2---:R-:W-:Y:S01]  /*1a050*/  IMAD R0, R0, 0x8, R18 ;  /* 0x0000000800007824 */ /* 0x004fe200078e0212 */
[----:B---3--:R-:W-:-:S04]  /*1a060*/  SHF.L.U32 R2, R2, 0x1f, RZ ;  /* 0x0000001f02027819 */ /* 0x008fc800000006ff */
[----:B------:R-:W1:Y:S02]  /*1a070*/  SYNCS.PHASECHK.TRANS64.TRYWAIT P0, [R0+URZ+0x22840], R2 ;  /* 0x02284002000075a7 */ /* 0x000e64000800017f */
[----:B-1----:R-:W-:Y:S05]  /*1a080*/  @!P0 BRA `(.L_x_5087) ;  /* 0x0000006400d88947 */ /* 0x002fea0003800000 */
.L_x_5268:
[----:B------:R-:W2:Y:S02]  /*1a090*/  S2R R3, SR_TID.X ;  /* 0x0000000000037919 */ /* 0x000ea40000002100 */
[----:B--2---:R-:W-:-:S04]  /*1a0a0*/  LOP3.LUT R3, R3, 0x7f, RZ, 0xc0, !PT ;  /* 0x0000007f03037812 */ /* 0x004fc800078ec0ff */
[----:B------:R-:W-:-:S13]  /*1a0b0*/  ISETP.NE.AND P0, PT, R3, RZ, PT ;  /* 0x000000ff0300720c */ /* 0x000fda0003f05270 */
[----:B------:R-:W-:Y:S05]  /*1a0c0*/  @P0 BRA `(.L_x_5088) ;  /* 0x00000000001c0947 */ /* 0x000fea0003800000 */
[----:B------:R-:W2:Y:S01]  /*1a0d0*/  S2R R3, SR_TID.X ;  /* 0x0000000000037919 */ /* 0x000ea20000002100 */
[----:B-1----:R-:W-:-:S04]  /*1a0e0*/  IMAD.MOV.U32 R2, RZ, RZ, 0x3000 ;  /* 0x00003000ff027424 */ /* 0x002fc800078e00ff */
[----:B------:R3:W-:Y:S01]  /*1a0f0*/  SYNCS.ARRIVE.TRANS64 RZ, [R0+URZ+0x22830], R2 ;  /* 0x0228300200ff79a7 */ /* 0x0007e2000800003f */
[----:B--2---:R-:W-:-:S04]  /*1a100*/  LOP3.LUT R3, R3, 0x1f, RZ, 0xc0, !PT ;  /* 0x0000001f03037812 */ /* 0x004fc800078ec0ff */
[----:B------:R-:W-:-:S13]  /*1a110*/  ISETP.NE.AND P0, PT, R3, RZ, PT ;  /* 0x000000ff0300720c */ /* 0x000fda0003f05270 */
[----:B---3--:R-:W-:Y:S05]  /*1a120*/  @!P0 BRA `(.L_x_5088) ;  /* 0x0000000000048947 */ /* 0x008fea0003800000 */
[----:B------:R-:W-:Y:S01]  /*1a130*/  BPT.TRAP 0x1 ;  /* 0x000000040000795c */ /* 0x000fe20000300000 */
.L_x_5088:
[----:B0-----:R-:W2:Y:S04]  /*1a140*/  LDL R4, [R1+0x10] ;  /* 0x0000100001047983 */ /* 0x001ea80000100800 */
[----:B------:R-:W3:Y:S04]  /*1a150*/  LDL R3, [R1+0x30] ;  /* 0x0000300001037983 */ /* 0x000ee80000100800 */
[----:B-1----:R-:W4:Y:S01]  /*1a160*/  LDL R2, [R1+0x24] ;  /* 0x0000240001027983 */ /* 0x002f220000100800 */
        /* <DEDUP_REMOVED lines=11> */
[----:B--2---:R-:W-:Y:S01]  /*1a220*/  IMAD R0, R4, 0x3000, R18 ;  /* 0x0000300004007824 */ /* 0x004fe200078e0212 */
[----:B---3--:R-:W-:-:S04]  /*1a230*/  R2UR UR11, R3 ;  /* 0x00000000030b72ca */ /* 0x008fc800000e0000 */
[----:B------:R-:W-:Y:S02]  /*1a240*/  R2UR UR8, R0 ;  /* 0x00000000000872ca */ /* 0x000fe400000e0000 */
[----:B----4-:R-:W-:-:S11]  /*1a250*/  R2UR UR4, R2 ;  /* 0x00000000020472ca */ /* 0x010fd600000e0000 */
[----:B------:R-:W-:Y:S02]  /*1a260*/  UIADD3 UR8, UR8, 0x1c400, URZ ;  /* 0x0001c40008087890 */ /* 0x000fe4000fffe03f */
[----:B------:R-:W-:-:S03]  /*1a270*/  UIMAD UR11, UR11, 0x60, UR4 ;  /* 0x000000600b0b78a4 */ /* 0x000fc6000f8e0204 */
[----:B------:R-:W-:-:S06]  /*1a280*/  UMOV UR4, 0x0 ;  /* 0x0000000000047882 */ /* 0x000fcc0000000000 */
[----:B------:R1:W-:Y:S02]  /*1a290*/  UTMALDG.4D [UR8], [UR6], desc[UR4] ;  /* 0x00000408060075b4 */ /* 0x0003e40008019000 */
[----:B-1----:R-:W-:Y:S01]  /*1a2a0*/  NOP ;  /* 0x0000000000007918 */ /* 0x002fe20000000000 */
.L_x_5084:
[----:B------:R-:W2:Y:S04]  /*1a2b0*/  LDL.LU R3, [R1+0x44] ;  /* 0x0000440001037983 */ /* 0x000ea80000300800 */
[----:B------:R-:W3:Y:S04]  /*1a2c0*/  LDL.LU R5, [R1+0x2c] ;  /* 0x00002c0001057983 */ /* 0x000ee80000300800 */
[----:B0-----:R-:W4:Y:S01]  /*1a2d0*/  LDL.LU R4, [R1+0x58] ;  /* 0x0000580001047983 */ /* 0x001f220000300800 */
[----:B------:R-:W-:Y:S05]  /*1a2e0*/  WARPSYNC.ALL ;  /* 0x0000000000007948 */ /* 0x000fea0003800000 */
[----:B------:R-:W-:Y:S01]  /*1a2f0*/  ULDC.64 UR4, c[0x0][0x298] ;  /* 0x0000a60000047ab9 */ /* 0x000fe20000000a00 */
[----:B------:R-:W-:Y:S01]  /*1a300*/  ULDC.64 UR6, c[0x0][0xa00] ;  /* 0x0002800000067ab9 */ /* 0x000fe20000000a00 */
[----:B------:R-:W-:Y:S01]  /*1a310*/  VIADD R2, R18, 0x18400 ;  /* 0x0001840012027836 */ /* 0x000fe20000000000 */
[----:B------:R-:W-:Y:S01]  /*1a320*/  BAR.SYNC.DEFER_BLOCKING 0x8, 0x180 ;  /* 0x0206000000007b1d */ /* 0x000fe20000010000 */
[----:B------:R-:W-:-:S03]  /*1a330*/  ISETP.NE.U32.AND P0, PT, RZ, UR6, PT ;  /* 0x00000006ff007c0c */ /* 0x000fc6000bf05070 */
[----:B------:R-:W-:Y:S02]  /*1a340*/  LOP3.LUT P1, RZ, R2, 0x3ff, RZ, 0xc0, !PT ;  /* 0x000003ff02ff7812 */ /* 0x000fe4000782c0ff */
[----:B------:R-:W-:Y:S01]  /*1a350*/  ISETP.NE.AND.EX P0, PT, RZ, UR7, PT, P0 ;  /* 0x00000007ff007c0c */ /* 0x000fe2000bf05300 */
[----:B------:R-:W-:Y:S01]  /*1a360*/  BSSY B6, `(.L_x_5089) ;  /* 0x000001d000067945 */ /* 0x000fe20003800000 */
[----:B--2---:R-:W-:Y:S02]  /*1a370*/  SHF.R.S32.HI R0, RZ, 0x1f, R3 ;  /* 0x0000001fff007819 */ /* 0x004fe40000011403 */
[----:B---3--:R-:W-:-:S03]  /*1a380*/  SEL R5, R5, RZ, !P0 ;  /* 0x000000ff05057207 */ /* 0x008fc60004000000 */
[----:B------:R-:W-:Y:S01]  /*1a390*/  IMAD R0, R0, UR4, RZ ;  /* 0x0000000400007c24 */ /* 0x000fe2000f8e02ff */
[----:B----4-:R-:W-:-:S03]  /*1a3a0*/  SEL R4, R4, RZ, !P0 ;  /* 0x000000ff04047207 */ /* 0x010fc60004000000 */
[C---:B------:R-:W-:Y:S02]  /*1a3b0*/  IMAD R0, R3.reuse, UR5, R0 ;  /* 0x0000000503007c24 */ /* 0x040fe4000f8e0200 */
[----:B------:R-:W-:-:S05]  /*1a3c0*/  IMAD.WIDE.U32 R2, R3, UR4, RZ ;  /* 0x0000000403027c25 */ /* 0x000fca000f8e00ff */
[----:B------:R-:W-:Y:S01]  /*1a3d0*/  IADD3 R0, R3, R0, RZ ;  /* 0x0000000003007210 */ /* 0x000fe20007ffe0ff */
        /* <DEDUP_REMOVED lines=21> */
.L_x_5090:
[----:B------:R-:W-:Y:S05]  /*1a530*/  BSYNC B6 ;  /* 0x0000000000067941 */ /* 0x000fea0003800000 */
.L_x_5089:
[----:B0-----:R-:W2:Y:S01]  /*1a540*/  LDL.LU R0, [R1+0x58] ;  /* 0x0000580001007983 */ /* 0x001ea20000300800 */
[----:B------:R-:W-:Y:S01]  /*1a550*/  ULDC.64 UR4, c[0x0][0x2d8] ;  /* 0x0000b60000047ab9 */ /* 0x000fe20000000a00 */
[----:B------:R-:W0:Y:S01]  /*1a560*/  LDC R7, c[0x0][0x448] ;  /* 0x00011200ff077b82 */ /* 0x000e220000000800 */
[----:B------:R-:W-:Y:S01]  /*1a570*/  ULDC UR6, c[0x0][0x2b8] ;  /* 0x0000ae0000067ab9 */ /* 0x000fe20000000800 */
[----:B------:R-:W3:Y:S04]  /*1a580*/  LDL.LU R4, [R1+0x44] ;  /* 0x0000440001047983 */ /* 0x000ee80000300800 */
[----:B------:R-:W3:Y:S04]  /*1a590*/  LDL.LU.64 R2, [R1+0x50] ;  /* 0x0000500001027983 */ /* 0x000ee80000300a00 */
[----:B------:R-:W4:Y:S04]  /*1a5a0*/  LDL.LU R5, [R1+0x2c] ;  /* 0x00002c0001057983 */ /* 0x000f280000300800 */
[----:B------:R-:W4:Y:S04]  /*1a5b0*/  LDL R10, [R1+0x4] ;  /* 0x00000400010a7983 */ /* 0x000f280000100800 */
[----:B------:R1:W5:Y:S01]  /*1a5c0*/  LDL R8, [R1+0x34] ;  /* 0x0000340001087983 */ /* 0x0003620000100800 */
[----:B0-----:R-:W-:-:S13]  /*1a5d0*/  ISETP.NE.AND P0, PT, R7, 0x1, PT ;  /* 0x000000010700780c */ /* 0x001fda0003f05270 */
[----:B------:R-:W0:Y:S01]  /*1a5e0*/  @P0 LDC R6, c[0x0][0x450] ;  /* 0x00011400ff060b82 */ /* 0x000e220000000800 */
[----:B------:R-:W1:Y:S02]  /*1a5f0*/  S2R R9, SR_TID.X ;  /* 0x0000000000097919 */ /* 0x000e640000002100 */
[----:B-1----:R-:W-:-:S05]  /*1a600*/  IMAD.SHL.U32 R9, R9, 0x8, RZ ;  /* 0x0000000809097824 */ /* 0x002fca00078e00ff */
[----:B------:R-:W-:Y:S01]  /*1a610*/  LOP3.LUT R9, R9, 0x38, RZ, 0xc0, !PT ;  /* 0x0000003809097812 */ /* 0x000fe200078ec0ff */
[----:B---3--:R-:W-:Y:S02]  /*1a620*/  IMAD.MOV.U32 R3, RZ, RZ, R4 ;  /* 0x000000ffff037224 */ /* 0x008fe400078e0004 */
[----:B------:R-:W1:Y:S01]  /*1a630*/  S2R R4, SR_TID.X ;  /* 0x0000000000047919 */ /* 0x000e620000002100 */
[----:B------:R-:W-:-:S04]  /*1a640*/  IMAD.WIDE.U32 R2, R16, UR4, R2 ;  /* 0x0000000410027c25 */ /* 0x000fc8000f8e0002 */
[----:B------:R-:W-:Y:S01]  /*1a650*/  IMAD R3, R16, UR5, R3 ;  /* 0x0000000510037c24 */ /* 0x000fe2000f8e0203 */
[----:B------:R-:W-:Y:S02]  /*1a660*/  ULDC.64 UR4, c[0x0][0x2e0] ;  /* 0x0000b80000047ab9 */ /* 0x000fe40000000a00 */
[----:B--2---:R-:W-:Y:S02]  /*1a670*/  IMAD R0, R0, UR4, RZ ;  /* 0x0000000400007c24 */ /* 0x004fe4000f8e02ff */
[----:B----4-:R-:W-:-:S04]  /*1a680*/  IMAD.WIDE.U32 R2, R5, UR4, R2 ;  /* 0x0000000405027c25 */ /* 0x010fc8000f8e0002 */
[----:B------:R-:W-:Y:S01]  /*1a690*/  IMAD R0, R5, UR5, R0 ;  /* 0x0000000505007c24 */ /* 0x000fe2000f8e0200 */
[----:B------:R-:W-:-:S03]  /*1a6a0*/  ULDC.64 UR4, c[0x0][0x2d0] ;  /* 0x0000b40000047ab9 */ /* 0x000fc60000000a00 */
[----:B------:R-:W-:Y:S01]  /*1a6b0*/  IMAD.IADD R3, R3, 0x1, R0 ;  /* 0x0000000103037824 */ /* 0x000fe200078e0200 */
[----:B-1----:R-:W-:-:S04]  /*1a6c0*/  LOP3.LUT R4, R4, 0x7f, RZ, 0xc0, !PT ;  /* 0x0000007f04047812 */ /* 0x002fc800078ec0ff */
[----:B------:R-:W-:Y:S02]  /*1a6d0*/  SHF.R.U32.HI R5, RZ, 0x3, R4 ;  /* 0x00000003ff057819 */ /* 0x000fe40000011604 */
[----:B------:R-:W1:Y:S02]  /*1a6e0*/  S2R R4, SR_TID.X ;  /* 0x0000000000047919 */ /* 0x000e640000002100 */
[----:B-1----:R-:W-:-:S04]  /*1a6f0*/  SHF.L.U32 R4, R4, 0x4, RZ ;  /* 0x0000000404047819 */ /* 0x002fc800000006ff */
[----:B------:R-:W-:Y:S02]  /*1a700*/  LOP3.LUT R4, R5, 0x70, R4, 0xf8, !PT ;  /* 0x0000007005047812 */ /* 0x000fe400078ef804 */
[----:B------:R-:W1:Y:S03]  /*1a710*/  @P0 LDC R5, c[0x0][0x44c] ;  /* 0x00011300ff050b82 */ /* 0x000e660000000800 */
[----:B------:R-:W-:-:S04]  /*1a720*/  IMAD R4, R10, 0x80, R4 ;  /* 0x000000800a047824 */ /* 0x000fc800078e0204 */
[----:B------:R-:W-:Y:S02]  /*1a730*/  IMAD.MOV.U32 R0, RZ, RZ, R4 ;  /* 0x000000ffff007224 */ /* 0x000fe400078e0004 */
[----:B-1----:R-:W-:-:S05]  /*1a740*/  @P0 IMAD.HI.U32 R5, R4, R5, RZ ;  /* 0x0000000504050227 */ /* 0x002fca00078e00ff */
        /* <DEDUP_REMOVED lines=19> */
[----:B------:R-:W-:Y:S09]  /*1a880*/  BRA.DIV UR4, `(.L_x_5091) ;  /* 0x0000005e04ec7947 */ /* 0x000ff2000b800000 */
[----:B------:R-:W2:Y:S01]  /*1a890*/  LDL.LU R6, [R1+0x48] ;  /* 0x0000480001067983 */ /* 0x000ea20000300800 */
[----:B------:R-:W0:Y:S02]  /*1a8a0*/  S2R R11, SR_TID.X ;  /* 0x00000000000b7919 */ /* 0x000e240000002100 */
[----:B0-----:R-:W-:-:S04]  /*1a8b0*/  LOP3.LUT R11, R11, 0x7f, RZ, 0xc0, !PT ;  /* 0x0000007f0b0b7812 */ /* 0x001fc800078ec0ff */
[----:B------:R-:W-:-:S05]  /*1a8c0*/  SHF.R.U32.HI R11, RZ, 0x3, R11 ;  /* 0x00000003ff0b7819 */ /* 0x000fca000001160b */
[----:B------:R-:W-:-:S04]  /*1a8d0*/  IMAD R2, R10, 0x80, R11 ;  /* 0x000000800a027824 */ /* 0x000fc800078e020b */
[----:B------:R-:W-:Y:S02]  /*1a8e0*/  VIADD R5, R2, 0x10 ;  /* 0x0000001002057836 */ /* 0x000fe40000000000 */
[----:B--2---:R-:W-:Y:S02]  /*1a8f0*/  IMAD R0, R6, R7, RZ ;  /* 0x0000000706007224 */ /* 0x004fe400078e02ff */
[----:B------:R-:W0:Y:S04]  /*1a900*/  SHFL.IDX PT, R7, R4, RZ, 0x181f ;  /* 0x00181fff04077589 */ /* 0x000e2800000e0000 */
[----:B------:R-:W1:Y:S01]  /*1a910*/  SHFL.IDX PT, R6, R3, RZ, 0x181f ;  /* 0x00181fff03067589 */ /* 0x000e6200000e0000 */
        /* <DEDUP_REMOVED lines=63> */
.L_x_5285:
        /* <DEDUP_REMOVED lines=10> */
.L_x_5092:
        /* <DEDUP_REMOVED lines=10> */
[----:B------:R-:W-:-:S04]  /*1ae50*/  LOP3.LUT R0, R0, 0xfffffffe, RZ, 0xc0, !PT ;  /* 0xfffffffe00007812 */ /* 0x000fc800078ec0ff */
[----:B------:R-:W-:-:S04]  /*1ae60*/  IADD3 R0, R2, -R0, RZ ;  /* 0x8000000002007210 */ /* 0x000fc80007ffe0ff */
[----:B------:R-:W-:Y:S01]  /*1ae70*/  SHF.L.U32 R0, R0, 0x1f, RZ ;  /* 0x0000001f00007819 */ /* 0x000fe200000006ff */
[----:B------:R-:W-:Y:S01]  /*1ae80*/  NOP ;  /* 0x0000000000007918 */ /* 0x000fe20000000000 */
[----:B------:R0:W-:Y:S01]  /*1ae90*/  SYNCS.ARRIVE.TRANS64.A1T0 RZ, [R18+URZ+0x22800], RZ ;  /* 0x022800ff12ff79a7 */ /* 0x0001e2000810003f */
[----:B------:R-:W-:Y:S01]  /*1aea0*/  BSSY B0, `(.L_x_5093) ;  /* 0x0000003000007945 */ /* 0x000fe20003800000 */
[----:B------:R-:W1:Y:S03]  /*1aeb0*/  SYNCS.PHASECHK.TRANS64.TRYWAIT P0, [R18+URZ+0x22820], R0 ;  /* 0x02282000120075a7 */ /* 0x000e66000800017f */
[----:B01----:R-:W-:Y:S05]  /*1aec0*/  @!P0 BRA `(.L_x_5094) ;  /* 0x0000006000f88947 */ /* 0x003fea0003800000 */
.L_x_5286:
[----:B------:R-:W-:Y:S05]  /*1aed0*/  BSYNC B0 ;  /* 0x0000000000007941 */ /* 0x000fea0003800000 */
.L_x_5093:
        /* <DEDUP_REMOVED lines=13> */
.L_x_5287:
[----:B------:R-:W-:Y:S05]  /*1afb0*/  BSYNC B1 ;  /* 0x0000000000017941 */ /* 0x000fea0003800000 */
.L_x_5097:
        /* <DEDUP_REMOVED lines=9> */
.L_x_5100:
[----:B------:R-:W-:Y:S05]  /*1b050*/  BSYNC B1 ;  /* 0x0000000000017941 */ /* 0x000fea0003800000 */
.L_x_5099:
        /* <DEDUP_REMOVED lines=13> */
.L_x_5101:
        /* <DEDUP_REMOVED lines=15> */
.L_x_5102:
        /* <DEDUP_REMOVED lines=15> */
.L_x_5103:
        /* <DEDUP_REMOVED lines=15> */
.L_x_5104:
        /* <DEDUP_REMOVED lines=10> */
.L_x_5096:
[----:B------:R-:W-:Y:S05]  /*1b4a0*/  BSYNC B0 ;  /* 0x0000000000007941 */ /* 0x000fea0003800000 */
.L_x_5095:
        /* <DEDUP_REMOVED lines=24> */
[----:B--2---:R-:W-:-:S04]  /*1b630*/  IADD3 R2, R5, 0x1, RZ ;  /* 0x0000000105027810 */ /* 0x004fc80007ffe0ff */
        /* <DEDUP_REMOVED lines=30> */
.L_x_5111:
        /* <DEDUP_REMOVED lines=8> */
.L_x_5288:
[----:B------:R-:W-:Y:S05]  /*1b8a0*/  BSYNC B3 ;  /* 0x0000000000037941 */ /* 0x000fea0003800000 */
.L_x_5112:
        /* <DEDUP_REMOVED lines=9> */
.L_x_5115:
[----:B------:R-:W-:Y:S05]  /*1b940*/  BSYNC B3 ;  /* 0x0000000000037941 */ /* 0x000fea0003800000 */
.L_x_5114:
        /* <DEDUP_REMOVED lines=13> */
.L_x_5116:
        /* <DEDUP_REMOVED lines=13> */
.L_x_5289:
[----:B------:R-:W-:Y:S05]  /*1baf0*/  BSYNC B3 ;  /* 0x0000000000037941 */ /* 0x000fea0003800000 */
.L_x_5117:
        /* <DEDUP_REMOVED lines=11> */
.L_x_5120:
[----:B------:R-:W-:Y:S05]  /*1bbb0*/  BSYNC B3 ;  /* 0x0000000000037941 */ /* 0x000fea0003800000 */
.L_x_5119:
[----:B------:R-:W2:Y:S01]  /*1bbc0*/  LDL R3, [R1+0x10] ;  /* 0x0000100001037983 */ /* 0x000ea20000100800 */
[----:B------:R-:W-:Y:S01]  /*1bbd0*/  R2UR UR10, R9 ;  /* 0x00000000090a72ca */ /* 0x000fe200000e0000 */
[----:B------:R-:W-:Y:S01]  /*1bbe0*/  UIADD3 UR4, UP0, UR38, 0x470, URZ ;  /* 0x0000047026047890 */ /* 0x000fe2000ff1e03f */
[----:B------:R-:W-:Y:S02]  /*1bbf0*/  R2UR UR6, R6 ;  /* 0x00000000060672ca */ /* 0x000fe400000e0000 */
[----:B------:R-:W-:Y:S01]  /*1bc00*/  R2UR UR7, R7 ;  /* 0x00000000070772ca */ /* 0x000fe200000e0000 */
[----:B------:R-:W-:Y:S01]  /*1bc10*/  UIADD3.X UR5, URZ, UR39, URZ, UP0, !UPT ;  /* 0x000000273f057290 */ /* 0x000fe200087fe43f */
[----:B------:R-:W-:Y:S02]  /*1bc20*/  PLOP3.LUT P0, PT, PT, PT, PT, 0x80, 0x0 ;  /* 0x000000000000781c */ /* 0x000fe40003f0f070 */
[----:B------:R-:W-:Y:S01]  /*1bc30*/  IADD3 R2, R2, 0x22850, RZ ;  /* 0x0002285002027810 */ /* 0x000fe20007ffe0ff */
[----:B--2---:R-:W-:-:S04]  /*1bc40*/  IMAD R3, R3, 0xc000, R18 ;  /* 0x0000c00003037824 */ /* 0x004fc800078e0212 */
[----:B------:R-:W-:-:S07]  /*1bc50*/  VIADD R5, R3, 0x400 ;  /* 0x0000040003057836 */ /* 0x000fce0000000000 */
.L_x_5121:
        /* <DEDUP_REMOVED lines=15> */
.L_x_5122:
        /* <DEDUP_REMOVED lines=15> */
.L_x_5123:
        /* <DEDUP_REMOVED lines=15> */
.L_x_5124:
        /* <DEDUP_REMOVED lines=10> */
.L_x_5110:
[----:B------:R-:W-:Y:S05]  /*1bfd0*/  BSYNC B1 ;  /* 0x0000000000017941 */ /* 0x000fea0003800000 */
.L_x_5109:
[----:B------:R-:W2:Y:S02]  /*1bfe0*/  LDL.LU R5, [R1+0x40] ;  /* 0x0000400001057983 */ /* 0x000ea40000300800 */
[----:B--2---:R-:W-:-:S07]  /*1bff0*/  VIADD R0, R5, 0xfffffffd ;  /* 0xfffffffd05007836 */ /* 0x004fce0000000000 */
.L_x_5108:
[----:B------:R-:W-:Y:S05]  /*1c000*/  BSYNC B2 ;  /* 0x0000000000027941 */ /* 0x000fea0003800000 */
.L_x_5107:
[----:B------:R-:W-:Y:S01]  /*1c010*/  VIADD R8, R8, 0xfffffffe ;  /* 0xfffffffe08087836 */ /* 0x000fe20000000000 */
[----:B------:R-:W-:-:S04]  /*1c020*/  LOP3.LUT R4, RZ, R4, RZ, 0x33, !PT ;  /* 0x00000004ff047212 */ /* 0x000fc800078e33ff */
[----:B------:R-:W-:-:S13]  /*1c030*/  ISETP.NE.AND P0, PT, R8, R4, PT ;  /* 0x000000040800720c */ /* 0x000fda0003f05270 */
[----:B------:R-:W-:Y:S05]  /*1c040*/  @!P0 BRA `(.L_x_5106) ;  /* 0x0000001400008947 */ /* 0x000fea0003800000 */
.L_x_5157:
        /* <DEDUP_REMOVED lines=35> */
.L_x_5127:
[----:B------:R-:W-:Y:S01]  /*1c280*/  LEA R3, R7, R18, 0x3 ;  /* 0x0000001207037211 */ /* 0x000fe200078e18ff */
[----:B-1----:R-:W1:Y:S01]  /*1c290*/  S2R R4, SR_TID.X ;  /* 0x0000000000047919 */ /* 0x002e620000002100 */
[----:B------:R-:W-:Y:S01]  /*1c2a0*/  SHF.L.U32 R2, R6, 0x1f, RZ ;  /* 0x0000001f06027819 */ /* 0x000fe200000006ff */
[----:B------:R-:W-:Y:S03]  /*1c2b0*/  BSSY B2, `(.L_x_5128) ;  /* 0x0000005000027945 */ /* 0x000fe60003800000 */
[----:B------:R-:W2:Y:S01]  /*1c2c0*/  SYNCS.PHASECHK.TRANS64.TRYWAIT P0, [R3+URZ+0x22840], R2 ;  /* 0x02284002030075a7 */ /* 0x000ea2000800017f */
[----:B-1----:R-:W-:-:S04]  /*1c2d0*/  LOP3.LUT R4, R4, 0x7f, RZ, 0xc0, !PT ;  /* 0x0000007f04047812 */ /* 0x002fc800078ec0ff */
[----:B------:R-:W-:Y:S01]  /*1c2e0*/  ISETP.NE.AND P1, PT, R4, RZ, PT ;  /* 0x000000ff0400720c */ /* 0x000fe20003f25270 */
[----:B--2---:R-:W-:-:S12]  /*1c2f0*/  @!P0 BRA `(.L_x_5129) ;  /* 0x00000050003c8947 */ /* 0x004fd80003800000 */
.L_x_5290:
[----:B------:R-:W-:Y:S05]  /*1c300*/  BSYNC B2 ;  /* 0x0000000000027941 */ /* 0x000fea0003800000 */
.L_x_5128:
        /* <DEDUP_REMOVED lines=9> */
.L_x_5131:
[----:B------:R-:W-:Y:S05]  /*1c3a0*/  BSYNC B2 ;  /* 0x0000000000027941 */ /* 0x000fea0003800000 */
.L_x_5130:
        /* <DEDUP_REMOVED lines=12> */
.L_x_5132:
        /* <DEDUP_REMOVED lines=13> */
.L_x_5291:
[----:B------:R-:W-:Y:S05]  /*1c540*/  BSYNC B2 ;  /* 0x0000000000027941 */ /* 0x000fea0003800000 */
.L_x_5133:
        /* <DEDUP_REMOVED lines=11> */
.L_x_5136:
[----:B------:R-:W-:Y:S05]  /*1c600*/  BSYNC B2 ;  /* 0x0000000000027941 */ /* 0x000fea0003800000 */
.L_x_5135:
        /* <DEDUP_REMOVED lines=9> */
.L_x_5137:
        /* <DEDUP_REMOVED lines=15> */
.L_x_5138:
        /* <DEDUP_REMOVED lines=15> */
.L_x_5139:
        /* <DEDUP_REMOVED lines=15> */
.L_x_5140:
        /* <DEDUP_REMOVED lines=10> */
.L_x_5126:
[----:B------:R-:W-:Y:S05]  /*1ca10*/  BSYNC B1 ;  /* 0x0000000000017941 */ /* 0x000fea0003800000 */
.L_x_5125:
        /* <DEDUP_REMOVED lines=35> */
.L_x_5143:
        /* <DEDUP_REMOVED lines=8> */
.L_x_5292:
[----:B------:R-:W-:Y:S05]  /*1ccd0*/  BSYNC B2 ;  /* 0x0000000000027941 */ /* 0x000fea0003800000 */
.L_x_5144:
        /* <DEDUP_REMOVED lines=9> */
.L_x_5147:
[----:B------:R-:W-:Y:S05]  /*1cd70*/  BSYNC B2 ;  /* 0x0000000000027941 */ /* 0x000fea0003800000 */
.L_x_5146:
        /* <DEDUP_REMOVED lines=13> */
.L_x_5148:
        /* <DEDUP_REMOVED lines=13> */
.L_x_5293:
[----:B------:R-:W-:Y:S05]  /*1cf20*/  BSYNC B2 ;  /* 0x0000000000027941 */ /* 0x000fea0003800000 */
.L_x_5149:
[----:B------:R-:W-:Y:S01]  /*1cf30*/  BSSY B2, `(.L_x_5151) ;  /* 0x000000b000027945 */ /* 0x000fe20003800000 */
[----:B0-----:R-:W-:Y:S01]  /*1cf40*/  MOV R8, 0x0 ;  /* 0x0000000000087802 */ /* 0x001fe20000000f00 */
[----:B------:R-:W-:Y:S02]  /*1cf50*/  IMAD.MOV.U32 R9, RZ, RZ, 0x14f00000 ;  /* 0x14f00000ff097424 */ /* 0x000fe400078e00ff */
[----:B------:R-:W-:Y:S05]  /*1cf60*/  @P1 BRA `(.L_x_5152) ;  /* 0x00000000001c1947 */ /* 0x000fea0003800000 */
[----:B------:R-:W0:Y:S01]  /*1cf70*/  S2R R5, SR_TID.X ;  /* 0x0000000000057919 */ /* 0x000e220000002100 */
[----:B-12---:R-:W-:-:S04]  /*1cf80*/  IMAD.MOV.U32 R2, RZ, RZ, 0xc000 ;  /* 0x0000c000ff027424 */ /* 0x006fc800078e00ff */
[----:B------:R3:W-:Y:S01]  /*1cf90*/  SYNCS.ARRIVE.TRANS64 RZ, [R3+URZ+0x22850], R2 ;  /* 0x0228500203ff79a7 */ /* 0x0007e2000800003f */
[----:B0-----:R-:W-:-:S04]  /*1cfa0*/  LOP3.LUT R5, R5, 0x1f, RZ, 0xc0, !PT ;  /* 0x0000001f05057812 */ /* 0x001fc800078ec0ff */
[----:B------:R-:W-:-:S13]  /*1cfb0*/  ISETP.NE.AND P0, PT, R5, RZ, PT ;  /* 0x000000ff0500720c */ /* 0x000fda0003f05270 */
[----:B---3--:R-:W-:Y:S05]  /*1cfc0*/  @!P0 BRA `(.L_x_5152) ;  /* 0x0000000000048947 */ /* 0x008fea0003800000 */
[----:B------:R-:W-:Y:S01]  /*1cfd0*/  BPT.TRAP 0x1 ;  /* 0x000000040000795c */ /* 0x000fe20000300000 */
.L_x_5152:
[----:B------:R-:W-:Y:S05]  /*1cfe0*/  BSYNC B2 ;  /* 0x0000000000027941 */ /* 0x000fea0003800000 */
.L_x_5151:
        /* <DEDUP_REMOVED lines=10> */
.L_x_5153:
        /* <DEDUP_REMOVED lines=15> */
.L_x_5154:
        /* <DEDUP_REMOVED lines=15> */
.L_x_5155:
        /* <DEDUP_REMOVED lines=15> */
.L_x_5156:
        /* <DEDUP_REMOVED lines=10> */
.L_x_5142:
[----:B------:R-:W-:Y:S05]  /*1d400*/  BSYNC B1 ;  /* 0x0000000000017941 */ /* 0x000fea0003800000 */
.L_x_5141:
[----:B------:R-:W2:Y:S01]  /*1d410*/  LDL R5, [R1+0x28] ;  /* 0x0000280001057983 */ /* 0x000ea20000100800 */
[----:B------:R-:W-:Y:S01]  /*1d420*/  VIADD R0, R0, 0xfffffffe ;  /* 0xfffffffe00007836 */ /* 0x000fe20000000000 */
[----:B--2---:R-:W-:-:S13]  /*1d430*/  ISETP.GT.AND P0, PT, R6, R5, PT ;  /* 0x000000050600720c */ /* 0x004fda0003f04270 */
[----:B------:R-:W-:Y:S05]  /*1d440*/  @P0 BRA `(.L_x_5157) ;  /* 0xffffffec00000947 */ /* 0x000fea000383ffff */
.L_x_5106:
[----:B------:R-:W-:Y:S05]  /*1d450*/  BSYNC B0 ;  /* 0x0000000000007941 */ /* 0x000fea0003800000 */
.L_x_5105:
        /* <DEDUP_REMOVED lines=25> */
.L_x_5159:
[----:B------:R-:W-:Y:S05]  /*1d5f0*/  BSYNC B0 ;  /* 0x0000000000007941 */ /* 0x000fea0003800000 */
.L_x_5158:
[----:B------:R-:W-:-:S05]  /*1d600*/  SEL R0, R0, RZ, P0 ;  /* 0x000000ff00007207 */ /* 0x000fca0000000000 */
[----:B------:R3:W-:Y:S02]  /*1d610*/  STL [R1+0x10], R0 ;  /* 0x0000100001007387 */ /* 0x0007e40000100800 */
.L_x_5077:
[----:B------:R-:W-:Y:S05]  /*1d620*/  BSYNC B7 ;  /* 0x0000000000077941 */ /* 0x000fea0003800000 */
.L_x_5075:
        /* <DEDUP_REMOVED lines=8> */
[----:B------:R-:W5:Y:S04]  /*1d6b0*/  LDS.128 R4, [R18+0x228d0] ;  /* 0x0228d00012047984 */ /* 0x000f680000000c00 */
[----:B-----5:R0:W-:Y:S04]  /*1d6c0*/  STL.64 [R1], R4 ;  /* 0x0000000401007387 */ /* 0x0201e80000100a00 */
[----:B------:R0:W-:Y:S01]  /*1d6d0*/  STL.64 [R1+0x8], R6 ;  /* 0x0000080601007387 */ /* 0x0001e20000100a00 */
[----:B------:R-:W-:Y:S06]  /*1d6e0*/  BAR.ARV 0x4, 0x180 ;  /* 0x0106000000007b1d */ /* 0x000fec0000002000 */
[----:B------:R-:W-:Y:S05]  /*1d6f0*/  BRA `(.L_x_5161) ;  /* 0x0000001000307947 */ /* 0x000fea0003800000 */
.L_x_5160:
        /* <DEDUP_REMOVED lines=8> */
[----:B0-----:R-:W-:Y:S01]  /*1d780*/  MOV R10, R2 ;  /* 0x00000002000a7202 */ /* 0x001fe20000000f00 */
        /* <DEDUP_REMOVED lines=37> */
.L_x_5303:
[----:B------:R-:W-:Y:S02]  /*1d9e0*/  ULDC UR4, c[0x0][0xc38] ;  /* 0x00030e0000047ab9 */ /* 0x000fe40000000800 */
[----:B------:R-:W-:-:S04]  /*1d9f0*/  IMAD.U32 R2, RZ, RZ, UR4 ;  /* 0x00000004ff027e24 */ /* 0x000fc8000f8e00ff */
[----:B-1----:R-:W-:-:S05]  /*1da00*/  IMAD R9, R9, R2, RZ ;  /* 0x0000000209097224 */ /* 0x002fca00078e02ff */
[----:B------:R-:W-:-:S04]  /*1da10*/  IADD3 R0, R0, R9, RZ ;  /* 0x0000000900007210 */ /* 0x000fc80007ffe0ff */
[----:B------:R-:W-:-:S13]  /*1da20*/  ISETP.GT.AND P6, PT, R0, R5, PT ;  /* 0x000000050000720c */ /* 0x000fda0003fc4270 */
[----:B------:R-:W-:Y:S05]  /*1da30*/  @P6 BRA `(.L_x_5163) ;  /* 0x0000000000ac6947 */ /* 0x000fea0003800000 */
.L_x_5166:
        /* <DEDUP_REMOVED lines=37> */
.L_x_5311:
[----:B------:R-:W-:Y:S02]  /*1dc90*/  ULDC UR4, c[0x0][0xc38] ;  /* 0x00030e0000047ab9 */ /* 0x000fe40000000800 */
[----:B------:R-:W-:-:S04]  /*1dca0*/  IMAD.U32 R2, RZ, RZ, UR4 ;  /* 0x00000004ff027e24 */ /* 0x000fc8000f8e00ff */
[----:B-1----:R-:W-:-:S04]  /*1dcb0*/  IMAD R9, R9, R2, RZ ;  /* 0x0000000209097224 */ /* 0x002fc800078e02ff */
[----:B------:R-:W-:-:S05]  /*1dcc0*/  IMAD.IADD R0, R9, 0x1, R0 ;  /* 0x0000000109007824 */ /* 0x000fca00078e0200 */
[----:B------:R-:W-:-:S13]  /*1dcd0*/  ISETP.GT.AND P6, PT, R0, R5, PT ;  /* 0x000000050000720c */ /* 0x000fda0003fc4270 */
[----:B------:R-:W-:Y:S05]  /*1dce0*/  @!P6 BRA `(.L_x_5166) ;  /* 0xfffffffc0054e947 */ /* 0x000fea000383ffff */
.L_x_5163:
[----:B------:R-:W-:Y:S01]  /*1dcf0*/  IADD3 R9, -R9, R0, RZ ;  /* 0x0000000009097210 */ /* 0x000fe20007ffe1ff */
[----:B------:R-:W-:-:S04]  /*1dd00*/  UMOV UR4, 0xffffffff ;  /* 0xffffffff00047882 */ /* 0x000fc80000000000 */
        /* <DEDUP_REMOVED lines=10> */
.L_x_5316:
[----:B------:R-:W-:-:S13]  /*1ddb0*/  ISETP.NE.AND P0, PT, R0, RZ, PT ;  /* 0x000000ff0000720c */ /* 0x000fda0003f05270 */
[----:B------:R-:W-:Y:S05]  /*1ddc0*/  @!P0 BRA `(.L_x_5168) ;  /* 0x0000000000108947 */ /* 0x000fea0003800000 */
[----:B------:R-:W-:Y:S01]  /*1ddd0*/  UMOV UR4, 0xffffffff ;  /* 0xffffffff00047882 */ /* 0x000fe20000000000 */
[----:B-1----:R-:W-:Y:S02]  /*1dde0*/  VIADD R3, R3, 0xffffffff ;  /* 0xffffffff03037836 */ /* 0x002fe40000000000 */
[----:B------:R-:W-:Y:S05]  /*1ddf0*/  BRA.DIV UR4, `(.L_x_5169) ;  /* 0x00000042046c7947 */ /* 0x000fea000b800000 */
[----:B------:R2:W3:Y:S02]  /*1de00*/  SHFL.IDX PT, R8, R7, R3, 0x1f ;  /* 0x00001f0307087589 */ /* 0x0004e400000e0000 */
.L_x_5168:
[----:B------:R-:W-:Y:S01]  /*1de10*/  ISETP.NE.AND P0, PT, R6, 0x1, PT ;  /* 0x000000010600780c */ /* 0x000fe20003f05270 */
[----:B---3--:R-:W-:-:S05]  /*1de20*/  IMAD R0, R8, R2, R9 ;  /* 0x0000000208007224 */ /* 0x008fca00078e0209 */
[----:B------:R3:W-:Y:S02]  /*1de30*/  STL [R1], R0 ;  /* 0x0000000001007387 */ /* 0x0007e40000100800 */
[----:B---3--:R-:W-:-:S05]  /*1de40*/  IMAD.IADD R0, R5, 0x1, -R0 ;  /* 0x0000000105007824 */ /* 0x008fca00078e0a00 */
[----:B------:R-:W-:Y:S05]  /*1de50*/  @!P0 BRA `(.L_x_5170) ;  /* 0x0000000000e48947 */ /* 0x000fea0003800000 */
[----:B------:R-:W-:-:S04]  /*1de60*/  IABS R5, R4 ;  /* 0x0000000400057213 */ /* 0x000fc80000000000 */
[----:B0-2---:R-:W0:Y:S08]  /*1de70*/  I2F.RP R7, R5 ;  /* 0x0000000500077306 */ /* 0x005e300000209400 */
        /* <DEDUP_REMOVED lines=13> */
[----:B------:R-:W-:Y:S01]  /*1df50*/  @!P1 IMAD.IADD R2, R2, 0x1, -R5 ;  /* 0x0000000102029824 */ /* 0x000fe200078e0a05 */
[----:B------:R-:W-:Y:S02]  /*1df60*/  @!P1 IADD3 R8, R8, 0x1, RZ ;  /* 0x0000000108089810 */ /* 0x000fe40007ffe0ff */
        /* <DEDUP_REMOVED lines=36> */
[----:B------:R-:W-:-:S05]  /*1e1b0*/  IMAD R2, R6, R2, R3 ;  /* 0x0000000206027224 */ /* 0x000fca00078e0203 */
[----:B------:R-:W-:-:S05]  /*1e1c0*/  LEA R2, R2, R7, 0x10 ;  /* 0x0000000702027211 */ /* 0x000fca00078e80ff */
[----:B------:R1:W-:Y:S01]  /*1e1d0*/  STL [R1+0x8], R2 ;  /* 0x0000080201007387 */ /* 0x0003e20000100800 */
[----:B------:R-:W-:Y:S05]  /*1e1e0*/  BRA `(.L_x_5171) ;  /* 0x0000000000fc7947 */ /* 0x000fea0003800000 */
.L_x_5170:
[----:B-12---:R-:W2:Y:S01]  /*1e1f0*/  LDL R3, [R1+0xc] ;  /* 0x00000c0001037983 */ /* 0x006ea20000100800 */
        /* <DEDUP_REMOVED lines=39> */
[----:B0-----:R-:W-:Y:S01]  /*1e470*/  IMAD.MOV.U32 R2, RZ, RZ, RZ ;  /* 0x000000ffff027224 */ /* 0x001fe200078e00ff */
[----:B-1----:R-:W-:-:S05]  /*1e480*/  IADD3 R0, RZ, -R3, RZ ;  /* 0x80000003ff007210 */ /* 0x002fca0007ffe0ff */
        /* <DEDUP_REMOVED lines=21> */
.L_x_5171:
[----:B------:R-:W-:-:S05]  /*1e5e0*/  LOP3.LUT R3, RZ, R0, RZ, 0x33, !PT ;  /* 0x00000000ff037212 */ /* 0x000fca00078e33ff */
[----:B------:R-:W-:-:S05]  /*1e5f0*/  IMAD.IADD R0, R4, 0x1, R3 ;  /* 0x0000000104007824 */ /* 0x000fca00078e0203 */
[----:B------:R2:W-:Y:S01]  /*1e600*/  STL [R1+0x4], R0 ;  /* 0x0000040001007387 */ /* 0x0005e20000100800 */
[----:B------:R-:W-:Y:S05]  /*1e610*/  BRA `(.L_x_5172) ;  /* 0x0000000000287947 */ /* 0x000fea0003800000 */
.L_x_5164:
[----:B------:R-:W-:Y:S01]  /*1e620*/  UMOV UR4, URZ ;  /* 0x0000003f00047c82 */ /* 0x000fe20008000000 */
[----:B------:R-:W-:Y:S01]  /*1e630*/  ULDC UR6, c[0x0][0xc3c] ;  /* 0x00030f0000067ab9 */ /* 0x000fe20000000800 */
[----:B------:R-:W-:Y:S01]  /*1e640*/  UMOV UR5, URZ ;  /* 0x0000003f00057c82 */ /* 0x000fe20008000000 */
[----:B------:R-:W-:Y:S01]  /*1e650*/  IMAD.U32 R3, RZ, RZ, UR4 ;  /* 0x00000004ff037e24 */ /* 0x000fe2000f8e00ff */
[----:B------:R-:W-:Y:S01]  /*1e660*/  MOV R0, UR6 ;  /* 0x0000000600007c02 */ /* 0x000fe20008000f00 */
[----:B------:R-:W-:Y:S01]  /*1e670*/  IMAD.U32 R2, RZ, RZ, UR5 ;  /* 0x00000005ff027e24 */ /* 0x000fe2000f8e00ff */
[----:B------:R3:W-:Y:S04]  /*1e680*/  STL [R1], R5 ;  /* 0x0000000501007387 */ /* 0x0007e80000100800 */
[----:B------:R3:W-:Y:S04]  /*1e690*/  STL [R1+0x4], R3 ;  /* 0x0000040301007387 */ /* 0x0007e80000100800 */
[----:B------:R3:W-:Y:S04]  /*1e6a0*/  STL [R1+0xc], R0 ;  /* 0x00000c0001007387 */ /* 0x0007e80000100800 */
[----:B------:R3:W-:Y:S02]  /*1e6b0*/  STL [R1+0x8], R2 ;  /* 0x0000080201007387 */ /* 0x0007e40000100800 */
.L_x_5172:
[----:B---3--:R-:W3:Y:S04]  /*1e6c0*/  LDL R3, [R1+0x8] ;  /* 0x0000080001037983 */ /* 0x008ee80000100800 */
[----:B01----:R-:W4:Y:S04]  /*1e6d0*/  LDL R2, [R1+0xc] ;  /* 0x00000c0001027983 */ /* 0x003f280000100800 */
        /* <DEDUP_REMOVED lines=14> */
.L_x_5161:
[----:B---34-:R-:W3:Y:S01]  /*1e7c0*/  LDL R0, [R1+0xc] ;  /* 0x00000c0001007983 */ /* 0x018ee20000100800 */
[----:B------:R-:W-:Y:S02]  /*1e7d0*/  ULDC UR4, c[0x0][0xc3c] ;  /* 0x00030f0000047ab9 */ /* 0x000fe40000000800 */
[----:B---3--:R-:W-:-:S13]  /*1e7e0*/  ISETP.GE.AND P0, PT, R0, UR4, PT ;  /* 0x0000000400007c0c */ /* 0x008fda000bf06270 */
[----:B------:R-:W-:Y:S05]  /*1e7f0*/  @!P0 BRA `(.L_x_5173) ;  /* 0xffffff8c00b48947 */ /* 0x000fea000383ffff */
[----:B------:R-:W-:Y:S05]  /*1e800*/  BSYNC B8 ;  /* 0x0000000000087941 */ /* 0x000fea0003800000 */
.L_x_5029:
[----:B---3--:R-:W3:Y:S01]  /*1e810*/  LDL.LU R0, [R1+0x5c] ;  /* 0x00005c0001007983 */ /* 0x008ee20000300800 */
[----:B------:R-:W-:Y:S01]  /*1e820*/  BSSY B0, `(.L_x_5174) ;  /* 0x000000b000007945 */ /* 0x000fe20003800000 */
[----:B0-----:R-:W0:Y:S01]  /*1e830*/  S2R R5, SR_CgaCtaId ;  /* 0x0000000000057919 */ /* 0x001e220000008800 */
[----:B---3--:R-:W-:-:S05]  /*1e840*/  VIADD R0, R0, 0x1 ;  /* 0x0000000100007836 */ /* 0x008fca0000000000 */
[----:B-12---:R-:W-:-:S04]  /*1e850*/  LEA.HI R2, R0, R0, RZ, 0x1 ;  /* 0x0000000000027211 */ /* 0x006fc800078f08ff */
[----:B------:R-:W-:-:S05]  /*1e860*/  LOP3.LUT R3, R2, 0xfffffffe, RZ, 0xc0, !PT ;  /* 0xfffffffe02037812 */ /* 0x000fca00078ec0ff */
[----:B------:R-:W-:Y:S01]  /*1e870*/  IMAD.IADD R3, R0, 0x1, -R3 ;  /* 0x0000000100037824 */ /* 0x000fe200078e0a03 */
[----:B------:R-:W-:-:S04]  /*1e880*/  MOV R0, 0x400 ;  /* 0x0000040000007802 */ /* 0x000fc80000000f00 */
[----:B0-----:R-:W-:Y:S02]  /*1e890*/  LEA R0, R5, R0, 0x18 ;  /* 0x0000000005007211 */ /* 0x001fe400078ec0ff */
[----:B------:R-:W-:-:S04]  /*1e8a0*/  SHF.L.U32 R3, R3, 0x1f, RZ ;  /* 0x0000001f03037819 */ /* 0x000fc800000006ff */
[----:B------:R-:W0:Y:S02]  /*1e8b0*/  SYNCS.PHASECHK.TRANS64.TRYWAIT P0, [R0+URZ+0x22820], R3 ;  /* 0x02282003000075a7 */ /* 0x000e24000800017f */
[----:B0-----:R-:W-:Y:S05]  /*1e8c0*/  @!P0 BRA `(.L_x_5175) ;  /* 0x0000003400e48947 */ /* 0x001fea0003800000 */
.L_x_5319:
[----:B------:R-:W-:Y:S05]  /*1e8d0*/  BSYNC B0 ;  /* 0x0000000000007941 */ /* 0x000fea0003800000 */
.L_x_5174:
[----:B------:R-:W-:-:S03]  /*1e8e0*/  UMOV UR4, 0xffffffff ;  /* 0xffffffff00047882 */ /* 0x000fc60000000000 */
[----:B------:R-:W-:Y:S05]  /*1e8f0*/  BRA.DIV UR4, `(.L_x_5176) ;  /* 0x0000003604ec7947 */ /* 0x000fea000b800000 */
[----:B------:R-:W1:Y:S02]  /*1e900*/  S2R R2, SR_TID.X ;  /* 0x0000000000027919 */ /* 0x000e640000002100 */
[----:B-1----:R-:W-:-:S04]  /*1e910*/  SHF.R.U32.HI R2, RZ, 0x5, R2 ;  /* 0x00000005ff027819 */ /* 0x002fc80000011602 */
[----:B------:R-:W-:-:S05]  /*1e920*/  LOP3.LUT R2, R2, 0x3, RZ, 0xc0, !PT ;  /* 0x0000000302027812 */ /* 0x000fca00078ec0ff */
[----:B------:R1:W2:Y:S02]  /*1e930*/  SHFL.IDX PT, R14, R2, RZ, 0x1f ;  /* 0x00001fff020e7589 */ /* 0x0002a400000e0000 */
.L_x_5322:
[----:B--2---:R-:W-:-:S13]  /*1e940*/  ISETP.NE.AND P0, PT, R14, RZ, PT ;  /* 0x000000ff0e00720c */ /* 0x004fda0003f05270 */
[----:B------:R-:W-:Y:S05]  /*1e950*/  @P0 BRA `(.L_x_4859) ;  /* 0x0000000000940947 */ /* 0x000fea0003800000 */
[----:B------:R-:W-:-:S03]  /*1e960*/  UMOV UR4, 0xffffffff ;  /* 0xffffffff00047882 */ /* 0x000fc60000000000 */
[----:B------:R-:W-:Y:S05]  /*1e970*/  BRA.DIV UR4, `(.L_x_5177) ;  /* 0x0000003a04007947 */ /* 0x000fea000b800000 */
[----:B------:R-:W-:-:S13]  /*1e980*/  ELECT P6, URZ, PT ;  /* 0x00000000003f782f */ /* 0x000fda00038c0000 */
.L_x_5325:
[----:B------:R-:W-:Y:S05]  /*1e990*/  @!P6 BRA `(.L_x_4859) ;  /* 0x000000000084e947 */ /* 0x000fea0003800000 */
[----:B------:R-:W-:-:S06]  /*1e9a0*/  ULOP3.LUT UR4, UR36, 0x2, URZ, 0xfc, !UPT ;  /* 0x0000000224047892 */ /* 0x000fcc000f8efc3f */
[----:B-1----:R-:W-:-:S05]  /*1e9b0*/  IMAD.U32 R2, RZ, RZ, UR4 ;  /* 0x00000004ff027e24 */ /* 0x002fca000f8e00ff */
[----:B------:R-:W-:-:S13]  /*1e9c0*/  ISETP.NE.AND P2, PT, R2, 0x3, PT ;  /* 0x000000030200780c */ /* 0x000fda0003f45270 */
[----:B------:R-:W-:Y:S05]  /*1e9d0*/  @!P2 BRA `(.L_x_5178) ;  /* 0x000000000004a947 */ /* 0x000fea0003800000 */
[----:B------:R-:W-:Y:S01]  /*1e9e0*/  BPT.TRAP 0x1 ;  /* 0x000000040000795c */ /* 0x000fe20000300000 */
.L_x_5178:
[----:B0-----:R-:W2:Y:S04]  /*1e9f0*/  LDL R3, [R1+0x10] ;  /* 0x0000100001037983 */ /* 0x001ea80000100800 */
[----:B------:R-:W3:Y:S01]  /*1ea00*/  LDL.LU R7, [R1+0x18] ;  /* 0x0000180001077983 */ /* 0x000ee20000300800 */
[----:B------:R-:W-:-:S04]  /*1ea10*/  VIADD R2, R0, 0x22840 ;  /* 0x0002284000027836 */ /* 0x000fc80000000000 */
[C---:B--2---:R-:W-:Y:S02]  /*1ea20*/  IMAD R6, R3.reuse, 0x8, R2 ;  /* 0x0000000803067824 */ /* 0x044fe400078e0202 */
[----:B------:R-:W-:Y:S01]  /*1ea30*/  VIADD R3, R3, 0x1 ;  /* 0x0000000103037836 */ /* 0x000fe20000000000 */
[----:B---3--:R-:W-:-:S04]  /*1ea40*/  SHF.L.U32 R5, R7, 0x1f, RZ ;  /* 0x0000001f07057819 */ /* 0x008fc800000006ff */
        /* <DEDUP_REMOVED lines=8> */
.L_x_5326:
[----:B------:R-:W1:Y:S02]  /*1ead0*/  SYNCS.PHASECHK.TRANS64.TRYWAIT P0, [R7+URZ], R2 ;  /* 0x00000002070075a7 */ /* 0x000e64000800017f */
[----:B-1----:R-:W-:Y:S05]  /*1eae0*/  @!P0 BRA `(.L_x_5180) ;  /* 0x0000003400d88947 */ /* 0x002fea0003800000 */
.L_x_5327:
[----:B------:R-:W-:Y:S05]  /*1eaf0*/  @!P2 BRA `(.L_x_5181) ;  /* 0x000000000004a947 */ /* 0x000fea0003800000 */
[----:B------:R-:W-:Y:S01]  /*1eb00*/  BPT.TRAP 0x1 ;  /* 0x000000040000795c */ /* 0x000fe20000300000 */
.L_x_5181:
[----:B------:R-:W2:Y:S01]  /*1eb10*/  LDL.LU R4, [R1+0x10] ;  /* 0x0000100001047983 */ /* 0x000ea20000300800 */
[----:B------:R-:W-:-:S04]  /*1eb20*/  VIADD R0, R0, 0x22860 ;  /* 0x0002286000007836 */ /* 0x000fc80000000000 */
[----:B--2---:R-:W-:-:S04]  /*1eb30*/  IMAD R4, R4, 0x8, R0 ;  /* 0x0000000804047824 */ /* 0x004fc800078e0200 */
[----:B------:R-:W2:Y:S02]  /*1eb40*/  SYNCS.PHASECHK.TRANS64.TRYWAIT P0, [R4+URZ], R5 ;  /* 0x00000005040075a7 */ /* 0x000ea4000800017f */
[----:B--2---:R-:W-:Y:S05]  /*1eb50*/  @!P0 BRA `(.L_x_5182) ;  /* 0x0000003400d08947 */ /* 0x004fea0003800000 */
.L_x_5328:
[----:B------:R-:W-:-:S07]  /*1eb60*/  LEA R3, R3, R0, 0x3 ;  /* 0x0000000003037211 */ /* 0x000fce00078e18ff */
.L_x_5183:
[----:B---3--:R3:W4:Y:S02]  /*1eb70*/  SYNCS.PHASECHK.TRANS64.TRYWAIT P0, [R3+URZ], R2 ;  /* 0x00000002030075a7 */ /* 0x008724000800017f */
[----:B----4-:R-:W-:Y:S05]  /*1eb80*/  @!P0 NANOSLEEP.SYNCS 0x989680 ;  /* 0x009896800000895d */ /* 0x010fea0003900000 */
[----:B------:R-:W4:Y:S02]  /*1eb90*/  @!P0 SYNCS.PHASECHK.TRANS64 P0, [R3+URZ], R2 ;  /* 0x00000002030085a7 */ /* 0x000f24000800007f */
[----:B----4-:R-:W-:Y:S05]  /*1eba0*/  @!P0 BRA `(.L_x_5183) ;  /* 0xfffffffc00f08947 */ /* 0x010fea000383ffff */
.L_x_4859:
[----:B------:R-:W-:Y:S05]  /*1ebb0*/  BSYNC B9 ;  /* 0x0000000000097941 */ /* 0x000fea0003800000 */
.L_x_4856:
[----:B------:R-:W-:Y:S05]  /*1ebc0*/  EXIT ;  /* 0x000000000000794d */ /* 0x000fea0003800000 */
.L_x_4879:
[----:B0-----:R0:W1:Y:S02]  /*1ebd0*/  SYNCS.PHASECHK.TRANS64.TRYWAIT P6, [R96+URZ+0x22890], R107 ;  /* 0x0228906b600075a7 */ /* 0x00106400080c017f */
[----:B-1----:R-:W-:Y:S05]  /*1ebe0*/  @!P6 NANOSLEEP.SYNCS 0x989680 ;  /* 0x009896800000e95d */ /* 0x002fea0003900000 */
[----:B------:R-:W1:Y:S02]  /*1ebf0*/  @!P6 SYNCS.PHASECHK.TRANS64 P6, [R96+URZ+0x22890], R107 ;  /* 0x0228906b6000e5a7 */ /* 0x000e6400080c007f */
[----:B-1----:R-:W-:Y:S05]  /*1ec00*/  @!P6 BRA `(.L_x_4879) ;  /* 0xfffffffc00f0e947 */ /* 0x002fea000383ffff */
[----:B------:R-:W-:Y:S05]  /*1ec10*/  BRA `(.L_x_5184) ;  /* 0xfffffe4400987947 */ /* 0x000fea000383ffff */
.L_x_4897:
[----:B0-----:R0:W1:Y:S02]  /*1ec20*/  SYNCS.PHASECHK.TRANS64.TRYWAIT P5, [R96+URZ+0x22890], R107 ;  /* 0x0228906b600075a7 */ /* 0x00106400080a017f */
[----:B-1----:R-:W-:Y:S05]  /*1ec30*/  @!P5 NANOSLEEP.SYNCS 0x989680 ;  /* 0x009896800000d95d */ /* 0x002fea0003900000 */
[----:B------:R-:W1:Y:S02]  /*1ec40*/  @!P5 SYNCS.PHASECHK.TRANS64 P5, [R96+URZ+0x22890], R107 ;  /* 0x0228906b6000d5a7 */ /* 0x000e6400080a007f */
[----:B-1----:R-:W-:Y:S05]  /*1ec50*/  @!P5 BRA `(.L_x_4897) ;  /* 0xfffffffc00f0d947 */ /* 0x002fea000383ffff */
[----:B------:R-:W-:Y:S05]  /*1ec60*/  BRA `(.L_x_5185) ;  /* 0xfffffe5400e47947 */ /* 0x000fea000383ffff */
.L_x_4906:
[----:B0-----:R0:W1:Y:S02]  /*1ec70*/  SYNCS.PHASECHK.TRANS64.TRYWAIT P4, [R96+URZ+0x22890], R107 ;  /* 0x0228906b600075a7 */ /* 0x001064000808017f */
[----:B-1----:R-:W-:Y:S05]  /*1ec80*/  @!P4 NANOSLEEP.SYNCS 0x989680 ;  /* 0x009896800000c95d */ /* 0x002fea0003900000 */
[----:B------:R-:W1:Y:S02]  /*1ec90*/  @!P4 SYNCS.PHASECHK.TRANS64 P4, [R96+URZ+0x22890], R107 ;  /* 0x0228906b6000c5a7 */ /* 0x000e64000808007f */
[----:B-1----:R-:W-:Y:S05]  /*1eca0*/  @!P4 BRA `(.L_x_4906) ;  /* 0xfffffffc00f0c947 */ /* 0x002fea000383ffff */
[----:B------:R-:W-:Y:S05]  /*1ecb0*/  BRA `(.L_x_5186) ;  /* 0xfffffe6400d87947 */ /* 0x000fea000383ffff */
.L_x_4912:
[----:B-1----:R1:W2:Y:S02]  /*1ecc0*/  SYNCS.PHASECHK.TRANS64.TRYWAIT P3, [R96+URZ+0x228b0], R107 ;  /* 0x0228b06b600075a7 */ /* 0x0022a4000806017f */
[----:B--2---:R-:W-:Y:S05]  /*1ecd0*/  @!P3 NANOSLEEP.SYNCS 0x989680 ;  /* 0x009896800000b95d */ /* 0x004fea0003900000 */
[----:B------:R-:W2:Y:S02]  /*1ece0*/  @!P3 SYNCS.PHASECHK.TRANS64 P3, [R96+URZ+0x228b0], R107 ;  /* 0x0228b06b6000b5a7 */ /* 0x000ea4000806007f */
[----:B--2---:R-:W-:Y:S05]  /*1ecf0*/  @!P3 BRA `(.L_x_4912) ;  /* 0xfffffffc00f0b947 */ /* 0x004fea000383ffff */
[----:B------:R-:W-:Y:S05]  /*1ed00*/  BRA `(.L_x_5187) ;  /* 0xfffffe6800687947 */ /* 0x000fea000383ffff */
.L_x_4922:
[----:B------:R-:W-:Y:S01]  /*1ed10*/  BSSY B0, `(.L_x_5188) ;  /* 0x0000007000007945 */ /* 0x000fe20003800000 */
[----:B------:R-:W-:Y:S02]  /*1ed20*/  IMAD.MOV.U32 R12, RZ, RZ, RZ ;  /* 0x000000ffff0c7224 */ /* 0x000fe400078e00ff */
[----:B------:R-:W-:Y:S02]  /*1ed30*/  IMAD.MOV.U32 R11, RZ, RZ, 0x1f ;  /* 0x0000001fff0b7424 */ /* 0x000fe400078e00ff */
[----:B------:R-:W-:-:S07]  /*1ed40*/  IMAD.MOV.U32 R15, RZ, RZ, -0x1 ;  /* 0xffffffffff0f7424 */ /* 0x000fce00078e00ff */
[----:B-----5:R-:W-:Y:S05]  /*1ed50*/  WARPSYNC.COLLECTIVE R15, `(.L_x_5189) ;  /* 0x000000000f087348 */ /* 0x020fea0003c00000 */
[----:B------:R0:W1:Y:S02]  /*1ed60*/  SHFL.IDX P6, R14, R13, R12, R11 ;  /* 0x0000000c0d0e7389 */ /* 0x00006400000c000b */
[----:B01---5:R-:W-:Y:S01]  /*1ed70*/  ENDCOLLECTIVE ;  /* 0x000000000000791b */ /* 0x023fe20003800000 */
.L_x_5189:
[----:B------:R-:W-:Y:S05]  /*1ed80*/  BSYNC B0 ;  /* 0x0000000000007941 */ /* 0x000fea0003800000 */
.L_x_5188:
[----:B------:R-:W-:Y:S05]  /*1ed90*/  BRA `(.L_x_5190) ;  /* 0xfffffe7400dc7947 */ /* 0x000fea000383ffff */
.L_x_4934:
        /* <DEDUP_REMOVED lines=8> */
.L_x_5192:
[----:B------:R-:W-:Y:S05]  /*1ee20*/  BSYNC B1 ;  /* 0x0000000000017941 */ /* 0x000fea0003800000 */
.L_x_5191:
[----:B------:R-:W-:Y:S01]  /*1ee30*/  IMAD.MOV.U32 R13, RZ, RZ, R4 ;  /* 0x000000ffff0d7224 */ /* 0x000fe200078e0004 */
[----:B------:R-:W-:Y:S01]  /*1ee40*/  MOV R15, 0xffffffff ;  /* 0xffffffff000f7802 */ /* 0x000fe20000000f00 */
[----:B------:R-:W-:Y:S02]  /*1ee50*/  IMAD.MOV.U32 R12, RZ, RZ, RZ ;  /* 0x000000ffff0c7224 */ /* 0x000fe400078e00ff */
[----:B------:R-:W-:Y:S02]  /*1ee60*/  IMAD.MOV.U32 R11, RZ, RZ, 0x1c1f ;  /* 0x00001c1fff0b7424 */ /* 0x000fe400078e00ff */
[----:B------:R-:W-:-:S07]  /*1ee70*/  IMAD.MOV.U32 R3, RZ, RZ, R14 ;  /* 0x000000ffff037224 */ /* 0x000fce00078e000e */
[----:B------:R-:W-:Y:S05]  /*1ee80*/  WARPSYNC.COLLECTIVE R15, `(.L_x_5193) ;  /* 0x000000000f087348 */ /* 0x000fea0003c00000 */
[----:B------:R0:W1:Y:S02]  /*1ee90*/  SHFL.IDX P6, R14, R13, R12, R11 ;  /* 0x0000000c0d0e7389 */ /* 0x00006400000c000b */
[----:B01----:R-:W-:Y:S01]  /*1eea0*/  ENDCOLLECTIVE ;  /* 0x000000000000791b */ /* 0x003fe20003800000 */
.L_x_5193:
[----:B------:R-:W-:Y:S02]  /*1eeb0*/  IMAD.MOV.U32 R13, RZ, RZ, R7 ;  /* 0x000000ffff0d7224 */ /* 0x000fe400078e0007 */
[----:B------:R-:W-:-:S07]  /*1eec0*/  IMAD.MOV.U32 R0, RZ, RZ, R14 ;  /* 0x000000ffff007224 */ /* 0x000fce00078e000e */
[----:B------:R-:W-:Y:S05]  /*1eed0*/  WARPSYNC.COLLECTIVE R15, `(.L_x_5194) ;  /* 0x000000000f087348 */ /* 0x000fea0003c00000 */
[----:B------:R0:W1:Y:S02]  /*1eee0*/  SHFL.IDX P6, R14, R13, R12, R11 ;  /* 0x0000000c0d0e7389 */ /* 0x00006400000c000b */
[----:B01----:R-:W-:Y:S01]  /*1eef0*/  ENDCOLLECTIVE ;  /* 0x000000000000791b */ /* 0x003fe20003800000 */
.L_x_5194:
[----:B------:R-:W-:Y:S02]  /*1ef00*/  IMAD.MOV.U32 R13, RZ, RZ, R32 ;  /* 0x000000ffff0d7224 */ /* 0x000fe400078e0020 */
[----:B------:R-:W-:-:S07]  /*1ef10*/  IMAD.MOV.U32 R5, RZ, RZ, R14 ;  /* 0x000000ffff057224 */ /* 0x000fce00078e000e */
[----:B------:R-:W-:Y:S05]  /*1ef20*/  WARPSYNC.COLLECTIVE R15, `(.L_x_5195) ;  /* 0x000000000f087348 */ /* 0x000fea0003c00000 */
[----:B------:R0:W1:Y:S02]  /*1ef30*/  SHFL.IDX P6, R14, R13, R12, R11 ;  /* 0x0000000c0d0e7389 */ /* 0x00006400000c000b */
[----:B01----:R-:W-:Y:S01]  /*1ef40*/  ENDCOLLECTIVE ;  /* 0x000000000000791b */ /* 0x003fe20003800000 */
.L_x_5195:
[----:B------:R-:W-:Y:S05]  /*1ef50*/  BRA `(.L_x_5196) ;  /* 0xfffffe7c00587947 */ /* 0x000fea000383ffff */
.L_x_4937:
        /* <DEDUP_REMOVED lines=8> */
.L_x_5198:
[----:B------:R-:W-:Y:S05]  /*1efe0*/  BSYNC B1 ;  /* 0x0000000000017941 */ /* 0x000fea0003800000 */
.L_x_5197:
        /* <DEDUP_REMOVED lines=8> */
.L_x_5199:
[----:B------:R-:W-:Y:S02]  /*1f070*/  IMAD.MOV.U32 R13, RZ, RZ, R7 ;  /* 0x000000ffff0d7224 */ /* 0x000fe400078e0007 */
[----:B------:R-:W-:-:S07]  /*1f080*/  IMAD.MOV.U32 R0, RZ, RZ, R14 ;  /* 0x000000ffff007224 */ /* 0x000fce00078e000e */
[----:B------:R-:W-:Y:S05]  /*1f090*/  WARPSYNC.COLLECTIVE R15, `(.L_x_5200) ;  /* 0x000000000f087348 */ /* 0x000fea0003c00000 */
[----:B------:R0:W1:Y:S02]  /*1f0a0*/  SHFL.IDX P6, R14, R13, R12, R11 ;  /* 0x0000000c0d0e7389 */ /* 0x00006400000c000b */
[----:B01----:R-:W-:Y:S01]  /*1f0b0*/  ENDCOLLECTIVE ;  /* 0x000000000000791b */ /* 0x003fe20003800000 */
.L_x_5200:
[----:B------:R-:W-:Y:S02]  /*1f0c0*/  IMAD.MOV.U32 R13, RZ, RZ, R32 ;  /* 0x000000ffff0d7224 */ /* 0x000fe400078e0020 */
[----:B------:R-:W-:-:S07]  /*1f0d0*/  IMAD.MOV.U32 R7, RZ, RZ, R14 ;  /* 0x000000ffff077224 */ /* 0x000fce00078e000e */
[----:B------:R-:W-:Y:S05]  /*1f0e0*/  WARPSYNC.COLLECTIVE R15, `(.L_x_5201) ;  /* 0x000000000f087348 */ /* 0x000fea0003c00000 */
[----:B------:R0:W1:Y:S02]  /*1f0f0*/  SHFL.IDX P6, R14, R13, R12, R11 ;  /* 0x0000000c0d0e7389 */ /* 0x00006400000c000b */
[----:B01----:R-:W-:Y:S01]  /*1f100*/  ENDCOLLECTIVE ;  /* 0x000000000000791b */ /* 0x003fe20003800000 */
.L_x_5201:
[----:B------:R-:W-:Y:S01]  /*1f110*/  IMAD.MOV.U32 R32, RZ, RZ, R14 ;  /* 0x000000ffff207224 */ /* 0x000fe200078e000e */
[----:B------:R-:W-:Y:S06]  /*1f120*/  BRA `(.L_x_5202) ;  /* 0xfffffe7c00b47947 */ /* 0x000fec000383ffff */
.L_x_4941:
[----:B0-----:R0:W1:Y:S02]  /*1f130*/  SYNCS.PHASECHK.TRANS64.TRYWAIT P0, [R18+URZ+0x22800], R39 ;  /* 0x02280027120075a7 */ /* 0x001064000800017f */
[----:B-1----:R-:W-:Y:S05]  /*1f140*/  @!P0 NANOSLEEP.SYNCS 0x989680 ;  /* 0x009896800000895d */ /* 0x002fea0003900000 */
[----:B------:R-:W1:Y:S02]  /*1f150*/  @!P0 SYNCS.PHASECHK.TRANS64 P0, [R18+URZ+0x22800], R39 ;  /* 0x02280027120085a7 */ /* 0x000e64000800007f */
[----:B-1----:R-:W-:Y:S05]  /*1f160*/  @!P0 BRA `(.L_x_4941) ;  /* 0xfffffffc00f08947 */ /* 0x002fea000383ffff */
[----:B------:R-:W-:Y:S05]  /*1f170*/  BRA `(.L_x_5203) ;  /* 0xfffffe8000987947 */ /* 0x000fea000383ffff */
.L_x_4949:
        /* <DEDUP_REMOVED lines=9> */
.L_x_5205:
[----:B------:R-:W-:Y:S05]  /*1f210*/  BSYNC B1 ;  /* 0x0000000000017941 */ /* 0x000fea0003800000 */
.L_x_5204:
[----:B------:R-:W-:Y:S01]  /*1f220*/  MOV R13, R25 ;  /* 0x00000019000d7202 */ /* 0x000fe20000000f00 */
[----:B------:R-:W-:Y:S01]  /*1f230*/  IMAD.MOV.U32 R12, RZ, RZ, RZ ;  /* 0x000000ffff0c7224 */ /* 0x000fe200078e00ff */
[----:B------:R-:W-:Y:S01]  /*1f240*/  ISETP.GE.AND P0, PT, R16, R39, PT ;  /* 0x000000271000720c */ /* 0x000fe20003f06270 */
[----:B------:R-:W-:Y:S02]  /*1f250*/  IMAD.MOV.U32 R11, RZ, RZ, 0x1c1f ;  /* 0x00001c1fff0b7424 */ /* 0x000fe400078e00ff */
[----:B------:R-:W-:Y:S02]  /*1f260*/  IMAD.MOV.U32 R15, RZ, RZ, -0x1 ;  /* 0xffffffffff0f7424 */ /* 0x000fe400078e00ff */
[----:B------:R-:W-:Y:S02]  /*1f270*/  IMAD.MOV.U32 R0, RZ, RZ, R14 ;  /* 0x000000ffff007224 */ /* 0x000fe400078e000e */
[----:B------:R-:W-:-:S07]  /*1f280*/  IMAD R31, R207, R8, RZ ;  /* 0x00000008cf1f7224 */ /* 0x000fce00078e02ff */
[----:B------:R-:W-:Y:S05]  /*1f290*/  WARPSYNC.COLLECTIVE R15, `(.L_x_5206) ;  /* 0x000000000f087348 */ /* 0x000fea0003c00000 */
[----:B------:R0:W1:Y:S02]  /*1f2a0*/  SHFL.IDX P6, R14, R13, R12, R11 ;  /* 0x0000000c0d0e7389 */ /* 0x00006400000c000b */
[----:B01----:R-:W-:Y:S01]  /*1f2b0*/  ENDCOLLECTIVE ;  /* 0x000000000000791b */ /* 0x003fe20003800000 */
.L_x_5206:
        /* <DEDUP_REMOVED lines=8> */
.L_x_5207:
[----:B------:R-:W-:-:S05]  /*1f340*/  @!P1 IADD3 R6, P2, R3, R5, RZ ;  /* 0x0000000503069210 */ /* 0x000fca0007f5e0ff */
[----:B------:R-:W-:Y:S02]  /*1f350*/  @!P1 IMAD.X R7, R0, 0x1, R21, P2 ;  /* 0x0000000100079824 */ /* 0x000fe400010e0615 */
[----:B------:R-:W-:Y:S02]  /*1f360*/  IMAD.MOV.U32 R13, RZ, RZ, R27 ;  /* 0x000000ffff0d7224 */ /* 0x000fe400078e001b */
[----:B------:R-:W-:-:S07]  /*1f370*/  IMAD.MOV.U32 R4, RZ, RZ, R14 ;  /* 0x000000ffff047224 */ /* 0x000fce00078e000e */
[----:B------:R-:W-:Y:S05]  /*1f380*/  WARPSYNC.COLLECTIVE R15, `(.L_x_5208) ;  /* 0x000000000f087348 */ /* 0x000fea0003c00000 */
[----:B------:R0:W1:Y:S02]  /*1f390*/  SHFL.IDX P6, R14, R13, R12, R11 ;  /* 0x0000000c0d0e7389 */ /* 0x00006400000c000b */
[----:B01----:R-:W-:Y:S01]  /*1f3a0*/  ENDCOLLECTIVE ;  /* 0x000000000000791b */ /* 0x003fe20003800000 */
.L_x_5208:
        /* <DEDUP_REMOVED lines=12> */
[----:B--2---:R-:W-:Y:S01]  /*1f470*/  @!P1 IMAD.MOV.U32 R29, RZ, RZ, R11 ;  /* 0x000000ffff1d9224 */ /* 0x004fe200078e000b */
[----:B------:R-:W-:Y:S01]  /*1f480*/  @!P1 MOV R20, R8 ;  /* 0x0000000800149202 */ /* 0x000fe20000000f00 */
[----:B------:R-:W-:-:S02]  /*1f490*/  IMAD.MOV.U32 R11, RZ, RZ, 0x1c1f ;  /* 0x00001c1fff0b7424 */ /* 0x000fc400078e00ff */
[----:B------:R-:W-:Y:S02]  /*1f4a0*/  @!P1 IMAD.MOV.U32 R21, RZ, RZ, R9 ;  /* 0x000000ffff159224 */ /* 0x000fe400078e0009 */
[----:B------:R-:W-:-:S07]  /*1f4b0*/  IMAD.MOV.U32 R0, RZ, RZ, R20 ;  /* 0x000000ffff007224 */ /* 0x000fce00078e0014 */
[----:B-----5:R-:W-:Y:S05]  /*1f4c0*/  WARPSYNC.COLLECTIVE R15, `(.L_x_5209) ;  /* 0x000000000f087348 */ /* 0x020fea0003c00000 */
[----:B------:R0:W1:Y:S02]  /*1f4d0*/  SHFL.IDX P6, R14, R13, R12, R11 ;  /* 0x0000000c0d0e7389 */ /* 0x00006400000c000b */
[----:B01---5:R-:W-:Y:S01]  /*1f4e0*/  ENDCOLLECTIVE ;  /* 0x000000000000791b */ /* 0x023fe20003800000 */
.L_x_5209:
[----:B------:R-:W-:Y:S02]  /*1f4f0*/  IMAD.MOV.U32 R3, RZ, RZ, R21 ;  /* 0x000000ffff037224 */ /* 0x000fe400078e0015 */
[----:B------:R-:W-:Y:S01]  /*1f500*/  @!P1 IMAD.MOV.U32 R28, RZ, RZ, R10 ;  /* 0x000000ffff1c9224 */ /* 0x000fe200078e000a */
[----:B------:R-:W-:Y:S01]  /*1f510*/  PRMT R53, R53, 0x5410, R0 ;  /* 0x0000541035357816 */ /* 0x000fe20000000000 */
[----:B------:R-:W-:Y:S01]  /*1f520*/  IMAD.MOV.U32 R9, RZ, RZ, R29 ;  /* 0x000000ffff097224 */ /* 0x000fe200078e001d */
[----:B------:R-:W-:Y:S01]  /*1f530*/  PRMT R42, R42, 0x5410, R3 ;  /* 0x000054102a2a7816 */ /* 0x000fe20000000003 */
[----:B------:R-:W-:-:S05]  /*1f540*/  IMAD.MOV.U32 R8, RZ, RZ, R28 ;  /* 0x000000ffff087224 */ /* 0x000fca00078e001c */
[----:B------:R-:W-:Y:S01]  /*1f550*/  PRMT R36, R8, 0x5410, R9 ;  /* 0x0000541008247816 */ /* 0x000fe20000000009 */
[----:B------:R-:W-:Y:S02]  /*1f560*/  IMAD.MOV.U32 R13, RZ, RZ, R25 ;  /* 0x000000ffff0d7224 */ /* 0x000fe400078e0019 */
[----:B------:R-:W-:Y:S02]  /*1f570*/  @!P1 IMAD.MOV.U32 R32, RZ, RZ, R4 ;  /* 0x000000ffff209224 */ /* 0x000fe400078e0004 */
[----:B------:R-:W-:Y:S02]  /*1f580*/  @!P1 IMAD.MOV.U32 R33, RZ, RZ, R5 ;  /* 0x000000ffff219224 */ /* 0x000fe400078e0005 */
[----:B------:R-:W-:Y:S02]  /*1f590*/  @!P1 IMAD.MOV.U32 R34, RZ, RZ, R6 ;  /* 0x000000ffff229224 */ /* 0x000fe400078e0006 */
[----:B------:R-:W-:Y:S02]  /*1f5a0*/  @!P1 IMAD.MOV.U32 R35, RZ, RZ, R7 ;  /* 0x000000ffff239224 */ /* 0x000fe400078e0007 */
[----:B------:R-:W-:Y:S01]  /*1f5b0*/  IMAD.MOV.U32 R0, RZ, RZ, R14 ;  /* 0x000000ffff007224 */ /* 0x000fe200078e000e */
[----:B------:R-:W-:-:S07]  /*1f5c0*/  MOV R6, R34 ;  /* 0x0000002200067202 */ /* 0x000fce0000000f00 */
[----:B------:R-:W-:Y:S05]  /*1f5d0*/  WARPSYNC.COLLECTIVE R15, `(.L_x_5210) ;  /* 0x000000000f087348 */ /* 0x000fea0003c00000 */
[----:B------:R0:W1:Y:S02]  /*1f5e0*/  SHFL.IDX P6, R14, R13, R12, R11 ;  /* 0x0000000c0d0e7389 */ /* 0x00006400000c000b */
[----:B01----:R-:W-:Y:S01]  /*1f5f0*/  ENDCOLLECTIVE ;  /* 0x000000000000791b */ /* 0x003fe20003800000 */
.L_x_5210:
[----:B------:R-:W-:Y:S02]  /*1f600*/  IMAD.MOV.U32 R4, RZ, RZ, R32 ;  /* 0x000000ffff047224 */ /* 0x000fe400078e0020 */
[----:B------:R-:W-:Y:S02]  /*1f610*/  IMAD.MOV.U32 R5, RZ, RZ, R33 ;  /* 0x000000ffff057224 */ /* 0x000fe400078e0021 */
[----:B------:R-:W-:Y:S01]  /*1f620*/  IMAD.MOV.U32 R7, RZ, RZ, R35 ;  /* 0x000000ffff077224 */ /* 0x000fe200078e0023 */
[----:B------:R-:W-:Y:S02]  /*1f630*/  PRMT R52, R4, 0x5410, R6 ;  /* 0x0000541004347816 */ /* 0x000fe40000000006 */
[----:B------:R-:W-:Y:S02]  /*1f640*/  PRMT R42, R5, 0x7610, R42 ;  /* 0x00007610052a7816 */ /* 0x000fe4000000002a */
[----:B------:R-:W-:Y:S02]  /*1f650*/  CS2R R4, SRZ ;  /* 0x0000000000047805 */ /* 0x000fe4000001ff00 */
[----:B------:R-:W-:Y:S01]  /*1f660*/  PRMT R53, R7, 0x7610, R53 ;  /* 0x0000761007357816 */ /* 0x000fe20000000035 */
[----:B------:R-:W-:Y:S01]  /*1f670*/  IMAD.MOV.U32 R13, RZ, RZ, R24 ;  /* 0x000000ffff0d7224 */ /* 0x000fe200078e0018 */
[----:B------:R-:W-:-:S07]  /*1f680*/  MOV R3, R14 ;  /* 0x0000000e00037202 */ /* 0x000fce0000000f00 */
[----:B------:R-:W-:Y:S05]  /*1f690*/  WARPSYNC.COLLECTIVE R15, `(.L_x_5211) ;  /* 0x000000000f087348 */ /* 0x000fea0003c00000 */
[----:B------:R0:W1:Y:S02]  /*1f6a0*/  SHFL.IDX P6, R14, R13, R12, R11 ;  /* 0x0000000c0d0e7389 */ /* 0x00006400000c000b */
[----:B01----:R-:W-:Y:S01]  /*1f6b0*/  ENDCOLLECTIVE ;  /* 0x000000000000791b */ /* 0x003fe20003800000 */
.L_x_5211:
[----:B------:R-:W-:Y:S02]  /*1f6c0*/  IMAD.MOV.U32 R13, RZ, RZ, R27 ;  /* 0x000000ffff0d7224 */ /* 0x000fe400078e001b */
[----:B------:R-:W-:-:S07]  /*1f6d0*/  IMAD.MOV.U32 R24, RZ, RZ, R14 ;  /* 0x000000ffff187224 */ /* 0x000fce00078e000e */
[----:B------:R-:W-:Y:S05]  /*1f6e0*/  WARPSYNC.COLLECTIVE R15, `(.L_x_5212) ;  /* 0x000000000f087348 */ /* 0x000fea0003c00000 */
[----:B------:R0:W1:Y:S02]  /*1f6f0*/  SHFL.IDX P6, R14, R13, R12, R11 ;  /* 0x0000000c0d0e7389 */ /* 0x00006400000c000b */
[----:B01----:R-:W-:Y:S01]  /*1f700*/  ENDCOLLECTIVE ;  /* 0x000000000000791b */ /* 0x003fe20003800000 */
.L_x_5212:
[----:B------:R-:W-:Y:S05]  /*1f710*/  BRA `(.L_x_5213) ;  /* 0xfffffe8c00647947 */ /* 0x000fea000383ffff */
.L_x_4953:
[----:B0-----:R0:W1:Y:S02]  /*1f720*/  SYNCS.PHASECHK.TRANS64.TRYWAIT P1, [R18+URZ+0x22800], R13 ;  /* 0x0228000d120075a7 */ /* 0x001064000802017f */
[----:B-1----:R-:W-:Y:S05]  /*1f730*/  @!P1 NANOSLEEP.SYNCS 0x989680 ;  /* 0x009896800000995d */ /* 0x002fea0003900000 */
[----:B------:R-:W1:Y:S02]  /*1f740*/  @!P1 SYNCS.PHASECHK.TRANS64 P1, [R18+URZ+0x22800], R13 ;  /* 0x0228000d120095a7 */ /* 0x000e64000802007f */
[----:B-1----:R-:W-:Y:S05]  /*1f750*/  @!P1 BRA `(.L_x_4953) ;  /* 0xfffffffc00f09947 */ /* 0x002fea000383ffff */
[----:B------:R-:W-:Y:S05]  /*1f760*/  BRA `(.L_x_5214) ;  /* 0xfffffe8c00f07947 */ /* 0x000fea000383ffff */
.L_x_4959:
[----:B---3--:R3:W4:Y:S02]  /*1f770*/  SYNCS.PHASECHK.TRANS64.TRYWAIT P2, [R15+URZ+0x22830], R74 ;  /* 0x0228304a0f0075a7 */ /* 0x008724000804017f */
[----:B----4-:R-:W-:Y:S05]  /*1f780*/  @!P2 NANOSLEEP.SYNCS 0x989680 ;  /* 0x009896800000a95d */ /* 0x010fea0003900000 */
[----:B------:R-:W4:Y:S02]  /*1f790*/  @!P2 SYNCS.PHASECHK.TRANS64 P2, [R15+URZ+0x22830], R74 ;  /* 0x0228304a0f00a5a7 */ /* 0x000f24000804007f */
[----:B----4-:R-:W-:Y:S05]  /*1f7a0*/  @!P2 BRA `(.L_x_4959) ;  /* 0xfffffffc00f0a947 */ /* 0x010fea000383ffff */
[----:B------:R-:W-:Y:S05]  /*1f7b0*/  BRA `(.L_x_4958) ;  /* 0xfffffe9c005c7947 */ /* 0x000fea000383ffff */
.L_x_4964:
[----:B-1----:R1:W2:Y:S02]  /*1f7c0*/  SYNCS.PHASECHK.TRANS64.TRYWAIT P2, [R15+URZ+0x22850], R74 ;  /* 0x0228504a0f0075a7 */ /* 0x0022a4000804017f */
[----:B--2---:R-:W-:Y:S05]  /*1f7d0*/  @!P2 NANOSLEEP.SYNCS 0x989680 ;  /* 0x009896800000a95d */ /* 0x004fea0003900000 */
[----:B------:R-:W2:Y:S02]  /*1f7e0*/  @!P2 SYNCS.PHASECHK.TRANS64 P2, [R15+URZ+0x22850], R74 ;  /* 0x0228504a0f00a5a7 */ /* 0x000ea4000804007f */
[----:B--2---:R-:W-:Y:S05]  /*1f7f0*/  @!P2 BRA `(.L_x_4964) ;  /* 0xfffffffc00f0a947 */ /* 0x004fea000383ffff */
[----:B------:R-:W-:Y:S05]  /*1f800*/  BRA `(.L_x_4963) ;  /* 0xfffffebc00187947 */ /* 0x000fea000383ffff */
.L_x_4969:
[----:B-1----:R1:W2:Y:S02]  /*1f810*/  SYNCS.PHASECHK.TRANS64.TRYWAIT P2, [R21+URZ+0x22830], R213 ;  /* 0x022830d5150075a7 */ /* 0x0022a4000804017f */
[----:B--2---:R-:W-:Y:S05]  /*1f820*/  @!P2 NANOSLEEP.SYNCS 0x989680 ;  /* 0x009896800000a95d */ /* 0x004fea0003900000 */
[----:B------:R-:W2:Y:S02]  /*1f830*/  @!P2 SYNCS.PHASECHK.TRANS64 P2, [R21+URZ+0x22830], R213 ;  /* 0x022830d51500a5a7 */ /* 0x000ea4000804007f */
[----:B--2---:R-:W-:Y:S05]  /*1f840*/  @!P2 BRA `(.L_x_4969) ;  /* 0xfffffffc00f0a947 */ /* 0x004fea000383ffff */
[----:B------:R-:W-:Y:S05]  /*1f850*/  BRA `(.L_x_4968) ;  /* 0xfffffec000987947 */ /* 0x000fea000383ffff */
.L_x_4974:
[----:B--2---:R2:W3:Y:S02]  /*1f860*/  SYNCS.PHASECHK.TRANS64.TRYWAIT P2, [R21+URZ+0x22850], R213 ;  /* 0x022850d5150075a7 */ /* 0x0044e4000804017f */
[----:B---3--:R-:W-:Y:S05]  /*1f870*/  @!P2 NANOSLEEP.SYNCS 0x989680 ;  /* 0x009896800000a95d */ /* 0x008fea0003900000 */
[----:B------:R-:W3:Y:S02]  /*1f880*/  @!P2 SYNCS.PHASECHK.TRANS64 P2, [R21+URZ+0x22850], R213 ;  /* 0x022850d51500a5a7 */ /* 0x000ee4000804007f */
[----:B---3--:R-:W-:Y:S05]  /*1f890*/  @!P2 BRA `(.L_x_4974) ;  /* 0xfffffffc00f0a947 */ /* 0x008fea000383ffff */
[----:B------:R-:W-:Y:S05]  /*1f8a0*/  BRA `(.L_x_4973) ;  /* 0xfffffee8005c7947 */ /* 0x000fea000383ffff */
.L_x_4980:
[----:B-1----:R1:W2:Y:S02]  /*1f8b0*/  SYNCS.PHASECHK.TRANS64.TRYWAIT P2, [R15+URZ+0x22830], R21 ;  /* 0x022830150f0075a7 */ /* 0x0022a4000804017f */
[----:B--2---:R-:W-:Y:S05]  /*1f8c0*/  @!P2 NANOSLEEP.SYNCS 0x989680 ;  /* 0x009896800000a95d */ /* 0x004fea0003900000 */
[----:B------:R-:W2:Y:S02]  /*1f8d0*/  @!P2 SYNCS.PHASECHK.TRANS64 P2, [R15+URZ+0x22830], R21 ;  /* 0x022830150f00a5a7 */ /* 0x000ea4000804007f */
[----:B--2---:R-:W-:Y:S05]  /*1f8e0*/  @!P2 BRA `(.L_x_4980) ;  /* 0xfffffffc00f0a947 */ /* 0x004fea000383ffff */
[----:B------:R-:W-:Y:S05]  /*1f8f0*/  BRA `(.L_x_4979) ;  /* 0xfffffeec00947947 */ /* 0x000fea000383ffff */
.L_x_4985:
[----:B-1----:R1:W2:Y:S02]  /*1f900*/  SYNCS.PHASECHK.TRANS64.TRYWAIT P2, [R15+URZ+0x22850], R21 ;  /* 0x022850150f0075a7 */ /* 0x0022a4000804017f */
[----:B--2---:R-:W-:Y:S05]  /*1f910*/  @!P2 NANOSLEEP.SYNCS 0x989680 ;  /* 0x009896800000a95d */ /* 0x004fea0003900000 */
[----:B------:R-:W2:Y:S02]  /*1f920*/  @!P2 SYNCS.PHASECHK.TRANS64 P2, [R15+URZ+0x22850], R21 ;  /* 0x022850150f00a5a7 */ /* 0x000ea4000804007f */
[----:B--2---:R-:W-:Y:S05]  /*1f930*/  @!P2 BRA `(.L_x_4985) ;  /* 0xfffffffc00f0a947 */ /* 0x004fea000383ffff */
[----:B------:R-:W-:Y:S05]  /*1f940*/  BRA `(.L_x_4984) ;  /* 0xffffff0c00707947 */ /* 0x000fea000383ffff */
.L_x_4991:
[----:B------:R-:W-:Y:S02]  /*1f950*/  IMAD.MOV.U32 R13, RZ, RZ, R20 ;  /* 0x000000ffff0d7224 */ /* 0x000fe400078e0014 */
[----:B------:R-:W-:Y:S02]  /*1f960*/  IMAD.MOV.U32 R12, RZ, RZ, RZ ;  /* 0x000000ffff0c7224 */ /* 0x000fe400078e00ff */
[----:B------:R-:W-:Y:S02]  /*1f970*/  IMAD.MOV.U32 R11, RZ, RZ, 0x181f ;  /* 0x0000181fff0b7424 */ /* 0x000fe400078e00ff */
[----:B------:R-:W-:-:S07]  /*1f980*/  IMAD.MOV.U32 R15, RZ, RZ, -0x1 ;  /* 0xffffffffff0f7424 */ /* 0x000fce00078e00ff */
[----:B-----5:R-:W-:Y:S05]  /*1f990*/  WARPSYNC.COLLECTIVE R15, `(.L_x_5215) ;  /* 0x000000000f087348 */ /* 0x020fea0003c00000 */
[----:B------:R0:W1:Y:S02]  /*1f9a0*/  SHFL.IDX P6, R14, R13, R12, R11 ;  /* 0x0000000c0d0e7389 */ /* 0x00006400000c000b */
[----:B01---5:R-:W-:Y:S01]  /*1f9b0*/  ENDCOLLECTIVE ;  /* 0x000000000000791b */ /* 0x023fe20003800000 */
.L_x_5215:
[----:B------:R-:W-:Y:S02]  /*1f9c0*/  IMAD.MOV.U32 R13, RZ, RZ, R3 ;  /* 0x000000ffff0d7224 */ /* 0x000fe400078e0003 */
[----:B------:R-:W-:-:S07]  /*1f9d0*/  IMAD.MOV.U32 R4, RZ, RZ, R14 ;  /* 0x000000ffff047224 */ /* 0x000fce00078e000e */
[----:B------:R-:W-:Y:S05]  /*1f9e0*/  WARPSYNC.COLLECTIVE R15, `(.L_x_5216) ;  /* 0x000000000f087348 */ /* 0x000fea0003c00000 */
[----:B------:R0:W1:Y:S02]  /*1f9f0*/  SHFL.IDX P6, R14, R13, R12, R11 ;  /* 0x0000000c0d0e7389 */ /* 0x00006400000c000b */
[----:B01----:R-:W-:Y:S01]  /*1fa00*/  ENDCOLLECTIVE ;  /* 0x000000000000791b */ /* 0x003fe20003800000 */
.L_x_5216:
[----:B------:R-:W-:Y:S05]  /*1fa10*/  BRA `(.L_x_5217) ;  /* 0xffffff3400807947 */ /* 0x000fea000383ffff */
.L_x_4994:
        /* <DEDUP_REMOVED lines=8> */
.L_x_5219:
[----:B------:R-:W-:Y:S05]  /*1faa0*/  BSYNC B1 ;  /* 0x0000000000017941 */ /* 0x000fea0003800000 */
.L_x_5218:
[----:B------:R-:W-:Y:S01]  /*1fab0*/  IMAD.MOV.U32 R13, RZ, RZ, R3 ;  /* 0x000000ffff0d7224 */ /* 0x000fe200078e0003 */
[----:B------:R-:W-:Y:S01]  /*1fac0*/  MOV R4, R14 ;  /* 0x0000000e00047202 */ /* 0x000fe20000000f00 */
[----:B------:R-:W-:Y:S02]  /*1fad0*/  IMAD.MOV.U32 R12, RZ, RZ, 0x1 ;  /* 0x00000001ff0c7424 */ /* 0x000fe400078e00ff */
[----:B------:R-:W-:Y:S02]  /*1fae0*/  IMAD.MOV.U32 R11, RZ, RZ, 0x181f ;  /* 0x0000181fff0b7424 */ /* 0x000fe400078e00ff */
[----:B------:R-:W-:-:S07]  /*1faf0*/  IMAD.MOV.U32 R15, RZ, RZ, -0x1 ;  /* 0xffffffffff0f7424 */ /* 0x000fce00078e00ff */
[----:B------:R-:W-:Y:S05]  /*1fb00*/  WARPSYNC.COLLECTIVE R15, `(.L_x_5220) ;  /* 0x000000000f087348 */ /* 0x000fea0003c00000 */
[----:B------:R0:W1:Y:S02]  /*1fb10*/  SHFL.IDX P6, R14, R13, R12, R11 ;  /* 0x0000000c0d0e7389 */ /* 0x00006400000c000b */
[----:B01----:R-:W-:Y:S01]  /*1fb20*/  ENDCOLLECTIVE ;  /* 0x000000000000791b */ /* 0x003fe20003800000 */
.L_x_5220:
[----:B------:R-:W-:Y:S05]  /*1fb30*/  BRA `(.L_x_5221) ;  /* 0xffffff3400bc7947 */ /* 0x000fea000383ffff */
.L_x_4997:
[----:B------:R-:W-:Y:S01]  /*1fb40*/  BSSY B1, `(.L_x_5222) ;  /* 0x0000008000017945 */ /* 0x000fe20003800000 */
[----:B----4-:R-:W-:Y:S02]  /*1fb50*/  IMAD.MOV.U32 R13, RZ, RZ, R20 ;  /* 0x000000ffff0d7224 */ /* 0x010fe400078e0014 */
[----:B------:R-:W-:Y:S02]  /*1fb60*/  IMAD.MOV.U32 R12, RZ, RZ, 0x2 ;  /* 0x00000002ff0c7424 */ /* 0x000fe400078e00ff */
[----:B------:R-:W-:Y:S02]  /*1fb70*/  IMAD.MOV.U32 R11, RZ, RZ, 0x181f ;  /* 0x0000181fff0b7424 */ /* 0x000fe400078e00ff */
[----:B------:R-:W-:-:S07]  /*1fb80*/  IMAD.MOV.U32 R15, RZ, RZ, -0x1 ;  /* 0xffffffffff0f7424 */ /* 0x000fce00078e00ff */
[----:B0123--:R-:W-:Y:S05]  /*1fb90*/  WARPSYNC.COLLECTIVE R15, `(.L_x_5223) ;  /* 0x000000000f087348 */ /* 0x00ffea0003c00000 */
[----:B--2---:R2:W4:Y:S02]  /*1fba0*/  SHFL.IDX P6, R14, R13, R12, R11 ;  /* 0x0000000c0d0e7389 */ /* 0x00452400000c000b */
[----:B01234-:R-:W-:Y:S01]  /*1fbb0*/  ENDCOLLECTIVE ;  /* 0x000000000000791b */ /* 0x01ffe20003800000 */
.L_x_5223:
[----:B------:R-:W-:Y:S05]  /*1fbc0*/  BSYNC B1 ;  /* 0x0000000000017941 */ /* 0x000fea0003800000 */
.L_x_5222:
        /* <DEDUP_REMOVED lines=8> */
.L_x_5224:
[----:B------:R-:W-:Y:S05]  /*1fc50*/  BRA `(.L_x_5225) ;  /* 0xffffff3400e87947 */ /* 0x000fea000383ffff */
.L_x_5000:
        /* <DEDUP_REMOVED lines=8> */
.L_x_5227:
[----:B------:R-:W-:Y:S05]  /*1fce0*/  BSYNC B1 ;  /* 0x0000000000017941 */ /* 0x000fea0003800000 */
.L_x_5226:
        /* <DEDUP_REMOVED lines=8> */
.L_x_5228:
[----:B------:R-:W-:Y:S05]  /*1fd70*/  BRA `(.L_x_5229) ;  /* 0xffffff3800147947 */ /* 0x000fea000383ffff */
.L_x_5002:
[----:B------:R-:W-:Y:S01]  /*1fd80*/  IMAD.MOV.U32 R13, RZ, RZ, R4 ;  /* 0x000000ffff0d7224 */ /* 0x000fe200078e0004 */
[----:B------:R-:W-:Y:S01]  /*1fd90*/  MOV R12, RZ ;  /* 0x000000ff000c7202 */ /* 0x000fe20000000f00 */
[----:B------:R-:W-:Y:S02]  /*1fda0*/  IMAD.MOV.U32 R11, RZ, RZ, 0x1c1f ;  /* 0x00001c1fff0b7424 */ /* 0x000fe400078e00ff */
[----:B------:R-:W-:-:S07]  /*1fdb0*/  IMAD.MOV.U32 R15, RZ, RZ, -0x1 ;  /* 0xffffffffff0f7424 */ /* 0x000fce00078e00ff */
[----:B------:R-:W-:Y:S05]  /*1fdc0*/  WARPSYNC.COLLECTIVE R15, `(.L_x_5230) ;  /* 0x000000000f087348 */ /* 0x000fea0003c00000 */
[----:B------:R0:W1:Y:S02]  /*1fdd0*/  SHFL.IDX P6, R14, R13, R12, R11 ;  /* 0x0000000c0d0e7389 */ /* 0x00006400000c000b */
[----:B01----:R-:W-:Y:S01]  /*1fde0*/  ENDCOLLECTIVE ;  /* 0x000000000000791b */ /* 0x003fe20003800000 */
.L_x_5230:
[----:B------:R-:W-:Y:S02]  /*1fdf0*/  IMAD.MOV.U32 R13, RZ, RZ, R3 ;  /* 0x000000ffff0d7224 */ /* 0x000fe400078e0003 */
[----:B------:R-:W-:-:S07]  /*1fe00*/  IMAD.MOV.U32 R20, RZ, RZ, R14 ;  /* 0x000000ffff147224 */ /* 0x000fce00078e000e */
[----:B------:R-:W-:Y:S05]  /*1fe10*/  WARPSYNC.COLLECTIVE R15, `(.L_x_5231) ;  /* 0x000000000f087348 */ /* 0x000fea0003c00000 */
[----:B------:R0:W1:Y:S02]  /*1fe20*/  SHFL.IDX P6, R14, R13, R12, R11 ;  /* 0x0000000c0d0e7389 */ /* 0x00006400000c000b */
[----:B01----:R-:W-:Y:S01]  /*1fe30*/  ENDCOLLECTIVE ;  /* 0x000000000000791b */ /* 0x003fe20003800000 */
.L_x_5231:
[----:B------:R-:W-:Y:S01]  /*1fe40*/  IMAD.MOV.U32 R12, RZ, RZ, R14 ;  /* 0x000000ffff0c7224 */ /* 0x000fe200078e000e */
[----:B------:R-:W-:Y:S06]  /*1fe50*/  BRA `(.L_x_5232) ;  /* 0xffffff3800f87947 */ /* 0x000fec000383ffff */
.L_x_5005:
        /* <DEDUP_REMOVED lines=8> */
.L_x_5234:
[----:B------:R-:W-:Y:S05]  /*1fee0*/  BSYNC B1 ;  /* 0x0000000000017941 */ /* 0x000fea0003800000 */
.L_x_5233:
        /* <DEDUP_REMOVED lines=8> */
.L_x_5235:
[----:B------:R-:W-:Y:S01]  /*1ff70*/  IMAD.MOV.U32 R3, RZ, RZ, R14 ;  /* 0x000000ffff037224 */ /* 0x000fe200078e000e */
[----:B------:R-:W-:Y:S06]  /*1ff80*/  BRA `(.L_x_5236) ;  /* 0xffffff4800187947 */ /* 0x000fec000383ffff */
.L_x_5009:
[----:B------:R-:W-:Y:S02]  /*1ff90*/  IMAD.MOV.U32 R13, RZ, RZ, R4 ;  /* 0x000000ffff0d7224 */ /* 0x000fe400078e0004 */
[----:B------:R-:W-:Y:S02]  /*1ffa0*/  IMAD.MOV.U32 R12, RZ, RZ, RZ ;  /* 0x000000ffff0c7224 */ /* 0x000fe400078e00ff */
[----:B------:R-:W-:Y:S02]  /*1ffb0*/  IMAD.MOV.U32 R11, RZ, RZ, 0x181f ;  /* 0x0000181fff0b7424 */ /* 0x000fe400078e00ff */
[----:B------:R-:W-:-:S07]  /*1ffc0*/  IMAD.MOV.U32 R15, RZ, RZ, -0x1 ;  /* 0xffffffffff0f7424 */ /* 0x000fce00078e00ff */
[----:B--2---:R-:W-:Y:S05]  /*1ffd0*/  WARPSYNC.COLLECTIVE R15, `(.L_x_5237) ;  /* 0x000000000f087348 */ /* 0x004fea0003c00000 */
[----:B------:R0:W1:Y:S02]  /*1ffe0*/  SHFL.IDX P6, R14, R13, R12, R11 ;  /* 0x0000000c0d0e7389 */ /* 0x00006400000c000b */
[----:B012---:R-:W-:Y:S01]  /*1fff0*/  ENDCOLLECTIVE ;  /* 0x000000000000791b */ /* 0x007fe20003800000 */
.L_x_5237:
[----:B------:R-:W-:Y:S02]  /*20000*/  IMAD.MOV.U32 R13, RZ, RZ, R3 ;  /* 0x000000ffff0d7224 */ /* 0x000fe400078e0003 */
[----:B------:R-:W-:-:S07]  /*20010*/  IMAD.MOV.U32 R0, RZ, RZ, R14 ;  /* 0x000000ffff007224 */ /* 0x000fce00078e000e */
[----:B------:R-:W-:Y:S05]  /*20020*/  WARPSYNC.COLLECTIVE R15, `(.L_x_5238) ;  /* 0x000000000f087348 */ /* 0x000fea0003c00000 */
[----:B------:R0:W1:Y:S02]  /*20030*/  SHFL.IDX P6, R14, R13, R12, R11 ;  /* 0x0000000c0d0e7389 */ /* 0x00006400000c000b */
[----:B01----:R-:W-:Y:S01]  /*20040*/  ENDCOLLECTIVE ;  /* 0x000000000000791b */ /* 0x003fe20003800000 */
.L_x_5238:
[----:B------:R-:W-:Y:S05]  /*20050*/  BRA `(.L_x_5239) ;  /* 0xffffff5c00547947 */ /* 0x000fea000383ffff */
.L_x_5012:
[----:B------:R-:W-:Y:S01]  /*20060*/  BSSY B1, `(.L_x_5240) ;  /* 0x0000008000017945 */ /* 0x000fe20003800000 */
[----:B----4-:R-:W-:Y:S01]  /*20070*/  IMAD.MOV.U32 R13, RZ, RZ, R4 ;  /* 0x000000ffff0d7224 */ /* 0x010fe200078e0004 */
[----:B------:R-:W-:Y:S01]  /*20080*/  MOV R11, 0x181f ;  /* 0x0000181f000b7802 */ /* 0x000fe20000000f00 */
[----:B------:R-:W-:Y:S02]  /*20090*/  IMAD.MOV.U32 R12, RZ, RZ, 0x1 ;  /* 0x00000001ff0c7424 */ /* 0x000fe400078e00ff */
[----:B------:R-:W-:-:S07]  /*200a0*/  IMAD.MOV.U32 R15, RZ, RZ, -0x1 ;  /* 0xffffffffff0f7424 */ /* 0x000fce00078e00ff */
[----:B0123--:R-:W-:Y:S05]  /*200b0*/  WARPSYNC.COLLECTIVE R15, `(.L_x_5241) ;  /* 0x000000000f087348 */ /* 0x00ffea0003c00000 */
[----:B---3--:R3:W4:Y:S02]  /*200c0*/  SHFL.IDX P6, R14, R13, R12, R11 ;  /* 0x0000000c0d0e7389 */ /* 0x00872400000c000b */
[----:B01234-:R-:W-:Y:S01]  /*200d0*/  ENDCOLLECTIVE ;  /* 0x000000000000791b */ /* 0x01ffe20003800000 */
.L_x_5241:
[----:B------:R-:W-:Y:S05]  /*200e0*/  BSYNC B1 ;  /* 0x0000000000017941 */ /* 0x000fea0003800000 */
.L_x_5240:
        /* <DEDUP_REMOVED lines=8> */
.L_x_5242:
[----:B------:R-:W-:Y:S05]  /*20170*/  BRA `(.L_x_5243) ;  /* 0xffffff5c00847947 */ /* 0x000fea000383ffff */
.L_x_5015:
[----:B------:R-:W-:Y:S01]  /*20180*/  BSSY B1, `(.L_x_5244) ;  /* 0x0000008000017945 */ /* 0x000fe20003800000 */
[----:B----4-:R-:W-:Y:S02]  /*20190*/  IMAD.MOV.U32 R13, RZ, RZ, R4 ;  /* 0x000000ffff0d7224 */ /* 0x010fe400078e0004 */
[----:B------:R-:W-:Y:S02]  /*201a0*/  IMAD.MOV.U32 R12, RZ, RZ, 0x2 ;  /* 0x00000002ff0c7424 */ /* 0x000fe400078e00ff */
[----:B------:R-:W-:Y:S02]  /*201b0*/  IMAD.MOV.U32 R11, RZ, RZ, 0x181f ;  /* 0x0000181fff0b7424 */ /* 0x000fe400078e00ff */
[----:B------:R-:W-:-:S07]  /*201c0*/  IMAD.MOV.U32 R15, RZ, RZ, -0x1 ;  /* 0xffffffffff0f7424 */ /* 0x000fce00078e00ff */
[----:B0123--:R-:W-:Y:S05]  /*201d0*/  WARPSYNC.COLLECTIVE R15, `(.L_x_5245) ;  /* 0x000000000f087348 */ /* 0x00ffea0003c00000 */
[----:B---3--:R3:W4:Y:S02]  /*201e0*/  SHFL.IDX P6, R14, R13, R12, R11 ;  /* 0x0000000c0d0e7389 */ /* 0x00872400000c000b */
[----:B01234-:R-:W-:Y:S01]  /*201f0*/  ENDCOLLECTIVE ;  /* 0x000000000000791b */ /* 0x01ffe20003800000 */
.L_x_5245:
[----:B------:R-:W-:Y:S05]  /*20200*/  BSYNC B1 ;  /* 0x0000000000017941 */ /* 0x000fea0003800000 */
.L_x_5244:
[----:B------:R-:W-:Y:S01]  /*20210*/  MOV R13, R3 ;  /* 0x00000003000d7202 */ /* 0x000fe20000000f00 */
[----:B------:R-:W-:Y:S02]  /*20220*/  IMAD.MOV.U32 R12, RZ, RZ, 0x2 ;  /* 0x00000002ff0c7424 */ /* 0x000fe400078e00ff */
[----:B------:R-:W-:Y:S02]  /*20230*/  IMAD.MOV.U32 R11, RZ, RZ, 0x181f ;  /* 0x0000181fff0b7424 */ /* 0x000fe400078e00ff */
[----:B------:R-:W-:Y:S02]  /*20240*/  IMAD.MOV.U32 R15, RZ, RZ, -0x1 ;  /* 0xffffffffff0f7424 */ /* 0x000fe400078e00ff */
[----:B------:R-:W-:-:S07]  /*20250*/  IMAD.MOV.U32 R0, RZ, RZ, R14 ;  /* 0x000000ffff007224 */ /* 0x000fce00078e000e */
[----:B------:R-:W-:Y:S05]  /*20260*/  WARPSYNC.COLLECTIVE R15, `(.L_x_5246) ;  /* 0x000000000f087348 */ /* 0x000fea0003c00000 */
[----:B------:R0:W1:Y:S02]  /*20270*/  SHFL.IDX P6, R14, R13, R12, R11 ;  /* 0x0000000c0d0e7389 */ /* 0x00006400000c000b */
[----:B01----:R-:W-:Y:S01]  /*20280*/  ENDCOLLECTIVE ;  /* 0x000000000000791b */ /* 0x003fe20003800000 */
.L_x_5246:
[----:B------:R-:W-:Y:S05]  /*20290*/  BRA `(.L_x_5247) ;  /* 0xffffff5c00b07947 */ /* 0x000fea000383ffff */
.L_x_5018:
        /* <DEDUP_REMOVED lines=8> */
.L_x_5249:
[----:B------:R-:W-:Y:S05]  /*20320*/  BSYNC B1 ;  /* 0x0000000000017941 */ /* 0x000fea0003800000 */
.L_x_5248:
[----:B------:R-:W-:Y:S01]  /*20330*/  IMAD.MOV.U32 R13, RZ, RZ, R3 ;  /* 0x000000ffff0d7224 */ /* 0x000fe200078e0003 */
[----:B------:R-:W-:Y:S01]  /*20340*/  MOV R15, 0xffffffff ;  /* 0xffffffff000f7802 */ /* 0x000fe20000000f00 */
[----:B------:R-:W-:Y:S02]  /*20350*/  IMAD.MOV.U32 R12, RZ, RZ, 0x3 ;  /* 0x00000003ff0c7424 */ /* 0x000fe400078e00ff */
[----:B------:R-:W-:Y:S02]  /*20360*/  IMAD.MOV.U32 R11, RZ, RZ, 0x181f ;  /* 0x0000181fff0b7424 */ /* 0x000fe400078e00ff */
[----:B------:R-:W-:-:S07]  /*20370*/  IMAD.MOV.U32 R0, RZ, RZ, R14 ;  /* 0x000000ffff007224 */ /* 0x000fce00078e000e */
[----:B------:R-:W-:Y:S05]  /*20380*/  WARPSYNC.COLLECTIVE R15, `(.L_x_5250) ;  /* 0x000000000f087348 */ /* 0x000fea0003c00000 */
[----:B------:R0:W1:Y:S02]  /*20390*/  SHFL.IDX P6, R14, R13, R12, R11 ;  /* 0x0000000c0d0e7389 */ /* 0x00006400000c000b */
[----:B01----:R-:W-:Y:S01]  /*203a0*/  ENDCOLLECTIVE ;  /* 0x000000000000791b */ /* 0x003fe20003800000 */
.L_x_5250:
[----:B------:R-:W-:Y:S05]  /*203b0*/  BRA `(.L_x_5251) ;  /* 0xffffff5c00dc7947 */ /* 0x000fea000383ffff */
.L_x_5037:
        /* <DEDUP_REMOVED lines=8> */
[----:B------:R-:W-:Y:S05]  /*20440*/  WARPSYNC.COLLECTIVE R15, `(.L_x_5253) ;  /* 0x000000000f087348 */ /* 0x000fea0003c00000 */
[----:B------:R0:W1:Y:S02]  /*20450*/  SHFL.IDX P6, R14, R13, R12, R11 ;  /* 0x0000000c0d0e7389 */ /* 0x00006400000c000b */
[----:B01----:R-:W-:Y:S01]  /*20460*/  ENDCOLLECTIVE ;  /* 0x000000000000791b */ /* 0x003fe20003800000 */
.L_x_5253:
[----:B------:R-:W-:Y:S05]  /*20470*/  BSYNC B1 ;  /* 0x0000000000017941 */ /* 0x000fea0003800000 */
.L_x_5252:
[----:B------:R-:W-:Y:S05]  /*20480*/  BRA `(.L_x_5254) ;  /* 0xffffff7c00407947 */ /* 0x000fea000383ffff */
.L_x_5039:
[----:B------:R-:W-:Y:S01]  /*20490*/  BSSY B1, `(.L_x_5255) ;  /* 0x0000006000017945 */ /* 0x000fe20003800000 */
[----:B------:R-:W-:-:S07]  /*204a0*/  IMAD.MOV.U32 R15, RZ, RZ, -0x1 ;  /* 0xffffffffff0f7424 */ /* 0x000fce00078e00ff */
[----:B0-----:R-:W-:Y:S05]  /*204b0*/  WARPSYNC.COLLECTIVE R15, `(.L_x_5256) ;  /* 0x000000000f0c7348 */ /* 0x001fea0003c00000 */
[----:B------:R-:W-:Y:S02]  /*204c0*/  ELECT P6, UR62, PT ;  /* 0x00000000003e782f */ /* 0x000fe400038c0000 */
[----:B------:R-:W-:Y:S01]  /*204d0*/  MOV R14, UR62 ;  /* 0x0000003e000e7c02 */ /* 0x000fe20008000f00 */
[----:B0-----:R-:W-:Y:S10]  /*204e0*/  ENDCOLLECTIVE ;  /* 0x000000000000791b */ /* 0x001ff40003800000 */
.L_x_5256:
[----:B------:R-:W-:Y:S05]  /*204f0*/  BSYNC B1 ;  /* 0x0000000000017941 */ /* 0x000fea0003800000 */
.L_x_5255:
[----:B------:R-:W-:Y:S05]  /*20500*/  BRA `(.L_x_5038) ;  /* 0xffffff7c00387947 */ /* 0x000fea000383ffff */
.L_x_5041:
[----:B0-----:R0:W1:Y:S02]  /*20510*/  SYNCS.PHASECHK.TRANS64.TRYWAIT P0, [R18+URZ+0x22820], R4 ;  /* 0x02282004120075a7 */ /* 0x001064000800017f */
[----:B-1----:R-:W-:Y:S05]  /*20520*/  @!P0 NANOSLEEP.SYNCS 0x989680 ;  /* 0x009896800000895d */ /* 0x002fea0003900000 */
[----:B------:R-:W1:Y:S02]  /*20530*/  @!P0 SYNCS.PHASECHK.TRANS64 P0, [R18+URZ+0x22820], R4 ;  /* 0x02282004120085a7 */ /* 0x000e64000800007f */
[----:B-1----:R-:W-:Y:S05]  /*20540*/  @!P0 BRA `(.L_x_5041) ;  /* 0xfffffffc00f08947 */ /* 0x002fea000383ffff */
[----:B------:R-:W-:Y:S05]  /*20550*/  BRA `(.L_x_5257) ;  /* 0xffffff7c00487947 */ /* 0x000fea000383ffff */
.L_x_5045:
[----:B0-----:R0:W1:Y:S02]  /*20560*/  SYNCS.PHASECHK.TRANS64.TRYWAIT P0, [R4+URZ+0x228a0], R9 ;  /* 0x0228a009040075a7 */ /* 0x001064000800017f */
[----:B-1----:R-:W-:Y:S05]  /*20570*/  @!P0 NANOSLEEP.SYNCS 0x989680 ;  /* 0x009896800000895d */ /* 0x002fea0003900000 */
[----:B------:R-:W1:Y:S02]  /*20580*/  @!P0 SYNCS.PHASECHK.TRANS64 P0, [R4+URZ+0x228a0], R9 ;  /* 0x0228a009040085a7 */ /* 0x000e64000800007f */
[----:B-1----:R-:W-:Y:S05]  /*20590*/  @!P0 BRA `(.L_x_5045) ;  /* 0xfffffffc00f08947 */ /* 0x002fea000383ffff */
[----:B------:R-:W-:Y:S05]  /*205a0*/  BRA `(.L_x_5258) ;  /* 0xffffff7c00687947 */ /* 0x000fea000383ffff */
.L_x_5050:
[----:B-1----:R1:W2:Y:S02]  /*205b0*/  SYNCS.PHASECHK.TRANS64.TRYWAIT P0, [R4+URZ+0x228c0], R9 ;  /* 0x0228c009040075a7 */ /* 0x0022a4000800017f */
[----:B--2---:R-:W-:Y:S05]  /*205c0*/  @!P0 NANOSLEEP.SYNCS 0x989680 ;  /* 0x009896800000895d */ /* 0x004fea0003900000 */
[----:B------:R-:W2:Y:S02]  /*205d0*/  @!P0 SYNCS.PHASECHK.TRANS64 P0, [R4+URZ+0x228c0], R9 ;  /* 0x0228c009040085a7 */ /* 0x000ea4000800007f */
[----:B--2---:R-:W-:Y:S05]  /*205e0*/  @!P0 BRA `(.L_x_5050) ;  /* 0xfffffffc00f08947 */ /* 0x004fea000383ffff */
[----:B------:R-:W-:Y:S05]  /*205f0*/  BRA `(.L_x_5259) ;  /* 0xffffff7c00e87947 */ /* 0x000fea000383ffff */
.L_x_5060:
[----:B0-----:R0:W1:Y:S02]  /*20600*/  SYNCS.PHASECHK.TRANS64.TRYWAIT P1, [R5+URZ+0x228a0], R6 ;  /* 0x0228a006050075a7 */ /* 0x001064000802017f */
[----:B-1----:R-:W-:Y:S05]  /*20610*/  @!P1 NANOSLEEP.SYNCS 0x989680 ;  /* 0x009896800000995d */ /* 0x002fea0003900000 */
[----:B------:R-:W1:Y:S02]  /*20620*/  @!P1 SYNCS.PHASECHK.TRANS64 P1, [R5+URZ+0x228a0], R6 ;  /* 0x0228a006050095a7 */ /* 0x000e64000802007f */
[----:B-1----:R-:W-:Y:S05]  /*20630*/  @!P1 BRA `(.L_x_5060) ;  /* 0xfffffffc00f09947 */ /* 0x002fea000383ffff */
[----:B------:R-:W-:Y:S05]  /*20640*/  BRA `(.L_x_5260) ;  /* 0xffffff8400787947 */ /* 0x000fea000383ffff */
.L_x_5065:
[----:B-1----:R1:W2:Y:S02]  /*20650*/  SYNCS.PHASECHK.TRANS64.TRYWAIT P1, [R5+URZ+0x228c0], R6 ;  /* 0x0228c006050075a7 */ /* 0x0022a4000802017f */
[----:B--2---:R-:W-:Y:S05]  /*20660*/  @!P1 NANOSLEEP.SYNCS 0x989680 ;  /* 0x009896800000995d */ /* 0x004fea0003900000 */
[----:B------:R-:W2:Y:S02]  /*20670*/  @!P1 SYNCS.PHASECHK.TRANS64 P1, [R5+URZ+0x228c0], R6 ;  /* 0x0228c006050095a7 */ /* 0x000ea4000802007f */
[----:B--2---:R-:W-:Y:S05]  /*20680*/  @!P1 BRA `(.L_x_5065) ;  /* 0xfffffffc00f09947 */ /* 0x004fea000383ffff */
[----:B------:R-:W-:Y:S05]  /*20690*/  BRA `(.L_x_5261) ;  /* 0xffffff8400f47947 */ /* 0x000fea000383ffff */
.L_x_5083:
        /* <DEDUP_REMOVED lines=11> */
.L_x_5263:
[----:B------:R-:W-:Y:S05]  /*20750*/  BSYNC B0 ;  /* 0x0000000000007941 */ /* 0x000fea0003800000 */
.L_x_5262:
[----:B------:R-:W-:Y:S05]  /*20760*/  BRA `(.L_x_5264) ;  /* 0xffffff9400ac7947 */ /* 0x000fea000383ffff */
.L_x_5085:
[----:B------:R-:W-:Y:S01]  /*20770*/  BSSY B0, `(.L_x_5265) ;  /* 0x0000006000007945 */ /* 0x000fe20003800000 */
[----:B------:R-:W-:-:S07]  /*20780*/  IMAD.MOV.U32 R15, RZ, RZ, -0x1 ;  /* 0xffffffffff0f7424 */ /* 0x000fce00078e00ff */
[----:B0-----:R-:W-:Y:S05]  /*20790*/  WARPSYNC.COLLECTIVE R15, `(.L_x_5266) ;  /* 0x000000000f0c7348 */ /* 0x001fea0003c00000 */
[----:B------:R-:W-:Y:S02]  /*207a0*/  ELECT P6, UR62, PT ;  /* 0x00000000003e782f */ /* 0x000fe400038c0000 */
[----:B------:R-:W-:Y:S01]  /*207b0*/  MOV R14, UR62 ;  /* 0x0000003e000e7c02 */ /* 0x000fe20008000f00 */
[----:B0-----:R-:W-:Y:S10]  /*207c0*/  ENDCOLLECTIVE ;  /* 0x000000000000791b */ /* 0x001ff40003800000 */
.L_x_5266:
[----:B------:R-:W-:Y:S05]  /*207d0*/  BSYNC B0 ;  /* 0x0000000000007941 */ /* 0x000fea0003800000 */
.L_x_5265:
[----:B------:R-:W-:Y:S05]  /*207e0*/  BRA `(.L_x_5267) ;  /* 0xffffff9400b07947 */ /* 0x000fea000383ffff */
.L_x_5087:
[----:B-1----:R1:W2:Y:S02]  /*207f0*/  SYNCS.PHASECHK.TRANS64.TRYWAIT P0, [R0+URZ+0x22840], R2 ;  /* 0x02284002000075a7 */ /* 0x0022a4000800017f */
[----:B--2---:R-:W-:Y:S05]  /*20800*/  @!P0 NANOSLEEP.SYNCS 0x989680 ;  /* 0x009896800000895d */ /* 0x004fea0003900000 */
[----:B------:R-:W2:Y:S02]  /*20810*/  @!P0 SYNCS.PHASECHK.TRANS64 P0, [R0+URZ+0x22840], R2 ;  /* 0x02284002000085a7 */ /* 0x000ea4000800007f */
[----:B--2---:R-:W-:Y:S05]  /*20820*/  @!P0 BRA `(.L_x_5087) ;  /* 0xfffffffc00f08947 */ /* 0x004fea000383ffff */
[----:B------:R-:W-:Y:S05]  /*20830*/  BRA `(.L_x_5268) ;  /* 0xffffff9800147947 */ /* 0x000fea000383ffff */
.L_x_5091:
[----:B------:R-:W2:Y:S01]  /*20840*/  LDL.LU R11, [R1+0x48] ;  /* 0x00004800010b7983 */ /* 0x000ea20000300800 */
[----:B------:R-:W-:Y:S01]  /*20850*/  IMAD.MOV.U32 R13, RZ, RZ, R3 ;  /* 0x000000ffff0d7224 */ /* 0x000fe200078e0003 */
[----:B------:R-:W-:Y:S01]  /*20860*/  MOV R12, RZ ;  /* 0x000000ff000c7202 */ /* 0x000fe20000000f00 */
[----:B------:R-:W-:Y:S01]  /*20870*/  IMAD.MOV.U32 R15, RZ, RZ, -0x1 ;  /* 0xffffffffff0f7424 */ /* 0x000fe200078e00ff */
[----:B------:R-:W0:Y:S02]  /*20880*/  S2R R5, SR_TID.X ;  /* 0x0000000000057919 */ /* 0x000e240000002100 */
[----:B0-----:R-:W-:-:S04]  /*20890*/  LOP3.LUT R5, R5, 0x7f, RZ, 0xc0, !PT ;  /* 0x0000007f05057812 */ /* 0x001fc800078ec0ff */
[----:B------:R-:W-:-:S05]  /*208a0*/  SHF.R.U32.HI R5, RZ, 0x3, R5 ;  /* 0x00000003ff057819 */ /* 0x000fca0000011605 */
[----:B------:R-:W-:-:S04]  /*208b0*/  IMAD R2, R10, 0x80, R5 ;  /* 0x000000800a027824 */ /* 0x000fc800078e0205 */
[----:B------:R-:W-:Y:S02]  /*208c0*/  VIADD R5, R2, 0x10 ;  /* 0x0000001002057836 */ /* 0x000fe40000000000 */
[----:B--2---:R-:W-:Y:S02]  /*208d0*/  IMAD R0, R11, R7, RZ ;  /* 0x000000070b007224 */ /* 0x004fe400078e02ff */
[----:B------:R-:W-:-:S03]  /*208e0*/  IMAD.MOV.U32 R11, RZ, RZ, 0x181f ;  /* 0x0000181fff0b7424 */ /* 0x000fc600078e00ff */
[----:B------:R-:W-:-:S13]  /*208f0*/  ISETP.GE.AND P1, PT, R2, R0, PT ;  /* 0x000000000200720c */ /* 0x000fda0003f26270 */
[----:B-----5:R-:W-:Y:S05]  /*20900*/  WARPSYNC.COLLECTIVE R15, `(.L_x_5269) ;  /* 0x000000000f087348 */ /* 0x020fea0003c00000 */
[----:B------:R0:W1:Y:S02]  /*20910*/  SHFL.IDX P6, R14, R13, R12, R11 ;  /* 0x0000000c0d0e7389 */ /* 0x00006400000c000b */
[----:B01---5:R-:W-:Y:S01]  /*20920*/  ENDCOLLECTIVE ;  /* 0x000000000000791b */ /* 0x023fe20003800000 */
.L_x_5269:
[----:B------:R-:W-:Y:S02]  /*20930*/  IMAD.MOV.U32 R13, RZ, RZ, R4 ;  /* 0x000000ffff0d7224 */ /* 0x000fe400078e0004 */
[----:B------:R-:W-:-:S07]  /*20940*/  IMAD.MOV.U32 R6, RZ, RZ, R14 ;  /* 0x000000ffff067224 */ /* 0x000fce00078e000e */
[----:B------:R-:W-:Y:S05]  /*20950*/  WARPSYNC.COLLECTIVE R15, `(.L_x_5270) ;  /* 0x000000000f087348 */ /* 0x000fea0003c00000 */
[----:B------:R0:W1:Y:S02]  /*20960*/  SHFL.IDX P6, R14, R13, R12, R11 ;  /* 0x0000000c0d0e7389 */ /* 0x00006400000c000b */
[----:B01----:R-:W-:Y:S01]  /*20970*/  ENDCOLLECTIVE ;  /* 0x000000000000791b */ /* 0x003fe20003800000 */
.L_x_5270:
[----:B------:R-:W-:Y:S02]  /*20980*/  IMAD.MOV.U32 R13, RZ, RZ, R3 ;  /* 0x000000ffff0d7224 */ /* 0x000fe400078e0003 */
[----:B------:R-:W-:Y:S02]  /*20990*/  IMAD.MOV.U32 R12, RZ, RZ, 0x1 ;  /* 0x00000001ff0c7424 */ /* 0x000fe400078e00ff */
[----:B------:R-:W-:-:S07]  /*209a0*/  IMAD.MOV.U32 R7, RZ, RZ, R14 ;  /* 0x000000ffff077224 */ /* 0x000fce00078e000e */
[----:B------:R-:W-:Y:S05]  /*209b0*/  WARPSYNC.COLLECTIVE R15, `(.L_x_5271) ;  /* 0x000000000f087348 */ /* 0x000fea0003c00000 */
[----:B------:R0:W1:Y:S02]  /*209c0*/  SHFL.IDX P6, R14, R13, R12, R11 ;  /* 0x0000000c0d0e7389 */ /* 0x00006400000c000b */
[----:B01----:R-:W-:Y:S01]  /*209d0*/  ENDCOLLECTIVE ;  /* 0x000000000000791b */ /* 0x003fe20003800000 */
.L_x_5271:
[----:B------:R-:W-:-:S05]  /*209e0*/  @!P1 LEA R7, P2, R9, R7, 0x1 ;  /* 0x0000000709079211 */ /* 0x000fca00078408ff */
[----:B------:R-:W-:-:S05]  /*209f0*/  @!P1 IMAD.X R6, RZ, RZ, R6, P2 ;  /* 0x000000ffff069224 */ /* 0x000fca00010e0606 */
[----:B------:R-:W-:Y:S02]  /*20a00*/  @!P1 LOP3.LUT R7, R7, R6, RZ, 0x3c, !PT ;  /* 0x0000000607079212 */ /* 0x000fe400078e3cff */
[----:B------:R-:W-:Y:S02]  /*20a10*/  MOV R13, R4 ;  /* 0x00000004000d7202 */ /* 0x000fe40000000f00 */
        /* <DEDUP_REMOVED lines=11> */
.L_x_5272:
[----:B------:R-:W-:Y:S02]  /*20ad0*/  IMAD.MOV.U32 R13, RZ, RZ, R3 ;  /* 0x000000ffff0d7224 */ /* 0x000fe400078e0003 */
[----:B------:R-:W-:Y:S02]  /*20ae0*/  IMAD.MOV.U32 R12, RZ, RZ, 0x2 ;  /* 0x00000002ff0c7424 */ /* 0x000fe400078e00ff */
[----:B------:R-:W-:-:S07]  /*20af0*/  IMAD.MOV.U32 R5, RZ, RZ, R14 ;  /* 0x000000ffff057224 */ /* 0x000fce00078e000e */
[----:B------:R-:W-:Y:S05]  /*20b00*/  WARPSYNC.COLLECTIVE R15, `(.L_x_5273) ;  /* 0x000000000f087348 */ /* 0x000fea0003c00000 */
[----:B------:R0:W1:Y:S02]  /*20b10*/  SHFL.IDX P6, R14, R13, R12, R11 ;  /* 0x0000000c0d0e7389 */ /* 0x00006400000c000b */
[----:B01----:R-:W-:Y:S01]  /*20b20*/  ENDCOLLECTIVE ;  /* 0x000000000000791b */ /* 0x003fe20003800000 */
.L_x_5273:
        /* <DEDUP_REMOVED lines=15> */
.L_x_5274:
[----:B------:R-:W-:Y:S02]  /*20c20*/  IMAD.MOV.U32 R13, RZ, RZ, R3 ;  /* 0x000000ffff0d7224 */ /* 0x000fe400078e0003 */
[----:B------:R-:W-:Y:S02]  /*20c30*/  IMAD.MOV.U32 R12, RZ, RZ, 0x3 ;  /* 0x00000003ff0c7424 */ /* 0x000fe400078e00ff */
[----:B------:R-:W-:-:S07]  /*20c40*/  IMAD.MOV.U32 R5, RZ, RZ, R14 ;  /* 0x000000ffff057224 */ /* 0x000fce00078e000e */
[----:B------:R-:W-:Y:S05]  /*20c50*/  WARPSYNC.COLLECTIVE R15, `(.L_x_5275) ;  /* 0x000000000f087348 */ /* 0x000fea0003c00000 */
[----:B------:R0:W1:Y:S02]  /*20c60*/  SHFL.IDX P6, R14, R13, R12, R11 ;  /* 0x0000000c0d0e7389 */ /* 0x00006400000c000b */
[----:B01----:R-:W-:Y:S01]  /*20c70*/  ENDCOLLECTIVE ;  /* 0x000000000000791b */ /* 0x003fe20003800000 */
.L_x_5275:
[----:B------:R-:W-:-:S05]  /*20c80*/  @!P1 LEA R5, P2, R9, R5, 0x1 ;  /* 0x0000000509059211 */ /* 0x000fca00078408ff */
[----:B------:R-:W-:-:S05]  /*20c90*/  @!P1 IMAD.X R6, RZ, RZ, R6, P2 ;  /* 0x000000ffff069224 */ /* 0x000fca00010e0606 */
[----:B------:R-:W-:Y:S01]  /*20ca0*/  @!P1 MOV R7, R6 ;  /* 0x0000000600079202 */ /* 0x000fe20000000f00 */
        /* <DEDUP_REMOVED lines=12> */
.L_x_5276:
[----:B------:R-:W-:Y:S01]  /*20d70*/  MOV R13, R3 ;  /* 0x00000003000d7202 */ /* 0x000fe20000000f00 */
[----:B------:R-:W-:Y:S02]  /*20d80*/  IMAD.MOV.U32 R12, RZ, RZ, 0x4 ;  /* 0x00000004ff0c7424 */ /* 0x000fe400078e00ff */
[----:B------:R-:W-:-:S07]  /*20d90*/  IMAD.MOV.U32 R5, RZ, RZ, R14 ;  /* 0x000000ffff057224 */ /* 0x000fce00078e000e */
[----:B------:R-:W-:Y:S05]  /*20da0*/  WARPSYNC.COLLECTIVE R15, `(.L_x_5277) ;  /* 0x000000000f087348 */ /* 0x000fea0003c00000 */
[----:B------:R0:W1:Y:S02]  /*20db0*/  SHFL.IDX P6, R14, R13, R12, R11 ;  /* 0x0000000c0d0e7389 */ /* 0x00006400000c000b */
[----:B01----:R-:W-:Y:S01]  /*20dc0*/  ENDCOLLECTIVE ;  /* 0x000000000000791b */ /* 0x003fe20003800000 */
.L_x_5277:
        /* <DEDUP_REMOVED lines=15> */
.L_x_5278:
[----:B------:R-:W-:Y:S02]  /*20ec0*/  IMAD.MOV.U32 R13, RZ, RZ, R3 ;  /* 0x000000ffff0d7224 */ /* 0x000fe400078e0003 */
[----:B------:R-:W-:Y:S02]  /*20ed0*/  IMAD.MOV.U32 R12, RZ, RZ, 0x5 ;  /* 0x00000005ff0c7424 */ /* 0x000fe400078e00ff */
[----:B------:R-:W-:-:S07]  /*20ee0*/  IMAD.MOV.U32 R5, RZ, RZ, R14 ;  /* 0x000000ffff057224 */ /* 0x000fce00078e000e */
[----:B------:R-:W-:Y:S05]  /*20ef0*/  WARPSYNC.COLLECTIVE R15, `(.L_x_5279) ;  /* 0x000000000f087348 */ /* 0x000fea0003c00000 */
[----:B------:R0:W1:Y:S02]  /*20f00*/  SHFL.IDX P6, R14, R13, R12, R11 ;  /* 0x0000000c0d0e7389 */ /* 0x00006400000c000b */
[----:B01----:R-:W-:Y:S01]  /*20f10*/  ENDCOLLECTIVE ;  /* 0x000000000000791b */ /* 0x003fe20003800000 */
.L_x_5279:
[----:B------:R-:W-:-:S05]  /*20f20*/  @!P1 LEA R5, P2, R9, R5, 0x1 ;  /* 0x0000000509059211 */ /* 0x000fca00078408ff */
[----:B------:R-:W-:-:S04]  /*20f30*/  @!P1 IMAD.X R6, RZ, RZ, R6, P2 ;  /* 0x000000ffff069224 */ /* 0x000fc800010e0606 */
[----:B------:R-:W-:Y:S02]  /*20f40*/  @!P1 IMAD.MOV.U32 R7, RZ, RZ, R6 ;  /* 0x000000ffff079224 */ /* 0x000fe400078e0006 */
[----:B------:R-:W-:Y:S01]  /*20f50*/  @!P1 IMAD.MOV.U32 R6, RZ, RZ, R5 ;  /* 0x000000ffff069224 */ /* 0x000fe200078e0005 */
[----:B------:R-:W-:Y:S01]  /*20f60*/  MOV R13, R4 ;  /* 0x00000004000d7202 */ /* 0x000fe20000000f00 */
[----:B------:R-:W-:-:S03]  /*20f70*/  VIADD R5, R2, 0x50 ;  /* 0x0000005002057836 */ /* 0x000fc60000000000 */
[----:B------:R-:W-:Y:S01]  /*20f80*/  @!PT LDS RZ, [RZ] ;  /* 0x00000000fffff984 */ /* 0x000fe20000000800 */
[----:B------:R-:W-:Y:S01]  /*20f90*/  @!PT LDS RZ, [RZ] ;  /* 0x00000000fffff984 */ /* 0x000fe20000000800 */
[----:B------:R-:W-:Y:S01]  /*20fa0*/  @!PT LDS RZ, [RZ] ;  /* 0x00000000fffff984 */ /* 0x000fe20000000800 */
[----:B------:R0:W-:Y:S02]  /*20fb0*/  @!P1 LDGSTS.E.BYPASS.LTC128B.128 [R8+0x1a400], desc[UR40][R6.64], !P0 ;  /* 0x1a40000006089fae */ /* 0x0001e4000c101d68 */
[----:B------:R-:W-:Y:S01]  /*20fc0*/  ISETP.GE.AND P1, PT, R5, R0, PT ;  /* 0x000000000500720c */ /* 0x000fe20003f26270 */
[----:B0-----:R-:W-:-:S12]  /*20fd0*/  IMAD.MOV.U32 R6, RZ, RZ, R14 ;  /* 0x000000ffff067224 */ /* 0x001fd800078e000e */
[----:B------:R-:W-:Y:S05]  /*20fe0*/  WARPSYNC.COLLECTIVE R15, `(.L_x_5280) ;  /* 0x000000000f087348 */ /* 0x000fea0003c00000 */
[----:B------:R0:W1:Y:S02]  /*20ff0*/  SHFL.IDX P6, R14, R13, R12, R11 ;  /* 0x0000000c0d0e7389 */ /* 0x00006400000c000b */
[----:B01----:R-:W-:Y:S01]  /*21000*/  ENDCOLLECTIVE ;  /* 0x000000000000791b */ /* 0x003fe20003800000 */
.L_x_5280:
[----:B------:R-:W-:Y:S02]  /*21010*/  IMAD.MOV.U32 R13, RZ, RZ, R3 ;  /* 0x000000ffff0d7224 */ /* 0x000fe400078e0003 */
[----:B------:R-:W-:Y:S02]  /*21020*/  IMAD.MOV.U32 R12, RZ, RZ, 0x6 ;  /* 0x00000006ff0c7424 */ /* 0x000fe400078e00ff */
[----:B------:R-:W-:-:S07]  /*21030*/  IMAD.MOV.U32 R5, RZ, RZ, R14 ;  /* 0x000000ffff057224 */ /* 0x000fce00078e000e */
[----:B------:R-:W-:Y:S05]  /*21040*/  WARPSYNC.COLLECTIVE R15, `(.L_x_5281) ;  /* 0x000000000f087348 */ /* 0x000fea0003c00000 */
[----:B------:R0:W1:Y:S02]  /*21050*/  SHFL.IDX P6, R14, R13, R12, R11 ;  /* 0x0000000c0d0e7389 */ /* 0x00006400000c000b */
[----:B01----:R-:W-:Y:S01]  /*21060*/  ENDCOLLECTIVE ;  /* 0x000000000000791b */ /* 0x003fe20003800000 */
.L_x_5281:
        /* <DEDUP_REMOVED lines=13> */
.L_x_5282:
        /* <DEDUP_REMOVED lines=8> */
.L_x_5283:
[----:B------:R-:W-:-:S05]  /*211c0*/  @!P1 LEA R5, P2, R9, R5, 0x1 ;  /* 0x0000000509059211 */ /* 0x000fca00078408ff */
[----:B------:R-:W-:-:S05]  /*211d0*/  @!P1 IMAD.X R6, RZ, RZ, R6, P2 ;  /* 0x000000ffff069224 */ /* 0x000fca00010e0606 */
[----:B------:R-:W-:Y:S01]  /*211e0*/  @!P1 MOV R7, R6 ;  /* 0x0000000600079202 */ /* 0x000fe20000000f00 */
        /* <DEDUP_REMOVED lines=10> */
.L_x_5284:
[----:B------:R-:W-:Y:S01]  /*21290*/  IMAD.MOV.U32 R3, RZ, RZ, R14 ;  /* 0x000000ffff037224 */ /* 0x000fe200078e000e */
[----:B------:R-:W-:Y:S06]  /*212a0*/  BRA `(.L_x_5285) ;  /* 0xffffff9800987947 */ /* 0x000fec000383ffff */
.L_x_5094:
[----:B0-----:R0:W1:Y:S02]  /*212b0*/  SYNCS.PHASECHK.TRANS64.TRYWAIT P0, [R18+URZ+0x22820], R0 ;  /* 0x02282000120075a7 */ /* 0x001064000800017f */
[----:B-1----:R-:W-:Y:S05]  /*212c0*/  @!P0 NANOSLEEP.SYNCS 0x989680 ;  /* 0x009896800000895d */ /* 0x002fea0003900000 */
[----:B------:R-:W1:Y:S02]  /*212d0*/  @!P0 SYNCS.PHASECHK.TRANS64 P0, [R18+URZ+0x22820], R0 ;  /* 0x02282000120085a7 */ /* 0x000e64000800007f */
[----:B-1----:R-:W-:Y:S05]  /*212e0*/  @!P0 BRA `(.L_x_5094) ;  /* 0xfffffffc00f08947 */ /* 0x002fea000383ffff */
[----:B------:R-:W-:Y:S05]  /*212f0*/  BRA `(.L_x_5286) ;  /* 0xffffff9800f47947 */ /* 0x000fea000383ffff */
.L_x_5098:
[----:B0-----:R0:W1:Y:S02]  /*21300*/  SYNCS.PHASECHK.TRANS64.TRYWAIT P0, [R2+URZ+0x22860], R0 ;  /* 0x02286000020075a7 */ /* 0x001064000800017f */
[----:B-1----:R-:W-:Y:S05]  /*21310*/  @!P0 NANOSLEEP.SYNCS 0x989680 ;  /* 0x009896800000895d */ /* 0x002fea0003900000 */
[----:B------:R-:W1:Y:S02]  /*21320*/  @!P0 SYNCS.PHASECHK.TRANS64 P0, [R2+URZ+0x22860], R0 ;  /* 0x02286000020085a7 */ /* 0x000e64000800007f */
[----:B-1----:R-:W-:Y:S05]  /*21330*/  @!P0 BRA `(.L_x_5098) ;  /* 0xfffffffc00f08947 */ /* 0x002fea000383ffff */
[----:B------:R-:W-:Y:S05]  /*21340*/  BRA `(.L_x_5287) ;  /* 0xffffff9c00187947 */ /* 0x000fea000383ffff */
.L_x_5113:
[----:B-1----:R1:W2:Y:S02]  /*21350*/  SYNCS.PHASECHK.TRANS64.TRYWAIT P0, [R2+URZ+0x22840], R6 ;  /* 0x02284006020075a7 */ /* 0x0022a4000800017f */
[----:B--2---:R-:W-:Y:S05]  /*21360*/  @!P0 NANOSLEEP.SYNCS 0x989680 ;  /* 0x009896800000895d */ /* 0x004fea0003900000 */
[----:B------:R-:W2:Y:S02]  /*21370*/  @!P0 SYNCS.PHASECHK.TRANS64 P0, [R2+URZ+0x22840], R6 ;  /* 0x02284006020085a7 */ /* 0x000ea4000800007f */
[----:B--2---:R-:W-:Y:S05]  /*21380*/  @!P0 BRA `(.L_x_5113) ;  /* 0xfffffffc00f08947 */ /* 0x004fea000383ffff */
[----:B------:R-:W-:Y:S05]  /*21390*/  BRA `(.L_x_5288) ;  /* 0xffffffa400407947 */ /* 0x000fea000383ffff */
.L_x_5118:
[----:B0-----:R0:W2:Y:S02]  /*213a0*/  SYNCS.PHASECHK.TRANS64.TRYWAIT P0, [R2+URZ+0x22860], R6 ;  /* 0x02286006020075a7 */ /* 0x0010a4000800017f */
[----:B--2---:R-:W-:Y:S05]  /*213b0*/  @!P0 NANOSLEEP.SYNCS 0x989680 ;  /* 0x009896800000895d */ /* 0x004fea0003900000 */
[----:B------:R-:W2:Y:S02]  /*213c0*/  @!P0 SYNCS.PHASECHK.TRANS64 P0, [R2+URZ+0x22860], R6 ;  /* 0x02286006020085a7 */ /* 0x000ea4000800007f */
[----:B--2---:R-:W-:Y:S05]  /*213d0*/  @!P0 BRA `(.L_x_5118) ;  /* 0xfffffffc00f08947 */ /* 0x004fea000383ffff */
[----:B------:R-:W-:Y:S05]  /*213e0*/  BRA `(.L_x_5289) ;  /* 0xffffffa400c07947 */ /* 0x000fea000383ffff */
.L_x_5129:
[----:B-1----:R1:W2:Y:S02]  /*213f0*/  SYNCS.PHASECHK.TRANS64.TRYWAIT P0, [R3+URZ+0x22840], R2 ;  /* 0x02284002030075a7 */ /* 0x0022a4000800017f */
[----:B--2---:R-:W-:Y:S05]  /*21400*/  @!P0 NANOSLEEP.SYNCS 0x989680 ;  /* 0x009896800000895d */ /* 0x004fea0003900000 */
[----:B------:R-:W2:Y:S02]  /*21410*/  @!P0 SYNCS.PHASECHK.TRANS64 P0, [R3+URZ+0x22840], R2 ;  /* 0x02284002030085a7 */ /* 0x000ea4000800007f */
[----:B--2---:R-:W-:Y:S05]  /*21420*/  @!P0 BRA `(.L_x_5129) ;  /* 0xfffffffc00f08947 */ /* 0x004fea000383ffff */
[----:B------:R-:W-:Y:S05]  /*21430*/  BRA `(.L_x_5290) ;  /* 0xffffffac00b07947 */ /* 0x000fea000383ffff */
.L_x_5134:
[----:B0-----:R0:W2:Y:S02]  /*21440*/  SYNCS.PHASECHK.TRANS64.TRYWAIT P0, [R3+URZ+0x22860], R2 ;  /* 0x02286002030075a7 */ /* 0x0010a4000800017f */
[----:B--2---:R-:W-:Y:S05]  /*21450*/  @!P0 NANOSLEEP.SYNCS 0x989680 ;  /* 0x009896800000895d */ /* 0x004fea0003900000 */
[----:B------:R-:W2:Y:S02]  /*21460*/  @!P0 SYNCS.PHASECHK.TRANS64 P0, [R3+URZ+0x22860], R2 ;  /* 0x02286002030085a7 */ /* 0x000ea4000800007f */
[----:B--2---:R-:W-:Y:S05]  /*21470*/  @!P0 BRA `(.L_x_5134) ;  /* 0xfffffffc00f08947 */ /* 0x004fea000383ffff */
[----:B------:R-:W-:Y:S05]  /*21480*/  BRA `(.L_x_5291) ;  /* 0xffffffb0002c7947 */ /* 0x000fea000383ffff */
.L_x_5145:
[----:B-1----:R1:W2:Y:S02]  /*21490*/  SYNCS.PHASECHK.TRANS64.TRYWAIT P0, [R3+URZ+0x22840], R2 ;  /* 0x02284002030075a7 */ /* 0x0022a4000800017f */
[----:B--2---:R-:W-:Y:S05]  /*214a0*/  @!P0 NANOSLEEP.SYNCS 0x989680 ;  /* 0x009896800000895d */ /* 0x004fea0003900000 */
[----:B------:R-:W2:Y:S02]  /*214b0*/  @!P0 SYNCS.PHASECHK.TRANS64 P0, [R3+URZ+0x22840], R2 ;  /* 0x02284002030085a7 */ /* 0x000ea4000800007f */
[----:B--2---:R-:W-:Y:S05]  /*214c0*/  @!P0 BRA `(.L_x_5145) ;  /* 0xfffffffc00f08947 */ /* 0x004fea000383ffff */
[----:B------:R-:W-:Y:S05]  /*214d0*/  BRA `(.L_x_5292) ;  /* 0xffffffb400fc7947 */ /* 0x000fea000383ffff */
.L_x_5150:
[----:B--2---:R2:W3:Y:S02]  /*214e0*/  SYNCS.PHASECHK.TRANS64.TRYWAIT P0, [R3+URZ+0x22860], R2 ;  /* 0x02286002030075a7 */ /* 0x0044e4000800017f */
[----:B---3--:R-:W-:Y:S05]  /*214f0*/  @!P0 NANOSLEEP.SYNCS 0x989680 ;  /* 0x009896800000895d */ /* 0x008fea0003900000 */
[----:B------:R-:W3:Y:S02]  /*21500*/  @!P0 SYNCS.PHASECHK.TRANS64 P0, [R3+URZ+0x22860], R2 ;  /* 0x02286002030085a7 */ /* 0x000ee4000800007f */
[----:B---3--:R-:W-:Y:S05]  /*21510*/  @!P0 BRA `(.L_x_5150) ;  /* 0xfffffffc00f08947 */ /* 0x008fea000383ffff */
[----:B------:R-:W-:Y:S05]  /*21520*/  BRA `(.L_x_5293) ;  /* 0xffffffb8007c7947 */ /* 0x000fea000383ffff */
.L_x_5162:
[----:B---34-:R-:W3:Y:S01]  /*21530*/  LDL R0, [R1] ;  /* 0x0000000001007983 */ /* 0x018ee20000100800 */
        /* <DEDUP_REMOVED lines=8> */
.L_x_5295:
[----:B------:R-:W-:Y:S05]  /*215c0*/  BSYNC B0 ;  /* 0x0000000000007941 */ /* 0x000fea0003800000 */
.L_x_5294:
[----:B------:R0:W5:Y:S01]  /*215d0*/  LDL R2, [R1+0xc] ;  /* 0x00000c0001027983 */ /* 0x0001620000100800 */
[----:B------:R-:W-:Y:S01]  /*215e0*/  MOV R13, R0 ;  /* 0x00000000000d7202 */ /* 0x000fe20000000f00 */
[----:B------:R-:W-:Y:S02]  /*215f0*/  IMAD.MOV.U32 R12, RZ, RZ, 0x1 ;  /* 0x00000001ff0c7424 */ /* 0x000fe400078e00ff */
[----:B------:R-:W-:Y:S02]  /*21600*/  IMAD.MOV.U32 R11, RZ, RZ, 0x1f ;  /* 0x0000001fff0b7424 */ /* 0x000fe400078e00ff */
[----:B------:R-:W-:Y:S02]  /*21610*/  IMAD.MOV.U32 R15, RZ, RZ, -0x1 ;  /* 0xffffffffff0f7424 */ /* 0x000fe400078e00ff */
[----:B0-----:R-:W-:-:S07]  /*21620*/  IMAD.MOV.U32 R5, RZ, RZ, R14 ;  /* 0x000000ffff057224 */ /* 0x001fce00078e000e */
[----:B-----5:R-:W-:Y:S05]  /*21630*/  WARPSYNC.COLLECTIVE R15, `(.L_x_5296) ;  /* 0x000000000f087348 */ /* 0x020fea0003c00000 */
[----:B------:R0:W1:Y:S02]  /*21640*/  SHFL.IDX P6, R14, R13, R12, R11 ;  /* 0x0000000c0d0e7389 */ /* 0x00006400000c000b */
[----:B01---5:R-:W-:Y:S01]  /*21650*/  ENDCOLLECTIVE ;  /* 0x000000000000791b */ /* 0x023fe20003800000 */
.L_x_5296:
        /* <DEDUP_REMOVED lines=26> */
.L_x_5297:
        /* <DEDUP_REMOVED lines=8> */
.L_x_5298:
        /* <DEDUP_REMOVED lines=8> */
.L_x_5299:
        /* <DEDUP_REMOVED lines=8> */
.L_x_5300:
        /* <DEDUP_REMOVED lines=8> */
.L_x_5301:
        /* <DEDUP_REMOVED lines=9> */
.L_x_5302:
[----:B------:R-:W-:Y:S01]  /*21a90*/  IMAD.MOV.U32 R9, RZ, RZ, R14 ;  /* 0x000000ffff097224 */ /* 0x000fe200078e000e */
[----:B------:R-:W-:Y:S06]  /*21aa0*/  BRA `(.L_x_5303) ;  /* 0xffffffbc00cc7947 */ /* 0x000fec000383ffff */
.L_x_5165:
[----:B------:R-:W-:Y:S01]  /*21ab0*/  BSSY B0, `(.L_x_5304) ;  /* 0x0000008000007945 */ /* 0x000fe20003800000 */
[----:B------:R-:W-:Y:S01]  /*21ac0*/  IMAD.MOV.U32 R13, RZ, RZ, R2 ;  /* 0x000000ffff0d7224 */ /* 0x000fe200078e0002 */
[----:B------:R-:W-:Y:S01]  /*21ad0*/  MOV R12, 0x1 ;  /* 0x00000001000c7802 */ /* 0x000fe20000000f00 */
[----:B------:R-:W-:Y:S02]  /*21ae0*/  IMAD.MOV.U32 R11, RZ, RZ, RZ ;  /* 0x000000ffff0b7224 */ /* 0x000fe400078e00ff */
[----:B------:R-:W-:-:S07]  /*21af0*/  IMAD.MOV.U32 R15, RZ, RZ, -0x1 ;  /* 0xffffffffff0f7424 */ /* 0x000fce00078e00ff */
[----:B0-----:R-:W-:Y:S05]  /*21b00*/  WARPSYNC.COLLECTIVE R15, `(.L_x_5305) ;  /* 0x000000000f087348 */ /* 0x001fea0003c00000 */
[----:B------:R1:W2:Y:S02]  /*21b10*/  SHFL.UP P6, R14, R13, R12, R11 ;  /* 0x0400000c0d0e7389 */ /* 0x0002a400000c000b */
[----:B012---:R-:W-:Y:S01]  /*21b20*/  ENDCOLLECTIVE ;  /* 0x000000000000791b */ /* 0x007fe20003800000 */
.L_x_5305:
[----:B------:R-:W-:Y:S05]  /*21b30*/  BSYNC B0 ;  /* 0x0000000000007941 */ /* 0x000fea0003800000 */
.L_x_5304:
        /* <DEDUP_REMOVED lines=10> */
.L_x_5306:
[----:B------:R-:W-:Y:S01]  /*21be0*/  MOV R12, 0x4 ;  /* 0x00000004000c7802 */ /* 0x000fe20000000f00 */
[----:B------:R-:W-:-:S05]  /*21bf0*/  IMAD.MOV.U32 R3, RZ, RZ, R14 ;  /* 0x000000ffff037224 */ /* 0x000fca00078e000e */
[----:B------:R-:W-:-:S05]  /*21c00*/  SEL R3, R3, RZ, P2 ;  /* 0x000000ff03037207 */ /* 0x000fca0001000000 */
[----:B------:R-:W-:-:S04]  /*21c10*/  IMAD.IADD R2, R2, 0x1, R3 ;  /* 0x0000000102027824 */ /* 0x000fc800078e0203 */
[----:B------:R-:W-:-:S07]  /*21c20*/  IMAD.MOV.U32 R13, RZ, RZ, R2 ;  /* 0x000000ffff0d7224 */ /* 0x000fce00078e0002 */
[----:B------:R-:W-:Y:S05]  /*21c30*/  WARPSYNC.COLLECTIVE R15, `(.L_x_5307) ;  /* 0x000000000f087348 */ /* 0x000fea0003c00000 */
[----:B------:R0:W1:Y:S02]  /*21c40*/  SHFL.UP P6, R14, R13, R12, R11 ;  /* 0x0400000c0d0e7389 */ /* 0x00006400000c000b */
[----:B01----:R-:W-:Y:S01]  /*21c50*/  ENDCOLLECTIVE ;  /* 0x000000000000791b */ /* 0x003fe20003800000 */
.L_x_5307:
        /* <DEDUP_REMOVED lines=8> */
.L_x_5308:
        /* <DEDUP_REMOVED lines=8> */
.L_x_5309:
[----:B------:R-:W-:Y:S01]  /*21d60*/  MOV R12, 0x1f ;  /* 0x0000001f000c7802 */ /* 0x000fe20000000f00 */
        /* <DEDUP_REMOVED lines=8> */
.L_x_5310:
[----:B------:R-:W-:Y:S01]  /*21df0*/  IMAD.MOV.U32 R9, RZ, RZ, R14 ;  /* 0x000000ffff097224 */ /* 0x000fe200078e000e */
[----:B------:R-:W-:Y:S06]  /*21e00*/  BRA `(.L_x_5311) ;  /* 0xffffffbc00a07947 */ /* 0x000fec000383ffff */
.L_x_5167:
[----:B------:R-:W-:Y:S01]  /*21e10*/  BSSY B0, `(.L_x_5312) ;  /* 0x0000006000007945 */ /* 0x000fe20003800000 */
[----:B------:R-:W-:Y:S01]  /*21e20*/  PLOP3.LUT P6, PT, P6, PT, PT, 0x8, 0x0 ;  /* 0x000000000000781c */ /* 0x000fe200037ce170 */
[----:B------:R-:W-:-:S12]  /*21e30*/  IMAD.MOV.U32 R15, RZ, RZ, -0x1 ;  /* 0xffffffffff0f7424 */ /* 0x000fd800078e00ff */
[----:B0-----:R-:W-:Y:S05]  /*21e40*/  WARPSYNC.COLLECTIVE R15, `(.L_x_5313) ;  /* 0x000000000f087348 */ /* 0x001fea0003c00000 */
[----:B------:R-:W-:Y:S01]  /*21e50*/  VOTE.ANY R14, PT, P6 ;  /* 0x00000000000e7806 */ /* 0x000fe200030e0100 */
[----:B0-----:R-:W-:Y:S06]  /*21e60*/  ENDCOLLECTIVE ;  /* 0x000000000000791b */ /* 0x001fec0003800000 */
.L_x_5313:
[----:B------:R-:W-:Y:S05]  /*21e70*/  BSYNC B0 ;  /* 0x0000000000007941 */ /* 0x000fea0003800000 */
.L_x_5312:
        /* <DEDUP_REMOVED lines=10> */
.L_x_5314:
[----:B------:R-:W-:Y:S02]  /*21f20*/  IMAD.MOV.U32 R13, RZ, RZ, R6 ;  /* 0x000000ffff0d7224 */ /* 0x000fe400078e0006 */
[----:B------:R-:W-:-:S07]  /*21f30*/  IMAD.MOV.U32 R4, RZ, RZ, R14 ;  /* 0x000000ffff047224 */ /* 0x000fce00078e000e */
[----:B------:R-:W-:Y:S05]  /*21f40*/  WARPSYNC.COLLECTIVE R15, `(.L_x_5315) ;  /* 0x000000000f087348 */ /* 0x000fea0003c00000 */
[----:B------:R0:W1:Y:S02]  /*21f50*/  SHFL.IDX P6, R14, R13, R12, R11 ;  /* 0x0000000c0d0e7389 */ /* 0x00006400000c000b */
[----:B01----:R-:W-:Y:S01]  /*21f60*/  ENDCOLLECTIVE ;  /* 0x000000000000791b */ /* 0x003fe20003800000 */
.L_x_5315:
[----:B------:R-:W-:Y:S01]  /*21f70*/  IMAD.MOV.U32 R6, RZ, RZ, R14 ;  /* 0x000000ffff067224 */ /* 0x000fe200078e000e */
[----:B------:R-:W-:-:S05]  /*21f80*/  IADD3 R10, R3, R10, RZ ;  /* 0x0000000a030a7210 */ /* 0x000fca0007ffe0ff */
[----:B------:R0:W-:Y:S01]  /*21f90*/  STL [R1+0xc], R10 ;  /* 0x00000c0a01007387 */ /* 0x0001e20000100800 */
[----:B------:R-:W-:Y:S05]  /*21fa0*/  BRA `(.L_x_5316) ;  /* 0xffffffbc00807947 */ /* 0x000fea000383ffff */
.L_x_5169:
[----:B------:R-:W-:Y:S01]  /*21fb0*/  BSSY B0, `(.L_x_5317) ;  /* 0x0000008000007945 */ /* 0x000fe20003800000 */
[----:B------:R-:W-:Y:S02]  /*21fc0*/  IMAD.MOV.U32 R13, RZ, RZ, R7 ;  /* 0x000000ffff0d7224 */ /* 0x000fe400078e0007 */
[----:B------:R-:W-:Y:S02]  /*21fd0*/  IMAD.MOV.U32 R12, RZ, RZ, R3 ;  /* 0x000000ffff0c7224 */ /* 0x000fe400078e0003 */
[----:B------:R-:W-:Y:S02]  /*21fe0*/  IMAD.MOV.U32 R11, RZ, RZ, 0x1f ;  /* 0x0000001fff0b7424 */ /* 0x000fe400078e00ff */
[----:B------:R-:W-:-:S07]  /*21ff0*/  IMAD.MOV.U32 R15, RZ, RZ, -0x1 ;  /* 0xffffffffff0f7424 */ /* 0x000fce00078e00ff */
[----:B0-----:R-:W-:Y:S05]  /*22000*/  WARPSYNC.COLLECTIVE R15, `(.L_x_5318) ;  /* 0x000000000f087348 */ /* 0x001fea0003c00000 */
[----:B------:R1:W2:Y:S02]  /*22010*/  SHFL.IDX P6, R14, R13, R12, R11 ;  /* 0x0000000c0d0e7389 */ /* 0x0002a400000c000b */
[----:B012---:R-:W-:Y:S01]  /*22020*/  ENDCOLLECTIVE ;  /* 0x000000000000791b */ /* 0x007fe20003800000 */
.L_x_5318:
[----:B------:R-:W-:Y:S05]  /*22030*/  BSYNC B0 ;  /* 0x0000000000007941 */ /* 0x000fea0003800000 */
.L_x_5317:
[----:B------:R-:W-:Y:S01]  /*22040*/  IMAD.MOV.U32 R8, RZ, RZ, R14 ;  /* 0x000000ffff087224 */ /* 0x000fe200078e000e */
[----:B------:R-:W-:Y:S06]  /*22050*/  BRA `(.L_x_5168) ;  /* 0xffffffbc006c7947 */ /* 0x000fec000383ffff */
.L_x_5175:
[----:B0-----:R0:W1:Y:S02]  /*22060*/  SYNCS.PHASECHK.TRANS64.TRYWAIT P0, [R0+URZ+0x22820], R3 ;  /* 0x02282003000075a7 */ /* 0x001064000800017f */
[----:B-1----:R-:W-:Y:S05]  /*22070*/  @!P0 NANOSLEEP.SYNCS 0x989680 ;  /* 0x009896800000895d */ /* 0x002fea0003900000 */
[----:B------:R-:W1:Y:S02]  /*22080*/  @!P0 SYNCS.PHASECHK.TRANS64 P0, [R0+URZ+0x22820], R3 ;  /* 0x02282003000085a7 */ /* 0x000e64000800007f */
[----:B-1----:R-:W-:Y:S05]  /*22090*/  @!P0 BRA `(.L_x_5175) ;  /* 0xfffffffc00f08947 */ /* 0x002fea000383ffff */
[----:B------:R-:W-:Y:S05]  /*220a0*/  BRA `(.L_x_5319) ;  /* 0xffffffc800087947 */ /* 0x000fea000383ffff */
.L_x_5176:
        /* <DEDUP_REMOVED lines=11> */
.L_x_5321:
[----:B------:R-:W-:Y:S05]  /*22160*/  BSYNC B0 ;  /* 0x0000000000007941 */ /* 0x000fea0003800000 */
.L_x_5320:
[----:B------:R-:W-:Y:S05]  /*22170*/  BRA `(.L_x_5322) ;  /* 0xffffffc400f07947 */ /* 0x000fea000383ffff */
.L_x_5177:
[----:B------:R-:W-:Y:S01]  /*22180*/  BSSY B0, `(.L_x_5323) ;  /* 0x0000006000007945 */ /* 0x000fe20003800000 */
[----:B------:R-:W-:-:S07]  /*22190*/  IMAD.MOV.U32 R15, RZ, RZ, -0x1 ;  /* 0xffffffffff0f7424 */ /* 0x000fce00078e00ff */
[----:B01----:R-:W-:Y:S05]  /*221a0*/  WARPSYNC.COLLECTIVE R15, `(.L_x_5324) ;  /* 0x000000000f0c7348 */ /* 0x003fea0003c00000 */
[----:B------:R-:W-:Y:S02]  /*221b0*/  ELECT P6, UR62, PT ;  /* 0x00000000003e782f */ /* 0x000fe400038c0000 */
[----:B------:R-:W-:Y:S01]  /*221c0*/  MOV R14, UR62 ;  /* 0x0000003e000e7c02 */ /* 0x000fe20008000f00 */
[----:B01----:R-:W-:Y:S10]  /*221d0*/  ENDCOLLECTIVE ;  /* 0x000000000000791b */ /* 0x003ff40003800000 */
.L_x_5324:
[----:B------:R-:W-:Y:S05]  /*221e0*/  BSYNC B0 ;  /* 0x0000000000007941 */ /* 0x000fea0003800000 */
.L_x_5323:
[----:B------:R-:W-:Y:S05]  /*221f0*/  BRA `(.L_x_5325) ;  /* 0xffffffc400e47947 */ /* 0x000fea000383ffff */
.L_x_5179:
[----:B0-----:R0:W1:Y:S02]  /*22200*/  SYNCS.PHASECHK.TRANS64.TRYWAIT P0, [R6+URZ], R5 ;  /* 0x00000005060075a7 */ /* 0x001064000800017f */
[----:B-1----:R-:W-:Y:S05]  /*22210*/  @!P0 NANOSLEEP.SYNCS 0x989680 ;  /* 0x009896800000895d */ /* 0x002fea0003900000 */
[----:B------:R-:W1:Y:S02]  /*22220*/  @!P0 SYNCS.PHASECHK.TRANS64 P0, [R6+URZ], R5 ;  /* 0x00000005060085a7 */ /* 0x000e64000800007f */
[----:B-1----:R-:W-:Y:S05]  /*22230*/  @!P0 BRA `(.L_x_5179) ;  /* 0xfffffffc00f08947 */ /* 0x002fea000383ffff */
[----:B------:R-:W-:Y:S05]  /*22240*/  BRA `(.L_x_5326) ;  /* 0xffffffc800207947 */ /* 0x000fea000383ffff */
.L_x_5180:
[----:B-1----:R1:W2:Y:S02]  /*22250*/  SYNCS.PHASECHK.TRANS64.TRYWAIT P0, [R7+URZ], R2 ;  /* 0x00000002070075a7 */ /* 0x0022a4000800017f */
[----:B--2---:R-:W-:Y:S05]  /*22260*/  @!P0 NANOSLEEP.SYNCS 0x989680 ;  /* 0x009896800000895d */ /* 0x004fea0003900000 */
[----:B------:R-:W2:Y:S02]  /*22270*/  @!P0 SYNCS.PHASECHK.TRANS64 P0, [R7+URZ], R2 ;  /* 0x00000002070085a7 */ /* 0x000ea4000800007f */
[----:B--2---:R-:W-:Y:S05]  /*22280*/  @!P0 BRA `(.L_x_5180) ;  /* 0xfffffffc00f08947 */ /* 0x004fea000383ffff */
[----:B------:R-:W-:Y:S05]  /*22290*/  BRA `(.L_x_5327) ;  /* 0xffffffc800147947 */ /* 0x000fea000383ffff */
.L_x_5182:
[----:B--2---:R2:W3:Y:S02]  /*222a0*/  SYNCS.PHASECHK.TRANS64.TRYWAIT P0, [R4+URZ], R5 ;  /* 0x00000005040075a7 */ /* 0x0044e4000800017f */
[----:B---3--:R-:W-:Y:S05]  /*222b0*/  @!P0 NANOSLEEP.SYNCS 0x989680 ;  /* 0x009896800000895d */ /* 0x008fea0003900000 */
[----:B------:R-:W3:Y:S02]  /*222c0*/  @!P0 SYNCS.PHASECHK.TRANS64 P0, [R4+URZ], R5 ;  /* 0x00000005040085a7 */ /* 0x000ee4000800007f */
[----:B---3--:R-:W-:Y:S05]  /*222d0*/  @!P0 BRA `(.L_x_5182) ;  /* 0xfffffffc00f08947 */ /* 0x008fea000383ffff */
[----:B------:R-:W-:Y:S05]  /*222e0*/  BRA `(.L_x_5328) ;  /* 0xffffffc8001c7947 */ /* 0x000fea000383ffff */
.L_x_5329:
        /* <DEDUP_REMOVED lines=9> */
.L_x_6146:


//--------------------- .text._ZN7cutlass13device_kernelIN5flash11enable_sm90INS1_16FlashAttnFwdSm90INS1_25CollectiveMainloopFwdSm90ILi2EN4cute5tupleIJNS5_1CILi1EEES8_S8_EEENS6_IJNS7_ILi128EEENS7_ILi96EEENS7_ILi64EEEEEELi256ENS_6half_tEfNS_4arch4Sm90ELb1ELb0ELb1ELb1ELb0ELb0ELb1ELb1ELb0ELb1ELb1ELb0EEENS1_21CollectiveEpilogueFwdINS6_IJSA_NS7_ILi256EEESB_EEES9_SE_SG_Li256ELb1ELb1ELb1ELb0EEENS1_36VarlenDynamicPersistentTileSchedulerILi128ELi96ELi256ELi128ELb1ELb1ELb1ELb1ELb1ELb1EEEEEEEEEvNT_6ParamsE --------------------------
	.section	.text._ZN7cutlass13device_kernelIN5flash11enable_sm90INS1_16FlashAttnFwdSm90INS1_25CollectiveMainloopFwdSm90ILi2EN4cute5tupleIJNS5_1CILi1EEES8_S8_EEENS6_IJNS7_ILi128EEENS7_ILi96EEENS7_ILi64EEEEEELi256ENS_6half_tEfNS_4arch4Sm90ELb1ELb0ELb1ELb1ELb0ELb0ELb1ELb1ELb0ELb1ELb1ELb0EEENS1_21CollectiveEpilogueFwdINS6_IJSA_NS7_ILi256EEESB_EEES9_SE_SG_Li256ELb1ELb1ELb1ELb0EEENS1_36VarlenDynamicPersistentTileSchedulerILi128ELi96ELi256ELi128ELb1ELb1ELb1ELb1ELb1ELb1EEEEEEEEEvNT_6ParamsE,"ax",@progbits
	.align	128
.text._ZN7cutlass13device_kernelIN5flash11enable_sm90INS1_16FlashAttnFwdSm90INS1_25CollectiveMainloopFwdSm90ILi2EN4cute5tupleIJNS5_1CILi1EEES8_S8_EEENS6_IJNS7_ILi128EEENS7_ILi96EEENS7_ILi64EEEEEELi256ENS_6half_tEfNS_4arch4Sm90ELb1ELb0ELb1ELb1ELb0ELb0ELb1ELb1ELb0ELb1ELb1ELb0EEENS1_21CollectiveEpilogueFwdINS6_IJSA_NS7_ILi256EEESB_EEES9_SE_SG_Li256ELb1ELb1ELb1ELb0EEENS1_36VarlenDynamicPersistentTileSchedulerILi128ELi96ELi256ELi128ELb1ELb1ELb1ELb1ELb1ELb1EEEEEEEEEvNT_6ParamsE:
        .type           _ZN7cutlass13device_kernelIN5flash11enable_sm90INS1_16FlashAttnFwdSm90INS1_25CollectiveMainloopFwdSm90ILi2EN4cute5tupleIJNS5_1CILi1EEES8_S8_EEENS6_IJNS7_ILi128EEENS7_ILi96EEENS7_ILi64EEEEEELi256ENS_6half_tEfNS_4arch4Sm90ELb1ELb0ELb1ELb1ELb0ELb0ELb1ELb1ELb0ELb1ELb1ELb0EEENS1_21CollectiveEpilogueFwdINS6_IJSA_NS7_ILi256EEESB_EEES9_SE_SG_Li256ELb1ELb1ELb1ELb0EEENS1_36VarlenDynamicPersistentTileSchedulerILi128ELi96ELi256ELi128ELb1ELb1ELb1ELb1ELb1ELb1EEEEEEEEEvNT_6ParamsE,@function
        .size           _ZN7cutlass13device_kernelIN5flash11enable_sm90INS1_16FlashAttnFwdSm90INS1_25CollectiveMainloopFwdSm90ILi2EN4cute5tupleIJNS5_1CILi1EEES8_S8_EEENS6_IJNS7_ILi128EEENS7_ILi96EEENS7_ILi64EEEEEELi256ENS_6half_tEfNS_4arch4Sm90ELb1ELb0ELb1ELb1ELb0ELb0ELb1ELb1ELb0ELb1ELb1ELb0EEENS1_21CollectiveEpilogueFwdINS6_IJSA_NS7_ILi256EEESB_EEES9_SE_SG_Li256ELb1ELb1ELb1ELb0EEENS1_36VarlenDynamicPersistentTileSchedulerILi128ELi96ELi256ELi128ELb1ELb1ELb1ELb1ELb1ELb1EEEEEEEEEvNT_6ParamsE,(.L_x_6147 - _ZN7cutlass13device_kernelIN5flash11enable_sm90INS1_16FlashAttnFwdSm90INS1_25CollectiveMainloopFwdSm90ILi2EN4cute5tupleIJNS5_1CILi1EEES8_S8_EEENS6_IJNS7_ILi128EEENS7_ILi96EEENS7_ILi64EEEEEELi256ENS_6half_tEfNS_4arch4Sm90ELb1ELb0ELb1ELb1ELb0ELb0ELb1ELb1ELb0ELb1ELb1ELb0EEENS1_21CollectiveEpilogueFwdINS6_IJSA_NS7_ILi256EEESB_EEES9_SE_SG_Li256ELb1ELb1ELb1ELb0EEENS1_36VarlenDynamicPersistentTileSchedulerILi128ELi96ELi256ELi128ELb1ELb1ELb1ELb1ELb1ELb1EEEEEEEEEvNT_6ParamsE)
        .other          _ZN7cutlass13device_kernelIN5flash11enable_sm90INS1_16FlashAttnFwdSm90INS1_25CollectiveMainloopFwdSm90ILi2EN4cute5tupleIJNS5_1CILi1EEES8_S8_EEENS6_IJNS7_ILi128EEENS7_ILi96EEENS7_ILi64EEEEEELi256ENS_6half_tEfNS_4arch4Sm90ELb1ELb0ELb1ELb1ELb0ELb0ELb1ELb1ELb0ELb1ELb1ELb0EEENS1_21CollectiveEpilogueFwdINS6_IJSA_NS7_ILi256EEESB_EEES9_SE_SG_Li256ELb1ELb1ELb1ELb0EEENS1_36VarlenDynamicPersistentTileSchedulerILi128ELi96ELi256ELi128ELb1ELb1ELb1ELb1ELb1ELb1EEEEEEEEEvNT_6ParamsE,@"STO_CUDA_ENTRY STV_DEFAULT"
_ZN7cutlass13device_kernelIN5flash11enable_sm90INS1_16FlashAttnFwdSm90INS1_25CollectiveMainloopFwdSm90ILi2EN4cute5tupleIJNS5_1CILi1EEES8_S8_EEENS6_IJNS7_ILi128EEENS7_ILi96EEENS7_ILi64EEEEEELi256ENS_6half_tEfNS_4arch4Sm90ELb1ELb0ELb1ELb1ELb0ELb0ELb1ELb1ELb0ELb1ELb1ELb0EEENS1_21CollectiveEpilogueFwdINS6_IJSA_NS7_ILi256EEESB_EEES9_SE_SG_Li256ELb1ELb1ELb1ELb0EEENS1_36VarlenDynamicPersistentTileSchedulerILi128ELi96ELi256ELi128ELb1ELb1ELb1ELb1ELb1ELb1EEEEEEEEEvNT_6ParamsE:
        /* <DEDUP_REMOVED lines=17> */
.L_x_5331:
[----:B------:R-:W-:Y:S05]  /*0110*/  BSYNC B0 ;  /* 0x0000000000007941 */ /* 0x000fea0003800000 */
.L_x_5330:
        /* <DEDUP_REMOVED lines=42> */
.L_x_5332:
        /* <DEDUP_REMOVED lines=22> */
.L_x_5333:
        /* <DEDUP_REMOVED lines=18> */
.L_x_5334:
        /* <DEDUP_REMOVED lines=22> */
.L_x_5335:
        /* <DEDUP_REMOVED lines=22> */
.L_x_5336:
        /* <DEDUP_REMOVED lines=8> */
.L_x_5338:
        /* <DEDUP_REMOVED lines=18> */
[----:B------:R-:W3:Y:S01]  /*0aa0*/  LDL R11, [R1+0x78] ;  /* 0x00007800010b7983 */ /* 0x000ee20000100800 */
        /* <DEDUP_REMOVED lines=24> */
[----:B------:R-:W-:Y:S02]  /*0c30*/  LEA.HI R7, R7, R12, RZ, 0x5 ;  /* 0x0000000c07077211 */ /* 0x000fe400078f28ff */
[----:B------:R-:W-:Y:S01]  /*0c40*/  LEA.HI R2, R2, R3, RZ, 0x1 ;  /* 0x0000000302027211 */ /* 0x000fe200078f08ff */
[----:B------:R-:W-:Y:S01]  /*0c50*/  IMAD.IADD R0, R0, 0x1, -R9 ;  /* 0x0000000100007824 */ /* 0x000fe200078e0a09 */
[----:B------:R-:W-:Y:S01]  /*0c60*/  SHF.R.S32.HI R7, RZ, 0x5, R7 ;  /* 0x00000005ff077819 */ /* 0x000fe20000011407 */
[----:B------:R-:W-:Y:S01]  /*0c70*/  IMAD.IADD R5, R6, 0x1, -R5 ;  /* 0x0000000106057824 */ /* 0x000fe200078e0a05 */
[----:B------:R-:W-:-:S03]  /*0c80*/  LOP3.LUT R2, R2, 0x3fffffe, RZ, 0xc0, !PT ;  /* 0x03fffffe02027812 */ /* 0x000fc600078ec0ff */
[----:B------:R-:W-:Y:S01]  /*0c90*/  IMAD R7, R7, 0x10, R0 ;  /* 0x0000001007077824 */ /* 0x000fe200078e0200 */
[----:B------:R-:W-:Y:S01]  /*0ca0*/  LOP3.LUT R10, R10, 0xfffffffc, RZ, 0xc0, !PT ;  /* 0xfffffffc0a0a7812 */ /* 0x000fe200078ec0ff */
[----:B------:R-:W-:Y:S01]  /*0cb0*/  IMAD R0, R5, 0x8, R4 ;  /* 0x0000000805007824 */ /* 0x000fe200078e0204 */
[----:B------:R-:W-:Y:S01]  /*0cc0*/  LOP3.LUT R8, R8, 0x7ffffffc, RZ, 0xc0, !PT ;  /* 0x7ffffffc08087812 */ /* 0x000fe200078ec0ff */
[----:B------:R-:W-:Y:S02]  /*0cd0*/  IMAD.IADD R2, R3, 0x1, -R2 ;  /* 0x0000000103027824 */ /* 0x000fe400078e0a02 */
[----:B------:R-:W-:Y:S01]  /*0ce0*/  IMAD.IADD R10, R16, 0x1, -R10 ;  /* 0x00000001100a7824 */ /* 0x000fe200078e0a0a */
[----:B------:R0:W-:Y:S01]  /*0cf0*/  STL [R1+0x80], R0 ;  /* 0x0000800001007387 */ /* 0x0001e20000100800 */
[----:B------:R-:W-:-:S03]  /*0d00*/  IMAD.IADD R8, R12, 0x1, -R8 ;  /* 0x000000010c087824 */ /* 0x000fc600078e0a08 */
[----:B------:R-:W-:Y:S01]  /*0d10*/  LEA.HI R6, R10, R10, RZ, 0x1 ;  /* 0x0000000a0a067211 */ /* 0x000fe200078f08ff */
[----:B0-----:R-:W-:Y:S02]  /*0d20*/  IMAD R0, R2, 0x40, R7 ;  /* 0x0000004002007824 */ /* 0x001fe400078e0207 */
[----:B------:R-:W-:-:S03]  /*0d30*/  IMAD.SHL.U32 R201, R8, 0x2, RZ ;  /* 0x0000000208c97824 */ /* 0x000fc600078e00ff */
[----:B------:R0:W-:Y:S01]  /*0d40*/  STL [R1+0x7c], R0 ;  /* 0x00007c0001007387 */ /* 0x0001e20000100800 */
[----:B------:R-:W-:-:S03]  /*0d50*/  LOP3.LUT R3, R6, 0x1ffffffe, RZ, 0xc0, !PT ;  /* 0x1ffffffe06037812 */ /* 0x000fc600078ec0ff */
[----:B------:R0:W-:Y:S01]  /*0d60*/  STL [R1+0x40], RZ ;  /* 0x000040ff01007387 */ /* 0x0001e20000100800 */
[C---:B------:R-:W-:Y:S02]  /*0d70*/  VIADD R21, R201.reuse, 0x8 ;  /* 0x00000008c9157836 */ /* 0x040fe40000000000 */
[C---:B------:R-:W-:Y:S02]  /*0d80*/  VIADD R20, R201.reuse, 0x10 ;  /* 0x00000010c9147836 */ /* 0x040fe40000000000 */
[C---:B------:R-:W-:Y:S02]  /*0d90*/  VIADD R19, R201.reuse, 0x18 ;  /* 0x00000018c9137836 */ /* 0x040fe40000000000 */
[----:B------:R-:W-:Y:S02]  /*0da0*/  VIADD R18, R201, 0x20 ;  /* 0x00000020c9127836 */ /* 0x000fe40000000000 */
[----:B------:R-:W-:Y:S02]  /*0db0*/  IMAD.MOV.U32 R6, RZ, RZ, R14 ;  /* 0x000000ffff067224 */ /* 0x000fe400078e000e */
[----:B------:R-:W-:-:S02]  /*0dc0*/  IMAD.MOV.U32 R7, RZ, RZ, R15 ;  /* 0x000000ffff077224 */ /* 0x000fc400078e000f */
[C---:B------:R-:W-:Y:S02]  /*0dd0*/  VIADD R17, R201.reuse, 0x28 ;  /* 0x00000028c9117836 */ /* 0x040fe40000000000 */
[C---:B------:R-:W-:Y:S02]  /*0de0*/  VIADD R16, R201.reuse, 0x30 ;  /* 0x00000030c9107836 */ /* 0x040fe40000000000 */
[----:B------:R-:W-:Y:S02]  /*0df0*/  IMAD.MOV.U32 R5, RZ, RZ, R13 ;  /* 0x000000ffff057224 */ /* 0x000fe400078e000d */
[C---:B------:R-:W-:Y:S02]  /*0e00*/  VIADD R15, R201.reuse, 0x38 ;  /* 0x00000038c90f7836 */ /* 0x040fe40000000000 */
[C---:B------:R-:W-:Y:S01]  /*0e10*/  VIADD R14, R201.reuse, 0x40 ;  /* 0x00000040c90e7836 */ /* 0x040fe20000000000 */
[----:B------:R-:W-:Y:S01]  /*0e20*/  SHF.R.S32.HI R23, RZ, 0x1f, R21 ;  /* 0x0000001fff177819 */ /* 0x000fe20000011415 */
[----:B------:R-:W-:Y:S01]  /*0e30*/  IMAD.IADD R3, R10, 0x1, -R3 ;  /* 0x000000010a037824 */ /* 0x000fe200078e0a03 */
[----:B------:R-:W-:Y:S01]  /*0e40*/  SHF.R.S32.HI R22, RZ, 0x1f, R20 ;  /* 0x0000001fff167819 */ /* 0x000fe20000011414 */
[----:B------:R-:W-:-:S02]  /*0e50*/  VIADD R13, R201, 0x48 ;  /* 0x00000048c90d7836 */ /* 0x000fc40000000000 */
        /* <DEDUP_REMOVED lines=18> */
[----:B------:R-:W-:-:S02]  /*0f80*/  VIADD R234, R201, 0xa0 ;  /* 0x000000a0c9ea7836 */ /* 0x000fc40000000000 */
[C---:B------:R-:W-:Y:S01]  /*0f90*/  VIADD R233, R201.reuse, 0xa8 ;  /* 0x000000a8c9e97836 */ /* 0x040fe20000000000 */
[----:B------:R-:W-:Y:S01]  /*0fa0*/  SHF.R.S32.HI R10, RZ, 0x1f, R8 ;  /* 0x0000001fff0a7819 */ /* 0x000fe20000011408 */
[C---:B------:R-:W-:Y:S02]  /*0fb0*/  VIADD R232, R201.reuse, 0xb0 ;  /* 0x000000b0c9e87836 */ /* 0x040fe40000000000 */
[C---:B------:R-:W-:Y:S02]  /*0fc0*/  VIADD R231, R201.reuse, 0xb8 ;  /* 0x000000b8c9e77836 */ /* 0x040fe40000000000 */
[C---:B------:R-:W-:Y:S01]  /*0fd0*/  VIADD R230, R201.reuse, 0xc0 ;  /* 0x000000c0c9e67836 */ /* 0x040fe20000000000 */
[----:B------:R-:W-:Y:S01]  /*0fe0*/  SHF.R.S32.HI R8, RZ, 0x1f, R2 ;  /* 0x0000001fff087819 */ /* 0x000fe20000011402 */
[C---:B------:R-:W-:Y:S02]  /*0ff0*/  VIADD R229, R201.reuse, 0xc8 ;  /* 0x000000c8c9e57836 */ /* 0x040fe40000000000 */
[----:B------:R-:W-:-:S02]  /*1000*/  VIADD R228, R201, 0xd0 ;  /* 0x000000d0c9e47836 */ /* 0x000fc40000000000 */
[C---:B------:R-:W-:Y:S01]  /*1010*/  VIADD R213, R201.reuse, 0xd8 ;  /* 0x000000d8c9d57836 */ /* 0x040fe20000000000 */
[----:B------:R-:W-:Y:S02]  /*1020*/  SHF.R.S32.HI R2, RZ, 0x1f, R236 ;  /* 0x0000001fff027819 */ /* 0x000fe400000114ec */
[----:B------:R-:W-:Y:S02]  /*1030*/  SHF.R.S32.HI R8, RZ, 0x1f, R235 ;  /* 0x0000001fff087819 */ /* 0x000fe400000114eb */
[----:B------:R-:W-:Y:S01]  /*1040*/  SHF.R.S32.HI R2, RZ, 0x1f, R233 ;  /* 0x0000001fff027819 */ /* 0x000fe200000114e9 */
[----:B------:R-:W-:Y:S01]  /*1050*/  VIADD R210, R201, 0xe0 ;  /* 0x000000e0c9d27836 */ /* 0x000fe20000000000 */
[----:B------:R-:W-:Y:S01]  /*1060*/  SHF.R.S32.HI R8, RZ, 0x1f, R232 ;  /* 0x0000001fff087819 */ /* 0x000fe200000114e8 */
[----:B------:R-:W-:Y:S01]  /*1070*/  IMAD R206, R3, 0x8, R0 ;  /* 0x0000000803ce7824 */ /* 0x000fe200078e0200 */
[----:B------:R-:W-:Y:S02]  /*1080*/  SHF.R.S32.HI R2, RZ, 0x1f, R230 ;  /* 0x0000001fff027819 */ /* 0x000fe400000114e6 */
[----:B------:R-:W-:-:S02]  /*1090*/  SHF.R.S32.HI R8, RZ, 0x1f, R229 ;  /* 0x0000001fff087819 */ /* 0x000fc400000114e5 */
[----:B------:R-:W-:Y:S01]  /*10a0*/  SHF.R.S32.HI R2, RZ, 0x1f, R213 ;  /* 0x0000001fff027819 */ /* 0x000fe200000114d5 */
[----:B------:R-:W-:Y:S01]  /*10b0*/  UMOV UR37, URZ ;  /* 0x0000003f00257c82 */ /* 0x000fe20008000000 */
[----:B------:R-:W-:Y:S01]  /*10c0*/  UMOV UR36, URZ ;  /* 0x0000003f00247c82 */ /* 0x000fe20008000000 */
[----:B---3--:R-:W-:Y:S01]  /*10d0*/  LOP3.LUT R202, R11, 0x1, RZ, 0xfc, !PT ;  /* 0x000000010bca7812 */ /* 0x008fe200078efcff */
[----:B------:R-:W-:-:S05]  /*10e0*/  VIADD R11, R201, 0x58 ;  /* 0x00000058c90b7836 */ /* 0x000fca0000000000 */
[----:B------:R-:W-:Y:S02]  /*10f0*/  SHF.R.S32.HI R13, RZ, 0x1f, R11 ;  /* 0x0000001fff0d7819 */ /* 0x000fe4000001140b */
[----:B------:R-:W-:Y:S02]  /*1100*/  SHF.R.S32.HI R11, RZ, 0x1f, R9 ;  /* 0x0000001fff0b7819 */ /* 0x000fe40000011409 */
[----:B------:R-:W-:Y:S02]  /*1110*/  SHF.R.S32.HI R9, RZ, 0x1f, R4 ;  /* 0x0000001fff097819 */ /* 0x000fe40000011404 */
[----:B------:R-:W-:Y:S02]  /*1120*/  SHF.R.S32.HI R4, RZ, 0x1f, R237 ;  /* 0x0000001fff047819 */ /* 0x000fe400000114ed */
[----:B------:R-:W-:Y:S02]  /*1130*/  SHF.R.S32.HI R4, RZ, 0x1f, R234 ;  /* 0x0000001fff047819 */ /* 0x000fe400000114ea */
[----:B------:R-:W-:-:S02]  /*1140*/  SHF.R.S32.HI R4, RZ, 0x1f, R231 ;  /* 0x0000001fff047819 */ /* 0x000fc400000114e7 */
[----:B0-----:R-:W-:-:S07]  /*1150*/  SHF.R.S32.HI R4, RZ, 0x1f, R228 ;  /* 0x0000001fff047819 */ /* 0x001fce00000114e4 */
.L_x_5397:
[----:B012-4-:R-:W0:Y:S01]  /*1160*/  LDC.64 R2, c[0x0][0xd88] ;  /* 0x00036200ff027b82 */ /* 0x017e220000000a00 */
[----:B------:R-:W-:Y:S01]  /*1170*/  ULDC.64 UR4, c[0x0][0xb20] ;  /* 0x0002c80000047ab9 */ /* 0x000fe20000000a00 */
[----:B------:R-:W-:-:S06]  /*1180*/  ULDC.64 UR6, c[0x0][0xb10] ;  /* 0x0002c40000067ab9 */ /* 0x000fcc0000000a00 */
[----:B------:R-:W1:Y:S08]  /*1190*/  LDC R203, c[0x0][0x288] ;  /* 0x0000a200ffcb7b82 */ /* 0x000e700000000800 */
[----:B------:R-:W2:Y:S01]  /*11a0*/  LDC.64 R12, c[0x0][0x418] ;  /* 0x00010600ff0c7b82 */ /* 0x000ea20000000a00 */
[----:B0-----:R-:W-:-:S07]  /*11b0*/  IMAD.WIDE R2, R7, 0x4, R2 ;  /* 0x0000000407027825 */ /* 0x001fce00078e0202 */
[----:B------:R-:W0:Y:S01]  /*11c0*/  LDC R10, c[0x0][0x424] ;  /* 0x00010900ff0a7b82 */ /* 0x000e220000000800 */
[----:B---3--:R-:W3:Y:S01]  /*11d0*/  LDG.E R207, desc[UR38][R2.64] ;  /* 0x0000002602cf7981 */ /* 0x008ee2000c1e1900 */
[----:B------:R-:W-:Y:S01]  /*11e0*/  ISETP.NE.U32.AND P1, PT, RZ, UR4, PT ;  /* 0x00000004ff007c0c */ /* 0x000fe2000bf25070 */
[----:B------:R-:W-:Y:S01]  /*11f0*/  IMAD.MOV.U32 R11, RZ, RZ, RZ ;  /* 0x000000ffff0b7224 */ /* 0x000fe200078e00ff */
[----:B------:R-:W-:-:S04]  /*1200*/  ISETP.NE.U32.AND P0, PT, RZ, UR6, PT ;  /* 0x00000006ff007c0c */ /* 0x000fc8000bf05070 */
[----:B------:R-:W4:Y:S01]  /*1210*/  LDC R15, c[0x0][0x2f0] ;  /* 0x0000bc00ff0f7b82 */ /* 0x000f220000000800 */
[----:B------:R-:W-:Y:S02]  /*1220*/  ISETP.NE.AND.EX P1, PT, RZ, UR5, PT, P1 ;  /* 0x00000005ff007c0c */ /* 0x000fe4000bf25310 */
[----:B------:R-:W-:Y:S02]  /*1230*/  ISETP.NE.AND.EX P0, PT, RZ, UR7, PT, P0 ;  /* 0x00000007ff007c0c */ /* 0x000fe4000bf05300 */
[----:B---3--:R-:W-:-:S09]  /*1240*/  SHF.R.S32.HI R211, RZ, 0x1f, R207 ;  /* 0x0000001fffd37819 */ /* 0x008fd200000114cf */
[----:B------:R-:W-:-:S04]  /*1250*/  @P1 LEA R8, P2, R207, UR4, 0x2 ;  /* 0x00000004cf081c11 */ /* 0x000fc8000f8410ff */
[C-C-:B------:R-:W-:Y:S02]  /*1260*/  @P1 LEA.HI.X R9, R207.reuse, UR5, R211.reuse, 0x2, P2 ;  /* 0x00000005cf091c11 */ /* 0x140fe400090f14d3 */
[C---:B------:R-:W-:Y:S02]  /*1270*/  @P0 LEA R2, P2, R207.reuse, UR6, 0x2 ;  /* 0x00000006cf020c11 */ /* 0x040fe4000f8410ff */
[----:B------:R-:W-:Y:S01]  /*1280*/  LOP3.LUT R4, R6, 0xff000000, RZ, 0xc0, !PT ;  /* 0xff00000006047812 */ /* 0x000fe200078ec0ff */
[----:B------:R3:W5:Y:S01]  /*1290*/  @P1 LDG.E R11, desc[UR38][R8.64] ;  /* 0x00000026080b1981 */ /* 0x000762000c1e1900 */
[----:B------:R-:W-:Y:S01]  /*12a0*/  @P0 LEA.HI.X R3, R207, UR7, R211, 0x2, P2 ;  /* 0x00000007cf030c11 */ /* 0x000fe200090f14d3 */
[----:B------:R-:W-:-:S04]  /*12b0*/  ULDC.64 UR6, c[0x0][0xb18] ;  /* 0x0002c60000067ab9 */ /* 0x000fc80000000a00 */
[----:B-1----:R3:W5:Y:S01]  /*12c0*/  @P0 LDG.E R203, desc[UR38][R2.64] ;  /* 0x0000002602cb0981 */ /* 0x002762000c1e1900 */
[----:B--2---:R-:W-:Y:S02]  /*12d0*/  ISETP.NE.U32.AND P1, PT, R12, RZ, PT ;  /* 0x000000ff0c00720c */ /* 0x004fe40003f25070 */
[----:B------:R-:W-:Y:S02]  /*12e0*/  ISETP.NE.U32.AND P2, PT, RZ, UR6, PT ;  /* 0x00000006ff007c0c */ /* 0x000fe4000bf45070 */
[----:B------:R-:W-:Y:S02]  /*12f0*/  LOP3.LUT R0, R6, 0xff0000, RZ, 0xc0, !PT ;  /* 0x00ff000006007812 */ /* 0x000fe400078ec0ff */
[----:B------:R-:W-:Y:S02]  /*1300*/  SHF.R.U32.HI R7, RZ, 0x8, R4 ;  /* 0x00000008ff077819 */ /* 0x000fe40000011604 */
[----:B------:R-:W-:Y:S02]  /*1310*/  ISETP.NE.AND.EX P1, PT, R13, RZ, PT, P1 ;  /* 0x000000ff0d00720c */ /* 0x000fe40003f25310 */
[----:B------:R-:W-:-:S02]  /*1320*/  ISETP.NE.AND.EX P2, PT, RZ, UR7, PT, P2 ;  /* 0x00000007ff007c0c */ /* 0x000fc4000bf45320 */
[----:B------:R-:W-:Y:S02]  /*1330*/  LEA.HI R209, R0, R7, RZ, 0x10 ;  /* 0x0000000700d17211 */ /* 0x000fe400078f80ff */
[----:B0-----:R-:W-:Y:S01]  /*1340*/  SEL R0, R10, 0x1, P1 ;  /* 0x000000010a007807 */ /* 0x001fe20000800000 */
[----:B---34-:R-:W-:Y:S08]  /*1350*/  @P0 BRA `(.L_x_5339) ;  /* 0x0000000000240947 */ /* 0x018ff00003800000 */
        /* <DEDUP_REMOVED lines=9> */
.L_x_5339:
[----:B------:R-:W-:Y:S01]  /*13f0*/  IMAD R204, R0, R15, RZ ;  /* 0x0000000f00cc7224 */ /* 0x000fe200078e02ff */
[----:B------:R-:W-:Y:S01]  /*1400*/  LOP3.LUT R208, R6, 0xffff, RZ, 0xc0, !PT ;  /* 0x0000ffff06d07812 */ /* 0x000fe200078ec0ff */
[----:B------:R-:W-:Y:S06]  /*1410*/  @!P2 BRA `(.L_x_5340) ;  /* 0x000000000010a947 */ /* 0x000fec0003800000 */
[----:B------:R-:W-:-:S04]  /*1420*/  LEA R2, P0, R207, UR6, 0x2 ;  /* 0x00000006cf027c11 */ /* 0x000fc8000f8010ff */
[----:B------:R-:W-:-:S05]  /*1430*/  LEA.HI.X R3, R207, UR7, R211, 0x2, P0 ;  /* 0x00000007cf037c11 */ /* 0x000fca00080f14d3 */
[----:B------:R0:W5:Y:S01]  /*1440*/  LDG.E R204, desc[UR38][R2.64] ;  /* 0x0000002602cc7981 */ /* 0x000162000c1e1900 */
[----:B------:R-:W-:Y:S05]  /*1450*/  BRA `(.L_x_5341) ;  /* 0x0000000000247947 */ /* 0x000fea0003800000 */
.L_x_5340:
[----:B------:R-:W-:Y:S02]  /*1460*/  ULDC.64 UR4, c[0x0][0xb00] ;  /* 0x0002c00000047ab9 */ /* 0x000fe40000000a00 */
[----:B------:R-:W-:-:S04]  /*1470*/  ISETP.NE.U32.AND P0, PT, RZ, UR4, PT ;  /* 0x00000004ff007c0c */ /* 0x000fc8000bf05070 */
[----:B------:R-:W-:-:S13]  /*1480*/  ISETP.NE.AND.EX P0, PT, RZ, UR5, PT, P0 ;  /* 0x00000005ff007c0c */ /* 0x000fda000bf05300 */
[----:B------:R-:W-:Y:S05]  /*1490*/  @!P0 BRA `(.L_x_5341) ;  /* 0x0000000000148947 */ /* 0x000fea0003800000 */
[----:B------:R-:W0:Y:S02]  /*14a0*/  LDC.64 R2, c[0x0][0xb00] ;  /* 0x0002c000ff027b82 */ /* 0x000e240000000a00 */
[----:B0-----:R-:W-:-:S05]  /*14b0*/  IMAD.WIDE R2, R207, 0x4, R2 ;  /* 0x00000004cf027825 */ /* 0x001fca00078e0202 */
[----:B------:R-:W2:Y:S04]  /*14c0*/  LDG.E R204, desc[UR38][R2.64] ;  /* 0x0000002602cc7981 */ /* 0x000ea8000c1e1900 */
[----:B------:R-:W2:Y:S02]  /*14d0*/  LDG.E R7, desc[UR38][R2.64+0x4] ;  /* 0x0000042602077981 */ /* 0x000ea4000c1e1900 */
[----:B--2---:R-:W-:-:S07]  /*14e0*/  IMAD.IADD R204, R7, 0x1, -R204 ;  /* 0x0000000107cc7824 */ /* 0x004fce00078e0acc */
.L_x_5341:
[----:B------:R-:W1:Y:S01]  /*14f0*/  LDC R0, c[0x0][0x448] ;  /* 0x00011200ff007b82 */ /* 0x000e620000000800 */
[----:B------:R-:W-:Y:S01]  /*1500*/  IMAD.SHL.U32 R200, R5, 0x80, RZ ;  /* 0x0000008005c87824 */ /* 0x000fe200078e00ff */
[----:B------:R-:W-:Y:S01]  /*1510*/  LOP3.LUT R12, R209, 0xff, RZ, 0xc0, !PT ;  /* 0x000000ffd10c7812 */ /* 0x000fe200078ec0ff */
[----:B-----5:R-:W-:Y:S01]  /*1520*/  IMAD.IADD R204, R204, 0x1, -R11 ;  /* 0x00000001cccc7824 */ /* 0x020fe200078e0a0b */
[----:B------:R-:W-:Y:S01]  /*1530*/  SHF.R.U32.HI R209, RZ, 0x10, R209 ;  /* 0x00000010ffd17819 */ /* 0x000fe200000116d1 */
[----:B------:R-:W-:Y:S02]  /*1540*/  IMAD.MOV.U32 R168, RZ, RZ, RZ ;  /* 0x000000ffffa87224 */ /* 0x000fe400078e00ff */
[----:B------:R2:W-:Y:S01]  /*1550*/  STL [R1+0x3c], R12 ;  /* 0x00003c0c01007387 */ /* 0x0005e20000100800 */
[----:B-1----:R-:W-:Y:S01]  /*1560*/  ISETP.NE.AND P0, PT, R0, 0x1, PT ;  /* 0x000000010000780c */ /* 0x002fe20003f05270 */
[----:B------:R-:W-:-:S12]  /*1570*/  VIADD R0, R200, 0x7f ;  /* 0x0000007fc8007836 */ /* 0x000fd80000000000 */
[----:B0-----:R-:W0:Y:S08]  /*1580*/  @P0 LDC R3, c[0x0][0x44c] ;  /* 0x00011300ff030b82 */ /* 0x001e300000000800 */
[----:B------:R-:W1:Y:S01]  /*1590*/  @P0 LDC R7, c[0x0][0x450] ;  /* 0x00011400ff070b82 */ /* 0x000e620000000800 */
[----:B0-----:R-:W-:Y:S01]  /*15a0*/  @P0 IMAD.HI.U32 R2, R0, R3, RZ ;  /* 0x0000000300020227 */ /* 0x001fe200078e00ff */
[----:B------:R-:W-:-:S04]  /*15b0*/  IADD3 R3, R204, 0x60, -R203 ;  /* 0x00000060cc037810 */ /* 0x000fc80007ffe8cb */
[----:B-1----:R-:W-:Y:S01]  /*15c0*/  @P0 SHF.R.U32.HI R0, RZ, R7, R2 ;  /* 0x00000007ff000219 */ /* 0x002fe20000011602 */
[----:B------:R-:W-:-:S04]  /*15d0*/  VIADD R2, R204, 0x5f ;  /* 0x0000005fcc027836 */ /* 0x000fc80000000000 */
[----:B------:R-:W-:Y:S02]  /*15e0*/  IMAD.IADD R0, R3, 0x1, R0 ;  /* 0x0000000103007824 */ /* 0x000fe400078e0200 */
[----:B------:R-:W-:-:S04]  /*15f0*/  IMAD.HI R2, R2, 0x2aaaaaab, RZ ;  /* 0x2aaaaaab02027827 */ /* 0x000fc800078e02ff */
[----:B------:R-:W-:Y:S01]  /*1600*/  IMAD.HI R0, R0, 0x2aaaaaab, RZ ;  /* 0x2aaaaaab00007827 */ /* 0x000fe200078e02ff */
[----:B------:R-:W-:-:S04]  /*1610*/  SHF.R.U32.HI R3, RZ, 0x1f, R2 ;  /* 0x0000001fff037819 */ /* 0x000fc80000011602 */
[----:B------:R-:W-:Y:S02]  /*1620*/  SHF.R.U32.HI R5, RZ, 0x1f, R0 ;  /* 0x0000001fff057819 */ /* 0x000fe40000011600 */
[----:B------:R-:W-:Y:S02]  /*1630*/  LEA.HI.SX32 R3, R2, R3, 0x1c ;  /* 0x0000000302037211 */ /* 0x000fe400078fe2ff */
[----:B------:R-:W-:-:S04]  /*1640*/  LEA.HI.SX32 R0, R0, R5, 0x1c ;  /* 0x0000000500007211 */ /* 0x000fc800078fe2ff */
[----:B------:R-:W-:-:S04]  /*1650*/  VIMNMX R6, R3, R0, PT ;  /* 0x0000000003067248 */ /* 0x000fc80003fe0100 */
[----:B------:R-:W-:-:S13]  /*1660*/  ISETP.GE.AND P0, PT, R6, 0x1, PT ;  /* 0x000000010600780c */ /* 0x000fda0003f06270 */
[----:B--2---:R-:W-:Y:S05]  /*1670*/  @!P0 BRA `(.L_x_5342) ;  /* 0x0000000000788947 */ /* 0x004fea0003800000 */
[----:B------:R-:W0:Y:S01]  /*1680*/  LDC R0, c[0x0][0xae8] ;  /* 0x0002ba00ff007b82 */ /* 0x000e220000000800 */
[----:B------:R-:W-:-:S04]  /*1690*/  ISETP.NE.AND P0, PT, R209, RZ, PT ;  /* 0x000000ffd100720c */ /* 0x000fc80003f05270 */
[----:B0-----:R-:W-:-:S04]  /*16a0*/  SEL R9, R209, R0, P0 ;  /* 0x00000000d1097207 */ /* 0x001fc80000000000 */
[-C--:B------:R-:W-:Y:S02]  /*16b0*/  IABS R5, R9.reuse ;  /* 0x0000000900057213 */ /* 0x080fe40000000000 */
[----:B------:R-:W-:Y:S02]  /*16c0*/  IADD3 R0, R9, -0x1, R6 ;  /* 0xffffffff09007810 */ /* 0x000fe40007ffe006 */
[----:B------:R-:W0:Y:S01]  /*16d0*/  I2F.RP R4, R5 ;  /* 0x0000000500047306 */ /* 0x000e220000209400 */
[----:B------:R-:W-:-:S05]  /*16e0*/  IABS R10, R9 ;  /* 0x00000009000a7213 */ /* 0x000fca0000000000 */
[----:B------:R-:W-:Y:S02]  /*16f0*/  IMAD.MOV R10, RZ, RZ, -R10 ;  /* 0x000000ffff0a7224 */ /* 0x000fe400078e0a0a */
[----:B0-----:R-:W0:Y:S02]  /*1700*/  MUFU.RCP R4, R4 ;  /* 0x0000000400047308 */ /* 0x001e240000001000 */
[----:B0-----:R-:W-:Y:S01]  /*1710*/  VIADD R2, R4, 0xffffffe ;  /* 0x0ffffffe04027836 */ /* 0x001fe20000000000 */
[----:B------:R-:W-:Y:S02]  /*1720*/  IABS R4, R0 ;  /* 0x0000000000047213 */ /* 0x000fe40000000000 */
[----:B------:R-:W-:-:S03]  /*1730*/  LOP3.LUT R0, R0, R9, RZ, 0x3c, !PT ;  /* 0x0000000900007212 */ /* 0x000fc600078e3cff */
[----:B------:R0:W1:Y:S01]  /*1740*/  F2I.FTZ.U32.TRUNC.NTZ R3, R2 ;  /* 0x0000000200037305 */ /* 0x000062000021f000 */
[----:B------:R-:W-:Y:S01]  /*1750*/  ISETP.GE.AND P2, PT, R0, RZ, PT ;  /* 0x000000ff0000720c */ /* 0x000fe20003f46270 */
[----:B0-----:R-:W-:Y:S02]  /*1760*/  IMAD.MOV.U32 R2, RZ, RZ, RZ ;  /* 0x000000ffff027224 */ /* 0x001fe400078e00ff */
[----:B-1----:R-:W-:-:S04]  /*1770*/  IMAD.MOV R8, RZ, RZ, -R3 ;  /* 0x000000ffff087224 */ /* 0x002fc800078e0a03 */
        /* <DEDUP_REMOVED lines=14> */
.L_x_5342:
[-C--:B------:R-:W-:Y:S01]  /*1860*/  IMAD R205, R12, R168.reuse, RZ ;  /* 0x000000a80ccd7224 */ /* 0x080fe200078e02ff */
[----:B------:R-:W-:Y:S02]  /*1870*/  PLOP3.LUT P0, PT, PT, PT, PT, 0x80, 0x0 ;  /* 0x000000000000781c */ /* 0x000fe40003f0f070 */
[----:B------:R-:W-:Y:S02]  /*1880*/  CS2R R2, SRZ ;  /* 0x0000000000027805 */ /* 0x000fe4000001ff00 */
[----:B------:R-:W-:Y:S02]  /*1890*/  CS2R R150, SRZ ;  /* 0x0000000000967805 */ /* 0x000fe4000001ff00 */
[----:B------:R-:W-:Y:S02]  /*18a0*/  CS2R R148, SRZ ;  /* 0x0000000000947805 */ /* 0x000fe4000001ff00 */
[----:B------:R-:W-:Y:S02]  /*18b0*/  VIADDMNMX R168, R205, R168, R6, PT ;  /* 0x000000a8cda87246 */ /* 0x000fe40003800106 */
[----:B------:R-:W-:-:S02]  /*18c0*/  CS2R R146, SRZ ;  /* 0x0000000000927805 */ /* 0x000fc4000001ff00 */
[----:B------:R-:W-:Y:S02]  /*18d0*/  CS2R R144, SRZ ;  /* 0x0000000000907805 */ /* 0x000fe4000001ff00 */
[----:B------:R-:W-:Y:S02]  /*18e0*/  CS2R R142, SRZ ;  /* 0x00000000008e7805 */ /* 0x000fe4000001ff00 */
[----:B------:R-:W-:Y:S02]  /*18f0*/  ISETP.GT.AND P1, PT, R168, R205, PT ;  /* 0x000000cda800720c */ /* 0x000fe40003f24270 */
        /* <DEDUP_REMOVED lines=104> */
.L_x_5344:
[----:B------:R-:W2:Y:S01]  /*1f80*/  LDL R17, [R1+0x40] ;  /* 0x0000400001117983 */ /* 0x000ea20000100800 */
[----:B------:R-:W-:Y:S01]  /*1f90*/  MOV R2, 0x400 ;  /* 0x0000040000027802 */ /* 0x000fe20000000f00 */
[----:B------:R-:W0:Y:S01]  /*1fa0*/  S2R R3, SR_CgaCtaId ;  /* 0x0000000000037919 */ /* 0x000e220000008800 */
[----:B------:R-:W1:Y:S02]  /*1fb0*/  S2R R16, SR_TID.X ;  /* 0x0000000000107919 */ /* 0x000e640000002100 */
[----:B0-----:R-:W-:Y:S02]  /*1fc0*/  LEA R5, R3, R2, 0x18 ;  /* 0x0000000203057211 */ /* 0x001fe400078ec0ff */
[----:B-1----:R-:W-:-:S05]  /*1fd0*/  SHF.R.U32.HI R16, RZ, 0x7, R16 ;  /* 0x00000007ff107819 */ /* 0x002fca0000011610 */
[----:B------:R-:W-:Y:S01]  /*1fe0*/  VIADD R12, R16, 0x8 ;  /* 0x00000008100c7836 */ /* 0x000fe20000000000 */
[----:B--2---:R-:W-:-:S04]  /*1ff0*/  LEA.HI R0, R17, R17, RZ, 0x1 ;  /* 0x0000001111007211 */ /* 0x004fc800078f08ff */
[----:B------:R-:W-:-:S05]  /*2000*/  LOP3.LUT R0, R0, 0xfffffffe, RZ, 0xc0, !PT ;  /* 0xfffffffe00007812 */ /* 0x000fca00078ec0ff */
[----:B------:R-:W-:-:S05]  /*2010*/  IMAD.IADD R0, R17, 0x1, -R0 ;  /* 0x0000000111007824 */ /* 0x000fca00078e0a00 */
[----:B------:R-:W-:-:S04]  /*2020*/  SHF.L.U32 R2, R0, 0x1f, RZ ;  /* 0x0000001f00027819 */ /* 0x000fc800000006ff */
[----:B------:R-:W0:Y:S02]  /*2030*/  SYNCS.PHASECHK.TRANS64.TRYWAIT P0, [R5+URZ+0x32400], R2 ;  /* 0x03240002050075a7 */ /* 0x000e24000800017f */
[----:B0-----:R-:W-:Y:S05]  /*2040*/  @!P0 BRA `(.L_x_5345) ;  /* 0x0000015400088947 */ /* 0x001fea0003800000 */
.L_x_5530:
[----:B------:R-:W-:Y:S01]  /*2050*/  ISETP.NE.AND P0, PT, R202, 0x3, PT ;  /* 0x00000003ca00780c */ /* 0x000fe20003f05270 */
[----:B------:R-:W-:Y:S05]  /*2060*/  WARPSYNC.ALL ;  /* 0x0000000000007948 */ /* 0x000fea0003800000 */
[----:B------:R1:W-:Y:S07]  /*2070*/  BAR.SYNC.DEFER_BLOCKING R12, 0x100 ;  /* 0x0004000c0000751d */ /* 0x0003ee0000010000 */
[----:B------:R-:W-:Y:S05]  /*2080*/  @!P0 BRA `(.L_x_5346) ;  /* 0x0000000000048947 */ /* 0x000fea0003800000 */
[----:B------:R-:W-:Y:S01]  /*2090*/  BPT.TRAP 0x1 ;  /* 0x000000040000795c */ /* 0x000fe20000300000 */
.L_x_5346:
[----:B------:R-:W-:Y:S02]  /*20a0*/  IMAD.U32 R3, RZ, RZ, UR37 ;  /* 0x00000025ff037e24 */ /* 0x000fe4000f8e00ff */
[----:B------:R-:W-:-:S03]  /*20b0*/  IMAD.U32 R0, RZ, RZ, UR36 ;  /* 0x00000024ff007e24 */ /* 0x000fc6000f8e00ff */
[----:B------:R-:W-:Y:S01]  /*20c0*/  SHF.L.U32 R3, R3, 0x1f, RZ ;  /* 0x0000001f03037819 */ /* 0x000fe200000006ff */
[----:B------:R-:W-:-:S04]  /*20d0*/  IMAD R0, R0, 0x8, R5 ;  /* 0x0000000800007824 */ /* 0x000fc800078e0205 */
[----:B------:R2:W3:Y:S01]  /*20e0*/  SYNCS.PHASECHK.TRANS64.TRYWAIT P1, [R0+URZ+0x32430], R3 ;  /* 0x03243003000075a7 */ /* 0x0004e2000802017f */
[----:B------:R-:W-:Y:S05]  /*20f0*/  @!P0 BRA `(.L_x_5347) ;  /* 0x0000000000048947 */ /* 0x000fea0003800000 */
[----:B------:R-:W-:Y:S01]  /*2100*/  BPT.TRAP 0x1 ;  /* 0x000000040000795c */ /* 0x000fe20000300000 */
.L_x_5347:
[----:B---3--:R-:W-:Y:S05]  /*2110*/  @P1 BRA `(.L_x_5348) ;  /* 0x0000000000081947 */ /* 0x008fea0003800000 */
[----:B------:R-:W3:Y:S02]  /*2120*/  SYNCS.PHASECHK.TRANS64.TRYWAIT P1, [R0+URZ+0x32430], R3 ;  /* 0x03243003000075a7 */ /* 0x000ee4000802017f */
[----:B---3--:R-:W-:Y:S05]  /*2130*/  @!P1 BRA `(.L_x_5349) ;  /* 0x0000015000e09947 */ /* 0x008fea0003800000 */
.L_x_5348:
[----:B------:R-:W-:Y:S01]  /*2140*/  R2UR UR4, R5 ;  /* 0x00000000050472ca */ /* 0x000fe200000e0000 */
[----:B------:R-:W-:Y:S01]  /*2150*/  WARPGROUP.ARRIVE ;  /* 0x00000000000079c5 */ /* 0x000fe20000000000 */
[----:B------:R-:W-:Y:S01]  /*2160*/  UMOV UR8, UR41 ;  /* 0x0000002900087c82 */ /* 0x000fe20008000000 */
[----:B------:R-:W-:Y:S01]  /*2170*/  UMOV UR9, 0x40000040 ;  /* 0x4000004000097882 */ /* 0x000fe20000000000 */
[----:B------:R-:W-:Y:S01]  /*2180*/  UMOV UR11, 0x40000040 ;  /* 0x40000040000b7882 */ /* 0x000fe20000000000 */
[----:B------:R-:W-:-:S08]  /*2190*/  UIADD3 UR5, UR41, 0x2, URZ ;  /* 0x0000000229057890 */ /* 0x000fd0000fffe03f */
        /* <DEDUP_REMOVED lines=40> */
[----:B------:R-:W4:Y:S02]  /*2420*/  SYNCS.PHASECHK.TRANS64.TRYWAIT P1, [R5+URZ+0x32410], R2 ;  /* 0x03241002050075a7 */ /* 0x000f24000802017f */
[----:B----4-:R-:W-:Y:S05]  /*2430*/  @!P1 BRA `(.L_x_5350) ;  /* 0x0000015000349947 */ /* 0x010fea0003800000 */
.L_x_5531:
[----:B------:R-:W-:Y:S05]  /*2440*/  @!P0 BRA `(.L_x_5351) ;  /* 0x0000000000048947 */ /* 0x000fea0003800000 */
[----:B------:R-:W-:Y:S01]  /*2450*/  BPT.TRAP 0x1 ;  /* 0x000000040000795c */ /* 0x000fe20000300000 */
.L_x_5351:
[----:B------:R0:W0:Y:S01]  /*2460*/  SYNCS.PHASECHK.TRANS64.TRYWAIT P1, [R0+URZ+0x32450], R3 ;  /* 0x03245003000075a7 */ /* 0x000022000802017f */
[----:B------:R-:W-:Y:S05]  /*2470*/  @!P0 BRA `(.L_x_5352) ;  /* 0x0000000000048947 */ /* 0x000fea0003800000 */
[----:B------:R-:W-:Y:S01]  /*2480*/  BPT.TRAP 0x1 ;  /* 0x000000040000795c */ /* 0x000fe20000300000 */
.L_x_5352:
[----:B0-----:R-:W-:Y:S05]  /*2490*/  @P1 BRA `(.L_x_5353) ;  /* 0x0000000000081947 */ /* 0x001fea0003800000 */
[----:B------:R-:W0:Y:S02]  /*24a0*/  SYNCS.PHASECHK.TRANS64.TRYWAIT P1, [R0+URZ+0x32450], R3 ;  /* 0x03245003000075a7 */ /* 0x000e24000802017f */
[----:B0-----:R-:W-:Y:S05]  /*24b0*/  @!P1 BRA `(.L_x_5354) ;  /* 0x0000015000289947 */ /* 0x001fea0003800000 */
.L_x_5353:
[----:B------:R-:W-:Y:S01]  /*24c0*/  R2UR UR4, R5 ;  /* 0x00000000050472ca */ /* 0x000fe200000e0000 */
[----:B------:R-:W-:Y:S01]  /*24d0*/  WARPGROUP.ARRIVE ;  /* 0x00000000000079c5 */ /* 0x000fe20000000000 */
        /* <DEDUP_REMOVED lines=11> */
[----:B------:R-:W-:Y:S01]  /*2590*/  UIADD3 UR4, UR4, 0x400, URZ ;  /* 0x0000040004047890 */ /* 0x000fe2000fffe03f */
[----:B------:R-:W5:Y:S01]  /*25a0*/  LDL.LU R21, [R1+0x20] ;  /* 0x0000200001157983 */ /* 0x000f620000300800 */
[----:B------:R-:W-:Y:S01]  /*25b0*/  IMAD.U32 R9, RZ, RZ, UR13 ;  /* 0x0000000dff097e24 */ /* 0x000fe2000f8e00ff */
[----:B------:R-:W-:Y:S01]  /*25c0*/  UMOV UR31, 0x40000040 ;  /* 0x40000040001f7882 */ /* 0x000fe20000000000 */
[----:B------:R-:W-:Y:S01]  /*25d0*/  USHF.R.U32.HI UR4, URZ, 0x4, UR4 ;  /* 0x000000043f047899 */ /* 0x000fe20008011604 */
[----:B------:R-:W-:Y:S01]  /*25e0*/  IMAD.U32 R11, RZ, RZ, UR9 ;  /* 0x00000009ff0b7e24 */ /* 0x000fe2000f8e00ff */
[----:B------:R-:W-:Y:S01]  /*25f0*/  UMOV UR33, 0x40000040 ;  /* 0x4000004000217882 */ /* 0x000fe20000000000 */
[----:B------:R-:W-:Y:S01]  /*2600*/  UMOV UR35, 0x40000040 ;  /* 0x4000004000237882 */ /* 0x000fe20000000000 */
[----:B------:R-:W-:Y:S01]  /*2610*/  ULOP3.LUT UR7, UR4, 0x3fff, URZ, 0xc0, !UPT ;  /* 0x00003fff04077892 */ /* 0x000fe2000f8ec03f */
[----:B------:R-:W0:Y:S01]  /*2620*/  LDC R73, c[0x0][0x448] ;  /* 0x00011200ff497b82 */ /* 0x000e220000000800 */
[----:B------:R-:W-:Y:S01]  /*2630*/  ULOP3.LUT UR4, UR40, 0x10000, URZ, 0xfc, !UPT ;  /* 0x0001000028047892 */ /* 0x000fe2000f8efc3f */
[----:B------:R-:W1:Y:S01]  /*2640*/  S2R R81, SR_TID.X ;  /* 0x0000000000517919 */ /* 0x000e620000002100 */
[----:B------:R-:W-:Y:S01]  /*2650*/  ULOP3.LUT UR60, UR7, 0x10000, URZ, 0xfc, !UPT ;  /* 0x00010000073c7892 */ /* 0x000fe2000f8efc3f */
[----:B------:R-:W-:Y:S01]  /*2660*/  VIADD R212, R168, 0xfffffffe ;  /* 0xfffffffea8d47836 */ /* 0x000fe20000000000 */
[----:B------:R-:W-:-:S02]  /*2670*/  UIADD3 UR6, UR4, 0x2, URZ ;  /* 0x0000000204067890 */ /* 0x000fc4000fffe03f */
[----:B------:R-:W-:Y:S01]  /*2680*/  UIMAD UR5, UR36, 0xc00, UR60 ;  /* 0x00000c00240578a4 */ /* 0x000fe2000f8e023c */
[----:B------:R-:W-:Y:S01]  /*2690*/  UMOV UR8, UR4 ;  /* 0x0000000400087c82 */ /* 0x000fe20008000000 */
[----:B------:R-:W-:Y:S01]  /*26a0*/  UIADD3 UR16, UR4, 0x406, URZ ;  /* 0x0000040604107890 */ /* 0x000fe2000fffe03f */
[----:B------:R-:W-:Y:S02]  /*26b0*/  IMAD.U32 R10, RZ, RZ, UR8 ;  /* 0x00000008ff0a7e24 */ /* 0x000fe4000f8e00ff */
[----:B------:R-:W-:Y:S01]  /*26c0*/  UMOV UR12, UR6 ;  /* 0x00000006000c7c82 */ /* 0x000fe20008000000 */
[----:B------:R-:W-:Y:S01]  /*26d0*/  UIADD3 UR6, UR4, 0x4, URZ ;  /* 0x0000000404067890 */ /* 0x000fe2000fffe03f */
[----:B------:R-:W-:Y:S01]  /*26e0*/  IMAD.U32 R8, RZ, RZ, UR12 ;  /* 0x0000000cff087e24 */ /* 0x000fe2000f8e00ff */
[----:B------:R-:W-:Y:S01]  /*26f0*/  UMOV UR10, UR5 ;  /* 0x00000005000a7c82 */ /* 0x000fe20008000000 */
[----:B------:R-:W-:Y:S01]  /*2700*/  UIADD3 UR18, UR5, 0x306, URZ ;  /* 0x0000030605127890 */ /* 0x000fe2000fffe03f */
[----:B------:R-:W-:Y:S01]  /*2710*/  HGMMA.64x96x16.F32 R24, gdesc[UR8], R24, gsb0 ;  /* 0x01600000081879f0 */ /* 0x000fe20008000818 */
[----:B------:R-:W-:-:S02]  /*2720*/  UIADD3 UR8, UR5, 0x2, URZ ;  /* 0x0000000205087890 */ /* 0x000fc4000fffe03f */
[----:B------:R-:W-:Y:S01]  /*2730*/  UIADD3 UR10, UR5, 0x302, URZ ;  /* 0x00000302050a7890 */ /* 0x000fe2000fffe03f */
[----:B------:R-:W-:Y:S01]  /*2740*/  UMOV UR9, 0x40000040 ;  /* 0x4000004000097882 */ /* 0x000fe20000000000 */
[----:B------:R-:W-:Y:S01]  /*2750*/  UMOV UR11, 0x40000040 ;  /* 0x40000040000b7882 */ /* 0x000fe20000000000 */
[----:B------:R-:W-:Y:S01]  /*2760*/  UIADD3 UR20, UR4, 0x800, URZ ;  /* 0x0000080004147890 */ /* 0x000fe2000fffe03f */
[----:B0-----:R-:W-:Y:S01]  /*2770*/  ISETP.NE.AND P6, PT, R73, 0x1, PT ;  /* 0x000000014900780c */ /* 0x001fe20003fc5270 */
[----:B------:R-:W-:Y:S01]  /*2780*/  UMOV UR14, UR8 ;  /* 0x00000008000e7c82 */ /* 0x000fe20008000000 */
[----:B------:R-:W-:Y:S02]  /*2790*/  UIADD3 UR8, UR5, 0x4, URZ ;  /* 0x0000000405087890 */ /* 0x000fe4000fffe03f */
[----:B------:R-:W-:Y:S02]  /*27a0*/  UIADD3 UR22, UR5, 0x600, URZ ;  /* 0x0000060005167890 */ /* 0x000fe4000fffe03f */
        /* <DEDUP_REMOVED lines=22> */
[----:B------:R-:W-:Y:S01]  /*2910*/  ULOP3.LUT UR7, UR7, 0x3000000, URZ, 0xfc, !UPT ;  /* 0x0300000007077892 */ /* 0x000fe2000f8efc3f */
        /* <DEDUP_REMOVED lines=21> */
[----:B----4-:R-:W-:Y:S01]  /*2a70*/  IMAD.U32 R5, RZ, RZ, UR13 ;  /* 0x0000000dff057e24 */ /* 0x010fe2000f8e00ff */
[----:B-----5:R-:W-:-:S04]  /*2a80*/  LOP3.LUT R21, R21, 0xfffffffd, RZ, 0xc0, !PT ;  /* 0xfffffffd15157812 */ /* 0x020fc800078ec0ff */
[----:B------:R-:W-:-:S05]  /*2a90*/  @P6 LOP3.LUT R21, R21, 0x2, RZ, 0xfc, !PT ;  /* 0x0000000215156812 */ /* 0x000fca00078efcff */
[----:B------:R0:W-:Y:S02]  /*2aa0*/  STL [R1+0x20], R21 ;  /* 0x0000201501007387 */ /* 0x0001e40000100800 */
[----:B0-----:R-:W-:-:S04]  /*2ab0*/  IMAD.IADD R21, R206, 0x1, R200 ;  /* 0x00000001ce157824 */ /* 0x001fc800078e02c8 */
[----:B------:R-:W-:Y:S01]  /*2ac0*/  IMAD.MOV.U32 R73, RZ, RZ, R21 ;  /* 0x000000ffff497224 */ /* 0x000fe200078e0015 */
        /* <DEDUP_REMOVED lines=9> */
[----:B--23--:R-:W-:Y:S01]  /*2b60*/  IMAD.U32 R3, RZ, RZ, UR13 ;  /* 0x0000000dff037e24 */ /* 0x00cfe2000f8e00ff */
        /* <DEDUP_REMOVED lines=57> */
[----:B0-----:R-:W0:Y:S01]  /*2f00*/  @P6 LDC R24, c[0x0][0x44c] ;  /* 0x00011300ff186b82 */ /* 0x001e220000000800 */
        /* <DEDUP_REMOVED lines=8> */
[----:B------:R-:W-:Y:S01]  /*2f90*/  FMUL.FTZ R31, R35, UR4 ;  /* 0x00000004231f7c20 */ /* 0x000fe20008410000 */
[----:B------:R-:W-:Y:S01]  /*2fa0*/  FMUL.FTZ R49, R49, UR4 ;  /* 0x0000000431317c20 */ /* 0x000fe20008410000 */
[----:B------:R-:W3:Y:S01]  /*2fb0*/  @P6 LDC R35, c[0x0][0x450] ;  /* 0x00011400ff236b82 */ /* 0x000ee20000000800 */
        /* <DEDUP_REMOVED lines=12> */
[----:B0-----:R-:W-:-:S04]  /*3080*/  @P6 IMAD.HI.U32 R24, R21, R24, RZ ;  /* 0x0000001815186227 */ /* 0x001fc800078e00ff */
        /* <DEDUP_REMOVED lines=10> */
[----:B---3--:R-:W-:Y:S01]  /*3130*/  @P6 SHF.R.U32.HI R73, RZ, R35, R24 ;  /* 0x00000023ff496219 */ /* 0x008fe20000011618 */
[----:B------:R-:W-:-:S02]  /*3140*/  IMAD R24, R168, -0x60, R204 ;  /* 0xffffffa0a8187824 */ /* 0x000fc400078e02cc */
[----:B------:R-:W-:Y:S01]  /*3150*/  FMUL.FTZ R62, R62, UR4 ;  /* 0x000000043e3e7c20 */ /* 0x000fe20008410000 */
[----:B------:R-:W-:Y:S01]  /*3160*/  FMUL.FTZ R63, R63, UR4 ;  /* 0x000000043f3f7c20 */ /* 0x000fe20008410000 */
[----:B------:R-:W0:Y:S01]  /*3170*/  MUFU.TANH R30, R32 ;  /* 0x00000020001e7308 */ /* 0x000e220000002400 */
[----:B------:R-:W3:Y:S01]  /*3180*/  SHFL.IDX PT, R21, R73, RZ, 0x1c1f ;  /* 0x001c1fff49157589 */ /* 0x000ee200000e0000 */
[C-C-:B------:R-:W-:Y:S01]  /*3190*/  IADD3 R26, -R201.reuse, 0x61, R24.reuse ;  /* 0x00000061c91a7810 */ /* 0x140fe20007ffe118 */
[----:B------:R-:W-:Y:S01]  /*31a0*/  FMUL.FTZ R66, R66, UR4 ;  /* 0x0000000442427c20 */ /* 0x000fe20008410000 */
[----:B-1----:R-:W-:Y:S01]  /*31b0*/  IADD3 R37, -R201, 0x60, R24 ;  /* 0x00000060c9257810 */ /* 0x002fe20007ffe118 */
[----:B------:R-:W1:Y:S01]  /*31c0*/  SHFL.IDX PT, R73, R73, 0x1, 0x1c1f ;  /* 0x003c1f0049497f89 */ /* 0x000e6200000e0000 */
[----:B------:R-:W-:Y:S01]  /*31d0*/  FMUL.FTZ R67, R67, UR4 ;  /* 0x0000000443437c20 */ /* 0x000fe20008410000 */
[----:B------:R-:W-:Y:S01]  /*31e0*/  IMAD.IADD R76, R26, 0x1, -R203 ;  /* 0x000000011a4c7824 */ /* 0x000fe200078e0acb */
[----:B------:R2:W1:Y:S01]  /*31f0*/  MUFU.TANH R77, R33 ;  /* 0x00000021004d7308 */ /* 0x0004620000002400 */
[----:B------:R-:W-:Y:S01]  /*3200*/  FMUL.FTZ R70, R70, UR4 ;  /* 0x0000000446467c20 */ /* 0x000fe20008410000 */
[----:B------:R-:W-:-:S06]  /*3210*/  FMUL.FTZ R71, R71, UR4 ;  /* 0x0000000447477c20 */ /* 0x000fcc0008410000 */
[----:B------:R-:W1:Y:S01]  /*3220*/  MUFU.TANH R36, R36 ;  /* 0x0000002400247308 */ /* 0x000e620000002400 */
[----:B--2---:R-:W-:-:S07]  /*3230*/  FMUL.FTZ R33, R38, UR4 ;  /* 0x0000000426217c20 */ /* 0x004fce0008410000 */
[----:B------:R-:W2:Y:S01]  /*3240*/  MUFU.TANH R38, R40 ;  /* 0x0000002800267308 */ /* 0x000ea20000002400 */
[----:B---3--:R-:W-:-:S04]  /*3250*/  VIADDMNMX R41, R21, R76, R37, PT ;  /* 0x0000004c15297246 */ /* 0x008fc80003800125 */
[C---:B------:R-:W-:Y:S02]  /*3260*/  ISETP.GT.AND P1, PT, R41.reuse, RZ, PT ;  /* 0x000000ff2900720c */ /* 0x040fe40003f24270 */
[C---:B------:R-:W-:Y:S01]  /*3270*/  ISETP.GT.AND P2, PT, R41.reuse, 0x1, PT ;  /* 0x000000012900780c */ /* 0x040fe20003f44270 */
[----:B------:R3:W-:Y:S01]  /*3280*/  MUFU.TANH R29, R34 ;  /* 0x00000022001d7308 */ /* 0x0007e20000002400 */
[C---:B------:R-:W-:Y:S02]  /*3290*/  ISETP.GT.AND P3, PT, R41.reuse, 0x8, PT ;  /* 0x000000082900780c */ /* 0x040fe40003f64270 */
[----:B------:R-:W-:Y:S02]  /*32a0*/  FSEL R24, R72, -INF , P1 ;  /* 0xff80000048187808 */ /* 0x000fe40000800000 */
[----:B----4-:R-:W-:Y:S02]  /*32b0*/  FSEL R21, R74, -INF , P2 ;  /* 0xff8000004a157808 */ /* 0x010fe40001000000 */
[----:B------:R-:W-:Y:S01]  /*32c0*/  ISETP.GT.AND P1, PT, R41, 0x9, PT ;  /* 0x000000092900780c */ /* 0x000fe20003f24270 */
[----:B------:R-:W4:Y:S01]  /*32d0*/  MUFU.TANH R44, R44 ;  /* 0x0000002c002c7308 */ /* 0x000f220000002400 */
[----:B-----5:R-:W-:-:S02]  /*32e0*/  FSEL R26, R28, -INF , P3 ;  /* 0xff8000001c1a7808 */ /* 0x020fc40001800000 */
[----:B------:R-:W-:Y:S02]  /*32f0*/  FMNMX.FTZ R35, R24, R21, !PT ;  /* 0x0000001518237209 */ /* 0x000fe40007810000 */
[----:B------:R-:W-:Y:S02]  /*3300*/  ISETP.GT.AND P2, PT, R41, 0x10, PT ;  /* 0x000000102900780c */ /* 0x000fe40003f44270 */
[----:B------:R-:W-:Y:S01]  /*3310*/  FSEL R28, R75, -INF , P1 ;  /* 0xff8000004b1c7808 */ /* 0x000fe20000800000 */
[----:B------:R-:W5:Y:S01]  /*3320*/  MUFU.TANH R45, R45 ;  /* 0x0000002d002d7308 */ /* 0x000f620000002400 */
[----:B------:R-:W-:Y:S02]  /*3330*/  FMNMX.FTZ R35, R26, R35, !PT ;  /* 0x000000231a237209 */ /* 0x000fe40007810000 */
[----:B------:R-:W-:Y:S02]  /*3340*/  ISETP.GT.AND P1, PT, R41, 0x11, PT ;  /* 0x000000112900780c */ /* 0x000fe40003f24270 */
[----:B0-----:R-:W-:-:S02]  /*3350*/  FSEL R30, R30, -INF , P2 ;  /* 0xff8000001e1e7808 */ /* 0x001fc40001000000 */
[----:B------:R-:W-:Y:S01]  /*3360*/  FMNMX.FTZ R35, R28, R35, !PT ;  /* 0x000000231c237209 */ /* 0x000fe20007810000 */
[----:B------:R5:W0:Y:S01]  /*3370*/  MUFU.TANH R80, R48 ;  /* 0x0000003000507308 */ /* 0x000a220000002400 */
[----:B------:R-:W-:Y:S02]  /*3380*/  ISETP.GT.AND P2, PT, R41, 0x18, PT ;  /* 0x000000182900780c */ /* 0x000fe40003f44270 */
[----:B-1----:R-:W-:Y:S02]  /*3390*/  FSEL R32, R77, -INF , P1 ;  /* 0xff8000004d207808 */ /* 0x002fe40000800000 */
[----:B------:R-:W-:Y:S02]  /*33a0*/  FMNMX.FTZ R35, R30, R35, !PT ;  /* 0x000000231e237209 */ /* 0x000fe40007810000 */
[----:B------:R-:W-:Y:S01]  /*33b0*/  ISETP.GT.AND P1, PT, R41, 0x19, PT ;  /* 0x000000192900780c */ /* 0x000fe20003f24270 */
[----:B------:R-:W1:Y:S01]  /*33c0*/  MUFU.TANH R49, R49 ;  /* 0x0000003100317308 */ /* 0x000e620000002400 */
[----:B---3--:R-:W-:-:S02]  /*33d0*/  FSEL R34, R36, -INF , P2 ;  /* 0xff80000024227808 */ /* 0x008fc40001000000 */
[----:B------:R-:W-:Y:S02]  /*33e0*/  FMNMX.FTZ R35, R32, R35, !PT ;  /* 0x0000002320237209 */ /* 0x000fe40007810000 */
[C---:B------:R-:W-:Y:S02]  /*33f0*/  ISETP.GT.AND P2, PT, R41.reuse, 0x20, PT ;  /* 0x000000202900780c */ /* 0x040fe40003f44270 */
[----:B------:R-:W-:Y:S01]  /*3400*/  FSEL R36, R78, -INF , P1 ;  /* 0xff8000004e247808 */ /* 0x000fe20000800000 */
[----:B------:R0:W3:Y:S01]  /*3410*/  MUFU.TANH R188, R52 ;  /* 0x0000003400bc7308 */ /* 0x0000e20000002400 */
[----:B------:R-:W-:Y:S02]  /*3420*/  FMNMX.FTZ R35, R34, R35, !PT ;  /* 0x0000002322237209 */ /* 0x000fe40007810000 */
[----:B------:R-:W-:Y:S02]  /*3430*/  ISETP.GT.AND P1, PT, R41, 0x21, PT ;  /* 0x000000212900780c */ /* 0x000fe40003f24270 */
[----:B--2---:R-:W-:-:S02]  /*3440*/  FSEL R38, R38, -INF , P2 ;  /* 0xff80000026267808 */ /* 0x004fc40001000000 */
[----:B------:R-:W-:Y:S01]  /*3450*/  FMNMX.FTZ R35, R36, R35, !PT ;  /* 0x0000002324237209 */ /* 0x000fe20007810000 */
[----:B------:R-:W2:Y:S01]  /*3460*/  MUFU.TANH R53, R53 ;  /* 0x0000003500357308 */ /* 0x000ea20000002400 */
[----:B------:R-:W-:Y:S02]  /*3470*/  ISETP.GT.AND P2, PT, R41, 0x28, PT ;  /* 0x000000282900780c */ /* 0x000fe40003f44270 */
[----:B------:R-:W-:Y:S02]  /*3480*/  FSEL R40, R79, -INF , P1 ;  /* 0xff8000004f287808 */ /* 0x000fe40000800000 */
[----:B------:R-:W-:Y:S02]  /*3490*/  FMNMX.FTZ R35, R38, R35, !PT ;  /* 0x0000002326237209 */ /* 0x000fe40007810000 */
[----:B------:R-:W-:Y:S01]  /*34a0*/  ISETP.GT.AND P1, PT, R41, 0x29, PT ;  /* 0x000000292900780c */ /* 0x000fe20003f24270 */
[----:B------:R1:W-:Y:S01]  /*34b0*/  MUFU.TANH R72, R56 ;  /* 0x0000003800487308 */ /* 0x0003e20000002400 */
[----:B----4-:R-:W-:-:S02]  /*34c0*/  FSEL R44, R44, -INF , P2 ;  /* 0xff8000002c2c7808 */ /* 0x010fc40001000000 */
[----:B------:R-:W-:Y:S02]  /*34d0*/  FMNMX.FTZ R35, R40, R35, !PT ;  /* 0x0000002328237209 */ /* 0x000fe40007810000 */
[----:B------:R-:W-:Y:S02]  /*34e0*/  ISETP.GT.AND P2, PT, R41, 0x30, PT ;  /* 0x000000302900780c */ /* 0x000fe40003f44270 */
[----:B-----5:R-:W-:Y:S01]  /*34f0*/  FSEL R48, R45, -INF , P1 ;  /* 0xff8000002d307808 */ /* 0x020fe20000800000 */
[----:B------:R-:W4:Y:S01]  /*3500*/  MUFU.TANH R57, R57 ;  /* 0x0000003900397308 */ /* 0x000f220000002400 */
        /* <DEDUP_REMOVED lines=12> */
[----:B------:R-:W-:Y:S02]  /*35d0*/  ISETP.GT.AND P2, PT, R41, 0x40, PT ;  /* 0x000000402900780c */ /* 0x000fe40003f44270 */
[----:B--2---:R-:W-:Y:S01]  /*35e0*/  FSEL R60, R53, -INF , P1 ;  /* 0xff800000353c7808 */ /* 0x004fe20000800000 */
[----:B------:R2:W3:Y:S01]  /*35f0*/  MUFU.TANH R75, R64 ;  /* 0x00000040004b7308 */ /* 0x0004e20000002400 */
[----:B------:R-:W-:Y:S01]  /*3600*/  FMNMX.FTZ R45, R188, R35, !PT ;  /* 0x00000023bc2d7209 */ /* 0x000fe20007810000 */
[----:B------:R-:W-:Y:S01]  /*3610*/  FMUL.FTZ R35, R68, UR4 ;  /* 0x0000000444237c20 */ /* 0x000fe20008410000 */
[----:B------:R-:W-:Y:S02]  /*3620*/  ISETP.GT.AND P1, PT, R41, 0x41, PT ;  /* 0x000000412900780c */ /* 0x000fe40003f24270 */
[----:B------:R-:W-:-:S02]  /*3630*/  FMNMX.FTZ R45, R60, R45, !PT ;  /* 0x0000002d3c2d7209 */ /* 0x000fc40007810000 */
[----:B----4-:R-:W-:Y:S01]  /*3640*/  FSEL R184, R57, -INF , P1 ;  /* 0xff80000039b87808 */ /* 0x010fe20000800000 */
[----:B------:R-:W4:Y:S01]  /*3650*/  MUFU.TANH R65, R65 ;  /* 0x0000004100417308 */ /* 0x000f220000002400 */
[----:B--2---:R-:W-:Y:S02]  /*3660*/  FSEL R64, R72, -INF , P2 ;  /* 0xff80000048407808 */ /* 0x004fe40001000000 */
[C---:B------:R-:W-:Y:S02]  /*3670*/  ISETP.GT.AND P2, PT, R41.reuse, 0x48, PT ;  /* 0x000000482900780c */ /* 0x040fe40003f44270 */
[----:B------:R-:W-:Y:S02]  /*3680*/  FMNMX.FTZ R45, R64, R45, !PT ;  /* 0x0000002d402d7209 */ /* 0x000fe40007810000 */
[----:B------:R-:W-:Y:S01]  /*3690*/  ISETP.GT.AND P1, PT, R41, 0x49, PT ;  /* 0x000000492900780c */ /* 0x000fe20003f24270 */
[----:B------:R2:W5:Y:S01]  /*36a0*/  MUFU.TANH R172, R35 ;  /* 0x0000002300ac7308 */ /* 0x0005620000002400 */
[----:B0-----:R-:W-:-:S02]  /*36b0*/  FSEL R68, R74, -INF , P2 ;  /* 0xff8000004a447808 */ /* 0x001fc40001000000 */
[----:B------:R-:W-:Y:S02]  /*36c0*/  FMNMX.FTZ R45, R184, R45, !PT ;  /* 0x0000002db82d7209 */ /* 0x000fe40007810000 */
[----:B------:R-:W-:Y:S02]  /*36d0*/  ISETP.GT.AND P2, PT, R41, 0x50, PT ;  /* 0x000000502900780c */ /* 0x000fe40003f44270 */
[----:B-1----:R-:W-:Y:S01]  /*36e0*/  FSEL R186, R61, -INF , P1 ;  /* 0xff8000003dba7808 */ /* 0x002fe20000800000 */
[----:B------:R-:W0:Y:S01]  /*36f0*/  MUFU.TANH R69, R69 ;  /* 0x0000004500457308 */ /* 0x000e220000002400 */
[----:B------:R-:W-:Y:S01]  /*3700*/  FMNMX.FTZ R45, R68, R45, !PT ;  /* 0x0000002d442d7209 */ /* 0x000fe20007810000 */
[----:B--2---:R-:W-:Y:S01]  /*3710*/  FMUL.FTZ R35, R42, UR4 ;  /* 0x000000042a237c20 */ /* 0x004fe20008410000 */
[----:B------:R-:W-:Y:S01]  /*3720*/  ISETP.GT.AND P1, PT, R41, 0x51, PT ;  /* 0x000000512900780c */ /* 0x000fe20003f24270 */
[----:B------:R-:W-:Y:S01]  /*3730*/  ULDC UR4, c[0x0][0xa80] ;  /* 0x0002a00000047ab9 */ /* 0x000fe20000000800 */
[----:B---3--:R-:W-:-:S02]  /*3740*/  FSEL R72, R75, -INF , P2 ;  /* 0xff8000004b487808 */ /* 0x008fc40001000000 */
[----:B------:R-:W-:Y:S01]  /*3750*/  FMNMX.FTZ R45, R186, R45, !PT ;  /* 0x0000002dba2d7209 */ /* 0x000fe20007810000 */
[----:B------:R-:W-:Y:S01]  /*3760*/  MUFU.TANH R13, R13 ;  /* 0x0000000d000d7308 */ /* 0x000fe20000002400 */
[----:B------:R-:W-:Y:S02]  /*3770*/  ISETP.GT.AND P2, PT, R41, 0x58, PT ;  /* 0x000000582900780c */ /* 0x000fe40003f44270 */
[----:B----4-:R-:W-:Y:S02]  /*3780*/  FSEL R74, R65, -INF , P1 ;  /* 0xff800000414a7808 */ /* 0x010fe40000800000 */
[----:B------:R-:W-:Y:S02]  /*3790*/  FMNMX.FTZ R45, R72, R45, !PT ;  /* 0x0000002d482d7209 */ /* 0x000fe40007810000 */
[----:B------:R-:W-:Y:S01]  /*37a0*/  ISETP.GT.AND P1, PT, R41, 0x59, PT ;  /* 0x000000592900780c */ /* 0x000fe20003f24270 */
[----:B------:R-:W1:Y:S01]  /*37b0*/  MUFU.TANH R20, R20 ;  /* 0x0000001400147308 */ /* 0x000e620000002400 */
[----:B-----5:R-:W-:-:S02]  /*37c0*/  FSEL R172, R172, -INF , P2 ;  /* 0xff800000acac7808 */ /* 0x020fc40001000000 */
[----:B------:R-:W-:Y:S02]  /*37d0*/  FMNMX.FTZ R45, R74, R45, !PT ;  /* 0x0000002d4a2d7209 */ /* 0x000fe40007810000 */
[----:B0-----:R-:W-:Y:S02]  /*37e0*/  FSEL R42, R69, -INF , P1 ;  /* 0xff800000452a7808 */ /* 0x001fe40000800000 */
[----:B------:R-:W-:Y:S01]  /*37f0*/  FMNMX.FTZ R45, R172, R45, !PT ;  /* 0x0000002dac2d7209 */ /* 0x000fe20007810000 */
[----:B------:R-:W-:Y:S01]  /*3800*/  MUFU.TANH R27, R27 ;  /* 0x0000001b001b7308 */ /* 0x000fe20000002400 */
[----:B------:R-:W-:Y:S02]  /*3810*/  VIADDMNMX R76, R73, R76, R37, PT ;  /* 0x0000004c494c7246 */ /* 0x000fe40003800125 */
[----:B------:R-:W-:Y:S02]  /*3820*/  FMNMX.FTZ R45, R42, R45, !PT ;  /* 0x0000002d2a2d7209 */ /* 0x000fe40007810000 */
[----:B------:R-:W-:-:S02]  /*3830*/  ISETP.GT.AND P4, PT, R76, RZ, PT ;  /* 0x000000ff4c00720c */ /* 0x000fc40003f84270 */
[C---:B------:R-:W-:Y:S01]  /*3840*/  ISETP.GT.AND P5, PT, R76.reuse, 0x1, PT ;  /* 0x000000014c00780c */ /* 0x040fe20003fa4270 */
[----:B------:R-:W0:Y:S01]  /*3850*/  SHFL.BFLY PT, R78, R45, 0x2, 0x1f ;  /* 0x0c401f002d4e7f89 */ /* 0x000e2200000e0000 */
[----:B------:R-:W2:Y:S01]  /*3860*/  MUFU.TANH R25, R25 ;  /* 0x0000001900197308 */ /* 0x000ea20000002400 */
[----:B------:R-:W-:Y:S02]  /*3870*/  ISETP.GT.AND P3, PT, R76, 0x8, PT ;  /* 0x000000084c00780c */ /* 0x000fe40003f64270 */
[----:B-1----:R-:W-:Y:S02]  /*3880*/  FSEL R37, R20, -INF , P5 ;  /* 0xff80000014257808 */ /* 0x002fe40002800000 */
[C---:B------:R-:W-:Y:S02]  /*3890*/  ISETP.GT.AND P1, PT, R76.reuse, 0x9, PT ;  /* 0x000000094c00780c */ /* 0x040fe40003f24270 */
[----:B------:R-:W-:Y:S01]  /*38a0*/  ISETP.GT.AND P2, PT, R76, 0x10, PT ;  /* 0x000000104c00780c */ /* 0x000fe20003f44270 */
[----:B------:R-:W-:Y:S08]  /*38b0*/  MUFU.TANH R31, R31 ;  /* 0x0000001f001f7308 */ /* 0x000ff00000002400 */
[----:B------:R1:W-:Y:S01]  /*38c0*/  MUFU.TANH R53, R43 ;  /* 0x0000002b00357308 */ /* 0x0003e20000002400 */
[----:B--2---:R-:W-:-:S02]  /*38d0*/  FSEL R41, R25, -INF , P1 ;  /* 0xff80000019297808 */ /* 0x004fc40000800000 */
[----:B------:R-:W-:Y:S02]  /*38e0*/  ISETP.GT.AND P1, PT, R76, 0x19, PT ;  /* 0x000000194c00780c */ /* 0x000fe40003f24270 */
[----:B0-----:R-:W-:-:S03]  /*38f0*/  FMNMX.FTZ R78, R45, R78, !PT ;  /* 0x0000004e2d4e7209 */ /* 0x001fc60007810000 */
[----:B------:R-:W-:Y:S01]  /*3900*/  MUFU.TANH R33, R33 ;  /* 0x0000002100217308 */ /* 0x000fe20000002400 */
[----:B-1----:R-:W-:Y:S02]  /*3910*/  FSEL R43, R13, -INF , P4 ;  /* 0xff8000000d2b7808 */ /* 0x002fe40002000000 */
[C---:B------:R-:W-:Y:S02]  /*3920*/  ISETP.GT.AND P4, PT, R76.reuse, 0x11, PT ;  /* 0x000000114c00780c */ /* 0x040fe40003f84270 */
[----:B------:R-:W-:Y:S02]  /*3930*/  FMNMX.FTZ R20, R43, R37, !PT ;  /* 0x000000252b147209 */ /* 0x000fe40007810000 */
[----:B------:R-:W-:Y:S01]  /*3940*/  FSEL R45, R29, -INF , P2 ;  /* 0xff8000001d2d7808 */ /* 0x000fe20001000000 */
[----:B------:R0:W1:Y:S01]  /*3950*/  MUFU.TANH R49, R39 ;  /* 0x0000002700317308 */ /* 0x0000620000002400 */
[----:B------:R-:W-:-:S07]  /*3960*/  ISETP.GT.AND P2, PT, R76, 0x20, PT ;  /* 0x000000204c00780c */ /* 0x000fce0003f44270 */
[----:B------:R-:W2:Y:S01]  /*3970*/  MUFU.TANH R35, R35 ;  /* 0x0000002300237308 */ /* 0x000ea20000002400 */
[----:B0-----:R-:W-:Y:S02]  /*3980*/  FSEL R39, R27, -INF , P3 ;  /* 0xff8000001b277808 */ /* 0x001fe40001800000 */
[----:B------:R-:W-:Y:S02]  /*3990*/  ISETP.GT.AND P3, PT, R76, 0x18, PT ;  /* 0x000000184c00780c */ /* 0x000fe40003f64270 */
[----:B------:R-:W-:-:S03]  /*39a0*/  FMNMX.FTZ R20, R39, R20, !PT ;  /* 0x0000001427147209 */ /* 0x000fc60007810000 */
[----:B------:R0:W-:Y:S01]  /*39b0*/  MUFU.TANH R61, R51 ;  /* 0x00000033003d7308 */ /* 0x0001e20000002400 */
[----:B------:R-:W-:Y:S02]  /*39c0*/  FMNMX.FTZ R20, R41, R20, !PT ;  /* 0x0000001429147209 */ /* 0x000fe40007810000 */
[----:B-1----:R-:W-:Y:S02]  /*39d0*/  FSEL R49, R49, -INF , P1 ;  /* 0xff80000031317808 */ /* 0x002fe40000800000 */
[----:B------:R-:W-:Y:S02]  /*39e0*/  FMNMX.FTZ R20, R45, R20, !PT ;  /* 0x000000142d147209 */ /* 0x000fe40007810000 */
[C---:B------:R-:W-:Y:S01]  /*39f0*/  ISETP.GT.AND P1, PT, R76.reuse, 0x29, PT ;  /* 0x000000294c00780c */ /* 0x040fe20003f24270 */
[----:B------:R-:W1:Y:S01]  /*3a00*/  MUFU.TANH R46, R46 ;  /* 0x0000002e002e7308 */ /* 0x000e620000002400 */
[----:B0-----:R-:W-:Y:S02]  /*3a10*/  FSEL R51, R31, -INF , P4 ;  /* 0xff8000001f337808 */ /* 0x001fe40002000000 */
[----:B------:R-:W-:-:S02]  /*3a20*/  ISETP.GT.AND P4, PT, R76, 0x21, PT ;  /* 0x000000214c00780c */ /* 0x000fc40003f84270 */
[----:B------:R-:W-:Y:S02]  /*3a30*/  FMNMX.FTZ R20, R51, R20, !PT ;  /* 0x0000001433147209 */ /* 0x000fe40007810000 */
[----:B--2---:R-:W-:Y:S01]  /*3a40*/  FSEL R35, R35, -INF , P2 ;  /* 0xff80000023237808 */ /* 0x004fe20001000000 */
[----:B------:R0:W2:Y:S01]  /*3a50*/  MUFU.TANH R57, R47 ;  /* 0x0000002f00397308 */ /* 0x0000a20000002400 */
[----:B------:R-:W-:Y:S02]  /*3a60*/  FSEL R25, R53, -INF , P4 ;  /* 0xff80000035197808 */ /* 0x000fe40002000000 */
[C---:B------:R-:W-:Y:S01]  /*3a70*/  ISETP.GT.AND P2, PT, R76.reuse, 0x30, PT ;  /* 0x000000304c00780c */ /* 0x040fe20003f44270 */
[----:B------:R-:W3:Y:S01]  /*3a80*/  SHFL.BFLY PT, R53, R78, 0x1, 0x1f ;  /* 0x0c201f004e357f89 */ /* 0x000ee200000e0000 */
[----:B------:R-:W-:-:S03]  /*3a90*/  ISETP.GT.AND P4, PT, R76, 0x31, PT ;  /* 0x000000314c00780c */ /* 0x000fc60003f84270 */
[----:B------:R-:W4:Y:S01]  /*3aa0*/  MUFU.TANH R50, R50 ;  /* 0x0000003200327308 */ /* 0x000f220000002400 */
[----:B0-----:R-:W-:Y:S02]  /*3ab0*/  FSEL R47, R33, -INF , P3 ;  /* 0xff800000212f7808 */ /* 0x001fe40001800000 */
[----:B------:R-:W-:Y:S02]  /*3ac0*/  ISETP.GT.AND P3, PT, R76, 0x28, PT ;  /* 0x000000284c00780c */ /* 0x000fe40003f64270 */
[----:B------:R-:W-:Y:S02]  /*3ad0*/  FMNMX.FTZ R20, R47, R20, !PT ;  /* 0x000000142f147209 */ /* 0x000fe40007810000 */
[----:B-1----:R-:W-:Y:S01]  /*3ae0*/  FSEL R31, R46, -INF , P3 ;  /* 0xff8000002e1f7808 */ /* 0x002fe20001800000 */
[----:B------:R-:W0:Y:S01]  /*3af0*/  MUFU.TANH R54, R54 ;  /* 0x0000003600367308 */ /* 0x000e220000002400 */
[----:B------:R-:W-:Y:S02]  /*3b00*/  FMNMX.FTZ R20, R49, R20, !PT ;  /* 0x0000001431147209 */ /* 0x000fe40007810000 */
[----:B--2---:R-:W-:-:S02]  /*3b10*/  FSEL R33, R57, -INF , P1 ;  /* 0xff80000039217808 */ /* 0x004fc40000800000 */
[----:B------:R-:W-:Y:S02]  /*3b20*/  FMNMX.FTZ R20, R35, R20, !PT ;  /* 0x0000001423147209 */ /* 0x000fe40007810000 */
[----:B------:R-:W-:Y:S01]  /*3b30*/  ISETP.GT.AND P3, PT, R76, 0x38, PT ;  /* 0x000000384c00780c */ /* 0x000fe20003f64270 */
[----:B------:R-:W1:Y:S01]  /*3b40*/  MUFU.TANH R55, R55 ;  /* 0x0000003700377308 */ /* 0x000e620000002400 */
[----:B------:R-:W-:Y:S02]  /*3b50*/  FMNMX.FTZ R20, R25, R20, !PT ;  /* 0x0000001419147209 */ /* 0x000fe40007810000 */
[----:B----4-:R-:W-:Y:S02]  /*3b60*/  FSEL R27, R50, -INF , P2 ;  /* 0xff800000321b7808 */ /* 0x010fe40001000000 */
[----:B------:R-:W-:Y:S01]  /*3b70*/  FMNMX.FTZ R20, R31, R20, !PT ;  /* 0x000000141f147209 */ /* 0x000fe20007810000 */
[----:B------:R-:W2:Y:S01]  /*3b80*/  @P6 LDC R50, c[0x0][0x450] ;  /* 0x00011400ff326b82 */ /* 0x000ea20000000800 */
[----:B------:R-:W-:Y:S01]  /*3b90*/  FSEL R29, R61, -INF , P4 ;  /* 0xff8000003d1d7808 */ /* 0x000fe20002000000 */
[----:B------:R-:W4:Y:S01]  /*3ba0*/  MUFU.TANH R58, R58 ;  /* 0x0000003a003a7308 */ /* 0x000f220000002400 */
[----:B------:R-:W-:-:S02]  /*3bb0*/  FMNMX.FTZ R20, R33, R20, !PT ;  /* 0x0000001421147209 */ /* 0x000fc40007810000 */
[----:B------:R-:W-:Y:S02]  /*3bc0*/  ISETP.GT.AND P1, PT, R76, 0x39, PT ;  /* 0x000000394c00780c */ /* 0x000fe40003f24270 */
[----:B------:R-:W-:Y:S02]  /*3bd0*/  FMNMX.FTZ R20, R27, R20, !PT ;  /* 0x000000141b147209 */ /* 0x000fe40007810000 */
        /* <DEDUP_REMOVED lines=8> */
[----:B----4-:R-:W-:Y:S02]  /*3c60*/  FSEL R179, R58, -INF , P2 ;  /* 0xff8000003ab37808 */ /* 0x010fe40001000000 */
[----:B------:R-:W-:Y:S02]  /*3c70*/  FMNMX.FTZ R20, R167, R20, !PT ;  /* 0x00000014a7147209 */ /* 0x000fe40007810000 */
[----:B------:R-:W-:Y:S01]  /*3c80*/  ISETP.GT.AND P2, PT, R76, 0x48, PT ;  /* 0x000000484c00780c */ /* 0x000fe20003f44270 */
[----:B------:R-:W4:Y:S01]  /*3c90*/  MUFU.TANH R63, R63 ;  /* 0x0000003f003f7308 */ /* 0x000f220000002400 */
[----:B0-----:R-:W-:-:S02]  /*3ca0*/  FSEL R181, R59, -INF , P1 ;  /* 0xff8000003bb57808 */ /* 0x001fc40000800000 */
[----:B------:R-:W-:Y:S02]  /*3cb0*/  FMNMX.FTZ R46, R179, R20, !PT ;  /* 0x00000014b32e7209 */ /* 0x000fe40007810000 */
[----:B------:R-:W-:Y:S02]  /*3cc0*/  ISETP.GT.AND P1, PT, R76, 0x49, PT ;  /* 0x000000494c00780c */ /* 0x000fe40003f24270 */
[----:B------:R-:W-:Y:S01]  /*3cd0*/  FMNMX.FTZ R13, R181, R46, !PT ;  /* 0x0000002eb50d7209 */ /* 0x000fe20007810000 */
[----:B------:R-:W0:Y:S01]  /*3ce0*/  MUFU.TANH R66, R66 ;  /* 0x0000004200427308 */ /* 0x000e220000002400 */
[----:B-1----:R-:W-:Y:S02]  /*3cf0*/  FSEL R174, R62, -INF , P2 ;  /* 0xff8000003eae7808 */ /* 0x002fe40001000000 */
[----:B------:R-:W-:Y:S02]  /*3d00*/  ISETP.GT.AND P2, PT, R76, 0x50, PT ;  /* 0x000000504c00780c */ /* 0x000fe40003f44270 */
[----:B------:R-:W-:Y:S01]  /*3d10*/  FMNMX.FTZ R46, R174, R13, !PT ;  /* 0x0000000dae2e7209 */ /* 0x000fe20007810000 */
[----:B------:R-:W-:Y:S01]  /*3d20*/  IMAD.U32 R13, RZ, RZ, UR4 ;  /* 0x00000004ff0d7e24 */ /* 0x000fe2000f8e00ff */
[----:B---3--:R-:W-:Y:S01]  /*3d30*/  FMNMX.FTZ R20, R78, R53, !PT ;  /* 0x000000354e147209 */ /* 0x008fe20007810000 */
[----:B------:R-:W1:Y:S01]  /*3d40*/  MUFU.TANH R67, R67 ;  /* 0x0000004300437308 */ /* 0x000e620000002400 */
[----:B----4-:R-:W-:Y:S01]  /*3d50*/  FSEL R177, R63, -INF , P1 ;  /* 0xff8000003fb17808 */ /* 0x010fe20000800000 */
[----:B------:R-:W-:Y:S01]  /*3d60*/  UIMAD UR4, UR36, 0xc00, UR7 ;  /* 0x00000c00240478a4 */ /* 0x000fe2000f8e0207 */
[----:B------:R-:W-:-:S02]  /*3d70*/  ISETP.GT.AND P1, PT, R76, 0x51, PT ;  /* 0x000000514c00780c */ /* 0x000fc40003f24270 */
[----:B------:R-:W-:Y:S01]  /*3d80*/  FMNMX.FTZ R53, R177, R46, !PT ;  /* 0x0000002eb1357209 */ /* 0x000fe20007810000 */
[----:B------:R-:W-:Y:S02]  /*3d90*/  UIADD3 UR6, UR4, 0x80, URZ ;  /* 0x0000008004067890 */ /* 0x000fe4000fffe03f */
[----:B------:R-:W3:Y:S01]  /*3da0*/  MUFU.TANH R70, R70 ;  /* 0x0000004600467308 */ /* 0x000ee20000002400 */
[----:B0-----:R-:W-:Y:S01]  /*3db0*/  FSEL R180, R66, -INF , P2 ;  /* 0xff80000042b47808 */ /* 0x001fe20001000000 */
[----:B------:R-:W-:Y:S01]  /*3dc0*/  UMOV UR10, UR4 ;  /* 0x00000004000a7c82 */ /* 0x000fe20008000000 */
[----:B------:R-:W-:Y:S02]  /*3dd0*/  ISETP.GT.AND P2, PT, R76, 0x58, PT ;  /* 0x000000584c00780c */ /* 0x000fe40003f44270 */
[----:B------:R-:W-:Y:S01]  /*3de0*/  FMNMX.FTZ R46, R180, R53, !PT ;  /* 0x00000035b42e7209 */ /* 0x000fe20007810000 */
[----:B------:R-:W-:Y:S01]  /*3df0*/  UMOV UR14, UR6 ;  /* 0x00000006000e7c82 */ /* 0x000fe20008000000 */
[----:B------:R-:W-:Y:S01]  /*3e00*/  UIADD3 UR6, UR4, 0x100, URZ ;  /* 0x0000010004067890 */ /* 0x000fe2000fffe03f */
[----:B------:R-:W0:Y:S01]  /*3e10*/  MUFU.TANH R71, R71 ;  /* 0x0000004700477308 */ /* 0x000e220000002400 */
[----:B-1----:R-:W-:-:S02]  /*3e20*/  FSEL R175, R67, -INF , P1 ;  /* 0xff80000043af7808 */ /* 0x002fc40000800000 */
[----:B------:R-:W-:Y:S02]  /*3e30*/  ISETP.GT.AND P1, PT, R76, 0x59, PT ;  /* 0x000000594c00780c */ /* 0x000fe40003f24270 */
[----:B------:R-:W-:Y:S01]  /*3e40*/  FMNMX.FTZ R53, R175, R46, !PT ;  /* 0x0000002eaf357209 */ /* 0x000fe20007810000 */
[----:B------:R-:W-:Y:S01]  /*3e50*/  FMUL.FTZ R46, R20, R13 ;  /* 0x0000000d142e7220 */ /* 0x000fe20000410000 */
[----:B---3--:R-:W-:Y:S02]  /*3e60*/  FSEL R178, R70, -INF , P2 ;  /* 0xff80000046b27808 */ /* 0x008fe40001000000 */
[----:B------:R-:W-:Y:S02]  /*3e70*/  FSETP.NEU.FTZ.AND P2, PT, R20, -INF , PT ;  /* 0xff8000001400780b */ /* 0x000fe40003f5d000 */
[----:B------:R-:W-:Y:S02]  /*3e80*/  FMNMX.FTZ R53, R178, R53, !PT ;  /* 0x00000035b2357209 */ /* 0x000fe40007810000 */
[----:B------:R-:W-:-:S02]  /*3e90*/  FSEL R173, R46, RZ, P2 ;  /* 0x000000ff2ead7208 */ /* 0x000fc40001000000 */
[----:B0-----:R-:W-:-:S03]  /*3ea0*/  FSEL R182, R71, -INF , P1 ;  /* 0xff80000047b67808 */ /* 0x001fc60000800000 */
[--C-:B------:R-:W-:Y:S01]  /*3eb0*/  FFMA.FTZ R46, R24, R13, -R173.reuse ;  /* 0x0000000d182e7223 */ /* 0x100fe200000108ad */
[----:B------:R-:W-:Y:S01]  /*3ec0*/  FMNMX.FTZ R53, R182, R53, !PT ;  /* 0x00000035b6357209 */ /* 0x000fe20007810000 */
[-CC-:B------:R-:W-:Y:S01]  /*3ed0*/  FFMA.FTZ R21, R21, R13.reuse, -R173.reuse ;  /* 0x0000000d15157223 */ /* 0x180fe200000108ad */
[-CC-:B------:R-:W-:Y:S01]  /*3ee0*/  FFMA.FTZ R26, R26, R13.reuse, -R173.reuse ;  /* 0x0000000d1a1a7223 */ /* 0x180fe200000108ad */
[-CC-:B------:R-:W-:Y:S01]  /*3ef0*/  FFMA.FTZ R28, R28, R13.reuse, -R173.reuse ;  /* 0x0000000d1c1c7223 */ /* 0x180fe200000108ad */
[-CC-:B------:R-:W-:Y:S01]  /*3f00*/  FFMA.FTZ R30, R30, R13.reuse, -R173.reuse ;  /* 0x0000000d1e1e7223 */ /* 0x180fe200000108ad */
[----:B------:R-:W0:Y:S01]  /*3f10*/  SHFL.BFLY PT, R24, R53, 0x2, 0x1f ;  /* 0x0c401f0035187f89 */ /* 0x000e2200000e0000 */
        /* <DEDUP_REMOVED lines=19> */
[----:B------:R-:W-:Y:S01]  /*4050*/  FFMA.FTZ R172, R172, R13, -R173 ;  /* 0x0000000dacac7223 */ /* 0x000fe200000108ad */
[----:B0-----:R-:W-:-:S04]  /*4060*/  FMNMX.FTZ R24, R53, R24, !PT ;  /* 0x0000001835187209 */ /* 0x001fc80007810000 */
[----:B------:R-:W0:Y:S01]  /*4070*/  MUFU.EX2 R57, R28 ;  /* 0x0000001c00397308 */ /* 0x000e220000000800 */
[----:B-1----:R-:W-:Y:S01]  /*4080*/  F2FP.F16.F32.PACK_AB R152, R55, R46 ;  /* 0x0000002e3798723e */ /* 0x002fe200000000ff */
[----:B------:R-:W1:Y:S06]  /*4090*/  SHFL.BFLY PT, R169, R24, 0x1, 0x1f ;  /* 0x0c201f0018a97f89 */ /* 0x000e6c00000e0000 */
[----:B------:R-:W-:Y:S08]  /*40a0*/  MUFU.EX2 R30, R30 ;  /* 0x0000001e001e7308 */ /* 0x000ff00000000800 */
[----:B------:R-:W3:Y:S01]  /*40b0*/  MUFU.EX2 R53, R32 ;  /* 0x0000002000357308 */ /* 0x000ee20000000800 */
[----:B0-----:R-:W-:-:S07]  /*40c0*/  F2FP.F16.F32.PACK_AB R154, R57, R26 ;  /* 0x0000001a399a723e */ /* 0x001fce00000000ff */
[----:B------:R-:W-:Y:S01]  /*40d0*/  MUFU.EX2 R34, R34 ;  /* 0x0000002200227308 */ /* 0x000fe20000000800 */
[----:B-1----:R-:W-:-:S04]  /*40e0*/  FMNMX.FTZ R169, R24, R169, !PT ;  /* 0x000000a918a97209 */ /* 0x002fc80007810000 */
[C---:B------:R-:W-:Y:S01]  /*40f0*/  FSETP.NEU.FTZ.AND P1, PT, R169.reuse, -INF , PT ;  /* 0xff800000a900780b */ /* 0x040fe20003f3d000 */
[-C--:B------:R-:W-:Y:S02]  /*4100*/  FMUL.FTZ R176, R169, R13.reuse ;  /* 0x0000000da9b07220 */ /* 0x080fe40000410000 */
[----:B------:R-:W-:Y:S01]  /*4110*/  MUFU.EX2 R63, R48 ;  /* 0x00000030003f7308 */ /* 0x000fe20000000800 */
[----:B---3--:R-:W-:Y:S02]  /*4120*/  F2FP.F16.F32.PACK_AB R156, R53, R30 ;  /* 0x0000001e359c723e */ /* 0x008fe400000000ff */
[----:B------:R-:W-:Y:S02]  /*4130*/  FSEL R176, R176, RZ, P1 ;  /* 0x000000ffb0b07208 */ /* 0x000fe40000800000 */
[----:B------:R-:W-:Y:S02]  /*4140*/  LOP3.LUT P1, RZ, R81, 0x7f, RZ, 0xc0, !PT ;  /* 0x0000007f51ff7812 */ /* 0x000fe4000782c0ff */
[----:B------:R-:W-:Y:S01]  /*4150*/  SHF.R.U32.HI R81, RZ, 0x7, R81 ;  /* 0x00000007ff517819 */ /* 0x000fe20000011651 */
[-CC-:B------:R-:W-:Y:S01]  /*4160*/  FFMA.FTZ R37, R37, R13.reuse, -R176.reuse ;  /* 0x0000000d25257223 */ /* 0x180fe200000108b0 */
[-CC-:B------:R-:W-:Y:S01]  /*4170*/  FFMA.FTZ R43, R43, R13.reuse, -R176.reuse ;  /* 0x0000000d2b2b7223 */ /* 0x180fe200000108b0 */
[-CC-:B------:R-:W-:Y:S01]  /*4180*/  FFMA.FTZ R39, R39, R13.reuse, -R176.reuse ;  /* 0x0000000d27277223 */ /* 0x180fe200000108b0 */
[-CC-:B------:R-:W-:Y:S01]  /*4190*/  FFMA.FTZ R41, R41, R13.reuse, -R176.reuse ;  /* 0x0000000d29297223 */ /* 0x180fe200000108b0 */
[----:B------:R0:W-:Y:S01]  /*41a0*/  MUFU.EX2 R24, R37 ;  /* 0x0000002500187308 */ /* 0x0001e20000000800 */
[-CC-:B------:R-:W-:Y:S01]  /*41b0*/  FFMA.FTZ R45, R45, R13.reuse, -R176.reuse ;  /* 0x0000000d2d2d7223 */ /* 0x180fe200000108b0 */
[----:B------:R-:W-:Y:S01]  /*41c0*/  IADD3 R170, -R81, 0xb, RZ ;  /* 0x0000000b51aa7810 */ /* 0x000fe20007ffe1ff */
[-CC-:B------:R-:W-:Y:S01]  /*41d0*/  FFMA.FTZ R51, R51, R13.reuse, -R176.reuse ;  /* 0x0000000d33337223 */ /* 0x180fe200000108b0 */
[-CC-:B------:R-:W-:Y:S01]  /*41e0*/  FFMA.FTZ R47, R47, R13.reuse, -R176.reuse ;  /* 0x0000000d2f2f7223 */ /* 0x180fe200000108b0 */
[----:B------:R-:W-:Y:S01]  /*41f0*/  FFMA.FTZ R49, R49, R13, -R176 ;  /* 0x0000000d31317223 */ /* 0x000fe200000108b0 */
[----:B------:R-:W-:-:S02]  /*4200*/  @!P1 VIADD R21, R0, 0x32440 ;  /* 0x0003244000159836 */ /* 0x000fc40000000000 */
[-CC-:B------:R-:W-:Y:S01]  /*4210*/  FFMA.FTZ R35, R35, R13.reuse, -R176.reuse ;  /* 0x0000000d23237223 */ /* 0x180fe200000108b0 */
[----:B------:R-:W1:Y:S01]  /*4220*/  MUFU.EX2 R43, R43 ;  /* 0x0000002b002b7308 */ /* 0x000e620000000800 */
[----:B0-----:R-:W0:Y:S01]  /*4230*/  @P6 LDC R37, c[0x0][0x44c] ;  /* 0x00011300ff256b82 */ /* 0x001e220000000800 */
[----:B------:R-:W-:Y:S01]  /*4240*/  FFMA.FTZ R25, R25, R13, -R176 ;  /* 0x0000000d19197223 */ /* 0x000fe200000108b0 */
[----:B------:R-:W-:-:S06]  /*4250*/  @!P1 PRMT R21, RZ, 0x654, R21 ;  /* 0x00000654ff159816 */ /* 0x000fcc0000000015 */
[----:B------:R3:W-:Y:S06]  /*4260*/  BAR.ARV R170, 0x100 ;  /* 0x000400aa0000751d */ /* 0x0007ec0000002000 */
[----:B------:R-:W4:Y:S01]  /*4270*/  MUFU.EX2 R39, R39 ;  /* 0x0000002700277308 */ /* 0x000f220000000800 */
[----:B------:R5:W-:Y:S01]  /*4280*/  @!P1 SYNCS.ARRIVE.TRANS64.RED.A1T0 RZ, [R21+URZ], RZ ;  /* 0x000000ff15ff99a7 */ /* 0x000be2000810043f */
[----:B------:R2:W-:Y:S01]  /*4290*/  BAR.SYNC.DEFER_BLOCKING R12, 0x100 ;  /* 0x0004000c0000751d */ /* 0x0005e20000010000 */
[-CC-:B------:R-:W-:Y:S01]  /*42a0*/  FFMA.FTZ R31, R31, R13.reuse, -R176.reuse ;  /* 0x0000000d1f1f7223 */ /* 0x180fe200000108b0 */
[-CC-:B------:R-:W-:Y:S01]  /*42b0*/  FFMA.FTZ R33, R33, R13.reuse, -R176.reuse ;  /* 0x0000000d21217223 */ /* 0x180fe200000108b0 */
[-CC-:B------:R-:W-:Y:S01]  /*42c0*/  FFMA.FTZ R27, R27, R13.reuse, -R176.reuse ;  /* 0x0000000d1b1b7223 */ /* 0x180fe200000108b0 */
[----:B------:R-:W-:Y:S01]  /*42d0*/  FFMA.FTZ R29, R29, R13, -R176 ;  /* 0x0000000d1d1d7223 */ /* 0x000fe200000108b0 */
[----:B-1----:R-:W-:Y:S01]  /*42e0*/  F2FP.F16.F32.PACK_AB R153, R24, R43 ;  /* 0x0000002b1899723e */ /* 0x002fe200000000ff */
[----:B------:R0:W1:Y:S01]  /*42f0*/  MUFU.EX2 R28, R41 ;  /* 0x00000029001c7308 */ /* 0x0000620000000800 */
[-CC-:B-----5:R-:W-:Y:S01]  /*4300*/  FFMA.FTZ R21, R72, R13.reuse, -R173.reuse ;  /* 0x0000000d48157223 */ /* 0x1a0fe200000108ad */
[----:B------:R-:W-:Y:S01]  /*4310*/  FFMA.FTZ R173, R42, R13, -R173 ;  /* 0x0000000d2aad7223 */ /* 0x000fe200000108ad */
[----:B------:R-:W-:Y:S01]  /*4320*/  FADD.FTZ R42, R43, R24 ;  /* 0x000000182b2a7221 */ /* 0x000fe20000010000 */
[----:B--2---:R-:W-:-:S02]  /*4330*/  IMAD.MOV.U32 R12, RZ, RZ, R200 ;  /* 0x000000ffff0c7224 */ /* 0x004fc400078e00c8 */
[-CC-:B------:R-:W-:Y:S01]  /*4340*/  FFMA.FTZ R180, R180, R13.reuse, -R176.reuse ;  /* 0x0000000db4b47223 */ /* 0x180fe200000108b0 */
[-CC-:B------:R-:W-:Y:S01]  /*4350*/  FFMA.FTZ R175, R175, R13.reuse, -R176.reuse ;  /* 0x0000000dafaf7223 */ /* 0x180fe200000108b0 */
[----:B------:R-:W-:Y:S01]  /*4360*/  FFMA.FTZ R178, R178, R13, -R176 ;  /* 0x0000000db2b27223 */ /* 0x000fe200000108b0 */
[----:B------:R-:W-:Y:S01]  /*4370*/  MUFU.EX2 R45, R45 ;  /* 0x0000002d002d7308 */ /* 0x000fe20000000800 */
[----:B0-----:R-:W-:-:S04]  /*4380*/  @P6 IMAD.HI.U32 R41, R200, R37, RZ ;  /* 0x00000025c8296227 */ /* 0x001fc800078e00ff */
[----:B------:R-:W-:Y:S01]  /*4390*/  FADD.FTZ R37, R46, R55 ;  /* 0x000000372e257221 */ /* 0x000fe20000010000 */
[----:B------:R-:W-:-:S03]  /*43a0*/  @!P1 VIADD R0, R0, 0x32460 ;  /* 0x0003246000009836 */ /* 0x000fc60000000000 */
[----:B------:R-:W-:Y:S01]  /*43b0*/  FADD.FTZ R48, R26, R37 ;  /* 0x000000251a307221 */ /* 0x000fe20000010000 */
[----:B----4-:R-:W-:Y:S01]  /*43c0*/  FADD.FTZ R37, R39, R42 ;  /* 0x0000002a27257221 */ /* 0x010fe20000010000 */
[----:B------:R-:W0:Y:S01]  /*43d0*/  MUFU.EX2 R32, R51 ;  /* 0x0000003300207308 */ /* 0x000e220000000800 */
[----:B------:R-:W-:Y:S01]  /*43e0*/  @P6 SHF.R.U32.HI R12, RZ, R50, R41 ;  /* 0x00000032ff0c6219 */ /* 0x000fe20000011629 */
[----:B------:R-:W-:Y:S01]  /*43f0*/  FADD.FTZ R41, R57, R48 ;  /* 0x0000003039297221 */ /* 0x000fe20000010000 */
[C---:B-1----:R-:W-:Y:S01]  /*4400*/  FADD.FTZ R42, R28.reuse, R37 ;  /* 0x000000251c2a7221 */ /* 0x042fe20000010000 */
[----:B------:R-:W-:Y:S02]  /*4410*/  F2FP.F16.F32.PACK_AB R155, R28, R39 ;  /* 0x000000271c9b723e */ /* 0x000fe400000000ff */
[----:B------:R-:W-:Y:S01]  /*4420*/  FADD.FTZ R46, R30, R41 ;  /* 0x000000291e2e7221 */ /* 0x000fe20000010000 */
[----:B------:R-:W-:Y:S01]  /*4430*/  IADD3 R12, R12, R204, -R203 ;  /* 0x000000cc0c0c7210 */ /* 0x000fe20007ffe8cb */
[----:B------:R-:W-:Y:S01]  /*4440*/  MUFU.EX2 R47, R47 ;  /* 0x0000002f002f7308 */ /* 0x000fe20000000800 */
[----:B------:R-:W-:Y:S01]  /*4450*/  @!P1 PRMT R0, RZ, 0x654, R0 ;  /* 0x00000654ff009816 */ /* 0x000fe20000000000 */
[----:B------:R-:W-:-:S02]  /*4460*/  FADD.FTZ R37, R53, R46 ;  /* 0x0000002e35257221 */ /* 0x000fc40000010000 */
[----:B------:R-:W-:-:S04]  /*4470*/  IMAD.HI R12, R12, 0x2aaaaaab, RZ ;  /* 0x2aaaaaab0c0c7827 */ /* 0x000fc800078e02ff */
[----:B------:R-:W-:Y:S01]  /*4480*/  FADD.FTZ R28, R34, R37 ;  /* 0x00000025221c7221 */ /* 0x000fe20000010000 */
[----:B------:R-:W1:Y:S01]  /*4490*/  MUFU.EX2 R59, R36 ;  /* 0x00000024003b7308 */ /* 0x000e620000000800 */
[----:B0-----:R-:W-:-:S07]  /*44a0*/  F2FP.F16.F32.PACK_AB R157, R32, R45 ;  /* 0x0000002d209d723e */ /* 0x001fce00000000ff */
[----:B------:R-:W0:Y:S08]  /*44b0*/  MUFU.EX2 R36, R49 ;  /* 0x0000003100247308 */ /* 0x000e300000000800 */
[----:B------:R-:W2:Y:S01]  /*44c0*/  MUFU.EX2 R38, R38 ;  /* 0x0000002600267308 */ /* 0x000ea20000000800 */
[C---:B-1----:R-:W-:Y:S01]  /*44d0*/  FADD.FTZ R37, R59.reuse, R28 ;  /* 0x0000001c3b257221 */ /* 0x042fe20000010000 */
[----:B------:R-:W-:-:S06]  /*44e0*/  F2FP.F16.F32.PACK_AB R158, R59, R34 ;  /* 0x000000223b9e723e */ /* 0x000fcc00000000ff */
[----:B------:R-:W1:Y:S01]  /*44f0*/  MUFU.EX2 R61, R40 ;  /* 0x00000028003d7308 */ /* 0x000e620000000800 */
[----:B0-----:R-:W-:-:S07]  /*4500*/  F2FP.F16.F32.PACK_AB R159, R36, R47 ;  /* 0x0000002f249f723e */ /* 0x001fce00000000ff */
[----:B------:R-:W-:Y:S01]  /*4510*/  MUFU.EX2 R35, R35 ;  /* 0x0000002300237308 */ /* 0x000fe20000000800 */
[----:B--2---:R-:W-:-:S07]  /*4520*/  FADD.FTZ R28, R38, R37 ;  /* 0x00000025261c7221 */ /* 0x004fce0000010000 */
[----:B------:R0:W2:Y:S01]  /*4530*/  MUFU.EX2 R40, R25 ;  /* 0x0000001900287308 */ /* 0x0000a20000000800 */
[----:B-1----:R-:W-:-:S07]  /*4540*/  F2FP.F16.F32.PACK_AB R160, R61, R38 ;  /* 0x000000263da0723e */ /* 0x002fce00000000ff */
[----:B------:R-:W1:Y:S01]  /*4550*/  MUFU.EX2 R44, R44 ;  /* 0x0000002c002c7308 */ /* 0x000e620000000800 */
[----:B0-----:R-:W-:-:S04]  /*4560*/  FADD.FTZ R25, R45, R42 ;  /* 0x0000002a2d197221 */ /* 0x001fc80000010000 */
[----:B------:R-:W-:-:S03]  /*4570*/  FADD.FTZ R26, R32, R25 ;  /* 0x00000019201a7221 */ /* 0x000fc60000010000 */
[----:B------:R-:W0:Y:S01]  /*4580*/  MUFU.EX2 R31, R31 ;  /* 0x0000001f001f7308 */ /* 0x000e220000000800 */
[----:B------:R-:W-:Y:S01]  /*4590*/  FADD.FTZ R25, R47, R26 ;  /* 0x0000001a2f197221 */ /* 0x000fe20000010000 */
[----:B--2---:R-:W-:-:S03]  /*45a0*/  F2FP.F16.F32.PACK_AB R161, R40, R35 ;  /* 0x0000002328a1723e */ /* 0x004fc600000000ff */
[----:B------:R-:W-:-:S03]  /*45b0*/  FADD.FTZ R26, R36, R25 ;  /* 0x00000019241a7221 */ /* 0x000fc60000010000 */
[----:B------:R2:W4:Y:S01]  /*45c0*/  MUFU.EX2 R24, R33 ;  /* 0x0000002100187308 */ /* 0x0005220000000800 */
[----:B------:R-:W-:Y:S01]  /*45d0*/  FADD.FTZ R25, R35, R26 ;  /* 0x0000001a23197221 */ /* 0x000fe20000010000 */
[----:B-1----:R-:W-:-:S06]  /*45e0*/  F2FP.F16.F32.PACK_AB R162, R63, R44 ;  /* 0x0000002c3fa2723e */ /* 0x002fcc00000000ff */
[----:B------:R-:W1:Y:S01]  /*45f0*/  MUFU.EX2 R52, R52 ;  /* 0x0000003400347308 */ /* 0x000e620000000800 */
[----:B--2---:R-:W-:Y:S01]  /*4600*/  FADD.FTZ R33, R61, R28 ;  /* 0x0000001c3d217221 */ /* 0x004fe20000010000 */
[----:B------:R-:W-:-:S03]  /*4610*/  FADD.FTZ R28, R40, R25 ;  /* 0x00000019281c7221 */ /* 0x000fc60000010000 */
[----:B------:R-:W-:Y:S01]  /*4620*/  FADD.FTZ R30, R44, R33 ;  /* 0x000000212c1e7221 */ /* 0x000fe20000010000 */
[----:B0-----:R-:W-:Y:S02]  /*4630*/  FADD.FTZ R25, R31, R28 ;  /* 0x0000001c1f197221 */ /* 0x001fe40000010000 */
[----:B------:R-:W0:Y:S01]  /*4640*/  MUFU.EX2 R27, R27 ;  /* 0x0000001b001b7308 */ /* 0x000e220000000800 */
[----:B------:R-:W-:Y:S01]  /*4650*/  FADD.FTZ R33, R63, R30 ;  /* 0x0000001e3f217221 */ /* 0x000fe20000010000 */
[C---:B----4-:R-:W-:Y:S01]  /*4660*/  FADD.FTZ R28, R24.reuse, R25 ;  /* 0x00000019181c7221 */ /* 0x050fe20000010000 */
[----:B------:R-:W-:-:S05]  /*4670*/  F2FP.F16.F32.PACK_AB R163, R24, R31 ;  /* 0x0000001f18a3723e */ /* 0x000fca00000000ff */
[----:B------:R-:W2:Y:S01]  /*4680*/  MUFU.EX2 R65, R56 ;  /* 0x0000003800417308 */ /* 0x000ea20000000800 */
[----:B-1----:R-:W-:-:S07]  /*4690*/  FADD.FTZ R190, R52, R33 ;  /* 0x0000002134be7221 */ /* 0x002fce0000010000 */
[----:B------:R-:W1:Y:S01]  /*46a0*/  MUFU.EX2 R26, R29 ;  /* 0x0000001d001a7308 */ /* 0x000e620000000800 */
[----:B0-----:R-:W-:-:S07]  /*46b0*/  FADD.FTZ R187, R27, R28 ;  /* 0x0000001c1bbb7221 */ /* 0x001fce0000010000 */
[----:B------:R-:W0:Y:S01]  /*46c0*/  MUFU.EX2 R188, R188 ;  /* 0x000000bc00bc7308 */ /* 0x000e220000000800 */
[C---:B--2---:R-:W-:Y:S01]  /*46d0*/  FADD.FTZ R190, R65.reuse, R190 ;  /* 0x000000be41be7221 */ /* 0x044fe20000010000 */
[----:B------:R-:W-:-:S06]  /*46e0*/  F2FP.F16.F32.PACK_AB R164, R65, R52 ;  /* 0x0000003441a4723e */ /* 0x000fcc00000000ff */
[----:B------:R-:W2:Y:S01]  /*46f0*/  MUFU.EX2 R189, R189 ;  /* 0x000000bd00bd7308 */ /* 0x000ea20000000800 */
[C---:B-1----:R-:W-:Y:S01]  /*4700*/  FADD.FTZ R187, R26.reuse, R187 ;  /* 0x000000bb1abb7221 */ /* 0x042fe20000010000 */
[----:B------:R-:W-:Y:S02]  /*4710*/  F2FP.F16.F32.PACK_AB R165, R26, R27 ;  /* 0x0000001b1aa5723e */ /* 0x000fe400000000ff */
[----:B------:R-:W-:-:S04]  /*4720*/  WARPGROUP.ARRIVE ;  /* 0x00000000000079c5 */ /* 0x000fc80000000000 */
[----:B------:R-:W-:Y:S01]  /*4730*/  MUFU.EX2 R184, R184 ;  /* 0x000000b800b87308 */ /* 0x000fe20000000800 */
[----:B0-----:R-:W-:Y:S01]  /*4740*/  FADD.FTZ R190, R188, R190 ;  /* 0x000000bebcbe7221 */ /* 0x001fe20000010000 */
[----:B------:R-:W-:Y:S01]  /*4750*/  HGMMA.64x256x16.F32 R24, R152, gdesc[UR8].tnspB, RZ, !UPT, gsb0 ;  /* 0x43e0000898187df0 */ /* 0x000fe2000c0008ff */
[----:B------:R-:W-:Y:S01]  /*4760*/  UMOV UR10, UR6 ;  /* 0x00000006000a7c82 */ /* 0x000fe20008000000 */
[----:B------:R-:W-:Y:S01]  /*4770*/  UMOV UR11, 0x40000040 ;  /* 0x40000040000b7882 */ /* 0x000fe20000000000 */
[----:B------:R-:W-:-:S03]  /*4780*/  UIADD3 UR6, UR4, 0x180, URZ ;  /* 0x0000018004067890 */ /* 0x000fc6000fffe03f */
[----:B------:R-:W-:Y:S01]  /*4790*/  MUFU.EX2 R186, R186 ;  /* 0x000000ba00ba7308 */ /* 0x000fe20000000800 */
[----:B--2---:R-:W-:-:S07]  /*47a0*/  FADD.FTZ R190, R189, R190 ;  /* 0x000000bebdbe7221 */ /* 0x004fce0000010000 */
[----:B------:R-:W-:Y:S08]  /*47b0*/  MUFU.EX2 R21, R21 ;  /* 0x0000001500157308 */ /* 0x000ff00000000800 */
[----:B------:R-:W-:Y:S08]  /*47c0*/  MUFU.EX2 R173, R173 ;  /* 0x000000ad00ad7308 */ /* 0x000ff00000000800 */
[----:B------:R-:W-:Y:S08]  /*47d0*/  MUFU.EX2 R175, R175 ;  /* 0x000000af00af7308 */ /* 0x000ff00000000800 */
[----:B------:R-:W-:Y:S01]  /*47e0*/  MUFU.EX2 R178, R178 ;  /* 0x000000b200b27308 */ /* 0x000fe20000000800 */
[----:B------:R-:W-:-:S02]  /*47f0*/  WARPGROUP.DEPBAR.LE gsb0, 0x0 ;  /* 0x00008000000079c5 */ /* 0x000fc40000010000 */
[----:B------:R-:W-:Y:S01]  /*4800*/  WARPGROUP.ARRIVE ;  /* 0x00000000000079c5 */ /* 0x000fe20000000000 */
[-CC-:B------:R-:W-:Y:S01]  /*4810*/  FFMA.FTZ R152, R166, R13.reuse, -R176.reuse ;  /* 0x0000000da6987223 */ /* 0x180fe200000108b0 */
[-CC-:B------:R-:W-:Y:S01]  /*4820*/  FFMA.FTZ R153, R167, R13.reuse, -R176.reuse ;  /* 0x0000000da7997223 */ /* 0x180fe200000108b0 */
[----:B------:R-:W-:Y:S01]  /*4830*/  F2FP.F16.F32.PACK_AB R166, R189, R188 ;  /* 0x000000bcbda6723e */ /* 0x000fe200000000ff */
[----:B------:R-:W-:Y:S01]  /*4840*/  FFMA.FTZ R155, R179, R13, -R176 ;  /* 0x0000000db39b7223 */ /* 0x000fe200000108b0 */
[----:B------:R-:W-:Y:S01]  /*4850*/  MUFU.EX2 R154, R185 ;  /* 0x000000b9009a7308 */ /* 0x000fe20000000800 */
[----:B------:R-:W-:Y:S07]  /*4860*/  HGMMA.64x256x16.F32 R24, R156, gdesc[UR12].tnspB, R24, gsb0 ;  /* 0x43e0000c9c187df0 */ /* 0x000fee0008000818 */
[----:B------:R-:W0:Y:S08]  /*4870*/  MUFU.EX2 R152, R152 ;  /* 0x0000009800987308 */ /* 0x000e300000000800 */
[----:B------:R-:W1:Y:S08]  /*4880*/  MUFU.EX2 R153, R153 ;  /* 0x0000009900997308 */ /* 0x000e700000000800 */
[----:B------:R-:W-:Y:S01]  /*4890*/  MUFU.EX2 R155, R155 ;  /* 0x0000009b009b7308 */ /* 0x000fe20000000800 */
[----:B0-----:R-:W-:Y:S01]  /*48a0*/  FADD.FTZ R187, R152, R187 ;  /* 0x000000bb98bb7221 */ /* 0x001fe20000010000 */
[----:B-1----:R-:W-:-:S03]  /*48b0*/  F2FP.F16.F32.PACK_AB R167, R153, R152 ;  /* 0x0000009899a7723e */ /* 0x002fc600000000ff */
[----:B------:R-:W-:-:S03]  /*48c0*/  FADD.FTZ R187, R153, R187 ;  /* 0x000000bb99bb7221 */ /* 0x000fc60000010000 */
[----:B------:R-:W0:Y:S01]  /*48d0*/  MUFU.EX2 R152, R183 ;  /* 0x000000b700987308 */ /* 0x000e220000000800 */
[----:B------:R-:W-:Y:S02]  /*48e0*/  WARPGROUP.DEPBAR.LE gsb0, 0x0 ;  /* 0x00008000000079c5 */ /* 0x000fe40000010000 */
[----:B------:R-:W-:Y:S01]  /*48f0*/  WARPGROUP.ARRIVE ;  /* 0x00000000000079c5 */ /* 0x000fe20000000000 */
[-CC-:B------:R-:W-:Y:S01]  /*4900*/  FFMA.FTZ R157, R181, R13.reuse, -R176.reuse ;  /* 0x0000000db59d7223 */ /* 0x180fe200000108b0 */
[-CC-:B------:R-:W-:Y:S01]  /*4910*/  FFMA.FTZ R156, R174, R13.reuse, -R176.reuse ;  /* 0x0000000dae9c7223 */ /* 0x180fe200000108b0 */
[-C--:B------:R-:W-:Y:S01]  /*4920*/  FFMA.FTZ R158, R177, R13.reuse, -R176 ;  /* 0x0000000db19e7223 */ /* 0x080fe200000108b0 */
[----:B0-----:R-:W-:Y:S01]  /*4930*/  FADD.FTZ R159, R152, R190 ;  /* 0x000000be989f7221 */ /* 0x001fe20000010000 */
[C---:B------:R-:W-:Y:S01]  /*4940*/  F2FP.F16.F32.PACK_AB R152, R184.reuse, R152 ;  /* 0x00000098b898723e */ /* 0x040fe200000000ff */
[----:B------:R-:W-:Y:S01]  /*4950*/  HGMMA.64x256x16.F32 R24, R160, gdesc[UR8].tnspB, R24, gsb0 ;  /* 0x43e00008a0187df0 */ /* 0x000fe20008000818 */
[----:B------:R-:W-:Y:S01]  /*4960*/  UMOV UR10, UR6 ;  /* 0x00000006000a7c82 */ /* 0x000fe20008000000 */
[----:B------:R-:W-:Y:S01]  /*4970*/  UMOV UR11, 0x40000040 ;  /* 0x40000040000b7882 */ /* 0x000fe20000000000 */
[----:B------:R-:W0:Y:S01]  /*4980*/  MUFU.EX2 R157, R157 ;  /* 0x0000009d009d7308 */ /* 0x000e220000000800 */
[----:B------:R-:W-:Y:S01]  /*4990*/  FADD.FTZ R159, R184, R159 ;  /* 0x0000009fb89f7221 */ /* 0x000fe20000010000 */
[----:B------:R-:W-:Y:S01]  /*49a0*/  UIADD3 UR6, UR4, 0x200, URZ ;  /* 0x0000020004067890 */ /* 0x000fe2000fffe03f */
[----:B------:R-:W-:Y:S01]  /*49b0*/  FFMA.FTZ R176, R182, R13, -R176 ;  /* 0x0000000db6b07223 */ /* 0x000fe200000108b0 */
[----:B------:R-:W-:Y:S01]  /*49c0*/  UIADD3 UR4, UR4, 0x280, URZ ;  /* 0x0000028004047890 */ /* 0x000fe2000fffe03f */
[----:B------:R-:W-:Y:S01]  /*49d0*/  FADD.FTZ R159, R154, R159 ;  /* 0x0000009f9a9f7221 */ /* 0x000fe20000010000 */
[----:B------:R-:W-:-:S02]  /*49e0*/  F2FP.F16.F32.PACK_AB R154, R186, R154 ;  /* 0x0000009aba9a723e */ /* 0x000fc400000000ff */
[----:B------:R-:W-:Y:S01]  /*49f0*/  MUFU.EX2 R156, R156 ;  /* 0x0000009c009c7308 */ /* 0x000fe20000000800 */
[----:B------:R-:W-:-:S07]  /*4a00*/  FADD.FTZ R159, R186, R159 ;  /* 0x0000009fba9f7221 */ /* 0x000fce0000010000 */
[----:B------:R-:W1:Y:S01]  /*4a10*/  MUFU.EX2 R158, R158 ;  /* 0x0000009e009e7308 */ /* 0x000e620000000800 */
[----:B0-----:R-:W-:-:S07]  /*4a20*/  F2FP.F16.F32.PACK_AB R153, R157, R155 ;  /* 0x0000009b9d99723e */ /* 0x001fce00000000ff */
[----:B------:R-:W-:Y:S01]  /*4a30*/  MUFU.EX2 R176, R176 ;  /* 0x000000b000b07308 */ /* 0x000fe20000000800 */
[----:B------:R-:W-:Y:S02]  /*4a40*/  WARPGROUP.DEPBAR.LE gsb0, 0x0 ;  /* 0x00008000000079c5 */ /* 0x000fe40000010000 */
[----:B------:R-:W-:Y:S01]  /*4a50*/  WARPGROUP.ARRIVE ;  /* 0x00000000000079c5 */ /* 0x000fe20000000000 */
[----:B------:R-:W-:Y:S01]  /*4a60*/  FADD.FTZ R160, R155, R187 ;  /* 0x000000bb9ba07221 */ /* 0x000fe20000010000 */
[----:B-1----:R-:W-:-:S03]  /*4a70*/  F2FP.F16.F32.PACK_AB R155, R158, R156 ;  /* 0x0000009c9e9b723e */ /* 0x002fc600000000ff */
[----:B------:R-:W-:Y:S01]  /*4a80*/  FADD.FTZ R160, R157, R160 ;  /* 0x000000a09da07221 */ /* 0x000fe20000010000 */
[----:B------:R-:W-:Y:S01]  /*4a90*/  HGMMA.64x256x16.F32 R24, R164, gdesc[UR8].tnspB, R24, gsb0 ;  /* 0x43e00008a4187df0 */ /* 0x000fe20008000818 */
[----:B------:R-:W-:Y:S01]  /*4aa0*/  UMOV UR10, UR6 ;  /* 0x00000006000a7c82 */ /* 0x000fe20008000000 */
[----:B------:R-:W-:Y:S01]  /*4ab0*/  UMOV UR11, 0x40000040 ;  /* 0x40000040000b7882 */ /* 0x000fe20000000000 */
[----:B------:R-:W-:-:S04]  /*4ac0*/  FADD.FTZ R160, R156, R160 ;  /* 0x000000a09ca07221 */ /* 0x000fc80000010000 */
[----:B------:R-:W-:Y:S01]  /*4ad0*/  FADD.FTZ R156, R158, R160 ;  /* 0x000000a09e9c7221 */ /* 0x000fe20000010000 */
[----:B------:R-:W-:Y:S02]  /*4ae0*/  WARPGROUP.DEPBAR.LE gsb0, 0x0 ;  /* 0x00008000000079c5 */ /* 0x000fe40000010000 */
[----:B------:R-:W-:-:S15]  /*4af0*/  WARPGROUP.ARRIVE ;  /* 0x00000000000079c5 */ /* 0x000fde0000000000 */
[----:B------:R-:W-:-:S03]  /*4b00*/  NOP ;  /* 0x0000000000007918 */ /* 0x000fc60000000000 */
[----:B------:R-:W-:Y:S01]  /*4b10*/  HGMMA.64x256x16.F32 R24, R152, gdesc[UR8].tnspB, R24, gsb0 ;  /* 0x43e0000898187df0 */ /* 0x000fe20008000818 */
[----:B------:R-:W-:Y:S01]  /*4b20*/  UMOV UR10, UR4 ;  /* 0x00000004000a7c82 */ /* 0x000fe20008000000 */
[----:B------:R-:W-:Y:S01]  /*4b30*/  UMOV UR11, 0x40000040 ;  /* 0x40000040000b7882 */ /* 0x000fe20000000000 */
[----:B------:R-:W-:Y:S02]  /*4b40*/  WARPGROUP.DEPBAR.LE gsb0, 0x0 ;  /* 0x00008000000079c5 */ /* 0x000fe40000010000 */
[----:B------:R-:W0:Y:S01]  /*4b50*/  MUFU.EX2 R152, R171 ;  /* 0x000000ab00987308 */ /* 0x000e220000000800 */
[----:B------:R-:W-:-:S07]  /*4b60*/  FADD.FTZ R155, R21, R159 ;  /* 0x0000009f159b7221 */ /* 0x000fce0000010000 */
[----:B------:R-:W1:Y:S08]  /*4b70*/  MUFU.EX2 R154, R172 ;  /* 0x000000ac009a7308 */ /* 0x000e700000000800 */
[----:B------:R-:W2:Y:S01]  /*4b80*/  MUFU.EX2 R153, R180 ;  /* 0x000000b400997308 */ /* 0x000ea20000000800 */
[C---:B0-----:R-:W-:Y:S01]  /*4b90*/  FADD.FTZ R155, R152.reuse, R155 ;  /* 0x0000009b989b7221 */ /* 0x041fe20000010000 */
[----:B------:R-:W-:-:S02]  /*4ba0*/  F2FP.F16.F32.PACK_AB R152, R152, R21 ;  /* 0x000000159898723e */ /* 0x000fc400000000ff */
[----:B------:R-:W-:-:S04]  /*4bb0*/  SHF.R.U32.HI R21, RZ, 0x1f, R12 ;  /* 0x0000001fff157819 */ /* 0x000fc8000001160c */
[----:B------:R-:W-:Y:S01]  /*4bc0*/  LEA.HI.SX32 R12, R12, R21, 0x1c ;  /* 0x000000150c0c7211 */ /* 0x000fe200078fe2ff */
[----:B-1----:R-:W-:Y:S01]  /*4bd0*/  FADD.FTZ R157, R154, R155 ;  /* 0x0000009b9a9d7221 */ /* 0x002fe20000010000 */
[----:B------:R-:W-:Y:S02]  /*4be0*/  F2FP.F16.F32.PACK_AB R154, R173, R154 ;  /* 0x0000009aad9a723e */ /* 0x000fe400000000ff */
[----:B------:R-:W-:Y:S02]  /*4bf0*/  F2FP.F16.F32.PACK_AB R155, R176, R178 ;  /* 0x000000b2b09b723e */ /* 0x000fe400000000ff */
[----:B------:R-:W-:Y:S01]  /*4c00*/  VIMNMX R21, R205, R12, !PT ;  /* 0x0000000ccd157248 */ /* 0x000fe20007fe0100 */
[----:B--2---:R-:W-:Y:S01]  /*4c10*/  FADD.FTZ R156, R153, R156 ;  /* 0x0000009c999c7221 */ /* 0x004fe20000010000 */
[C---:B------:R-:W-:Y:S02]  /*4c20*/  F2FP.F16.F32.PACK_AB R153, R175.reuse, R153 ;  /* 0x00000099af99723e */ /* 0x040fe400000000ff */
[----:B------:R-:W-:Y:S01]  /*4c30*/  ISETP.GE.AND P2, PT, R212, R21, PT ;  /* 0x00000015d400720c */ /* 0x000fe20003f46270 */
[----:B------:R-:W-:Y:S01]  /*4c40*/  FADD.FTZ R156, R175, R156 ;  /* 0x0000009caf9c7221 */ /* 0x000fe20000010000 */
[----:B------:R-:W-:-:S06]  /*4c50*/  WARPGROUP.ARRIVE ;  /* 0x00000000000079c5 */ /* 0x000fcc0000000000 */
[----:B------:R-:W-:Y:S03]  /*4c60*/  HGMMA.64x256x16.F32 R24, R152, gdesc[UR8].tnspB, R24, gsb0 ;  /* 0x43e0000898187df0 */ /* 0x000fe60008000818 */
[----:B------:R-:W-:Y:S02]  /*4c70*/  WARPGROUP.DEPBAR.LE gsb0, 0x0 ;  /* 0x00008000000079c5 */ /* 0x000fe40000010000 */
[----:B------:R-:W-:Y:S01]  /*4c80*/  FADD.FTZ R153, R178, R156 ;  /* 0x0000009cb2997221 */ /* 0x000fe20000010000 */
[----:B------:R0:W-:Y:S03]  /*4c90*/  @!P1 SYNCS.ARRIVE.TRANS64.RED.A1T0 RZ, [R0+URZ], RZ ;  /* 0x000000ff00ff99a7 */ /* 0x0001e6000810043f */
[----:B------:R-:W-:Y:S01]  /*4ca0*/  FADD.FTZ R12, R176, R153 ;  /* 0x00000099b00c7221 */ /* 0x000fe20000010000 */
[----:B0-----:R-:W-:Y:S01]  /*4cb0*/  FADD.FTZ R0, R173, R157 ;  /* 0x0000009dad007221 */ /* 0x001fe20000010000 */
[----:B---3--:R-:W-:Y:S06]  /*4cc0*/  @!P2 BRA `(.L_x_5355) ;  /* 0x00000030001ca947 */ /* 0x008fec0003800000 */
[----:B------:R-:W-:Y:S01]  /*4cd0*/  IMAD.MOV.U32 R214, RZ, RZ, R169 ;  /* 0x000000ffffd67224 */ /* 0x000fe200078e00a9 */
[----:B------:R-:W-:Y:S01]  /*4ce0*/  ULDC UR4, c[0x0][0xad0] ;  /* 0x0002b40000047ab9 */ /* 0x000fe20000000800 */
[----:B------:R-:W-:-:S07]  /*4cf0*/  IMAD.MOV.U32 R215, RZ, RZ, R20 ;  /* 0x000000ffffd77224 */ /* 0x000fce00078e0014 */
.L_x_5364:
[----:B------:R-:W-:-:S04]  /*4d00*/  UIADD3 UR36, UR36, 0x1, URZ ;  /* 0x0000000124247890 */ /* 0x000fc8000fffe03f */
[----:B------:R-:W-:-:S04]  /*4d10*/  UISETP.NE.AND UP0, UPT, UR36, 0x2, UPT ;  /* 0x000000022400788c */ /* 0x000fc8000bf05270 */
[----:B------:R-:W-:Y:S02]  /*4d20*/  USEL UR5, URZ, 0x1, UP0 ;  /* 0x000000013f057887 */ /* 0x000fe40008000000 */
[----:B------:R-:W-:Y:S02]  /*4d30*/  USEL UR36, UR36, URZ, UP0 ;  /* 0x0000003f24247287 */ /* 0x000fe40008000000 */
[----:B------:R-:W-:Y:S01]  /*4d40*/  ULOP3.LUT UR37, UR37, UR5, URZ, 0x3c, !UPT ;  /* 0x0000000525257292 */ /* 0x000fe2000f8e3c3f */
[----:B------:R-:W-:Y:S11]  /*4d50*/  @!P0 BRA `(.L_x_5356) ;  /* 0x0000000000048947 */ /* 0x000ff60003800000 */
[----:B------:R-:W-:Y:S01]  /*4d60*/  BPT.TRAP 0x1 ;  /* 0x000000040000795c */ /* 0x000fe20000300000 */
.L_x_5356:
        /* <DEDUP_REMOVED lines=9> */
.L_x_5357:
[----:B-1----:R-:W-:Y:S05]  /*4e00*/  @P2 BRA `(.L_x_5358) ;  /* 0x0000000000082947 */ /* 0x002fea0003800000 */
[----:B------:R-:W1:Y:S02]  /*4e10*/  SYNCS.PHASECHK.TRANS64.TRYWAIT P2, [UR5+0x32430], R13 ;  /* 0x0324300dff0075a7 */ /* 0x000e640008040145 */
[----:B-1----:R-:W-:Y:S05]  /*4e20*/  @!P2 BRA `(.L_x_5359) ;  /* 0x0000012400e0a947 */ /* 0x002fea0003800000 */
.L_x_5358:
        /* <DEDUP_REMOVED lines=31> */
.L_x_5360:
[----:B------:R2:W3:Y:S01]  /*5020*/  SYNCS.PHASECHK.TRANS64.TRYWAIT P2, [UR5+0x32450], R13 ;  /* 0x0324500dff0075a7 */ /* 0x0004e20008040145 */
[----:B------:R-:W-:Y:S05]  /*5030*/  @!P0 BRA `(.L_x_5361) ;  /* 0x0000000000048947 */ /* 0x000fea0003800000 */
[----:B------:R-:W-:Y:S01]  /*5040*/  BPT.TRAP 0x1 ;  /* 0x000000040000795c */ /* 0x000fe20000300000 */
.L_x_5361:
[----:B---3--:R-:W-:Y:S05]  /*5050*/  @P2 BRA `(.L_x_5362) ;  /* 0x0000000000082947 */ /* 0x008fea0003800000 */
[----:B------:R-:W3:Y:S02]  /*5060*/  SYNCS.PHASECHK.TRANS64.TRYWAIT P2, [UR5+0x32450], R13 ;  /* 0x0324500dff0075a7 */ /* 0x000ee40008040145 */
[----:B---3--:R-:W-:Y:S05]  /*5070*/  @!P2 BRA `(.L_x_5363) ;  /* 0x000001240064a947 */ /* 0x008fea0003800000 */
.L_x_5362:
[----:B------:R-:W-:Y:S01]  /*5080*/  R2UR UR52, R10 ;  /* 0x000000000a3472ca */ /* 0x000fe200000e0000 */
[----:B------:R-:W-:Y:S01]  /*5090*/  UIMAD UR6, UR36, 0xc00, UR60 ;  /* 0x00000c00240678a4 */ /* 0x000fe2000f8e023c */
[----:B------:R-:W-:Y:S01]  /*50a0*/  R2UR UR53, R11 ;  /* 0x000000000b3572ca */ /* 0x000fe200000e0000 */
[----:B------:R-:W-:Y:S01]  /*50b0*/  WARPGROUP.ARRIVE ;  /* 0x00000000000079c5 */ /* 0x000fe20000000000 */
[----:B------:R-:W-:Y:S01]  /*50c0*/  UMOV UR55, 0x40000040 ;  /* 0x4000004000377882 */ /* 0x000fe20000000000 */
[----:B------:R-:W-:Y:S01]  /*50d0*/  UIADD3 UR10, UR6, 0x302, URZ ;  /* 0x00000302060a7890 */ /* 0x000fe2000fffe03f */
[----:B-1----:R-:W1:Y:S01]  /*50e0*/  LDC R20, c[0x0][0x448] ;  /* 0x00011200ff147b82 */ /* 0x002e620000000800 */
[----:B------:R-:W-:Y:S01]  /*50f0*/  UMOV UR11, 0x40000040 ;  /* 0x40000040000b7882 */ /* 0x000fe20000000000 */
[----:B------:R-:W-:Y:S01]  /*5100*/  UMOV UR54, UR6 ;  /* 0x0000000600367c82 */ /* 0x000fe20008000000 */
[----:B------:R-:W-:Y:S01]  /*5110*/  UIADD3 UR14, UR6, 0x304, URZ ;  /* 0x00000304060e7890 */ /* 0x000fe2000fffe03f */
[----:B------:R-:W-:Y:S01]  /*5120*/  IMAD.IADD R217, R206, 0x1, R200 ;  /* 0x00000001ced97824 */ /* 0x000fe200078e02c8 */
[----:B------:R-:W-:Y:S01]  /*5130*/  UMOV UR15, 0x40000040 ;  /* 0x40000040000f7882 */ /* 0x000fe20000000000 */
[----:B------:R-:W-:Y:S01]  /*5140*/  UIADD3 UR18, UR6, 0x306, URZ ;  /* 0x0000030606127890 */ /* 0x000fe2000fffe03f */
[----:B------:R-:W-:-:S02]  /*5150*/  UMOV UR19, 0x40000040 ;  /* 0x4000004000137882 */ /* 0x000fc40000000000 */
        /* <DEDUP_REMOVED lines=12> */
[----:B-1----:R-:W-:Y:S01]  /*5220*/  ISETP.NE.AND P2, PT, R20, 0x1, PT ;  /* 0x000000011400780c */ /* 0x002fe20003f45270 */
[----:B------:R-:W-:Y:S01]  /*5230*/  UMOV UR35, 0x40000040 ;  /* 0x4000004000237882 */ /* 0x000fe20000000000 */
[----:B------:R-:W-:Y:S01]  /*5240*/  UIADD3 UR42, UR6, 0x900, URZ ;  /* 0x00000900062a7890 */ /* 0x000fe2000fffe03f */
[----:B------:R-:W-:Y:S01]  /*5250*/  UMOV UR43, 0x40000040 ;  /* 0x40000040002b7882 */ /* 0x000fe20000000000 */
[----:B------:R-:W-:Y:S01]  /*5260*/  UIADD3 UR46, UR6, 0x902, URZ ;  /* 0x00000902062e7890 */ /* 0x000fe2000fffe03f */
[----:B------:R-:W-:Y:S01]  /*5270*/  UMOV UR47, 0x40000040 ;  /* 0x40000040002f7882 */ /* 0x000fe20000000000 */
[----:B------:R-:W-:Y:S01]  /*5280*/  UIADD3 UR50, UR6, 0x904, URZ ;  /* 0x0000090406327890 */ /* 0x000fe2000fffe03f */
[----:B------:R-:W-:-:S06]  /*5290*/  UMOV UR51, 0x40000040 ;  /* 0x4000004000337882 */ /* 0x000fcc0000000000 */
[----:B------:R-:W1:Y:S08]  /*52a0*/  @P2 LDC R20, c[0x0][0x44c] ;  /* 0x00011300ff142b82 */ /* 0x000e700000000800 */
[----:B0-2---:R-:W0:Y:S01]  /*52b0*/  @P2 LDC R13, c[0x0][0x450] ;  /* 0x00011400ff0d2b82 */ /* 0x005e220000000800 */
[----:B-1----:R-:W-:-:S05]  /*52c0*/  @P2 IMAD.HI.U32 R20, R217, R20, RZ ;  /* 0x00000014d9142227 */ /* 0x002fca00078e00ff */
[----:B0-----:R-:W-:Y:S01]  /*52d0*/  @P2 SHF.R.U32.HI R217, RZ, R13, R20 ;  /* 0x0000000dffd92219 */ /* 0x001fe20000011614 */
        /* <DEDUP_REMOVED lines=67> */
[----:B------:R-:W0:Y:S01]  /*5710*/  SHFL.IDX PT, R174, R217, RZ, 0x1c1f ;  /* 0x001c1fffd9ae7589 */ /* 0x000e2200000e0000 */
[----:B------:R-:W-:Y:S01]  /*5720*/  FMUL.FTZ R153, R154, UR4 ;  /* 0x000000049a997c20 */ /* 0x000fe20008410000 */
[----:B------:R-:W-:Y:S01]  /*5730*/  FMUL.FTZ R154, R156, UR4 ;  /* 0x000000049c9a7c20 */ /* 0x000fe20008410000 */
[----:B------:R-:W-:Y:S01]  /*5740*/  FMUL.FTZ R156, R157, UR4 ;  /* 0x000000049d9c7c20 */ /* 0x000fe20008410000 */
[----:B------:R-:W-:Y:S01]  /*5750*/  FMUL.FTZ R157, R161, UR4 ;  /* 0x00000004a19d7c20 */ /* 0x000fe20008410000 */
[----:B------:R-:W-:-:S02]  /*5760*/  IMAD R161, R212, -0x60, RZ ;  /* 0xffffffa0d4a17824 */ /* 0x000fc400078e02ff */
[----:B------:R-:W-:Y:S01]  /*5770*/  FMUL.FTZ R219, R152, UR4 ;  /* 0x0000000498db7c20 */ /* 0x000fe20008410000 */
[----:B------:R-:W-:Y:S01]  /*5780*/  FMUL.FTZ R13, R158, UR4 ;  /* 0x000000049e0d7c20 */ /* 0x000fe20008410000 */
[----:B------:R-:W1:Y:S01]  /*5790*/  MUFU.TANH R220, R220 ;  /* 0x000000dc00dc7308 */ /* 0x000e620000002400 */
[----:B------:R-:W-:Y:S01]  /*57a0*/  FMUL.FTZ R20, R159, UR4 ;  /* 0x000000049f147c20 */ /* 0x000fe20008410000 */
[----:B------:R-:W-:Y:S01]  /*57b0*/  IADD3 R161, -R201, 0x1, R161 ;  /* 0x00000001c9a17810 */ /* 0x000fe20007ffe1a1 */
[----:B------:R-:W-:Y:S01]  /*57c0*/  FMUL.FTZ R158, R164, UR4 ;  /* 0x00000004a49e7c20 */ /* 0x000fe20008410000 */
[----:B------:R-:W-:Y:S01]  /*57d0*/  FMUL.FTZ R159, R165, UR4 ;  /* 0x00000004a59f7c20 */ /* 0x000fe20008410000 */
[----:B------:R-:W-:Y:S01]  /*57e0*/  FMUL.FTZ R224, R170, UR4 ;  /* 0x00000004aae07c20 */ /* 0x000fe20008410000 */
[----:B------:R-:W-:Y:S01]  /*57f0*/  FMUL.FTZ R218, R160, UR4 ;  /* 0x00000004a0da7c20 */ /* 0x000fe20008410000 */
[----:B------:R-:W-:Y:S01]  /*5800*/  IADD3 R170, -R203, R161, R204 ;  /* 0x000000a1cbaa7210 */ /* 0x000fe20007ffe1cc */
        /* <DEDUP_REMOVED lines=9> */
[----:B0-----:R-:W-:-:S02]  /*58a0*/  IMAD.IADD R174, R170, 0x1, R174 ;  /* 0x00000001aaae7824 */ /* 0x001fc400078e02ae */
[----:B------:R-:W-:Y:S01]  /*58b0*/  FMUL.FTZ R166, R180, UR4 ;  /* 0x00000004b4a67c20 */ /* 0x000fe20008410000 */
[----:B------:R-:W-:Y:S01]  /*58c0*/  FMUL.FTZ R222, R167, UR4 ;  /* 0x00000004a7de7c20 */ /* 0x000fe20008410000 */
[----:B------:R-:W-:Y:S01]  /*58d0*/  FMUL.FTZ R167, R181, UR4 ;  /* 0x00000004b5a77c20 */ /* 0x000fe20008410000 */
[----:B------:R-:W-:Y:S01]  /*58e0*/  FMUL.FTZ R216, R162, UR4 ;  /* 0x00000004a2d87c20 */ /* 0x000fe20008410000 */
[----:B------:R-:W-:Y:S01]  /*58f0*/  ISETP.GT.AND P3, PT, R174, 0x1, PT ;  /* 0x00000001ae00780c */ /* 0x000fe20003f64270 */
[----:B------:R-:W-:Y:S01]  /*5900*/  FMUL.FTZ R161, R184, UR4 ;  /* 0x00000004b8a17c20 */ /* 0x000fe20008410000 */
[----:B------:R-:W0:Y:S01]  /*5910*/  MUFU.TANH R219, R219 ;  /* 0x000000db00db7308 */ /* 0x000e220000002400 */
[C---:B------:R-:W-:Y:S01]  /*5920*/  ISETP.GT.AND P4, PT, R174.reuse, 0x8, PT ;  /* 0x00000008ae00780c */ /* 0x040fe20003f84270 */
[----:B------:R-:W-:Y:S01]  /*5930*/  FMUL.FTZ R152, R163, UR4 ;  /* 0x00000004a3987c20 */ /* 0x000fe20008410000 */
[C---:B------:R-:W-:Y:S01]  /*5940*/  ISETP.GT.AND P5, PT, R174.reuse, 0x9, PT ;  /* 0x00000009ae00780c */ /* 0x040fe20003fa4270 */
[----:B------:R-:W-:Y:S01]  /*5950*/  FMUL.FTZ R225, R175, UR4 ;  /* 0x00000004afe17c20 */ /* 0x000fe20008410000 */
[----:B------:R-:W-:Y:S01]  /*5960*/  ISETP.GT.AND P2, PT, R174, RZ, PT ;  /* 0x000000ffae00720c */ /* 0x000fe20003f44270 */
[----:B------:R-:W-:Y:S01]  /*5970*/  FMUL.FTZ R162, R185, UR4 ;  /* 0x00000004b9a27c20 */ /* 0x000fe20008410000 */
[----:B-1----:R-:W-:Y:S01]  /*5980*/  FSEL R220, R220, -INF , P3 ;  /* 0xff800000dcdc7808 */ /* 0x002fe20001800000 */
[----:B------:R-:W1:Y:S01]  /*5990*/  MUFU.TANH R157, R157 ;  /* 0x0000009d009d7308 */ /* 0x000e620000002400 */
[----:B------:R-:W-:Y:S01]  /*59a0*/  ISETP.GT.AND P3, PT, R174, 0x11, PT ;  /* 0x00000011ae00780c */ /* 0x000fe20003f64270 */
[----:B------:R-:W4:Y:S01]  /*59b0*/  SHFL.IDX PT, R175, R217, 0x1, 0x1c1f ;  /* 0x003c1f00d9af7f89 */ /* 0x000f2200000e0000 */
[----:B--2---:R-:W-:Y:S01]  /*59c0*/  FSEL R154, R154, -INF , P4 ;  /* 0xff8000009a9a7808 */ /* 0x004fe20002000000 */
[----:B------:R-:W-:Y:S01]  /*59d0*/  FMUL.FTZ R163, R188, UR4 ;  /* 0x00000004bca37c20 */ /* 0x000fe20008410000 */
[----:B------:R-:W-:Y:S01]  /*59e0*/  ISETP.GT.AND P4, PT, R174, 0x18, PT ;  /* 0x00000018ae00780c */ /* 0x000fe20003f84270 */
[----:B------:R-:W-:Y:S01]  /*59f0*/  FMUL.FTZ R223, R171, UR4 ;  /* 0x00000004abdf7c20 */ /* 0x000fe20008410000 */
[----:B---3--:R-:W-:Y:S01]  /*5a00*/  FSEL R169, R156, -INF , P5 ;  /* 0xff8000009ca97808 */ /* 0x008fe20002800000 */
[----:B------:R-:W2:Y:S01]  /*5a10*/  MUFU.TANH R158, R158 ;  /* 0x0000009e009e7308 */ /* 0x000ea20000002400 */
[C---:B------:R-:W-:Y:S01]  /*5a20*/  ISETP.GT.AND P5, PT, R174.reuse, 0x19, PT ;  /* 0x00000019ae00780c */ /* 0x040fe20003fa4270 */
[----:B------:R-:W-:Y:S01]  /*5a30*/  FMUL.FTZ R156, R189, UR4 ;  /* 0x00000004bd9c7c20 */ /* 0x000fe20008410000 */
[----:B0-----:R-:W-:Y:S01]  /*5a40*/  FSEL R219, R219, -INF , P2 ;  /* 0xff800000dbdb7808 */ /* 0x001fe20001000000 */
[----:B------:R-:W-:Y:S01]  /*5a50*/  FMUL.FTZ R188, R179, UR4 ;  /* 0x00000004b3bc7c20 */ /* 0x000fe20008410000 */
[----:B------:R-:W-:Y:S01]  /*5a60*/  ISETP.GT.AND P2, PT, R174, 0x10, PT ;  /* 0x00000010ae00780c */ /* 0x000fe20003f44270 */
[----:B------:R-:W-:Y:S01]  /*5a70*/  FMUL.FTZ R176, R197, UR4 ;  /* 0x00000004c5b07c20 */ /* 0x000fe20008410000 */
[----:B------:R-:W-:Y:S01]  /*5a80*/  FMUL.FTZ R155, R155, UR4 ;  /* 0x000000049b9b7c20 */ /* 0x000fe20008410000 */
[----:B------:R-:W0:Y:S01]  /*5a90*/  MUFU.TANH R159, R159 ;  /* 0x0000009f009f7308 */ /* 0x000e220000002400 */
[----:B-1----:R-:W-:Y:S01]  /*5aa0*/  FSEL R180, R157, -INF , P3 ;  /* 0xff8000009db47808 */ /* 0x002fe20001800000 */
[----:B------:R-:W-:Y:S01]  /*5ab0*/  FMUL.FTZ R157, R192, UR4 ;  /* 0x00000004c09d7c20 */ /* 0x000fe20008410000 */
[----:B------:R-:W-:Y:S01]  /*5ac0*/  ISETP.GT.AND P3, PT, R174, 0x21, PT ;  /* 0x00000021ae00780c */ /* 0x000fe20003f64270 */
        /* <DEDUP_REMOVED lines=8> */
[----:B----4-:R-:W-:-:S02]  /*5b50*/  IMAD.IADD R179, R170, 0x1, R175 ;  /* 0x00000001aab37824 */ /* 0x010fc400078e02af */
[----:B------:R-:W-:Y:S01]  /*5b60*/  FMUL.FTZ R193, R187, UR4 ;  /* 0x00000004bbc17c20 */ /* 0x000fe20008410000 */
[----:B------:R-:W-:Y:S01]  /*5b70*/  FMUL.FTZ R191, R191, UR4 ;  /* 0x00000004bfbf7c20 */ /* 0x000fe20008410000 */
[----:B------:R-:W-:Y:S01]  /*5b80*/  FMUL.FTZ R194, R194, UR4 ;  /* 0x00000004c2c27c20 */ /* 0x000fe20008410000 */
[----:B------:R-:W2:Y:S01]  /*5b90*/  MUFU.TANH R168, R168 ;  /* 0x000000a800a87308 */ /* 0x000ea20000002400 */
[----:B0-----:R-:W-:Y:S01]  /*5ba0*/  FSEL R217, R159, -INF , P5 ;  /* 0xff8000009fd97808 */ /* 0x001fe20002800000 */
[----:B------:R-:W-:Y:S01]  /*5bb0*/  FMUL.FTZ R159, R196, UR4 ;  /* 0x00000004c49f7c20 */ /* 0x000fe20008410000 */
[----:B------:R-:W-:Y:S01]  /*5bc0*/  ISETP.GT.AND P5, PT, R174, 0x29, PT ;  /* 0x00000029ae00780c */ /* 0x000fe20003fa4270 */
[----:B------:R-:W-:Y:S01]  /*5bd0*/  FMUL.FTZ R196, R190, UR4 ;  /* 0x00000004bec47c20 */ /* 0x000fe20008410000 */
[----:B------:R-:W-:-:S03]  /*5be0*/  FMUL.FTZ R199, R199, UR4 ;  /* 0x00000004c7c77c20 */ /* 0x000fc60008410000 */
[----:B------:R-:W0:Y:S01]  /*5bf0*/  MUFU.TANH R160, R160 ;  /* 0x000000a000a07308 */ /* 0x000e220000002400 */
[----:B-1----:R-:W-:Y:S02]  /*5c00*/  FSEL R218, R218, -INF , P2 ;  /* 0xff800000dada7808 */ /* 0x002fe40001000000 */
[----:B------:R-:W-:-:S05]  /*5c10*/  ISETP.GT.AND P2, PT, R174, 0x20, PT ;  /* 0x00000020ae00780c */ /* 0x000fca0003f44270 */
[----:B------:R-:W1:Y:S01]  /*5c20*/  MUFU.TANH R172, R172 ;  /* 0x000000ac00ac7308 */ /* 0x000e620000002400 */
[----:B--2---:R-:W-:Y:S02]  /*5c30*/  FSEL R168, R168, -INF , P2 ;  /* 0xff800000a8a87808 */ /* 0x004fe40001000000 */
[----:B------:R-:W-:-:S05]  /*5c40*/  ISETP.GT.AND P2, PT, R174, 0x30, PT ;  /* 0x00000030ae00780c */ /* 0x000fca0003f44270 */
[----:B------:R-:W2:Y:S01]  /*5c50*/  MUFU.TANH R173, R173 ;  /* 0x000000ad00ad7308 */ /* 0x000ea20000002400 */
[----:B0-----:R-:W-:Y:S02]  /*5c60*/  FSEL R171, R160, -INF , P3 ;  /* 0xff800000a0ab7808 */ /* 0x001fe40001800000 */
[----:B------:R-:W-:-:S05]  /*5c70*/  ISETP.GT.AND P3, PT, R174, 0x31, PT ;  /* 0x00000031ae00780c */ /* 0x000fca0003f64270 */
        /* <DEDUP_REMOVED lines=32> */
[----:B------:R-:W-:-:S05]  /*5e80*/  ISETP.GT.AND P2, PT, R179, RZ, PT ;  /* 0x000000ffb300720c */ /* 0x000fca0003f44270 */
        /* <DEDUP_REMOVED lines=8> */
[----:B------:R-:W-:Y:S02]  /*5f10*/  FMNMX.FTZ R13, R219, R215, !PT ;  /* 0x000000d7db0d7209 */ /* 0x000fe40007810000 */
[----:B------:R-:W-:Y:S02]  /*5f20*/  ISETP.GT.AND P4, PT, R179, 0x18, PT ;  /* 0x00000018b300780c */ /* 0x000fe40003f84270 */
[----:B------:R-:W-:Y:S01]  /*5f30*/  FMNMX.FTZ R13, R220, R13, !PT ;  /* 0x0000000ddc0d7209 */ /* 0x000fe20007810000 */
[----:B------:R-:W2:Y:S01]  /*5f40*/  MUFU.TANH R153, R153 ;  /* 0x0000009900997308 */ /* 0x000ea20000002400 */
[----:B0-----:R-:W-:Y:S02]  /*5f50*/  FSEL R159, R176, -INF , P5 ;  /* 0xff800000b09f7808 */ /* 0x001fe40002800000 */
[----:B------:R-:W-:-:S02]  /*5f60*/  FMNMX.FTZ R13, R154, R13, !PT ;  /* 0x0000000d9a0d7209 */ /* 0x000fc40007810000 */
[----:B------:R-:W-:Y:S02]  /*5f70*/  ISETP.GT.AND P5, PT, R179, 0x9, PT ;  /* 0x00000009b300780c */ /* 0x000fe40003fa4270 */
[----:B------:R-:W-:Y:S01]  /*5f80*/  FMNMX.FTZ R13, R169, R13, !PT ;  /* 0x0000000da90d7209 */ /* 0x000fe20007810000 */
[----:B------:R-:W0:Y:S01]  /*5f90*/  MUFU.TANH R155, R155 ;  /* 0x0000009b009b7308 */ /* 0x000e220000002400 */
[----:B-1----:R-:W-:Y:S02]  /*5fa0*/  FSEL R174, R20, -INF , P5 ;  /* 0xff80000014ae7808 */ /* 0x002fe40002800000 */
[----:B------:R-:W-:Y:S02]  /*5fb0*/  FMNMX.FTZ R13, R218, R13, !PT ;  /* 0x0000000dda0d7209 */ /* 0x000fe40007810000 */
[----:B------:R-:W-:Y:S02]  /*5fc0*/  ISETP.GT.AND P5, PT, R179, 0x19, PT ;  /* 0x00000019b300780c */ /* 0x000fe40003fa4270 */
[----:B------:R-:W-:Y:S01]  /*5fd0*/  FMNMX.FTZ R13, R180, R13, !PT ;  /* 0x0000000db40d7209 */ /* 0x000fe20007810000 */
[----:B------:R-:W1:Y:S01]  /*5fe0*/  MUFU.TANH R216, R216 ;  /* 0x000000d800d87308 */ /* 0x000e620000002400 */
[----:B--2---:R-:W-:-:S02]  /*5ff0*/  FSEL R153, R153, -INF , P2 ;  /* 0xff80000099997808 */ /* 0x004fc40001000000 */
[----:B------:R-:W-:Y:S02]  /*6000*/  FMNMX.FTZ R13, R181, R13, !PT ;  /* 0x0000000db50d7209 */ /* 0x000fe40007810000 */
[----:B------:R-:W-:Y:S02]  /*6010*/  ISETP.GT.AND P2, PT, R179, 0x10, PT ;  /* 0x00000010b300780c */ /* 0x000fe40003f44270 */
[----:B------:R-:W-:Y:S01]  /*6020*/  FMNMX.FTZ R13, R217, R13, !PT ;  /* 0x0000000dd90d7209 */ /* 0x000fe20007810000 */
[----:B------:R-:W2:Y:S01]  /*6030*/  MUFU.TANH R152, R152 ;  /* 0x0000009800987308 */ /* 0x000ea20000002400 */
[----:B0-----:R-:W-:Y:S02]  /*6040*/  FSEL R155, R155, -INF , P3 ;  /* 0xff8000009b9b7808 */ /* 0x001fe40001800000 */
[----:B------:R-:W-:Y:S02]  /*6050*/  FMNMX.FTZ R13, R168, R13, !PT ;  /* 0x0000000da80d7209 */ /* 0x000fe40007810000 */
[----:B------:R-:W-:-:S02]  /*6060*/  ISETP.GT.AND P3, PT, R179, 0x11, PT ;  /* 0x00000011b300780c */ /* 0x000fc40003f64270 */
        /* <DEDUP_REMOVED lines=13> */
[----:B------:R-:W-:Y:S01]  /*6140*/  FMNMX.FTZ R13, R166, R13, !PT ;  /* 0x0000000da60d7209 */ /* 0x000fe20007810000 */
[----:B------:R-:W0:Y:S01]  /*6150*/  S2R R221, SR_TID.X ;  /* 0x0000000000dd7919 */ /* 0x000e220000002100 */
[----:B------:R-:W-:-:S02]  /*6160*/  ISETP.GT.AND P4, PT, R179, 0x28, PT ;  /* 0x00000028b300780c */ /* 0x000fc40003f84270 */
[----:B------:R-:W-:Y:S01]  /*6170*/  FMNMX.FTZ R13, R167, R13, !PT ;  /* 0x0000000da70d7209 */ /* 0x000fe20007810000 */
[----:B------:R-:W3:Y:S01]  /*6180*/  MUFU.TANH R223, R223 ;  /* 0x000000df00df7308 */ /* 0x000ee20000002400 */
        /* <DEDUP_REMOVED lines=10> */
[----:B---3--:R-:W-:Y:S02]  /*6230*/  FSEL R184, R223, -INF , P3 ;  /* 0xff800000dfb87808 */ /* 0x008fe40001800000 */
[----:B------:R-:W-:Y:S02]  /*6240*/  FMNMX.FTZ R13, R156, R13, !PT ;  /* 0x0000000d9c0d7209 */ /* 0x000fe40007810000 */
        /* <DEDUP_REMOVED lines=9> */
[----:B------:R-:W-:Y:S01]  /*62e0*/  ISETP.GT.AND P5, PT, R179, 0x39, PT ;  /* 0x00000039b300780c */ /* 0x000fe20003fa4270 */
[----:B------:R-:W2:Y:S01]  /*62f0*/  SHFL.BFLY PT, R20, R13, 0x2, 0x1f ;  /* 0x0c401f000d147f89 */ /* 0x000ea200000e0000 */
[----:B0-----:R-:W-:-:S03]  /*6300*/  SHF.R.U32.HI R221, RZ, 0x7, R221 ;  /* 0x00000007ffdd7819 */ /* 0x001fc600000116dd */
[----:B------:R-:W0:Y:S01]  /*6310*/  MUFU.TANH R189, R189 ;  /* 0x000000bd00bd7308 */ /* 0x000e220000002400 */
[----:B---3--:R-:W-:Y:S02]  /*6320*/  FSEL R187, R227, -INF , P2 ;  /* 0xff800000e3bb7808 */ /* 0x008fe40001000000 */
[----:B------:R-:W-:-:S05]  /*6330*/  ISETP.GT.AND P2, PT, R179, 0x40, PT ;  /* 0x00000040b300780c */ /* 0x000fca0003f44270 */
[----:B------:R-:W3:Y:S01]  /*6340*/  MUFU.TANH R182, R182 ;  /* 0x000000b600b67308 */ /* 0x000ee20000002400 */
[----:B-1----:R-:W-:Y:S02]  /*6350*/  FSEL R188, R188, -INF , P3 ;  /* 0xff800000bcbc7808 */ /* 0x002fe40001800000 */
[----:B------:R-:W-:-:S05]  /*6360*/  ISETP.GT.AND P3, PT, R179, 0x41, PT ;  /* 0x00000041b300780c */ /* 0x000fca0003f64270 */
[----:B------:R-:W1:Y:S01]  /*6370*/  MUFU.TANH R192, R192 ;  /* 0x000000c000c07308 */ /* 0x000e620000002400 */
[----:B0-----:R-:W-:Y:S02]  /*6380*/  FSEL R189, R189, -INF , P4 ;  /* 0xff800000bdbd7808 */ /* 0x001fe40002000000 */
[----:B------:R-:W-:Y:S02]  /*6390*/  ISETP.GT.AND P4, PT, R179, 0x48, PT ;  /* 0x00000048b300780c */ /* 0x000fe40003f84270 */
[----:B--2---:R-:W-:-:S03]  /*63a0*/  FMNMX.FTZ R20, R13, R20, !PT ;  /* 0x000000140d147209 */ /* 0x004fc60007810000 */
[----:B------:R-:W0:Y:S01]  /*63b0*/  MUFU.TANH R193, R193 ;  /* 0x000000c100c17308 */ /* 0x000e220000002400 */
[----:B---3--:R-:W-:Y:S01]  /*63c0*/  FSEL R190, R182, -INF , P5 ;  /* 0xff800000b6be7808 */ /* 0x008fe20002800000 */
[----:B------:R-:W2:Y:S01]  /*63d0*/  SHFL.BFLY PT, R13, R20, 0x1, 0x1f ;  /* 0x0c201f00140d7f89 */ /* 0x000ea200000e0000 */
[----:B------:R-:W-:-:S05]  /*63e0*/  ISETP.GT.AND P5, PT, R179, 0x59, PT ;  /* 0x00000059b300780c */ /* 0x000fca0003fa4270 */
[----:B------:R-:W3:Y:S01]  /*63f0*/  MUFU.TANH R196, R196 ;  /* 0x000000c400c47308 */ /* 0x000ee20000002400 */
[----:B-1----:R-:W-:Y:S02]  /*6400*/  FSEL R192, R192, -INF , P2 ;  /* 0xff800000c0c07808 */ /* 0x002fe40001000000 */
[----:B------:R-:W-:-:S05]  /*6410*/  ISETP.GT.AND P2, PT, R179, 0x50, PT ;  /* 0x00000050b300780c */ /* 0x000fca0003f44270 */
[----:B------:R-:W1:Y:S01]  /*6420*/  MUFU.TANH R191, R191 ;  /* 0x000000bf00bf7308 */ /* 0x000e620000002400 */
[----:B0-----:R-:W-:Y:S02]  /*6430*/  FSEL R193, R193, -INF , P3 ;  /* 0xff800000c1c17808 */ /* 0x001fe40001800000 */
[C---:B------:R-:W-:Y:S02]  /*6440*/  ISETP.GT.AND P3, PT, R179.reuse, 0x51, PT ;  /* 0x00000051b300780c */ /* 0x040fe40003f64270 */
[----:B---3--:R-:W-:Y:S02]  /*6450*/  FSEL R196, R196, -INF , P4 ;  /* 0xff800000c4c47808 */ /* 0x008fe40002000000 */
[----:B--2---:R-:W-:Y:S02]  /*6460*/  FMNMX.FTZ R20, R20, R13, !PT ;  /* 0x0000000d14147209 */ /* 0x004fe40007810000 */
[----:B------:R-:W0:Y:S01]  /*6470*/  LDC R13, c[0x0][0xa80] ;  /* 0x0002a000ff0d7b82 */ /* 0x000e220000000800 */
[----:B------:R-:W-:-:S02]  /*6480*/  ISETP.GT.AND P4, PT, R179, 0x58, PT ;  /* 0x00000058b300780c */ /* 0x000fc40003f84270 */
[----:B------:R-:W-:-:S04]  /*6490*/  FSETP.NEU.FTZ.AND P6, PT, R20, -INF , PT ;  /* 0xff8000001400780b */ /* 0x000fc80003fdd000 */
[----:B------:R-:W-:-:S05]  /*64a0*/  FSEL R152, R20, RZ, P6 ;  /* 0x000000ff14987208 */ /* 0x000fca0003000000 */
[----:B------:R-:W-:Y:S01]  /*64b0*/  FADD.FTZ R152, -R152, R215 ;  /* 0x000000d798987221 */ /* 0x000fe20000010100 */
[----:B0-----:R-:W-:-:S03]  /*64c0*/  FMUL.FTZ R197, R20, R13 ;  /* 0x0000000d14c57220 */ /* 0x001fc60000410000 */
[----:B------:R-:W-:Y:S02]  /*64d0*/  FMUL.FTZ R152, R152, R13 ;  /* 0x0000000d98987220 */ /* 0x000fe40000410000 */
[----:B------:R-:W-:Y:S02]  /*64e0*/  FSEL R197, R197, RZ, P6 ;  /* 0x000000ffc5c57208 */ /* 0x000fe40003000000 */
[----:B------:R-:W-:-:S03]  /*64f0*/  ISETP.GT.AND P6, PT, R179, 0x49, PT ;  /* 0x00000049b300780c */ /* 0x000fc60003fc4270 */
        /* <DEDUP_REMOVED lines=25> */
[----:B-1----:R-:W-:-:S07]  /*6690*/  FSEL R191, R191, -INF , P6 ;  /* 0xff800000bfbf7808 */ /* 0x002fce0003000000 */
[----:B------:R-:W0:Y:S08]  /*66a0*/  MUFU.EX2 R197, R152 ;  /* 0x0000009800c57308 */ /* 0x000e300000000800 */
[----:B------:R-:W1:Y:S08]  /*66b0*/  MUFU.EX2 R152, R216 ;  /* 0x000000d800987308 */ /* 0x000e700000000800 */
[----:B------:R-:W2:Y:S01]  /*66c0*/  MUFU.EX2 R154, R154 ;  /* 0x0000009a009a7308 */ /* 0x000ea20000000800 */
        /* <DEDUP_REMOVED lines=21> */
[-C--:B------:R-:W-:Y:S01]  /*6820*/  FMUL.FTZ R56, R56, R197.reuse ;  /* 0x000000c538387220 */ /* 0x080fe20000410000 */
[-C--:B------:R-:W-:Y:S01]  /*6830*/  FMUL.FTZ R57, R57, R197.reuse ;  /* 0x000000c539397220 */ /* 0x080fe20000410000 */
[-C--:B------:R-:W-:Y:S01]  /*6840*/  FMUL.FTZ R60, R60, R197.reuse ;  /* 0x000000c53c3c7220 */ /* 0x080fe20000410000 */
[C---:B0-----:R-:W-:Y:S01]  /*6850*/  FADD.FTZ R0, R169.reuse, R0 ;  /* 0x00000000a9007221 */ /* 0x041fe20000010000 */
[----:B------:R-:W-:Y:S01]  /*6860*/  F2FP.F16.F32.PACK_AB R154, R169, R154 ;  /* 0x0000009aa99a723e */ /* 0x000fe200000000ff */
[-C--:B------:R-:W-:Y:S01]  /*6870*/  FMUL.FTZ R61, R61, R197.reuse ;  /* 0x000000c53d3d7220 */ /* 0x080fe20000410000 */
        /* <DEDUP_REMOVED lines=46> */
[----:B------:R0:W1:Y:S01]  /*6b60*/  MUFU.TANH R169, R194 ;  /* 0x000000c200a97308 */ /* 0x0000620000002400 */
[----:B------:R-:W-:Y:S01]  /*6b70*/  FMUL.FTZ R132, R132, R197 ;  /* 0x000000c584847220 */ /* 0x000fe20000410000 */
[----:B------:R-:W-:Y:S01]  /*6b80*/  FMNMX.FTZ R215, R187, R215, !PT ;  /* 0x000000d7bbd77209 */ /* 0x000fe20007810000 */
[-C--:B------:R-:W-:Y:S01]  /*6b90*/  FMUL.FTZ R133, R133, R197.reuse ;  /* 0x000000c585857220 */ /* 0x080fe20000410000 */
[-C--:B------:R-:W-:Y:S01]  /*6ba0*/  FMUL.FTZ R136, R136, R197.reuse ;  /* 0x000000c588887220 */ /* 0x080fe20000410000 */
[----:B------:R-:W-:Y:S01]  /*6bb0*/  FMUL.FTZ R137, R137, R197 ;  /* 0x000000c589897220 */ /* 0x000fe20000410000 */
[----:B------:R-:W-:Y:S01]  /*6bc0*/  FMNMX.FTZ R215, R188, R215, !PT ;  /* 0x000000d7bcd77209 */ /* 0x000fe20007810000 */
[-C--:B------:R-:W-:Y:S01]  /*6bd0*/  FMUL.FTZ R140, R140, R197.reuse ;  /* 0x000000c58c8c7220 */ /* 0x080fe20000410000 */
[----:B------:R-:W-:Y:S01]  /*6be0*/  FMUL.FTZ R141, R141, R197 ;  /* 0x000000c58d8d7220 */ /* 0x000fe20000410000 */
[----:B0-----:R-:W-:Y:S01]  /*6bf0*/  FMUL.FTZ R194, R195, UR4 ;  /* 0x00000004c3c27c20 */ /* 0x001fe20008410000 */
[----:B------:R-:W-:Y:S01]  /*6c00*/  FMNMX.FTZ R215, R189, R215, !PT ;  /* 0x000000d7bdd77209 */ /* 0x000fe20007810000 */
[----:B------:R-:W-:Y:S01]  /*6c10*/  FMUL.FTZ R195, R198, UR4 ;  /* 0x00000004c6c37c20 */ /* 0x000fe20008410000 */
[-C--:B------:R-:W-:Y:S01]  /*6c20*/  FMUL.FTZ R144, R144, R197.reuse ;  /* 0x000000c590907220 */ /* 0x080fe20000410000 */
[----:B------:R-:W-:Y:S01]  /*6c30*/  FMUL.FTZ R145, R145, R197 ;  /* 0x000000c591917220 */ /* 0x000fe20000410000 */
[----:B------:R-:W-:Y:S01]  /*6c40*/  FMNMX.FTZ R215, R190, R215, !PT ;  /* 0x000000d7bed77209 */ /* 0x000fe20007810000 */
[----:B------:R-:W0:Y:S01]  /*6c50*/  MUFU.TANH R194, R194 ;  /* 0x000000c200c27308 */ /* 0x000e220000002400 */
[-C--:B------:R-:W-:Y:S01]  /*6c60*/  FMUL.FTZ R148, R148, R197.reuse ;  /* 0x000000c594947220 */ /* 0x080fe20000410000 */
[----:B------:R-:W-:Y:S01]  /*6c70*/  FMUL.FTZ R149, R149, R197 ;  /* 0x000000c595957220 */ /* 0x000fe20000410000 */
[----:B------:R-:W-:-:S04]  /*6c80*/  FMNMX.FTZ R215, R192, R215, !PT ;  /* 0x000000d7c0d77209 */ /* 0x000fc80007810000 */
[----:B------:R-:W-:Y:S01]  /*6c90*/  FMNMX.FTZ R198, R193, R215, !PT ;  /* 0x000000d7c1c67209 */ /* 0x000fe20007810000 */
[----:B------:R-:W2:Y:S03]  /*6ca0*/  MUFU.TANH R195, R195 ;  /* 0x000000c300c37308 */ /* 0x000ea60000002400 */
[----:B------:R-:W-:-:S05]  /*6cb0*/  FMNMX.FTZ R198, R196, R198, !PT ;  /* 0x000000c6c4c67209 */ /* 0x000fca0007810000 */
[----:B------:R1:W3:Y:S08]  /*6cc0*/  MUFU.TANH R215, R199 ;  /* 0x000000c700d77308 */ /* 0x0002f00000002400 */
[----:B------:R-:W-:Y:S01]  /*6cd0*/  MUFU.EX2 R180, R180 ;  /* 0x000000b400b47308 */ /* 0x000fe20000000800 */
[----:B-1----:R-:W-:Y:S02]  /*6ce0*/  FSEL R199, R169, -INF , P2 ;  /* 0xff800000a9c77808 */ /* 0x002fe40001000000 */
[----:B------:R-:W-:-:S02]  /*6cf0*/  FMNMX.FTZ R169, R191, R198, !PT ;  /* 0x000000c6bfa97209 */ /* 0x000fc40007810000 */
[----:B0-----:R-:W-:Y:S02]  /*6d00*/  FSEL R198, R194, -INF , P3 ;  /* 0xff800000c2c67808 */ /* 0x001fe40001800000 */
[----:B------:R-:W-:Y:S01]  /*6d10*/  FMNMX.FTZ R169, R199, R169, !PT ;  /* 0x000000a9c7a97209 */ /* 0x000fe20007810000 */
[----:B------:R-:W-:Y:S01]  /*6d20*/  MUFU.EX2 R182, R182 ;  /* 0x000000b600b67308 */ /* 0x000fe20000000800 */
[----:B--2---:R-:W-:Y:S02]  /*6d30*/  FSEL R195, R195, -INF , P4 ;  /* 0xff800000c3c37808 */ /* 0x004fe40002000000 */
[----:B------:R-:W-:Y:S02]  /*6d40*/  FMNMX.FTZ R169, R198, R169, !PT ;  /* 0x000000a9c6a97209 */ /* 0x000fe40007810000 */
[----:B---3--:R-:W-:Y:S02]  /*6d50*/  FSEL R194, R215, -INF , P5 ;  /* 0xff800000d7c27808 */ /* 0x008fe40002800000 */
        /* <DEDUP_REMOVED lines=13> */
[----:B0-----:R-:W-:-:S04]  /*6e30*/  FMNMX.FTZ R169, R169, R215, !PT ;  /* 0x000000d7a9a97209 */ /* 0x001fc80007810000 */
[----:B------:R-:W-:-:S04]  /*6e40*/  FSETP.NEU.FTZ.AND P2, PT, R169, -INF , PT ;  /* 0xff800000a900780b */ /* 0x000fc80003f5d000 */
[----:B------:R-:W-:-:S05]  /*6e50*/  FSEL R215, R169, RZ, P2 ;  /* 0x000000ffa9d77208 */ /* 0x000fca0001000000 */
[----:B------:R-:W-:Y:S01]  /*6e60*/  FADD.FTZ R215, -R215, R214 ;  /* 0x000000d6d7d77221 */ /* 0x000fe20000010100 */
[----:B------:R-:W-:-:S05]  /*6e70*/  FMUL.FTZ R214, R169, R13 ;  /* 0x0000000da9d67220 */ /* 0x000fca0000410000 */
[----:B------:R-:W-:Y:S02]  /*6e80*/  FSEL R214, R214, RZ, P2 ;  /* 0x000000ffd6d67208 */ /* 0x000fe40001000000 */
[C---:B------:R-:W-:Y:S01]  /*6e90*/  ISETP.GT.AND P2, PT, R212.reuse, R21, PT ;  /* 0x00000015d400720c */ /* 0x040fe20003f44270 */
[----:B------:R-:W-:Y:S02]  /*6ea0*/  VIADD R212, R212, 0xffffffff ;  /* 0xffffffffd4d47836 */ /* 0x000fe40000000000 */
        /* <DEDUP_REMOVED lines=24> */
[----:B------:R-:W-:Y:S01]  /*7030*/  FMUL.FTZ R214, R215, R13 ;  /* 0x0000000dd7d67220 */ /* 0x000fe20000410000 */
[----:B------:R-:W-:Y:S08]  /*7040*/  MUFU.EX2 R153, R153 ;  /* 0x0000009900997308 */ /* 0x000ff00000000800 */
[----:B------:R-:W0:Y:S08]  /*7050*/  MUFU.EX2 R214, R214 ;  /* 0x000000d600d67308 */ /* 0x000e300000000800 */
[----:B------:R0:W1:Y:S08]  /*7060*/  MUFU.EX2 R215, R155 ;  /* 0x0000009b00d77308 */ /* 0x0000700000000800 */
[----:B------:R-:W-:Y:S01]  /*7070*/  MUFU.EX2 R174, R174 ;  /* 0x000000ae00ae7308 */ /* 0x000fe20000000800 */
[----:B0-----:R-:W-:Y:S01]  /*7080*/  FFMA.FTZ R155, R214, R12, R153 ;  /* 0x0000000cd69b7223 */ /* 0x001fe20000010099 */
[----:B------:R-:W-:-:S02]  /*7090*/  IMAD.U32 R12, RZ, RZ, UR5 ;  /* 0x00000005ff0c7e24 */ /* 0x000fc4000f8e00ff */
[-C--:B------:R-:W-:Y:S01]  /*70a0*/  FMUL.FTZ R26, R26, R214.reuse ;  /* 0x000000d61a1a7220 */ /* 0x080fe20000410000 */
[-C--:B------:R-:W-:Y:S01]  /*70b0*/  FMUL.FTZ R27, R27, R214.reuse ;  /* 0x000000d61b1b7220 */ /* 0x080fe20000410000 */
[-C--:B------:R-:W-:Y:S01]  /*70c0*/  FMUL.FTZ R30, R30, R214.reuse ;  /* 0x000000d61e1e7220 */ /* 0x080fe20000410000 */
[----:B------:R-:W-:Y:S02]  /*70d0*/  @!P1 VIADD R197, R12, 0x32440 ;  /* 0x000324400cc59836 */ /* 0x000fe40000000000 */
[-C--:B------:R-:W-:Y:S01]  /*70e0*/  FMUL.FTZ R31, R31, R214.reuse ;  /* 0x000000d61f1f7220 */ /* 0x080fe20000410000 */
[-C--:B------:R-:W-:Y:S01]  /*70f0*/  FMUL.FTZ R34, R34, R214.reuse ;  /* 0x000000d622227220 */ /* 0x080fe20000410000 */
[C---:B-1----:R-:W-:Y:S01]  /*7100*/  FADD.FTZ R155, R215.reuse, R155 ;  /* 0x0000009bd79b7221 */ /* 0x042fe20000010000 */
[----:B------:R-:W-:Y:S01]  /*7110*/  F2FP.F16.F32.PACK_AB R153, R215, R153 ;  /* 0x00000099d799723e */ /* 0x000fe200000000ff */
[-C--:B------:R-:W-:Y:S01]  /*7120*/  FMUL.FTZ R35, R35, R214.reuse ;  /* 0x000000d623237220 */ /* 0x080fe20000410000 */
[----:B------:R0:W1:Y:S01]  /*7130*/  MUFU.EX2 R215, R170 ;  /* 0x000000aa00d77308 */ /* 0x0000620000000800 */
[----:B------:R-:W-:Y:S01]  /*7140*/  @!P1 PRMT R197, RZ, 0x654, R197 ;  /* 0x00000654ffc59816 */ /* 0x000fe200000000c5 */
[-C--:B------:R-:W-:Y:S01]  /*7150*/  FMUL.FTZ R38, R38, R214.reuse ;  /* 0x000000d626267220 */ /* 0x080fe20000410000 */
[-C--:B------:R-:W-:Y:S01]  /*7160*/  FMUL.FTZ R39, R39, R214.reuse ;  /* 0x000000d627277220 */ /* 0x080fe20000410000 */
[-C--:B------:R-:W-:Y:S01]  /*7170*/  FMUL.FTZ R42, R42, R214.reuse ;  /* 0x000000d62a2a7220 */ /* 0x080fe20000410000 */
[-C--:B------:R-:W-:Y:S01]  /*7180*/  FMUL.FTZ R43, R43, R214.reuse ;  /* 0x000000d62b2b7220 */ /* 0x080fe20000410000 */
[-C--:B------:R-:W-:Y:S01]  /*7190*/  FMUL.FTZ R46, R46, R214.reuse ;  /* 0x000000d62e2e7220 */ /* 0x080fe20000410000 */
[-C--:B------:R-:W-:Y:S01]  /*71a0*/  FMUL.FTZ R47, R47, R214.reuse ;  /* 0x000000d62f2f7220 */ /* 0x080fe20000410000 */
[-C--:B------:R-:W-:Y:S01]  /*71b0*/  FMUL.FTZ R50, R50, R214.reuse ;  /* 0x000000d632327220 */ /* 0x080fe20000410000 */
[----:B0-----:R-:W-:Y:S01]  /*71c0*/  IADD3 R170, -R221, 0xb, RZ ;  /* 0x0000000bddaa7810 */ /* 0x001fe20007ffe1ff */
[-C--:B------:R-:W-:Y:S01]  /*71d0*/  FMUL.FTZ R51, R51, R214.reuse ;  /* 0x000000d633337220 */ /* 0x080fe20000410000 */
[-C--:B------:R-:W-:Y:S01]  /*71e0*/  FMUL.FTZ R54, R54, R214.reuse ;  /* 0x000000d636367220 */ /* 0x080fe20000410000 */
[-C--:B------:R-:W-:Y:S01]  /*71f0*/  FMUL.FTZ R55, R55, R214.reuse ;  /* 0x000000d637377220 */ /* 0x080fe20000410000 */
[-C--:B------:R-:W-:Y:S01]  /*7200*/  FMUL.FTZ R58, R58, R214.reuse ;  /* 0x000000d63a3a7220 */ /* 0x080fe20000410000 */
[----:B------:R0:W-:Y:S06]  /*7210*/  BAR.ARV R170, 0x100 ;  /* 0x000400aa0000751d */ /* 0x0001ec0000002000 */
[----:B------:R2:W-:Y:S01]  /*7220*/  @!P1 SYNCS.ARRIVE.TRANS64.RED.A1T0 RZ, [R197+URZ], RZ ;  /* 0x000000ffc5ff99a7 */ /* 0x0005e2000810043f */
[-C--:B------:R-:W-:Y:S01]  /*7230*/  FMUL.FTZ R59, R59, R214.reuse ;  /* 0x000000d63b3b7220 */ /* 0x080fe20000410000 */
[-C--:B------:R-:W-:Y:S01]  /*7240*/  FMUL.FTZ R62, R62, R214.reuse ;  /* 0x000000d63e3e7220 */ /* 0x080fe20000410000 */
[-C--:B------:R-:W-:Y:S01]  /*7250*/  FMUL.FTZ R63, R63, R214.reuse ;  /* 0x000000d63f3f7220 */ /* 0x080fe20000410000 */
[-C--:B------:R-:W-:Y:S01]  /*7260*/  FMUL.FTZ R66, R66, R214.reuse ;  /* 0x000000d642427220 */ /* 0x080fe20000410000 */
[-C--:B------:R-:W-:Y:S01]  /*7270*/  FMUL.FTZ R67, R67, R214.reuse ;  /* 0x000000d643437220 */ /* 0x080fe20000410000 */
[-C--:B------:R-:W-:Y:S01]  /*7280*/  FMUL.FTZ R70, R70, R214.reuse ;  /* 0x000000d646467220 */ /* 0x080fe20000410000 */
[----:B------:R-:W-:Y:S01]  /*7290*/  FMUL.FTZ R71, R71, R214 ;  /* 0x000000d647477220 */ /* 0x000fe20000410000 */
[----:B--2---:R-:W-:-:S02]  /*72a0*/  VIADD R197, R221, 0x8 ;  /* 0x00000008ddc57836 */ /* 0x004fc40000000000 */
[-C--:B------:R-:W-:Y:S01]  /*72b0*/  FMUL.FTZ R74, R74, R214.reuse ;  /* 0x000000d64a4a7220 */ /* 0x080fe20000410000 */
[-C--:B------:R-:W-:Y:S01]  /*72c0*/  FMUL.FTZ R75, R75, R214.reuse ;  /* 0x000000d64b4b7220 */ /* 0x080fe20000410000 */
        /* <DEDUP_REMOVED lines=40> */
[----:B------:R-:W-:Y:S01]  /*7550*/  F2FP.F16.F32.PACK_AB R155, R174, R215 ;  /* 0x000000d7ae9b723e */ /* 0x000fe200000000ff */
[----:B------:R-:W1:Y:S01]  /*7560*/  MUFU.EX2 R175, R175 ;  /* 0x000000af00af7308 */ /* 0x000e620000000800 */
[----:B------:R-:W-:-:S02]  /*7570*/  @!P1 VIADD R12, R12, 0x32460 ;  /* 0x000324600c0c9836 */ /* 0x000fc40000000000 */
[----:B------:R-:W-:Y:S01]  /*7580*/  FADD.FTZ R197, R174, R197 ;  /* 0x000000c5aec57221 */ /* 0x000fe20000010000 */
[----:B------:R-:W-:Y:S01]  /*7590*/  WARPGROUP.ARRIVE ;  /* 0x00000000000079c5 */ /* 0x000fe20000000000 */
[----:B------:R-:W-:Y:S01]  /*75a0*/  IMAD.MOV.U32 R214, RZ, RZ, R169 ;  /* 0x000000ffffd67224 */ /* 0x000fe200078e00a9 */
[----:B------:R-:W-:Y:S01]  /*75b0*/  @!P1 PRMT R12, RZ, 0x654, R12 ;  /* 0x00000654ff0c9816 */ /* 0x000fe2000000000c */
[----:B------:R-:W-:Y:S01]  /*75c0*/  IMAD.MOV.U32 R215, RZ, RZ, R20 ;  /* 0x000000ffffd77224 */ /* 0x000fe200078e0014 */
[----:B------:R-:W2:Y:S02]  /*75d0*/  MUFU.EX2 R176, R176 ;  /* 0x000000b000b07308 */ /* 0x000ea40000000800 */
[----:B------:R-:W-:Y:S01]  /*75e0*/  HGMMA.64x256x16.F32 R24, R152, gdesc[UR8].tnspB, R24, gsb0 ;  /* 0x43e0000898187df0 */ /* 0x000fe20008000818 */
[----:B------:R-:W-:Y:S01]  /*75f0*/  UIADD3 UR10, UR6, 0x80, URZ ;  /* 0x00000080060a7890 */ /* 0x000fe2000fffe03f */
[----:B------:R-:W-:-:S04]  /*7600*/  UMOV UR11, 0x40000040 ;  /* 0x40000040000b7882 */ /* 0x000fc80000000000 */
[----:B------:R-:W3:Y:S01]  /*7610*/  MUFU.EX2 R177, R177 ;  /* 0x000000b100b17308 */ /* 0x000ee20000000800 */
[----:B-1----:R-:W-:-:S07]  /*7620*/  FADD.FTZ R197, R175, R197 ;  /* 0x000000c5afc57221 */ /* 0x002fce0000010000 */
[----:B------:R-:W1:Y:S01]  /*7630*/  MUFU.EX2 R178, R178 ;  /* 0x000000b200b27308 */ /* 0x000e620000000800 */
[----:B--2---:R-:W-:-:S07]  /*7640*/  FADD.FTZ R197, R176, R197 ;  /* 0x000000c5b0c57221 */ /* 0x004fce0000010000 */
[----:B------:R-:W2:Y:S01]  /*7650*/  MUFU.EX2 R183, R183 ;  /* 0x000000b700b77308 */ /* 0x000ea20000000800 */
[----:B---3--:R-:W-:-:S07]  /*7660*/  FADD.FTZ R197, R177, R197 ;  /* 0x000000c5b1c57221 */ /* 0x008fce0000010000 */
        /* <DEDUP_REMOVED lines=18> */
[----:B------:R-:W-:Y:S01]  /*7790*/  MUFU.EX2 R196, R196 ;  /* 0x000000c400c47308 */ /* 0x000fe20000000800 */
[----:B-1----:R-:W-:-:S07]  /*77a0*/  FADD.FTZ R197, R192, R197 ;  /* 0x000000c5c0c57221 */ /* 0x002fce0000010000 */
[----:B------:R-:W-:Y:S01]  /*77b0*/  MUFU.EX2 R191, R191 ;  /* 0x000000bf00bf7308 */ /* 0x000fe20000000800 */
[----:B--2---:R-:W-:-:S07]  /*77c0*/  FADD.FTZ R197, R193, R197 ;  /* 0x000000c5c1c57221 */ /* 0x004fce0000010000 */
[----:B------:R-:W-:Y:S08]  /*77d0*/  MUFU.EX2 R199, R199 ;  /* 0x000000c700c77308 */ /* 0x000ff00000000800 */
[----:B------:R-:W-:Y:S08]  /*77e0*/  MUFU.EX2 R198, R198 ;  /* 0x000000c600c67308 */ /* 0x000ff00000000800 */
[----:B------:R-:W-:Y:S08]  /*77f0*/  MUFU.EX2 R195, R195 ;  /* 0x000000c300c37308 */ /* 0x000ff00000000800 */
[----:B------:R-:W-:Y:S01]  /*7800*/  MUFU.EX2 R194, R194 ;  /* 0x000000c200c27308 */ /* 0x000fe20000000800 */
[----:B------:R-:W-:-:S07]  /*7810*/  WARPGROUP.DEPBAR.LE gsb0, 0x0 ;  /* 0x00008000000079c5 */ /* 0x000fce0000010000 */
[----:B------:R-:W1:Y:S01]  /*7820*/  MUFU.EX2 R152, R179 ;  /* 0x000000b300987308 */ /* 0x000e620000000800 */
[----:B------:R-:W-:Y:S02]  /*7830*/  F2FP.F16.F32.PACK_AB R153, R176, R175 ;  /* 0x000000afb099723e */ /* 0x000fe400000000ff */
[----:B------:R-:W-:-:S05]  /*7840*/  F2FP.F16.F32.PACK_AB R155, R178, R177 ;  /* 0x000000b1b29b723e */ /* 0x000fca00000000ff */
[----:B------:R-:W2:Y:S01]  /*7850*/  MUFU.EX2 R154, R181 ;  /* 0x000000b5009a7308 */ /* 0x000ea20000000800 */
[----:B-1----:R-:W-:Y:S01]  /*7860*/  FADD.FTZ R0, R152, R0 ;  /* 0x0000000098007221 */ /* 0x002fe20000010000 */
[----:B------:R-:W-:-:S03]  /*7870*/  F2FP.F16.F32.PACK_AB R152, R180, R152 ;  /* 0x00000098b498723e */ /* 0x000fc600000000ff */
[----:B------:R-:W-:-:S04]  /*7880*/  FADD.FTZ R0, R180, R0 ;  /* 0x00000000b4007221 */ /* 0x000fc80000010000 */
[----:B--2---:R-:W-:Y:S01]  /*7890*/  FADD.FTZ R0, R154, R0 ;  /* 0x000000009a007221 */ /* 0x004fe20000010000 */
[----:B------:R-:W-:-:S03]  /*78a0*/  F2FP.F16.F32.PACK_AB R154, R182, R154 ;  /* 0x0000009ab69a723e */ /* 0x000fc600000000ff */
[----:B------:R-:W-:Y:S01]  /*78b0*/  FADD.FTZ R0, R182, R0 ;  /* 0x00000000b6007221 */ /* 0x000fe20000010000 */
[----:B------:R-:W-:-:S06]  /*78c0*/  WARPGROUP.ARRIVE ;  /* 0x00000000000079c5 */ /* 0x000fcc0000000000 */
[----:B------:R-:W-:Y:S01]  /*78d0*/  HGMMA.64x256x16.F32 R24, R152, gdesc[UR8].tnspB, R24, gsb0 ;  /* 0x43e0000898187df0 */ /* 0x000fe20008000818 */
[----:B------:R-:W-:Y:S01]  /*78e0*/  UIADD3 UR10, UR6, 0x100, URZ ;  /* 0x00000100060a7890 */ /* 0x000fe2000fffe03f */
[----:B------:R-:W-:Y:S01]  /*78f0*/  UMOV UR11, 0x40000040 ;  /* 0x40000040000b7882 */ /* 0x000fe20000000000 */
[----:B------:R-:W-:Y:S02]  /*7900*/  WARPGROUP.DEPBAR.LE gsb0, 0x0 ;  /* 0x00008000000079c5 */ /* 0x000fe40000010000 */
        /* <DEDUP_REMOVED lines=29> */
[----:B------:R-:W-:Y:S01]  /*7ae0*/  UIADD3 UR6, UR6, 0x280, URZ ;  /* 0x0000028006067890 */ /* 0x000fe2000fffe03f */
[----:B------:R-:W-:Y:S02]  /*7af0*/  WARPGROUP.DEPBAR.LE gsb0, 0x0 ;  /* 0x00008000000079c5 */ /* 0x000fe40000010000 */
[----:B------:R-:W1:Y:S01]  /*7b00*/  MUFU.EX2 R152, R160 ;  /* 0x000000a000987308 */ /* 0x000e620000000800 */
[----:B------:R-:W-:Y:S02]  /*7b10*/  F2FP.F16.F32.PACK_AB R153, R193, R192 ;  /* 0x000000c0c199723e */ /* 0x000fe400000000ff */
[----:B------:R-:W-:Y:S01]  /*7b20*/  F2FP.F16.F32.PACK_AB R155, R191, R196 ;  /* 0x000000c4bf9b723e */ /* 0x000fe200000000ff */
[----:B------:R-:W-:-:S04]  /*7b30*/  FADD.FTZ R196, R196, R197 ;  /* 0x000000c5c4c47221 */ /* 0x000fc80000010000 */
[----:B------:R-:W2:Y:S01]  /*7b40*/  MUFU.EX2 R154, R162 ;  /* 0x000000a2009a7308 */ /* 0x000ea20000000800 */
[----:B------:R-:W-:Y:S01]  /*7b50*/  FADD.FTZ R196, R191, R196 ;  /* 0x000000c4bfc47221 */ /* 0x000fe20000010000 */
        /* <DEDUP_REMOVED lines=8> */
[----:B------:R-:W-:Y:S01]  /*7be0*/  UMOV UR10, UR6 ;  /* 0x00000006000a7c82 */ /* 0x000fe20008000000 */
[----:B------:R-:W-:Y:S01]  /*7bf0*/  UMOV UR11, 0x40000040 ;  /* 0x40000040000b7882 */ /* 0x000fe20000000000 */
[----:B------:R-:W-:Y:S02]  /*7c00*/  WARPGROUP.DEPBAR.LE gsb0, 0x0 ;  /* 0x00008000000079c5 */ /* 0x000fe40000010000 */
[----:B------:R-:W1:Y:S01]  /*7c10*/  MUFU.EX2 R152, R156 ;  /* 0x0000009c00987308 */ /* 0x000e620000000800 */
[----:B------:R-:W-:Y:S01]  /*7c20*/  F2FP.F16.F32.PACK_AB R153, R198, R199 ;  /* 0x000000c7c699723e */ /* 0x000fe200000000ff */
[----:B------:R-:W-:Y:S01]  /*7c30*/  FADD.FTZ R199, R199, R196 ;  /* 0x000000c4c7c77221 */ /* 0x000fe20000010000 */
[----:B------:R-:W-:-:S03]  /*7c40*/  F2FP.F16.F32.PACK_AB R155, R194, R195 ;  /* 0x000000c3c29b723e */ /* 0x000fc600000000ff */
[----:B------:R-:W-:Y:S02]  /*7c50*/  FADD.FTZ R198, R198, R199 ;  /* 0x000000c7c6c67221 */ /* 0x000fe40000010000 */
[----:B------:R-:W2:Y:S02]  /*7c60*/  MUFU.EX2 R154, R158 ;  /* 0x0000009e009a7308 */ /* 0x000ea40000000800 */
        /* <DEDUP_REMOVED lines=8> */
[----:B------:R-:W-:Y:S03]  /*7cf0*/  HGMMA.64x256x16.F32 R24, R152, gdesc[UR8].tnspB, R24, gsb0 ;  /* 0x43e0000898187df0 */ /* 0x000fe60008000818 */
[----:B------:R-:W-:Y:S02]  /*7d00*/  WARPGROUP.DEPBAR.LE gsb0, 0x0 ;  /* 0x00008000000079c5 */ /* 0x000fe40000010000 */
[----:B------:R1:W-:Y:S02]  /*7d10*/  @!P1 SYNCS.ARRIVE.TRANS64.RED.A1T0 RZ, [R12+URZ], RZ ;  /* 0x000000ff0cff99a7 */ /* 0x0003e4000810043f */
[----:B-1----:R-:W-:Y:S01]  /*7d20*/  FADD.FTZ R12, R194, R195 ;  /* 0x000000c3c20c7221 */ /* 0x002fe20000010000 */
[----:B0-----:R-:W-:Y:S06]  /*7d30*/  @P2 BRA `(.L_x_5364) ;  /* 0xffffffcc00f02947 */ /* 0x001fec000383ffff */
.L_x_5355:
[----:B------:R-:W-:-:S13]  /*7d40*/  ISETP.GE.AND P2, PT, R212, R205, PT ;  /* 0x000000cdd400720c */ /* 0x000fda0003f46270 */
[----:B------:R-:W-:Y:S05]  /*7d50*/  @!P2 BRA `(.L_x_5365) ;  /* 0x00000028004ca947 */ /* 0x000fea0003800000 */
[----:B------:R-:W-:Y:S01]  /*7d60*/  IMAD.MOV.U32 R21, RZ, RZ, R169 ;  /* 0x000000ffff157224 */ /* 0x000fe200078e00a9 */
[----:B------:R-:W-:Y:S01]  /*7d70*/  ULDC UR4, c[0x0][0xad0] ;  /* 0x0002b40000047ab9 */ /* 0x000fe20000000800 */
[----:B------:R-:W-:-:S07]  /*7d80*/  IMAD.MOV.U32 R203, RZ, RZ, R20 ;  /* 0x000000ffffcb7224 */ /* 0x000fce00078e0014 */
.L_x_5374:
[----:B------:R-:W-:-:S04]  /*7d90*/  UIADD3 UR36, UR36, 0x1, URZ ;  /* 0x0000000124247890 */ /* 0x000fc8000fffe03f */
[----:B------:R-:W-:-:S04]  /*7da0*/  UISETP.NE.AND UP0, UPT, UR36, 0x2, UPT ;  /* 0x000000022400788c */ /* 0x000fc8000bf05270 */
[----:B------:R-:W-:Y:S02]  /*7db0*/  USEL UR5, URZ, 0x1, UP0 ;  /* 0x000000013f057887 */ /* 0x000fe40008000000 */
[----:B------:R-:W-:Y:S02]  /*7dc0*/  USEL UR36, UR36, URZ, UP0 ;  /* 0x0000003f24247287 */ /* 0x000fe40008000000 */
[----:B------:R-:W-:Y:S01]  /*7dd0*/  ULOP3.LUT UR37, UR37, UR5, URZ, 0x3c, !UPT ;  /* 0x0000000525257292 */ /* 0x000fe2000f8e3c3f */
[----:B------:R-:W-:Y:S11]  /*7de0*/  @!P0 BRA `(.L_x_5366) ;  /* 0x0000000000048947 */ /* 0x000ff60003800000 */
[----:B------:R-:W-:Y:S01]  /*7df0*/  BPT.TRAP 0x1 ;  /* 0x000000040000795c */ /* 0x000fe20000300000 */
.L_x_5366:
        /* <DEDUP_REMOVED lines=9> */
.L_x_5367:
[----:B-1----:R-:W-:Y:S05]  /*7e90*/  @P2 BRA `(.L_x_5368) ;  /* 0x0000000000082947 */ /* 0x002fea0003800000 */
[----:B------:R-:W1:Y:S02]  /*7ea0*/  SYNCS.PHASECHK.TRANS64.TRYWAIT P2, [UR5+0x32430], R13 ;  /* 0x0324300dff0075a7 */ /* 0x000e640008040145 */
[----:B-1----:R-:W-:Y:S05]  /*7eb0*/  @!P2 BRA `(.L_x_5369) ;  /* 0x000000f400eca947 */ /* 0x002fea0003800000 */
.L_x_5368:
        /* <DEDUP_REMOVED lines=31> */
.L_x_5370:
[----:B------:R2:W3:Y:S01]  /*80b0*/  SYNCS.PHASECHK.TRANS64.TRYWAIT P2, [UR5+0x32450], R13 ;  /* 0x0324500dff0075a7 */ /* 0x0004e20008040145 */
[----:B------:R-:W-:Y:S05]  /*80c0*/  @!P0 BRA `(.L_x_5371) ;  /* 0x0000000000048947 */ /* 0x000fea0003800000 */
[----:B------:R-:W-:Y:S01]  /*80d0*/  BPT.TRAP 0x1 ;  /* 0x000000040000795c */ /* 0x000fe20000300000 */
.L_x_5371:
[----:B---3--:R-:W-:Y:S05]  /*80e0*/  @P2 BRA `(.L_x_5372) ;  /* 0x0000000000082947 */ /* 0x008fea0003800000 */
[----:B------:R-:W3:Y:S02]  /*80f0*/  SYNCS.PHASECHK.TRANS64.TRYWAIT P2, [UR5+0x32450], R13 ;  /* 0x0324500dff0075a7 */ /* 0x000ee40008040145 */
[----:B---3--:R-:W-:Y:S05]  /*8100*/  @!P2 BRA `(.L_x_5373) ;  /* 0x000000f40070a947 */ /* 0x008fea0003800000 */
.L_x_5372:
[----:B------:R-:W-:Y:S01]  /*8110*/  R2UR UR52, R10 ;  /* 0x000000000a3472ca */ /* 0x000fe200000e0000 */
[----:B------:R-:W-:Y:S01]  /*8120*/  UIMAD UR6, UR36, 0xc00, UR60 ;  /* 0x00000c00240678a4 */ /* 0x000fe2000f8e023c */
[----:B------:R-:W-:Y:S01]  /*8130*/  R2UR UR53, R11 ;  /* 0x000000000b3572ca */ /* 0x000fe200000e0000 */
[----:B------:R-:W-:Y:S01]  /*8140*/  WARPGROUP.ARRIVE ;  /* 0x00000000000079c5 */ /* 0x000fe20000000000 */
[----:B------:R-:W-:Y:S01]  /*8150*/  UMOV UR55, 0x40000040 ;  /* 0x4000004000377882 */ /* 0x000fe20000000000 */
[----:B------:R-:W-:-:S04]  /*8160*/  UIADD3 UR10, UR6, 0x302, URZ ;  /* 0x00000302060a7890 */ /* 0x000fc8000fffe03f */
[----:B------:R-:W3:Y:S01]  /*8170*/  S2R R216, SR_TID.X ;  /* 0x0000000000d87919 */ /* 0x000ee20000002100 */
[----:B------:R-:W-:Y:S01]  /*8180*/  UMOV UR11, 0x40000040 ;  /* 0x40000040000b7882 */ /* 0x000fe20000000000 */
[----:B------:R-:W-:Y:S01]  /*8190*/  UMOV UR54, UR6 ;  /* 0x0000000600367c82 */ /* 0x000fe20008000000 */
[----:B------:R-:W-:Y:S01]  /*81a0*/  UIADD3 UR14, UR6, 0x304, URZ ;  /* 0x00000304060e7890 */ /* 0x000fe2000fffe03f */
[C---:B------:R-:W-:Y:S01]  /*81b0*/  ISETP.GT.AND P2, PT, R212.reuse, R205, PT ;  /* 0x000000cdd400720c */ /* 0x040fe20003f44270 */
[----:B------:R-:W-:Y:S01]  /*81c0*/  UMOV UR15, 0x40000040 ;  /* 0x40000040000f7882 */ /* 0x000fe20000000000 */
[----:B------:R-:W-:Y:S01]  /*81d0*/  UIADD3 UR18, UR6, 0x306, URZ ;  /* 0x0000030606127890 */ /* 0x000fe2000fffe03f */
[----:B------:R-:W-:Y:S01]  /*81e0*/  VIADD R212, R212, 0xffffffff ;  /* 0xffffffffd4d47836 */ /* 0x000fe20000000000 */
[----:B------:R-:W-:Y:S01]  /*81f0*/  UMOV UR19, 0x40000040 ;  /* 0x4000004000137882 */ /* 0x000fe20000000000 */
        /* <DEDUP_REMOVED lines=18> */
[----:B---3--:R-:W-:Y:S01]  /*8320*/  SHF.R.U32.HI R216, RZ, 0x7, R216 ;  /* 0x00000007ffd87819 */ /* 0x008fe200000116d8 */
        /* <DEDUP_REMOVED lines=162> */
[----:B------:R-:W-:Y:S01]  /*8d50*/  FADD.FTZ R170, -R20, R203 ;  /* 0x000000cb14aa7221 */ /* 0x000fe20000010100 */
[----:B------:R-:W-:Y:S01]  /*8d60*/  FMUL.FTZ R203, R175, UR4 ;  /* 0x00000004afcb7c20 */ /* 0x000fe20008410000 */
[----:B------:R-:W-:Y:S01]  /*8d70*/  FMUL.FTZ R175, R179, UR4 ;  /* 0x00000004b3af7c20 */ /* 0x000fe20008410000 */
[----:B------:R-:W-:Y:S01]  /*8d80*/  FMUL.FTZ R179, R182, UR4 ;  /* 0x00000004b6b37c20 */ /* 0x000fe20008410000 */
[----:B------:R-:W-:Y:S01]  /*8d90*/  MUFU.TANH R183, R183 ;  /* 0x000000b700b77308 */ /* 0x000fe20000002400 */
[----:B------:R-:W-:Y:S01]  /*8da0*/  FMUL.FTZ R182, R190, UR4 ;  /* 0x00000004beb67c20 */ /* 0x000fe20008410000 */
[----:B------:R-:W-:-:S06]  /*8db0*/  FMUL.FTZ R190, R195, UR4 ;  /* 0x00000004c3be7c20 */ /* 0x000fcc0008410000 */
[----:B------:R-:W-:Y:S08]  /*8dc0*/  MUFU.TANH R203, R203 ;  /* 0x000000cb00cb7308 */ /* 0x000ff00000002400 */
[----:B------:R-:W-:Y:S01]  /*8dd0*/  MUFU.TANH R175, R175 ;  /* 0x000000af00af7308 */ /* 0x000fe20000002400 */
[-C--:B0-----:R-:W-:Y:S01]  /*8de0*/  FMUL.FTZ R154, R20, R13.reuse ;  /* 0x0000000d149a7220 */ /* 0x081fe20000410000 */
[----:B------:R-:W-:-:S03]  /*8df0*/  FMUL.FTZ R170, R170, R13 ;  /* 0x0000000daaaa7220 */ /* 0x000fc60000410000 */
        /* <DEDUP_REMOVED lines=19> */
[----:B------:R1:W2:Y:S01]  /*8f30*/  MUFU.EX2 R169, R167 ;  /* 0x000000a700a97308 */ /* 0x0002a20000000800 */
        /* <DEDUP_REMOVED lines=8> */
[----:B0-----:R-:W-:Y:S01]  /*8fc0*/  FFMA.FTZ R154, R170, R0, R152 ;  /* 0x00000000aa9a7223 */ /* 0x001fe20000010098 */
[----:B-1----:R-:W-:Y:S01]  /*8fd0*/  FMUL.FTZ R167, R171, UR4 ;  /* 0x00000004aba77c20 */ /* 0x002fe20008410000 */
[----:B------:R-:W-:Y:S01]  /*8fe0*/  FMUL.FTZ R171, R174, UR4 ;  /* 0x00000004aeab7c20 */ /* 0x000fe20008410000 */
[----:B------:R-:W-:Y:S01]  /*8ff0*/  FMUL.FTZ R0, R178, UR4 ;  /* 0x00000004b2007c20 */ /* 0x000fe20008410000 */
[----:B------:R-:W-:Y:S01]  /*9000*/  FMUL.FTZ R174, R186, UR4 ;  /* 0x00000004baae7c20 */ /* 0x000fe20008410000 */
[----:B------:R-:W-:Y:S01]  /*9010*/  FMUL.FTZ R178, R187, UR4 ;  /* 0x00000004bbb27c20 */ /* 0x000fe20008410000 */
[----:B------:R-:W-:Y:S01]  /*9020*/  FMUL.FTZ R186, R191, UR4 ;  /* 0x00000004bfba7c20 */ /* 0x000fe20008410000 */
[----:B------:R-:W-:Y:S01]  /*9030*/  MUFU.TANH R167, R167 ;  /* 0x000000a700a77308 */ /* 0x000fe20000002400 */
[C---:B--2---:R-:W-:Y:S01]  /*9040*/  FADD.FTZ R154, R169.reuse, R154 ;  /* 0x0000009aa99a7221 */ /* 0x044fe20000010000 */
[----:B------:R-:W-:Y:S01]  /*9050*/  F2FP.F16.F32.PACK_AB R152, R169, R152 ;  /* 0x00000098a998723e */ /* 0x000fe200000000ff */
[----:B------:R-:W-:Y:S01]  /*9060*/  FMUL.FTZ R187, R194, UR4 ;  /* 0x00000004c2bb7c20 */ /* 0x000fe20008410000 */
[----:B------:R-:W-:Y:S01]  /*9070*/  FMUL.FTZ R191, R198, UR4 ;  /* 0x00000004c6bf7c20 */ /* 0x000fe20008410000 */
[----:B------:R-:W-:Y:S01]  /*9080*/  FMUL.FTZ R194, R199, UR4 ;  /* 0x00000004c7c27c20 */ /* 0x000fe20008410000 */
        /* <DEDUP_REMOVED lines=17> */
[-C--:B------:R-:W-:Y:S01]  /*91a0*/  FMUL.FTZ R52, R52, R170.reuse ;  /* 0x000000aa34347220 */ /* 0x080fe20000410000 */
[----:B------:R-:W2:Y:S01]  /*91b0*/  MUFU.TANH R0, R0 ;  /* 0x0000000000007308 */ /* 0x000ea20000002400 */
[C---:B0-----:R-:W-:Y:S01]  /*91c0*/  FADD.FTZ R157, R169.reuse, R154 ;  /* 0x0000009aa99d7221 */ /* 0x041fe20000010000 */
[----:B------:R-:W-:Y:S01]  /*91d0*/  F2FP.F16.F32.PACK_AB R154, R169, R153 ;  /* 0x00000099a99a723e */ /* 0x000fe200000000ff */
[-C--:B------:R-:W-:Y:S01]  /*91e0*/  FMUL.FTZ R53, R53, R170.reuse ;  /* 0x000000aa35357220 */ /* 0x080fe20000410000 */
[----:B------:R-:W-:Y:S01]  /*91f0*/  FMNMX.FTZ R153, R193, R21, !PT ;  /* 0x00000015c1997209 */ /* 0x000fe20007810000 */
[-C--:B------:R-:W-:Y:S01]  /*9200*/  FMUL.FTZ R56, R56, R170.reuse ;  /* 0x000000aa38387220 */ /* 0x080fe20000410000 */
[-C--:B------:R-:W-:Y:S01]  /*9210*/  FMUL.FTZ R57, R57, R170.reuse ;  /* 0x000000aa39397220 */ /* 0x080fe20000410000 */
[-C--:B------:R-:W-:Y:S01]  /*9220*/  FMUL.FTZ R60, R60, R170.reuse ;  /* 0x000000aa3c3c7220 */ /* 0x080fe20000410000 */
[----:B------:R-:W-:Y:S01]  /*9230*/  FMNMX.FTZ R153, R155, R153, !PT ;  /* 0x000000999b997209 */ /* 0x000fe20007810000 */
[----:B------:R-:W0:Y:S01]  /*9240*/  MUFU.TANH R179, R179 ;  /* 0x000000b300b37308 */ /* 0x000e220000002400 */
[-C--:B------:R-:W-:Y:S01]  /*9250*/  FMUL.FTZ R61, R61, R170.reuse ;  /* 0x000000aa3d3d7220 */ /* 0x080fe20000410000 */
[-C--:B------:R-:W-:Y:S01]  /*9260*/  FMUL.FTZ R64, R64, R170.reuse ;  /* 0x000000aa40407220 */ /* 0x080fe20000410000 */
[----:B------:R-:W-:Y:S01]  /*9270*/  FMNMX.FTZ R153, R197, R153, !PT ;  /* 0x00000099c5997209 */ /* 0x000fe20007810000 */
[-C--:B------:R-:W-:Y:S01]  /*9280*/  FMUL.FTZ R65, R65, R170.reuse ;  /* 0x000000aa41417220 */ /* 0x080fe20000410000 */
[-C--:B------:R-:W-:Y:S01]  /*9290*/  FMUL.FTZ R68, R68, R170.reuse ;  /* 0x000000aa44447220 */ /* 0x080fe20000410000 */
[-C--:B------:R-:W-:Y:S01]  /*92a0*/  FMUL.FTZ R69, R69, R170.reuse ;  /* 0x000000aa45457220 */ /* 0x080fe20000410000 */
[----:B------:R-:W-:Y:S01]  /*92b0*/  FMNMX.FTZ R153, R214, R153, !PT ;  /* 0x00000099d6997209 */ /* 0x000fe20007810000 */
[----:B------:R-:W3:Y:S01]  /*92c0*/  MUFU.TANH R174, R174 ;  /* 0x000000ae00ae7308 */ /* 0x000ee20000002400 */
[-C--:B------:R-:W-:Y:S01]  /*92d0*/  FMUL.FTZ R72, R72, R170.reuse ;  /* 0x000000aa48487220 */ /* 0x080fe20000410000 */
[-C--:B------:R-:W-:Y:S01]  /*92e0*/  FMUL.FTZ R73, R73, R170.reuse ;  /* 0x000000aa49497220 */ /* 0x080fe20000410000 */
[----:B------:R-:W-:Y:S01]  /*92f0*/  FMNMX.FTZ R153, R158, R153, !PT ;  /* 0x000000999e997209 */ /* 0x000fe20007810000 */
[-C--:B------:R-:W-:Y:S01]  /*9300*/  FMUL.FTZ R76, R76, R170.reuse ;  /* 0x000000aa4c4c7220 */ /* 0x080fe20000410000 */
[-C--:B------:R-:W-:Y:S01]  /*9310*/  FMUL.FTZ R77, R77, R170.reuse ;  /* 0x000000aa4d4d7220 */ /* 0x080fe20000410000 */
[-C--:B------:R-:W-:Y:S01]  /*9320*/  FMUL.FTZ R80, R80, R170.reuse ;  /* 0x000000aa50507220 */ /* 0x080fe20000410000 */
[----:B------:R-:W-:Y:S01]  /*9330*/  FMNMX.FTZ R153, R159, R153, !PT ;  /* 0x000000999f997209 */ /* 0x000fe20007810000 */
[----:B------:R-:W4:Y:S01]  /*9340*/  MUFU.TANH R178, R178 ;  /* 0x000000b200b27308 */ /* 0x000f220000002400 */
[-C--:B------:R-:W-:Y:S01]  /*9350*/  FMUL.FTZ R81, R81, R170.reuse ;  /* 0x000000aa51517220 */ /* 0x080fe20000410000 */
[-C--:B------:R-:W-:Y:S01]  /*9360*/  FMUL.FTZ R84, R84, R170.reuse ;  /* 0x000000aa54547220 */ /* 0x080fe20000410000 */
[----:B------:R-:W-:Y:S01]  /*9370*/  FMNMX.FTZ R153, R163, R153, !PT ;  /* 0x00000099a3997209 */ /* 0x000fe20007810000 */
[-C--:B------:R-:W-:Y:S01]  /*9380*/  FMUL.FTZ R85, R85, R170.reuse ;  /* 0x000000aa55557220 */ /* 0x080fe20000410000 */
[-C--:B------:R-:W-:Y:S01]  /*9390*/  FMUL.FTZ R88, R88, R170.reuse ;  /* 0x000000aa58587220 */ /* 0x080fe20000410000 */
[-C--:B------:R-:W-:Y:S01]  /*93a0*/  FMUL.FTZ R89, R89, R170.reuse ;  /* 0x000000aa59597220 */ /* 0x080fe20000410000 */
[----:B------:R-:W-:Y:S01]  /*93b0*/  FMNMX.FTZ R153, R166, R153, !PT ;  /* 0x00000099a6997209 */ /* 0x000fe20007810000 */
[----:B------:R-:W5:Y:S01]  /*93c0*/  MUFU.TANH R182, R182 ;  /* 0x000000b600b67308 */ /* 0x000f620000002400 */
        /* <DEDUP_REMOVED lines=10> */
[----:B-1----:R-:W-:Y:S01]  /*9470*/  FMNMX.FTZ R153, R171, R153, !PT ;  /* 0x00000099ab997209 */ /* 0x002fe20007810000 */
[-C--:B------:R-:W-:Y:S01]  /*9480*/  FMUL.FTZ R105, R105, R170.reuse ;  /* 0x000000aa69697220 */ /* 0x080fe20000410000 */
[-C--:B------:R-:W-:Y:S01]  /*9490*/  FMUL.FTZ R108, R108, R170.reuse ;  /* 0x000000aa6c6c7220 */ /* 0x080fe20000410000 */
[-C--:B------:R-:W-:Y:S01]  /*94a0*/  FMUL.FTZ R109, R109, R170.reuse ;  /* 0x000000aa6d6d7220 */ /* 0x080fe20000410000 */
[----:B------:R-:W-:Y:S01]  /*94b0*/  FMNMX.FTZ R153, R203, R153, !PT ;  /* 0x00000099cb997209 */ /* 0x000fe20007810000 */
[----:B------:R-:W1:Y:S01]  /*94c0*/  MUFU.TANH R187, R187 ;  /* 0x000000bb00bb7308 */ /* 0x000e620000002400 */
[-C--:B------:R-:W-:Y:S01]  /*94d0*/  FMUL.FTZ R112, R112, R170.reuse ;  /* 0x000000aa70707220 */ /* 0x080fe20000410000 */
[-C--:B------:R-:W-:Y:S01]  /*94e0*/  FMUL.FTZ R113, R113, R170.reuse ;  /* 0x000000aa71717220 */ /* 0x080fe20000410000 */
[----:B--2---:R-:W-:Y:S01]  /*94f0*/  FMNMX.FTZ R153, R0, R153, !PT ;  /* 0x0000009900997209 */ /* 0x004fe20007810000 */
[-C--:B------:R-:W-:Y:S01]  /*9500*/  FMUL.FTZ R116, R116, R170.reuse ;  /* 0x000000aa74747220 */ /* 0x080fe20000410000 */
[-C--:B------:R-:W-:Y:S01]  /*9510*/  FMUL.FTZ R117, R117, R170.reuse ;  /* 0x000000aa75757220 */ /* 0x080fe20000410000 */
[-C--:B------:R-:W-:Y:S01]  /*9520*/  FMUL.FTZ R120, R120, R170.reuse ;  /* 0x000000aa78787220 */ /* 0x080fe20000410000 */
[----:B------:R-:W-:Y:S01]  /*9530*/  FMNMX.FTZ R153, R175, R153, !PT ;  /* 0x00000099af997209 */ /* 0x000fe20007810000 */
[----:B------:R-:W2:Y:S01]  /*9540*/  MUFU.TANH R190, R190 ;  /* 0x000000be00be7308 */ /* 0x000ea20000002400 */
[-C--:B------:R-:W-:Y:S01]  /*9550*/  FMUL.FTZ R121, R121, R170.reuse ;  /* 0x000000aa79797220 */ /* 0x080fe20000410000 */
[-C--:B------:R-:W-:Y:S01]  /*9560*/  FMUL.FTZ R124, R124, R170.reuse ;  /* 0x000000aa7c7c7220 */ /* 0x080fe20000410000 */
[----:B0-----:R-:W-:Y:S01]  /*9570*/  FMNMX.FTZ R153, R179, R153, !PT ;  /* 0x00000099b3997209 */ /* 0x001fe20007810000 */
[-C--:B------:R-:W-:Y:S01]  /*9580*/  FMUL.FTZ R125, R125, R170.reuse ;  /* 0x000000aa7d7d7220 */ /* 0x080fe20000410000 */
[-C--:B------:R-:W-:Y:S01]  /*9590*/  FMUL.FTZ R128, R128, R170.reuse ;  /* 0x000000aa80807220 */ /* 0x080fe20000410000 */
[-C--:B------:R-:W-:Y:S01]  /*95a0*/  FMUL.FTZ R129, R129, R170.reuse ;  /* 0x000000aa81817220 */ /* 0x080fe20000410000 */
[----:B------:R-:W-:Y:S01]  /*95b0*/  FMNMX.FTZ R153, R183, R153, !PT ;  /* 0x00000099b7997209 */ /* 0x000fe20007810000 */
[----:B------:R-:W0:Y:S01]  /*95c0*/  MUFU.TANH R191, R191 ;  /* 0x000000bf00bf7308 */ /* 0x000e220000002400 */
[-C--:B------:R-:W-:Y:S01]  /*95d0*/  FMUL.FTZ R132, R132, R170.reuse ;  /* 0x000000aa84847220 */ /* 0x080fe20000410000 */
[-C--:B------:R-:W-:Y:S01]  /*95e0*/  FMUL.FTZ R133, R133, R170.reuse ;  /* 0x000000aa85857220 */ /* 0x080fe20000410000 */
[----:B---3--:R-:W-:Y:S01]  /*95f0*/  FMNMX.FTZ R153, R174, R153, !PT ;  /* 0x00000099ae997209 */ /* 0x008fe20007810000 */
[-C--:B------:R-:W-:Y:S01]  /*9600*/  FMUL.FTZ R136, R136, R170.reuse ;  /* 0x000000aa88887220 */ /* 0x080fe20000410000 */
[-C--:B------:R-:W-:Y:S01]  /*9610*/  FMUL.FTZ R137, R137, R170.reuse ;  /* 0x000000aa89897220 */ /* 0x080fe20000410000 */
[-C--:B------:R-:W-:Y:S01]  /*9620*/  FMUL.FTZ R140, R140, R170.reuse ;  /* 0x000000aa8c8c7220 */ /* 0x080fe20000410000 */
[----:B----4-:R-:W-:Y:S01]  /*9630*/  FMNMX.FTZ R153, R178, R153, !PT ;  /* 0x00000099b2997209 */ /* 0x010fe20007810000 */
[----:B------:R-:W3:Y:S01]  /*9640*/  MUFU.TANH R194, R194 ;  /* 0x000000c200c27308 */ /* 0x000ee20000002400 */
[-C--:B------:R-:W-:Y:S01]  /*9650*/  FMUL.FTZ R141, R141, R170.reuse ;  /* 0x000000aa8d8d7220 */ /* 0x080fe20000410000 */
[-C--:B------:R-:W-:Y:S01]  /*9660*/  FMUL.FTZ R144, R144, R170.reuse ;  /* 0x000000aa90907220 */ /* 0x080fe20000410000 */
[----:B-----5:R-:W-:Y:S01]  /*9670*/  FMNMX.FTZ R153, R182, R153, !PT ;  /* 0x00000099b6997209 */ /* 0x020fe20007810000 */
[-C--:B------:R-:W-:Y:S01]  /*9680*/  FMUL.FTZ R145, R145, R170.reuse ;  /* 0x000000aa91917220 */ /* 0x080fe20000410000 */
[-C--:B------:R-:W-:Y:S01]  /*9690*/  FMUL.FTZ R148, R148, R170.reuse ;  /* 0x000000aa94947220 */ /* 0x080fe20000410000 */
[----:B------:R-:W-:Y:S01]  /*96a0*/  FMUL.FTZ R149, R149, R170 ;  /* 0x000000aa95957220 */ /* 0x000fe20000410000 */
[----:B------:R-:W-:Y:S01]  /*96b0*/  FMNMX.FTZ R153, R186, R153, !PT ;  /* 0x00000099ba997209 */ /* 0x000fe20007810000 */
[----:B------:R-:W-:Y:S01]  /*96c0*/  MUFU.EX2 R161, R161 ;  /* 0x000000a100a17308 */ /* 0x000fe20000000800 */
[----:B------:R-:W-:-:S02]  /*96d0*/  IADD3 R170, -R216, 0xb, RZ ;  /* 0x0000000bd8aa7810 */ /* 0x000fc40007ffe1ff */
[----:B-1----:R-:W-:-:S04]  /*96e0*/  FMNMX.FTZ R153, R187, R153, !PT ;  /* 0x00000099bb997209 */ /* 0x002fc80007810000 */
[----:B--2---:R-:W-:Y:S01]  /*96f0*/  FMNMX.FTZ R153, R190, R153, !PT ;  /* 0x00000099be997209 */ /* 0x004fe20007810000 */
[----:B------:R-:W-:Y:S03]  /*9700*/  MUFU.EX2 R168, R168 ;  /* 0x000000a800a87308 */ /* 0x000fe60000000800 */
[----:B0-----:R-:W-:-:S04]  /*9710*/  FMNMX.FTZ R153, R191, R153, !PT ;  /* 0x00000099bf997209 */ /* 0x001fc80007810000 */
[----:B---3--:R-:W-:Y:S01]  /*9720*/  FMNMX.FTZ R153, R194, R153, !PT ;  /* 0x00000099c2997209 */ /* 0x008fe20007810000 */
[----:B------:R-:W-:Y:S04]  /*9730*/  MUFU.EX2 R164, R164 ;  /* 0x000000a400a47308 */ /* 0x000fe80000000800 */
[----:B------:R-:W0:Y:S04]  /*9740*/  SHFL.BFLY PT, R169, R153, 0x2, 0x1f ;  /* 0x0c401f0099a97f89 */ /* 0x000e2800000e0000 */
        /* <DEDUP_REMOVED lines=19> */
[----:B------:R0:W1:Y:S01]  /*9880*/  MUFU.EX2 R195, R21 ;  /* 0x0000001500c37308 */ /* 0x0000620000000800 */
[-CC-:B------:R-:W-:Y:S01]  /*9890*/  FFMA.FTZ R190, R190, R13.reuse, -R198.reuse ;  /* 0x0000000dbebe7223 */ /* 0x180fe200000108c6 */
[-CC-:B------:R-:W-:Y:S01]  /*98a0*/  FFMA.FTZ R191, R191, R13.reuse, -R198.reuse ;  /* 0x0000000dbfbf7223 */ /* 0x180fe200000108c6 */
[----:B------:R-:W-:-:S05]  /*98b0*/  FFMA.FTZ R194, R194, R13, -R198 ;  /* 0x0000000dc2c27223 */ /* 0x000fca00000108c6 */
[----:B------:R-:W-:Y:S01]  /*98c0*/  MUFU.EX2 R193, R193 ;  /* 0x000000c100c17308 */ /* 0x000fe20000000800 */
[----:B0-----:R-:W-:-:S04]  /*98d0*/  IMAD.U32 R21, RZ, RZ, UR5 ;  /* 0x00000005ff157e24 */ /* 0x001fc8000f8e00ff */
[C---:B------:R-:W-:Y:S02]  /*98e0*/  @!P1 VIADD R153, R21.reuse, 0x32440 ;  /* 0x0003244015999836 */ /* 0x040fe40000000000 */
[----:B------:R-:W-:Y:S01]  /*98f0*/  @!P1 VIADD R21, R21, 0x32460 ;  /* 0x0003246015159836 */ /* 0x000fe20000000000 */
[----:B------:R-:W0:Y:S01]  /*9900*/  MUFU.EX2 R199, R199 ;  /* 0x000000c700c77308 */ /* 0x000e220000000800 */
[-C--:B-1----:R-:W-:Y:S01]  /*9910*/  FMUL.FTZ R26, R26, R195.reuse ;  /* 0x000000c31a1a7220 */ /* 0x082fe20000410000 */
[----:B------:R-:W-:Y:S01]  /*9920*/  @!P1 PRMT R153, RZ, 0x654, R153 ;  /* 0x00000654ff999816 */ /* 0x000fe20000000099 */
[----:B------:R1:W-:Y:S06]  /*9930*/  BAR.ARV R170, 0x100 ;  /* 0x000400aa0000751d */ /* 0x0003ec0000002000 */
[----:B------:R2:W-:Y:S01]  /*9940*/  @!P1 SYNCS.ARRIVE.TRANS64.RED.A1T0 RZ, [R153+URZ], RZ ;  /* 0x000000ff99ff99a7 */ /* 0x0005e2000810043f */
[----:B------:R-:W-:Y:S01]  /*9950*/  MUFU.EX2 R197, R197 ;  /* 0x000000c500c57308 */ /* 0x000fe20000000800 */
[-C--:B------:R-:W-:Y:S01]  /*9960*/  FMUL.FTZ R27, R27, R195.reuse ;  /* 0x000000c31b1b7220 */ /* 0x080fe20000410000 */
[-C--:B------:R-:W-:Y:S01]  /*9970*/  FMUL.FTZ R30, R30, R195.reuse ;  /* 0x000000c31e1e7220 */ /* 0x080fe20000410000 */
[-C--:B------:R-:W-:Y:S01]  /*9980*/  FMUL.FTZ R31, R31, R195.reuse ;  /* 0x000000c31f1f7220 */ /* 0x080fe20000410000 */
[-C--:B------:R-:W-:Y:S01]  /*9990*/  FMUL.FTZ R34, R34, R195.reuse ;  /* 0x000000c322227220 */ /* 0x080fe20000410000 */
[-C--:B------:R-:W-:Y:S01]  /*99a0*/  FMUL.FTZ R35, R35, R195.reuse ;  /* 0x000000c323237220 */ /* 0x080fe20000410000 */
[-C--:B------:R-:W-:Y:S01]  /*99b0*/  FMUL.FTZ R38, R38, R195.reuse ;  /* 0x000000c326267220 */ /* 0x080fe20000410000 */
[----:B--2---:R-:W-:Y:S01]  /*99c0*/  VIADD R153, R216, 0x8 ;  /* 0x00000008d8997836 */ /* 0x004fe20000000000 */
[----:B------:R-:W2:Y:S01]  /*99d0*/  MUFU.EX2 R214, R214 ;  /* 0x000000d600d67308 */ /* 0x000ea20000000800 */
        /* <DEDUP_REMOVED lines=59> */
[----:B------:R-:W0:Y:S01]  /*9d90*/  MUFU.EX2 R216, R160 ;  /* 0x000000a000d87308 */ /* 0x000e220000000800 */
[----:B--2---:R-:W-:Y:S01]  /*9da0*/  F2FP.F16.F32.PACK_AB R155, R214, R197 ;  /* 0x000000c5d69b723e */ /* 0x004fe200000000ff */
[----:B------:R-:W-:Y:S01]  /*9db0*/  FFMA.FTZ R193, R195, R12, R193 ;  /* 0x0000000cc3c17223 */ /* 0x000fe200000100c1 */
[----:B------:R-:W-:Y:S01]  /*9dc0*/  FFMA.FTZ R12, R167, R13, -R198 ;  /* 0x0000000da70c7223 */ /* 0x000fe200000108c6 */
[----:B------:R-:W-:Y:S01]  /*9dd0*/  @!P1 PRMT R21, RZ, 0x654, R21 ;  /* 0x00000654ff159816 */ /* 0x000fe20000000015 */
[----:B------:R-:W-:Y:S01]  /*9de0*/  WARPGROUP.ARRIVE ;  /* 0x00000000000079c5 */ /* 0x000fe20000000000 */
[----:B------:R-:W-:-:S02]  /*9df0*/  FADD.FTZ R193, R199, R193 ;  /* 0x000000c1c7c17221 */ /* 0x000fc40000010000 */
[----:B------:R2:W-:Y:S02]  /*9e00*/  MUFU.EX2 R160, R165 ;  /* 0x000000a500a07308 */ /* 0x0005e40000000800 */
[----:B------:R-:W-:Y:S01]  /*9e10*/  FADD.FTZ R193, R197, R193 ;  /* 0x000000c1c5c17221 */ /* 0x000fe20000010000 */
[----:B------:R-:W-:Y:S01]  /*9e20*/  HGMMA.64x256x16.F32 R24, R152, gdesc[UR8].tnspB, R24, gsb0 ;  /* 0x43e0000898187df0 */ /* 0x000fe20008000818 */
[----:B------:R-:W-:Y:S01]  /*9e30*/  UIADD3 UR10, UR6, 0x80, URZ ;  /* 0x00000080060a7890 */ /* 0x000fe2000fffe03f */
[----:B------:R-:W-:Y:S01]  /*9e40*/  UMOV UR11, 0x40000040 ;  /* 0x40000040000b7882 */ /* 0x000fe20000000000 */
[----:B------:R-:W-:Y:S02]  /*9e50*/  FADD.FTZ R214, R214, R193 ;  /* 0x000000c1d6d67221 */ /* 0x000fe40000010000 */
[----:B------:R-:W-:Y:S01]  /*9e60*/  MUFU.EX2 R12, R12 ;  /* 0x0000000c000c7308 */ /* 0x000fe20000000800 */
[----:B--2---:R-:W-:Y:S01]  /*9e70*/  FFMA.FTZ R165, R163, R13, -R198 ;  /* 0x0000000da3a57223 */ /* 0x004fe200000108c6 */
[----:B0-----:R-:W-:-:S04]  /*9e80*/  FADD.FTZ R157, R216, R157 ;  /* 0x0000009dd89d7221 */ /* 0x001fc80000010000 */
[----:B------:R-:W-:Y:S02]  /*9e90*/  FADD.FTZ R163, R161, R157 ;  /* 0x0000009da1a37221 */ /* 0x000fe40000010000 */
        /* <DEDUP_REMOVED lines=15> */
[----:B------:R0:W2:Y:S01]  /*9f90*/  MUFU.EX2 R155, R156 ;  /* 0x0000009c009b7308 */ /* 0x0000a20000000800 */
[----:B------:R-:W-:-:S07]  /*9fa0*/  F2FP.F16.F32.PACK_AB R166, R181, R180 ;  /* 0x000000b4b5a6723e */ /* 0x000fce00000000ff */
[----:B------:R-:W3:Y:S01]  /*9fb0*/  MUFU.EX2 R153, R153 ;  /* 0x0000009900997308 */ /* 0x000ee20000000800 */
[----:B0-----:R-:W-:-:S07]  /*9fc0*/  F2FP.F16.F32.PACK_AB R156, R161, R216 ;  /* 0x000000d8a19c723e */ /* 0x001fce00000000ff */
[----:B------:R-:W0:Y:S01]  /*9fd0*/  MUFU.EX2 R154, R154 ;  /* 0x0000009a009a7308 */ /* 0x000e220000000800 */
[----:B--2---:R-:W-:Y:S01]  /*9fe0*/  F2FP.F16.F32.PACK_AB R158, R160, R155 ;  /* 0x0000009ba09e723e */ /* 0x004fe200000000ff */
[----:B------:R-:W-:-:S04]  /*9ff0*/  FADD.FTZ R155, R155, R163 ;  /* 0x000000a39b9b7221 */ /* 0x000fc80000010000 */
[----:B------:R-:W-:Y:S01]  /*a000*/  FADD.FTZ R155, R160, R155 ;  /* 0x0000009ba09b7221 */ /* 0x000fe20000010000 */
[----:B------:R-:W-:Y:S01]  /*a010*/  F2FP.F16.F32.PACK_AB R160, R164, R168 ;  /* 0x000000a8a4a0723e */ /* 0x000fe200000000ff */
[----:B------:R-:W2:Y:S01]  /*a020*/  MUFU.EX2 R152, R152 ;  /* 0x0000009800987308 */ /* 0x000ea20000000800 */
[----:B---3--:R-:W-:Y:S01]  /*a030*/  FADD.FTZ R214, R153, R214 ;  /* 0x000000d699d67221 */ /* 0x008fe20000010000 */
[----:B------:R-:W-:-:S04]  /*a040*/  FADD.FTZ R155, R168, R155 ;  /* 0x0000009ba89b7221 */ /* 0x000fc80000010000 */
[----:B------:R-:W-:Y:S01]  /*a050*/  FADD.FTZ R155, R164, R155 ;  /* 0x0000009ba49b7221 */ /* 0x000fe20000010000 */
[----:B------:R-:W-:Y:S02]  /*a060*/  F2FP.F16.F32.PACK_AB R164, R177, R176 ;  /* 0x000000b0b1a4723e */ /* 0x000fe400000000ff */
[C---:B0-----:R-:W-:Y:S01]  /*a070*/  F2FP.F16.F32.PACK_AB R157, R154.reuse, R153 ;  /* 0x000000999a9d723e */ /* 0x041fe200000000ff */
[----:B------:R-:W-:Y:S01]  /*a080*/  FADD.FTZ R153, R154, R214 ;  /* 0x000000d69a997221 */ /* 0x000fe20000010000 */
[----:B------:R-:W-:-:S03]  /*a090*/  F2FP.F16.F32.PACK_AB R154, R189, R188 ;  /* 0x000000bcbd9a723e */ /* 0x000fc600000000ff */
[----:B------:R-:W-:Y:S01]  /*a0a0*/  FADD.FTZ R153, R165, R153 ;  /* 0x00000099a5997221 */ /* 0x000fe20000010000 */
[----:B--2---:R-:W-:-:S03]  /*a0b0*/  F2FP.F16.F32.PACK_AB R159, R152, R165 ;  /* 0x000000a5989f723e */ /* 0x004fc600000000ff */
[----:B------:R-:W-:Y:S01]  /*a0c0*/  FADD.FTZ R153, R152, R153 ;  /* 0x0000009998997221 */ /* 0x000fe20000010000 */
[----:B------:R-:W-:Y:S01]  /*a0d0*/  F2FP.F16.F32.PACK_AB R152, R185, R184 ;  /* 0x000000b8b998723e */ /* 0x000fe200000000ff */
        /* <DEDUP_REMOVED lines=8> */
[----:B------:R-:W-:Y:S01]  /*a160*/  F2FP.F16.F32.PACK_AB R162, R173, R172 ;  /* 0x000000acada2723e */ /* 0x000fe200000000ff */
[----:B------:R-:W-:Y:S01]  /*a170*/  FFMA.FTZ R159, R179, R13, -R198 ;  /* 0x0000000db39f7223 */ /* 0x000fe200000108c6 */
[----:B------:R-:W-:Y:S01]  /*a180*/  FADD.FTZ R172, R172, R155 ;  /* 0x0000009bacac7221 */ /* 0x000fe20000010000 */
[----:B------:R-:W0:Y:S01]  /*a190*/  MUFU.EX2 R157, R157 ;  /* 0x0000009d009d7308 */ /* 0x000e220000000800 */
[----:B------:R-:W-:-:S02]  /*a1a0*/  IMAD.MOV.U32 R203, RZ, RZ, R20 ;  /* 0x000000ffffcb7224 */ /* 0x000fc400078e0014 */
[----:B------:R-:W-:-:S04]  /*a1b0*/  FADD.FTZ R172, R173, R172 ;  /* 0x000000acadac7221 */ /* 0x000fc80000010000 */
[----:B------:R-:W-:Y:S01]  /*a1c0*/  FADD.FTZ R172, R176, R172 ;  /* 0x000000acb0ac7221 */ /* 0x000fe20000010000 */
[----:B------:R-:W2:Y:S03]  /*a1d0*/  MUFU.EX2 R156, R156 ;  /* 0x0000009c009c7308 */ /* 0x000ea60000000800 */
[----:B------:R-:W-:-:S04]  /*a1e0*/  FADD.FTZ R172, R177, R172 ;  /* 0x000000acb1ac7221 */ /* 0x000fc80000010000 */
[----:B------:R-:W-:Y:S01]  /*a1f0*/  FADD.FTZ R172, R180, R172 ;  /* 0x000000acb4ac7221 */ /* 0x000fe20000010000 */
[----:B------:R-:W3:Y:S01]  /*a200*/  MUFU.EX2 R158, R158 ;  /* 0x0000009e009e7308 */ /* 0x000ee20000000800 */
[----:B0-----:R-:W-:Y:S01]  /*a210*/  F2FP.F16.F32.PACK_AB R161, R12, R157 ;  /* 0x0000009d0ca1723e */ /* 0x001fe200000000ff */
[----:B------:R-:W-:Y:S01]  /*a220*/  FADD.FTZ R157, R157, R153 ;  /* 0x000000999d9d7221 */ /* 0x000fe20000010000 */
[----:B------:R-:W-:-:S03]  /*a230*/  FADD.FTZ R172, R181, R172 ;  /* 0x000000acb5ac7221 */ /* 0x000fc60000010000 */
[----:B------:R-:W-:Y:S01]  /*a240*/  FADD.FTZ R157, R12, R157 ;  /* 0x0000009d0c9d7221 */ /* 0x000fe20000010000 */
[----:B------:R-:W-:Y:S01]  /*a250*/  FADD.FTZ R172, R184, R172 ;  /* 0x000000acb8ac7221 */ /* 0x000fe20000010000 */
[----:B------:R-:W-:Y:S02]  /*a260*/  MUFU.EX2 R159, R159 ;  /* 0x0000009f009f7308 */ /* 0x000fe40000000800 */
[----:B--2---:R-:W-:Y:S01]  /*a270*/  FADD.FTZ R157, R156, R157 ;  /* 0x0000009d9c9d7221 */ /* 0x004fe20000010000 */
[----:B------:R-:W-:-:S04]  /*a280*/  FADD.FTZ R172, R185, R172 ;  /* 0x000000acb9ac7221 */ /* 0x000fc80000010000 */
[----:B------:R-:W-:Y:S01]  /*a290*/  FADD.FTZ R172, R188, R172 ;  /* 0x000000acbcac7221 */ /* 0x000fe20000010000 */
[C---:B---3--:R-:W-:Y:S01]  /*a2a0*/  F2FP.F16.F32.PACK_AB R163, R158.reuse, R156 ;  /* 0x0000009c9ea3723e */ /* 0x048fe200000000ff */
[----:B------:R-:W-:Y:S02]  /*a2b0*/  FADD.FTZ R157, R158, R157 ;  /* 0x0000009d9e9d7221 */ /* 0x000fe40000010000 */
[----:B------:R-:W-:Y:S01]  /*a2c0*/  FADD.FTZ R189, R189, R172 ;  /* 0x000000acbdbd7221 */ /* 0x000fe20000010000 */
[----:B------:R-:W-:-:S03]  /*a2d0*/  WARPGROUP.ARRIVE ;  /* 0x00000000000079c5 */ /* 0x000fc60000000000 */
[----:B------:R-:W-:-:S03]  /*a2e0*/  FADD.FTZ R189, R192, R189 ;  /* 0x000000bdc0bd7221 */ /* 0x000fc60000010000 */
[----:B------:R-:W-:Y:S01]  /*a2f0*/  HGMMA.64x256x16.F32 R24, R160, gdesc[UR8].tnspB, R24, gsb0 ;  /* 0x43e00008a0187df0 */ /* 0x000fe20008000818 */
[----:B------:R-:W-:Y:S01]  /*a300*/  UIADD3 UR10, UR6, 0x180, URZ ;  /* 0x00000180060a7890 */ /* 0x000fe2000fffe03f */
[----:B------:R-:W-:Y:S01]  /*a310*/  FADD.FTZ R189, R204, R189 ;  /* 0x000000bdccbd7221 */ /* 0x000fe20000010000 */
[----:B------:R-:W-:Y:S01]  /*a320*/  UMOV UR11, 0x40000040 ;  /* 0x40000040000b7882 */ /* 0x000fe20000000000 */
[----:B------:R-:W-:Y:S02]  /*a330*/  WARPGROUP.DEPBAR.LE gsb0, 0x0 ;  /* 0x00008000000079c5 */ /* 0x000fe40000010000 */
[-CC-:B------:R-:W-:Y:S01]  /*a340*/  FFMA.FTZ R160, R0, R13.reuse, -R198.reuse ;  /* 0x0000000d00a07223 */ /* 0x180fe200000108c6 */
[-CC-:B------:R-:W-:Y:S01]  /*a350*/  FFMA.FTZ R0, R175, R13.reuse, -R198.reuse ;  /* 0x0000000daf007223 */ /* 0x180fe200000108c6 */
[-CC-:B------:R-:W-:Y:S01]  /*a360*/  FFMA.FTZ R161, R183, R13.reuse, -R198.reuse ;  /* 0x0000000db7a17223 */ /* 0x180fe200000108c6 */
[-CC-:B------:R-:W-:Y:S01]  /*a370*/  FFMA.FTZ R162, R174, R13.reuse, -R198.reuse ;  /* 0x0000000daea27223 */ /* 0x180fe200000108c6 */
[----:B------:R-:W-:-:S02]  /*a380*/  FFMA.FTZ R163, R178, R13, -R198 ;  /* 0x0000000db2a37223 */ /* 0x000fc400000108c6 */
[----:B------:R-:W-:Y:S08]  /*a390*/  MUFU.EX2 R160, R160 ;  /* 0x000000a000a07308 */ /* 0x000ff00000000800 */
[----:B------:R-:W0:Y:S08]  /*a3a0*/  MUFU.EX2 R0, R0 ;  /* 0x0000000000007308 */ /* 0x000e300000000800 */
[----:B------:R-:W2:Y:S08]  /*a3b0*/  MUFU.EX2 R161, R161 ;  /* 0x000000a100a17308 */ /* 0x000eb00000000800 */
[----:B------:R-:W3:Y:S01]  /*a3c0*/  MUFU.EX2 R162, R162 ;  /* 0x000000a200a27308 */ /* 0x000ee20000000800 */
[----:B0-----:R-:W-:Y:S01]  /*a3d0*/  F2FP.F16.F32.PACK_AB R165, R0, R160 ;  /* 0x000000a000a5723e */ /* 0x001fe200000000ff */
[----:B------:R-:W-:-:S04]  /*a3e0*/  FADD.FTZ R160, R160, R157 ;  /* 0x0000009da0a07221 */ /* 0x000fc80000010000 */
[----:B------:R-:W-:Y:S01]  /*a3f0*/  FADD.FTZ R160, R0, R160 ;  /* 0x000000a000a07221 */ /* 0x000fe20000010000 */
[----:B------:R-:W-:Y:S01]  /*a400*/  FADD.FTZ R0, R196, R189 ;  /* 0x000000bdc4007221 */ /* 0x000fe20000010000 */
[----:B------:R-:W0:Y:S01]  /*a410*/  MUFU.EX2 R163, R163 ;  /* 0x000000a300a37308 */ /* 0x000e220000000800 */
[----:B--2---:R-:W-:Y:S01]  /*a420*/  F2FP.F16.F32.PACK_AB R167, R161, R159 ;  /* 0x0000009fa1a7723e */ /* 0x004fe200000000ff */
[----:B------:R-:W-:Y:S01]  /*a430*/  FADD.FTZ R160, R159, R160 ;  /* 0x000000a09fa07221 */ /* 0x000fe20000010000 */
[----:B------:R-:W-:Y:S02]  /*a440*/  FADD.FTZ R0, R215, R0 ;  /* 0x00000000d7007221 */ /* 0x000fe40000010000 */
[----:B------:R-:W-:Y:S01]  /*a450*/  WARPGROUP.ARRIVE ;  /* 0x00000000000079c5 */ /* 0x000fe20000000000 */
[----:B------:R-:W-:-:S04]  /*a460*/  FADD.FTZ R160, R161, R160 ;  /* 0x000000a0a1a07221 */ /* 0x000fc80000010000 */
[----:B---3--:R-:W-:Y:S01]  /*a470*/  FADD.FTZ R160, R162, R160 ;  /* 0x000000a0a2a07221 */ /* 0x008fe20000010000 */
[----:B------:R-:W-:Y:S01]  /*a480*/  HGMMA.64x256x16.F32 R24, R164, gdesc[UR8].tnspB, R24, gsb0 ;  /* 0x43e00008a4187df0 */ /* 0x000fe20008000818 */
[----:B------:R-:W-:Y:S01]  /*a490*/  UIADD3 UR10, UR6, 0x200, URZ ;  /* 0x00000200060a7890 */ /* 0x000fe2000fffe03f */
[----:B------:R-:W-:Y:S01]  /*a4a0*/  UMOV UR11, 0x40000040 ;  /* 0x40000040000b7882 */ /* 0x000fe20000000000 */
[----:B------:R-:W-:Y:S01]  /*a4b0*/  UIADD3 UR6, UR6, 0x280, URZ ;  /* 0x0000028006067890 */ /* 0x000fe2000fffe03f */
[C---:B0-----:R-:W-:Y:S01]  /*a4c0*/  F2FP.F16.F32.PACK_AB R153, R163.reuse, R162 ;  /* 0x000000a2a399723e */ /* 0x041fe200000000ff */
[----:B------:R-:W-:Y:S01]  /*a4d0*/  FADD.FTZ R160, R163, R160 ;  /* 0x000000a0a3a07221 */ /* 0x000fe20000010000 */
[----:B------:R-:W-:Y:S02]  /*a4e0*/  WARPGROUP.DEPBAR.LE gsb0, 0x0 ;  /* 0x00008000000079c5 */ /* 0x000fe40000010000 */
[-CC-:B------:R-:W-:Y:S01]  /*a4f0*/  FFMA.FTZ R164, R182, R13.reuse, -R198.reuse ;  /* 0x0000000db6a47223 */ /* 0x180fe200000108c6 */
[----:B------:R-:W-:-:S05]  /*a500*/  FFMA.FTZ R165, R186, R13, -R198 ;  /* 0x0000000dbaa57223 */ /* 0x000fca00000108c6 */
[----:B------:R-:W0:Y:S08]  /*a510*/  MUFU.EX2 R164, R164 ;  /* 0x000000a400a47308 */ /* 0x000e300000000800 */
[----:B------:R-:W2:Y:S01]  /*a520*/  MUFU.EX2 R165, R165 ;  /* 0x000000a500a57308 */ /* 0x000ea20000000800 */
[----:B0-----:R-:W-:Y:S01]  /*a530*/  FADD.FTZ R160, R164, R160 ;  /* 0x000000a0a4a07221 */ /* 0x001fe20000010000 */
[----:B--2---:R-:W-:-:S03]  /*a540*/  F2FP.F16.F32.PACK_AB R155, R165, R164 ;  /* 0x000000a4a59b723e */ /* 0x004fc600000000ff */
[----:B------:R-:W-:Y:S01]  /*a550*/  FADD.FTZ R160, R165, R160 ;  /* 0x000000a0a5a07221 */ /* 0x000fe20000010000 */
[----:B------:R-:W-:-:S06]  /*a560*/  WARPGROUP.ARRIVE ;  /* 0x00000000000079c5 */ /* 0x000fcc0000000000 */
[----:B------:R-:W-:Y:S01]  /*a570*/  HGMMA.64x256x16.F32 R24, R152, gdesc[UR8].tnspB, R24, gsb0 ;  /* 0x43e0000898187df0 */ /* 0x000fe20008000818 */
[----:B------:R-:W-:Y:S01]  /*a580*/  UMOV UR10, UR6 ;  /* 0x00000006000a7c82 */ /* 0x000fe20008000000 */
[----:B------:R-:W-:Y:S01]  /*a590*/  UMOV UR11, 0x40000040 ;  /* 0x40000040000b7882 */ /* 0x000fe20000000000 */
[----:B------:R-:W-:Y:S02]  /*a5a0*/  WARPGROUP.DEPBAR.LE gsb0, 0x0 ;  /* 0x00008000000079c5 */ /* 0x000fe40000010000 */
[----:B------:R-:W-:Y:S02]  /*a5b0*/  F2FP.F16.F32.PACK_AB R152, R204, R192 ;  /* 0x000000c0cc98723e */ /* 0x000fe400000000ff */
[----:B------:R-:W-:Y:S01]  /*a5c0*/  F2FP.F16.F32.PACK_AB R153, R190, R187 ;  /* 0x000000bbbe99723e */ /* 0x000fe200000000ff */
[----:B------:R-:W-:Y:S01]  /*a5d0*/  FADD.FTZ R187, R187, R160 ;  /* 0x000000a0bbbb7221 */ /* 0x000fe20000010000 */
[----:B------:R-:W-:Y:S02]  /*a5e0*/  F2FP.F16.F32.PACK_AB R154, R215, R196 ;  /* 0x000000c4d79a723e */ /* 0x000fe400000000ff */
[----:B------:R-:W-:Y:S01]  /*a5f0*/  F2FP.F16.F32.PACK_AB R155, R194, R191 ;  /* 0x000000bfc29b723e */ /* 0x000fe200000000ff */
[----:B------:R-:W-:-:S03]  /*a600*/  FADD.FTZ R190, R190, R187 ;  /* 0x000000bbbebe7221 */ /* 0x000fc60000010000 */
[----:B------:R-:W-:Y:S01]  /*a610*/  WARPGROUP.ARRIVE ;  /* 0x00000000000079c5 */ /* 0x000fe20000000000 */
[----:B------:R-:W-:-:S04]  /*a620*/  FADD.FTZ R191, R191, R190 ;  /* 0x000000bebfbf7221 */ /* 0x000fc80000010000 */
[----:B------:R-:W-:-:S08]  /*a630*/  FADD.FTZ R12, R194, R191 ;  /* 0x000000bfc20c7221 */ /* 0x000fd00000010000 */
[----:B------:R-:W-:Y:S03]  /*a640*/  HGMMA.64x256x16.F32 R24, R152, gdesc[UR8].tnspB, R24, gsb0 ;  /* 0x43e0000898187df0 */ /* 0x000fe60008000818 */
[----:B------:R-:W-:Y:S02]  /*a650*/  WARPGROUP.DEPBAR.LE gsb0, 0x0 ;  /* 0x00008000000079c5 */ /* 0x000fe40000010000 */
[----:B------:R0:W-:Y:S02]  /*a660*/  @!P1 SYNCS.ARRIVE.TRANS64.RED.A1T0 RZ, [R21+URZ], RZ ;  /* 0x000000ff15ff99a7 */ /* 0x0001e4000810043f */
[----:B0-----:R-:W-:Y:S01]  /*a670*/  IMAD.MOV.U32 R21, RZ, RZ, R169 ;  /* 0x000000ffff157224 */ /* 0x001fe200078e00a9 */
[----:B-1----:R-:W-:Y:S06]  /*a680*/  @P2 BRA `(.L_x_5374) ;  /* 0xffffffd400c02947 */ /* 0x002fec000383ffff */
.L_x_5365:
[----:B------:R-:W2:Y:S01]  /*a690*/  LDL.LU R152, [R1+0x40] ;  /* 0x0000400001987983 */ /* 0x000ea20000300800 */
[----:B------:R-:W-:Y:S01]  /*a6a0*/  UIADD3 UR36, UR36, 0x1, URZ ;  /* 0x0000000124247890 */ /* 0x000fe2000fffe03f */
[----:B------:R0:W-:Y:S06]  /*a6b0*/  BAR.ARV R170, 0x100 ;  /* 0x000400aa0000751d */ /* 0x0001ec0000002000 */
[----:B------:R-:W-:Y:S02]  /*a6c0*/  UISETP.NE.AND UP0, UPT, UR36, 0x2, UPT ;  /* 0x000000022400788c */ /* 0x000fe4000bf05270 */
[----:B------:R-:W-:Y:S06]  /*a6d0*/  BAR.ARV 0x8, 0x180 ;  /* 0x0206000000007b1d */ /* 0x000fec0000002000 */
[----:B------:R-:W-:Y:S01]  /*a6e0*/  USEL UR4, URZ, 0x1, UP0 ;  /* 0x000000013f047887 */ /* 0x000fe20008000000 */
[----:B------:R-:W-:Y:S01]  /*a6f0*/  PLOP3.LUT P0, PT, PT, PT, PT, 0x8, 0x0 ;  /* 0x000000000000781c */ /* 0x000fe20003f0e170 */
[----:B------:R-:W1:Y:S01]  /*a700*/  SHFL.BFLY PT, R3, R0, 0x2, 0x1f ;  /* 0x0c401f0000037f89 */ /* 0x000e6200000e0000 */
[----:B------:R-:W-:-:S02]  /*a710*/  USEL UR36, UR36, URZ, UP0 ;  /* 0x0000003f24247287 */ /* 0x000fc40008000000 */
[----:B------:R-:W-:Y:S01]  /*a720*/  ULOP3.LUT UR37, UR37, UR4, URZ, 0x3c, !UPT ;  /* 0x0000000425257292 */ /* 0x000fe2000f8e3c3f */
[----:B------:R-:W3:Y:S01]  /*a730*/  SHFL.BFLY PT, R5, R12, 0x2, 0x1f ;  /* 0x0c401f000c057f89 */ /* 0x000ee200000e0000 */
[----:B-1----:R-:W-:Y:S01]  /*a740*/  FADD.FTZ R3, R3, R0 ;  /* 0x0000000003037221 */ /* 0x002fe20000010000 */
[----:B------:R-:W-:Y:S02]  /*a750*/  IMAD.MOV.U32 R0, RZ, RZ, RZ ;  /* 0x000000ffff007224 */ /* 0x000fe400078e00ff */
[----:B---3--:R-:W-:Y:S02]  /*a760*/  FADD.FTZ R5, R5, R12 ;  /* 0x0000000c05057221 */ /* 0x008fe40000010000 */
[----:B------:R-:W1:Y:S04]  /*a770*/  SHFL.BFLY PT, R2, R3, 0x1, 0x1f ;  /* 0x0c201f0003027f89 */ /* 0x000e6800000e0000 */
[----:B------:R-:W3:Y:S01]  /*a780*/  SHFL.BFLY PT, R4, R5, 0x1, 0x1f ;  /* 0x0c201f0005047f89 */ /* 0x000ee200000e0000 */
[----:B-1----:R-:W-:Y:S01]  /*a790*/  FADD.FTZ R6, R3, R2 ;  /* 0x0000000203067221 */ /* 0x002fe20000010000 */
[----:B------:R-:W-:-:S02]  /*a7a0*/  IMAD.MOV.U32 R2, RZ, RZ, RZ ;  /* 0x000000ffff027224 */ /* 0x000fc400078e00ff */
[----:B------:R-:W-:Y:S02]  /*a7b0*/  IMAD.MOV.U32 R3, RZ, RZ, -0x800000 ;  /* 0xff800000ff037424 */ /* 0x000fe400078e00ff */
[----:B---3--:R-:W-:Y:S01]  /*a7c0*/  FADD.FTZ R7, R5, R4 ;  /* 0x0000000405077221 */ /* 0x008fe20000010000 */
[----:B------:R-:W-:-:S04]  /*a7d0*/  FSETP.NE.FTZ.AND P1, PT, R6, RZ, PT ;  /* 0x000000ff0600720b */ /* 0x000fc80003f35000 */
[----:B------:R-:W-:-:S09]  /*a7e0*/  FSETP.NE.FTZ.AND P2, PT, R7, RZ, PT ;  /* 0x000000ff0700720b */ /* 0x000fd20003f55000 */
[----:B------:R-:W1:Y:S08]  /*a7f0*/  @P1 MUFU.LG2 R4, R6 ;  /* 0x0000000600041308 */ /* 0x000e700000000c00 */
[----:B------:R-:W3:Y:S08]  /*a800*/  @P2 MUFU.LG2 R5, R7 ;  /* 0x0000000700052308 */ /* 0x000ef00000000c00 */
[----:B------:R4:W5:Y:S01]  /*a810*/  @P1 MUFU.RCP R2, R6 ;  /* 0x0000000600021308 */ /* 0x0009620000001000 */
[----:B-1----:R-:W-:-:S07]  /*a820*/  @P1 FMUL.FTZ R4, R4, 0.69314718246459960938 ;  /* 0x3f31721804041820 */ /* 0x002fce0000410000 */
[----:B------:R-:W1:Y:S01]  /*a830*/  @P2 MUFU.RCP R0, R7 ;  /* 0x0000000700002308 */ /* 0x000e620000001000 */
[C---:B----4-:R-:W-:Y:S01]  /*a840*/  @P1 FMUL.FTZ R6, R13.reuse, 0.69314718246459960938 ;  /* 0x3f3172180d061820 */ /* 0x050fe20000410000 */
[----:B------:R-:W-:Y:S01]  /*a850*/  @P2 FMUL.FTZ R13, R13, 0.69314718246459960938 ;  /* 0x3f3172180d0d2820 */ /* 0x000fe20000410000 */
[----:B---3--:R-:W-:Y:S02]  /*a860*/  @P2 FMUL.FTZ R5, R5, 0.69314718246459960938 ;  /* 0x3f31721805052820 */ /* 0x008fe40000410000 */
[----:B------:R-:W-:Y:S01]  /*a870*/  @P1 FFMA.FTZ R3, R6, R20, R4 ;  /* 0x0000001406031223 */ /* 0x000fe20000010004 */
        /* <DEDUP_REMOVED lines=132> */
.L_x_5343:
[----:B------:R-:W1:Y:S01]  /*b0c0*/  S2R R5, SR_CgaCtaId ;  /* 0x0000000000057919 */ /* 0x000e620000008800 */
[----:B------:R-:W-:Y:S01]  /*b0d0*/  MOV R0, 0x400 ;  /* 0x0000040000007802 */ /* 0x000fe20000000f00 */
[----:B------:R-:W-:Y:S01]  /*b0e0*/  BSSY B0, `(.L_x_5375) ;  /* 0x000047c000007945 */ /* 0x000fe20003800000 */
[----:B------:R-:W-:Y:S02]  /*b0f0*/  BAR.SYNC.DEFER_BLOCKING 0x5, 0x180 ;  /* 0x0146000000007b1d */ /* 0x000fe40000010000 */
[----:B-1----:R-:W-:-:S05]  /*b100*/  LEA R0, R5, R0, 0x18 ;  /* 0x0000000005007211 */ /* 0x002fca00078ec0ff */
[----:B------:R1:W2:Y:S01]  /*b110*/  LDS.128 R4, [R0+0x324d0] ;  /* 0x0324d00000047984 */ /* 0x0002a20000000c00 */
[----:B------:R-:W-:Y:S06]  /*b120*/  BAR.ARV 0x4, 0x180 ;  /* 0x0106000000007b1d */ /* 0x000fec0000002000 */
[----:B------:R-:W-:Y:S05]  /*b130*/  @P0 BRA `(.L_x_5376) ;  /* 0x0000003800440947 */ /* 0x000fea0003800000 */
[----:B------:R-:W3:Y:S01]  /*b140*/  LDL R8, [R1+0x80] ;  /* 0x0000800001087983 */ /* 0x000ee20000100800 */
[----:B------:R-:W4:Y:S01]  /*b150*/  S2R R9, SR_SWINHI ;  /* 0x0000000000097919 */ /* 0x000f220000002f00 */
[----:B------:R-:W-:Y:S01]  /*b160*/  F2FP.F16.F32.PACK_AB R10, R29, R28 ;  /* 0x0000001c1d0a723e */ /* 0x000fe200000000ff */
[----:B------:R-:W-:Y:S01]  /*b170*/  ULDC.64 UR4, c[0x0][0xd08] ;  /* 0x0003420000047ab9 */ /* 0x000fe20000000a00 */
[----:B------:R-:W-:Y:S01]  /*b180*/  F2FP.F16.F32.PACK_AB R11, R31, R30 ;  /* 0x0000001e1f0b723e */ /* 0x000fe200000000ff */
[----:B------:R-:W2:Y:S01]  /*b190*/  LDL R158, [R1+0x3c] ;  /* 0x00003c00019e7983 */ /* 0x000ea20000100800 */
[----:B------:R-:W-:Y:S02]  /*b1a0*/  MOV R20, R0 ;  /* 0x0000000000147202 */ /* 0x000fe40000000f00 */
[----:B----4-:R-:W-:Y:S02]  /*b1b0*/  MOV R21, R9 ;  /* 0x0000000900157202 */ /* 0x010fe40000000f00 */
[----:B------:R-:W-:-:S02]  /*b1c0*/  F2FP.F16.F32.PACK_AB R14, R37, R36 ;  /* 0x00000024250e723e */ /* 0x000fc400000000ff */
[----:B------:R-:W-:Y:S01]  /*b1d0*/  F2FP.F16.F32.PACK_AB R15, R39, R38 ;  /* 0x00000026270f723e */ /* 0x000fe200000000ff */
[----:B------:R-:W-:Y:S01]  /*b1e0*/  BAR.SYNC.DEFER_BLOCKING 0x1, 0x100 ;  /* 0x0044000000007b1d */ /* 0x000fe20000010000 */
[----:B---3--:R-:W-:-:S03]  /*b1f0*/  IMAD.WIDE R22, R8, 0x2, R20 ;  /* 0x0000000208167825 */ /* 0x008fc600078e0214 */
[C---:B------:R-:W-:Y:S02]  /*b200*/  IADD3 R13, P0, R22.reuse, 0x20, RZ ;  /* 0x00000020160d7810 */ /* 0x040fe40007f1e0ff */
[C---:B------:R-:W-:Y:S02]  /*b210*/  LOP3.LUT R9, R22.reuse, 0x380, RZ, 0xc0, !PT ;  /* 0x0000038016097812 */ /* 0x040fe400078ec0ff */
[----:B------:R-:W-:Y:S02]  /*b220*/  LOP3.LUT R12, R13, 0x380, RZ, 0xc0, !PT ;  /* 0x000003800d0c7812 */ /* 0x000fe400078ec0ff */
[----:B------:R-:W-:Y:S02]  /*b230*/  IADD3 R19, P1, R22, 0x40, RZ ;  /* 0x0000004016137810 */ /* 0x000fe40007f3e0ff */
[----:B------:R-:W-:Y:S02]  /*b240*/  SHF.R.U64 R9, R9, 0x3, RZ ;  /* 0x0000000309097819 */ /* 0x000fe400000012ff */
[----:B------:R-:W-:-:S02]  /*b250*/  SHF.R.U64 R12, R12, 0x3, RZ ;  /* 0x000000030c0c7819 */ /* 0x000fc400000012ff */
[----:B------:R-:W-:Y:S02]  /*b260*/  LOP3.LUT R18, R19, 0x380, RZ, 0xc0, !PT ;  /* 0x0000038013127812 */ /* 0x000fe400078ec0ff */
[----:B------:R-:W-:Y:S01]  /*b270*/  LOP3.LUT R8, R9, R22, RZ, 0x3c, !PT ;  /* 0x0000001609087212 */ /* 0x000fe200078e3cff */
[--C-:B------:R-:W-:Y:S01]  /*b280*/  IMAD.MOV.U32 R9, RZ, RZ, R23.reuse ;  /* 0x000000ffff097224 */ /* 0x100fe200078e0017 */
[----:B------:R-:W-:Y:S01]  /*b290*/  LOP3.LUT R12, R12, R13, RZ, 0x3c, !PT ;  /* 0x0000000d0c0c7212 */ /* 0x000fe200078e3cff */
[----:B------:R-:W-:Y:S01]  /*b2a0*/  IMAD.X R13, RZ, RZ, R23, P0 ;  /* 0x000000ffff0d7224 */ /* 0x000fe200000e0617 */
[----:B------:R-:W-:Y:S02]  /*b2b0*/  SHF.R.U64 R18, R18, 0x3, RZ ;  /* 0x0000000312127819 */ /* 0x000fe400000012ff */
[----:B------:R-:W-:Y:S02]  /*b2c0*/  IADD3 R17, P0, R22, 0x60, RZ ;  /* 0x0000006016117810 */ /* 0x000fe40007f1e0ff */
[----:B--2---:R-:W-:-:S02]  /*b2d0*/  MOV R4, R8 ;  /* 0x0000000800047202 */ /* 0x004fc40000000f00 */
[----:B------:R-:W-:Y:S02]  /*b2e0*/  F2FP.F16.F32.PACK_AB R8, R25, R24 ;  /* 0x000000181908723e */ /* 0x000fe400000000ff */
[----:B------:R-:W-:Y:S02]  /*b2f0*/  F2FP.F16.F32.PACK_AB R9, R27, R26 ;  /* 0x0000001a1b09723e */ /* 0x000fe400000000ff */
[----:B------:R-:W-:Y:S01]  /*b300*/  LOP3.LUT R18, R18, R19, RZ, 0x3c, !PT ;  /* 0x0000001312127212 */ /* 0x000fe200078e3cff */
[----:B------:R-:W-:Y:S01]  /*b310*/  IMAD.X R19, RZ, RZ, R23, P1 ;  /* 0x000000ffff137224 */ /* 0x000fe200008e0617 */
[----:B------:R-:W-:Y:S02]  /*b320*/  LOP3.LUT R16, R17, 0x380, RZ, 0xc0, !PT ;  /* 0x0000038011107812 */ /* 0x000fe400078ec0ff */
[----:B------:R-:W-:Y:S01]  /*b330*/  IADD3 R153, P1, R22, 0x4000, RZ ;  /* 0x0000400016997810 */ /* 0x000fe20007f3e0ff */
[----:B------:R2:W-:Y:S01]  /*b340*/  STSM.16.M88.4 [R4], R8 ;  /* 0x0000000804007844 */ /* 0x0005e20000000200 */
[----:B------:R-:W-:-:S02]  /*b350*/  SHF.R.U64 R16, R16, 0x3, RZ ;  /* 0x0000000310107819 */ /* 0x000fc400000012ff */
[----:B0-----:R-:W-:Y:S02]  /*b360*/  MOV R152, R12 ;  /* 0x0000000c00987202 */ /* 0x001fe40000000f00 */
[----:B------:R-:W-:Y:S01]  /*b370*/  LOP3.LUT R16, R16, R17, RZ, 0x3c, !PT ;  /* 0x0000001110107212 */ /* 0x000fe200078e3cff */
[----:B------:R-:W-:Y:S01]  /*b380*/  IMAD.X R17, RZ, RZ, R23, P0 ;  /* 0x000000ffff117224 */ /* 0x000fe200000e0617 */
[----:B------:R-:W-:Y:S02]  /*b390*/  F2FP.F16.F32.PACK_AB R12, R33, R32 ;  /* 0x00000020210c723e */ /* 0x000fe400000000ff */
[----:B------:R-:W-:Y:S02]  /*b3a0*/  F2FP.F16.F32.PACK_AB R13, R35, R34 ;  /* 0x00000022230d723e */ /* 0x000fe400000000ff */
[----:B--2---:R-:W-:Y:S02]  /*b3b0*/  MOV R4, R18 ;  /* 0x0000001200047202 */ /* 0x004fe40000000f00 */
[----:B------:R-:W-:-:S02]  /*b3c0*/  LOP3.LUT R18, R153, 0x380, RZ, 0xc0, !PT ;  /* 0x0000038099127812 */ /* 0x000fc400078ec0ff */
[----:B------:R-:W-:Y:S02]  /*b3d0*/  IADD3 R155, P0, R22, 0x4020, RZ ;  /* 0x00004020169b7810 */ /* 0x000fe40007f1e0ff */
[----:B------:R-:W-:Y:S01]  /*b3e0*/  SHF.R.U64 R18, R18, 0x3, RZ ;  /* 0x0000000312127819 */ /* 0x000fe200000012ff */
[----:B------:R0:W-:Y:S01]  /*b3f0*/  STSM.16.M88.4 [R152], R12 ;  /* 0x0000000c98007844 */ /* 0x0001e20000000200 */
[----:B------:R-:W-:Y:S02]  /*b400*/  F2FP.F16.F32.PACK_AB R8, R41, R40 ;  /* 0x000000282908723e */ /* 0x000fe400000000ff */
[----:B------:R-:W-:Y:S01]  /*b410*/  LOP3.LUT R18, R18, R153, RZ, 0x3c, !PT ;  /* 0x0000009912127212 */ /* 0x000fe200078e3cff */
[----:B------:R-:W-:Y:S01]  /*b420*/  IMAD.X R19, RZ, RZ, R23, P1 ;  /* 0x000000ffff137224 */ /* 0x000fe200008e0617 */
[----:B------:R-:W-:Y:S02]  /*b430*/  F2FP.F16.F32.PACK_AB R9, R43, R42 ;  /* 0x0000002a2b09723e */ /* 0x000fe400000000ff */
[----:B------:R-:W-:-:S02]  /*b440*/  F2FP.F16.F32.PACK_AB R10, R45, R44 ;  /* 0x0000002c2d0a723e */ /* 0x000fc400000000ff */
[----:B------:R-:W-:Y:S02]  /*b450*/  F2FP.F16.F32.PACK_AB R11, R47, R46 ;  /* 0x0000002e2f0b723e */ /* 0x000fe400000000ff */
[----:B------:R-:W-:Y:S02]  /*b460*/  MOV R153, R16 ;  /* 0x0000001000997202 */ /* 0x000fe40000000f00 */
[----:B------:R-:W-:Y:S02]  /*b470*/  LOP3.LUT R16, R155, 0x380, RZ, 0xc0, !PT ;  /* 0x000003809b107812 */ /* 0x000fe400078ec0ff */
[----:B0-----:R-:W-:Y:S02]  /*b480*/  F2FP.F16.F32.PACK_AB R12, R49, R48 ;  /* 0x00000030310c723e */ /* 0x001fe400000000ff */
[----:B------:R-:W-:Y:S02]  /*b490*/  F2FP.F16.F32.PACK_AB R13, R51, R50 ;  /* 0x00000032330d723e */ /* 0x000fe400000000ff */
[----:B------:R-:W-:-:S02]  /*b4a0*/  F2FP.F16.F32.PACK_AB R14, R53, R52 ;  /* 0x00000034350e723e */ /* 0x000fc400000000ff */
[----:B------:R-:W-:Y:S01]  /*b4b0*/  F2FP.F16.F32.PACK_AB R15, R55, R54 ;  /* 0x00000036370f723e */ /* 0x000fe200000000ff */
[----:B------:R0:W-:Y:S01]  /*b4c0*/  STSM.16.M88.4 [R4], R8 ;  /* 0x0000000804007844 */ /* 0x0001e20000000200 */
[----:B------:R-:W-:Y:S02]  /*b4d0*/  SHF.R.U64 R16, R16, 0x3, RZ ;  /* 0x0000000310107819 */ /* 0x000fe400000012ff */
[----:B------:R-:W-:Y:S01]  /*b4e0*/  MOV R152, R18 ;  /* 0x0000001200987202 */ /* 0x000fe20000000f00 */
[----:B------:R2:W-:Y:S01]  /*b4f0*/  STSM.16.M88.4 [R153], R12 ;  /* 0x0000000c99007844 */ /* 0x0005e20000000200 */
[----:B------:R-:W-:Y:S01]  /*b500*/  LOP3.LUT R16, R16, R155, RZ, 0x3c, !PT ;  /* 0x0000009b10107212 */ /* 0x000fe200078e3cff */
[----:B------:R-:W-:Y:S01]  /*b510*/  IMAD.X R17, RZ, RZ, R23, P0 ;  /* 0x000000ffff117224 */ /* 0x000fe200000e0617 */
[C---:B------:R-:W-:Y:S02]  /*b520*/  IADD3 R155, P1, R22.reuse, 0x8060, RZ ;  /* 0x00008060169b7810 */ /* 0x040fe40007f3e0ff */
[----:B------:R-:W-:-:S02]  /*b530*/  IADD3 R156, P0, R22, 0xc040, RZ ;  /* 0x0000c040169c7810 */ /* 0x000fc40007f1e0ff */
[----:B0-----:R-:W-:Y:S02]  /*b540*/  F2FP.F16.F32.PACK_AB R8, R57, R56 ;  /* 0x000000383908723e */ /* 0x001fe400000000ff */
[----:B------:R-:W-:Y:S02]  /*b550*/  F2FP.F16.F32.PACK_AB R9, R59, R58 ;  /* 0x0000003a3b09723e */ /* 0x000fe400000000ff */
[----:B------:R-:W-:Y:S02]  /*b560*/  F2FP.F16.F32.PACK_AB R10, R61, R60 ;  /* 0x0000003c3d0a723e */ /* 0x000fe400000000ff */
[----:B------:R-:W-:Y:S02]  /*b570*/  F2FP.F16.F32.PACK_AB R11, R63, R62 ;  /* 0x0000003e3f0b723e */ /* 0x000fe400000000ff */
[----:B--2---:R-:W-:-:S03]  /*b580*/  IADD3 R13, P5, R22, 0x4040, RZ ;  /* 0x00004040160d7810 */ /* 0x004fc60007fbe0ff */
[----:B------:R0:W-:Y:S01]  /*b590*/  STSM.16.M88.4 [R152], R8 ;  /* 0x0000000898007844 */ /* 0x0001e20000000200 */
[----:B------:R-:W-:Y:S02]  /*b5a0*/  LOP3.LUT R154, R155, 0x380, RZ, 0xc0, !PT ;  /* 0x000003809b9a7812 */ /* 0x000fe400078ec0ff */
[----:B------:R-:W-:Y:S02]  /*b5b0*/  MOV R4, R16 ;  /* 0x0000001000047202 */ /* 0x000fe40000000f00 */
[----:B------:R-:W-:Y:S02]  /*b5c0*/  IADD3 R15, P2, R22, 0x8000, RZ ;  /* 0x00008000160f7810 */ /* 0x000fe40007f5e0ff */
[----:B------:R-:W-:Y:S02]  /*b5d0*/  F2FP.F16.F32.PACK_AB R16, R65, R64 ;  /* 0x000000404110723e */ /* 0x000fe400000000ff */
[----:B------:R-:W-:Y:S02]  /*b5e0*/  LOP3.LUT R153, R156, 0x380, RZ, 0xc0, !PT ;  /* 0x000003809c997812 */ /* 0x000fe400078ec0ff */
[----:B------:R-:W-:-:S02]  /*b5f0*/  F2FP.F16.F32.PACK_AB R17, R67, R66 ;  /* 0x000000424311723e */ /* 0x000fc400000000ff */
[----:B0-----:R-:W-:Y:S02]  /*b600*/  LOP3.LUT R8, R13, 0x380, RZ, 0xc0, !PT ;  /* 0x000003800d087812 */ /* 0x001fe400078ec0ff */
[----:B------:R-:W-:Y:S02]  /*b610*/  IADD3 R11, P4, R22, 0x4060, RZ ;  /* 0x00004060160b7810 */ /* 0x000fe40007f9e0ff */
[----:B------:R-:W-:Y:S02]  /*b620*/  F2FP.F16.F32.PACK_AB R18, R69, R68 ;  /* 0x000000444512723e */ /* 0x000fe400000000ff */
[----:B------:R-:W-:Y:S02]  /*b630*/  F2FP.F16.F32.PACK_AB R19, R71, R70 ;  /* 0x000000464713723e */ /* 0x000fe400000000ff */
[----:B------:R-:W-:Y:S02]  /*b640*/  SHF.R.U64 R8, R8, 0x3, RZ ;  /* 0x0000000308087819 */ /* 0x000fe400000012ff */
[----:B------:R-:W-:Y:S01]  /*b650*/  LOP3.LUT R12, R11, 0x380, RZ, 0xc0, !PT ;  /* 0x000003800b0c7812 */ /* 0x000fe200078ec0ff */
[----:B------:R-:W-:Y:S01]  /*b660*/  IMAD.X R9, RZ, RZ, R23, P5 ;  /* 0x000000ffff097224 */ /* 0x000fe200028e0617 */
[----:B------:R-:W-:-:S02]  /*b670*/  SHF.R.U64 R154, R154, 0x3, RZ ;  /* 0x000000039a9a7819 */ /* 0x000fc400000012ff */
[----:B------:R-:W-:Y:S01]  /*b680*/  LOP3.LUT R10, R15, 0x380, RZ, 0xc0, !PT ;  /* 0x000003800f0a7812 */ /* 0x000fe200078ec0ff */
[----:B------:R0:W-:Y:S01]  /*b690*/  STSM.16.M88.4 [R4], R16 ;  /* 0x0000001004007844 */ /* 0x0001e20000000200 */
[----:B------:R-:W-:Y:S02]  /*b6a0*/  SHF.R.U64 R153, R153, 0x3, RZ ;  /* 0x0000000399997819 */ /* 0x000fe400000012ff */
[----:B------:R-:W-:Y:S02]  /*b6b0*/  LOP3.LUT R8, R8, R13, RZ, 0x3c, !PT ;  /* 0x0000000d08087212 */ /* 0x000fe400078e3cff */
[----:B------:R-:W-:Y:S02]  /*b6c0*/  SHF.R.U64 R12, R12, 0x3, RZ ;  /* 0x000000030c0c7819 */ /* 0x000fe400000012ff */
[----:B------:R-:W-:Y:S02]  /*b6d0*/  IADD3 R157, P3, R22, 0x8020, RZ ;  /* 0x00008020169d7810 */ /* 0x000fe40007f7e0ff */
[----:B------:R-:W-:Y:S01]  /*b6e0*/  LOP3.LUT R154, R154, R155, RZ, 0x3c, !PT ;  /* 0x0000009b9a9a7212 */ /* 0x000fe200078e3cff */
[----:B------:R-:W-:Y:S01]  /*b6f0*/  IMAD.X R13, RZ, RZ, R23, P4 ;  /* 0x000000ffff0d7224 */ /* 0x000fe200020e0617 */
[----:B------:R-:W-:-:S02]  /*b700*/  LOP3.LUT R152, R153, R156, RZ, 0x3c, !PT ;  /* 0x0000009c99987212 */ /* 0x000fc400078e3cff */
[----:B------:R-:W-:Y:S01]  /*b710*/  LOP3.LUT R12, R12, R11, RZ, 0x3c, !PT ;  /* 0x0000000b0c0c7212 */ /* 0x000fe200078e3cff */
[----:B0-----:R-:W-:Y:S01]  /*b720*/  IMAD.X R17, RZ, RZ, R23, P2 ;  /* 0x000000ffff117224 */ /* 0x001fe200010e0617 */
[----:B------:R-:W-:Y:S02]  /*b730*/  SHF.R.U64 R16, R10, 0x3, RZ ;  /* 0x000000030a107819 */ /* 0x000fe400000012ff */
[----:B------:R-:W-:Y:S02]  /*b740*/  IADD3 R155, P2, R22, 0x8040, RZ ;  /* 0x00008040169b7810 */ /* 0x000fe40007f5e0ff */
[----:B------:R-:W-:Y:S02]  /*b750*/  MOV R18, R8 ;  /* 0x0000000800127202 */ /* 0x000fe40000000f00 */
[----:B------:R-:W-:Y:S02]  /*b760*/  LOP3.LUT R156, R157, 0x380, RZ, 0xc0, !PT ;  /* 0x000003809d9c7812 */ /* 0x000fe400078ec0ff */
[----:B------:R-:W-:-:S02]  /*b770*/  F2FP.F16.F32.PACK_AB R8, R73, R72 ;  /* 0x000000484908723e */ /* 0x000fc400000000ff */
[----:B------:R-:W-:Y:S02]  /*b780*/  F2FP.F16.F32.PACK_AB R9, R75, R74 ;  /* 0x0000004a4b09723e */ /* 0x000fe400000000ff */
[----:B------:R-:W-:Y:S02]  /*b790*/  F2FP.F16.F32.PACK_AB R10, R77, R76 ;  /* 0x0000004c4d0a723e */ /* 0x000fe400000000ff */
[----:B------:R-:W-:Y:S02]  /*b7a0*/  F2FP.F16.F32.PACK_AB R11, R79, R78 ;  /* 0x0000004e4f0b723e */ /* 0x000fe400000000ff */
[----:B------:R-:W-:Y:S02]  /*b7b0*/  LOP3.LUT R16, R16, R15, RZ, 0x3c, !PT ;  /* 0x0000000f10107212 */ /* 0x000fe400078e3cff */
[----:B------:R-:W-:Y:S01]  /*b7c0*/  LOP3.LUT R19, R155, 0x380, RZ, 0xc0, !PT ;  /* 0x000003809b137812 */ /* 0x000fe200078ec0ff */
[----:B------:R0:W-:Y:S01]  /*b7d0*/  STSM.16.M88.4 [R18], R8 ;  /* 0x0000000812007844 */ /* 0x0001e20000000200 */
[----:B------:R-:W-:-:S02]  /*b7e0*/  SHF.R.U64 R156, R156, 0x3, RZ ;  /* 0x000000039c9c7819 */ /* 0x000fc400000012ff */
[----:B------:R-:W-:Y:S02]  /*b7f0*/  MOV R153, R12 ;  /* 0x0000000c00997202 */ /* 0x000fe40000000f00 */
[----:B------:R-:W-:Y:S02]  /*b800*/  F2FP.F16.F32.PACK_AB R12, R81, R80 ;  /* 0x00000050510c723e */ /* 0x000fe400000000ff */
[----:B------:R-:W-:Y:S02]  /*b810*/  F2FP.F16.F32.PACK_AB R13, R83, R82 ;  /* 0x00000052530d723e */ /* 0x000fe400000000ff */
[----:B------:R-:W-:Y:S02]  /*b820*/  F2FP.F16.F32.PACK_AB R14, R85, R84 ;  /* 0x00000054550e723e */ /* 0x000fe400000000ff */
[----:B------:R-:W-:Y:S02]  /*b830*/  F2FP.F16.F32.PACK_AB R15, R87, R86 ;  /* 0x00000056570f723e */ /* 0x000fe400000000ff */
[----:B------:R-:W-:-:S02]  /*b840*/  MOV R4, R16 ;  /* 0x0000001000047202 */ /* 0x000fc40000000f00 */
[----:B------:R-:W-:Y:S02]  /*b850*/  F2FP.F16.F32.PACK_AB R16, R89, R88 ;  /* 0x000000585910723e */ /* 0x000fe400000000ff */
[----:B0-----:R-:W-:Y:S02]  /*b860*/  SHF.R.U64 R8, R19, 0x3, RZ ;  /* 0x0000000313087819 */ /* 0x001fe400000012ff */
[----:B------:R-:W-:Y:S02]  /*b870*/  F2FP.F16.F32.PACK_AB R17, R91, R90 ;  /* 0x0000005a5b11723e */ /* 0x000fe400000000ff */
[----:B------:R-:W-:Y:S02]  /*b880*/  F2FP.F16.F32.PACK_AB R18, R93, R92 ;  /* 0x0000005c5d12723e */ /* 0x000fe400000000ff */
[----:B------:R-:W-:Y:S02]  /*b890*/  F2FP.F16.F32.PACK_AB R19, R95, R94 ;  /* 0x0000005e5f13723e */ /* 0x000fe400000000ff */
[----:B------:R-:W-:Y:S01]  /*b8a0*/  LOP3.LUT R156, R156, R157, RZ, 0x3c, !PT ;  /* 0x0000009d9c9c7212 */ /* 0x000fe200078e3cff */
[----:B------:R-:W-:Y:S01]  /*b8b0*/  IMAD.X R157, RZ, RZ, R23, P3 ;  /* 0x000000ffff9d7224 */ /* 0x000fe200018e0617 */
[----:B------:R0:W-:Y:S04]  /*b8c0*/  STSM.16.M88.4 [R153], R12 ;  /* 0x0000000c99007844 */ /* 0x0001e80000000200 */
[----:B------:R2:W-:Y:S01]  /*b8d0*/  STSM.16.M88.4 [R4], R16 ;  /* 0x0000001004007844 */ /* 0x0005e20000000200 */
[----:B------:R-:W-:-:S02]  /*b8e0*/  MOV R156, R156 ;  /* 0x0000009c009c7202 */ /* 0x000fc40000000f00 */
[----:B0-----:R-:W-:Y:S01]  /*b8f0*/  LOP3.LUT R12, R8, R155, RZ, 0x3c, !PT ;  /* 0x0000009b080c7212 */ /* 0x001fe200078e3cff */
[--C-:B------:R-:W-:Y:S02]  /*b900*/  IMAD.X R155, RZ, RZ, R23.reuse, P1 ;  /* 0x000000ffff9b7224 */ /* 0x100fe400008e0617 */
[----:B------:R-:W-:Y:S01]  /*b910*/  IMAD.X R13, RZ, RZ, R23, P2 ;  /* 0x000000ffff0d7224 */ /* 0x000fe200010e0617 */
[C---:B--2---:R-:W-:Y:S02]  /*b920*/  IADD3 R19, P1, R22.reuse, 0xc020, RZ ;  /* 0x0000c02016137810 */ /* 0x044fe40007f3e0ff */
[----:B------:R-:W-:Y:S02]  /*b930*/  IADD3 R157, P2, R22, 0xc000, RZ ;  /* 0x0000c000169d7810 */ /* 0x000fe40007f5e0ff */
[----:B------:R-:W-:Y:S02]  /*b940*/  LOP3.LUT R18, R19, 0x380, RZ, 0xc0, !PT ;  /* 0x0000038013127812 */ /* 0x000fe400078ec0ff */
[----:B------:R-:W-:-:S02]  /*b950*/  LOP3.LUT R14, R157, 0x380, RZ, 0xc0, !PT ;  /* 0x000003809d0e7812 */ /* 0x000fc400078ec0ff */
[----:B------:R-:W-:Y:S02]  /*b960*/  SHF.R.U64 R18, R18, 0x3, RZ ;  /* 0x0000000312127819 */ /* 0x000fe400000012ff */
[----:B------:R-:W-:Y:S02]  /*b970*/  SHF.R.U64 R16, R14, 0x3, RZ ;  /* 0x000000030e107819 */ /* 0x000fe400000012ff */
[----:B------:R-:W-:Y:S01]  /*b980*/  LOP3.LUT R18, R18, R19, RZ, 0x3c, !PT ;  /* 0x0000001312127212 */ /* 0x000fe200078e3cff */
[--C-:B------:R-:W-:Y:S01]  /*b990*/  IMAD.X R19, RZ, RZ, R23.reuse, P1 ;  /* 0x000000ffff137224 */ /* 0x100fe200008e0617 */
[----:B------:R-:W-:Y:S01]  /*b9a0*/  F2FP.F16.F32.PACK_AB R8, R97, R96 ;  /* 0x000000606108723e */ /* 0x000fe200000000ff */
[----:B------:R-:W-:Y:S01]  /*b9b0*/  IMAD.X R17, RZ, RZ, R23, P2 ;  /* 0x000000ffff117224 */ /* 0x000fe200010e0617 */
        /* <DEDUP_REMOVED lines=20> */
[----:B------:R2:W-:Y:S03]  /*bb00*/  STSM.16.M88.4 [R153], R12 ;  /* 0x0000000c99007844 */ /* 0x0005e60000000200 */
[----:B------:R-:W-:Y:S01]  /*bb10*/  SHF.R.U64 R19, R19, 0x3, RZ ;  /* 0x0000000313137819 */ /* 0x000fe200000012ff */
[----:B------:R3:W-:Y:S03]  /*bb20*/  STSM.16.M88.4 [R154], R8 ;  /* 0x000000089a007844 */ /* 0x0007e60000000200 */
[----:B------:R-:W-:-:S02]  /*bb30*/  LOP3.LUT R22, R19, R22, RZ, 0x3c, !PT ;  /* 0x0000001613167212 */ /* 0x000fc400078e3cff */
[----:B--2---:R-:W-:Y:S01]  /*bb40*/  F2FP.F16.F32.PACK_AB R12, R121, R120 ;  /* 0x00000078790c723e */ /* 0x004fe200000000ff */
[--C-:B------:R-:W-:Y:S01]  /*bb50*/  IMAD.X R153, RZ, RZ, R23.reuse, P0 ;  /* 0x000000ffff997224 */ /* 0x100fe200000e0617 */
[----:B------:R-:W-:Y:S02]  /*bb60*/  F2FP.F16.F32.PACK_AB R13, R123, R122 ;  /* 0x0000007a7b0d723e */ /* 0x000fe400000000ff */
[----:B------:R-:W-:Y:S02]  /*bb70*/  F2FP.F16.F32.PACK_AB R14, R125, R124 ;  /* 0x0000007c7d0e723e */ /* 0x000fe400000000ff */
[----:B------:R-:W-:Y:S01]  /*bb80*/  F2FP.F16.F32.PACK_AB R15, R127, R126 ;  /* 0x0000007e7f0f723e */ /* 0x000fe200000000ff */
[----:B------:R-:W-:Y:S01]  /*bb90*/  IMAD.X R23, RZ, RZ, R23, P1 ;  /* 0x000000ffff177224 */ /* 0x000fe200008e0617 */
[----:B---3--:R-:W-:Y:S02]  /*bba0*/  F2FP.F16.F32.PACK_AB R8, R129, R128 ;  /* 0x000000808108723e */ /* 0x008fe400000000ff */
[----:B------:R-:W-:-:S02]  /*bbb0*/  F2FP.F16.F32.PACK_AB R9, R131, R130 ;  /* 0x000000828309723e */ /* 0x000fc400000000ff */
[----:B------:R-:W-:Y:S02]  /*bbc0*/  F2FP.F16.F32.PACK_AB R10, R133, R132 ;  /* 0x00000084850a723e */ /* 0x000fe400000000ff */
[----:B------:R-:W-:Y:S01]  /*bbd0*/  F2FP.F16.F32.PACK_AB R11, R135, R134 ;  /* 0x00000086870b723e */ /* 0x000fe200000000ff */
[----:B------:R2:W-:Y:S01]  /*bbe0*/  STSM.16.M88.4 [R4], R12 ;  /* 0x0000000c04007844 */ /* 0x0005e20000000200 */
[----:B------:R-:W-:Y:S02]  /*bbf0*/  MOV R152, R152 ;  /* 0x0000009800987202 */ /* 0x000fe40000000f00 */
[----:B------:R-:W-:Y:S01]  /*bc00*/  MOV R22, R22 ;  /* 0x0000001600167202 */ /* 0x000fe20000000f00 */
[----:B------:R3:W-:Y:S01]  /*bc10*/  STSM.16.M88.4 [R18], R8 ;  /* 0x0000000812007844 */ /* 0x0007e20000000200 */
[----:B--2---:R-:W-:Y:S02]  /*bc20*/  F2FP.F16.F32.PACK_AB R12, R137, R136 ;  /* 0x00000088890c723e */ /* 0x004fe400000000ff */
[----:B------:R-:W-:-:S02]  /*bc30*/  F2FP.F16.F32.PACK_AB R13, R139, R138 ;  /* 0x0000008a8b0d723e */ /* 0x000fc400000000ff */
[----:B------:R-:W-:Y:S02]  /*bc40*/  F2FP.F16.F32.PACK_AB R14, R141, R140 ;  /* 0x0000008c8d0e723e */ /* 0x000fe400000000ff */
[----:B------:R-:W-:Y:S02]  /*bc50*/  F2FP.F16.F32.PACK_AB R15, R143, R142 ;  /* 0x0000008e8f0f723e */ /* 0x000fe400000000ff */
[----:B---3--:R-:W-:Y:S02]  /*bc60*/  F2FP.F16.F32.PACK_AB R8, R145, R144 ;  /* 0x000000909108723e */ /* 0x008fe400000000ff */
[----:B------:R-:W-:Y:S02]  /*bc70*/  F2FP.F16.F32.PACK_AB R9, R147, R146 ;  /* 0x000000929309723e */ /* 0x000fe400000000ff */
[----:B------:R-:W-:Y:S02]  /*bc80*/  F2FP.F16.F32.PACK_AB R10, R149, R148 ;  /* 0x00000094950a723e */ /* 0x000fe400000000ff */
[----:B------:R-:W-:Y:S01]  /*bc90*/  F2FP.F16.F32.PACK_AB R11, R151, R150 ;  /* 0x00000096970b723e */ /* 0x000fe200000000ff */
[----:B------:R2:W-:Y:S04]  /*bca0*/  STSM.16.M88.4 [R152], R12 ;  /* 0x0000000c98007844 */ /* 0x0005e80000000200 */
[----:B------:R3:W-:Y:S01]  /*bcb0*/  STSM.16.M88.4 [R22], R8 ;  /* 0x0000000816007844 */ /* 0x0007e20000000200 */
[----:B0-----:R-:W-:Y:S01]  /*bcc0*/  ISETP.NE.U32.AND P0, PT, R16, RZ, PT ;  /* 0x000000ff1000720c */ /* 0x001fe20003f05070 */
[----:B------:R-:W-:-:S03]  /*bcd0*/  IMAD.SHL.U32 R19, R207, 0x4, RZ ;  /* 0x00000004cf137824 */ /* 0x000fc600078e00ff */
[----:B------:R-:W-:Y:S02]  /*bce0*/  ISETP.NE.AND.EX P0, PT, R17, RZ, PT, P0 ;  /* 0x000000ff1100720c */ /* 0x000fe40003f05300 */
[----:B------:R-:W-:Y:S01]  /*bcf0*/  SHF.L.U64.HI R154, R207, 0x2, R211 ;  /* 0x00000002cf9a7819 */ /* 0x000fe200000102d3 */
[----:B------:R-:W-:Y:S01]  /*bd00*/  IMAD.MOV.U32 R4, RZ, RZ, RZ ;  /* 0x000000ffff047224 */ /* 0x000fe200078e00ff */
[----:B------:R-:W-:Y:S01]  /*bd10*/  BAR.SYNC.DEFER_BLOCKING 0x1, 0x100 ;  /* 0x0044000000007b1d */ /* 0x000fe20000010000 */
[----:B--2---:R-:W-:-:S07]  /*bd20*/  IADD3 R12, P1, R19, R16, RZ ;  /* 0x00000010130c7210 */ /* 0x004fce0007f3e0ff */
[----:B------:R-:W0:Y:S01]  /*bd30*/  LDC R152, c[0x0][0xce8] ;  /* 0x00033a00ff987b82 */ /* 0x000e220000000800 */
[----:B------:R-:W-:-:S07]  /*bd40*/  IMAD.X R13, R154, 0x1, R17, P1 ;  /* 0x000000019a0d7824 */ /* 0x000fce00008e0611 */
[----:B---3--:R-:W2:Y:S01]  /*bd50*/  LDC R10, c[0x0][0xbd4] ;  /* 0x0002f500ff0a7b82 */ /* 0x008ea20000000800 */
[----:B------:R-:W3:Y:S01]  /*bd60*/  @P0 LDG.E R4, desc[UR38][R12.64] ;  /* 0x000000260c040981 */ /* 0x000ee2000c1e1900 */
[----:B------:R-:W-:-:S04]  /*bd70*/  ISETP.NE.U32.AND P1, PT, RZ, UR4, PT ;  /* 0x00000004ff007c0c */ /* 0x000fc8000bf25070 */
[----:B------:R-:W-:Y:S01]  /*bd80*/  ISETP.NE.AND.EX P1, PT, RZ, UR5, PT, P1 ;  /* 0x00000005ff007c0c */ /* 0x000fe2000bf25310 */
[----:B------:R-:W-:-:S12]  /*bd90*/  IMAD.MOV.U32 R22, RZ, RZ, 0xab8 ;  /* 0x00000ab8ff167424 */ /* 0x000fd800078e00ff */
[----:B------:R-:W-:-:S04]  /*bda0*/  @P1 IADD3 R8, P2, R19, UR4, RZ ;  /* 0x0000000413081c10 */ /* 0x000fc8000ff5e0ff */
[----:B------:R-:W-:Y:S02]  /*bdb0*/  @P1 IADD3.X R9, R154, UR5, RZ, P2, !PT ;  /* 0x000000059a091c10 */ /* 0x000fe400097fe4ff */
[----:B------:R-:W-:Y:S01]  /*bdc0*/  ISETP.NE.AND P2, PT, R209, RZ, PT ;  /* 0x000000ffd100720c */ /* 0x000fe20003f45270 */
[----:B------:R-:W-:-:S03]  /*bdd0*/  ULDC UR4, c[0x0][0xb88] ;  /* 0x0002e20000047ab9 */ /* 0x000fc60000000800 */
[----:B--2---:R-:W-:Y:S01]  /*bde0*/  SEL R10, R209, R10, P2 ;  /* 0x0000000ad10a7207 */ /* 0x004fe20001000000 */
[----:B------:R-:W-:-:S03]  /*bdf0*/  IMAD.U32 R19, RZ, RZ, UR4 ;  /* 0x00000004ff137e24 */ /* 0x000fc6000f8e00ff */
[----:B------:R-:W-:-:S03]  /*be00*/  ISETP.GT.AND P3, PT, R10, 0x1, PT ;  /* 0x000000010a00780c */ /* 0x000fc60003f64270 */
[----:B------:R2:W5:Y:S01]  /*be10*/  @P1 LDG.E R19, desc[UR38][R8.64] ;  /* 0x0000002608131981 */ /* 0x000562000c1e1900 */
[----:B------:R-:W-:-:S04]  /*be20*/  SEL R22, R22, 0xa78, P3 ;  /* 0x00000a7816167807 */ /* 0x000fc80001800000 */
[----:B------:R-:W4:Y:S08]  /*be30*/  LDC.64 R10, c[0x0][R22+0x218] ;  /* 0x00008600160a7b82 */ /* 0x000f300000000a00 */
[----:B--2---:R-:W2:Y:S01]  /*be40*/  LDC.64 R8, c[0x0][R22+0x220] ;  /* 0x0000880016087b82 */ /* 0x004ea20000000a00 */
[----:B------:R-:W-:Y:S02]  /*be50*/  ISETP.NE.U32.AND P2, PT, R16, RZ, PT ;  /* 0x000000ff1000720c */ /* 0x000fe40003f45070 */
[----:B0-----:R-:W-:-:S02]  /*be60*/  ISETP.NE.AND P4, PT, R152, 0x1, PT ;  /* 0x000000019800780c */ /* 0x001fc40003f85270 */
[----:B------:R-:W-:-:S04]  /*be70*/  ISETP.NE.AND.EX P2, PT, R17, RZ, PT, P2 ;  /* 0x000000ff1100720c */ /* 0x000fc80003f45320 */
[----:B------:R-:W-:Y:S02]  /*be80*/  SEL R207, R207, RZ, !P2 ;  /* 0x000000ffcfcf7207 */ /* 0x000fe40005000000 */
[----:B------:R-:W-:Y:S01]  /*be90*/  SEL R211, R211, RZ, !P2 ;  /* 0x000000ffd3d37207 */ /* 0x000fe20005000000 */
[----:B----4-:R-:W-:-:S04]  /*bea0*/  IMAD R11, R11, R208, RZ ;  /* 0x000000d00b0b7224 */ /* 0x010fc800078e02ff */
[----:B------:R-:W0:Y:S01]  /*beb0*/  @P4 LDC R23, c[0x0][0xcec] ;  /* 0x00033b00ff174b82 */ /* 0x000e220000000800 */
[----:B--2---:R-:W-:-:S07]  /*bec0*/  IMAD R9, R9, R207, RZ ;  /* 0x000000cf09097224 */ /* 0x004fce00078e02ff */
[----:B------:R-:W2:Y:S01]  /*bed0*/  @P4 LDC R155, c[0x0][0xcf0] ;  /* 0x00033c00ff9b4b82 */ /* 0x000ea20000000800 */
[----:B------:R-:W-:-:S04]  /*bee0*/  IMAD.WIDE.U32 R14, R8, R207, RZ ;  /* 0x000000cf080e7225 */ /* 0x000fc800078e00ff */
[----:B------:R-:W-:Y:S02]  /*bef0*/  IMAD R211, R8, R211, R9 ;  /* 0x000000d308d37224 */ /* 0x000fe400078e0209 */
[----:B------:R-:W-:Y:S01]  /*bf00*/  IMAD.WIDE.U32 R8, R10, R208, RZ ;  /* 0x000000d00a087225 */ /* 0x000fe200078e00ff */
[----:B------:R-:W4:Y:S03]  /*bf10*/  LDC.64 R16, c[0x0][R22+0x228] ;  /* 0x00008a0016107b82 */ /* 0x000f260000000a00 */
[----:B------:R-:W-:-:S05]  /*bf20*/  IMAD.IADD R154, R9, 0x1, R11 ;  /* 0x00000001099a7824 */ /* 0x000fca00078e020b */
[----:B------:R-:W1:Y:S01]  /*bf30*/  LDC.64 R10, c[0x0][0xca8] ;  /* 0x00032a00ff0a7b82 */ /* 0x000e620000000a00 */
[----:B------:R-:W-:Y:S02]  /*bf40*/  IMAD.IADD R211, R15, 0x1, R211 ;  /* 0x000000010fd37824 */ /* 0x000fe400078e02d3 */
[----:B------:R-:W-:Y:S01]  /*bf50*/  IMAD.IADD R18, R206, 0x1, R200 ;  /* 0x00000001ce127824 */ /* 0x000fe200078e02c8 */
[----:B------:R-:W-:-:S05]  /*bf60*/  SEL R9, R158, RZ, P3 ;  /* 0x000000ff9e097207 */ /* 0x000fca0001800000 */
[-C--:B----4-:R-:W-:Y:S02]  /*bf70*/  IMAD R157, R17, R9.reuse, RZ ;  /* 0x00000009119d7224 */ /* 0x090fe400078e02ff */
[----:B------:R-:W-:Y:S01]  /*bf80*/  IMAD.WIDE.U32 R16, R16, R9, RZ ;  /* 0x0000000910107225 */ /* 0x000fe200078e00ff */
[----:B-1----:R-:W1:Y:S03]  /*bf90*/  @!P3 LDC R10, c[0x0][0xc50] ;  /* 0x00031400ff0abb82 */ /* 0x002e660000000800 */
[----:B------:R-:W-:-:S05]  /*bfa0*/  IMAD.IADD R157, R17, 0x1, R157 ;  /* 0x00000001119d7824 */ /* 0x000fca00078e029d */
[----:B------:R-:W4:Y:S01]  /*bfb0*/  @!P3 LDC R11, c[0x0][0xc54] ;  /* 0x00031500ff0bbb82 */ /* 0x000f220000000800 */
[----:B---3--:R-:W-:-:S07]  /*bfc0*/  IADD3 R153, P2, P5, R14, R8, R4 ;  /* 0x000000080e997210 */ /* 0x008fce0007d5e004 */
[----:B------:R-:W3:Y:S01]  /*bfd0*/  LDC.64 R14, c[0x0][R22+0x210] ;  /* 0x00008400160e7b82 */ /* 0x000ee20000000a00 */
[----:B0-----:R-:W-:-:S04]  /*bfe0*/  @P4 IMAD.HI.U32 R8, R18, R23, RZ ;  /* 0x0000001712084227 */ /* 0x001fc800078e00ff */
[----:B------:R-:W-:Y:S01]  /*bff0*/  IMAD.MOV.U32 R23, RZ, RZ, R18 ;  /* 0x000000ffff177224 */ /* 0x000fe200078e0012 */
[----:B--2---:R-:W-:Y:S02]  /*c000*/  @P4 SHF.R.U32.HI R23, RZ, R155, R8 ;  /* 0x0000009bff174219 */ /* 0x004fe40000011608 */
[----:B------:R-:W-:-:S03]  /*c010*/  SHF.R.S32.HI R9, RZ, 0x1f, R4 ;  /* 0x0000001fff097819 */ /* 0x000fc60000011404 */
[----:B------:R-:W-:Y:S01]  /*c020*/  IMAD.MOV R17, RZ, RZ, -R23 ;  /* 0x000000ffff117224 */ /* 0x000fe200078e0a17 */
[----:B------:R-:W-:Y:S02]  /*c030*/  IADD3.X R155, R211, R154, R9, P2, P5 ;  /* 0x0000009ad39b7210 */ /* 0x000fe400017ea409 */
[----:B------:R-:W-:Y:S02]  /*c040*/  IADD3 R16, P2, P5, R23, R153, R16 ;  /* 0x0000009917107210 */ /* 0x000fe40007d5e010 */
[----:B------:R-:W-:Y:S01]  /*c050*/  SHF.R.S32.HI R8, RZ, 0x1f, R23 ;  /* 0x0000001fff087819 */ /* 0x000fe20000011417 */
[----:B------:R-:W-:-:S03]  /*c060*/  IMAD R23, R152, R17, R18 ;  /* 0x0000001198177224 */ /* 0x000fc600078e0212 */
[----:B------:R-:W-:Y:S02]  /*c070*/  IADD3.X R17, R8, R155, R157, P2, P5 ;  /* 0x0000009b08117210 */ /* 0x000fe400017ea49d */
[----:B------:R-:W-:Y:S01]  /*c080*/  SHF.R.S32.HI R153, RZ, 0x1f, R23 ;  /* 0x0000001fff997819 */ /* 0x000fe20000011417 */
[-C--:B---3--:R-:W-:Y:S02]  /*c090*/  IMAD R8, R15, R23.reuse, RZ ;  /* 0x000000170f087224 */ /* 0x088fe400078e02ff */
[----:B------:R-:W-:-:S04]  /*c0a0*/  IMAD.WIDE.U32 R16, R14, R23, R16 ;  /* 0x000000170e107225 */ /* 0x000fc800078e0010 */
[----:B------:R-:W-:Y:S01]  /*c0b0*/  IMAD R153, R14, R153, R8 ;  /* 0x000000990e997224 */ /* 0x000fe200078e0208 */
[----:B-1----:R-:W-:-:S03]  /*c0c0*/  LEA R15, P2, R16, R10, 0x2 ;  /* 0x0000000a100f7211 */ /* 0x002fc600078410ff */
[----:B------:R-:W-:-:S05]  /*c0d0*/  IMAD.IADD R8, R17, 0x1, R153 ;  /* 0x0000000111087824 */ /* 0x000fca00078e0299 */
[----:B----4-:R-:W-:Y:S01]  /*c0e0*/  LEA.HI.X R17, R16, R11, R8, 0x2, P2 ;  /* 0x0000000b10117211 */ /* 0x010fe200010f1408 */
[----:B------:R-:W-:Y:S06]  /*c0f0*/  @P1 BRA `(.L_x_5377) ;  /* 0x0000000000101947 */ /* 0x000fec0003800000 */
[----:B------:R-:W-:Y:S05]  /*c100*/  @!P0 BRA `(.L_x_5377) ;  /* 0x00000000000c8947 */ /* 0x000fea0003800000 */
[----:B------:R-:W2:Y:S04]  /*c110*/  LDG.E R8, desc[UR38][R12.64] ;  /* 0x000000260c087981 */ /* 0x000ea8000c1e1900 */
[----:B-----5:R-:W2:Y:S02]  /*c120*/  LDG.E R19, desc[UR38][R12.64+0x4] ;  /* 0x000004260c137981 */ /* 0x020ea4000c1e1900 */
[----:B--2---:R-:W-:-:S07]  /*c130*/  IMAD.IADD R19, R19, 0x1, -R8 ;  /* 0x0000000113137824 */ /* 0x004fce00078e0a08 */
.L_x_5377:
        /* <DEDUP_REMOVED lines=12> */
[----:B--2---:R-:W-:Y:S02]  /*c200*/  IMAD.IADD R14, R8, 0x1, R200 ;  /* 0x00000001080e7824 */ /* 0x004fe400078e02c8 */
        /* <DEDUP_REMOVED lines=45> */
[----:B------:R-:W-:Y:S02]  /*c4e0*/  LOP3.LUT R48, R49, 0x380, RZ, 0xc0, !PT ;  /* 0x0000038031307812 */ /* 0x000fe400078ec0ff */
[----:B------:R-:W-:Y:S02]  /*c4f0*/  LOP3.LUT R28, R29, 0x380, RZ, 0xc0, !PT ;  /* 0x000003801d1c7812 */ /* 0x000fe400078ec0ff */
[----:B------:R-:W-:-:S02]  /*c500*/  LOP3.LUT R32, R33, 0x380, RZ, 0xc0, !PT ;  /* 0x0000038021207812 */ /* 0x000fc400078ec0ff */
[----:B------:R-:W-:Y:S02]  /*c510*/  LOP3.LUT R36, R37, 0x380, RZ, 0xc0, !PT ;  /* 0x0000038025247812 */ /* 0x000fe400078ec0ff */
[----:B------:R-:W-:Y:S02]  /*c520*/  LOP3.LUT R40, R41, 0x380, RZ, 0xc0, !PT ;  /* 0x0000038029287812 */ /* 0x000fe400078ec0ff */
[----:B------:R-:W-:Y:S02]  /*c530*/  LOP3.LUT R44, R45, 0x380, RZ, 0xc0, !PT ;  /* 0x000003802d2c7812 */ /* 0x000fe400078ec0ff */
[----:B------:R-:W-:Y:S02]  /*c540*/  SHF.R.U64 R48, R48, 0x3, RZ ;  /* 0x0000000330307819 */ /* 0x000fe400000012ff */
        /* <DEDUP_REMOVED lines=18> */
[----:B------:R-:W-:Y:S01]  /*c670*/  LOP3.LUT R15, R10, 0x380, RZ, 0xc0, !PT ;  /* 0x000003800a0f7812 */ /* 0x000fe200078ec0ff */
        /* <DEDUP_REMOVED lines=38> */
[----:B------:R-:W5:Y:S04]  /*c8e0*/  LD.E.128 R52, desc[UR38][R52.64] ;  /* 0x0000002634347980 */ /* 0x000f68000c101d00 */
[----:B------:R0:W5:Y:S01]  /*c8f0*/  LD.E.128 R12, desc[UR38][R10.64] ;  /* 0x000000260a0c7980 */ /* 0x000162000c101d00 */
[----:B------:R-:W-:-:S03]  /*c900*/  IMAD.IADD R83, R3, 0x1, R200 ;  /* 0x0000000103537824 */ /* 0x000fc600078e02c8 */
[----:B------:R-:W5:Y:S04]  /*c910*/  LD.E.128 R56, desc[UR38][R56.64] ;  /* 0x0000002638387980 */ /* 0x000f68000c101d00 */
[----:B------:R-:W5:Y:S01]  /*c920*/  LD.E.128 R60, desc[UR38][R60.64] ;  /* 0x000000263c3c7980 */ /* 0x000f62000c101d00 */
[----:B0-----:R-:W-:Y:S01]  /*c930*/  IMAD.WIDE.U32 R10, R4, UR4, RZ ;  /* 0x00000004040a7c25 */ /* 0x001fe2000f8e00ff */
[----:B------:R-:W-:Y:S02]  /*c940*/  ULDC.64 UR4, c[0x0][0xbe8] ;  /* 0x0002fa0000047ab9 */ /* 0x000fe40000000a00 */
[----:B------:R-:W5:Y:S01]  /*c950*/  LD.E.128 R64, desc[UR38][R64.64] ;  /* 0x0000002640407980 */ /* 0x000f62000c101d00 */
[----:B------:R-:W-:Y:S02]  /*c960*/  IMAD.IADD R11, R11, 0x1, R9 ;  /* 0x000000010b0b7824 */ /* 0x000fe400078e0209 */
[----:B------:R-:W-:Y:S01]  /*c970*/  IMAD R9, R76, 0x20, R3 ;  /* 0x000000204c097824 */ /* 0x000fe200078e0203 */
[----:B------:R-:W5:Y:S01]  /*c980*/  LD.E.128 R68, desc[UR38][R68.64] ;  /* 0x0000002644447980 */ /* 0x000f62000c101d00 */
[----:B------:R-:W-:-:S03]  /*c990*/  IMAD.WIDE.U32 R10, R208, UR4, R10 ;  /* 0x00000004d00a7c25 */ /* 0x000fc6000f8e000a */
[----:B------:R-:W5:Y:S01]  /*c9a0*/  LD.E.128 R72, desc[UR38][R72.64] ;  /* 0x0000002648487980 */ /* 0x000f62000c101d00 */
[----:B------:R-:W-:Y:S01]  /*c9b0*/  IMAD.IADD R78, R200, 0x1, R9 ;  /* 0x00000001c84e7824 */ /* 0x000fe200078e0209 */
[----:B------:R-:W-:Y:S01]  /*c9c0*/  SHF.R.S32.HI R76, RZ, 0x1f, R207 ;  /* 0x0000001fff4c7819 */ /* 0x000fe200000114cf */
[----:B------:R-:W-:Y:S01]  /*c9d0*/  IMAD R11, R208, UR5, R11 ;  /* 0x00000005d00b7c24 */ /* 0x000fe2000f8e020b */
[----:B------:R-:W-:Y:S01]  /*c9e0*/  ULDC.64 UR4, c[0x0][0xbf0] ;  /* 0x0002fc0000047ab9 */ /* 0x000fe20000000a00 */
[----:B--2---:R-:W-:Y:S01]  /*c9f0*/  @P4 IMAD.HI.U32 R4, R78, R77, RZ ;  /* 0x0000004d4e044227 */ /* 0x004fe200078e00ff */
[----:B------:R-:W-:Y:S01]  /*ca00*/  @!PT LDS RZ, [RZ] ;  /* 0x00000000fffff984 */ /* 0x000fe20000000800 */
[----:B------:R-:W-:Y:S01]  /*ca10*/  @!PT LDS RZ, [RZ] ;  /* 0x00000000fffff984 */ /* 0x000fe20000000800 */
[----:B------:R-:W-:Y:S01]  /*ca20*/  @!PT LDS RZ, [RZ] ;  /* 0x00000000fffff984 */ /* 0x000fe20000000800 */
[----:B------:R-:W-:Y:S01]  /*ca30*/  @!PT LDS RZ, [RZ] ;  /* 0x00000000fffff984 */ /* 0x000fe20000000800 */
[----:B------:R0:W-:Y:S06]  /*ca40*/  MEMBAR.ALL.CTA ;  /* 0x0000000000007992 */ /* 0x0001ec0000008000 */
[----:B0-----:R-:W0:Y:S01]  /*ca50*/  FENCE.VIEW.ASYNC.S ;  /* 0x00000000000073c6 */ /* 0x001e220000000000 */
[----:B------:R-:W-:Y:S01]  /*ca60*/  IMAD.MOV.U32 R9, RZ, RZ, R78 ;  /* 0x000000ffff097224 */ /* 0x000fe200078e004e */
[----:B---3--:R-:W-:Y:S01]  /*ca70*/  @P4 SHF.R.U32.HI R9, RZ, R79, R4 ;  /* 0x0000004fff094219 */ /* 0x008fe20000011604 */
[----:B------:R-:W-:-:S02]  /*ca80*/  IMAD R76, R76, UR4, RZ ;  /* 0x000000044c4c7c24 */ /* 0x000fc4000f8e02ff */
        /* <DEDUP_REMOVED lines=8> */
[----:B------:R-:W-:-:S02]  /*cb10*/  IMAD R79, R9, UR5, R4 ;  /* 0x00000005094f7c24 */ /* 0x000fc4000f8e0204 */
[----:B------:R-:W-:Y:S01]  /*cb20*/  IMAD.WIDE.U32 R10, R9, UR4, R10 ;  /* 0x00000004090a7c25 */ /* 0x000fe2000f8e000a */
[----:B------:R-:W-:Y:S01]  /*cb30*/  SHF.R.S32.HI R4, RZ, 0x1f, R77 ;  /* 0x0000001fff047819 */ /* 0x000fe2000001144d */
[----:B------:R-:W-:Y:S02]  /*cb40*/  ULDC.64 UR4, c[0x0][0xbd8] ;  /* 0x0002f60000047ab9 */ /* 0x000fe40000000a00 */
[----:B------:R-:W-:Y:S02]  /*cb50*/  IMAD.IADD R11, R11, 0x1, R79 ;  /* 0x000000010b0b7824 */ /* 0x000fe400078e024f */
[----:B------:R-:W-:Y:S02]  /*cb60*/  IMAD R4, R4, UR4, RZ ;  /* 0x0000000404047c24 */ /* 0x000fe4000f8e02ff */
[----:B------:R-:W-:-:S04]  /*cb70*/  IMAD.WIDE.U32 R10, R77, UR4, R10 ;  /* 0x000000044d0a7c25 */ /* 0x000fc8000f8e000a */
[----:B------:R-:W-:Y:S01]  /*cb80*/  IMAD R79, R77, UR5, R4 ;  /* 0x000000054d4f7c24 */ /* 0x000fe2000f8e0204 */
[----:B------:R-:W-:Y:S01]  /*cb90*/  ULDC.64 UR4, c[0x0][0xb80] ;  /* 0x0002e00000047ab9 */ /* 0x000fe20000000a00 */
        /* <DEDUP_REMOVED lines=11> */
[C---:B------:R-:W-:Y:S01]  /*cc50*/  VIADD R86, R2.reuse, 0x80 ;  /* 0x0000008002567836 */ /* 0x040fe20000000000 */
[----:B0-----:R0:W-:Y:S01]  /*cc60*/  SYNCS.ARRIVE.TRANS64.RED.A1T0 RZ, [R0+URZ], RZ ;  /* 0x000000ff00ff79a7 */ /* 0x0011e2000810043f */
[----:B------:R-:W-:Y:S01]  /*cc70*/  VIADD R88, R2, 0xc0 ;  /* 0x000000c002587836 */ /* 0x000fe20000000000 */
[----:B------:R1:W2:Y:S01]  /*cc80*/  SHFL.IDX PT, R81, R4, RZ, 0x181f ;  /* 0x00181fff04517589 */ /* 0x0002a200000e0000 */
[----:B------:R-:W-:Y:S03]  /*cc90*/  BSSY B1, `(.L_x_5379) ;  /* 0x0000018000017945 */ /* 0x000fe60003800000 */
[----:B------:R1:W3:Y:S01]  /*cca0*/  SHFL.IDX PT, R3, R9, RZ, 0x181f ;  /* 0x00181fff09037589 */ /* 0x0002e200000e0000 */
[----:B------:R-:W-:-:S02]  /*ccb0*/  SHF.R.S32.HI R84, RZ, 0x1f, R82 ;  /* 0x0000001fff547819 */ /* 0x000fc40000011452 */
[----:B0-----:R-:W-:Y:S02]  /*ccc0*/  SHF.R.S32.HI R0, RZ, 0x1f, R2 ;  /* 0x0000001fff007819 */ /* 0x001fe40000011402 */
[----:B------:R-:W-:Y:S02]  /*ccd0*/  SHF.R.S32.HI R85, RZ, 0x1f, R86 ;  /* 0x0000001fff557819 */ /* 0x000fe40000011456 */
[----:B------:R-:W-:Y:S01]  /*cce0*/  SHF.R.S32.HI R87, RZ, 0x1f, R88 ;  /* 0x0000001fff577819 */ /* 0x000fe20000011458 */
[----:B-1----:R-:W-:Y:S06]  /*ccf0*/  @P2 BRA `(.L_x_5380) ;  /* 0x0000000000442947 */ /* 0x002fec0003800000 */
        /* <DEDUP_REMOVED lines=17> */
.L_x_5380:
[----:B------:R-:W-:Y:S05]  /*ce10*/  BSYNC B1 ;  /* 0x0000000000017941 */ /* 0x000fea0003800000 */
.L_x_5379:
[----:B---3--:R1:W3:Y:S01]  /*ce20*/  SHFL.IDX PT, R3, R9, 0x1, 0x181f ;  /* 0x00381f0009037f89 */ /* 0x0082e200000e0000 */
        /* <DEDUP_REMOVED lines=20> */
.L_x_5382:
[----:B------:R-:W-:Y:S05]  /*cf70*/  BSYNC B1 ;  /* 0x0000000000017941 */ /* 0x000fea0003800000 */
.L_x_5381:
        /* <DEDUP_REMOVED lines=21> */
.L_x_5384:
[----:B------:R-:W-:Y:S05]  /*d0d0*/  BSYNC B1 ;  /* 0x0000000000017941 */ /* 0x000fea0003800000 */
.L_x_5383:
        /* <DEDUP_REMOVED lines=12> */
[-C--:B-1-3--:R-:W-:Y:S02]  /*d1a0*/  @!P3 LEA.HI.X R9, R2, R15.reuse, R0, 0x1, P0 ;  /* 0x0000000f0209b211 */ /* 0x08afe400000f0c00 */
        /* <DEDUP_REMOVED lines=11> */
.L_x_5378:
[----:B0-----:R-:W0:Y:S01]  /*d260*/  @P4 LDC R13, c[0x0][0xcec] ;  /* 0x00033b00ff0d4b82 */ /* 0x001e220000000800 */
[----:B------:R-:W-:Y:S01]  /*d270*/  ULDC.64 UR4, c[0x0][0xc08] ;  /* 0x0003020000047ab9 */ /* 0x000fe20000000a00 */
[----:B------:R-:W-:Y:S01]  /*d280*/  ULDC.64 UR6, c[0x0][0xc30] ;  /* 0x00030c0000067ab9 */ /* 0x000fe20000000a00 */
[----:B------:R-:W-:Y:S01]  /*d290*/  IMAD R9, R9, UR4, RZ ;  /* 0x0000000409097c24 */ /* 0x000fe2000f8e02ff */
[----:B------:R-:W-:Y:S01]  /*d2a0*/  ISETP.GE.AND P0, PT, R14, R8, PT ;  /* 0x000000080e00720c */ /* 0x000fe20003f06270 */
[C---:B------:R-:W-:Y:S01]  /*d2b0*/  IMAD.WIDE.U32 R2, R4.reuse, UR4, RZ ;  /* 0x0000000404027c25 */ /* 0x040fe2000f8e00ff */
[----:B------:R-:W-:Y:S01]  /*d2c0*/  BSSY B1, `(.L_x_5386) ;  /* 0x00000eb000017945 */ /* 0x000fe20003800000 */
[----:B------:R-:W-:Y:S01]  /*d2d0*/  SHF.R.S32.HI R22, RZ, 0x1f, R213 ;  /* 0x0000001fff167819 */ /* 0x000fe200000114d5 */
[----:B------:R-:W1:Y:S01]  /*d2e0*/  @P4 LDC R10, c[0x0][0xcf0] ;  /* 0x00033c00ff0a4b82 */ /* 0x000e620000000800 */
[----:B------:R-:W-:Y:S01]  /*d2f0*/  IMAD R9, R4, UR5, R9 ;  /* 0x0000000504097c24 */ /* 0x000fe2000f8e0209 */
[----:B------:R-:W-:Y:S01]  /*d300*/  ULDC.64 UR4, c[0x0][0xc38] ;  /* 0x00030e0000047ab9 */ /* 0x000fe20000000a00 */
[----:B------:R-:W-:Y:S01]  /*d310*/  SHF.R.S32.HI R4, RZ, 0x1f, R207 ;  /* 0x0000001fff047819 */ /* 0x000fe200000114cf */
[----:B------:R-:W-:Y:S01]  /*d320*/  VIADD R163, R201, 0x80 ;  /* 0x00000080c9a37836 */ /* 0x000fe20000000000 */
[----:B------:R-:W-:Y:S01]  /*d330*/  SHF.R.S32.HI R153, RZ, 0x1f, R229 ;  /* 0x0000001fff997819 */ /* 0x000fe200000114e5 */
[----:B------:R-:W-:Y:S01]  /*d340*/  IMAD.IADD R3, R3, 0x1, R9 ;  /* 0x0000000103037824 */ /* 0x000fe200078e0209 */
[----:B------:R-:W-:Y:S01]  /*d350*/  SHF.R.S32.HI R154, RZ, 0x1f, R230 ;  /* 0x0000001fff9a7819 */ /* 0x000fe200000114e6 */
[----:B------:R-:W-:Y:S01]  /*d360*/  IMAD.MOV.U32 R9, RZ, RZ, R18 ;  /* 0x000000ffff097224 */ /* 0x000fe200078e0012 */
[----:B------:R-:W-:Y:S01]  /*d370*/  SHF.R.S32.HI R155, RZ, 0x1f, R231 ;  /* 0x0000001fff9b7819 */ /* 0x000fe200000114e7 */
[----:B------:R-:W-:Y:S01]  /*d380*/  IMAD.WIDE.U32 R2, R208, UR4, R2 ;  /* 0x00000004d0027c25 */ /* 0x000fe2000f8e0002 */
[----:B------:R-:W-:-:S02]  /*d390*/  SHF.R.S32.HI R156, RZ, 0x1f, R232 ;  /* 0x0000001fff9c7819 */ /* 0x000fc400000114e8 */
[----:B------:R-:W-:Y:S01]  /*d3a0*/  SHF.R.S32.HI R157, RZ, 0x1f, R233 ;  /* 0x0000001fff9d7819 */ /* 0x000fe200000114e9 */
[----:B------:R-:W-:Y:S01]  /*d3b0*/  IMAD R3, R208, UR5, R3 ;  /* 0x00000005d0037c24 */ /* 0x000fe2000f8e0203 */
[----:B------:R-:W-:Y:S01]  /*d3c0*/  ULDC.64 UR4, c[0x0][0xc40] ;  /* 0x0003100000047ab9 */ /* 0x000fe20000000a00 */
[----:B0-----:R-:W-:Y:S01]  /*d3d0*/  @P4 IMAD.HI.U32 R13, R18, R13, RZ ;  /* 0x0000000d120d4227 */ /* 0x001fe200078e00ff */
[----:B------:R-:W-:Y:S02]  /*d3e0*/  SHF.R.S32.HI R159, RZ, 0x1f, R235 ;  /* 0x0000001fff9f7819 */ /* 0x000fe400000114eb */
[----:B------:R-:W-:Y:S01]  /*d3f0*/  SHF.R.S32.HI R160, RZ, 0x1f, R236 ;  /* 0x0000001fffa07819 */ /* 0x000fe200000114ec */
[----:B------:R-:W-:Y:S01]  /*d400*/  IMAD R4, R4, UR4, RZ ;  /* 0x0000000404047c24 */ /* 0x000fe2000f8e02ff */
[----:B------:R-:W-:Y:S01]  /*d410*/  SHF.R.S32.HI R161, RZ, 0x1f, R237 ;  /* 0x0000001fffa17819 */ /* 0x000fe200000114ed */
[----:B------:R-:W-:Y:S01]  /*d420*/  IMAD.WIDE.U32 R2, R207, UR4, R2 ;  /* 0x00000004cf027c25 */ /* 0x000fe2000f8e0002 */
[----:B------:R-:W-:-:S02]  /*d430*/  SHF.R.S32.HI R163, RZ, 0x1f, R163 ;  /* 0x0000001fffa37819 */ /* 0x000fc400000114a3 */
[----:B-1----:R-:W-:Y:S01]  /*d440*/  @P4 SHF.R.U32.HI R9, RZ, R10, R13 ;  /* 0x0000000aff094219 */ /* 0x002fe2000001160d */
[----:B------:R-:W-:Y:S01]  /*d450*/  IMAD R11, R207, UR5, R4 ;  /* 0x00000005cf0b7c24 */ /* 0x000fe2000f8e0204 */
[----:B------:R-:W-:Y:S01]  /*d460*/  ULDC.64 UR4, c[0x0][0xc48] ;  /* 0x0003120000047ab9 */ /* 0x000fe20000000a00 */
[----:B------:R-:W-:Y:S01]  /*d470*/  VIADD R165, R201, 0x78 ;  /* 0x00000078c9a57836 */ /* 0x000fe20000000000 */
[----:B------:R-:W-:Y:S01]  /*d480*/  SHF.R.S32.HI R4, RZ, 0x1f, R9 ;  /* 0x0000001fff047819 */ /* 0x000fe20000011409 */
[----:B------:R-:W-:Y:S02]  /*d490*/  IMAD.IADD R3, R3, 0x1, R11 ;  /* 0x0000000103037824 */ /* 0x000fe400078e020b */
[----:B------:R-:W-:Y:S01]  /*d4a0*/  IMAD.MOV R11, RZ, RZ, -R9 ;  /* 0x000000ffff0b7224 */ /* 0x000fe200078e0a09 */
[----:B------:R-:W-:Y:S01]  /*d4b0*/  SHF.R.S32.HI R165, RZ, 0x1f, R165 ;  /* 0x0000001fffa57819 */ /* 0x000fe200000114a5 */
[----:B------:R-:W-:-:S04]  /*d4c0*/  IMAD.WIDE.U32 R2, R158, UR4, R2 ;  /* 0x000000049e027c25 */ /* 0x000fc8000f8e0002 */
[----:B------:R-:W-:Y:S01]  /*d4d0*/  IMAD R11, R152, R11, R18 ;  /* 0x0000000b980b7224 */ /* 0x000fe200078e0212 */
[----:B------:R-:W-:Y:S01]  /*d4e0*/  SHF.R.S32.HI R152, RZ, 0x1f, R228 ;  /* 0x0000001fff987819 */ /* 0x000fe200000114e4 */
[----:B------:R-:W-:Y:S02]  /*d4f0*/  IMAD R4, R4, UR6, RZ ;  /* 0x0000000604047c24 */ /* 0x000fe4000f8e02ff */
[----:B------:R-:W-:Y:S01]  /*d500*/  IMAD R3, R158, UR5, R3 ;  /* 0x000000059e037c24 */ /* 0x000fe2000f8e0203 */
[----:B------:R-:W-:Y:S01]  /*d510*/  ULDC.64 UR4, c[0x0][0xc28] ;  /* 0x00030a0000047ab9 */ /* 0x000fe20000000a00 */
[C---:B------:R-:W-:Y:S01]  /*d520*/  IMAD R13, R9.reuse, UR7, R4 ;  /* 0x00000007090d7c24 */ /* 0x040fe2000f8e0204 */
[----:B------:R-:W-:Y:S01]  /*d530*/  SHF.R.S32.HI R4, RZ, 0x1f, R11 ;  /* 0x0000001fff047819 */ /* 0x000fe2000001140b */
[----:B------:R-:W-:Y:S01]  /*d540*/  IMAD.WIDE.U32 R2, R9, UR6, R2 ;  /* 0x0000000609027c25 */ /* 0x000fe2000f8e0002 */
[----:B------:R-:W-:-:S03]  /*d550*/  SHF.R.S32.HI R158, RZ, 0x1f, R234 ;  /* 0x0000001fff9e7819 */ /* 0x000fc600000114ea */
[----:B------:R-:W-:Y:S02]  /*d560*/  IMAD R4, R4, UR4, RZ ;  /* 0x0000000404047c24 */ /* 0x000fe4000f8e02ff */
[----:B------:R-:W-:Y:S02]  /*d570*/  IMAD.IADD R3, R3, 0x1, R13 ;  /* 0x0000000103037824 */ /* 0x000fe400078e020d */
[C---:B------:R-:W-:Y:S02]  /*d580*/  IMAD R9, R11.reuse, UR5, R4 ;  /* 0x000000050b097c24 */ /* 0x040fe4000f8e0204 */
[----:B------:R-:W-:Y:S01]  /*d590*/  IMAD.WIDE.U32 R2, R11, UR4, R2 ;  /* 0x000000040b027c25 */ /* 0x000fe2000f8e0002 */
[----:B------:R-:W-:-:S03]  /*d5a0*/  ULDC.64 UR4, c[0x0][0xc00] ;  /* 0x0003000000047ab9 */ /* 0x000fc60000000a00 */
[----:B------:R-:W-:Y:S01]  /*d5b0*/  VIADD R4, R0, 0x32420 ;  /* 0x0003242000047836 */ /* 0x000fe20000000000 */
[C---:B------:R-:W-:Y:S01]  /*d5c0*/  LEA R0, P1, R2.reuse, UR4, 0x2 ;  /* 0x0000000402007c11 */ /* 0x040fe2000f8210ff */
[----:B------:R-:W-:Y:S02]  /*d5d0*/  IMAD.IADD R3, R3, 0x1, R9 ;  /* 0x0000000103037824 */ /* 0x000fe400078e0209 */
[C---:B------:R-:W-:Y:S01]  /*d5e0*/  VIADD R167, R201.reuse, 0x70 ;  /* 0x00000070c9a77836 */ /* 0x040fe20000000000 */
[----:B------:R-:W-:Y:S01]  /*d5f0*/  PRMT R9, RZ, 0x654, R4 ;  /* 0x00000654ff097816 */ /* 0x000fe20000000004 */
[C---:B------:R-:W-:Y:S01]  /*d600*/  VIADD R169, R201.reuse, 0x68 ;  /* 0x00000068c9a97836 */ /* 0x040fe20000000000 */
[----:B------:R-:W-:Y:S01]  /*d610*/  LEA.HI.X R4, R2, UR5, R3, 0x2, P1 ;  /* 0x0000000502047c11 */ /* 0x000fe200088f1403 */
[C---:B------:R-:W-:Y:S01]  /*d620*/  VIADD R171, R201.reuse, 0x60 ;  /* 0x00000060c9ab7836 */ /* 0x040fe20000000000 */
[----:B------:R0:W-:Y:S01]  /*d630*/  SYNCS.ARRIVE.TRANS64.RED.A1T0 RZ, [R9+URZ], RZ ;  /* 0x000000ff09ff79a7 */ /* 0x0001e2000810043f */
[C---:B------:R-:W-:Y:S01]  /*d640*/  VIADD R173, R201.reuse, 0x58 ;  /* 0x00000058c9ad7836 */ /* 0x040fe20000000000 */
[----:B------:R0:W1:Y:S01]  /*d650*/  SHFL.IDX PT, R2, R0, RZ, 0x1c1f ;  /* 0x001c1fff00027589 */ /* 0x00006200000e0000 */
[C---:B------:R-:W-:Y:S01]  /*d660*/  VIADD R175, R201.reuse, 0x50 ;  /* 0x00000050c9af7836 */ /* 0x040fe20000000000 */
[----:B------:R-:W-:Y:S01]  /*d670*/  SHF.R.S32.HI R167, RZ, 0x1f, R167 ;  /* 0x0000001fffa77819 */ /* 0x000fe200000114a7 */
[C---:B------:R-:W-:Y:S01]  /*d680*/  VIADD R177, R201.reuse, 0x48 ;  /* 0x00000048c9b17836 */ /* 0x040fe20000000000 */
[----:B------:R0:W2:Y:S01]  /*d690*/  SHFL.IDX PT, R3, R4, RZ, 0x1c1f ;  /* 0x001c1fff04037589 */ /* 0x0000a200000e0000 */
        /* <DEDUP_REMOVED lines=36> */
[----:B------:R-:W-:Y:S01]  /*d8e0*/  VIADD R192, R201, 0x8 ;  /* 0x00000008c9c07836 */ /* 0x000fe20000000000 */
[----:B012---:R-:W-:Y:S06]  /*d8f0*/  @P0 BRA `(.L_x_5387) ;  /* 0x00000008001c0947 */ /* 0x007fec0003800000 */
[----:B------:R-:W-:Y:S01]  /*d900*/  ULDC UR4, c[0x0][0xbc8] ;  /* 0x0002f20000047ab9 */ /* 0x000fe20000000800 */
[C---:B------:R-:W-:Y:S01]  /*d910*/  VIADD R17, R201.reuse, 0xe8 ;  /* 0x000000e8c9117836 */ /* 0x040fe20000000000 */
[----:B------:R-:W-:Y:S01]  /*d920*/  ISETP.GE.AND P4, PT, R192, UR4, PT ;  /* 0x00000004c0007c0c */ /* 0x000fe2000bf86270 */
[C---:B------:R-:W-:Y:S01]  /*d930*/  VIADD R23, R201.reuse, 0xf8 ;  /* 0x000000f8c9177836 */ /* 0x040fe20000000000 */
[----:B------:R-:W-:Y:S02]  /*d940*/  ISETP.GE.AND P3, PT, R190, UR4, PT ;  /* 0x00000004be007c0c */ /* 0x000fe4000bf66270 */
[----:B------:R-:W-:Y:S02]  /*d950*/  ISETP.GE.AND P5, PT, R201, UR4, PT ;  /* 0x00000004c9007c0c */ /* 0x000fe4000bfa6270 */
[----:B------:R-:W-:Y:S02]  /*d960*/  ISETP.GE.AND P1, PT, R186, UR4, PT ;  /* 0x00000004ba007c0c */ /* 0x000fe4000bf26270 */
[----:B------:R-:W-:-:S02]  /*d970*/  ISETP.GE.AND P0, PT, R188, UR4, PT ;  /* 0x00000004bc007c0c */ /* 0x000fc4000bf06270 */
[----:B------:R-:W-:-:S03]  /*d980*/  SHF.R.S32.HI R9, RZ, 0x1f, R210 ;  /* 0x0000001fff097819 */ /* 0x000fc600000114d2 */
[-C--:B------:R-:W-:Y:S02]  /*d990*/  @!P4 LEA R10, P2, R192, R2.reuse, 0x2 ;  /* 0x00000002c00ac211 */ /* 0x080fe400078410ff */
[----:B------:R-:W-:Y:S02]  /*d9a0*/  @!P3 LEA R12, P6, R190, R2, 0x2 ;  /* 0x00000002be0cb211 */ /* 0x000fe400078c10ff */
[----:B------:R-:W-:Y:S01]  /*d9b0*/  @!P5 IMAD.WIDE R14, R201, 0x4, R2 ;  /* 0x00000004c90ed825 */ /* 0x000fe200078e0202 */
[-C--:B------:R-:W-:Y:S02]  /*d9c0*/  @!P4 LEA.HI.X R11, R192, R3.reuse, R193, 0x2, P2 ;  /* 0x00000003c00bc211 */ /* 0x080fe400010f14c1 */
[----:B------:R-:W-:Y:S02]  /*d9d0*/  ISETP.GE.AND P2, PT, R184, UR4, PT ;  /* 0x00000004b8007c0c */ /* 0x000fe4000bf46270 */
[----:B------:R-:W-:Y:S01]  /*d9e0*/  @!P3 LEA.HI.X R13, R190, R3, R191, 0x2, P6 ;  /* 0x00000003be0db211 */ /* 0x000fe200030f14bf */
[----:B------:R0:W-:Y:S04]  /*d9f0*/  @!P5 ST.E.64 desc[UR38][R14.64], R24 ;  /* 0x000000180e00d985 */ /* 0x0001e8000c101b26 */
[----:B------:R1:W-:Y:S01]  /*da00*/  @!P4 ST.E.64 desc[UR38][R10.64], R28 ;  /* 0x0000001c0a00c985 */ /* 0x0003e2000c101b26 */
[----:B------:R-:W-:-:S03]  /*da10*/  ISETP.GE.AND P4, PT, R180, UR4, PT ;  /* 0x00000004b4007c0c */ /* 0x000fc6000bf86270 */
[----:B------:R2:W-:Y:S01]  /*da20*/  @!P3 ST.E.64 desc[UR38][R12.64], R32 ;  /* 0x000000200c00b985 */ /* 0x0005e2000c101b26 */
[----:B------:R-:W-:Y:S01]  /*da30*/  ISETP.GE.AND P3, PT, R182, UR4, PT ;  /* 0x00000004b6007c0c */ /* 0x000fe2000bf66270 */
[----:B0-----:R-:W-:Y:S01]  /*da40*/  VIADD R25, R201, 0xf0 ;  /* 0x000000f0c9197836 */ /* 0x001fe20000000000 */
[-C--:B-1----:R-:W-:Y:S02]  /*da50*/  @!P0 LEA R10, P6, R188, R2.reuse, 0x2 ;  /* 0x00000002bc0a8211 */ /* 0x082fe400078c10ff */
[-C--:B--2---:R-:W-:Y:S02]  /*da60*/  @!P1 LEA R12, P5, R186, R2.reuse, 0x2 ;  /* 0x00000002ba0c9211 */ /* 0x084fe400078a10ff */
        /* <DEDUP_REMOVED lines=10> */
[-C--:B0-----:R-:W-:Y:S02]  /*db10*/  @!P3 LEA R10, P6, R182, R2.reuse, 0x2 ;  /* 0x00000002b60ab211 */ /* 0x081fe400078c10ff */
[-C--:B-1----:R-:W-:Y:S02]  /*db20*/  @!P4 LEA R12, P2, R180, R2.reuse, 0x2 ;  /* 0x00000002b40cc211 */ /* 0x082fe400078410ff */
        /* <DEDUP_REMOVED lines=9> */
[-C--:B0-----:R-:W-:Y:S02]  /*dbc0*/  @!P0 LEA R10, P4, R176, R2.reuse, 0x2 ;  /* 0x00000002b00a8211 */ /* 0x081fe400078810ff */
[----:B-1----:R-:W-:Y:S02]  /*dbd0*/  @!P1 LEA R12, P5, R174, R2, 0x2 ;  /* 0x00000002ae0c9211 */ /* 0x002fe400078a10ff */
        /* <DEDUP_REMOVED lines=11> */
[-C--:B0-----:R-:W-:Y:S02]  /*dc90*/  @!P3 LEA R10, P6, R170, R2.reuse, 0x2 ;  /* 0x00000002aa0ab211 */ /* 0x081fe400078c10ff */
[-C--:B-1----:R-:W-:Y:S02]  /*dca0*/  @!P4 LEA R12, P2, R168, R2.reuse, 0x2 ;  /* 0x00000002a80cc211 */ /* 0x082fe400078410ff */
        /* <DEDUP_REMOVED lines=22> */
[CC--:B-1----:R-:W-:Y:S02]  /*de10*/  @!P4 LEA R12, P0, R235.reuse, R2.reuse, 0x2 ;  /* 0x00000002eb0cc211 */ /* 0x0c2fe400078010ff */
[-C--:B------:R-:W-:Y:S02]  /*de20*/  @!P5 LEA.HI.X R11, R236, R3.reuse, R160, 0x2, P1 ;  /* 0x00000003ec0bd211 */ /* 0x080fe400008f14a0 */
[----:B------:R-:W-:Y:S02]  /*de30*/  ISETP.GE.AND P1, PT, R232, UR4, PT ;  /* 0x00000004e8007c0c */ /* 0x000fe4000bf26270 */
[----:B--2---:R-:W-:Y:S01]  /*de40*/  @!P3 LEA R14, P6, R234, R2, 0x2 ;  /* 0x00000002ea0eb211 */ /* 0x004fe200078c10ff */
[----:B------:R0:W-:Y:S01]  /*de50*/  @!P5 ST.E.64 desc[UR38][R10.64], R96 ;  /* 0x000000600a00d985 */ /* 0x0001e2000c101b26 */
[----:B------:R-:W-:-:S02]  /*de60*/  @!P4 LEA.HI.X R13, R235, R3, R159, 0x2, P0 ;  /* 0x00000003eb0dc211 */ /* 0x000fc400000f149f */
[----:B------:R-:W-:Y:S02]  /*de70*/  @!P3 LEA.HI.X R15, R234, R3, R158, 0x2, P6 ;  /* 0x00000003ea0fb211 */ /* 0x000fe400030f149e */
[----:B------:R-:W-:Y:S01]  /*de80*/  ISETP.GE.AND P0, PT, R231, UR4, PT ;  /* 0x00000004e7007c0c */ /* 0x000fe2000bf06270 */
[----:B------:R1:W-:Y:S01]  /*de90*/  @!P4 ST.E.64 desc[UR38][R12.64], R100 ;  /* 0x000000640c00c985 */ /* 0x0003e2000c101b26 */
[----:B------:R-:W-:-:S03]  /*dea0*/  ISETP.GE.AND P4, PT, R229, UR4, PT ;  /* 0x00000004e5007c0c */ /* 0x000fc6000bf86270 */
[----:B------:R2:W-:Y:S01]  /*deb0*/  @!P3 ST.E.64 desc[UR38][R14.64], R104 ;  /* 0x000000680e00b985 */ /* 0x0005e2000c101b26 */
[----:B------:R-:W-:Y:S02]  /*dec0*/  ISETP.GE.AND P3, PT, R230, UR4, PT ;  /* 0x00000004e6007c0c */ /* 0x000fe4000bf66270 */
[----:B0-----:R-:W-:-:S04]  /*ded0*/  @!P2 LEA R10, P6, R233, R2, 0x2 ;  /* 0x00000002e90aa211 */ /* 0x001fc800078c10ff */
[----:B------:R-:W-:Y:S02]  /*dee0*/  @!P2 LEA.HI.X R11, R233, R3, R157, 0x2, P6 ;  /* 0x00000003e90ba211 */ /* 0x000fe400030f149d */
[----:B-1----:R-:W-:-:S03]  /*def0*/  @!P1 LEA R12, P5, R232, R2, 0x2 ;  /* 0x00000002e80c9211 */ /* 0x002fc600078a10ff */
[----:B------:R0:W-:Y:S01]  /*df00*/  @!P2 ST.E.64 desc[UR38][R10.64], R108 ;  /* 0x0000006c0a00a985 */ /* 0x0001e2000c101b26 */
[-C--:B------:R-:W-:Y:S02]  /*df10*/  @!P1 LEA.HI.X R13, R232, R3.reuse, R156, 0x2, P5 ;  /* 0x00000003e80d9211 */ /* 0x080fe400028f149c */
[-C--:B--2---:R-:W-:Y:S02]  /*df20*/  @!P0 LEA R14, P6, R231, R2.reuse, 0x2 ;  /* 0x00000002e70e8211 */ /* 0x084fe400078c10ff */
[-C--:B------:R-:W-:Y:S01]  /*df30*/  @!P4 LEA R20, P5, R229, R2.reuse, 0x2 ;  /* 0x00000002e514c211 */ /* 0x080fe200078a10ff */
[----:B------:R1:W-:Y:S01]  /*df40*/  @!P1 ST.E.64 desc[UR38][R12.64], R112 ;  /* 0x000000700c009985 */ /* 0x0003e2000c101b26 */
[----:B------:R-:W-:Y:S02]  /*df50*/  @!P3 LEA R18, P1, R230, R2, 0x2 ;  /* 0x00000002e612b211 */ /* 0x000fe400078210ff */
[----:B------:R-:W-:Y:S02]  /*df60*/  @!P0 LEA.HI.X R15, R231, R3, R155, 0x2, P6 ;  /* 0x00000003e70f8211 */ /* 0x000fe400030f149b */
[----:B------:R-:W-:-:S02]  /*df70*/  ISETP.GE.AND P2, PT, R228, UR4, PT ;  /* 0x00000004e4007c0c */ /* 0x000fc4000bf46270 */
[-C--:B------:R-:W-:Y:S01]  /*df80*/  @!P3 LEA.HI.X R19, R230, R3.reuse, R154, 0x2, P1 ;  /* 0x00000003e613b211 */ /* 0x080fe200008f149a */
[----:B------:R2:W-:Y:S01]  /*df90*/  @!P0 ST.E.64 desc[UR38][R14.64], R116 ;  /* 0x000000740e008985 */ /* 0x0005e2000c101b26 */
[----:B------:R-:W-:Y:S02]  /*dfa0*/  ISETP.GE.AND P1, PT, R213, UR4, PT ;  /* 0x00000004d5007c0c */ /* 0x000fe4000bf26270 */
[----:B------:R-:W-:Y:S01]  /*dfb0*/  @!P4 LEA.HI.X R21, R229, R3, R153, 0x2, P5 ;  /* 0x00000003e515c211 */ /* 0x000fe200028f1499 */
[----:B------:R3:W-:Y:S01]  /*dfc0*/  @!P3 ST.E.64 desc[UR38][R18.64], R120 ;  /* 0x000000781200b985 */ /* 0x0007e2000c101b26 */
[----:B------:R-:W-:Y:S02]  /*dfd0*/  ISETP.GE.AND P0, PT, R210, UR4, PT ;  /* 0x00000004d2007c0c */ /* 0x000fe4000bf06270 */
[----:B------:R-:W-:Y:S01]  /*dfe0*/  ISETP.GE.AND P3, PT, R25, UR4, PT ;  /* 0x0000000419007c0c */ /* 0x000fe2000bf66270 */
[----:B------:R4:W-:Y:S01]  /*dff0*/  @!P4 ST.E.64 desc[UR38][R20.64], R124 ;  /* 0x0000007c1400c985 */ /* 0x0009e2000c101b26 */
[----:B------:R-:W-:-:S02]  /*e000*/  ISETP.GE.AND P4, PT, R17, UR4, PT ;  /* 0x0000000411007c0c */ /* 0x000fc4000bf86270 */
[----:B0-----:R-:W-:-:S03]  /*e010*/  @!P2 LEA R10, P5, R228, R2, 0x2 ;  /* 0x00000002e40aa211 */ /* 0x001fc600078a10ff */
[CC--:B-1----:R-:W-:Y:S02]  /*e020*/  @!P1 LEA R12, P6, R213.reuse, R2.reuse, 0x2 ;  /* 0x00000002d50c9211 */ /* 0x0c2fe400078c10ff */
[-C--:B------:R-:W-:Y:S02]  /*e030*/  @!P2 LEA.HI.X R11, R228, R3.reuse, R152, 0x2, P5 ;  /* 0x00000003e40ba211 */ /* 0x080fe400028f1498 */
[C---:B--2---:R-:W-:Y:S02]  /*e040*/  @!P0 LEA R14, P5, R210.reuse, R2, 0x2 ;  /* 0x00000002d20e8211 */ /* 0x044fe400078a10ff */
[-C--:B------:R-:W-:Y:S01]  /*e050*/  @!P1 LEA.HI.X R13, R213, R3.reuse, R22, 0x2, P6 ;  /* 0x00000003d50d9211 */ /* 0x080fe200030f1416 */
[----:B------:R0:W-:Y:S01]  /*e060*/  @!P2 ST.E.64 desc[UR38][R10.64], R128 ;  /* 0x000000800a00a985 */ /* 0x0001e2000c101b26 */
[----:B------:R-:W-:Y:S02]  /*e070*/  ISETP.GE.AND P6, PT, R23, UR4, PT ;  /* 0x0000000417007c0c */ /* 0x000fe4000bfc6270 */
[----:B------:R-:W-:Y:S01]  /*e080*/  @!P0 LEA.HI.X R15, R210, R3, R9, 0x2, P5 ;  /* 0x00000003d20f8211 */ /* 0x000fe200028f1409 */
[----:B------:R0:W-:Y:S01]  /*e090*/  @!P1 ST.E.64 desc[UR38][R12.64], R132 ;  /* 0x000000840c009985 */ /* 0x0001e2000c101b26 */
[----:B---3--:R-:W-:-:S02]  /*e0a0*/  SHF.R.S32.HI R19, RZ, 0x1f, R17 ;  /* 0x0000001fff137819 */ /* 0x008fc40000011411 */
[CC--:B------:R-:W-:Y:S01]  /*e0b0*/  @!P4 LEA R18, P5, R17.reuse, R2.reuse, 0x2 ;  /* 0x000000021112c211 */ /* 0x0c0fe200078a10ff */
[----:B------:R0:W-:Y:S01]  /*e0c0*/  @!P0 ST.E.64 desc[UR38][R14.64], R136 ;  /* 0x000000880e008985 */ /* 0x0001e2000c101b26 */
[----:B------:R-:W-:Y:S02]  /*e0d0*/  SHF.R.S32.HI R9, RZ, 0x1f, R25 ;  /* 0x0000001fff097819 */ /* 0x000fe40000011419 */
[----:B------:R-:W-:Y:S02]  /*e0e0*/  @!P4 LEA.HI.X R19, R17, R3, R19, 0x2, P5 ;  /* 0x000000031113c211 */ /* 0x000fe400028f1413 */
[----:B----4-:R-:W-:-:S03]  /*e0f0*/  @!P3 LEA R20, P5, R25, R2, 0x2 ;  /* 0x000000021914b211 */ /* 0x010fc600078a10ff */
[----:B------:R0:W-:Y:S01]  /*e100*/  @!P4 ST.E.64 desc[UR38][R18.64], R140 ;  /* 0x0000008c1200c985 */ /* 0x0001e2000c101b26 */
[-C--:B------:R-:W-:Y:S02]  /*e110*/  @!P3 LEA.HI.X R21, R25, R3.reuse, R9, 0x2, P5 ;  /* 0x000000031915b211 */ /* 0x080fe400028f1409 */
[----:B------:R-:W-:Y:S02]  /*e120*/  SHF.R.S32.HI R9, RZ, 0x1f, R23 ;  /* 0x0000001fff097819 */ /* 0x000fe40000011417 */
[C---:B------:R-:W-:Y:S01]  /*e130*/  @!P6 LEA R2, P5, R23.reuse, R2, 0x2 ;  /* 0x000000021702e211 */ /* 0x040fe200078a10ff */
[----:B------:R0:W-:Y:S03]  /*e140*/  @!P3 ST.E.64 desc[UR38][R20.64], R144 ;  /* 0x000000901400b985 */ /* 0x0001e6000c101b26 */
[----:B------:R-:W-:-:S05]  /*e150*/  @!P6 LEA.HI.X R3, R23, R3, R9, 0x2, P5 ;  /* 0x000000031703e211 */ /* 0x000fca00028f1409 */
[----:B------:R0:W-:Y:S04]  /*e160*/  @!P6 ST.E.64 desc[UR38][R2.64], R148 ;  /* 0x000000940200e985 */ /* 0x0001e8000c101b26 */
.L_x_5387:
[----:B------:R-:W-:Y:S05]  /*e170*/  BSYNC B1 ;  /* 0x0000000000017941 */ /* 0x000fea0003800000 */
.L_x_5386:
[----:B------:R-:W-:Y:S01]  /*e180*/  ISETP.GE.AND P0, PT, R16, R8, PT ;  /* 0x000000081000720c */ /* 0x000fe20003f06270 */
[----:B0-----:R0:W1:Y:S04]  /*e190*/  SHFL.IDX PT, R3, R4, 0x1, 0x1c1f ;  /* 0x003c1f0004037f89 */ /* 0x00106800000e0000 */
[----:B------:R0:W2:Y:S08]  /*e1a0*/  SHFL.IDX PT, R2, R0, 0x1, 0x1c1f ;  /* 0x003c1f0000027f89 */ /* 0x0000b000000e0000 */
[----:B0-----:R-:W-:Y:S05]  /*e1b0*/  @P0 BRA `(.L_x_5385) ;  /* 0x0000001400b80947 */ /* 0x001fea0003800000 */
        /* <DEDUP_REMOVED lines=9> */
[CC--:B--2---:R-:W-:Y:S02]  /*e250*/  @!P5 LEA R10, P3, R192.reuse, R2.reuse, 0x2 ;  /* 0x00000002c00ad211 */ /* 0x0c4fe400078610ff */
[----:B-1----:R-:W-:Y:S02]  /*e260*/  @!P4 IMAD.WIDE R8, R201, 0x4, R2 ;  /* 0x00000004c908c825 */ /* 0x002fe400078e0202 */
[-C--:B------:R-:W-:Y:S02]  /*e270*/  @!P5 LEA.HI.X R11, R192, R3.reuse, R193, 0x2, P3 ;  /* 0x00000003c00bd211 */ /* 0x080fe400018f14c1 */
[-C--:B------:R-:W-:Y:S01]  /*e280*/  @!P2 LEA R12, P6, R190, R2.reuse, 0x2 ;  /* 0x00000002be0ca211 */ /* 0x080fe200078c10ff */
[----:B------:R0:W-:Y:S01]  /*e290*/  @!P4 ST.E.64 desc[UR38][R8.64], R26 ;  /* 0x0000001a0800c985 */ /* 0x0001e2000c101b26 */
[----:B------:R-:W-:Y:S02]  /*e2a0*/  ISETP.GE.AND P3, PT, R184, UR4, PT ;  /* 0x00000004b8007c0c */ /* 0x000fe4000bf66270 */
[----:B------:R-:W-:Y:S01]  /*e2b0*/  @!P2 LEA.HI.X R13, R190, R3, R191, 0x2, P6 ;  /* 0x00000003be0da211 */ /* 0x000fe200030f14bf */
[----:B------:R1:W-:Y:S01]  /*e2c0*/  @!P5 ST.E.64 desc[UR38][R10.64], R30 ;  /* 0x0000001e0a00d985 */ /* 0x0003e2000c101b26 */
[----:B------:R-:W-:-:S02]  /*e2d0*/  @!P1 LEA R14, P5, R188, R2, 0x2 ;  /* 0x00000002bc0e9211 */ /* 0x000fc400078a10ff */
[----:B------:R-:W-:Y:S01]  /*e2e0*/  ISETP.GE.AND P4, PT, R182, UR4, PT ;  /* 0x00000004b6007c0c */ /* 0x000fe2000bf86270 */
[----:B------:R2:W-:Y:S01]  /*e2f0*/  @!P2 ST.E.64 desc[UR38][R12.64], R34 ;  /* 0x000000220c00a985 */ /* 0x0005e2000c101b26 */
[-C--:B------:R-:W-:Y:S02]  /*e300*/  @!P0 LEA R16, P6, R186, R2.reuse, 0x2 ;  /* 0x00000002ba108211 */ /* 0x080fe400078c10ff */
        /* <DEDUP_REMOVED lines=8> */
[-C--:B-1----:R-:W-:Y:S02]  /*e390*/  @!P4 LEA R10, P2, R182, R2.reuse, 0x2 ;  /* 0x00000002b60ac211 */ /* 0x082fe400078410ff */
[-C--:B------:R-:W-:Y:S02]  /*e3a0*/  @!P3 LEA.HI.X R9, R184, R3.reuse, R185, 0x2, P6 ;  /* 0x00000003b809b211 */ /* 0x080fe400030f14b9 */
[----:B------:R-:W-:Y:S02]  /*e3b0*/  @!P5 LEA R18, P6, R180, R2, 0x2 ;  /* 0x00000002b412d211 */ /* 0x000fe400078c10ff */
[----:B------:R-:W-:Y:S01]  /*e3c0*/  @!P4 LEA.HI.X R11, R182, R3, R183, 0x2, P2 ;  /* 0x00000003b60bc211 */ /* 0x000fe200010f14b7 */
[----:B------:R1:W-:Y:S01]  /*e3d0*/  @!P3 ST.E.64 desc[UR38][R8.64], R46 ;  /* 0x0000002e0800b985 */ /* 0x0003e2000c101b26 */
[----:B------:R-:W-:-:S02]  /*e3e0*/  ISETP.GE.AND P2, PT, R174, UR4, PT ;  /* 0x00000004ae007c0c */ /* 0x000fc4000bf46270 */
[-C--:B------:R-:W-:Y:S01]  /*e3f0*/  @!P5 LEA.HI.X R19, R180, R3.reuse, R181, 0x2, P6 ;  /* 0x00000003b413d211 */ /* 0x080fe200030f14b5 */
[----:B------:R4:W-:Y:S01]  /*e400*/  @!P4 ST.E.64 desc[UR38][R10.64], R50 ;  /* 0x000000320a00c985 */ /* 0x0009e2000c101b26 */
[-C--:B--2---:R-:W-:Y:S02]  /*e410*/  @!P0 LEA R12, P4, R178, R2.reuse, 0x2 ;  /* 0x00000002b20c8211 */ /* 0x084fe400078810ff */
        /* <DEDUP_REMOVED lines=8> */
[-C--:B0-----:R-:W-:Y:S01]  /*e4a0*/  @!P2 LEA R16, P6, R174, R2.reuse, 0x2 ;  /* 0x00000002ae10a211 */ /* 0x081fe200078c10ff */
        /* <DEDUP_REMOVED lines=20> */
[-C--:B-1----:R-:W-:Y:S02]  /*e5f0*/  @!P0 LEA R16, P6, R162, R2.reuse, 0x2 ;  /* 0x00000002a2108211 */ /* 0x082fe400078c10ff */
        /* <DEDUP_REMOVED lines=52> */
[-C--:B------:R-:W-:Y:S01]  /*e940*/  @!P4 LEA.HI.X R9, R213, R3.reuse, R22, 0x2, P6 ;  /* 0x00000003d509c211 */ /* 0x080fe200030f1416 */
[----:B---3--:R-:W-:Y:S01]  /*e950*/  VIADD R19, R201, 0xf8 ;  /* 0x000000f8c9137836 */ /* 0x008fe20000000000 */
[----:B------:R-:W-:Y:S02]  /*e960*/  SHF.R.S32.HI R0, RZ, 0x1f, R23 ;  /* 0x0000001fff007819 */ /* 0x000fe40000011417 */
[C---:B------:R-:W-:Y:S01]  /*e970*/  @!P2 LEA R16, P6, R23.reuse, R2, 0x2 ;  /* 0x000000021710a211 */ /* 0x040fe200078c10ff */
[----:B------:R0:W-:Y:S01]  /*e980*/  @!P4 ST.E.64 desc[UR38][R8.64], R134 ;  /* 0x000000860800c985 */ /* 0x0001e2000c101b26 */
[-C--:B------:R-:W-:Y:S02]  /*e990*/  @!P5 LEA.HI.X R11, R210, R3.reuse, R21, 0x2, P3 ;  /* 0x00000003d20bd211 */ /* 0x080fe400018f1415 */
[----:B------:R-:W-:-:S02]  /*e9a0*/  @!P2 LEA.HI.X R17, R23, R3, R0, 0x2, P6 ;  /* 0x000000031711a211 */ /* 0x000fc400030f1400 */
        /* <DEDUP_REMOVED lines=10> */
.L_x_5376:
[----:B------:R-:W3:Y:S01]  /*ea50*/  LDC.64 R8, c[0x0][0xd00] ;  /* 0x00034000ff087b82 */ /* 0x000ee20000000a00 */
[----:B------:R-:W-:Y:S01]  /*ea60*/  ULDC.64 UR4, c[0x0][0xd08] ;  /* 0x0003420000047ab9 */ /* 0x000fe20000000a00 */
[----:B------:R-:W-:Y:S01]  /*ea70*/  IMAD.MOV.U32 R17, RZ, RZ, RZ ;  /* 0x000000ffff117224 */ /* 0x000fe200078e00ff */
[----:B------:R-:W-:-:S04]  /*ea80*/  ISETP.NE.U32.AND P0, PT, RZ, UR4, PT ;  /* 0x00000004ff007c0c */ /* 0x000fc8000bf05070 */
[----:B------:R-:W-:Y:S01]  /*ea90*/  ISETP.NE.AND.EX P1, PT, RZ, UR5, PT, P0 ;  /* 0x00000005ff007c0c */ /* 0x000fe2000bf25300 */
[----:B------:R-:W4:Y:S01]  /*eaa0*/  LDC.64 R2, c[0x0][0xd00] ;  /* 0x00034000ff027b82 */ /* 0x000f220000000a00 */
[----:B---3--:R-:W-:-:S04]  /*eab0*/  ISETP.NE.U32.AND P0, PT, R8, RZ, PT ;  /* 0x000000ff0800720c */ /* 0x008fc80003f05070 */
[----:B------:R-:W-:-:S07]  /*eac0*/  ISETP.NE.AND.EX P0, PT, R9, RZ, PT, P0 ;  /* 0x000000ff0900720c */ /* 0x000fce0003f05300 */
[----:B------:R-:W3:Y:S01]  /*ead0*/  @P1 LDC.64 R8, c[0x0][0xd08] ;  /* 0x00034200ff081b82 */ /* 0x000ee20000000a00 */
[----:B------:R-:W-:Y:S01]  /*eae0*/  ULDC UR4, c[0x0][0xb88] ;  /* 0x0002e20000047ab9 */ /* 0x000fe20000000800 */
[----:B----4-:R-:W-:-:S04]  /*eaf0*/  IMAD.WIDE R10, R207, 0x4, R2 ;  /* 0x00000004cf0a7825 */ /* 0x010fc800078e0202 */
[----:B-1----:R-:W-:Y:S01]  /*eb00*/  IMAD.U32 R0, RZ, RZ, UR4 ;  /* 0x00000004ff007e24 */ /* 0x002fe2000f8e00ff */
[----:B------:R1:W5:Y:S01]  /*eb10*/  @P0 LDG.E R17, desc[UR38][R10.64] ;  /* 0x000000260a110981 */ /* 0x000362000c1e1900 */
[----:B--2---:R-:W2:Y:S01]  /*eb20*/  S2R R4, SR_TID.X ;  /* 0x0000000000047919 */ /* 0x004ea20000002100 */
[----:B---3--:R-:W-:-:S05]  /*eb30*/  @P1 IMAD.WIDE R2, R207, 0x4, R8 ;  /* 0x00000004cf021825 */ /* 0x008fca00078e0208 */
[----:B------:R1:W5:Y:S01]  /*eb40*/  @P1 LDG.E R0, desc[UR38][R2.64] ;  /* 0x0000002602001981 */ /* 0x000362000c1e1900 */
[----:B------:R-:W-:-:S13]  /*eb50*/  ISETP.NE.AND P2, PT, R209, RZ, PT ;  /* 0x000000ffd100720c */ /* 0x000fda0003f45270 */
[----:B------:R-:W3:Y:S01]  /*eb60*/  @!P2 LDC R209, c[0x0][0xbd4] ;  /* 0x0002f500ffd1ab82 */ /* 0x000ee20000000800 */
[----:B--2---:R-:W-:-:S05]  /*eb70*/  VIADD R20, R4, 0xffffff80 ;  /* 0xffffff8004147836 */ /* 0x004fca0000000000 */
[----:B------:R-:W-:Y:S02]  /*eb80*/  ISETP.GT.AND P3, PT, R20, 0x7f, PT ;  /* 0x0000007f1400780c */ /* 0x000fe40003f64270 */
[----:B---3--:R-:W-:Y:S01]  /*eb90*/  ISETP.GT.AND P2, PT, R209, 0x1, PT ;  /* 0x00000001d100780c */ /* 0x008fe20003f44270 */
[----:B-1----:R-:W-:-:S12]  /*eba0*/  @P1 BRA `(.L_x_5388) ;  /* 0x0000000000101947 */ /* 0x002fd80003800000 */
[----:B------:R-:W-:Y:S05]  /*ebb0*/  @!P0 BRA `(.L_x_5388) ;  /* 0x00000000000c8947 */ /* 0x000fea0003800000 */
[----:B------:R-:W2:Y:S04]  /*ebc0*/  LDG.E R3, desc[UR38][R10.64] ;  /* 0x000000260a037981 */ /* 0x000ea8000c1e1900 */
[----:B-----5:R-:W2:Y:S02]  /*ebd0*/  LDG.E R0, desc[UR38][R10.64+0x4] ;  /* 0x000004260a007981 */ /* 0x020ea4000c1e1900 */
[----:B--2---:R-:W-:-:S07]  /*ebe0*/  IMAD.IADD R0, R0, 0x1, -R3 ;  /* 0x0000000100007824 */ /* 0x004fce00078e0a03 */
.L_x_5388:
[----:B------:R-:W-:Y:S01]  /*ebf0*/  BSSY B1, `(.L_x_5389) ;  /* 0x0000036000017945 */ /* 0x000fe20003800000 */
[----:B------:R-:W-:Y:S02]  /*ec00*/  SEL R207, R207, RZ, !P0 ;  /* 0x000000ffcfcf7207 */ /* 0x000fe40004000000 */
[----:B------:R-:W-:Y:S02]  /*ec10*/  SEL R211, R211, RZ, !P0 ;  /* 0x000000ffd3d37207 */ /* 0x000fe40004000000 */
[----:B-----5:R-:W-:Y:S01]  /*ec20*/  SHF.R.S32.HI R18, RZ, 0x1f, R17 ;  /* 0x0000001fff127819 */ /* 0x020fe20000011411 */
[----:B------:R-:W-:Y:S06]  /*ec30*/  @P3 BRA `(.L_x_5390) ;  /* 0x0000000000c43947 */ /* 0x000fec0003800000 */
[----:B------:R-:W1:Y:S01]  /*ec40*/  LDC R29, c[0x0][0xce8] ;  /* 0x00033a00ff1d7b82 */ /* 0x000e620000000800 */
[----:B------:R-:W-:Y:S01]  /*ec50*/  IADD3 R25, R200, -0x80, R4 ;  /* 0xffffff80c8197810 */ /* 0x000fe20007ffe004 */
[----:B-1----:R-:W-:-:S05]  /*ec60*/  IMAD R2, R0, R29, RZ ;  /* 0x0000001d00027224 */ /* 0x002fca00078e02ff */
[----:B------:R-:W-:-:S13]  /*ec70*/  ISETP.GE.AND P0, PT, R25, R2, PT ;  /* 0x000000021900720c */ /* 0x000fda0003f06270 */
[----:B------:R-:W-:Y:S05]  /*ec80*/  @P0 BRA `(.L_x_5390) ;  /* 0x0000000000b00947 */ /* 0x000fea0003800000 */
[----:B------:R-:W2:Y:S01]  /*ec90*/  LDL.LU R22, [R1+0x3c] ;  /* 0x00003c0001167983 */ /* 0x000ea20000300800 */
[----:B------:R-:W-:Y:S01]  /*eca0*/  ISETP.NE.AND P1, PT, R29, 0x1, PT ;  /* 0x000000011d00780c */ /* 0x000fe20003f25270 */
[----:B------:R-:W-:Y:S01]  /*ecb0*/  IMAD.MOV.U32 R16, RZ, RZ, 0xab8 ;  /* 0x00000ab8ff107424 */ /* 0x000fe200078e00ff */
[----:B------:R-:W-:Y:S01]  /*ecc0*/  ISETP.GT.AND P0, PT, R209, 0x1, PT ;  /* 0x00000001d100780c */ /* 0x000fe20003f04270 */
[----:B------:R-:W1:Y:S01]  /*ecd0*/  LDC.64 R26, c[0x0][0xca8] ;  /* 0x00032a00ff1a7b82 */ /* 0x000e620000000a00 */
[----:B------:R-:W-:Y:S02]  /*ece0*/  IMAD.MOV.U32 R19, RZ, RZ, R25 ;  /* 0x000000ffff137224 */ /* 0x000fe400078e0019 */
[----:B------:R-:W-:-:S05]  /*ecf0*/  SEL R16, R16, 0xa78, P0 ;  /* 0x00000a7810107807 */ /* 0x000fca0000000000 */
[----:B------:R-:W3:Y:S08]  /*ed00*/  LDC.64 R8, c[0x0][R16+0x220] ;  /* 0x0000880010087b82 */ /* 0x000ef00000000a00 */
[----:B------:R-:W4:Y:S08]  /*ed10*/  @P1 LDC R4, c[0x0][0xcec] ;  /* 0x00033b00ff041b82 */ /* 0x000f300000000800 */
[----:B------:R-:W5:Y:S08]  /*ed20*/  LDC.64 R2, c[0x0][R16+0x218] ;  /* 0x0000860010027b82 */ /* 0x000f700000000a00 */
[----:B------:R-:W0:Y:S01]  /*ed30*/  @P1 LDC R23, c[0x0][0xcf0] ;  /* 0x00033c00ff171b82 */ /* 0x000e220000000800 */
[----:B---3--:R-:W-:-:S02]  /*ed40*/  IMAD R9, R9, R207, RZ ;  /* 0x000000cf09097224 */ /* 0x008fc400078e02ff */
[----:B------:R-:W-:-:S05]  /*ed50*/  IMAD.WIDE.U32 R14, R8, R207, RZ ;  /* 0x000000cf080e7225 */ /* 0x000fca00078e00ff */
[----:B------:R-:W3:Y:S01]  /*ed60*/  LDC.64 R10, c[0x0][R16+0x228] ;  /* 0x00008a00100a7b82 */ /* 0x000ee20000000a00 */
[----:B----4-:R-:W-:-:S07]  /*ed70*/  @P1 IMAD.HI.U32 R4, R25, R4, RZ ;  /* 0x0000000419041227 */ /* 0x010fce00078e00ff */
[----:B------:R-:W4:Y:S01]  /*ed80*/  LDC.64 R12, c[0x0][R16+0x210] ;  /* 0x00008400100c7b82 */ /* 0x000f220000000a00 */
[-C--:B-----5:R-:W-:Y:S02]  /*ed90*/  IMAD R21, R3, R208.reuse, RZ ;  /* 0x000000d003157224 */ /* 0x0a0fe400078e02ff */
[----:B------:R-:W-:-:S04]  /*eda0*/  IMAD.WIDE.U32 R2, R2, R208, RZ ;  /* 0x000000d002027225 */ /* 0x000fc800078e00ff */
[----:B------:R-:W-:Y:S01]  /*edb0*/  IMAD.IADD R21, R3, 0x1, R21 ;  /* 0x0000000103157824 */ /* 0x000fe200078e0215 */
[----:B0-----:R-:W-:Y:S01]  /*edc0*/  @P1 SHF.R.U32.HI R19, RZ, R23, R4 ;  /* 0x00000017ff131219 */ /* 0x001fe20000011604 */
[----:B------:R-:W-:Y:S01]  /*edd0*/  IMAD R23, R8, R211, R9 ;  /* 0x000000d308177224 */ /* 0x000fe200078e0209 */
[----:B-1----:R-:W0:Y:S01]  /*ede0*/  @!P0 LDC R26, c[0x0][0xc50] ;  /* 0x00031400ff1a8b82 */ /* 0x002e220000000800 */
        /* <DEDUP_REMOVED lines=22> */
.L_x_5390:
[----:B------:R-:W-:Y:S05]  /*ef50*/  BSYNC B1 ;  /* 0x0000000000017941 */ /* 0x000fea0003800000 */
.L_x_5389:
[----:B------:R-:W-:Y:S05]  /*ef60*/  @P2 BRA `(.L_x_5385) ;  /* 0x00000008004c2947 */ /* 0x000fea0003800000 */
[----:B------:R-:W2:Y:S01]  /*ef70*/  LDC R15, c[0x0][0xce8] ;  /* 0x00033a00ff0f7b82 */ /* 0x000ea20000000800 */
[----:B-1----:R-:W-:Y:S01]  /*ef80*/  SHF.R.S32.HI R3, RZ, 0x1f, R20 ;  /* 0x0000001fff037819 */ /* 0x002fe20000011414 */
        /* <DEDUP_REMOVED lines=14> */
[----:B------:R-:W-:Y:S02]  /*f070*/  IMAD.IADD R13, R200, 0x1, R9 ;  /* 0x00000001c80d7824 */ /* 0x000fe400078e0209 */
[----:B------:R-:W-:Y:S01]  /*f080*/  IMAD R3, R208, UR5, R3 ;  /* 0x00000005d0037c24 */ /* 0x000fe2000f8e0203 */
[----:B------:R-:W-:Y:S01]  /*f090*/  ULDC.64 UR4, c[0x0][0xbf0] ;  /* 0x0002fc0000047ab9 */ /* 0x000fe20000000a00 */
[----:B------:R-:W-:Y:S02]  /*f0a0*/  IMAD.MOV.U32 R9, RZ, RZ, R13 ;  /* 0x000000ffff097224 */ /* 0x000fe400078e000d */
[----:B------:R-:W-:Y:S02]  /*f0b0*/  IMAD R8, R211, UR4, RZ ;  /* 0x00000004d3087c24 */ /* 0x000fe4000f8e02ff */
[----:B------:R-:W-:Y:S02]  /*f0c0*/  IMAD.WIDE.U32 R2, R207, UR4, R2 ;  /* 0x00000004cf027c25 */ /* 0x000fe4000f8e0002 */
[----:B------:R-:W1:Y:S02]  /*f0d0*/  @P0 LDC R4, c[0x0][0xcec] ;  /* 0x00033b00ff040b82 */ /* 0x000e640000000800 */
[----:B------:R-:W-:-:S06]  /*f0e0*/  IMAD.IADD R200, R17, 0x1, R200 ;  /* 0x0000000111c87824 */ /* 0x000fcc00078e02c8 */
[----:B------:R-:W2:Y:S01]  /*f0f0*/  @P0 LDC R11, c[0x0][0xcf0] ;  /* 0x00033c00ff0b0b82 */ /* 0x000ea20000000800 */
[----:B-1----:R-:W-:-:S05]  /*f100*/  @P0 IMAD.HI.U32 R4, R13, R4, RZ ;  /* 0x000000040d040227 */ /* 0x002fca00078e00ff */
        /* <DEDUP_REMOVED lines=54> */
.L_x_5392:
[----:B------:R-:W-:Y:S05]  /*f470*/  BSYNC B1 ;  /* 0x0000000000017941 */ /* 0x000fea0003800000 */
.L_x_5391:
        /* <DEDUP_REMOVED lines=21> */
.L_x_5394:
[----:B------:R-:W-:Y:S05]  /*f5d0*/  BSYNC B1 ;  /* 0x0000000000017941 */ /* 0x000fea0003800000 */
.L_x_5393:
        /* <DEDUP_REMOVED lines=21> */
.L_x_5396:
[----:B------:R-:W-:Y:S05]  /*f730*/  BSYNC B1 ;  /* 0x0000000000017941 */ /* 0x000fea0003800000 */
.L_x_5395:
[----:B0-----:R-:W-:Y:S01]  /*f740*/  VIADD R0, R200, 0x60 ;  /* 0x00000060c8007836 */ /* 0x001fe20000000000 */
[----:B-1-3--:R-:W3:Y:S04]  /*f750*/  SHFL.IDX PT, R4, R4, 0x3, 0x181f ;  /* 0x00781f0004047f89 */ /* 0x00aee800000e0000 */
        /* <DEDUP_REMOVED lines=8> */
[----:B0-2---:R-:W-:-:S04]  /*f7e0*/  @!P3 LEA R8, P4, R9, R2, 0x1 ;  /* 0x000000020908b211 */ /* 0x005fc800078808ff */
        /* <DEDUP_REMOVED lines=11> */
.L_x_5385:
[----:B------:R-:W-:Y:S05]  /*f8a0*/  BSYNC B0 ;  /* 0x0000000000007941 */ /* 0x000fea0003800000 */
.L_x_5375:
[----:B------:R-:W-:Y:S02]  /*f8b0*/  ULDC UR4, c[0x0][0xd3c] ;  /* 0x00034f0000047ab9 */ /* 0x000fe40000000800 */
[----:B------:R-:W-:-:S13]  /*f8c0*/  ISETP.GE.AND P0, PT, R7, UR4, PT ;  /* 0x0000000407007c0c */ /* 0x000fda000bf06270 */
[----:B------:R-:W-:Y:S05]  /*f8d0*/  @!P0 BRA `(.L_x_5397) ;  /* 0xffffff1800208947 */ /* 0x000fea000383ffff */
[----:B------:R-:W-:Y:S05]  /*f8e0*/  EXIT ;  /* 0x000000000000794d */ /* 0x000fea0003800000 */
.L_x_5337:
        /* <DEDUP_REMOVED lines=20> */
.L_x_5398:
        /* <DEDUP_REMOVED lines=44> */
.L_x_5402:
        /* <DEDUP_REMOVED lines=39> */
.L_x_5400:
        /* <DEDUP_REMOVED lines=12> */
.L_x_5403:
[----:B---34-:R-:W-:Y:S01]  /*10020*/  IMAD R3, R4, UR5, R8 ;  /* 0x0000000504037c24 */ /* 0x018fe2000f8e0208 */
[----:B-1----:R-:W-:Y:S01]  /*10030*/  ISETP.NE.AND P0, PT, R7, 0x1, PT ;  /* 0x000000010700780c */ /* 0x002fe20003f05270 */
[----:B------:R-:W-:-:S03]  /*10040*/  VIADD R13, R9, UR4 ;  /* 0x00000004090d7c36 */ /* 0x000fc60008000000 */
[----:B------:R1:W-:Y:S01]  /*10050*/  STL [R1], R3 ;  /* 0x0000000301007387 */ /* 0x0003e20000100800 */
[----:B------:R-:W-:-:S03]  /*10060*/  IADD3 R4, -R3, UR6, RZ ;  /* 0x0000000603047c10 */ /* 0x000fc6000fffe1ff */
[----:B------:R1:W-:Y:S05]  /*10070*/  STL [R1+0xc], R13 ;  /* 0x00000c0d01007387 */ /* 0x0003ea0000100800 */
[----:B------:R-:W-:Y:S05]  /*10080*/  @!P0 BRA `(.L_x_5404) ;  /* 0x0000000000e08947 */ /* 0x000fea0003800000 */
[----:B0-2---:R-:W-:Y:S01]  /*10090*/  IABS R6, R5 ;  /* 0x0000000500067213 */ /* 0x005fe20000000000 */
[----:B------:R-:W-:Y:S01]  /*100a0*/  IMAD.MOV.U32 R2, RZ, RZ, RZ ;  /* 0x000000ffff027224 */ /* 0x000fe200078e00ff */
[----:B------:R-:W-:Y:S02]  /*100b0*/  IABS R8, R7 ;  /* 0x0000000700087213 */ /* 0x000fe40000000000 */
[----:B------:R-:W0:Y:S08]  /*100c0*/  I2F.RP R9, R6 ;  /* 0x0000000600097306 */ /* 0x000e300000209400 */
[----:B------:R-:W-:Y:S08]  /*100d0*/  I2F.RP R12, R8 ;  /* 0x00000008000c7306 */ /* 0x000ff00000209400 */
[----:B0-----:R-:W1:Y:S02]  /*100e0*/  MUFU.RCP R9, R9 ;  /* 0x0000000900097308 */ /* 0x001e640000001000 */
[----:B-1----:R-:W-:-:S06]  /*100f0*/  VIADD R3, R9, 0xffffffe ;  /* 0x0ffffffe09037836 */ /* 0x002fcc0000000000 */
[----:B------:R-:W0:Y:S02]  /*10100*/  F2I.FTZ.U32.TRUNC.NTZ R3, R3 ;  /* 0x0000000300037305 */ /* 0x000e24000021f000 */
[----:B0-----:R-:W-:-:S04]  /*10110*/  IMAD.MOV R11, RZ, RZ, -R3 ;  /* 0x000000ffff0b7224 */ /* 0x001fc800078e0a03 */
[----:B------:R-:W-:-:S04]  /*10120*/  IMAD R11, R11, R6, RZ ;  /* 0x000000060b0b7224 */ /* 0x000fc800078e02ff */
[----:B------:R-:W-:Y:S01]  /*10130*/  IMAD.HI.U32 R10, R3, R11, R2 ;  /* 0x0000000b030a7227 */ /* 0x000fe200078e0002 */
[----:B------:R-:W-:Y:S01]  /*10140*/  IABS R11, R4 ;  /* 0x00000004000b7213 */ /* 0x000fe20000000000 */
[----:B------:R-:W0:Y:S01]  /*10150*/  MUFU.RCP R2, R12 ;  /* 0x0000000c00027308 */ /* 0x000e220000001000 */
[----:B------:R-:W-:-:S03]  /*10160*/  IABS R3, R5 ;  /* 0x0000000500037213 */ /* 0x000fc60000000000 */
[----:B------:R-:W-:-:S04]  /*10170*/  IMAD.HI.U32 R9, R10, R11, RZ ;  /* 0x0000000b0a097227 */ /* 0x000fc800078e00ff */
[----:B------:R-:W-:-:S04]  /*10180*/  IMAD.MOV R14, RZ, RZ, -R3 ;  /* 0x000000ffff0e7224 */ /* 0x000fc800078e0a03 */
[----:B------:R-:W-:Y:S02]  /*10190*/  IMAD R11, R9, R14, R11 ;  /* 0x0000000e090b7224 */ /* 0x000fe400078e020b */
[----:B0-----:R-:W-:-:S03]  /*101a0*/  VIADD R3, R2, 0xffffffe ;  /* 0x0ffffffe02037836 */ /* 0x001fc60000000000 */
[----:B------:R-:W-:Y:S01]  /*101b0*/  ISETP.GT.U32.AND P1, PT, R6, R11, PT ;  /* 0x0000000b0600720c */ /* 0x000fe20003f24070 */
[----:B------:R-:W-:Y:S02]  /*101c0*/  IMAD.MOV.U32 R2, RZ, RZ, RZ ;  /* 0x000000ffff027224 */ /* 0x000fe400078e00ff */
        /* <DEDUP_REMOVED lines=24> */
[----:B------:R-:W-:Y:S01]  /*10350*/  ISETP.GE.U32.AND P0, PT, R3, R8, PT ;  /* 0x000000080300720c */ /* 0x000fe20003f06070 */
[----:B------:R-:W-:-:S04]  /*10360*/  IMAD.MOV R3, RZ, RZ, -R9 ;  /* 0x000000ffff037224 */ /* 0x000fc800078e0a09 */
[----:B------:R-:W-:-:S08]  /*10370*/  IMAD R3, R5, R3, R4 ;  /* 0x0000000305037224 */ /* 0x000fd000078e0204 */
[----:B------:R-:W-:-:S04]  /*10380*/  @P0 VIADD R6, R6, 0x1 ;  /* 0x0000000106060836 */ /* 0x000fc80000000000 */
        /* <DEDUP_REMOVED lines=8> */
.L_x_5404:
        /* <DEDUP_REMOVED lines=15> */
[----:B------:R-:W-:Y:S02]  /*10500*/  IMAD.MOV R12, RZ, RZ, -R11 ;  /* 0x000000ffff0c7224 */ /* 0x000fe400078e0a0b */
[----:B------:R-:W-:Y:S01]  /*10510*/  IMAD.HI.U32 R11, R2, R3, RZ ;  /* 0x00000003020b7227 */ /* 0x000fe200078e00ff */
[----:B------:R-:W-:-:S03]  /*10520*/  LOP3.LUT R2, R4, R7, RZ, 0x3c, !PT ;  /* 0x0000000704027212 */ /* 0x000fc600078e3cff */
[----:B------:R-:W-:Y:S01]  /*10530*/  IMAD R3, R11, R12, R3 ;  /* 0x0000000c0b037224 */ /* 0x000fe200078e0203 */
[----:B------:R-:W-:-:S04]  /*10540*/  ISETP.GE.AND P2, PT, R2, RZ, PT ;  /* 0x000000ff0200720c */ /* 0x000fc80003f46270 */
        /* <DEDUP_REMOVED lines=11> */
[----:B------:R-:W-:-:S03]  /*10600*/  IMAD R7, R7, R11, R4 ;  /* 0x0000000b07077224 */ /* 0x000fc600078e0204 */
[----:B------:R-:W-:Y:S02]  /*10610*/  VIADDMNMX R6, R3, UR5, R6, PT ;  /* 0x0000000503067c46 */ /* 0x000fe4000b800106 */
[----:B------:R-:W-:Y:S02]  /*10620*/  IADD3 R8, R8, 0x1000000, R7 ;  /* 0x0100000008087810 */ /* 0x000fe40007ffe007 */
[----:B------:R-:W-:-:S04]  /*10630*/  IABS R9, R6 ;  /* 0x0000000600097213 */ /* 0x000fc80000000000 */
[----:B------:R-:W0:Y:S08]  /*10640*/  I2F.RP R10, R9 ;  /* 0x00000009000a7306 */ /* 0x000e300000209400 */
[----:B0-----:R-:W0:Y:S02]  /*10650*/  MUFU.RCP R10, R10 ;  /* 0x0000000a000a7308 */ /* 0x001e240000001000 */
[----:B0-----:R-:W-:Y:S01]  /*10660*/  VIADD R2, R10, 0xffffffe ;  /* 0x0ffffffe0a027836 */ /* 0x001fe20000000000 */
[----:B------:R-:W-:-:S05]  /*10670*/  IABS R10, R6 ;  /* 0x00000006000a7213 */ /* 0x000fca0000000000 */
[----:B------:R0:W1:Y:S02]  /*10680*/  F2I.FTZ.U32.TRUNC.NTZ R3, R2 ;  /* 0x0000000200037305 */ /* 0x000064000021f000 */
[----:B0-----:R-:W-:Y:S02]  /*10690*/  IMAD.MOV.U32 R2, RZ, RZ, RZ ;  /* 0x000000ffff027224 */ /* 0x001fe400078e00ff */
[----:B-1----:R-:W-:-:S04]  /*106a0*/  IMAD.MOV R4, RZ, RZ, -R3 ;  /* 0x000000ffff047224 */ /* 0x002fc800078e0a03 */
[----:B------:R-:W-:Y:S01]  /*106b0*/  IMAD R11, R4, R9, RZ ;  /* 0x00000009040b7224 */ /* 0x000fe200078e02ff */
[----:B------:R-:W-:-:S03]  /*106c0*/  IABS R4, R7 ;  /* 0x0000000700047213 */ /* 0x000fc60000000000 */
[----:B------:R-:W-:-:S04]  /*106d0*/  IMAD.HI.U32 R3, R3, R11, R2 ;  /* 0x0000000b03037227 */ /* 0x000fc800078e0002 */
        /* <DEDUP_REMOVED lines=16> */
.L_x_5405:
[----:B01----:R-:W-:-:S05]  /*107e0*/  LOP3.LUT R2, RZ, R3, RZ, 0x33, !PT ;  /* 0x00000003ff027212 */ /* 0x003fca00078e33ff */
[----:B------:R-:W-:-:S05]  /*107f0*/  IMAD.IADD R2, R5, 0x1, R2 ;  /* 0x0000000105027824 */ /* 0x000fca00078e0202 */
[----:B------:R1:W-:Y:S01]  /*10800*/  STL [R1+0x4], R2 ;  /* 0x0000040201007387 */ /* 0x0003e20000100800 */
[----:B------:R-:W-:Y:S05]  /*10810*/  BRA `(.L_x_5406) ;  /* 0x0000000000107947 */ /* 0x000fea0003800000 */
.L_x_5401:
[----:B------:R-:W-:Y:S01]  /*10820*/  IMAD.U32 R2, RZ, RZ, UR6 ;  /* 0x00000006ff027e24 */ /* 0x000fe2000f8e00ff */
[----:B------:R0:W-:Y:S04]  /*10830*/  STL [R1+0x4], RZ ;  /* 0x000004ff01007387 */ /* 0x0001e80000100800 */
[----:B------:R0:W-:Y:S04]  /*10840*/  STL [R1+0x8], RZ ;  /* 0x000008ff01007387 */ /* 0x0001e80000100800 */
[----:B------:R0:W-:Y:S02]  /*10850*/  STL [R1], R2 ;  /* 0x0000000201007387 */ /* 0x0001e40000100800 */
.L_x_5406:
        /* <DEDUP_REMOVED lines=10> */
.L_x_5399:
        /* <DEDUP_REMOVED lines=8> */
[----:B-1----:R-:W1:Y:S01]  /*10980*/  S2R R5, SR_TID.X ;  /* 0x0000000000057919 */ /* 0x002e620000002100 */
        /* <DEDUP_REMOVED lines=8> */
[C---:B-1----:R-:W-:Y:S01]  /*10a10*/  LOP3.LUT R4, R5.reuse, 0x7f, RZ, 0xc0, !PT ;  /* 0x0000007f05047812 */ /* 0x042fe200078ec0ff */
[----:B--2---:R-:W-:-:S05]  /*10a20*/  IMAD.SHL.U32 R0, R5, 0x8, RZ ;  /* 0x0000000805007824 */ /* 0x004fca00078e00ff */
        /* <DEDUP_REMOVED lines=16> */
.L_x_5517:
[----:B--2---:R-:W2:Y:S01]  /*10b30*/  LDL R0, [R1+0xc] ;  /* 0x00000c0001007983 */ /* 0x004ea20000100800 */
[----:B-1----:R-:W2:Y:S01]  /*10b40*/  LDC.64 R2, c[0x0][0xd88] ;  /* 0x00036200ff027b82 */ /* 0x002ea20000000a00 */
[----:B------:R-:W-:Y:S05]  /*10b50*/  YIELD ;  /* 0x0000000000007946 */ /* 0x000fea0003800000 */
[----:B------:R-:W-:Y:S01]  /*10b60*/  ULDC.64 UR4, c[0x0][0xb20] ;  /* 0x0002c80000047ab9 */ /* 0x000fe20000000a00 */
[----:B0-----:R-:W-:Y:S01]  /*10b70*/  IMAD.MOV.U32 R6, RZ, RZ, RZ ;  /* 0x000000ffff067224 */ /* 0x001fe200078e00ff */
        /* <DEDUP_REMOVED lines=51> */
.L_x_5408:
        /* <DEDUP_REMOVED lines=18> */
.L_x_5409:
[----:B------:R-:W-:Y:S05]  /*10fd0*/  @!P0 BRA `(.L_x_5410) ;  /* 0x00000000000c8947 */ /* 0x000fea0003800000 */
[----:B------:R-:W3:Y:S04]  /*10fe0*/  LDG.E R6, desc[UR38][R4.64] ;  /* 0x0000002604067981 */ /* 0x000ee8000c1e1900 */
[----:B------:R-:W3:Y:S02]  /*10ff0*/  LDG.E R4, desc[UR38][R4.64+0x4] ;  /* 0x0000042604047981 */ /* 0x000ee4000c1e1900 */
[----:B---3--:R-:W-:-:S07]  /*11000*/  IMAD.IADD R6, R4, 0x1, -R6 ;  /* 0x0000000104067824 */ /* 0x008fce00078e0a06 */
.L_x_5410:
[----:B------:R-:W3:Y:S01]  /*11010*/  LDL R5, [R1+0x4] ;  /* 0x0000040001057983 */ /* 0x000ee20000100800 */
[----:B-----5:R-:W-:Y:S01]  /*11020*/  IMAD.IADD R6, R6, 0x1, -R0 ;  /* 0x0000000106067824 */ /* 0x020fe200078e0a00 */
[----:B------:R-:W-:Y:S01]  /*11030*/  BSSY B0, `(.L_x_5411) ;  /* 0x000003a000007945 */ /* 0x000fe20003800000 */
[----:B------:R-:W4:Y:S02]  /*11040*/  LDC R0, c[0x0][0x448] ;  /* 0x00011200ff007b82 */ /* 0x000f240000000800 */
[----:B----4-:R-:W-:-:S13]  /*11050*/  ISETP.NE.AND P0, PT, R0, 0x1, PT ;  /* 0x000000010000780c */ /* 0x010fda0003f05270 */
[----:B--2---:R-:W2:Y:S08]  /*11060*/  @P0 LDC R2, c[0x0][0x44c] ;  /* 0x00011300ff020b82 */ /* 0x004eb00000000800 */
[----:B------:R-:W4:Y:S01]  /*11070*/  @P0 LDC R4, c[0x0][0x450] ;  /* 0x00011400ff040b82 */ /* 0x000f220000000800 */
[----:B---3--:R-:W-:Y:S02]  /*11080*/  IMAD.SHL.U32 R0, R5, 0x80, RZ ;  /* 0x0000008005007824 */ /* 0x008fe400078e00ff */
[----:B------:R-:W-:-:S02]  /*11090*/  IMAD.MOV.U32 R5, RZ, RZ, RZ ;  /* 0x000000ffff057224 */ /* 0x000fc400078e00ff */
[----:B------:R-:W-:Y:S02]  /*110a0*/  VIADD R0, R0, 0x7f ;  /* 0x0000007f00007836 */ /* 0x000fe40000000000 */
[----:B------:R-:W-:Y:S02]  /*110b0*/  IMAD.MOV.U32 R10, RZ, RZ, R5 ;  /* 0x000000ffff0a7224 */ /* 0x000fe400078e0005 */
[----:B--2---:R-:W-:-:S05]  /*110c0*/  @P0 IMAD.HI.U32 R2, R0, R2, RZ ;  /* 0x0000000200020227 */ /* 0x004fca00078e00ff */
[----:B----4-:R-:W-:Y:S01]  /*110d0*/  @P0 SHF.R.U32.HI R0, RZ, R4, R2 ;  /* 0x00000004ff000219 */ /* 0x010fe20000011602 */
[C---:B------:R-:W-:Y:S01]  /*110e0*/  VIADD R4, R6.reuse, 0x5f ;  /* 0x0000005f06047836 */ /* 0x040fe20000000000 */
[----:B------:R-:W-:Y:S02]  /*110f0*/  IADD3 R2, R6, 0x60, -R9 ;  /* 0x0000006006027810 */ /* 0x000fe40007ffe809 */
[----:B01----:R-:W-:-:S03]  /*11100*/  LOP3.LUT R9, R3, 0xff, RZ, 0xc0, !PT ;  /* 0x000000ff03097812 */ /* 0x003fc600078ec0ff */
[----:B------:R-:W-:Y:S02]  /*11110*/  IMAD.IADD R2, R2, 0x1, R0 ;  /* 0x0000000102027824 */ /* 0x000fe400078e0200 */
[----:B------:R-:W-:-:S04]  /*11120*/  IMAD.HI R0, R4, 0x2aaaaaab, RZ ;  /* 0x2aaaaaab04007827 */ /* 0x000fc800078e02ff */
[----:B------:R-:W-:Y:S01]  /*11130*/  IMAD.HI R2, R2, 0x2aaaaaab, RZ ;  /* 0x2aaaaaab02027827 */ /* 0x000fe200078e02ff */
[----:B------:R-:W-:-:S04]  /*11140*/  SHF.R.U32.HI R4, RZ, 0x1f, R0 ;  /* 0x0000001fff047819 */ /* 0x000fc80000011600 */
[----:B------:R-:W-:Y:S02]  /*11150*/  LEA.HI.SX32 R4, R0, R4, 0x1c ;  /* 0x0000000400047211 */ /* 0x000fe400078fe2ff */
[----:B------:R-:W-:-:S04]  /*11160*/  SHF.R.U32.HI R0, RZ, 0x1f, R2 ;  /* 0x0000001fff007819 */ /* 0x000fc80000011602 */
[----:B------:R-:W-:-:S04]  /*11170*/  LEA.HI.SX32 R0, R2, R0, 0x1c ;  /* 0x0000000002007211 */ /* 0x000fc800078fe2ff */
[----:B------:R-:W-:Y:S02]  /*11180*/  VIMNMX R8, R4, R0, PT ;  /* 0x0000000004087248 */ /* 0x000fe40003fe0100 */
[----:B------:R-:W-:Y:S02]  /*11190*/  SHF.R.U32.HI R0, RZ, 0x10, R3 ;  /* 0x00000010ff007819 */ /* 0x000fe40000011603 */
[----:B------:R-:W-:Y:S01]  /*111a0*/  ISETP.GE.AND P1, PT, R8, 0x1, PT ;  /* 0x000000010800780c */ /* 0x000fe20003f26270 */
[----:B------:R0:W-:Y:S01]  /*111b0*/  STL [R1+0x3c], R8 ;  /* 0x00003c0801007387 */ /* 0x0001e20000100800 */
[----:B------:R-:W-:-:S03]  /*111c0*/  ISETP.NE.AND P0, PT, R0, RZ, PT ;  /* 0x000000ff0000720c */ /* 0x000fc60003f05270 */
[----:B------:R0:W-:Y:S04]  /*111d0*/  STL [R1+0x44], R5 ;  /* 0x0000440501007387 */ /* 0x0001e80000100800 */
[----:B------:R0:W-:Y:S06]  /*111e0*/  STL [R1+0x74], R9 ;  /* 0x0000740901007387 */ /* 0x0001ec0000100800 */
[----:B------:R-:W1:Y:S01]  /*111f0*/  @!P0 LDC R0, c[0x0][0xae8] ;  /* 0x0002ba00ff008b82 */ /* 0x000e620000000800 */
        /* <DEDUP_REMOVED lines=29> */
.L_x_5412:
[----:B------:R-:W-:Y:S05]  /*113d0*/  BSYNC B0 ;  /* 0x0000000000007941 */ /* 0x000fea0003800000 */
.L_x_5411:
        /* <DEDUP_REMOVED lines=12> */
[----:B------:R-:W1:Y:S01]  /*114a0*/  S2R R3, SR_LANEID ;  /* 0x0000000000037919 */ /* 0x000e620000000000 */
[----:B------:R-:W-:Y:S02]  /*114b0*/  VOTEU.ANY UR4, UPT, PT ;  /* 0x0000000000047886 */ /* 0x000fe400038e0100 */
[----:B------:R-:W1:Y:S08]  /*114c0*/  FLO.U32 R0, UR4 ;  /* 0x0000000400007d00 */ /* 0x000e7000080e0000 */
[----:B0-----:R-:W0:Y:S01]  /*114d0*/  POPC R5, UR4 ;  /* 0x0000000400057d09 */ /* 0x001e220008000000 */
[----:B-1----:R-:W-:-:S02]  /*114e0*/  ISETP.EQ.U32.AND P0, PT, R0, R3, PT ;  /* 0x000000030000720c */ /* 0x002fc40003f02070 */
[----:B------:R-:W0:Y:S11]  /*114f0*/  LDC.64 R2, c[0x0][0xd60] ;  /* 0x00035800ff027b82 */ /* 0x000e360000000a00 */
[----:B0-----:R-:W3:Y:S01]  /*11500*/  @P0 ATOMG.E.ADD.STRONG.GPU PT, R3, desc[UR38][R2.64], R5 ;  /* 0x00000005020309a8 */ /* 0x001ee200081ee1e6 */
[----:B------:R-:W0:Y:S02]  /*11510*/  S2R R4, SR_LTMASK ;  /* 0x0000000000047919 */ /* 0x000e240000003900 */
[----:B0-----:R-:W-:-:S04]  /*11520*/  LOP3.LUT R4, R4, UR4, RZ, 0xc0, !PT ;  /* 0x0000000404047c12 */ /* 0x001fc8000f8ec0ff */
[----:B------:R-:W0:Y:S01]  /*11530*/  POPC R7, R4 ;  /* 0x0000000400077309 */ /* 0x000e220000000000 */
[----:B---3--:R-:W0:Y:S02]  /*11540*/  SHFL.IDX PT, R0, R3, R0, 0x1f ;  /* 0x00001f0003007589 */ /* 0x008e2400000e0000 */
[----:B0-----:R-:W-:-:S05]  /*11550*/  IADD3 R0, R0, UR40, R7 ;  /* 0x0000002800007c10 */ /* 0x001fca000fffe007 */
[----:B------:R4:W-:Y:S01]  /*11560*/  STL [R1], R0 ;  /* 0x0000000001007387 */ /* 0x0009e20000100800 */
[----:B------:R-:W-:Y:S05]  /*11570*/  BRA `(.L_x_5415) ;  /* 0x00000048004c7947 */ /* 0x000fea0003800000 */
.L_x_5414:
        /* <DEDUP_REMOVED lines=20> */
.L_x_5417:
[----:B------:R-:W-:Y:S05]  /*116c0*/  BSYNC B6 ;  /* 0x0000000000067941 */ /* 0x000fea0003800000 */
.L_x_5416:
        /* <DEDUP_REMOVED lines=9> */
[----:B------:R-:W-:Y:S02]  /*11760*/  IMAD.U32 R4, RZ, RZ, UR6 ;  /* 0x00000006ff047e24 */ /* 0x000fe4000f8e00ff */
[----:B0-----:R-:W-:Y:S02]  /*11770*/  IMAD.U32 R5, RZ, RZ, UR7 ;  /* 0x00000007ff057e24 */ /* 0x001fe4000f8e00ff */
[----:B------:R-:W-:Y:S02]  /*11780*/  IMAD.U32 R6, RZ, RZ, UR8 ;  /* 0x00000008ff067e24 */ /* 0x000fe4000f8e00ff */
[----:B------:R-:W-:-:S02]  /*11790*/  IMAD.U32 R7, RZ, RZ, UR9 ;  /* 0x00000009ff077e24 */ /* 0x000fc4000f8e00ff */
[----:B--2---:R-:W-:Y:S02]  /*117a0*/  IMAD.U32 R10, RZ, RZ, UR4 ;  /* 0x00000004ff0a7e24 */ /* 0x004fe4000f8e00ff */
[----:B------:R-:W-:Y:S02]  /*117b0*/  IMAD.U32 R11, RZ, RZ, UR5 ;  /* 0x00000005ff0b7e24 */ /* 0x000fe4000f8e00ff */
[----:B------:R-:W-:Y:S02]  /*117c0*/  IMAD.MOV.U32 R8, RZ, RZ, 0x70 ;  /* 0x00000070ff087424 */ /* 0x000fe400078e00ff */
[----:B------:R-:W-:Y:S02]  /*117d0*/  IMAD.MOV.U32 R12, RZ, RZ, 0x1 ;  /* 0x00000001ff0c7424 */ /* 0x000fe400078e00ff */
[----:B-1----:R-:W-:-:S07]  /*117e0*/  IMAD.MOV.U32 R13, RZ, RZ, RZ ;  /* 0x000000ffff0d7224 */ /* 0x002fce00078e00ff */
[----:B------:R-:W-:-:S07]  /*117f0*/  LEPC R20, `(.L_x_5420) ;  /* 0x000000001014794e */ /* 0x000fce0000000000 */
[----:B---3--:R-:W-:Y:S05]  /*11800*/  CALL.ABS.NOINC R2 ;  /* 0x0000000002007343 */ /* 0x008fea0003c00000 */
.L_x_5420:
        /* <DEDUP_REMOVED lines=16> */
.L_x_5419:
[----:B------:R-:W-:Y:S05]  /*11910*/  BSYNC B6 ;  /* 0x0000000000067941 */ /* 0x000fea0003800000 */
.L_x_5418:
[----:B------:R-:W3:Y:S01]  /*11920*/  LDL.LU R4, [R1+0x18] ;  /* 0x0000180001047983 */ /* 0x000ee20000300800 */
[----:B------:R-:W-:-:S03]  /*11930*/  ULDC.64 UR4, c[0x0][0xaf0] ;  /* 0x0002bc0000047ab9 */ /* 0x000fc60000000a00 */
[----:B------:R-:W4:Y:S01]  /*11940*/  LDL R7, [R1+0x8] ;  /* 0x0000080001077983 */ /* 0x000f220000100800 */
[----:B------:R-:W-:-:S03]  /*11950*/  ISETP.NE.U32.AND P0, PT, RZ, UR4, PT ;  /* 0x00000004ff007c0c */ /* 0x000fc6000bf05070 */
[----:B------:R-:W5:Y:S01]  /*11960*/  LDL R0, [R1+0x40] ;  /* 0x0000400001007983 */ /* 0x000f620000100800 */
[----:B------:R-:W-:-:S13]  /*11970*/  ISETP.NE.AND.EX P0, PT, RZ, UR5, PT, P0 ;  /* 0x00000005ff007c0c */ /* 0x000fda000bf05300 */
[----:B------:R-:W-:-:S04]  /*11980*/  @P0 IADD3 R2, P1, R16, UR4, RZ ;  /* 0x0000000410020c10 */ /* 0x000fc8000ff3e0ff */
[----:B---3--:R-:W-:Y:S01]  /*11990*/  @P0 IADD3.X R3, R4, UR5, RZ, P1, !PT ;  /* 0x0000000504030c10 */ /* 0x008fe20008ffe4ff */
[----:B------:R-:W-:-:S04]  /*119a0*/  ULDC.64 UR4, c[0x0][0xb00] ;  /* 0x0002c00000047ab9 */ /* 0x000fc80000000a00 */
[----:B----4-:R1:W0:Y:S02]  /*119b0*/  @P0 LDG.E R7, desc[UR38][R2.64] ;  /* 0x0000002602070981 */ /* 0x010224000c1e1900 */
        /* <DEDUP_REMOVED lines=14> */
.L_x_5534:
        /* <DEDUP_REMOVED lines=11> */
.L_x_5537:
        /* <DEDUP_REMOVED lines=24> */
.L_x_5424:
[----:B-1----:R-:W3:Y:S01]  /*11cd0*/  LDL R2, [R1+0x14] ;  /* 0x0000140001027983 */ /* 0x002ee20000100800 */
[----:B0-----:R-:W-:Y:S01]  /*11ce0*/  IMAD R0, R19, 0x8, R18 ;  /* 0x0000000813007824 */ /* 0x001fe200078e0212 */
[----:B---3--:R-:W-:-:S04]  /*11cf0*/  SHF.L.U32 R2, R2, 0x1f, RZ ;  /* 0x0000001f02027819 */ /* 0x008fc800000006ff */
[----:B------:R-:W0:Y:S02]  /*11d00*/  SYNCS.PHASECHK.TRANS64.TRYWAIT P0, [R0+URZ+0x32440], R2 ;  /* 0x03244002000075a7 */ /* 0x000e24000800017f */
[----:B0-----:R-:W-:Y:S05]  /*11d10*/  @!P0 BRA `(.L_x_5425) ;  /* 0x0000005800d88947 */ /* 0x001fea0003800000 */
.L_x_5538:
        /* <DEDUP_REMOVED lines=11> */
.L_x_5426:
        /* <DEDUP_REMOVED lines=24> */
.L_x_5422:
[----:B0-----:R-:W3:Y:S04]  /*11f50*/  LDL.LU R4, [R1+0x28] ;  /* 0x0000280001047983 */ /* 0x001ee80000300800 */
[----:B------:R-:W4:Y:S04]  /*11f60*/  LDL.LU R3, [R1+0x48] ;  /* 0x0000480001037983 */ /* 0x000f280000300800 */
[----:B-1----:R-:W5:Y:S01]  /*11f70*/  LDL R2, [R1+0x2c] ;  /* 0x00002c0001027983 */ /* 0x002f620000100800 */
        /* <DEDUP_REMOVED lines=10> */
[----:B------:R5:W-:Y:S02]  /*12020*/  STL [R1+0x38], R0 ;  /* 0x0000380001007387 */ /* 0x000be40000100800 */
[----:B-----5:R-:W-:-:S05]  /*12030*/  SHF.R.S32.HI R0, RZ, 0x1f, R2 ;  /* 0x0000001fff007819 */ /* 0x020fca0000011402 */
        /* <DEDUP_REMOVED lines=19> */
.L_x_5428:
[----:B------:R-:W-:Y:S05]  /*12170*/  BSYNC B6 ;  /* 0x0000000000067941 */ /* 0x000fea0003800000 */
.L_x_5427:
[----:B--2---:R-:W2:Y:S01]  /*12180*/  LDL R10, [R1+0x4] ;  /* 0x00000400010a7983 */ /* 0x004ea20000100800 */
        /* <DEDUP_REMOVED lines=15> */
[----:B------:R-:W0:Y:S03]  /*12280*/  @P0 LDC R2, c[0x0][0x44c] ;  /* 0x00011300ff020b82 */ /* 0x000e260000000800 */
[----:B--2---:R-:W-:-:S04]  /*12290*/  IMAD R5, R10, 0x80, R0 ;  /* 0x000000800a057824 */ /* 0x004fc800078e0200 */
        /* <DEDUP_REMOVED lines=30> */
[C---:B0-----:R-:W-:Y:S01]  /*12480*/  IMAD.WIDE.U32 R4, R0.reuse, UR4, R2 ;  /* 0x0000000400047c25 */ /* 0x041fe2000f8e0002 */
        /* <DEDUP_REMOVED lines=14> */
[----:B------:R-:W0:Y:S03]  /*12570*/  SHFL.IDX PT, R5, R3, RZ, 0x181f ;  /* 0x00181fff03057589 */ /* 0x000e2600000e0000 */
[----:B------:R-:W-:Y:S02]  /*12580*/  IMAD R10, R10, 0x80, R6 ;  /* 0x000000800a0a7824 */ /* 0x000fe400078e0206 */
[----:B------:R-:W1:Y:S04]  /*12590*/  SHFL.IDX PT, R6, R3, 0x1, 0x181f ;  /* 0x00381f0003067f89 */ /* 0x000e6800000e0000 */
[----:B------:R-:W-:Y:S01]  /*125a0*/  STL [R1+0x4], R10 ;  /* 0x0000040a01007387 */ /* 0x000fe20000100800 */
[----:B--2---:R-:W-:-:S05]  /*125b0*/  IMAD R0, R11, R7, RZ ;  /* 0x000000070b007224 */ /* 0x004fca00078e02ff */
[C---:B------:R-:W-:Y:S01]  /*125c0*/  ISETP.GE.AND P1, PT, R10.reuse, R0, PT ;  /* 0x000000000a00720c */ /* 0x040fe20003f26270 */
[----:B------:R-:W2:Y:S01]  /*125d0*/  SHFL.IDX PT, R7, R2, 0x1, 0x181f ;  /* 0x00381f0002077f89 */ /* 0x000ea200000e0000 */
[----:B------:R-:W-:-:S11]  /*125e0*/  VIADD R11, R10, 0x10 ;  /* 0x000000100a0b7836 */ /* 0x000fd60000000000 */
        /* <DEDUP_REMOVED lines=71> */
.L_x_5555:
        /* <DEDUP_REMOVED lines=12> */
.L_x_5430:
        /* <DEDUP_REMOVED lines=37> */
.L_x_5432:
[----:B------:R-:W-:Y:S05]  /*12d70*/  BSYNC B6 ;  /* 0x0000000000067941 */ /* 0x000fea0003800000 */
.L_x_5431:
        /* <DEDUP_REMOVED lines=10> */
[----:B--2---:R-:W-:-:S12]  /*12e20*/  IMAD.MOV.U32 R3, RZ, RZ, R5 ;  /* 0x000000ffff037224 */ /* 0x004fd800078e0005 */
        /* <DEDUP_REMOVED lines=12> */
[----:B0-----:R-:W-:-:S04]  /*12ef0*/  @P0 SHF.R.U32.HI R0, RZ, R5, R4 ;  /* 0x00000005ff000219 */ /* 0x001fc80000011604 */
[--C-:B------:R-:W-:Y:S01]  /*12f00*/  SHF.R.S32.HI R4, RZ, 0x1f, R0.reuse ;  /* 0x0000001fff047819 */ /* 0x100fe20000011400 */
[----:B------:R-:W-:Y:S02]  /*12f10*/  IMAD.MOV R6, RZ, RZ, -R0 ;  /* 0x000000ffff067224 */ /* 0x000fe400078e0a00 */
[----:B------:R-:W-:-:S04]  /*12f20*/  IMAD.WIDE.U32 R2, R0, UR4, R2 ;  /* 0x0000000400027c25 */ /* 0x000fc8000f8e0002 */
[----:B------:R-:W-:Y:S02]  /*12f30*/  IMAD R4, R4, UR4, RZ ;  /* 0x0000000404047c24 */ /* 0x000fe4000f8e02ff */
[----:B------:R-:W-:Y:S02]  /*12f40*/  IMAD R6, R7, R6, R8 ;  /* 0x0000000607067224 */ /* 0x000fe400078e0208 */
[----:B------:R-:W-:Y:S01]  /*12f50*/  IMAD R0, R0, UR5, R4 ;  /* 0x0000000500007c24 */ /* 0x000fe2000f8e0204 */
[----:B------:R-:W-:Y:S01]  /*12f60*/  ULDC.64 UR4, c[0x0][0x3c8] ;  /* 0x0000f20000047ab9 */ /* 0x000fe20000000a00 */
[----:B-1----:R-:W-:Y:S02]  /*12f70*/  IMAD.SHL.U32 R8, R9, 0x8, RZ ;  /* 0x0000000809087824 */ /* 0x002fe400078e00ff */
        /* <DEDUP_REMOVED lines=99> */
.L_x_5573:
        /* <DEDUP_REMOVED lines=14> */
.L_x_5435:
[----:B------:R-:W-:Y:S05]  /*13690*/  BSYNC B0 ;  /* 0x0000000000007941 */ /* 0x000fea0003800000 */
.L_x_5434:
[----:B------:R-:W-:Y:S01]  /*136a0*/  NOP ;  /* 0x0000000000007918 */ /* 0x000fe20000000000 */
[----:B------:R-:W-:-:S13]  /*136b0*/  PLOP3.LUT P0, PT, PT, PT, PT, 0x80, 0x0 ;  /* 0x000000000000781c */ /* 0x000fda0003f0f070 */
.L_x_5436:
        /* <DEDUP_REMOVED lines=18> */
.L_x_5574:
[----:B------:R-:W-:Y:S05]  /*137e0*/  BSYNC B0 ;  /* 0x0000000000007941 */ /* 0x000fea0003800000 */
.L_x_5437:
        /* <DEDUP_REMOVED lines=13> */
.L_x_5575:
[----:B------:R-:W-:Y:S05]  /*138c0*/  BSYNC B1 ;  /* 0x0000000000017941 */ /* 0x000fea0003800000 */
.L_x_5441:
        /* <DEDUP_REMOVED lines=9> */
.L_x_5444:
[----:B------:R-:W-:Y:S05]  /*13960*/  BSYNC B1 ;  /* 0x0000000000017941 */ /* 0x000fea0003800000 */
.L_x_5443:
        /* <DEDUP_REMOVED lines=12> */
.L_x_5445:
        /* <DEDUP_REMOVED lines=15> */
.L_x_5446:
        /* <DEDUP_REMOVED lines=15> */
.L_x_5447:
        /* <DEDUP_REMOVED lines=15> */
.L_x_5448:
        /* <DEDUP_REMOVED lines=10> */
.L_x_5440:
[----:B------:R-:W-:Y:S05]  /*13da0*/  BSYNC B0 ;  /* 0x0000000000007941 */ /* 0x000fea0003800000 */
.L_x_5439:
        /* <DEDUP_REMOVED lines=54> */
.L_x_5455:
        /* <DEDUP_REMOVED lines=8> */
.L_x_5576:
[----:B------:R-:W-:Y:S05]  /*14190*/  BSYNC B3 ;  /* 0x0000000000037941 */ /* 0x000fea0003800000 */
.L_x_5456:
        /* <DEDUP_REMOVED lines=9> */
.L_x_5459:
[----:B------:R-:W-:Y:S05]  /*14230*/  BSYNC B3 ;  /* 0x0000000000037941 */ /* 0x000fea0003800000 */
.L_x_5458:
        /* <DEDUP_REMOVED lines=12> */
.L_x_5460:
        /* <DEDUP_REMOVED lines=13> */
.L_x_5577:
[----:B------:R-:W-:Y:S05]  /*143d0*/  BSYNC B3 ;  /* 0x0000000000037941 */ /* 0x000fea0003800000 */
.L_x_5461:
        /* <DEDUP_REMOVED lines=11> */
.L_x_5464:
[----:B------:R-:W-:Y:S05]  /*14490*/  BSYNC B3 ;  /* 0x0000000000037941 */ /* 0x000fea0003800000 */
.L_x_5463:
        /* <DEDUP_REMOVED lines=9> */
.L_x_5465:
        /* <DEDUP_REMOVED lines=15> */
.L_x_5466:
        /* <DEDUP_REMOVED lines=15> */
.L_x_5467:
        /* <DEDUP_REMOVED lines=15> */
.L_x_5468:
        /* <DEDUP_REMOVED lines=10> */
.L_x_5454:
[----:B------:R-:W-:Y:S05]  /*148a0*/  BSYNC B1 ;  /* 0x0000000000017941 */ /* 0x000fea0003800000 */
.L_x_5453:
[----:B------:R-:W2:Y:S02]  /*148b0*/  LDL.LU R5, [R1+0x40] ;  /* 0x0000400001057983 */ /* 0x000ea40000300800 */
[----:B--2---:R-:W-:-:S07]  /*148c0*/  VIADD R0, R5, 0xfffffffd ;  /* 0xfffffffd05007836 */ /* 0x004fce0000000000 */
.L_x_5452:
[----:B------:R-:W-:Y:S05]  /*148d0*/  BSYNC B2 ;  /* 0x0000000000027941 */ /* 0x000fea0003800000 */
.L_x_5451:
[----:B------:R-:W-:Y:S01]  /*148e0*/  VIADD R8, R8, 0xfffffffe ;  /* 0xfffffffe08087836 */ /* 0x000fe20000000000 */
[----:B------:R-:W-:-:S04]  /*148f0*/  LOP3.LUT R4, RZ, R4, RZ, 0x33, !PT ;  /* 0x00000004ff047212 */ /* 0x000fc800078e33ff */
[----:B------:R-:W-:-:S13]  /*14900*/  ISETP.NE.AND P0, PT, R8, R4, PT ;  /* 0x000000040800720c */ /* 0x000fda0003f05270 */
[----:B------:R-:W-:Y:S05]  /*14910*/  @!P0 BRA `(.L_x_5450) ;  /* 0x0000001000f88947 */ /* 0x000fea0003800000 */
.L_x_5501:
        /* <DEDUP_REMOVED lines=35> */
.L_x_5471:
        /* <DEDUP_REMOVED lines=8> */
.L_x_5578:
[----:B------:R-:W-:Y:S05]  /*14bd0*/  BSYNC B2 ;  /* 0x0000000000027941 */ /* 0x000fea0003800000 */
.L_x_5472:
        /* <DEDUP_REMOVED lines=9> */
.L_x_5475:
[----:B------:R-:W-:Y:S05]  /*14c70*/  BSYNC B2 ;  /* 0x0000000000027941 */ /* 0x000fea0003800000 */
.L_x_5474:
        /* <DEDUP_REMOVED lines=12> */
.L_x_5476:
        /* <DEDUP_REMOVED lines=13> */
.L_x_5579:
[----:B------:R-:W-:Y:S05]  /*14e10*/  BSYNC B2 ;  /* 0x0000000000027941 */ /* 0x000fea0003800000 */
.L_x_5477:
        /* <DEDUP_REMOVED lines=11> */
.L_x_5480:
[----:B------:R-:W-:Y:S05]  /*14ed0*/  BSYNC B2 ;  /* 0x0000000000027941 */ /* 0x000fea0003800000 */
.L_x_5479:
        /* <DEDUP_REMOVED lines=9> */
.L_x_5481:
        /* <DEDUP_REMOVED lines=15> */
.L_x_5482:
        /* <DEDUP_REMOVED lines=15> */
.L_x_5483:
        /* <DEDUP_REMOVED lines=15> */
.L_x_5484:
        /* <DEDUP_REMOVED lines=10> */
.L_x_5470:
[----:B------:R-:W-:Y:S05]  /*152e0*/  BSYNC B1 ;  /* 0x0000000000017941 */ /* 0x000fea0003800000 */
.L_x_5469:
        /* <DEDUP_REMOVED lines=35> */
.L_x_5487:
        /* <DEDUP_REMOVED lines=8> */
.L_x_5580:
[----:B------:R-:W-:Y:S05]  /*155a0*/  BSYNC B2 ;  /* 0x0000000000027941 */ /* 0x000fea0003800000 */
.L_x_5488:
        /* <DEDUP_REMOVED lines=9> */
.L_x_5491:
[----:B------:R-:W-:Y:S05]  /*15640*/  BSYNC B2 ;  /* 0x0000000000027941 */ /* 0x000fea0003800000 */
.L_x_5490:
        /* <DEDUP_REMOVED lines=12> */
.L_x_5492:
        /* <DEDUP_REMOVED lines=13> */
.L_x_5581:
[----:B------:R-:W-:Y:S05]  /*157e0*/  BSYNC B2 ;  /* 0x0000000000027941 */ /* 0x000fea0003800000 */
.L_x_5493:
        /* <DEDUP_REMOVED lines=11> */
.L_x_5496:
[----:B------:R-:W-:Y:S05]  /*158a0*/  BSYNC B2 ;  /* 0x0000000000027941 */ /* 0x000fea0003800000 */
.L_x_5495:
        /* <DEDUP_REMOVED lines=9> */
.L_x_5497:
        /* <DEDUP_REMOVED lines=15> */
.L_x_5498:
        /* <DEDUP_REMOVED lines=15> */
.L_x_5499:
        /* <DEDUP_REMOVED lines=15> */
.L_x_5500:
        /* <DEDUP_REMOVED lines=10> */
.L_x_5486:
[----:B------:R-:W-:Y:S05]  /*15cb0*/  BSYNC B1 ;  /* 0x0000000000017941 */ /* 0x000fea0003800000 */
.L_x_5485:
[----:B------:R-:W2:Y:S01]  /*15cc0*/  LDL R5, [R1+0x24] ;  /* 0x0000240001057983 */ /* 0x000ea20000100800 */
[----:B------:R-:W-:Y:S01]  /*15cd0*/  VIADD R0, R0, 0xfffffffe ;  /* 0xfffffffe00007836 */ /* 0x000fe20000000000 */
[----:B--2---:R-:W-:-:S13]  /*15ce0*/  ISETP.GT.AND P0, PT, R6, R5, PT ;  /* 0x000000050600720c */ /* 0x004fda0003f04270 */
[----:B------:R-:W-:Y:S05]  /*15cf0*/  @P0 BRA `(.L_x_5501) ;  /* 0xffffffec00080947 */ /* 0x000fea000383ffff */
.L_x_5450:
[----:B------:R-:W-:Y:S05]  /*15d00*/  BSYNC B0 ;  /* 0x0000000000007941 */ /* 0x000fea0003800000 */
.L_x_5449:
        /* <DEDUP_REMOVED lines=24> */
.L_x_5503:
[----:B------:R-:W-:Y:S05]  /*15e90*/  BSYNC B0 ;  /* 0x0000000000007941 */ /* 0x000fea0003800000 */
.L_x_5502:
[----:B------:R-:W-:-:S07]  /*15ea0*/  SEL R19, R19, RZ, P0 ;  /* 0x000000ff13137207 */ /* 0x000fce0000000000 */
.L_x_5415:
[----:B------:R-:W-:Y:S05]  /*15eb0*/  BSYNC B7 ;  /* 0x0000000000077941 */ /* 0x000fea0003800000 */
.L_x_5413:
        /* <DEDUP_REMOVED lines=9> */
[----:B0-2---:R-:W0:Y:S04]  /*15f50*/  LDS.128 R4, [R18+0x324d0] ;  /* 0x0324d00012047984 */ /* 0x005e280000000c00 */
[----:B0-----:R2:W-:Y:S04]  /*15f60*/  STL.64 [R1], R4 ;  /* 0x0000000401007387 */ /* 0x0015e80000100a00 */
[----:B------:R2:W-:Y:S01]  /*15f70*/  STL.64 [R1+0x8], R6 ;  /* 0x0000080601007387 */ /* 0x0005e20000100a00 */
[----:B------:R-:W-:Y:S06]  /*15f80*/  BAR.ARV 0x4, 0x180 ;  /* 0x0106000000007b1d */ /* 0x000fec0000002000 */
[----:B------:R-:W-:Y:S05]  /*15f90*/  BRA `(.L_x_5505) ;  /* 0x0000001000347947 */ /* 0x000fea0003800000 */
.L_x_5504:
[----:B------:R-:W3:Y:S01]  /*15fa0*/  S2R R0, SR_TID.X ;  /* 0x0000000000007919 */ /* 0x000ee20000002100 */
[----:B------:R-:W-:Y:S01]  /*15fb0*/  UMOV UR4, 0xffffffff ;  /* 0xffffffff00047882 */ /* 0x000fe20000000000 */
[----:B---3--:R-:W-:-:S04]  /*15fc0*/  LOP3.LUT R16, R0, 0x1f, RZ, 0xc0, !PT ;  /* 0x0000001f00107812 */ /* 0x008fc800078ec0ff */
[----:B------:R-:W-:Y:S01]  /*15fd0*/  ISETP.NE.AND P0, PT, R16, 0x1f, PT ;  /* 0x0000001f1000780c */ /* 0x000fe20003f05270 */
[----:B------:R-:W-:-:S12]  /*15fe0*/  BRA.DIV UR4, `(.L_x_5506) ;  /* 0x0000003604087947 */ /* 0x000fd8000b800000 */
[----:B------:R-:W3:Y:S01]  /*15ff0*/  LDL.LU R3, [R1] ;  /* 0x0000000001037983 */ /* 0x000ee20000300800 */
[----:B------:R-:W-:-:S03]  /*16000*/  ULDC UR4, c[0x0][0xd3c] ;  /* 0x00034f0000047ab9 */ /* 0x000fc60000000800 */
[----:B------:R-:W4:Y:S01]  /*16010*/  LDL R4, [R1+0xc] ;  /* 0x00000c0001047983 */ /* 0x000f220000100800 */
[----:B---3--:R-:W-:Y:S02]  /*16020*/  IMAD.MOV.U32 R7, RZ, RZ, R3 ;  /* 0x000000ffff077224 */ /* 0x008fe400078e0003 */
[----:B----4-:R-:W-:-:S05]  /*16030*/  IMAD.IADD R0, R4, 0x1, R16 ;  /* 0x0000000104007824 */ /* 0x010fca00078e0210 */
[----:B------:R-:W-:-:S13]  /*16040*/  ISETP.GE.OR P1, PT, R0, UR4, !P0 ;  /* 0x0000000400007c0c */ /* 0x000fda000c726670 */
[----:B-1----:R-:W1:Y:S08]  /*16050*/  @!P1 LDC.64 R2, c[0x0][0xd80] ;  /* 0x00036000ff029b82 */ /* 0x002e700000000a00 */
[----:B0-----:R-:W0:Y:S01]  /*16060*/  @!P1 LDC.64 R4, c[0x0][0xd78] ;  /* 0x00035e00ff049b82 */ /* 0x001e220000000a00 */
[----:B-1----:R-:W-:-:S05]  /*16070*/  @!P1 IMAD.WIDE R2, R0, 0x4, R2 ;  /* 0x0000000400029825 */ /* 0x002fca00078e0202 */
[----:B--2---:R0:W2:Y:S02]  /*16080*/  @!P1 LDG.E R6, desc[UR38][R2.64] ;  /* 0x0000002602069981 */ /* 0x0040a4000c1e1900 */
[----:B0-----:R-:W-:-:S06]  /*16090*/  @!P1 IMAD.WIDE R2, R0, 0x4, R4 ;  /* 0x0000000400029825 */ /* 0x001fcc00078e0204 */
        /* <DEDUP_REMOVED lines=30> */
.L_x_5591:
[----:B------:R-:W-:Y:S02]  /*16280*/  ULDC UR4, c[0x0][0xd38] ;  /* 0x00034e0000047ab9 */ /* 0x000fe40000000800 */
[----:B------:R-:W-:-:S04]  /*16290*/  IMAD.U32 R7, RZ, RZ, UR4 ;  /* 0x00000004ff077e24 */ /* 0x000fc8000f8e00ff */
[----:B-1----:R-:W-:-:S04]  /*162a0*/  IMAD R10, R10, R7, RZ ;  /* 0x000000070a0a7224 */ /* 0x002fc800078e02ff */
[----:B------:R-:W-:-:S05]  /*162b0*/  IMAD.IADD R4, R9, 0x1, R10 ;  /* 0x0000000109047824 */ /* 0x000fca00078e020a */
[----:B------:R-:W-:-:S13]  /*162c0*/  ISETP.GT.AND P6, PT, R4, R0, PT ;  /* 0x000000000400720c */ /* 0x000fda0003fc4270 */
[----:B------:R-:W-:Y:S05]  /*162d0*/  @P6 BRA `(.L_x_5507) ;  /* 0x0000000000ac6947 */ /* 0x000fea0003800000 */
.L_x_5510:
        /* <DEDUP_REMOVED lines=37> */
.L_x_5599:
[----:B------:R-:W-:Y:S02]  /*16530*/  ULDC UR4, c[0x0][0xd38] ;  /* 0x00034e0000047ab9 */ /* 0x000fe40000000800 */
[----:B------:R-:W-:-:S04]  /*16540*/  IMAD.U32 R7, RZ, RZ, UR4 ;  /* 0x00000004ff077e24 */ /* 0x000fc8000f8e00ff */
[----:B-1----:R-:W-:-:S04]  /*16550*/  IMAD R10, R10, R7, RZ ;  /* 0x000000070a0a7224 */ /* 0x002fc800078e02ff */
[----:B------:R-:W-:-:S05]  /*16560*/  IMAD.IADD R4, R10, 0x1, R4 ;  /* 0x000000010a047824 */ /* 0x000fca00078e0204 */
[----:B------:R-:W-:-:S13]  /*16570*/  ISETP.GT.AND P6, PT, R4, R0, PT ;  /* 0x000000000400720c */ /* 0x000fda0003fc4270 */
[----:B------:R-:W-:Y:S05]  /*16580*/  @!P6 BRA `(.L_x_5510) ;  /* 0xfffffffc0054e947 */ /* 0x000fea000383ffff */
.L_x_5507:
        /* <DEDUP_REMOVED lines=12> */
.L_x_5604:
[----:B------:R-:W-:-:S13]  /*16650*/  ISETP.NE.AND P0, PT, R3, RZ, PT ;  /* 0x000000ff0300720c */ /* 0x000fda0003f05270 */
[----:B------:R-:W-:Y:S05]  /*16660*/  @!P0 BRA `(.L_x_5512) ;  /* 0x0000000000148947 */ /* 0x000fea0003800000 */
[----:B------:R-:W-:Y:S01]  /*16670*/  UMOV UR4, 0xffffffff ;  /* 0xffffffff00047882 */ /* 0x000fe20000000000 */
[----:B---3--:R-:W-:Y:S02]  /*16680*/  VIADD R9, R9, 0xffffffff ;  /* 0xffffffff09097836 */ /* 0x008fe40000000000 */
[----:B------:R-:W-:Y:S05]  /*16690*/  BRA.DIV UR4, `(.L_x_5513) ;  /* 0x0000003604fc7947 */ /* 0x000fea000b800000 */
[----:B0-----:R0:W2:Y:S02]  /*166a0*/  SHFL.IDX PT, R2, R2, R9, 0x1f ;  /* 0x00001f0902027589 */ /* 0x0010a400000e0000 */
.L_x_5607:
[----:B--2---:R-:W-:-:S07]  /*166b0*/  IMAD.MOV.U32 R8, RZ, RZ, R2 ;  /* 0x000000ffff087224 */ /* 0x004fce00078e0002 */
.L_x_5512:
[----:B0-----:R-:W-:Y:S01]  /*166c0*/  IMAD R2, R8, R7, R10 ;  /* 0x0000000708027224 */ /* 0x001fe200078e020a */
[----:B------:R-:W-:-:S03]  /*166d0*/  ISETP.NE.AND P0, PT, R6, 0x1, PT ;  /* 0x000000010600780c */ /* 0x000fc60003f05270 */
[----:B------:R-:W-:Y:S01]  /*166e0*/  IMAD.IADD R0, R0, 0x1, -R2 ;  /* 0x0000000100007824 */ /* 0x000fe200078e0a02 */
[----:B------:R0:W-:Y:S09]  /*166f0*/  STL [R1], R2 ;  /* 0x0000000201007387 */ /* 0x0001f20000100800 */
        /* <DEDUP_REMOVED lines=58> */
.L_x_5514:
        /* <DEDUP_REMOVED lines=56> */
[----:B------:R-:W-:-:S06]  /*16e20*/  @P0 VIADD R2, R2, 0x1 ;  /* 0x0000000102020836 */ /* 0x000fcc0000000000 */
[----:B------:R-:W-:Y:S01]  /*16e30*/  @!P2 IMAD.MOV R2, RZ, RZ, -R2 ;  /* 0x000000ffff02a224 */ /* 0x000fe200078e0a02 */
[----:B------:R-:W-:Y:S01]  /*16e40*/  @!P1 LOP3.LUT R2, RZ, R6, RZ, 0x33, !PT ;  /* 0x00000006ff029212 */ /* 0x000fe200078e33ff */
[----:B------:R-:W-:-:S04]  /*16e50*/  IMAD.MOV R6, RZ, RZ, -R6 ;  /* 0x000000ffff067224 */ /* 0x000fc800078e0a06 */
[----:B------:R-:W-:Y:S02]  /*16e60*/  IMAD R3, R2, R6, R0 ;  /* 0x0000000602037224 */ /* 0x000fe400078e0200 */
[----:B------:R-:W-:-:S03]  /*16e70*/  IMAD.MOV.U32 R0, RZ, RZ, R2 ;  /* 0x000000ffff007224 */ /* 0x000fc600078e0002 */
[----:B------:R1:W-:Y:S04]  /*16e80*/  STL [R1+0x8], R3 ;  /* 0x0000080301007387 */ /* 0x0003e80000100800 */
.L_x_5515:
[----:B-1----:R-:W-:-:S05]  /*16e90*/  LOP3.LUT R3, RZ, R0, RZ, 0x33, !PT ;  /* 0x00000000ff037212 */ /* 0x002fca00078e33ff */
[----:B------:R-:W-:-:S05]  /*16ea0*/  IMAD.IADD R0, R4, 0x1, R3 ;  /* 0x0000000104007824 */ /* 0x000fca00078e0203 */
[----:B------:R2:W-:Y:S01]  /*16eb0*/  STL [R1+0x4], R0 ;  /* 0x0000040001007387 */ /* 0x0005e20000100800 */
[----:B------:R-:W-:Y:S05]  /*16ec0*/  BRA `(.L_x_5516) ;  /* 0x0000000000287947 */ /* 0x000fea0003800000 */
.L_x_5508:
        /* <DEDUP_REMOVED lines=10> */
.L_x_5516:
[----:B01----:R-:W3:Y:S04]  /*16f70*/  LDL R2, [R1+0xc] ;  /* 0x00000c0001027983 */ /* 0x003ee80000100800 */
[----:B------:R-:W4:Y:S04]  /*16f80*/  LDL R3, [R1+0x8] ;  /* 0x0000080001037983 */ /* 0x000f280000100800 */
[----:B------:R-:W5:Y:S04]  /*16f90*/  LDL R4, [R1] ;  /* 0x0000000001047983 */ /* 0x000f680000100800 */
[----:B------:R-:W5:Y:S01]  /*16fa0*/  LDL R5, [R1+0x4] ;  /* 0x0000040001057983 */ /* 0x000f620000100800 */
[----:B--2---:R-:W0:Y:S01]  /*16fb0*/  S2R R0, SR_TID.X ;  /* 0x0000000000007919 */ /* 0x004e220000002100 */
[----:B------:R-:W-:Y:S05]  /*16fc0*/  WARPSYNC.ALL ;  /* 0x0000000000007948 */ /* 0x000fea0003800000 */
[----:B0-----:R-:W-:Y:S01]  /*16fd0*/  LOP3.LUT R0, R0, 0x1f, RZ, 0xc0, !PT ;  /* 0x0000001f00007812 */ /* 0x001fe200078ec0ff */
[----:B------:R-:W-:Y:S03]  /*16fe0*/  BAR.SYNC.DEFER_BLOCKING 0x4, 0x180 ;  /* 0x0106000000007b1d */ /* 0x000fe60000010000 */
[----:B------:R-:W-:-:S13]  /*16ff0*/  ISETP.NE.AND P0, PT, R0, RZ, PT ;  /* 0x000000ff0000720c */ /* 0x000fda0003f05270 */
[----:B------:R-:W0:Y:S01]  /*17000*/  @!P0 S2R R0, SR_CgaCtaId ;  /* 0x0000000000008919 */ /* 0x000e220000008800 */
[----:B---3--:R-:W-:Y:S01]  /*17010*/  IMAD.MOV.U32 R7, RZ, RZ, R2 ;  /* 0x000000ffff077224 */ /* 0x008fe200078e0002 */
[----:B------:R-:W-:Y:S01]  /*17020*/  @!P0 MOV R2, 0x400 ;  /* 0x0000040000028802 */ /* 0x000fe20000000f00 */
[----:B----4-:R-:W-:-:S03]  /*17030*/  IMAD.MOV.U32 R6, RZ, RZ, R3 ;  /* 0x000000ffff067224 */ /* 0x010fc600078e0003 */
[----:B0-----:R-:W-:-:S05]  /*17040*/  @!P0 LEA R18, R0, R2, 0x18 ;  /* 0x0000000200128211 */ /* 0x001fca00078ec0ff */
[----:B-----5:R0:W-:Y:S01]  /*17050*/  @!P0 STS.128 [R18+0x324d0], R4 ;  /* 0x0324d00412008388 */ /* 0x0201e20000000c00 */
[----:B------:R-:W-:Y:S06]  /*17060*/  BAR.ARV 0x5, 0x180 ;  /* 0x0146000000007b1d */ /* 0x000fec0000002000 */
.L_x_5505:
[----:B------:R-:W3:Y:S01]  /*17070*/  LDL R0, [R1+0xc] ;  /* 0x00000c0001007983 */ /* 0x000ee20000100800 */
[----:B------:R-:W-:Y:S02]  /*17080*/  ULDC UR4, c[0x0][0xd3c] ;  /* 0x00034f0000047ab9 */ /* 0x000fe40000000800 */
[----:B---3--:R-:W-:-:S13]  /*17090*/  ISETP.GE.AND P0, PT, R0, UR4, PT ;  /* 0x0000000400007c0c */ /* 0x008fda000bf06270 */
[----:B------:R-:W-:Y:S05]  /*170a0*/  @!P0 BRA `(.L_x_5517) ;  /* 0xffffff9800a08947 */ /* 0x000fea000383ffff */
[----:B------:R-:W-:Y:S05]  /*170b0*/  BSYNC B8 ;  /* 0x0000000000087941 */ /* 0x000fea0003800000 */
.L_x_5407:
[----:B--2---:R-:W2:Y:S01]  /*170c0*/  LDL.LU R0, [R1+0x70] ;  /* 0x0000700001007983 */ /* 0x004ea20000300800 */
        /* <DEDUP_REMOVED lines=11> */
.L_x_5608:
[----:B------:R-:W-:Y:S05]  /*17180*/  BSYNC B0 ;  /* 0x0000000000007941 */ /* 0x000fea0003800000 */
.L_x_5518:
[----:B------:R-:W-:-:S03]  /*17190*/  UMOV UR4, 0xffffffff ;  /* 0xffffffff00047882 */ /* 0x000fc60000000000 */
[----:B------:R-:W-:Y:S05]  /*171a0*/  BRA.DIV UR4, `(.L_x_5520) ;  /* 0x0000002e04787947 */ /* 0x000fea000b800000 */
[----:B------:R-:W1:Y:S02]  /*171b0*/  S2R R2, SR_TID.X ;  /* 0x0000000000027919 */ /* 0x000e640000002100 */
[----:B-1----:R-:W-:-:S04]  /*171c0*/  SHF.R.U32.HI R2, RZ, 0x5, R2 ;  /* 0x00000005ff027819 */ /* 0x002fc80000011602 */
[----:B------:R-:W-:-:S05]  /*171d0*/  LOP3.LUT R2, R2, 0x3, RZ, 0xc0, !PT ;  /* 0x0000000302027812 */ /* 0x000fca00078ec0ff */
[----:B------:R1:W2:Y:S02]  /*171e0*/  SHFL.IDX PT, R14, R2, RZ, 0x1f ;  /* 0x00001fff020e7589 */ /* 0x0002a400000e0000 */
.L_x_5611:
[----:B--2---:R-:W-:Y:S01]  /*171f0*/  ISETP.NE.AND P0, PT, R14, RZ, PT ;  /* 0x000000ff0e00720c */ /* 0x004fe20003f05270 */
[----:B------:R-:W-:-:S12]  /*17200*/  BSSY B0, `(.L_x_5521) ;  /* 0x0000025000007945 */ /* 0x000fd80003800000 */
[----:B------:R-:W-:Y:S05]  /*17210*/  @P0 BRA `(.L_x_5522) ;  /* 0x00000000008c0947 */ /* 0x000fea0003800000 */
[----:B------:R-:W-:-:S03]  /*17220*/  UMOV UR4, 0xffffffff ;  /* 0xffffffff00047882 */ /* 0x000fc60000000000 */
[----:B------:R-:W-:Y:S05]  /*17230*/  BRA.DIV UR4, `(.L_x_5523) ;  /* 0x0000002e04887947 */ /* 0x000fea000b800000 */
[----:B------:R-:W-:-:S13]  /*17240*/  ELECT P6, URZ, PT ;  /* 0x00000000003f782f */ /* 0x000fda00038c0000 */
.L_x_5614:
[----:B------:R-:W-:Y:S05]  /*17250*/  @!P6 BRA `(.L_x_5522) ;  /* 0x00000000007ce947 */ /* 0x000fea0003800000 */
[----:B-1----:R-:W2:Y:S02]  /*17260*/  LDL.LU R2, [R1+0x78] ;  /* 0x0000780001027983 */ /* 0x002ea40000300800 */
[----:B--2---:R-:W-:-:S04]  /*17270*/  LOP3.LUT R2, R2, 0x2, RZ, 0xfc, !PT ;  /* 0x0000000202027812 */ /* 0x004fc800078efcff */
[----:B------:R-:W-:-:S13]  /*17280*/  ISETP.NE.AND P2, PT, R2, 0x3, PT ;  /* 0x000000030200780c */ /* 0x000fda0003f45270 */
[----:B------:R-:W-:Y:S05]  /*17290*/  @!P2 BRA `(.L_x_5524) ;  /* 0x000000000004a947 */ /* 0x000fea0003800000 */
[----:B------:R-:W-:Y:S01]  /*172a0*/  BPT.TRAP 0x1 ;  /* 0x000000040000795c */ /* 0x000fe20000300000 */
.L_x_5524:
        /* <DEDUP_REMOVED lines=13> */
.L_x_5615:
[----:B------:R-:W1:Y:S02]  /*17380*/  SYNCS.PHASECHK.TRANS64.TRYWAIT P0, [R7+URZ], R2 ;  /* 0x00000002070075a7 */ /* 0x000e64000800017f */
[----:B-1----:R-:W-:Y:S05]  /*17390*/  @!P0 BRA `(.L_x_5526) ;  /* 0x0000002c00648947 */ /* 0x002fea0003800000 */
.L_x_5616:
[----:B------:R-:W-:Y:S05]  /*173a0*/  @!P2 BRA `(.L_x_5527) ;  /* 0x000000000004a947 */ /* 0x000fea0003800000 */
[----:B------:R-:W-:Y:S01]  /*173b0*/  BPT.TRAP 0x1 ;  /* 0x000000040000795c */ /* 0x000fe20000300000 */
.L_x_5527:
[----:B------:R-:W-:-:S04]  /*173c0*/  VIADD R0, R0, 0x32460 ;  /* 0x0003246000007836 */ /* 0x000fc80000000000 */
[----:B------:R-:W-:-:S04]  /*173d0*/  IMAD R4, R19, 0x8, R0 ;  /* 0x0000000813047824 */ /* 0x000fc800078e0200 */
[----:B------:R-:W2:Y:S02]  /*173e0*/  SYNCS.PHASECHK.TRANS64.TRYWAIT P0, [R4+URZ], R5 ;  /* 0x00000005040075a7 */ /* 0x000ea4000800017f */
[----:B--2---:R-:W-:Y:S05]  /*173f0*/  @!P0 BRA `(.L_x_5528) ;  /* 0x0000002c00608947 */ /* 0x004fea0003800000 */
.L_x_5617:
[----:B------:R-:W-:-:S07]  /*17400*/  IMAD R3, R3, 0x8, R0 ;  /* 0x0000000803037824 */ /* 0x000fce00078e0200 */
.L_x_5529:
[----:B---3--:R3:W4:Y:S02]  /*17410*/  SYNCS.PHASECHK.TRANS64.TRYWAIT P0, [R3+URZ], R2 ;  /* 0x00000002030075a7 */ /* 0x008724000800017f */
[----:B----4-:R-:W-:Y:S05]  /*17420*/  @!P0 NANOSLEEP.SYNCS 0x989680 ;  /* 0x009896800000895d */ /* 0x010fea0003900000 */
[----:B------:R-:W4:Y:S02]  /*17430*/  @!P0 SYNCS.PHASECHK.TRANS64 P0, [R3+URZ], R2 ;  /* 0x00000002030085a7 */ /* 0x000f24000800007f */
[----:B----4-:R-:W-:Y:S05]  /*17440*/  @!P0 BRA `(.L_x_5529) ;  /* 0xfffffffc00f08947 */ /* 0x010fea000383ffff */
.L_x_5522:
[----:B------:R-:W-:Y:S05]  /*17450*/  BSYNC B0 ;  /* 0x0000000000007941 */ /* 0x000fea0003800000 */
.L_x_5521:
[----:B------:R-:W-:Y:S05]  /*17460*/  EXIT ;  /* 0x000000000000794d */ /* 0x000fea0003800000 */
.L_x_5345:
[----:B0-----:R0:W1:Y:S02]  /*17470*/  SYNCS.PHASECHK.TRANS64.TRYWAIT P0, [R5+URZ+0x32400], R2 ;  /* 0x03240002050075a7 */ /* 0x001064000800017f */
[----:B-1----:R-:W-:Y:S05]  /*17480*/  @!P0 NANOSLEEP.SYNCS 0x989680 ;  /* 0x009896800000895d */ /* 0x002fea0003900000 */
[----:B------:R-:W1:Y:S02]  /*17490*/  @!P0 SYNCS.PHASECHK.TRANS64 P0, [R5+URZ+0x32400], R2 ;  /* 0x03240002050085a7 */ /* 0x000e64000800007f */
[----:B-1----:R-:W-:Y:S05]  /*174a0*/  @!P0 BRA `(.L_x_5345) ;  /* 0xfffffffc00f08947 */ /* 0x002fea000383ffff */
[----:B------:R-:W-:Y:S05]  /*174b0*/  BRA `(.L_x_5530) ;  /* 0xfffffea800e47947 */ /* 0x000fea000383ffff */
.L_x_5349:
[----:B---3--:R3:W4:Y:S02]  /*174c0*/  SYNCS.PHASECHK.TRANS64.TRYWAIT P1, [R0+URZ+0x32430], R3 ;  /* 0x03243003000075a7 */ /* 0x008724000802017f */
[----:B----4-:R-:W-:Y:S05]  /*174d0*/  @!P1 NANOSLEEP.SYNCS 0x989680 ;  /* 0x009896800000995d */ /* 0x010fea0003900000 */
[----:B------:R-:W4:Y:S02]  /*174e0*/  @!P1 SYNCS.PHASECHK.TRANS64 P1, [R0+URZ+0x32430], R3 ;  /* 0x03243003000095a7 */ /* 0x000f24000802007f */
[----:B----4-:R-:W-:Y:S05]  /*174f0*/  @!P1 BRA `(.L_x_5349) ;  /* 0xfffffffc00f09947 */ /* 0x010fea000383ffff */
[----:B------:R-:W-:Y:S05]  /*17500*/  BRA `(.L_x_5348) ;  /* 0xfffffeac000c7947 */ /* 0x000fea000383ffff */
.L_x_5350:
[----:B----4-:R4:W0:Y:S02]  /*17510*/  SYNCS.PHASECHK.TRANS64.TRYWAIT P1, [R5+URZ+0x32410], R2 ;  /* 0x03241002050075a7 */ /* 0x010824000802017f */
[----:B0-----:R-:W-:Y:S05]  /*17520*/  @!P1 NANOSLEEP.SYNCS 0x989680 ;  /* 0x009896800000995d */ /* 0x001fea0003900000 */
[----:B------:R-:W0:Y:S02]  /*17530*/  @!P1 SYNCS.PHASECHK.TRANS64 P1, [R5+URZ+0x32410], R2 ;  /* 0x03241002050095a7 */ /* 0x000e24000802007f */
[----:B0-----:R-:W-:Y:S05]  /*17540*/  @!P1 BRA `(.L_x_5350) ;  /* 0xfffffffc00f09947 */ /* 0x001fea000383ffff */
[----:B------:R-:W-:Y:S05]  /*17550*/  BRA `(.L_x_5531) ;  /* 0xfffffeac00b87947 */ /* 0x000fea000383ffff */
.L_x_5354:
[----:B------:R0:W0:Y:S02]  /*17560*/  SYNCS.PHASECHK.TRANS64.TRYWAIT P1, [R0+URZ+0x32450], R3 ;  /* 0x03245003000075a7 */ /* 0x000024000802017f */
[----:B0-----:R-:W-:Y:S05]  /*17570*/  @!P1 NANOSLEEP.SYNCS 0x989680 ;  /* 0x009896800000995d */ /* 0x001fea0003900000 */
[----:B------:R-:W0:Y:S02]  /*17580*/  @!P1 SYNCS.PHASECHK.TRANS64 P1, [R0+URZ+0x32450], R3 ;  /* 0x03245003000095a7 */ /* 0x000e24000802007f */
[----:B0-----:R-:W-:Y:S05]  /*17590*/  @!P1 BRA `(.L_x_5354) ;  /* 0xfffffffc00f09947 */ /* 0x001fea000383ffff */
[----:B------:R-:W-:Y:S05]  /*175a0*/  BRA `(.L_x_5353) ;  /* 0xfffffeac00c47947 */ /* 0x000fea000383ffff */
.L_x_5359:
[----:B-1----:R-:W-:-:S04]  /*175b0*/  IMAD.U32 R20, RZ, RZ, UR5 ;  /* 0x00000005ff147e24 */ /* 0x002fc8000f8e00ff */
[----:B------:R1:W2:Y:S03]  /*175c0*/  SYNCS.PHASECHK.TRANS64.TRYWAIT P2, [R20+URZ+0x32430], R13 ;  /* 0x0324300d140075a7 */ /* 0x0002a6000804017f */
[----:B--2---:R-:W-:Y:S05]  /*175d0*/  @!P2 NANOSLEEP.SYNCS 0x989680 ;  /* 0x009896800000a95d */ /* 0x004fea0003900000 */
[----:B------:R-:W2:Y:S02]  /*175e0*/  @!P2 SYNCS.PHASECHK.TRANS64 P2, [R20+URZ+0x32430], R13 ;  /* 0x0324300d1400a5a7 */ /* 0x000ea4000804007f */
[----:B--2---:R-:W-:Y:S05]  /*175f0*/  @!P2 BRA `(.L_x_5359) ;  /* 0xfffffffc00eca947 */ /* 0x004fea000383ffff */
[----:B------:R-:W-:Y:S05]  /*17600*/  BRA `(.L_x_5358) ;  /* 0xfffffed800087947 */ /* 0x000fea000383ffff */
.L_x_5363:
[----:B-1----:R-:W-:-:S04]  /*17610*/  IMAD.U32 R20, RZ, RZ, UR5 ;  /* 0x00000005ff147e24 */ /* 0x002fc8000f8e00ff */
[----:B------:R1:W3:Y:S03]  /*17620*/  SYNCS.PHASECHK.TRANS64.TRYWAIT P2, [R20+URZ+0x32450], R13 ;  /* 0x0324500d140075a7 */ /* 0x0002e6000804017f */
[----:B---3--:R-:W-:Y:S05]  /*17630*/  @!P2 NANOSLEEP.SYNCS 0x989680 ;  /* 0x009896800000a95d */ /* 0x008fea0003900000 */
[----:B------:R-:W3:Y:S02]  /*17640*/  @!P2 SYNCS.PHASECHK.TRANS64 P2, [R20+URZ+0x32450], R13 ;  /* 0x0324500d1400a5a7 */ /* 0x000ee4000804007f */
[----:B---3--:R-:W-:Y:S05]  /*17650*/  @!P2 BRA `(.L_x_5363) ;  /* 0xfffffffc00eca947 */ /* 0x008fea000383ffff */
[----:B------:R-:W-:Y:S05]  /*17660*/  BRA `(.L_x_5362) ;  /* 0xfffffed800847947 */ /* 0x000fea000383ffff */
.L_x_5369:
[----:B-1----:R-:W-:-:S04]  /*17670*/  IMAD.U32 R20, RZ, RZ, UR5 ;  /* 0x00000005ff147e24 */ /* 0x002fc8000f8e00ff */
[----:B------:R1:W2:Y:S03]  /*17680*/  SYNCS.PHASECHK.TRANS64.TRYWAIT P2, [R20+URZ+0x32430], R13 ;  /* 0x0324300d140075a7 */ /* 0x0002a6000804017f */
[----:B--2---:R-:W-:Y:S05]  /*17690*/  @!P2 NANOSLEEP.SYNCS 0x989680 ;  /* 0x009896800000a95d */ /* 0x004fea0003900000 */
[----:B------:R-:W2:Y:S02]  /*176a0*/  @!P2 SYNCS.PHASECHK.TRANS64 P2, [R20+URZ+0x32430], R13 ;  /* 0x0324300d1400a5a7 */ /* 0x000ea4000804007f */
[----:B--2---:R-:W-:Y:S05]  /*176b0*/  @!P2 BRA `(.L_x_5369) ;  /* 0xfffffffc00eca947 */ /* 0x004fea000383ffff */
[----:B------:R-:W-:Y:S05]  /*176c0*/  BRA `(.L_x_5368) ;  /* 0xffffff0400fc7947 */ /* 0x000fea000383ffff */
.L_x_5373:
[----:B-1----:R-:W-:-:S04]  /*176d0*/  IMAD.U32 R20, RZ, RZ, UR5 ;  /* 0x00000005ff147e24 */ /* 0x002fc8000f8e00ff */
[----:B------:R1:W3:Y:S03]  /*176e0*/  SYNCS.PHASECHK.TRANS64.TRYWAIT P2, [R20+URZ+0x32450], R13 ;  /* 0x0324500d140075a7 */ /* 0x0002e6000804017f */
[----:B---3--:R-:W-:Y:S05]  /*176f0*/  @!P2 NANOSLEEP.SYNCS 0x989680 ;  /* 0x009896800000a95d */ /* 0x008fea0003900000 */
[----:B------:R-:W3:Y:S02]  /*17700*/  @!P2 SYNCS.PHASECHK.TRANS64 P2, [R20+URZ+0x32450], R13 ;  /* 0x0324500d1400a5a7 */ /* 0x000ee4000804007f */
[----:B---3--:R-:W-:Y:S05]  /*17710*/  @!P2 BRA `(.L_x_5373) ;  /* 0xfffffffc00eca947 */ /* 0x008fea000383ffff */
[----:B------:R-:W-:Y:S05]  /*17720*/  BRA `(.L_x_5372) ;  /* 0xffffff0800787947 */ /* 0x000fea000383ffff */
.L_x_5421:
        /* <DEDUP_REMOVED lines=11> */
.L_x_5533:
[----:B------:R-:W-:Y:S05]  /*177e0*/  BSYNC B0 ;  /* 0x0000000000007941 */ /* 0x000fea0003800000 */
.L_x_5532:
[----:B------:R-:W-:Y:S05]  /*177f0*/  BRA `(.L_x_5534) ;  /* 0xffffffa000a87947 */ /* 0x000fea000383ffff */
.L_x_5423:
[----:B------:R-:W-:Y:S01]  /*17800*/  BSSY B0, `(.L_x_5535) ;  /* 0x0000006000007945 */ /* 0x000fe20003800000 */
[----:B------:R-:W-:-:S07]  /*17810*/  IMAD.MOV.U32 R15, RZ, RZ, -0x1 ;  /* 0xffffffffff0f7424 */ /* 0x000fce00078e00ff */
[----:B0-2---:R-:W-:Y:S05]  /*17820*/  WARPSYNC.COLLECTIVE R15, `(.L_x_5536) ;  /* 0x000000000f0c7348 */ /* 0x005fea0003c00000 */
[----:B------:R-:W-:Y:S02]  /*17830*/  ELECT P6, UR62, PT ;  /* 0x00000000003e782f */ /* 0x000fe400038c0000 */
[----:B------:R-:W-:Y:S01]  /*17840*/  MOV R14, UR62 ;  /* 0x0000003e000e7c02 */ /* 0x000fe20008000f00 */
[----:B0-2---:R-:W-:Y:S10]  /*17850*/  ENDCOLLECTIVE ;  /* 0x000000000000791b */ /* 0x005ff40003800000 */
.L_x_5536:
[----:B------:R-:W-:Y:S05]  /*17860*/  BSYNC B0 ;  /* 0x0000000000007941 */ /* 0x000fea0003800000 */
.L_x_5535:
[----:B------:R-:W-:Y:S05]  /*17870*/  BRA `(.L_x_5537) ;  /* 0xffffffa000b47947 */ /* 0x000fea000383ffff */
.L_x_5425:
[----:B0-----:R0:W1:Y:S02]  /*17880*/  SYNCS.PHASECHK.TRANS64.TRYWAIT P0, [R0+URZ+0x32440], R2 ;  /* 0x03244002000075a7 */ /* 0x001064000800017f */
[----:B-1----:R-:W-:Y:S05]  /*17890*/  @!P0 NANOSLEEP.SYNCS 0x989680 ;  /* 0x009896800000895d */ /* 0x002fea0003900000 */
[----:B------:R-:W1:Y:S02]  /*178a0*/  @!P0 SYNCS.PHASECHK.TRANS64 P0, [R0+URZ+0x32440], R2 ;  /* 0x03244002000085a7 */ /* 0x000e64000800007f */
[----:B-1----:R-:W-:Y:S05]  /*178b0*/  @!P0 BRA `(.L_x_5425) ;  /* 0xfffffffc00f08947 */ /* 0x002fea000383ffff */
[----:B------:R-:W-:Y:S05]  /*178c0*/  BRA `(.L_x_5538) ;  /* 0xffffffa400147947 */ /* 0x000fea000383ffff */
.L_x_5429:
        /* <DEDUP_REMOVED lines=9> */
.L_x_5539:
[----:B------:R-:W-:Y:S02]  /*17960*/  IMAD.MOV.U32 R13, RZ, RZ, R3 ;  /* 0x000000ffff0d7224 */ /* 0x000fe400078e0003 */
[----:B------:R-:W-:Y:S01]  /*17970*/  IMAD.MOV.U32 R4, RZ, RZ, R14 ;  /* 0x000000ffff047224 */ /* 0x000fe200078e000e */
[----:B------:R-:W-:-:S07]  /*17980*/  LOP3.LUT R6, R6, 0x7f, RZ, 0xc0, !PT ;  /* 0x0000007f06067812 */ /* 0x000fce00078ec0ff */
[----:B------:R-:W-:Y:S05]  /*17990*/  WARPSYNC.COLLECTIVE R15, `(.L_x_5540) ;  /* 0x000000000f087348 */ /* 0x000fea0003c00000 */
[----:B------:R0:W1:Y:S02]  /*179a0*/  SHFL.IDX P6, R14, R13, R12, R11 ;  /* 0x0000000c0d0e7389 */ /* 0x00006400000c000b */
[----:B01----:R-:W-:Y:S01]  /*179b0*/  ENDCOLLECTIVE ;  /* 0x000000000000791b */ /* 0x003fe20003800000 */
.L_x_5540:
[----:B------:R-:W-:-:S05]  /*179c0*/  SHF.R.U32.HI R6, RZ, 0x3, R6 ;  /* 0x00000003ff067819 */ /* 0x000fca0000011606 */
[----:B------:R-:W-:-:S05]  /*179d0*/  IMAD R10, R10, 0x80, R6 ;  /* 0x000000800a0a7824 */ /* 0x000fca00078e0206 */
[----:B------:R0:W-:Y:S01]  /*179e0*/  STL [R1+0x4], R10 ;  /* 0x0000040a01007387 */ /* 0x0001e20000100800 */
[----:B------:R-:W-:Y:S02]  /*179f0*/  IMAD.MOV.U32 R13, RZ, RZ, R2 ;  /* 0x000000ffff0d7224 */ /* 0x000fe400078e0002 */
[----:B------:R-:W-:Y:S02]  /*17a00*/  IMAD.MOV.U32 R12, RZ, RZ, 0x1 ;  /* 0x00000001ff0c7424 */ /* 0x000fe400078e00ff */
[----:B------:R-:W-:-:S07]  /*17a10*/  IMAD.MOV.U32 R5, RZ, RZ, R14 ;  /* 0x000000ffff057224 */ /* 0x000fce00078e000e */
[----:B0-----:R-:W-:Y:S05]  /*17a20*/  WARPSYNC.COLLECTIVE R15, `(.L_x_5541) ;  /* 0x000000000f087348 */ /* 0x001fea0003c00000 */
[----:B------:R1:W2:Y:S02]  /*17a30*/  SHFL.IDX P6, R14, R13, R12, R11 ;  /* 0x0000000c0d0e7389 */ /* 0x0002a400000c000b */
[----:B012---:R-:W-:Y:S01]  /*17a40*/  ENDCOLLECTIVE ;  /* 0x000000000000791b */ /* 0x007fe20003800000 */
.L_x_5541:
[----:B------:R-:W-:Y:S02]  /*17a50*/  IMAD.MOV.U32 R13, RZ, RZ, R3 ;  /* 0x000000ffff0d7224 */ /* 0x000fe400078e0003 */
[----:B------:R-:W-:Y:S02]  /*17a60*/  IMAD R0, R0, R7, RZ ;  /* 0x0000000700007224 */ /* 0x000fe400078e02ff */
[----:B------:R-:W-:-:S07]  /*17a70*/  IMAD.MOV.U32 R7, RZ, RZ, R14 ;  /* 0x000000ffff077224 */ /* 0x000fce00078e000e */
[----:B------:R-:W-:Y:S05]  /*17a80*/  WARPSYNC.COLLECTIVE R15, `(.L_x_5542) ;  /* 0x000000000f087348 */ /* 0x000fea0003c00000 */
[----:B------:R0:W1:Y:S02]  /*17a90*/  SHFL.IDX P6, R14, R13, R12, R11 ;  /* 0x0000000c0d0e7389 */ /* 0x00006400000c000b */
[----:B01----:R-:W-:Y:S01]  /*17aa0*/  ENDCOLLECTIVE ;  /* 0x000000000000791b */ /* 0x003fe20003800000 */
.L_x_5542:
        /* <DEDUP_REMOVED lines=10> */
.L_x_5543:
        /* <DEDUP_REMOVED lines=15> */
.L_x_5544:
        /* <DEDUP_REMOVED lines=19> */
.L_x_5545:
        /* <DEDUP_REMOVED lines=10> */
.L_x_5546:
        /* <DEDUP_REMOVED lines=13> */
.L_x_5547:
        /* <DEDUP_REMOVED lines=10> */
.L_x_5548:
        /* <DEDUP_REMOVED lines=13> */
.L_x_5549:
        /* <DEDUP_REMOVED lines=10> */
.L_x_5550:
        /* <DEDUP_REMOVED lines=13> */
.L_x_5551:
        /* <DEDUP_REMOVED lines=10> */
.L_x_5552:
        /* <DEDUP_REMOVED lines=11> */
.L_x_5553:
        /* <DEDUP_REMOVED lines=14> */
.L_x_5554:
[----:B------:R-:W-:Y:S01]  /*183f0*/  IMAD.MOV.U32 R3, RZ, RZ, R14 ;  /* 0x000000ffff037224 */ /* 0x000fe200078e000e */
[----:B------:R-:W-:Y:S06]  /*18400*/  BRA `(.L_x_5555) ;  /* 0xffffffa400947947 */ /* 0x000fec000383ffff */
.L_x_5433:
        /* <DEDUP_REMOVED lines=12> */
[-C--:B----4-:R-:W-:Y:S01]  /*184d0*/  ISETP.GE.AND P5, PT, R15, R3.reuse, PT ;  /* 0x000000030f00720c */ /* 0x090fe20003fa6270 */
[----:B------:R-:W-:Y:S01]  /*184e0*/  IMAD.MOV.U32 R15, RZ, RZ, -0x1 ;  /* 0xffffffffff0f7424 */ /* 0x000fe200078e00ff */
[----:B-----5:R-:W-:Y:S02]  /*184f0*/  ISETP.GE.AND P6, PT, R14, R3, PT ;  /* 0x000000030e00720c */ /* 0x020fe40003fc6270 */
[----:B------:R-:W-:-:S07]  /*18500*/  LOP3.LUT R9, R9, 0xffffffef, RZ, 0xc0, !PT ;  /* 0xffffffef09097812 */ /* 0x000fce00078ec0ff */
[----:B------:R-:W-:Y:S02]  /*18510*/  @P4 LOP3.LUT R9, R9, 0x10, RZ, 0xfc, !PT ;  /* 0x0000001009094812 */ /* 0x000fe400078efcff */
[----:B------:R-:W-:Y:S01]  /*18520*/  ISETP.GE.AND P4, PT, R13, R3, PT ;  /* 0x000000030d00720c */ /* 0x000fe20003f86270 */
[----:B------:R-:W-:Y:S01]  /*18530*/  IMAD.MOV.U32 R13, RZ, RZ, R0 ;  /* 0x000000ffff0d7224 */ /* 0x000fe200078e0000 */
[----:B------:R-:W-:-:S04]  /*18540*/  LOP3.LUT R9, R9, 0xfffffff7, RZ, 0xc0, !PT ;  /* 0xfffffff709097812 */ /* 0x000fc800078ec0ff */
        /* <DEDUP_REMOVED lines=16> */
.L_x_5557:
[----:B------:R-:W-:Y:S05]  /*18650*/  BSYNC B0 ;  /* 0x0000000000007941 */ /* 0x000fea0003800000 */
.L_x_5556:
        /* <DEDUP_REMOVED lines=10> */
.L_x_5558:
        /* <DEDUP_REMOVED lines=16> */
.L_x_5559:
        /* <DEDUP_REMOVED lines=15> */
.L_x_5560:
        /* <DEDUP_REMOVED lines=12> */
.L_x_5561:
        /* <DEDUP_REMOVED lines=12> */
.L_x_5562:
        /* <DEDUP_REMOVED lines=12> */
.L_x_5563:
        /* <DEDUP_REMOVED lines=12> */
.L_x_5564:
        /* <DEDUP_REMOVED lines=12> */
.L_x_5565:
        /* <DEDUP_REMOVED lines=12> */
.L_x_5566:
        /* <DEDUP_REMOVED lines=12> */
.L_x_5567:
        /* <DEDUP_REMOVED lines=11> */
.L_x_5568:
        /* <DEDUP_REMOVED lines=16> */
.L_x_5569:
[----:B------:R-:W-:Y:S02]  /*18fe0*/  IMAD.MOV.U32 R13, RZ, RZ, R2 ;  /* 0x000000ffff0d7224 */ /* 0x000fe400078e0002 */
[----:B------:R-:W-:-:S07]  /*18ff0*/  IMAD.MOV.U32 R6, RZ, RZ, R14 ;  /* 0x000000ffff067224 */ /* 0x000fce00078e000e */
[----:B------:R-:W-:Y:S05]  /*19000*/  WARPSYNC.COLLECTIVE R15, `(.L_x_5570) ;  /* 0x000000000f087348 */ /* 0x000fea0003c00000 */
[----:B------:R0:W1:Y:S02]  /*19010*/  SHFL.IDX P6, R14, R13, R12, R11 ;  /* 0x0000000c0d0e7389 */ /* 0x00006400000c000b */
[----:B01----:R-:W-:Y:S01]  /*19020*/  ENDCOLLECTIVE ;  /* 0x000000000000791b */ /* 0x003fe20003800000 */
.L_x_5570:
[----:B------:R-:W-:Y:S02]  /*19030*/  IMAD.MOV.U32 R13, RZ, RZ, R0 ;  /* 0x000000ffff0d7224 */ /* 0x000fe400078e0000 */
[----:B------:R-:W-:Y:S02]  /*19040*/  IMAD.MOV.U32 R12, RZ, RZ, 0x7 ;  /* 0x00000007ff0c7424 */ /* 0x000fe400078e00ff */
[----:B------:R-:W-:-:S07]  /*19050*/  IMAD.MOV.U32 R4, RZ, RZ, R14 ;  /* 0x000000ffff047224 */ /* 0x000fce00078e000e */
[----:B------:R-:W-:Y:S05]  /*19060*/  WARPSYNC.COLLECTIVE R15, `(.L_x_5571) ;  /* 0x000000000f087348 */ /* 0x000fea0003c00000 */
[----:B------:R0:W1:Y:S02]  /*19070*/  SHFL.IDX P6, R14, R13, R12, R11 ;  /* 0x0000000c0d0e7389 */ /* 0x00006400000c000b */
[----:B01----:R-:W-:Y:S01]  /*19080*/  ENDCOLLECTIVE ;  /* 0x000000000000791b */ /* 0x003fe20003800000 */
.L_x_5571:
        /* <DEDUP_REMOVED lines=14> */
.L_x_5572:
[----:B------:R-:W-:Y:S01]  /*19170*/  IMAD.MOV.U32 R2, RZ, RZ, R14 ;  /* 0x000000ffff027224 */ /* 0x000fe200078e000e */
[----:B------:R-:W-:Y:S06]  /*19180*/  BRA `(.L_x_5573) ;  /* 0xffffffa400087947 */ /* 0x000fec000383ffff */
.L_x_5438:
[----:B0-----:R0:W1:Y:S02]  /*19190*/  SYNCS.PHASECHK.TRANS64.TRYWAIT P0, [R18+URZ+0x32420], R0 ;  /* 0x03242000120075a7 */ /* 0x001064000800017f */
[----:B-1----:R-:W-:Y:S05]  /*191a0*/  @!P0 NANOSLEEP.SYNCS 0x989680 ;  /* 0x009896800000895d */ /* 0x002fea0003900000 */
[----:B------:R-:W1:Y:S02]  /*191b0*/  @!P0 SYNCS.PHASECHK.TRANS64 P0, [R18+URZ+0x32420], R0 ;  /* 0x03242000120085a7 */ /* 0x000e64000800007f */
[----:B-1----:R-:W-:Y:S05]  /*191c0*/  @!P0 BRA `(.L_x_5438) ;  /* 0xfffffffc00f08947 */ /* 0x002fea000383ffff */
[----:B------:R-:W-:Y:S05]  /*191d0*/  BRA `(.L_x_5574) ;  /* 0xffffffa400807947 */ /* 0x000fea000383ffff */
.L_x_5442:
[----:B0-----:R0:W1:Y:S02]  /*191e0*/  SYNCS.PHASECHK.TRANS64.TRYWAIT P0, [R2+URZ+0x32460], R0 ;  /* 0x03246000020075a7 */ /* 0x001064000800017f */
[----:B-1----:R-:W-:Y:S05]  /*191f0*/  @!P0 NANOSLEEP.SYNCS 0x989680 ;  /* 0x009896800000895d */ /* 0x002fea0003900000 */
[----:B------:R-:W1:Y:S02]  /*19200*/  @!P0 SYNCS.PHASECHK.TRANS64 P0, [R2+URZ+0x32460], R0 ;  /* 0x03246000020085a7 */ /* 0x000e64000800007f */
[----:B-1----:R-:W-:Y:S05]  /*19210*/  @!P0 BRA `(.L_x_5442) ;  /* 0xfffffffc00f08947 */ /* 0x002fea000383ffff */
[----:B------:R-:W-:Y:S05]  /*19220*/  BRA `(.L_x_5575) ;  /* 0xffffffa400a47947 */ /* 0x000fea000383ffff */
.L_x_5457:
[----:B-1----:R1:W2:Y:S02]  /*19230*/  SYNCS.PHASECHK.TRANS64.TRYWAIT P0, [R2+URZ+0x32440], R6 ;  /* 0x03244006020075a7 */ /* 0x0022a4000800017f */
[----:B--2---:R-:W-:Y:S05]  /*19240*/  @!P0 NANOSLEEP.SYNCS 0x989680 ;  /* 0x009896800000895d */ /* 0x004fea0003900000 */
[----:B------:R-:W2:Y:S02]  /*19250*/  @!P0 SYNCS.PHASECHK.TRANS64 P0, [R2+URZ+0x32440], R6 ;  /* 0x03244006020085a7 */ /* 0x000ea4000800007f */
[----:B--2---:R-:W-:Y:S05]  /*19260*/  @!P0 BRA `(.L_x_5457) ;  /* 0xfffffffc00f08947 */ /* 0x004fea000383ffff */
[----:B------:R-:W-:Y:S05]  /*19270*/  BRA `(.L_x_5576) ;  /* 0xffffffac00c47947 */ /* 0x000fea000383ffff */
.L_x_5462:
[----:B0-----:R0:W2:Y:S02]  /*19280*/  SYNCS.PHASECHK.TRANS64.TRYWAIT P0, [R2+URZ+0x32460], R6 ;  /* 0x03246006020075a7 */ /* 0x0010a4000800017f */
[----:B--2---:R-:W-:Y:S05]  /*19290*/  @!P0 NANOSLEEP.SYNCS 0x989680 ;  /* 0x009896800000895d */ /* 0x004fea0003900000 */
[----:B------:R-:W2:Y:S02]  /*192a0*/  @!P0 SYNCS.PHASECHK.TRANS64 P0, [R2+URZ+0x32460], R6 ;  /* 0x03246006020085a7 */ /* 0x000ea4000800007f */
[----:B--2---:R-:W-:Y:S05]  /*192b0*/  @!P0 BRA `(.L_x_5462) ;  /* 0xfffffffc00f08947 */ /* 0x004fea000383ffff */
[----:B------:R-:W-:Y:S05]  /*192c0*/  BRA `(.L_x_5577) ;  /* 0xffffffb000407947 */ /* 0x000fea000383ffff */
.L_x_5473:
[----:B-1----:R1:W2:Y:S02]  /*192d0*/  SYNCS.PHASECHK.TRANS64.TRYWAIT P0, [R2+URZ+0x32440], R3 ;  /* 0x03244003020075a7 */ /* 0x0022a4000800017f */
[----:B--2---:R-:W-:Y:S05]  /*192e0*/  @!P0 NANOSLEEP.SYNCS 0x989680 ;  /* 0x009896800000895d */ /* 0x004fea0003900000 */
[----:B------:R-:W2:Y:S02]  /*192f0*/  @!P0 SYNCS.PHASECHK.TRANS64 P0, [R2+URZ+0x32440], R3 ;  /* 0x03244003020085a7 */ /* 0x000ea4000800007f */
[----:B--2---:R-:W-:Y:S05]  /*19300*/  @!P0 BRA `(.L_x_5473) ;  /* 0xfffffffc00f08947 */ /* 0x004fea000383ffff */
[----:B------:R-:W-:Y:S05]  /*19310*/  BRA `(.L_x_5578) ;  /* 0xffffffb8002c7947 */ /* 0x000fea000383ffff */
.L_x_5478:
[----:B--2---:R2:W3:Y:S02]  /*19320*/  SYNCS.PHASECHK.TRANS64.TRYWAIT P0, [R2+URZ+0x32460], R3 ;  /* 0x03246003020075a7 */ /* 0x0044e4000800017f */
[----:B---3--:R-:W-:Y:S05]  /*19330*/  @!P0 NANOSLEEP.SYNCS 0x989680 ;  /* 0x009896800000895d */ /* 0x008fea0003900000 */
[----:B------:R-:W3:Y:S02]  /*19340*/  @!P0 SYNCS.PHASECHK.TRANS64 P0, [R2+URZ+0x32460], R3 ;  /* 0x03246003020085a7 */ /* 0x000ee4000800007f */
[----:B---3--:R-:W-:Y:S05]  /*19350*/  @!P0 BRA `(.L_x_5478) ;  /* 0xfffffffc00f08947 */ /* 0x008fea000383ffff */
[----:B------:R-:W-:Y:S05]  /*19360*/  BRA `(.L_x_5579) ;  /* 0xffffffb800a87947 */ /* 0x000fea000383ffff */
.L_x_5489:
[----:B-1----:R1:W2:Y:S02]  /*19370*/  SYNCS.PHASECHK.TRANS64.TRYWAIT P0, [R3+URZ+0x32440], R2 ;  /* 0x03244002030075a7 */ /* 0x0022a4000800017f */
[----:B--2---:R-:W-:Y:S05]  /*19380*/  @!P0 NANOSLEEP.SYNCS 0x989680 ;  /* 0x009896800000895d */ /* 0x004fea0003900000 */
[----:B------:R-:W2:Y:S02]  /*19390*/  @!P0 SYNCS.PHASECHK.TRANS64 P0, [R3+URZ+0x32440], R2 ;  /* 0x03244002030085a7 */ /* 0x000ea4000800007f */
[----:B--2---:R-:W-:Y:S05]  /*193a0*/  @!P0 BRA `(.L_x_5489) ;  /* 0xfffffffc00f08947 */ /* 0x004fea000383ffff */
[----:B------:R-:W-:Y:S05]  /*193b0*/  BRA `(.L_x_5580) ;  /* 0xffffffc000787947 */ /* 0x000fea000383ffff */
.L_x_5494:
[----:B--2---:R2:W3:Y:S02]  /*193c0*/  SYNCS.PHASECHK.TRANS64.TRYWAIT P0, [R3+URZ+0x32460], R2 ;  /* 0x03246002030075a7 */ /* 0x0044e4000800017f */
[----:B---3--:R-:W-:Y:S05]  /*193d0*/  @!P0 NANOSLEEP.SYNCS 0x989680 ;  /* 0x009896800000895d */ /* 0x008fea0003900000 */
[----:B------:R-:W3:Y:S02]  /*193e0*/  @!P0 SYNCS.PHASECHK.TRANS64 P0, [R3+URZ+0x32460], R2 ;  /* 0x03246002030085a7 */ /* 0x000ee4000800007f */
[----:B---3--:R-:W-:Y:S05]  /*193f0*/  @!P0 BRA `(.L_x_5494) ;  /* 0xfffffffc00f08947 */ /* 0x008fea000383ffff */
[----:B------:R-:W-:Y:S05]  /*19400*/  BRA `(.L_x_5581) ;  /* 0xffffffc000f47947 */ /* 0x000fea000383ffff */
.L_x_5506:
        /* <DEDUP_REMOVED lines=9> */
.L_x_5583:
[----:B------:R-:W-:Y:S05]  /*194a0*/  BSYNC B0 ;  /* 0x0000000000007941 */ /* 0x000fea0003800000 */
.L_x_5582:
        /* <DEDUP_REMOVED lines=9> */
.L_x_5584:
        /* <DEDUP_REMOVED lines=26> */
.L_x_5585:
        /* <DEDUP_REMOVED lines=8> */
.L_x_5586:
        /* <DEDUP_REMOVED lines=8> */
.L_x_5587:
        /* <DEDUP_REMOVED lines=8> */
.L_x_5588:
        /* <DEDUP_REMOVED lines=8> */
.L_x_5589:
        /* <DEDUP_REMOVED lines=9> */
.L_x_5590:
[----:B------:R-:W-:Y:S01]  /*19970*/  IMAD.MOV.U32 R10, RZ, RZ, R14 ;  /* 0x000000ffff0a7224 */ /* 0x000fe200078e000e */
[----:B------:R-:W-:Y:S06]  /*19980*/  BRA `(.L_x_5591) ;  /* 0xffffffc8003c7947 */ /* 0x000fec000383ffff */
.L_x_5509:
        /* <DEDUP_REMOVED lines=8> */
.L_x_5593:
[----:B------:R-:W-:Y:S05]  /*19a10*/  BSYNC B0 ;  /* 0x0000000000007941 */ /* 0x000fea0003800000 */
.L_x_5592:
        /* <DEDUP_REMOVED lines=10> */
.L_x_5594:
        /* <DEDUP_REMOVED lines=8> */
.L_x_5595:
        /* <DEDUP_REMOVED lines=8> */
.L_x_5596:
        /* <DEDUP_REMOVED lines=8> */
.L_x_5597:
        /* <DEDUP_REMOVED lines=9> */
.L_x_5598:
[----:B------:R-:W-:Y:S01]  /*19cd0*/  IMAD.MOV.U32 R10, RZ, RZ, R14 ;  /* 0x000000ffff0a7224 */ /* 0x000fe200078e000e */
[----:B------:R-:W-:Y:S06]  /*19ce0*/  BRA `(.L_x_5599) ;  /* 0xffffffc800107947 */ /* 0x000fec000383ffff */
.L_x_5511:
[----:B------:R-:W-:Y:S01]  /*19cf0*/  BSSY B0, `(.L_x_5600) ;  /* 0x0000006000007945 */ /* 0x000fe20003800000 */
[----:B------:R-:W-:Y:S01]  /*19d00*/  PLOP3.LUT P6, PT, P6, PT, PT, 0x8, 0x0 ;  /* 0x000000000000781c */ /* 0x000fe200037ce170 */
[----:B------:R-:W-:-:S12]  /*19d10*/  IMAD.MOV.U32 R15, RZ, RZ, -0x1 ;  /* 0xffffffffff0f7424 */ /* 0x000fd800078e00ff */
[----:B0-----:R-:W-:Y:S05]  /*19d20*/  WARPSYNC.COLLECTIVE R15, `(.L_x_5601) ;  /* 0x000000000f087348 */ /* 0x001fea0003c00000 */
[----:B------:R-:W-:Y:S01]  /*19d30*/  VOTE.ANY R14, PT, P6 ;  /* 0x00000000000e7806 */ /* 0x000fe200030e0100 */
[----:B0-----:R-:W-:Y:S06]  /*19d40*/  ENDCOLLECTIVE ;  /* 0x000000000000791b */ /* 0x001fec0003800000 */
.L_x_5601:
[----:B------:R-:W-:Y:S05]  /*19d50*/  BSYNC B0 ;  /* 0x0000000000007941 */ /* 0x000fea0003800000 */
.L_x_5600:
        /* <DEDUP_REMOVED lines=10> */
.L_x_5602:
[----:B------:R-:W-:Y:S02]  /*19e00*/  IMAD.MOV.U32 R13, RZ, RZ, R6 ;  /* 0x000000ffff0d7224 */ /* 0x000fe400078e0006 */
[----:B------:R-:W-:-:S07]  /*19e10*/  IMAD.MOV.U32 R4, RZ, RZ, R14 ;  /* 0x000000ffff047224 */ /* 0x000fce00078e000e */
[----:B------:R-:W-:Y:S05]  /*19e20*/  WARPSYNC.COLLECTIVE R15, `(.L_x_5603) ;  /* 0x000000000f087348 */ /* 0x000fea0003c00000 */
[----:B------:R0:W1:Y:S02]  /*19e30*/  SHFL.IDX P6, R14, R13, R12, R11 ;  /* 0x0000000c0d0e7389 */ /* 0x00006400000c000b */
[----:B01----:R-:W-:Y:S01]  /*19e40*/  ENDCOLLECTIVE ;  /* 0x000000000000791b */ /* 0x003fe20003800000 */
.L_x_5603:
[----:B------:R-:W-:Y:S02]  /*19e50*/  IMAD.MOV.U32 R6, RZ, RZ, R14 ;  /* 0x000000ffff067224 */ /* 0x000fe400078e000e */
[----:B------:R-:W-:-:S05]  /*19e60*/  IMAD.IADD R5, R9, 0x1, R16 ;  /* 0x0000000109057824 */ /* 0x000fca00078e0210 */
[----:B------:R1:W-:Y:S01]  /*19e70*/  STL [R1+0xc], R5 ;  /* 0x00000c0501007387 */ /* 0x0003e20000100800 */
[----:B------:R-:W-:Y:S05]  /*19e80*/  BRA `(.L_x_5604) ;  /* 0xffffffc400f07947 */ /* 0x000fea000383ffff */
.L_x_5513:
        /* <DEDUP_REMOVED lines=8> */
.L_x_5606:
[----:B------:R-:W-:Y:S05]  /*19f10*/  BSYNC B0 ;  /* 0x0000000000007941 */ /* 0x000fea0003800000 */
.L_x_5605:
[----:B------:R-:W-:Y:S01]  /*19f20*/  IMAD.MOV.U32 R2, RZ, RZ, R14 ;  /* 0x000000ffff027224 */ /* 0x000fe200078e000e */
[----:B------:R-:W-:Y:S06]  /*19f30*/  BRA `(.L_x_5607) ;  /* 0xffffffc400dc7947 */ /* 0x000fec000383ffff */
.L_x_5519:
[----:B0-----:R0:W1:Y:S02]  /*19f40*/  SYNCS.PHASECHK.TRANS64.TRYWAIT P0, [R0+URZ+0x32420], R3 ;  /* 0x03242003000075a7 */ /* 0x001064000800017f */
[----:B-1----:R-:W-:Y:S05]  /*19f50*/  @!P0 NANOSLEEP.SYNCS 0x989680 ;  /* 0x009896800000895d */ /* 0x002fea0003900000 */
[----:B------:R-:W1:Y:S02]  /*19f60*/  @!P0 SYNCS.PHASECHK.TRANS64 P0, [R0+URZ+0x32420], R3 ;  /* 0x03242003000085a7 */ /* 0x000e64000800007f */
[----:B-1----:R-:W-:Y:S05]  /*19f70*/  @!P0 BRA `(.L_x_5519) ;  /* 0xfffffffc00f08947 */ /* 0x002fea000383ffff */
[----:B------:R-:W-:Y:S05]  /*19f80*/  BRA `(.L_x_5608) ;  /* 0xffffffd0007c7947 */ /* 0x000fea000383ffff */
.L_x_5520:
        /* <DEDUP_REMOVED lines=11> */
.L_x_5610:
[----:B------:R-:W-:Y:S05]  /*1a040*/  BSYNC B0 ;  /* 0x0000000000007941 */ /* 0x000fea0003800000 */
.L_x_5609:
[----:B------:R-:W-:Y:S05]  /*1a050*/  BRA `(.L_x_5611) ;  /* 0xffffffd000647947 */ /* 0x000fea000383ffff */
.L_x_5523:
[----:B------:R-:W-:Y:S01]  /*1a060*/  BSSY B1, `(.L_x_5612) ;  /* 0x0000006000017945 */ /* 0x000fe20003800000 */
[----:B------:R-:W-:-:S07]  /*1a070*/  IMAD.MOV.U32 R15, RZ, RZ, -0x1 ;  /* 0xffffffffff0f7424 */ /* 0x000fce00078e00ff */
[----:B01----:R-:W-:Y:S05]  /*1a080*/  WARPSYNC.COLLECTIVE R15, `(.L_x_5613) ;  /* 0x000000000f0c7348 */ /* 0x003fea0003c00000 */
[----:B------:R-:W-:Y:S02]  /*1a090*/  ELECT P6, UR62, PT ;  /* 0x00000000003e782f */ /* 0x000fe400038c0000 */
[----:B------:R-:W-:Y:S01]  /*1a0a0*/  MOV R14, UR62 ;  /* 0x0000003e000e7c02 */ /* 0x000fe20008000f00 */
[----:B01----:R-:W-:Y:S10]  /*1a0b0*/  ENDCOLLECTIVE ;  /* 0x000000000000791b */ /* 0x003ff40003800000 */
.L_x_5613:
[----:B------:R-:W-:Y:S05]  /*1a0c0*/  BSYNC B1 ;  /* 0x0000000000017941 */ /* 0x000fea0003800000 */
.L_x_5612:
[----:B------:R-:W-:Y:S05]  /*1a0d0*/  BRA `(.L_x_5614) ;  /* 0xffffffd0005c7947 */ /* 0x000fea000383ffff */
.L_x_5525:
[----:B0-----:R0:W1:Y:S02]  /*1a0e0*/  SYNCS.PHASECHK.TRANS64.TRYWAIT P0, [R6+URZ], R5 ;  /* 0x00000005060075a7 */ /* 0x001064000800017f */
[----:B-1----:R-:W-:Y:S05]  /*1a0f0*/  @!P0 NANOSLEEP.SYNCS 0x989680 ;  /* 0x009896800000895d */ /* 0x002fea0003900000 */
[----:B------:R-:W1:Y:S02]  /*1a100*/  @!P0 SYNCS.PHASECHK.TRANS64 P0, [R6+URZ], R5 ;  /* 0x00000005060085a7 */ /* 0x000e64000800007f */
[----:B-1----:R-:W-:Y:S05]  /*1a110*/  @!P0 BRA `(.L_x_5525) ;  /* 0xfffffffc00f08947 */ /* 0x002fea000383ffff */
[----:B------:R-:W-:Y:S05]  /*1a120*/  BRA `(.L_x_5615) ;  /* 0xffffffd000947947 */ /* 0x000fea000383ffff */
.L_x_5526:
[----:B-1----:R1:W2:Y:S02]  /*1a130*/  SYNCS.PHASECHK.TRANS64.TRYWAIT P0, [R7+URZ], R2 ;  /* 0x00000002070075a7 */ /* 0x0022a4000800017f */
[----:B--2---:R-:W-:Y:S05]  /*1a140*/  @!P0 NANOSLEEP.SYNCS 0x989680 ;  /* 0x009896800000895d */ /* 0x004fea0003900000 */
[----:B------:R-:W2:Y:S02]  /*1a150*/  @!P0 SYNCS.PHASECHK.TRANS64 P0, [R7+URZ], R2 ;  /* 0x00000002070085a7 */ /* 0x000ea4000800007f */
[----:B--2---:R-:W-:Y:S05]  /*1a160*/  @!P0 BRA `(.L_x_5526) ;  /* 0xfffffffc00f08947 */ /* 0x004fea000383ffff */
[----:B------:R-:W-:Y:S05]  /*1a170*/  BRA `(.L_x_5616) ;  /* 0xffffffd000887947 */ /* 0x000fea000383ffff */
.L_x_5528:
[----:B--2---:R2:W3:Y:S02]  /*1a180*/  SYNCS.PHASECHK.TRANS64.TRYWAIT P0, [R4+URZ], R5 ;  /* 0x00000005040075a7 */ /* 0x0044e4000800017f */
[----:B---3--:R-:W-:Y:S05]  /*1a190*/  @!P0 NANOSLEEP.SYNCS 0x989680 ;  /* 0x009896800000895d */ /* 0x008fea0003900000 */
[----:B------:R-:W3:Y:S02]  /*1a1a0*/  @!P0 SYNCS.PHASECHK.TRANS64 P0, [R4+URZ], R5 ;  /* 0x00000005040085a7 */ /* 0x000ee4000800007f */
[----:B---3--:R-:W-:Y:S05]  /*1a1b0*/  @!P0 BRA `(.L_x_5528) ;  /* 0xfffffffc00f08947 */ /* 0x008fea000383ffff */
[----:B------:R-:W-:Y:S05]  /*1a1c0*/  BRA `(.L_x_5617) ;  /* 0xffffffd0008c7947 */ /* 0x000fea000383ffff */
.L_x_5618:
        /* <DEDUP_REMOVED lines=11> */
.L_x_6147:


//--------------------- .text._ZN7cutlass13device_kernelIN5flash11enable_sm90INS1_16FlashAttnFwdSm90INS1_25CollectiveMainloopFwdSm90ILi2EN4cute5tupleIJNS5_1CILi1EEES8_S8_EEENS6_IJNS7_ILi128EEENS7_ILi96EEENS7_ILi64EEEEEELi256ENS_6half_tEfNS_4arch4Sm90ELb1ELb0ELb1ELb1ELb0ELb1ELb1ELb1ELb0ELb1ELb1ELb0EEENS1_21CollectiveEpilogueFwdINS6_IJSA_NS7_ILi256EEESB_EEES9_SE_SG_Li256ELb1ELb1ELb1ELb0EEENS1_36VarlenDynamicPersistentTileSchedulerILi128ELi96ELi256ELi128ELb1ELb1ELb1ELb1ELb1ELb1EEEEEEEEEvNT_6ParamsE --------------------------
	.section	.text._ZN7cutlass13device_kernelIN5flash11enable_sm90INS1_16FlashAttnFwdSm90INS1_25CollectiveMainloopFwdSm90ILi2EN4cute5tupleIJNS5_1CILi1EEES8_S8_EEENS6_IJNS7_ILi128EEENS7_ILi96EEENS7_ILi64EEEEEELi256ENS_6half_tEfNS_4arch4Sm90ELb1ELb0ELb1ELb1ELb0ELb1ELb1ELb1ELb0ELb1ELb1ELb0EEENS1_21CollectiveEpilogueFwdINS6_IJSA_NS7_ILi256EEESB_EEES9_SE_SG_Li256ELb1ELb1ELb1ELb0EEENS1_36VarlenDynamicPersistentTileSchedulerILi128ELi96ELi256ELi128ELb1ELb1ELb1ELb1ELb1ELb1EEEEEEEEEvNT_6ParamsE,"ax",@progbits
	.align	128
.text._ZN7cutlass13device_kernelIN5flash11enable_sm90INS1_16FlashAttnFwdSm90INS1_25CollectiveMainloopFwdSm90ILi2EN4cute5tupleIJNS5_1CILi1EEES8_S8_EEENS6_IJNS7_ILi128EEENS7_ILi96EEENS7_ILi64EEEEEELi256ENS_6half_tEfNS_4arch4Sm90ELb1ELb0ELb1ELb1ELb0ELb1ELb1ELb1ELb0ELb1ELb1ELb0EEENS1_21CollectiveEpilogueFwdINS6_IJSA_NS7_ILi256EEESB_EEES9_SE_SG_Li256ELb1ELb1ELb1ELb0EEENS1_36VarlenDynamicPersistentTileSchedulerILi128ELi96ELi256ELi128ELb1ELb1ELb1ELb1ELb1ELb1EEEEEEEEEvNT_6ParamsE:
        .type           _ZN7cutlass13device_kernelIN5flash11enable_sm90INS1_16FlashAttnFwdSm90INS1_25CollectiveMainloopFwdSm90ILi2EN4cute5tupleIJNS5_1CILi1EEES8_S8_EEENS6_IJNS7_ILi128EEENS7_ILi96EEENS7_ILi64EEEEEELi256ENS_6half_tEfNS_4arch4Sm90ELb1ELb0ELb1ELb1ELb0ELb1ELb1ELb1ELb0ELb1ELb1ELb0EEENS1_21CollectiveEpilogueFwdINS6_IJSA_NS7_ILi256EEESB_EEES9_SE_SG_Li256ELb1ELb1ELb1ELb0EEENS1_36VarlenDynamicPersistentTileSchedulerILi128ELi96ELi256ELi128ELb1ELb1ELb1ELb1ELb1ELb1EEEEEEEEEvNT_6ParamsE,@function
        .size           _ZN7cutlass13device_kernelIN5flash11enable_sm90INS1_16FlashAttnFwdSm90INS1_25CollectiveMainloopFwdSm90ILi2EN4cute5tupleIJNS5_1CILi1EEES8_S8_EEENS6_IJNS7_ILi128EEENS7_ILi96EEENS7_ILi64EEEEEELi256ENS_6half_tEfNS_4arch4Sm90ELb1ELb0ELb1ELb1ELb0ELb1ELb1ELb1ELb0ELb1ELb1ELb0EEENS1_21CollectiveEpilogueFwdINS6_IJSA_NS7_ILi256EEESB_EEES9_SE_SG_Li256ELb1ELb1ELb1ELb0EEENS1_36VarlenDynamicPersistentTileSchedulerILi128ELi96ELi256ELi128ELb1ELb1ELb1ELb1ELb1ELb1EEEEEEEEEvNT_6ParamsE,(.L_x_6148 - _ZN7cutlass13device_kernelIN5flash11enable_sm90INS1_16FlashAttnFwdSm90INS1_25CollectiveMainloopFwdSm90ILi2EN4cute5tupleIJNS5_1CILi1EEES8_S8_EEENS6_IJNS7_ILi128EEENS7_ILi96EEENS7_ILi64EEEEEELi256ENS_6half_tEfNS_4arch4Sm90ELb1ELb0ELb1ELb1ELb0ELb1ELb1ELb1ELb0ELb1ELb1ELb0EEENS1_21CollectiveEpilogueFwdINS6_IJSA_NS7_ILi256EEESB_EEES9_SE_SG_Li256ELb1ELb1ELb1ELb0EEENS1_36VarlenDynamicPersistentTileSchedulerILi128ELi96ELi256ELi128ELb1ELb1ELb1ELb1ELb1ELb1EEEEEEEEEvNT_6ParamsE)
        .other          _ZN7cutlass13device_kernelIN5flash11enable_sm90INS1_16FlashAttnFwdSm90INS1_25CollectiveMainloopFwdSm90ILi2EN4cute5tupleIJNS5_1CILi1EEES8_S8_EEENS6_IJNS7_ILi128EEENS7_ILi96EEENS7_ILi64EEEEEELi256ENS_6half_tEfNS_4arch4Sm90ELb1ELb0ELb1ELb1ELb0ELb1ELb1ELb1ELb0ELb1ELb1ELb0EEENS1_21CollectiveEpilogueFwdINS6_IJSA_NS7_ILi256EEESB_EEES9_SE_SG_Li256ELb1ELb1ELb1ELb0EEENS1_36VarlenDynamicPersistentTileSchedulerILi128ELi96ELi256ELi128ELb1ELb1ELb1ELb1ELb1ELb1EEEEEEEEEvNT_6ParamsE,@"STO_CUDA_ENTRY STV_DEFAULT"
_ZN7cutlass13device_kernelIN5flash11enable_sm90INS1_16FlashAttnFwdSm90INS1_25CollectiveMainloopFwdSm90ILi2EN4cute5tupleIJNS5_1CILi1EEES8_S8_EEENS6_IJNS7_ILi128EEENS7_ILi96EEENS7_ILi64EEEEEELi256ENS_6half_tEfNS_4arch4Sm90ELb1ELb0ELb1ELb1ELb0ELb1ELb1ELb1ELb0ELb1ELb1ELb0EEENS1_21CollectiveEpilogueFwdINS6_IJSA_NS7_ILi256EEESB_EEES9_SE_SG_Li256ELb1ELb1ELb1ELb0EEENS1_36VarlenDynamicPersistentTileSchedulerILi128ELi96ELi256ELi128ELb1ELb1ELb1ELb1ELb1ELb1EEEEEEEEEvNT_6ParamsE:
        /* <DEDUP_REMOVED lines=24> */
.L_x_5620:
[----:B------:R-:W-:Y:S05]  /*0180*/  BSYNC B0 ;  /* 0x0000000000007941 */ /* 0x000fea0003800000 */
.L_x_5619:
        /* <DEDUP_REMOVED lines=43> */
.L_x_5621:
        /* <DEDUP_REMOVED lines=22> */
.L_x_5622:
        /* <DEDUP_REMOVED lines=18> */
.L_x_5623:
        /* <DEDUP_REMOVED lines=22> */
.L_x_5624:
        /* <DEDUP_REMOVED lines=22> */
.L_x_5625:
[----:B------:R-:W-:Y:S01]  /*0980*/  PLOP3.LUT P0, PT, PT, PT, UP0, 0x80, 0x0 ;  /* 0x000000000000781c */ /* 0x000fe20003f0f008 */
[----:B------:R-:W-:Y:S01]  /*0990*/  UMOV UR36, 0x1 ;  /* 0x0000000100247882 */ /* 0x000fe20000000000 */
[----:B------:R-:W-:Y:S01]  /*09a0*/  NOP ;  /* 0x0000000000007918 */ /* 0x000fe20000000000 */
[----:B------:R-:W-:Y:S01]  /*09b0*/  USEL UR36, UR36, 0x2, !UP0 ;  /* 0x0000000224247887 */ /* 0x000fe2000c000000 */
[----:B------:R-:W-:Y:S01]  /*09c0*/  BSSY B9, `(.L_x_5626) ;  /* 0x0002257000097945 */ /* 0x000fe20003800000 */
[----:B------:R-:W-:Y:S01]  /*09d0*/  ULDC.64 UR40, c[0x0][0x208] ;  /* 0x0000820000287ab9 */ /* 0x000fe20000000a00 */
[----:B0123--:R-:W-:Y:S07]  /*09e0*/  BAR.SYNC.DEFER_BLOCKING 0x0 ;  /* 0x0000000000007b1d */ /* 0x00ffee0000010000 */
[----:B------:R-:W-:Y:S05]  /*09f0*/  @!P0 BRA `(.L_x_5627) ;  /* 0x00000190002c8947 */ /* 0x000fea0003800000 */
.L_x_5628:
[----:B------:R-:W-:-:S08]  /*0a00*/  NOP ;  /* 0x0000000000007918 */ /* 0x000fd00000000000 */
[----:B------:R-:W0:Y:S02]  /*0a10*/  USETMAXREG.TRY_ALLOC.CTAPOOL UP0, 0xf0 ;  /* 0x000000f0000079c8 */ /* 0x000e240008000600 */
[----:B0-----:R-:W-:-:S13]  /*0a20*/  PLOP3.LUT P0, PT, PT, PT, UP0, 0x80, 0x0 ;  /* 0x000000000000781c */ /* 0x001fda0003f0f008 */
[----:B------:R-:W-:Y:S05]  /*0a30*/  @!P0 BRA `(.L_x_5628) ;  /* 0xfffffffc00f08947 */ /* 0x000fea000383ffff */
[----:B------:R-:W2:Y:S01]  /*0a40*/  LDL.LU R0, [R1+0x48] ;  /* 0x0000480001007983 */ /* 0x000ea20000300800 */
[----:B------:R-:W-:Y:S01]  /*0a50*/  SHF.R.U32.HI R2, RZ, 0x7, R6 ;  /* 0x00000007ff027819 */ /* 0x000fe20000011606 */
[----:B------:R-:W0:Y:S01]  /*0a60*/  S2UR UR5, SR_CgaCtaId ;  /* 0x00000000000579c3 */ /* 0x000e220000008800 */
[----:B------:R-:W-:-:S07]  /*0a70*/  UMOV UR4, 0x400 ;  /* 0x0000040000047882 */ /* 0x000fce0000000000 */
[----:B------:R-:W-:Y:S06]  /*0a80*/  BAR.ARV 0x8, 0x180 ;  /* 0x0206000000007b1d */ /* 0x000fec0000002000 */
[----:B------:R-:W-:-:S13]  /*0a90*/  ISETP.NE.AND P0, PT, R2, 0x1, PT ;  /* 0x000000010200780c */ /* 0x000fda0003f05270 */
[----:B------:R-:W-:Y:S06]  /*0aa0*/  @!P0 BAR.ARV 0x9, 0x100 ;  /* 0x0244000000008b1d */ /* 0x000fec0000002000 */
[----:B0-----:R-:W-:Y:S02]  /*0ab0*/  ULEA UR4, UR5, UR4, 0x18 ;  /* 0x0000000405047291 */ /* 0x001fe4000f8ec03f */
[----:B------:R-:W-:Y:S04]  /*0ac0*/  BAR.SYNC.DEFER_BLOCKING 0x5, 0x180 ;  /* 0x0146000000007b1d */ /* 0x000fe80000010000 */
[----:B------:R-:W-:-:S02]  /*0ad0*/  IMAD.U32 R19, RZ, RZ, UR4 ;  /* 0x00000004ff137e24 */ /* 0x000fc4000f8e00ff */
[----:B------:R-:W-:-:S03]  /*0ae0*/  ULDC UR4, c[0x0][0xd3c] ;  /* 0x00034f0000047ab9 */ /* 0x000fc60000000800 */
[----:B------:R-:W0:Y:S01]  /*0af0*/  LDS.128 R12, [R19+0x324d0] ;  /* 0x0324d000130c7984 */ /* 0x000e220000000c00 */
[----:B------:R-:W-:Y:S06]  /*0b00*/  BAR.ARV 0x4, 0x180 ;  /* 0x0106000000007b1d */ /* 0x000fec0000002000 */
[----:B--2---:R-:W-:-:S04]  /*0b10*/  LOP3.LUT R0, R0, 0xfffffffb, RZ, 0xc0, !PT ;  /* 0xfffffffb00007812 */ /* 0x004fc800078ec0ff */
[----:B------:R-:W-:Y:S02]  /*0b20*/  @P0 LOP3.LUT R0, R0, 0x4, RZ, 0xfc, !PT ;  /* 0x0000000400000812 */ /* 0x000fe400078efcff */
[----:B0-----:R-:W-:-:S03]  /*0b30*/  ISETP.GE.AND P0, PT, R15, UR4, PT ;  /* 0x000000040f007c0c */ /* 0x001fc6000bf06270 */
[----:B------:R0:W-:Y:S10]  /*0b40*/  STL [R1+0x48], R0 ;  /* 0x0000480001007387 */ /* 0x0001f40000100800 */
[----:B0-----:R-:W-:Y:S05]  /*0b50*/  @P0 BRA `(.L_x_5629) ;  /* 0x0000022000f40947 */ /* 0x001fea0003800000 */
[----:B------:R-:W-:Y:S01]  /*0b60*/  VIADD R6, R6, 0xffffff80 ;  /* 0xffffff8006067836 */ /* 0x000fe20000000000 */
[----:B------:R-:W-:Y:S01]  /*0b70*/  ULOP3.LUT UR37, UR36, 0x1, URZ, 0xfc, !UPT ;  /* 0x0000000124257892 */ /* 0x000fe2000f8efc3f */
[----:B------:R-:W-:Y:S02]  /*0b80*/  IMAD.MOV.U32 R18, RZ, RZ, RZ ;  /* 0x000000ffff127224 */ /* 0x000fe400078e00ff */
[----:B------:R-:W-:Y:S01]  /*0b90*/  IMAD.MOV.U32 R202, RZ, RZ, RZ ;  /* 0x000000ffffca7224 */ /* 0x000fe200078e00ff */
[----:B------:R-:W-:Y:S01]  /*0ba0*/  SHF.R.S32.HI R3, RZ, 0x1f, R6 ;  /* 0x0000001fff037819 */ /* 0x000fe20000011406 */
[----:B------:R-:W-:-:S03]  /*0bb0*/  IMAD.MOV.U32 R23, RZ, RZ, RZ ;  /* 0x000000ffff177224 */ /* 0x000fc600078e00ff */
        /* <DEDUP_REMOVED lines=14> */
[----:B------:R-:W-:Y:S02]  /*0ca0*/  SHF.R.S32.HI R8, RZ, 0x1f, R10 ;  /* 0x0000001fff087819 */ /* 0x000fe4000001140a */
[----:B------:R-:W-:Y:S02]  /*0cb0*/  LEA.HI R9, R9, R21, RZ, 0x5 ;  /* 0x0000001509097211 */ /* 0x000fe400078f28ff */
[----:B------:R-:W-:Y:S02]  /*0cc0*/  LEA.HI R8, R8, R11, RZ, 0x3 ;  /* 0x0000000b08087211 */ /* 0x000fe400078f18ff */
[----:B------:R-:W-:Y:S02]  /*0cd0*/  LOP3.LUT R4, R4, 0x1ffffffe, RZ, 0xc0, !PT ;  /* 0x1ffffffe04047812 */ /* 0x000fe400078ec0ff */
[----:B------:R-:W-:Y:S01]  /*0ce0*/  LOP3.LUT R12, R8, 0xfffffff8, RZ, 0xc0, !PT ;  /* 0xfffffff8080c7812 */ /* 0x000fe200078ec0ff */
[----:B------:R-:W-:Y:S01]  /*0cf0*/  IMAD.IADD R8, R5, 0x1, -R0 ;  /* 0x0000000105087824 */ /* 0x000fe200078e0a00 */
[-C--:B------:R-:W-:Y:S01]  /*0d00*/  LEA.HI R0, R3, R6.reuse, RZ, 0x5 ;  /* 0x0000000603007211 */ /* 0x080fe200078f28ff */
[----:B------:R-:W-:Y:S01]  /*0d10*/  IMAD.IADD R4, R7, 0x1, -R4 ;  /* 0x0000000107047824 */ /* 0x000fe200078e0a04 */
[----:B------:R-:W-:Y:S01]  /*0d20*/  LEA.HI R3, R3, R6, RZ, 0x3 ;  /* 0x0000000603037211 */ /* 0x000fe200078f18ff */
[----:B------:R-:W-:Y:S01]  /*0d30*/  IMAD.IADD R12, R11, 0x1, -R12 ;  /* 0x000000010b0c7824 */ /* 0x000fe200078e0a0c */
[----:B------:R-:W-:-:S02]  /*0d40*/  SHF.R.S32.HI R9, RZ, 0x5, R9 ;  /* 0x00000005ff097819 */ /* 0x000fc40000011409 */
[----:B------:R-:W-:Y:S02]  /*0d50*/  LOP3.LUT R7, R3, 0xfffffff8, RZ, 0xc0, !PT ;  /* 0xfffffff803077812 */ /* 0x000fe400078ec0ff */
[----:B------:R-:W-:Y:S01]  /*0d60*/  LOP3.LUT R5, R2, 0x3fffff0, RZ, 0xc0, !PT ;  /* 0x03fffff002057812 */ /* 0x000fe200078ec0ff */
[----:B------:R-:W-:Y:S01]  /*0d70*/  IMAD R9, R9, 0x10, R12 ;  /* 0x0000001009097824 */ /* 0x000fe200078e020c */
[----:B------:R-:W-:Y:S01]  /*0d80*/  LOP3.LUT R3, R22, 0xfffffffc, RZ, 0xc0, !PT ;  /* 0xfffffffc16037812 */ /* 0x000fe200078ec0ff */
[----:B------:R-:W-:Y:S01]  /*0d90*/  IMAD.MOV.U32 R2, RZ, RZ, RZ ;  /* 0x000000ffff027224 */ /* 0x000fe200078e00ff */
[----:B------:R-:W-:Y:S01]  /*0da0*/  SHF.R.S32.HI R22, RZ, 0x2, R22 ;  /* 0x00000002ff167819 */ /* 0x000fe20000011416 */
[----:B------:R-:W-:Y:S01]  /*0db0*/  IMAD R20, R8, 0x40, R9 ;  /* 0x0000004008147824 */ /* 0x000fe200078e0209 */
[----:B------:R-:W-:Y:S01]  /*0dc0*/  SHF.R.S32.HI R16, RZ, 0x5, R0 ;  /* 0x00000005ff107819 */ /* 0x000fe20000011400 */
[----:B------:R-:W-:Y:S01]  /*0dd0*/  IMAD.IADD R5, R6, 0x1, -R5 ;  /* 0x0000000106057824 */ /* 0x000fe200078e0a05 */
[----:B------:R-:W-:Y:S01]  /*0de0*/  IADD3 R9, R22, 0x40, RZ ;  /* 0x0000004016097810 */ /* 0x000fe20007ffe0ff */
[C---:B------:R-:W-:Y:S01]  /*0df0*/  IMAD.IADD R3, R6.reuse, 0x1, -R3 ;  /* 0x0000000106037824 */ /* 0x040fe200078e0a03 */
[----:B------:R-:W-:Y:S01]  /*0e00*/  IADD3 R228, R6, -R7, RZ ;  /* 0x8000000706e47210 */ /* 0x000fe20007ffe0ff */
[----:B------:R-:W-:Y:S01]  /*0e10*/  IMAD R5, R16, 0x10, R5 ;  /* 0x0000001010057824 */ /* 0x000fe200078e0205 */
[----:B------:R-:W-:Y:S01]  /*0e20*/  SHF.R.S32.HI R8, RZ, 0x1f, R9 ;  /* 0x0000001fff087819 */ /* 0x000fe20000011409 */
[----:B------:R0:W-:Y:S01]  /*0e30*/  STL [R1+0x64], R16 ;  /* 0x0000641001007387 */ /* 0x0001e20000100800 */
[----:B------:R-:W-:Y:S01]  /*0e40*/  LEA.HI R0, R3, R3, RZ, 0x1 ;  /* 0x0000000303007211 */ /* 0x000fe200078f08ff */
[----:B------:R-:W-:Y:S01]  /*0e50*/  IMAD R11, R5, 0x8, R4 ;  /* 0x00000008050b7824 */ /* 0x000fe200078e0204 */
[----:B------:R-:W-:Y:S01]  /*0e60*/  LEA.HI R8, R8, R9, RZ, 0x3 ;  /* 0x0000000908087211 */ /* 0x000fe200078f18ff */
[----:B------:R-:W-:Y:S01]  /*0e70*/  IMAD.SHL.U32 R228, R228, 0x8, RZ ;  /* 0x00000008e4e47824 */ /* 0x000fe200078e00ff */
[----:B------:R-:W-:Y:S01]  /*0e80*/  SHF.R.S32.HI R4, RZ, 0x1f, R22 ;  /* 0x0000001fff047819 */ /* 0x000fe20000011416 */
[----:B------:R-:W-:Y:S01]  /*0e90*/  IMAD.SHL.U32 R4, R9, 0x40, RZ ;  /* 0x0000004009047824 */ /* 0x000fe200078e00ff */
[----:B------:R-:W-:Y:S01]  /*0ea0*/  LOP3.LUT R0, R0, 0x1ffffffe, RZ, 0xc0, !PT ;  /* 0x1ffffffe00007812 */ /* 0x000fe200078ec0ff */
[----:B------:R-:W-:Y:S01]  /*0eb0*/  IMAD.SHL.U32 R8, R8, 0x40, RZ ;  /* 0x0000004008087824 */ /* 0x000fe200078e00ff */
[----:B------:R-:W-:Y:S01]  /*0ec0*/  LOP3.LUT R10, R10, 0x7ffffffc, RZ, 0xc0, !PT ;  /* 0x7ffffffc0a0a7812 */ /* 0x000fe200078ec0ff */
[C---:B------:R-:W-:Y:S01]  /*0ed0*/  IMAD.SHL.U32 R200, R3.reuse, 0x4, RZ ;  /* 0x0000000403c87824 */ /* 0x040fe200078e00ff */
[----:B------:R-:W-:Y:S01]  /*0ee0*/  STL [R1+0x198], R20 ;  /* 0x0001981401007387 */ /* 0x000fe20000100800 */
[----:B------:R-:W-:-:S02]  /*0ef0*/  IMAD.IADD R0, R3, 0x1, -R0 ;  /* 0x0000000103007824 */ /* 0x000fc400078e0a00 */
[----:B0-----:R-:W-:Y:S01]  /*0f00*/  IMAD.SHL.U32 R16, R3, 0x8, RZ ;  /* 0x0000000803107824 */ /* 0x001fe200078e00ff */
[----:B------:R-:W-:Y:S01]  /*0f10*/  LOP3.LUT R3, R4, 0x1c0, RZ, 0xc0, !PT ;  /* 0x000001c004037812 */ /* 0x000fe200078ec0ff */
[----:B------:R-:W-:Y:S01]  /*0f20*/  IMAD.IADD R10, R21, 0x1, -R10 ;  /* 0x00000001150a7824 */ /* 0x000fe200078e0a0a */
[----:B------:R-:W-:Y:S01]  /*0f30*/  SHF.R.S32.HI R4, RZ, 0x1f, R228 ;  /* 0x0000001fff047819 */ /* 0x000fe200000114e4 */
[----:B------:R-:W-:Y:S01]  /*0f40*/  STL [R1+0x8c], RZ ;  /* 0x00008cff01007387 */ /* 0x000fe20000100800 */
[----:B------:R-:W-:Y:S01]  /*0f50*/  LOP3.LUT R4, R8, 0xfffffe00, RZ, 0xc0, !PT ;  /* 0xfffffe0008047812 */ /* 0x000fe200078ec0ff */
[C---:B------:R-:W-:Y:S01]  /*0f60*/  VIADD R8, R228.reuse, 0x80 ;  /* 0x00000080e4087836 */ /* 0x040fe20000000000 */
[----:B------:R-:W-:Y:S01]  /*0f70*/  SHF.R.U32.HI R9, RZ, 0x3, R3 ;  /* 0x00000003ff097819 */ /* 0x000fe20000011603 */
[----:B------:R-:W-:Y:S01]  /*0f80*/  VIADD R12, R228, 0x40 ;  /* 0x00000040e40c7836 */ /* 0x000fe20000000000 */
[----:B------:R-:W-:Y:S01]  /*0f90*/  LOP3.LUT R3, R3, 0x38, R16, 0xf8, !PT ;  /* 0x0000003803037812 */ /* 0x000fe200078ef810 */
[----:B------:R0:W-:Y:S01]  /*0fa0*/  STL [R1+0x68], R4 ;  /* 0x0000680401007387 */ /* 0x0001e20000100800 */
[----:B------:R-:W-:Y:S01]  /*0fb0*/  SHF.L.U32 R45, R10, 0x1, RZ ;  /* 0x000000010a2d7819 */ /* 0x000fe200000006ff */
[----:B------:R-:W-:Y:S01]  /*0fc0*/  IMAD.MOV.U32 R7, RZ, RZ, R15 ;  /* 0x000000ffff077224 */ /* 0x000fe200078e000f */
[----:B------:R-:W-:Y:S01]  /*0fd0*/  SHF.R.S32.HI R12, RZ, 0x1f, R12 ;  /* 0x0000001fff0c7819 */ /* 0x000fe2000001140c */
[----:B------:R-:W-:Y:S01]  /*0fe0*/  IMAD.MOV.U32 R6, RZ, RZ, R14 ;  /* 0x000000ffff067224 */ /* 0x000fe200078e000e */
[C---:B------:R-:W-:Y:S01]  /*0ff0*/  IADD3 R36, R45.reuse, 0x48, RZ ;  /* 0x000000482d247810 */ /* 0x040fe20007ffe0ff */
[C---:B------:R-:W-:Y:S01]  /*1000*/  VIADD R44, R45.reuse, 0x8 ;  /* 0x000000082d2c7836 */ /* 0x040fe20000000000 */
[----:B------:R-:W-:Y:S01]  /*1010*/  STL [R1+0x5c], R45 ;  /* 0x00005c2d01007387 */ /* 0x000fe20000100800 */
[C---:B------:R-:W-:Y:S01]  /*1020*/  VIADD R43, R45.reuse, 0x10 ;  /* 0x000000102d2b7836 */ /* 0x040fe20000000000 */
[C---:B------:R-:W-:Y:S01]  /*1030*/  IADD3 R25, R45.reuse, 0xa0, RZ ;  /* 0x000000a02d197810 */ /* 0x040fe20007ffe0ff */
[C---:B------:R-:W-:Y:S01]  /*1040*/  VIADD R42, R45.reuse, 0x18 ;  /* 0x000000182d2a7836 */ /* 0x040fe20000000000 */
[----:B0-----:R-:W-:Y:S01]  /*1050*/  LOP3.LUT R4, R4, R3, R9, 0xf6, !PT ;  /* 0x0000000304047212 */ /* 0x001fe200078ef609 */
[----:B------:R-:W-:Y:S01]  /*1060*/  VIADD R41, R45, 0x20 ;  /* 0x000000202d297836 */ /* 0x000fe20000000000 */
[----:B------:R-:W-:Y:S01]  /*1070*/  SHF.R.S32.HI R9, RZ, 0x1f, R8 ;  /* 0x0000001fff097819 */ /* 0x000fe20000011408 */
[----:B------:R-:W-:-:S02]  /*1080*/  IMAD.SHL.U32 R8, R11, 0x8, RZ ;  /* 0x000000080b087824 */ /* 0x000fc400078e00ff */
[----:B------:R-:W-:Y:S01]  /*1090*/  IMAD R3, R4, 0x2, R19 ;  /* 0x0000000204037824 */ /* 0x000fe200078e0213 */
[----:B------:R-:W-:Y:S01]  /*10a0*/  SHF.R.S32.HI R4, RZ, 0x1f, R44 ;  /* 0x0000001fff047819 */ /* 0x000fe2000001142c */
[C---:B------:R-:W-:Y:S01]  /*10b0*/  VIADD R40, R45.reuse, 0x28 ;  /* 0x000000282d287836 */ /* 0x040fe20000000000 */
[----:B------:R-:W-:Y:S01]  /*10c0*/  STL [R1+0x19c], R8 ;  /* 0x00019c0801007387 */ /* 0x000fe20000100800 */
[C---:B------:R-:W-:Y:S02]  /*10d0*/  VIADD R39, R45.reuse, 0x30 ;  /* 0x000000302d277836 */ /* 0x040fe40000000000 */
[C---:B------:R-:W-:Y:S01]  /*10e0*/  VIADD R38, R45.reuse, 0x38 ;  /* 0x000000382d267836 */ /* 0x040fe20000000000 */
[----:B------:R0:W-:Y:S01]  /*10f0*/  STL [R1+0x194], R3 ;  /* 0x0001940301007387 */ /* 0x0001e20000100800 */
[C---:B------:R-:W-:Y:S02]  /*1100*/  VIADD R37, R45.reuse, 0x40 ;  /* 0x000000402d257836 */ /* 0x040fe40000000000 */
[C---:B------:R-:W-:Y:S01]  /*1110*/  VIADD R35, R45.reuse, 0x50 ;  /* 0x000000502d237836 */ /* 0x040fe20000000000 */
[----:B------:R-:W-:Y:S01]  /*1120*/  STL [R1+0x10c], R44 ;  /* 0x00010c2c01007387 */ /* 0x000fe20000100800 */
[----:B------:R-:W-:-:S02]  /*1130*/  VIADD R34, R45, 0x58 ;  /* 0x000000582d227836 */ /* 0x000fc40000000000 */
[C---:B------:R-:W-:Y:S01]  /*1140*/  VIADD R33, R45.reuse, 0x60 ;  /* 0x000000602d217836 */ /* 0x040fe20000000000 */
[----:B------:R1:W-:Y:S01]  /*1150*/  STL [R1+0x108], R43 ;  /* 0x0001082b01007387 */ /* 0x0003e20000100800 */
[C---:B------:R-:W-:Y:S01]  /*1160*/  VIADD R32, R45.reuse, 0x68 ;  /* 0x000000682d207836 */ /* 0x040fe20000000000 */
[C---:B0-----:R-:W-:Y:S01]  /*1170*/  IADD3 R3, R45.reuse, 0xf8, RZ ;  /* 0x000000f82d037810 */ /* 0x041fe20007ffe0ff */
[C---:B------:R-:W-:Y:S01]  /*1180*/  VIADD R31, R45.reuse, 0x70 ;  /* 0x000000702d1f7836 */ /* 0x040fe20000000000 */
[----:B------:R-:W-:Y:S01]  /*1190*/  STL [R1+0x104], R42 ;  /* 0x0001042a01007387 */ /* 0x000fe20000100800 */
[C---:B------:R-:W-:Y:S02]  /*11a0*/  VIADD R30, R45.reuse, 0x78 ;  /* 0x000000782d1e7836 */ /* 0x040fe40000000000 */
[C---:B------:R-:W-:Y:S01]  /*11b0*/  VIADD R29, R45.reuse, 0x80 ;  /* 0x000000802d1d7836 */ /* 0x040fe20000000000 */
[----:B------:R0:W-:Y:S01]  /*11c0*/  STL [R1+0x100], R41 ;  /* 0x0001002901007387 */ /* 0x0001e20000100800 */
[C---:B------:R-:W-:Y:S01]  /*11d0*/  VIADD R28, R45.reuse, 0x88 ;  /* 0x000000882d1c7836 */ /* 0x040fe20000000000 */
[----:B-1----:R-:W-:Y:S01]  /*11e0*/  SHF.R.S32.HI R43, RZ, 0x1f, R43 ;  /* 0x0000001fff2b7819 */ /* 0x002fe2000001142b */
[C---:B------:R-:W-:Y:S01]  /*11f0*/  VIADD R27, R45.reuse, 0x90 ;  /* 0x000000902d1b7836 */ /* 0x040fe20000000000 */
[----:B------:R1:W-:Y:S01]  /*1200*/  STL [R1+0xfc], R40 ;  /* 0x0000fc2801007387 */ /* 0x0003e20000100800 */
[----:B------:R-:W-:-:S02]  /*1210*/  VIADD R26, R45, 0x98 ;  /* 0x000000982d1a7836 */ /* 0x000fc40000000000 */
[C---:B------:R-:W-:Y:S01]  /*1220*/  VIADD R24, R45.reuse, 0xa8 ;  /* 0x000000a82d187836 */ /* 0x040fe20000000000 */
[----:B------:R-:W-:Y:S01]  /*1230*/  STL [R1+0xf8], R39 ;  /* 0x0000f82701007387 */ /* 0x000fe20000100800 */
[C---:B------:R-:W-:Y:S01]  /*1240*/  VIADD R21, R45.reuse, 0xb0 ;  /* 0x000000b02d157836 */ /* 0x040fe20000000000 */
[----:B0-----:R-:W-:Y:S01]  /*1250*/  SHF.R.S32.HI R41, RZ, 0x1f, R41 ;  /* 0x0000001fff297819 */ /* 0x001fe20000011429 */
[C---:B------:R-:W-:Y:S01]  /*1260*/  VIADD R15, R45.reuse, 0xb8 ;  /* 0x000000b82d0f7836 */ /* 0x040fe20000000000 */
[----:B------:R0:W-:Y:S01]  /*1270*/  STL [R1+0xf4], R38 ;  /* 0x0000f42601007387 */ /* 0x0001e20000100800 */
[----:B------:R-:W-:Y:S01]  /*1280*/  IMAD.MOV.U32 R5, RZ, RZ, R13 ;  /* 0x000000ffff057224 */ /* 0x000fe200078e000d */
        /* <DEDUP_REMOVED lines=10> */
[C---:B------:R-:W-:Y:S01]  /*1330*/  VIADD R9, R45.reuse, 0xe8 ;  /* 0x000000e82d097836 */ /* 0x040fe20000000000 */
[----:B-1----:R-:W-:Y:S01]  /*1340*/  SHF.R.S32.HI R37, RZ, 0x1f, R37 ;  /* 0x0000001fff257819 */ /* 0x002fe20000011425 */
[----:B------:R-:W-:Y:S01]  /*1350*/  VIADD R8, R45, 0xf0 ;  /* 0x000000f02d087836 */ /* 0x000fe20000000000 */
[----:B------:R1:W-:Y:S01]  /*1360*/  STL [R1+0xe4], R34 ;  /* 0x0000e42201007387 */ /* 0x0003e20000100800 */
[----:B------:R-:W-:-:S02]  /*1370*/  IMAD R0, R0, 0x8, R20 ;  /* 0x0000000800007824 */ /* 0x000fc400078e0214 */
[----:B------:R-:W-:Y:S01]  /*1380*/  VIADD R203, R200, 0x10 ;  /* 0x00000010c8cb7836 */ /* 0x000fe20000000000 */
[----:B------:R-:W-:Y:S01]  /*1390*/  STL [R1+0xe0], R33 ;  /* 0x0000e02101007387 */ /* 0x000fe20000100800 */
[----:B0-----:R-:W-:-:S03]  /*13a0*/  SHF.R.S32.HI R35, RZ, 0x1f, R35 ;  /* 0x0000001fff237819 */ /* 0x001fc60000011423 */
[----:B------:R0:W-:Y:S01]  /*13b0*/  STL [R1+0xdc], R32 ;  /* 0x0000dc2001007387 */ /* 0x0001e20000100800 */
[----:B-1----:R-:W-:-:S03]  /*13c0*/  SHF.R.S32.HI R34, RZ, 0x1f, R34 ;  /* 0x0000001fff227819 */ /* 0x002fc60000011422 */
[----:B------:R1:W-:Y:S04]  /*13d0*/  STL [R1+0xd8], R31 ;  /* 0x0000d81f01007387 */ /* 0x0003e80000100800 */
        /* <DEDUP_REMOVED lines=25> */
[----:B------:R2:W-:Y:S01]  /*1570*/  STL [R1+0x190], R4 ;  /* 0x0001900401007387 */ /* 0x0005e20000100800 */
[----:B0-----:R-:W-:-:S03]  /*1580*/  SHF.R.S32.HI R10, RZ, 0x1f, R10 ;  /* 0x0000001fff0a7819 */ /* 0x001fc6000001140a */
[----:B------:R-:W-:Y:S01]  /*1590*/  STL [R1+0x98], R8 ;  /* 0x0000980801007387 */ /* 0x000fe20000100800 */
[----:B-1----:R-:W-:-:S03]  /*15a0*/  SHF.R.S32.HI R9, RZ, 0x1f, R9 ;  /* 0x0000001fff097819 */ /* 0x002fc60000011409 */
[----:B------:R-:W-:Y:S01]  /*15b0*/  STL [R1+0x18c], R43 ;  /* 0x00018c2b01007387 */ /* 0x000fe20000100800 */
[----:B--2---:R-:W-:-:S03]  /*15c0*/  SHF.R.S32.HI R4, RZ, 0x1f, R42 ;  /* 0x0000001fff047819 */ /* 0x004fc6000001142a */
[----:B------:R0:W-:Y:S04]  /*15d0*/  STL [R1+0x94], R3 ;  /* 0x0000940301007387 */ /* 0x0001e80000100800 */
[----:B------:R1:W-:Y:S04]  /*15e0*/  STL [R1+0x188], R4 ;  /* 0x0001880401007387 */ /* 0x0003e80000100800 */
[----:B------:R-:W-:Y:S01]  /*15f0*/  STL [R1+0x184], R41 ;  /* 0x0001842901007387 */ /* 0x000fe20000100800 */
[----:B0-----:R-:W-:-:S03]  /*1600*/  SHF.R.S32.HI R3, RZ, 0x1f, R3 ;  /* 0x0000001fff037819 */ /* 0x001fc60000011403 */
[----:B------:R-:W-:Y:S01]  /*1610*/  STL [R1+0x180], R40 ;  /* 0x0001802801007387 */ /* 0x000fe20000100800 */
[----:B-1----:R-:W-:-:S05]  /*1620*/  SHF.R.S32.HI R4, RZ, 0x1f, R39 ;  /* 0x0000001fff047819 */ /* 0x002fca0000011427 */
[----:B------:R0:W-:Y:S04]  /*1630*/  STL [R1+0x17c], R4 ;  /* 0x00017c0401007387 */ /* 0x0001e80000100800 */
[----:B------:R-:W-:Y:S04]  /*1640*/  STL [R1+0x178], R38 ;  /* 0x0001782601007387 */ /* 0x000fe80000100800 */
[----:B------:R-:W-:Y:S01]  /*1650*/  STL [R1+0x174], R37 ;  /* 0x0001742501007387 */ /* 0x000fe20000100800 */
[----:B0-----:R-:W-:-:S05]  /*1660*/  SHF.R.S32.HI R4, RZ, 0x1f, R36 ;  /* 0x0000001fff047819 */ /* 0x001fca0000011424 */
        /* <DEDUP_REMOVED lines=25> */
[----:B------:R1:W-:Y:S04]  /*1800*/  STL [R1+0x124], R10 ;  /* 0x0001240a01007387 */ /* 0x0003e80000100800 */
[----:B------:R1:W-:Y:S01]  /*1810*/  STL [R1+0x120], R9 ;  /* 0x0001200901007387 */ /* 0x0003e20000100800 */
[----:B0-----:R-:W-:-:S05]  /*1820*/  SHF.R.S32.HI R4, RZ, 0x1f, R8 ;  /* 0x0000001fff047819 */ /* 0x001fca0000011408 */
[----:B------:R1:W-:Y:S04]  /*1830*/  STL [R1+0x11c], R4 ;  /* 0x00011c0401007387 */ /* 0x0003e80000100800 */
[----:B------:R1:W-:Y:S04]  /*1840*/  STL [R1+0x6c], R0 ;  /* 0x00006c0001007387 */ /* 0x0003e80000100800 */
[----:B------:R1:W-:Y:S02]  /*1850*/  STL [R1+0x118], R3 ;  /* 0x0001180301007387 */ /* 0x0003e40000100800 */
.L_x_5791:
[----:B0123--:R-:W0:Y:S02]  /*1860*/  LDC.64 R8, c[0x0][0xd88] ;  /* 0x00036200ff087b82 */ /* 0x00fe240000000a00 */
[----:B0-----:R-:W-:-:S05]  /*1870*/  IMAD.WIDE R8, R7, 0x4, R8 ;  /* 0x0000000407087825 */ /* 0x001fca00078e0208 */
[----:B------:R-:W2:Y:S01]  /*1880*/  LDG.E R33, desc[UR40][R8.64] ;  /* 0x0000002808217981 */ /* 0x000ea2000c1e1900 */
[----:B------:R-:W-:Y:S05]  /*1890*/  YIELD ;  /* 0x0000000000007946 */ /* 0x000fea0003800000 */
[----:B------:R-:W-:Y:S01]  /*18a0*/  ULDC.64 UR4, c[0x0][0xb20] ;  /* 0x0002c80000047ab9 */ /* 0x000fe20000000a00 */
[----:B------:R-:W-:Y:S01]  /*18b0*/  ULDC.64 UR8, c[0x0][0xb10] ;  /* 0x0002c40000087ab9 */ /* 0x000fe20000000a00 */
[----:B------:R-:W-:Y:S01]  /*18c0*/  ISETP.NE.U32.AND P1, PT, RZ, UR4, PT ;  /* 0x00000004ff007c0c */ /* 0x000fe2000bf25070 */
[----:B------:R-:W-:Y:S01]  /*18d0*/  IMAD.MOV.U32 R15, RZ, RZ, RZ ;  /* 0x000000ffff0f7224 */ /* 0x000fe200078e00ff */
[----:B------:R-:W-:Y:S01]  /*18e0*/  ULDC.64 UR6, c[0x0][0xb00] ;  /* 0x0002c00000067ab9 */ /* 0x000fe20000000a00 */
[----:B------:R-:W-:Y:S01]  /*18f0*/  IMAD.MOV.U32 R31, RZ, RZ, RZ ;  /* 0x000000ffff1f7224 */ /* 0x000fe200078e00ff */
[----:B------:R-:W-:-:S02]  /*1900*/  ISETP.NE.AND.EX P1, PT, RZ, UR5, PT, P1 ;  /* 0x00000005ff007c0c */ /* 0x000fc4000bf25310 */
[----:B------:R-:W-:-:S04]  /*1910*/  ISETP.NE.U32.AND P0, PT, RZ, UR6, PT ;  /* 0x00000006ff007c0c */ /* 0x000fc8000bf05070 */
[----:B------:R-:W-:Y:S02]  /*1920*/  ISETP.NE.AND.EX P0, PT, RZ, UR7, PT, P0 ;  /* 0x00000007ff007c0c */ /* 0x000fe4000bf05300 */
[----:B--2---:R-:W-:Y:S01]  /*1930*/  SHF.R.S32.HI R0, RZ, 0x1f, R33 ;  /* 0x0000001fff007819 */ /* 0x004fe20000011421 */
[----:B------:R-:W-:-:S04]  /*1940*/  IMAD.SHL.U32 R35, R33, 0x4, RZ ;  /* 0x0000000421237824 */ /* 0x000fc800078e00ff */
[C---:B------:R-:W-:Y:S01]  /*1950*/  @P1 LEA R10, P2, R33.reuse, UR4, 0x2 ;  /* 0x00000004210a1c11 */ /* 0x040fe2000f8410ff */
[----:B------:R-:W-:Y:S01]  /*1960*/  STL [R1+0x80], R33 ;  /* 0x0000802101007387 */ /* 0x000fe20000100800 */
[C-C-:B------:R-:W-:Y:S02]  /*1970*/  SHF.L.U64.HI R34, R33.reuse, 0x2, R0.reuse ;  /* 0x0000000221227819 */ /* 0x140fe40000010200 */
[----:B------:R-:W-:Y:S01]  /*1980*/  @P1 LEA.HI.X R11, R33, UR5, R0, 0x2, P2 ;  /* 0x00000005210b1c11 */ /* 0x000fe200090f1400 */
[----:B------:R-:W-:Y:S01]  /*1990*/  ULDC UR4, c[0x0][0x288] ;  /* 0x0000a20000047ab9 */ /* 0x000fe20000000800 */
[----:B------:R-:W-:Y:S01]  /*19a0*/  ISETP.NE.U32.AND P2, PT, RZ, UR8, PT ;  /* 0x00000008ff007c0c */ /* 0x000fe2000bf45070 */
[----:B------:R0:W-:Y:S01]  /*19b0*/  STL [R1+0x110], R0 ;  /* 0x0001100001007387 */ /* 0x0001e20000100800 */
[----:B------:R-:W-:Y:S02]  /*19c0*/  IADD3 R12, P3, R35, UR6, RZ ;  /* 0x00000006230c7c10 */ /* 0x000fe4000ff7e0ff */
[----:B------:R-:W-:Y:S01]  /*19d0*/  ISETP.NE.AND.EX P2, PT, RZ, UR9, PT, P2 ;  /* 0x00000009ff007c0c */ /* 0x000fe2000bf45320 */
[----:B------:R1:W5:Y:S01]  /*19e0*/  @P1 LDG.E R15, desc[UR40][R10.64] ;  /* 0x000000280a0f1981 */ /* 0x000362000c1e1900 */
[----:B------:R-:W-:-:S03]  /*19f0*/  IADD3.X R13, R34, UR7, RZ, P3, !PT ;  /* 0x00000007220d7c10 */ /* 0x000fc60009ffe4ff */
[----:B------:R1:W-:Y:S01]  /*1a00*/  STL [R1+0x84], R35 ;  /* 0x0000842301007387 */ /* 0x0003e20000100800 */
[----:B0-----:R-:W-:Y:S01]  /*1a10*/  IMAD.U32 R0, RZ, RZ, UR4 ;  /* 0x00000004ff007e24 */ /* 0x001fe2000f8e00ff */
[----:B------:R-:W-:Y:S02]  /*1a20*/  ULDC.64 UR4, c[0x0][0x418] ;  /* 0x0001060000047ab9 */ /* 0x000fe40000000a00 */
[----:B------:R1:W5:Y:S04]  /*1a30*/  @P0 LDG.E R31, desc[UR40][R12.64] ;  /* 0x000000280c1f0981 */ /* 0x000368000c1e1900 */
[----:B------:R-:W-:Y:S01]  /*1a40*/  @P2 IADD3 R8, P1, R35, UR8, RZ ;  /* 0x0000000823082c10 */ /* 0x000fe2000ff3e0ff */
[----:B------:R1:W-:Y:S03]  /*1a50*/  STL [R1+0x88], R34 ;  /* 0x0000882201007387 */ /* 0x0003e60000100800 */
[----:B------:R-:W-:-:S05]  /*1a60*/  @P2 IADD3.X R9, R34, UR9, RZ, P1, !PT ;  /* 0x0000000922092c10 */ /* 0x000fca0008ffe4ff */
[----:B------:R-:W2:Y:S01]  /*1a70*/  @P2 LDG.E R0, desc[UR40][R8.64] ;  /* 0x0000002808002981 */ /* 0x000ea2000c1e1900 */
        /* <DEDUP_REMOVED lines=9> */
[----:B--2---:R1:W-:Y:S01]  /*1b10*/  STL [R1+0x24], R0 ;  /* 0x0000240001007387 */ /* 0x0043e20000100800 */
[----:B----4-:R-:W-:Y:S01]  /*1b20*/  IMAD.MOV.U32 R14, RZ, RZ, R0 ;  /* 0x000000ffff0e7224 */ /* 0x010fe200078e0000 */
[----:B------:R-:W-:Y:S06]  /*1b30*/  @P2 BRA `(.L_x_5630) ;  /* 0x0000000000282947 */ /* 0x000fec0003800000 */
[----:B------:R-:W-:Y:S02]  /*1b40*/  ULDC.64 UR4, c[0x0][0xaf8] ;  /* 0x0002be0000047ab9 */ /* 0x000fe40000000a00 */
[----:B------:R-:W-:-:S04]  /*1b50*/  ISETP.NE.U32.AND P1, PT, RZ, UR4, PT ;  /* 0x00000004ff007c0c */ /* 0x000fc8000bf25070 */
[----:B------:R-:W-:-:S13]  /*1b60*/  ISETP.NE.AND.EX P1, PT, RZ, UR5, PT, P1 ;  /* 0x00000005ff007c0c */ /* 0x000fda000bf25310 */
[----:B------:R-:W-:Y:S05]  /*1b70*/  @!P1 BRA `(.L_x_5630) ;  /* 0x0000000000189947 */ /* 0x000fea0003800000 */
[----:B------:R-:W0:Y:S02]  /*1b80*/  LDC.64 R8, c[0x0][0xaf8] ;  /* 0x0002be00ff087b82 */ /* 0x000e240000000a00 */
[----:B0-----:R-:W-:-:S05]  /*1b90*/  IMAD.WIDE R8, R33, 0x4, R8 ;  /* 0x0000000421087825 */ /* 0x001fca00078e0208 */
[----:B-1----:R-:W2:Y:S04]  /*1ba0*/  LDG.E R0, desc[UR40][R8.64] ;  /* 0x0000002808007981 */ /* 0x002ea8000c1e1900 */
[----:B------:R-:W2:Y:S02]  /*1bb0*/  LDG.E R3, desc[UR40][R8.64+0x4] ;  /* 0x0000042808037981 */ /* 0x000ea4000c1e1900 */
[----:B--2---:R-:W-:-:S05]  /*1bc0*/  IMAD.IADD R14, R3, 0x1, -R0 ;  /* 0x00000001030e7824 */ /* 0x004fca00078e0a00 */
[----:B------:R0:W-:Y:S02]  /*1bd0*/  STL [R1+0x24], R14 ;  /* 0x0000240e01007387 */ /* 0x0001e40000100800 */
.L_x_5630:
[C---:B------:R-:W-:Y:S01]  /*1be0*/  LOP3.LUT R32, R6.reuse, 0xffff, RZ, 0xc0, !PT ;  /* 0x0000ffff06207812 */ /* 0x040fe200078ec0ff */
[----:B------:R-:W-:Y:S01]  /*1bf0*/  ULDC.64 UR4, c[0x0][0xb18] ;  /* 0x0002c60000047ab9 */ /* 0x000fe20000000a00 */
[C---:B------:R-:W-:Y:S02]  /*1c00*/  LOP3.LUT R3, R6.reuse, 0xff000000, RZ, 0xc0, !PT ;  /* 0xff00000006037812 */ /* 0x040fe400078ec0ff */
[----:B------:R-:W-:Y:S01]  /*1c10*/  ISETP.NE.U32.AND P1, PT, RZ, UR4, PT ;  /* 0x00000004ff007c0c */ /* 0x000fe2000bf25070 */
[----:B------:R2:W-:Y:S01]  /*1c20*/  STL [R1+0x78], R32 ;  /* 0x0000782001007387 */ /* 0x0005e20000100800 */
[----:B-1----:R-:W-:Y:S02]  /*1c30*/  LOP3.LUT R0, R6, 0xff0000, RZ, 0xc0, !PT ;  /* 0x00ff000006007812 */ /* 0x002fe400078ec0ff */
[----:B------:R-:W-:Y:S02]  /*1c40*/  ISETP.NE.AND.EX P1, PT, RZ, UR5, PT, P1 ;  /* 0x00000005ff007c0c */ /* 0x000fe4000bf25310 */
[----:B------:R-:W-:-:S04]  /*1c50*/  SHF.R.U32.HI R3, RZ, 0x8, R3 ;  /* 0x00000008ff037819 */ /* 0x000fc80000011603 */
[----:B------:R-:W-:-:S07]  /*1c60*/  LEA.HI R10, R0, R3, RZ, 0x10 ;  /* 0x00000003000a7211 */ /* 0x000fce00078f80ff */
[----:B--2---:R-:W-:Y:S05]  /*1c70*/  @!P1 BRA `(.L_x_5631) ;  /* 0x0000000000109947 */ /* 0x004fea0003800000 */
[----:B------:R-:W-:-:S04]  /*1c80*/  IADD3 R6, P0, R35, UR4, RZ ;  /* 0x0000000423067c10 */ /* 0x000fc8000ff1e0ff */
[----:B------:R-:W-:-:S05]  /*1c90*/  IADD3.X R7, R34, UR5, RZ, P0, !PT ;  /* 0x0000000522077c10 */ /* 0x000fca00087fe4ff */
[----:B------:R1:W5:Y:S01]  /*1ca0*/  LDG.E R30, desc[UR40][R6.64] ;  /* 0x00000028061e7981 */ /* 0x000362000c1e1900 */
[----:B------:R-:W-:Y:S05]  /*1cb0*/  BRA `(.L_x_5632) ;  /* 0x0000000000107947 */ /* 0x000fea0003800000 */
.L_x_5631:
[----:B------:R-:W-:Y:S05]  /*1cc0*/  @!P0 BRA `(.L_x_5632) ;  /* 0x00000000000c8947 */ /* 0x000fea0003800000 */
[----:B------:R-:W2:Y:S04]  /*1cd0*/  LDG.E R3, desc[UR40][R12.64] ;  /* 0x000000280c037981 */ /* 0x000ea8000c1e1900 */
[----:B------:R-:W2:Y:S02]  /*1ce0*/  LDG.E R30, desc[UR40][R12.64+0x4] ;  /* 0x000004280c1e7981 */ /* 0x000ea4000c1e1900 */
[----:B--2---:R-:W-:-:S07]  /*1cf0*/  IMAD.IADD R30, R30, 0x1, -R3 ;  /* 0x000000011e1e7824 */ /* 0x004fce00078e0a03 */
.L_x_5632:
[----:B------:R-:W-:Y:S01]  /*1d00*/  ULDC.64 UR4, c[0x0][0xb08] ;  /* 0x0002c20000047ab9 */ /* 0x000fe20000000a00 */
[----:B------:R-:W2:Y:S01]  /*1d10*/  LDC R4, c[0x0][0x448] ;  /* 0x00011200ff047b82 */ /* 0x000ea20000000800 */
[----:B------:R-:W-:-:S04]  /*1d20*/  ISETP.NE.U32.AND P0, PT, RZ, UR4, PT ;  /* 0x00000004ff007c0c */ /* 0x000fc8000bf05070 */
[----:B------:R-:W-:Y:S01]  /*1d30*/  ISETP.NE.AND.EX P0, PT, RZ, UR5, PT, P0 ;  /* 0x00000005ff007c0c */ /* 0x000fe2000bf05300 */
[----:B------:R-:W-:-:S12]  /*1d40*/  ULDC.64 UR4, c[0x0][0xb28] ;  /* 0x0002ca0000047ab9 */ /* 0x000fd80000000a00 */
[----:B-1----:R-:W1:Y:S02]  /*1d50*/  @P0 LDC.64 R6, c[0x0][0xb08] ;  /* 0x0002c200ff060b82 */ /* 0x002e640000000a00 */
[----:B-1----:R-:W-:-:S05]  /*1d60*/  @P0 IMAD.WIDE R6, R33, 0x4, R6 ;  /* 0x0000000421060825 */ /* 0x002fca00078e0206 */
[----:B------:R-:W3:Y:S04]  /*1d70*/  @P0 LDG.E R0, desc[UR40][R6.64] ;  /* 0x0000002806000981 */ /* 0x000ee8000c1e1900 */
[----:B------:R1:W3:Y:S01]  /*1d80*/  @P0 LDG.E R3, desc[UR40][R6.64+0x4] ;  /* 0x0000042806030981 */ /* 0x0002e2000c1e1900 */
[----:B------:R-:W-:Y:S02]  /*1d90*/  ISETP.NE.U32.AND P1, PT, RZ, UR4, PT ;  /* 0x00000004ff007c0c */ /* 0x000fe4000bf25070 */
[----:B-----5:R-:W-:Y:S02]  /*1da0*/  MOV R152, R30 ;  /* 0x0000001e00987202 */ /* 0x020fe40000000f00 */
[----:B------:R-:W-:-:S13]  /*1db0*/  ISETP.NE.AND.EX P1, PT, RZ, UR5, PT, P1 ;  /* 0x00000005ff007c0c */ /* 0x000fda000bf25310 */
[----:B------:R-:W-:-:S04]  /*1dc0*/  @P1 IADD3 R8, P2, R35, UR4, RZ ;  /* 0x0000000423081c10 */ /* 0x000fc8000ff5e0ff */
[----:B------:R-:W-:-:S05]  /*1dd0*/  @P1 IADD3.X R9, R34, UR5, RZ, P2, !PT ;  /* 0x0000000522091c10 */ /* 0x000fca00097fe4ff */
[----:B------:R4:W5:Y:S01]  /*1de0*/  @P1 LDG.E R152, desc[UR40][R8.64] ;  /* 0x0000002808981981 */ /* 0x000962000c1e1900 */
[----:B--2---:R-:W-:Y:S01]  /*1df0*/  ISETP.NE.AND P1, PT, R4, 0x1, PT ;  /* 0x000000010400780c */ /* 0x004fe20003f25270 */
[----:B------:R-:W-:Y:S01]  /*1e00*/  IMAD.SHL.U32 R5, R5, 0x80, RZ ;  /* 0x0000008005057824 */ /* 0x000fe200078e00ff */
[----:B------:R-:W-:Y:S01]  /*1e10*/  LOP3.LUT R12, R10, 0xff, RZ, 0xc0, !PT ;  /* 0x000000ff0a0c7812 */ /* 0x000fe200078ec0ff */
[----:B------:R-:W-:Y:S01]  /*1e20*/  IMAD.IADD R15, R30, 0x1, -R15 ;  /* 0x000000011e0f7824 */ /* 0x000fe200078e0a0f */
[----:B------:R-:W-:Y:S01]  /*1e30*/  BSSY B0, `(.L_x_5633) ;  /* 0x0000037000007945 */ /* 0x000fe20003800000 */
[----:B------:R-:W-:Y:S01]  /*1e40*/  VIADD R4, R5, 0x7f ;  /* 0x0000007f05047836 */ /* 0x000fe20000000000 */
[----:B------:R2:W-:Y:S07]  /*1e50*/  STL [R1+0x50], R5 ;  /* 0x0000500501007387 */ /* 0x0005ee0000100800 */
[----:B------:R-:W0:Y:S08]  /*1e60*/  @P1 LDC R11, c[0x0][0x44c] ;  /* 0x00011300ff0b1b82 */ /* 0x000e300000000800 */
[----:B-1----:R-:W1:Y:S01]  /*1e70*/  @P1 LDC R7, c[0x0][0x450] ;  /* 0x00011400ff071b82 */ /* 0x002e620000000800 */
[----:B---3--:R-:W-:-:S02]  /*1e80*/  @P0 IMAD.IADD R24, R3, 0x1, -R0 ;  /* 0x0000000103180824 */ /* 0x008fc400078e0a00 */
[----:B0-----:R-:W-:-:S04]  /*1e90*/  @P1 IMAD.HI.U32 R0, R4, R11, RZ ;  /* 0x0000000b04001227 */ /* 0x001fc800078e00ff */
[----:B--2---:R-:W-:Y:S01]  /*1ea0*/  IMAD.IADD R5, R15, 0x1, R24 ;  /* 0x000000010f057824 */ /* 0x004fe200078e0218 */
[----:B-1----:R-:W-:-:S03]  /*1eb0*/  @P1 SHF.R.U32.HI R4, RZ, R7, R0 ;  /* 0x00000007ff041219 */ /* 0x002fc60000011600 */
[C---:B------:R-:W-:Y:S01]  /*1ec0*/  VIADD R0, R5.reuse, 0x5f ;  /* 0x0000005f05007836 */ /* 0x040fe20000000000 */
[----:B------:R-:W-:Y:S01]  /*1ed0*/  IADD3 R60, R5, 0x60, -R14 ;  /* 0x00000060053c7810 */ /* 0x000fe20007ffe80e */
[----:B------:R0:W-:Y:S02]  /*1ee0*/  STL [R1+0x28], R5 ;  /* 0x0000280501007387 */ /* 0x0001e40000100800 */
[----:B------:R-:W-:Y:S02]  /*1ef0*/  IMAD.HI R0, R0, 0x2aaaaaab, RZ ;  /* 0x2aaaaaab00007827 */ /* 0x000fe400078e02ff */
[----:B------:R1:W-:Y:S02]  /*1f00*/  STL [R1+0x90], R12 ;  /* 0x0000900c01007387 */ /* 0x0003e40000100800 */
[----:B------:R-:W-:Y:S01]  /*1f10*/  IMAD.IADD R4, R60, 0x1, R4 ;  /* 0x000000013c047824 */ /* 0x000fe200078e0204 */
[----:B------:R-:W-:-:S03]  /*1f20*/  SHF.R.U32.HI R29, RZ, 0x1f, R0 ;  /* 0x0000001fff1d7819 */ /* 0x000fc60000011600 */
[----:B------:R-:W-:Y:S01]  /*1f30*/  IMAD.HI R4, R4, 0x2aaaaaab, RZ ;  /* 0x2aaaaaab04047827 */ /* 0x000fe200078e02ff */
[----:B0-----:R-:W-:Y:S02]  /*1f40*/  SHF.R.U32.HI R5, RZ, 0x10, R10 ;  /* 0x00000010ff057819 */ /* 0x001fe4000001160a */
[----:B------:R-:W-:Y:S01]  /*1f50*/  LEA.HI.SX32 R29, R0, R29, 0x1c ;  /* 0x0000001d001d7211 */ /* 0x000fe200078fe2ff */
[----:B------:R-:W-:Y:S01]  /*1f60*/  IMAD.MOV.U32 R0, RZ, RZ, RZ ;  /* 0x000000ffff007224 */ /* 0x000fe200078e00ff */
[----:B------:R-:W-:Y:S01]  /*1f70*/  SHF.R.U32.HI R3, RZ, 0x1f, R4 ;  /* 0x0000001fff037819 */ /* 0x000fe20000011604 */
[----:B------:R1:W-:Y:S03]  /*1f80*/  STL [R1+0x7c], R5 ;  /* 0x00007c0501007387 */ /* 0x0003e60000100800 */
[----:B------:R-:W-:-:S04]  /*1f90*/  LEA.HI.SX32 R4, R4, R3, 0x1c ;  /* 0x0000000304047211 */ /* 0x000fc800078fe2ff */
[----:B----4-:R-:W-:-:S04]  /*1fa0*/  VIMNMX R9, R29, R4, PT ;  /* 0x000000041d097248 */ /* 0x010fc80003fe0100 */
[----:B------:R-:W-:-:S13]  /*1fb0*/  ISETP.GE.AND P0, PT, R9, 0x1, PT ;  /* 0x000000010900780c */ /* 0x000fda0003f06270 */
[----:B-1----:R-:W-:Y:S05]  /*1fc0*/  @!P0 BRA `(.L_x_5634) ;  /* 0x0000000000748947 */ /* 0x002fea0003800000 */
        /* <DEDUP_REMOVED lines=11> */
[----:B0-----:R-:W-:Y:S01]  /*2080*/  VIADD R4, R3, 0xffffffe ;  /* 0x0ffffffe03047836 */ /* 0x001fe20000000000 */
[----:B------:R-:W-:-:S05]  /*2090*/  IADD3 R3, RZ, -R11, RZ ;  /* 0x8000000bff037210 */ /* 0x000fca0007ffe0ff */
        /* <DEDUP_REMOVED lines=16> */
.L_x_5634:
[----:B------:R-:W-:Y:S05]  /*21a0*/  BSYNC B0 ;  /* 0x0000000000007941 */ /* 0x000fea0003800000 */
.L_x_5633:
        /* <DEDUP_REMOVED lines=25> */
[----:B------:R-:W-:Y:S01]  /*2340*/  MOV R5, UR5 ;  /* 0x0000000500057c02 */ /* 0x000fe20008000f00 */
[----:B------:R-:W-:Y:S01]  /*2350*/  ULDC.64 UR4, c[0x4][0xa0] ;  /* 0x0100280000047ab9 */ /* 0x000fe20000000a00 */
        /* <DEDUP_REMOVED lines=9> */
[----:B0----5:R-:W-:Y:S05]  /*23f0*/  CALL.ABS.NOINC R14 ;  /* 0x000000000e007343 */ /* 0x021fea0003c00000 */
.L_x_5637:
[----:B------:R-:W-:Y:S05]  /*2400*/  BSYNC B6 ;  /* 0x0000000000067941 */ /* 0x000fea0003800000 */
.L_x_5636:
        /* <DEDUP_REMOVED lines=9> */
[----:B------:R-:W-:Y:S01]  /*24a0*/  IMAD.U32 R5, RZ, RZ, UR5 ;  /* 0x00000005ff057e24 */ /* 0x000fe2000f8e00ff */
[----:B------:R-:W0:Y:S01]  /*24b0*/  LDC.64 R14, c[0x4][R14] ;  /* 0x010000000e0e7b82 */ /* 0x000e220000000a00 */
[----:B------:R-:W-:Y:S01]  /*24c0*/  ULDC.64 UR4, c[0x4][0x18] ;  /* 0x0100060000047ab9 */ /* 0x000fe20000000a00 */
        /* <DEDUP_REMOVED lines=8> */
.L_x_5639:
[----:B------:R-:W-:Y:S05]  /*2550*/  BSYNC B6 ;  /* 0x0000000000067941 */ /* 0x000fea0003800000 */
.L_x_5638:
[----:B------:R-:W-:Y:S01]  /*2560*/  ULDC.64 UR4, c[0x0][0xaf0] ;  /* 0x0002bc0000047ab9 */ /* 0x000fe20000000a00 */
[----:B------:R-:W-:Y:S01]  /*2570*/  IMAD.MOV.U32 R0, RZ, RZ, R33 ;  /* 0x000000ffff007224 */ /* 0x000fe200078e0021 */
[----:B------:R-:W-:Y:S01]  /*2580*/  ISETP.NE.U32.AND P0, PT, RZ, UR4, PT ;  /* 0x00000004ff007c0c */ /* 0x000fe2000bf05070 */
[----:B------:R-:W0:Y:S01]  /*2590*/  LDC.64 R8, c[0x0][0x300] ;  /* 0x0000c000ff087b82 */ /* 0x000e220000000a00 */
[----:B------:R-:W1:Y:S02]  /*25a0*/  S2R R42, SR_TID.X ;  /* 0x00000000002a7919 */ /* 0x000e640000002100 */
[----:B------:R-:W-:Y:S01]  /*25b0*/  ISETP.NE.AND.EX P0, PT, RZ, UR5, PT, P0 ;  /* 0x00000005ff007c0c */ /* 0x000fe2000bf05300 */
[----:B------:R-:W-:Y:S01]  /*25c0*/  IMAD.IADD R59, R31, 0x1, R30 ;  /* 0x000000011f3b7824 */ /* 0x000fe200078e021e */
[----:B------:R-:W2:Y:S01]  /*25d0*/  S2R R11, SR_TID.X ;  /* 0x00000000000b7919 */ /* 0x000ea20000002100 */
[----:B------:R-:W-:Y:S02]  /*25e0*/  SHF.R.S32.HI R17, RZ, 0x1f, R16 ;  /* 0x0000001fff117819 */ /* 0x000fe40000011410 */
[----:B------:R-:W-:Y:S01]  /*25f0*/  SHF.R.S32.HI R40, RZ, 0x1f, R22 ;  /* 0x0000001fff287819 */ /* 0x000fe20000011416 */
[C---:B------:R-:W-:Y:S01]  /*2600*/  VIADD R64, R16.reuse, 0x60 ;  /* 0x0000006010407836 */ /* 0x040fe20000000000 */
[----:B------:R-:W3:Y:S01]  /*2610*/  LDC.64 R14, c[0x0][0x3f8] ;  /* 0x0000fe00ff0e7b82 */ /* 0x000ee20000000a00 */
[C---:B------:R-:W-:Y:S01]  /*2620*/  VIADD R12, R16.reuse, 0xe0 ;  /* 0x000000e0100c7836 */ /* 0x040fe20000000000 */
[----:B------:R-:W4:Y:S04]  /*2630*/  LDL R38, [R1+0x68] ;  /* 0x0000680001267983 */ /* 0x000f280000100800 */
[----:B------:R-:W-:Y:S01]  /*2640*/  @P0 IADD3 R6, P1, R35, UR4, RZ ;  /* 0x0000000423060c10 */ /* 0x000fe2000ff3e0ff */
[----:B------:R-:W-:Y:S01]  /*2650*/  VIADD R65, R16, 0x80 ;  /* 0x0000008010417836 */ /* 0x000fe20000000000 */
[----:B------:R-:W3:Y:S02]  /*2660*/  LDC.64 R56, c[0x0][0x408] ;  /* 0x00010200ff387b82 */ /* 0x000ee40000000a00 */
[----:B------:R-:W-:Y:S01]  /*2670*/  @P0 IADD3.X R7, R34, UR5, RZ, P1, !PT ;  /* 0x0000000522070c10 */ /* 0x000fe20008ffe4ff */
[----:B------:R-:W-:-:S04]  /*2680*/  ULDC.64 UR4, c[0x0][0xb00] ;  /* 0x0002c00000047ab9 */ /* 0x000fc80000000a00 */
[----:B------:R2:W4:Y:S01]  /*2690*/  @P0 LDG.E R0, desc[UR40][R6.64] ;  /* 0x0000002806000981 */ /* 0x000522000c1e1900 */
[----:B------:R-:W-:Y:S01]  /*26a0*/  SHF.R.S32.HI R33, RZ, 0x1f, R59 ;  /* 0x0000001fff217819 */ /* 0x000fe2000001143b */
[-C--:B0-----:R-:W-:Y:S01]  /*26b0*/  IMAD.WIDE.U32 R4, R59, R8.reuse, RZ ;  /* 0x000000083b047225 */ /* 0x081fe200078e00ff */
[----:B------:R-:W-:Y:S01]  /*26c0*/  ISETP.NE.U32.AND P0, PT, RZ, UR4, PT ;  /* 0x00000004ff007c0c */ /* 0x000fe2000bf05070 */
[----:B------:R-:W0:Y:S02]  /*26d0*/  LDC R75, c[0x0][0x3f4] ;  /* 0x0000fd00ff4b7b82 */ /* 0x000e240000000800 */
[----:B------:R-:W-:Y:S01]  /*26e0*/  IMAD R10, R33, R8, RZ ;  /* 0x00000008210a7224 */ /* 0x000fe200078e02ff */
[----:B------:R-:W-:Y:S01]  /*26f0*/  ISETP.NE.AND.EX P0, PT, RZ, UR5, PT, P0 ;  /* 0x00000005ff007c0c */ /* 0x000fe2000bf05300 */
[----:B------:R-:W-:Y:S01]  /*2700*/  ULDC.64 UR4, c[0x0][0x308] ;  /* 0x0000c20000047ab9 */ /* 0x000fe20000000a00 */
[----:B-1----:R-:W-:Y:S01]  /*2710*/  SHF.R.U32.HI R42, RZ, 0x7, R42 ;  /* 0x00000007ff2a7819 */ /* 0x002fe2000001162a */
[----:B------:R-:W-:-:S02]  /*2720*/  IMAD R3, R59, R9, R10 ;  /* 0x000000093b037224 */ /* 0x000fc400078e020a */
[----:B------:R-:W-:Y:S01]  /*2730*/  IMAD.WIDE.U32 R62, R22, R8, R16 ;  /* 0x00000008163e7225 */ /* 0x000fe200078e0010 */
[----:B------:R-:W-:-:S03]  /*2740*/  ISETP.NE.AND P6, PT, R42, 0x1, PT ;  /* 0x000000012a00780c */ /* 0x000fc60003fc5270 */
[----:B------:R-:W-:Y:S02]  /*2750*/  IMAD.IADD R5, R5, 0x1, R3 ;  /* 0x0000000105057824 */ /* 0x000fe400078e0203 */
[----:B--2---:R-:W-:Y:S02]  /*2760*/  VIADD R11, R11, 0xffffff80 ;  /* 0xffffff800b0b7836 */ /* 0x004fe40000000000 */
[----:B------:R-:W-:-:S03]  /*2770*/  IMAD.WIDE.U32 R4, R32, UR4, R4 ;  /* 0x0000000420047c25 */ /* 0x000fc6000f8e0004 */
[----:B------:R-:W-:Y:S01]  /*2780*/  SHF.R.S32.HI R6, RZ, 0x1f, R11 ;  /* 0x0000001fff067819 */ /* 0x000fe2000001140b */
[----:B------:R-:W-:Y:S01]  /*2790*/  IMAD R5, R32, UR5, R5 ;  /* 0x0000000520057c24 */ /* 0x000fe2000f8e0205 */
[----:B------:R-:W-:Y:S01]  /*27a0*/  ULDC.64 UR4, c[0x0][0x310] ;  /* 0x0000c40000047ab9 */ /* 0x000fe20000000a00 */
[----:B------:R-:W-:Y:S01]  /*27b0*/  VIADD R66, R16, 0xa0 ;  /* 0x000000a010427836 */ /* 0x000fe20000000000 */
[----:B------:R-:W-:Y:S01]  /*27c0*/  LEA.HI R36, R6, R11, RZ, 0x2 ;  /* 0x0000000b06247211 */ /* 0x000fe200078f10ff */
[----:B------:R-:W-:Y:S01]  /*27d0*/  VIADD R11, R16, 0xc0 ;  /* 0x000000c0100b7836 */ /* 0x000fe20000000000 */
[----:B------:R-:W-:Y:S01]  /*27e0*/  SHF.R.S32.HI R201, RZ, 0x1f, R200 ;  /* 0x0000001fffc97819 */ /* 0x000fe200000114c8 */
[----:B---3--:R-:W-:-:S04]  /*27f0*/  IMAD R30, R40, R56, RZ ;  /* 0x00000038281e7224 */ /* 0x008fc800078e02ff */
[C---:B------:R-:W-:Y:S02]  /*2800*/  IMAD R39, R22.reuse, R57, R30 ;  /* 0x0000003916277224 */ /* 0x040fe400078e021e */
[----:B------:R-:W-:-:S04]  /*2810*/  IMAD.WIDE.U32 R30, R22, R56, R16 ;  /* 0x00000038161e7225 */ /* 0x000fc800078e0010 */
[----:B------:R-:W-:Y:S01]  /*2820*/  IMAD.IADD R31, R39, 0x1, R31 ;  /* 0x00000001271f7824 */ /* 0x000fe200078e021f */
[----:B----4-:R-:W-:Y:S02]  /*2830*/  SHF.R.S32.HI R3, RZ, 0x1f, R0 ;  /* 0x0000001fff037819 */ /* 0x010fe40000011400 */
        /* <DEDUP_REMOVED lines=8> */
[----:B------:R-:W-:Y:S01]  /*28c0*/  IADD3 R0, R16, 0x20, RZ ;  /* 0x0000002010007810 */ /* 0x000fe20007ffe0ff */
[----:B------:R-:W-:Y:S05]  /*28d0*/  @!P6 WARPSYNC.ALL ;  /* 0x000000000000e948 */ /* 0x000fea0003800000 */
[----:B------:R-:W-:Y:S01]  /*28e0*/  ULDC UR4, c[0x0][0x320] ;  /* 0x0000c80000047ab9 */ /* 0x000fe20000000800 */
[----:B------:R-:W-:Y:S01]  /*28f0*/  IMAD.IADD R61, R5, 0x1, R61 ;  /* 0x00000001053d7824 */ /* 0x000fe200078e023d */
[----:B------:R-:W-:Y:S01]  /*2900*/  ISETP.GE.AND P1, PT, R0, UR4, PT ;  /* 0x0000000400007c0c */ /* 0x000fe2000bf26270 */
[----:B------:R-:W-:Y:S01]  /*2910*/  ULDC.64 UR6, c[0x0][0x330] ;  /* 0x0000cc0000067ab9 */ /* 0x000fe20000000a00 */
[----:B------:R-:W-:-:S02]  /*2920*/  ISETP.GE.AND P0, PT, R16, UR4, PT ;  /* 0x0000000410007c0c */ /* 0x000fc4000bf06270 */
[----:B------:R-:W-:Y:S02]  /*2930*/  SEL R7, RZ, 0xffffffff, P1 ;  /* 0xffffffffff077807 */ /* 0x000fe40000800000 */
[----:B------:R-:W-:Y:S01]  /*2940*/  IADD3.X R62, R61, R63, R10, P2, !PT ;  /* 0x0000003f3d3e7210 */ /* 0x000fe200017fe40a */
[----:B------:R-:W-:Y:S01]  /*2950*/  VIADD R63, R16, 0x40 ;  /* 0x00000040103f7836 */ /* 0x000fe20000000000 */
[----:B------:R-:W-:Y:S01]  /*2960*/  SEL R6, RZ, 0x1, P0 ;  /* 0x00000001ff067807 */ /* 0x000fe20000000000 */
[----:B------:R-:W-:Y:S01]  /*2970*/  IMAD.SHL.U32 R7, R7, 0x2, RZ ;  /* 0x0000000207077824 */ /* 0x000fe200078e00ff */
[----:B------:R-:W-:Y:S02]  /*2980*/  ISETP.GE.AND P1, PT, R64, UR4, PT ;  /* 0x0000000440007c0c */ /* 0x000fe4000bf26270 */
        /* <DEDUP_REMOVED lines=11> */
[----:B------:R-:W-:-:S02]  /*2a40*/  LOP3.LUT R10, R12, R10, R11, 0xfe, !PT ;  /* 0x0000000a0c0a7212 */ /* 0x000fc400078efe0b */
[----:B------:R-:W-:Y:S02]  /*2a50*/  SEL R11, RZ, 0x10, P0 ;  /* 0x00000010ff0b7807 */ /* 0x000fe40000000000 */
[----:B------:R-:W-:-:S04]  /*2a60*/  SEL R12, RZ, 0x20, P1 ;  /* 0x00000020ff0c7807 */ /* 0x000fc80000800000 */
[----:B------:R-:W-:Y:S02]  /*2a70*/  LOP3.LUT R11, R12, R10, R11, 0xfe, !PT ;  /* 0x0000000a0c0b7212 */ /* 0x000fe400078efe0b */
[----:B------:R-:W-:Y:S01]  /*2a80*/  SEL R10, RZ, 0x40, P2 ;  /* 0x00000040ff0a7807 */ /* 0x000fe20001000000 */
[----:B------:R-:W-:-:S03]  /*2a90*/  IMAD R13, R13, UR4, RZ ;  /* 0x000000040d0d7c24 */ /* 0x000fc6000f8e02ff */
[----:B------:R-:W-:Y:S01]  /*2aa0*/  LOP3.LUT R95, R11, R10, RZ, 0xfc, !PT ;  /* 0x0000000a0b5f7212 */ /* 0x000fe200078efcff */
[-C--:B------:R-:W-:Y:S02]  /*2ab0*/  IMAD R10, R40, R14.reuse, RZ ;  /* 0x0000000e280a7224 */ /* 0x080fe400078e02ff */
[----:B------:R-:W-:Y:S02]  /*2ac0*/  IMAD R93, R21, UR5, R13 ;  /* 0x00000005155d7c24 */ /* 0x000fe4000f8e020d */
[C---:B------:R-:W-:Y:S02]  /*2ad0*/  IMAD R37, R22.reuse, R15, R10 ;  /* 0x0000000f16257224 */ /* 0x040fe400078e020a */
[----:B------:R-:W-:-:S04]  /*2ae0*/  IMAD.WIDE.U32 R10, R22, R14, R200 ;  /* 0x0000000e160a7225 */ /* 0x000fc800078e00c8 */
[----:B------:R-:W-:-:S04]  /*2af0*/  IMAD.WIDE.U32 R12, R22, R14, R16 ;  /* 0x0000000e160c7225 */ /* 0x000fc800078e0010 */
[----:B------:R-:W-:Y:S02]  /*2b00*/  IMAD.IADD R11, R11, 0x1, R37 ;  /* 0x000000010b0b7824 */ /* 0x000fe400078e0225 */
[----:B------:R-:W-:Y:S01]  /*2b10*/  IMAD.IADD R13, R37, 0x1, R13 ;  /* 0x00000001250d7824 */ /* 0x000fe200078e020d */
[----:B-----5:R-:W-:Y:S01]  /*2b20*/  SHF.R.S32.HI R37, RZ, 0x1f, R152 ;  /* 0x0000001fff257819 */ /* 0x020fe20000011498 */
[----:B------:R-:W-:Y:S01]  /*2b30*/  IMAD.WIDE.U32 R6, R21, UR4, R6 ;  /* 0x0000000415067c25 */ /* 0x000fe2000f8e0006 */
[----:B0-----:R-:W-:Y:S01]  /*2b40*/  ISETP.GE.AND P0, PT, R16, R75, PT ;  /* 0x0000004b1000720c */ /* 0x001fe20003f06270 */
[----:B------:R-:W-:Y:S02]  /*2b50*/  ULDC UR4, c[0x0][0x2f4] ;  /* 0x0000bd0000047ab9 */ /* 0x000fe40000000800 */
[----:B------:R-:W-:-:S04]  /*2b60*/  IMAD.WIDE.U32 R20, R22, R56, R200 ;  /* 0x0000003816147225 */ /* 0x000fc800078e00c8 */
[----:B------:R-:W-:Y:S01]  /*2b70*/  IMAD R34, R37, R14, RZ ;  /* 0x0000000e25227224 */ /* 0x000fe200078e02ff */
[----:B------:R-:W-:-:S03]  /*2b80*/  IADD3 R21, R21, R39, RZ ;  /* 0x0000002715157210 */ /* 0x000fc60007ffe0ff */
[----:B------:R-:W-:Y:S02]  /*2b90*/  IMAD R39, R152, R15, R34 ;  /* 0x0000000f98277224 */ /* 0x000fe400078e0222 */
[----:B------:R-:W2:Y:S01]  /*2ba0*/  LDL R34, [R1+0x64] ;  /* 0x0000640001227983 */ /* 0x000ea20000100800 */
[----:B------:R-:W-:Y:S02]  /*2bb0*/  IADD3 R58, P1, R22, R59, RZ ;  /* 0x0000003b163a7210 */ /* 0x000fe40007f3e0ff */
[----:B------:R-:W-:-:S03]  /*2bc0*/  SEL R35, R75, RZ, P0 ;  /* 0x000000ff4b237207 */ /* 0x000fc60000000000 */
[----:B------:R-:W-:Y:S02]  /*2bd0*/  IMAD.X R59, R40, 0x1, R33, P1 ;  /* 0x00000001283b7824 */ /* 0x000fe400008e0621 */
[----:B------:R-:W-:Y:S02]  /*2be0*/  IMAD.IADD R35, R16, 0x1, R35 ;  /* 0x0000000110237824 */ /* 0x000fe400078e0223 */
[----:B------:R-:W-:Y:S01]  /*2bf0*/  VIADD R40, R22, 0x40 ;  /* 0x0000004016287836 */ /* 0x000fe20000000000 */
[----:B------:R-:W-:Y:S02]  /*2c00*/  SHF.R.S32.HI R43, RZ, 0x1f, R36 ;  /* 0x0000001fff2b7819 */ /* 0x000fe40000011424 */
[----:B------:R-:W-:Y:S01]  /*2c10*/  SHF.R.S32.HI R32, RZ, 0x1f, R35 ;  /* 0x0000001fff207819 */ /* 0x000fe20000011423 */
[----:B------:R-:W-:Y:S01]  /*2c20*/  IMAD.SHL.U32 R40, R40, 0x40, RZ ;  /* 0x0000004028287824 */ /* 0x000fe200078e00ff */
[----:B------:R-:W-:Y:S02]  /*2c30*/  LEA.HI R43, R43, R22, RZ, 0x3 ;  /* 0x000000162b2b7211 */ /* 0x000fe400078f18ff */
[----:B------:R-:W-:-:S02]  /*2c40*/  LEA.HI R32, R32, R35, RZ, 0x3 ;  /* 0x0000002320207211 */ /* 0x000fc400078f18ff */
[----:B------:R-:W-:Y:S02]  /*2c50*/  LOP3.LUT R40, R40, 0x1c0, RZ, 0xc0, !PT ;  /* 0x000001c028287812 */ /* 0x000fe400078ec0ff */
[----:B------:R-:W-:Y:S02]  /*2c60*/  LOP3.LUT R43, R43, 0xfffffff8, RZ, 0xc0, !PT ;  /* 0xfffffff82b2b7812 */ /* 0x000fe400078ec0ff */
[----:B------:R-:W-:Y:S02]  /*2c70*/  LOP3.LUT R33, R40, 0x38, R32, 0xf8, !PT ;  /* 0x0000003828217812 */ /* 0x000fe400078ef820 */
[C---:B------:R-:W-:Y:S01]  /*2c80*/  IADD3 R40, R22.reuse, 0x40, RZ ;  /* 0x0000004016287810 */ /* 0x040fe20007ffe0ff */
[----:B------:R-:W-:Y:S01]  /*2c90*/  IMAD.IADD R43, R22, 0x1, -R43 ;  /* 0x00000001162b7824 */ /* 0x000fe200078e0a2b */
[----:B------:R-:W-:-:S03]  /*2ca0*/  SHF.L.U64.HI R67, R8, 0x6, R9 ;  /* 0x0000000608437819 */ /* 0x000fc60000010209 */
[----:B------:R-:W-:Y:S02]  /*2cb0*/  IMAD.SHL.U32 R40, R40, 0x40, RZ ;  /* 0x0000004028287824 */ /* 0x000fe400078e00ff */
[----:B------:R-:W-:Y:S02]  /*2cc0*/  IMAD.SHL.U32 R83, R43, 0x40, RZ ;  /* 0x000000402b537824 */ /* 0x000fe400078e00ff */
[----:B------:R-:W-:Y:S02]  /*2cd0*/  IMAD R35, R9, 0x60, RZ ;  /* 0x0000006009237824 */ /* 0x000fe400078e02ff */
[----:B------:R-:W-:Y:S01]  /*2ce0*/  IMAD.SHL.U32 R68, R8, 0x40, RZ ;  /* 0x0000004008447824 */ /* 0x000fe200078e00ff */
[----:B------:R-:W-:Y:S01]  /*2cf0*/  LOP3.LUT R40, R40, 0x1c0, RZ, 0xc0, !PT ;  /* 0x000001c028287812 */ /* 0x000fe200078ec0ff */
[----:B------:R-:W-:Y:S01]  /*2d00*/  IMAD.WIDE.U32 R8, R8, 0x60, RZ ;  /* 0x0000006008087825 */ /* 0x000fe200078e00ff */
[----:B------:R-:W-:Y:S02]  /*2d10*/  LOP3.LUT R83, R83, 0x1c0, RZ, 0xc0, !PT ;  /* 0x000001c053537812 */ /* 0x000fe400078ec0ff */
[----:B------:R-:W-:-:S02]  /*2d20*/  SHF.R.U32.HI R40, RZ, 0x3, R40 ;  /* 0x00000003ff287819 */ /* 0x000fc40000011628 */
[----:B------:R-:W-:Y:S02]  /*2d30*/  IADD3 R76, R9, R35, RZ ;  /* 0x00000023094c7210 */ /* 0x000fe40007ffe0ff */
[----:B------:R-:W-:Y:S02]  /*2d40*/  SHF.R.U32.HI R86, RZ, 0x3, R83 ;  /* 0x00000003ff567819 */ /* 0x000fe40000011653 */
[----:B------:R-:W-:Y:S01]  /*2d50*/  LOP3.LUT R35, R83, 0x18, R16, 0xf8, !PT ;  /* 0x0000001853237812 */ /* 0x000fe200078ef810 */
[----:B------:R-:W-:Y:S01]  /*2d60*/  IMAD.MOV.U32 R89, RZ, RZ, 0x20 ;  /* 0x00000020ff597424 */ /* 0x000fe200078e00ff */
[----:B------:R-:W-:Y:S01]  /*2d70*/  LOP3.LUT R88, R33, R40, RZ, 0x3c, !PT ;  /* 0x0000002821587212 */ /* 0x000fe200078e3cff */
[----:B------:R-:W-:Y:S01]  /*2d80*/  IMAD R37, R37, R56, RZ ;  /* 0x0000003825257224 */ /* 0x000fe200078e02ff */
[----:B------:R-:W-:Y:S02]  /*2d90*/  LOP3.LUT P1, RZ, R43, 0x4, RZ, 0xc0, !PT ;  /* 0x000000042bff7812 */ /* 0x000fe4000782c0ff */
[----:B------:R-:W-:-:S02]  /*2da0*/  LOP3.LUT R33, R83, 0x38, R32, 0xf8, !PT ;  /* 0x0000003853217812 */ /* 0x000fc400078ef820 */
[----:B------:R-:W-:Y:S01]  /*2db0*/  LOP3.LUT R35, R35, R86, RZ, 0x3c, !PT ;  /* 0x0000005623237212 */ /* 0x000fe200078e3cff */
[----:B------:R-:W-:Y:S01]  /*2dc0*/  IMAD R77, R15, 0x60, RZ ;  /* 0x000000600f4d7824 */ /* 0x000fe200078e02ff */
[C---:B------:R-:W-:Y:S01]  /*2dd0*/  SHF.L.U64.HI R69, R14.reuse, 0x6, R15 ;  /* 0x000000060e457819 */ /* 0x040fe2000001020f */
[----:B------:R-:W-:Y:S01]  /*2de0*/  IMAD.SHL.U32 R70, R14, 0x40, RZ ;  /* 0x000000400e467824 */ /* 0x000fe200078e00ff */
[----:B------:R-:W-:Y:S01]  /*2df0*/  SHF.L.U64.HI R71, R56, 0x6, R57 ;  /* 0x0000000638477819 */ /* 0x000fe20000010239 */
[C---:B------:R-:W-:Y:S01]  /*2e00*/  IMAD.WIDE.U32 R10, R152.reuse, R14, R10 ;  /* 0x0000000e980a7225 */ /* 0x040fe200078e000a */
[----:B------:R-:W-:Y:S02]  /*2e10*/  SEL R89, R89, 0xffffffe0, !P1 ;  /* 0xffffffe059597807 */ /* 0x000fe40004800000 */
[----:B------:R-:W-:Y:S01]  /*2e20*/  LOP3.LUT R33, R33, R86, RZ, 0x3c, !PT ;  /* 0x0000005621217212 */ /* 0x000fe200078e3cff */
[----:B------:R-:W-:Y:S01]  /*2e30*/  IMAD.WIDE.U32 R12, R152, R14, R12 ;  /* 0x0000000e980c7225 */ /* 0x000fe200078e000c */
[----:B------:R-:W-:-:S02]  /*2e40*/  SEL R94, RZ, 0xffffff80, P3 ;  /* 0xffffff80ff5e7807 */ /* 0x000fc40001800000 */
[----:B------:R-:W-:Y:S01]  /*2e50*/  LOP3.LUT R85, R32, 0xfffffff8, RZ, 0xc0, !PT ;  /* 0xfffffff820557812 */ /* 0x000fe200078ec0ff */
[----:B------:R-:W-:Y:S02]  /*2e60*/  IMAD R37, R152, R57, R37 ;  /* 0x0000003998257224 */ /* 0x000fe400078e0225 */
[----:B------:R-:W-:Y:S02]  /*2e70*/  IMAD R41, R57, 0x60, RZ ;  /* 0x0000006039297824 */ /* 0x000fe400078e02ff */
[----:B------:R-:W-:Y:S02]  /*2e80*/  IMAD.SHL.U32 R72, R56, 0x40, RZ ;  /* 0x0000004038487824 */ /* 0x000fe400078e00ff */
[----:B------:R-:W-:-:S04]  /*2e90*/  IMAD.WIDE.U32 R20, R152, R56, R20 ;  /* 0x0000003898147225 */ /* 0x000fc800078e0014 */
[----:B------:R-:W-:Y:S02]  /*2ea0*/  VIADD R44, R22, 0x40 ;  /* 0x00000040162c7836 */ /* 0x000fe40000000000 */
[----:B------:R-:W-:Y:S01]  /*2eb0*/  IMAD.WIDE.U32 R30, R152, R56, R30 ;  /* 0x00000038981e7225 */ /* 0x000fe200078e001e */
[----:B------:R-:W-:-:S03]  /*2ec0*/  LOP3.LUT R94, R95, 0x80, R94, 0xc8, !PT ;  /* 0x000000805f5e7812 */ /* 0x000fc600078ec85e */
[----:B------:R-:W-:-:S04]  /*2ed0*/  IMAD.WIDE.U32 R14, R14, 0x60, RZ ;  /* 0x000000600e0e7825 */ /* 0x000fc800078e00ff */
[----:B------:R-:W-:Y:S01]  /*2ee0*/  IMAD.WIDE.U32 R56, R56, 0x60, RZ ;  /* 0x0000006038387825 */ /* 0x000fe200078e00ff */
[----:B------:R-:W-:Y:S02]  /*2ef0*/  SHF.R.S32.HI R73, RZ, 0x1f, R44 ;  /* 0x0000001fff497819 */ /* 0x000fe4000001142c */
[----:B------:R-:W-:Y:S01]  /*2f00*/  SHF.R.S32.HI R84, RZ, 0x3, R32 ;  /* 0x00000003ff547819 */ /* 0x000fe20000011420 */
[----:B------:R-:W-:Y:S01]  /*2f10*/  VIADD R74, R42, 0x8 ;  /* 0x000000082a4a7836 */ /* 0x000fe20000000000 */
[----:B------:R-:W-:Y:S01]  /*2f20*/  SHF.R.S32.HI R87, RZ, 0x1f, R85 ;  /* 0x0000001fff577819 */ /* 0x000fe20000011455 */
[----:B------:R-:W-:Y:S01]  /*2f30*/  IMAD.SHL.U32 R75, R75, 0x2, RZ ;  /* 0x000000024b4b7824 */ /* 0x000fe200078e00ff */
[----:B------:R-:W-:Y:S01]  /*2f40*/  ISETP.GE.AND P1, PT, R16, UR4, PT ;  /* 0x0000000410007c0c */ /* 0x000fe2000bf26270 */
[----:B------:R-:W-:Y:S01]  /*2f50*/  IMAD.IADD R77, R15, 0x1, R77 ;  /* 0x000000010f4d7824 */ /* 0x000fe200078e024d */
[----:B------:R-:W-:Y:S01]  /*2f60*/  ISETP.GE.AND P2, PT, R0, UR4, PT ;  /* 0x0000000400007c0c */ /* 0x000fe2000bf46270 */
[----:B------:R-:W-:Y:S01]  /*2f70*/  IMAD.IADD R78, R57, 0x1, R41 ;  /* 0x00000001394e7824 */ /* 0x000fe200078e0229 */
[----:B------:R-:W-:Y:S01]  /*2f80*/  LOP3.LUT R95, R95, 0x40, RZ, 0xc0, !PT ;  /* 0x000000405f5f7812 */ /* 0x000fe200078ec0ff */
[----:B------:R-:W-:-:S02]  /*2f90*/  IMAD.IADD R79, R11, 0x1, R39 ;  /* 0x000000010b4f7824 */ /* 0x000fc400078e0227 */
[----:B------:R-:W-:Y:S02]  /*2fa0*/  IMAD.IADD R80, R39, 0x1, R13 ;  /* 0x0000000127507824 */ /* 0x000fe400078e020d */
[----:B------:R-:W-:Y:S02]  /*2fb0*/  IMAD.IADD R81, R21, 0x1, R37 ;  /* 0x0000000115517824 */ /* 0x000fe400078e0225 */
[----:B------:R-:W-:Y:S02]  /*2fc0*/  IMAD.IADD R82, R37, 0x1, R31 ;  /* 0x0000000125527824 */ /* 0x000fe400078e021f */
[----:B------:R-:W-:Y:S02]  /*2fd0*/  IMAD.IADD R88, R38, 0x1, R88 ;  /* 0x0000000126587824 */ /* 0x000fe400078e0258 */
[----:B------:R-:W-:Y:S01]  /*2fe0*/  IMAD.IADD R93, R7, 0x1, R93 ;  /* 0x00000001075d7824 */ /* 0x000fe200078e025d */
[----:B------:R-:W-:Y:S01]  /*2ff0*/  @!P6 BAR.SYNC.DEFER_BLOCKING 0x9, 0x100 ;  /* 0x024400000000eb1d */ /* 0x000fe20000010000 */
[----:B--2---:R-:W-:-:S02]  /*3000*/  IMAD R90, R34, 0x200, R35 ;  /* 0x00000200225a7824 */ /* 0x004fc400078e0223 */
[----:B------:R-:W-:Y:S02]  /*3010*/  IMAD R91, R34, 0x200, R33 ;  /* 0x00000200225b7824 */ /* 0x000fe400078e0221 */
[----:B------:R-:W-:-:S07]  /*3020*/  IMAD.IADD R92, R89, 0x1, R90 ;  /* 0x00000001595c7824 */ /* 0x000fce00078e025a */
.L_x_5687:
        /* <DEDUP_REMOVED lines=12> */
[----:B------:R-:W-:Y:S02]  /*30f0*/  IADD3 R27, P3, P4, R3, R100, R68 ;  /* 0x00000064031b7210 */ /* 0x000fe40007c7e044 */
[----:B------:R-:W-:Y:S01]  /*3100*/  LEA R103, R103, R26, 0x1 ;  /* 0x0000001a67677211 */ /* 0x000fe200078e08ff */
        /* <DEDUP_REMOVED lines=12> */
[----:B---3--:R-:W-:Y:S05]  /*31d0*/  @!P3 BRA `(.L_x_5641) ;  /* 0x00000028000cb947 */ /* 0x008fea0003800000 */
        /* <DEDUP_REMOVED lines=41> */
.L_x_5644:
[----:B------:R-:W-:Y:S05]  /*3470*/  BSYNC B1 ;  /* 0x0000000000017941 */ /* 0x000fea0003800000 */
.L_x_5643:
[----:B0-----:R-:W-:Y:S01]  /*3480*/  VIADD R36, R22, 0x40 ;  /* 0x0000004016247836 */ /* 0x001fe20000000000 */
[----:B------:R-:W-:Y:S01]  /*3490*/  BSSY B1, `(.L_x_5645) ;  /* 0x000001c000017945 */ /* 0x000fe20003800000 */
[----:B------:R-:W-:Y:S01]  /*34a0*/  CS2R R44, SRZ ;  /* 0x00000000002c7805 */ /* 0x000fe2000001ff00 */
[----:B-----5:R-:W-:Y:S01]  /*34b0*/  IMAD.MOV.U32 R98, RZ, RZ, R50 ;  /* 0x000000ffff627224 */ /* 0x020fe200078e0032 */
[----:B------:R-:W-:Y:S02]  /*34c0*/  CS2R R46, SRZ ;  /* 0x00000000002e7805 */ /* 0x000fe4000001ff00 */
[----:B------:R-:W-:Y:S02]  /*34d0*/  ISETP.GE.AND P5, PT, R36, R106, PT ;  /* 0x0000006a2400720c */ /* 0x000fe40003fa6270 */
[----:B------:R-:W-:Y:S01]  /*34e0*/  CS2R R36, SRZ ;  /* 0x0000000000247805 */ /* 0x000fe2000001ff00 */
[----:B------:R-:W-:-:S10]  /*34f0*/  IMAD.MOV.U32 R99, RZ, RZ, R51 ;  /* 0x000000ffff637224 */ /* 0x000fd400078e0033 */
        /* <DEDUP_REMOVED lines=21> */
.L_x_5646:
[----:B------:R-:W-:Y:S05]  /*3650*/  BSYNC B1 ;  /* 0x0000000000017941 */ /* 0x000fea0003800000 */
.L_x_5645:
        /* <DEDUP_REMOVED lines=24> */
[----:B------:R-:W-:Y:S02]  /*37e0*/  PRMT R101, R34, 0x7610, R101 ;  /* 0x0000761022657816 */ /* 0x000fe40000000065 */
[----:B------:R-:W-:Y:S01]  /*37f0*/  PRMT R100, R100, 0x5410, R35 ;  /* 0x0000541064647816 */ /* 0x000fe20000000023 */
[----:B------:R-:W-:Y:S06]  /*3800*/  @!P3 BRA `(.L_x_5647) ;  /* 0x000000000004b947 */ /* 0x000fec0003800000 */
[----:B------:R-:W-:Y:S01]  /*3810*/  BPT.TRAP 0x1 ;  /* 0x000000040000795c */ /* 0x000fe20000300000 */
.L_x_5647:
[----:B------:R-:W-:Y:S01]  /*3820*/  IMAD R96, R18, 0x8, R19 ;  /* 0x0000000812607824 */ /* 0x000fe200078e0213 */
[----:B------:R-:W-:Y:S01]  /*3830*/  SHF.L.U32 R107, R202, 0x1f, RZ ;  /* 0x0000001fca6b7819 */ /* 0x000fe200000006ff */
[----:B------:R-:W-:Y:S03]  /*3840*/  BSSY B1, `(.L_x_5648) ;  /* 0x0000003000017945 */ /* 0x000fe60003800000 */
[----:B------:R-:W0:Y:S02]  /*3850*/  SYNCS.PHASECHK.TRANS64.TRYWAIT P6, [R96+URZ+0x32490], R107 ;  /* 0x0324906b600075a7 */ /* 0x000e2400080c017f */
[----:B0-----:R-:W-:Y:S05]  /*3860*/  @!P6 BRA `(.L_x_5649) ;  /* 0x000001f400b8e947 */ /* 0x001fea0003800000 */
.L_x_5962:
[----:B------:R-:W-:Y:S05]  /*3870*/  BSYNC B1 ;  /* 0x0000000000017941 */ /* 0x000fea0003800000 */
.L_x_5648:
        /* <DEDUP_REMOVED lines=19> */
[-C--:B------:R-:W-:Y:S01]  /*39b0*/  FMUL.FTZ R110, R35, R108.reuse ;  /* 0x0000006c236e7220 */ /* 0x080fe20000410000 */
[----:B------:R-:W-:Y:S02]  /*39c0*/  HADD2.F32 R52, -RZ, R52.H0_H0 ;  /* 0x20000034ff347230 */ /* 0x000fe40000004100 */
        /* <DEDUP_REMOVED lines=28> */
.L_x_5655:
[----:B------:R-:W-:Y:S05]  /*3b90*/  BSYNC B3 ;  /* 0x0000000000037941 */ /* 0x000fea0003800000 */
.L_x_5654:
[----:B--2---:R1:W-:Y:S02]  /*3ba0*/  STG.E.128 desc[UR40][R42.64], R32 ;  /* 0x000000202a007986 */ /* 0x0043e4000c101d28 */
.L_x_5653:
[----:B------:R-:W-:Y:S05]  /*3bb0*/  BSYNC B2 ;  /* 0x0000000000027941 */ /* 0x000fea0003800000 */
.L_x_5652:
        /* <DEDUP_REMOVED lines=46> */
.L_x_5657:
[----:B------:R-:W-:Y:S05]  /*3ea0*/  BSYNC B2 ;  /* 0x0000000000027941 */ /* 0x000fea0003800000 */
.L_x_5656:
[----:B--2---:R2:W-:Y:S02]  /*3eb0*/  STG.E.128 desc[UR40][R42.64+0x40], R32 ;  /* 0x000040202a007986 */ /* 0x0045e4000c101d28 */
.L_x_5651:
[----:B------:R-:W-:Y:S05]  /*3ec0*/  BSYNC B1 ;  /* 0x0000000000017941 */ /* 0x000fea0003800000 */
.L_x_5650:
        /* <DEDUP_REMOVED lines=48> */
.L_x_5662:
[----:B------:R-:W-:Y:S05]  /*41d0*/  BSYNC B2 ;  /* 0x0000000000027941 */ /* 0x000fea0003800000 */
.L_x_5661:
[----:B--2---:R3:W-:Y:S02]  /*41e0*/  STG.E.128 desc[UR40][R40.64], R32 ;  /* 0x0000002028007986 */ /* 0x0047e4000c101d28 */
.L_x_5660:
[----:B------:R-:W-:Y:S05]  /*41f0*/  BSYNC B1 ;  /* 0x0000000000017941 */ /* 0x000fea0003800000 */
.L_x_5659:
        /* <DEDUP_REMOVED lines=46> */
.L_x_5664:
[----:B------:R-:W-:Y:S05]  /*44e0*/  BSYNC B1 ;  /* 0x0000000000017941 */ /* 0x000fea0003800000 */
.L_x_5663:
[----:B--2---:R4:W-:Y:S01]  /*44f0*/  STG.E.128 desc[UR40][R40.64+0x40], R32 ;  /* 0x0000402028007986 */ /* 0x0049e2000c101d28 */
[----:B------:R-:W-:Y:S05]  /*4500*/  BRA `(.L_x_5658) ;  /* 0x0000001400ac7947 */ /* 0x000fea0003800000 */
.L_x_5642:
[----:B------:R-:W-:-:S05]  /*4510*/  VIADD R36, R22, 0x40 ;  /* 0x0000004016247836 */ /* 0x000fca0000000000 */
        /* <DEDUP_REMOVED lines=39> */
[----:B---3--:R-:W-:Y:S01]  /*4790*/  IMAD.MOV.U32 R50, RZ, RZ, R34 ;  /* 0x000000ffff327224 */ /* 0x008fe200078e0022 */
[----:B------:R-:W-:Y:S01]  /*47a0*/  MOV R53, R32 ;  /* 0x0000002000357202 */ /* 0x000fe20000000f00 */
[----:B------:R-:W-:Y:S02]  /*47b0*/  IMAD.MOV.U32 R52, RZ, RZ, R35 ;  /* 0x000000ffff347224 */ /* 0x000fe400078e0023 */
[----:B------:R-:W-:Y:S01]  /*47c0*/  IMAD.MOV.U32 R54, RZ, RZ, R33 ;  /* 0x000000ffff367224 */ /* 0x000fe200078e0021 */
[----:B------:R-:W-:Y:S02]  /*47d0*/  PRMT R127, R50, 0x7610, R127 ;  /* 0x00007610327f7816 */ /* 0x000fe4000000007f */
[----:B------:R-:W-:Y:S02]  /*47e0*/  PRMT R123, R52, 0x5410, R53 ;  /* 0x00005410347b7816 */ /* 0x000fe40000000035 */
[----:B------:R-:W-:Y:S01]  /*47f0*/  PRMT R118, R54, 0x7610, R118 ;  /* 0x0000761036767816 */ /* 0x000fe20000000076 */
[----:B----4-:R-:W-:-:S02]  /*4800*/  IMAD.MOV.U32 R50, RZ, RZ, R38 ;  /* 0x000000ffff327224 */ /* 0x010fc400078e0026 */
        /* <DEDUP_REMOVED lines=22> */
.L_x_5665:
        /* <DEDUP_REMOVED lines=9> */
.L_x_5963:
[----:B------:R-:W-:Y:S05]  /*4a00*/  BSYNC B1 ;  /* 0x0000000000017941 */ /* 0x000fea0003800000 */
.L_x_5666:
[----:B------:R-:W-:Y:S01]  /*4a10*/  ISETP.GE.OR P5, PT, R22, R106, P1 ;  /* 0x0000006a1600720c */ /* 0x000fe20000fa6670 */
[----:B------:R-:W-:-:S12]  /*4a20*/  BSSY B1, `(.L_x_5668) ;  /* 0x000007b000017945 */ /* 0x000fd80003800000 */
[----:B------:R-:W-:Y:S05]  /*4a30*/  @P5 BRA `(.L_x_5669) ;  /* 0x0000000400e45947 */ /* 0x000fea0003800000 */
[----:B------:R-:W3:Y:S01]  /*4a40*/  LDL R50, [R1+0x64] ;  /* 0x0000640001327983 */ /* 0x000ee20000100800 */
[----:B------:R-:W-:Y:S01]  /*4a50*/  SHF.R.S32.HI R48, RZ, 0x1f, R22 ;  /* 0x0000001fff307819 */ /* 0x000fe20000011416 */
[----:B--2---:R-:W-:-:S04]  /*4a60*/  IMAD.WIDE.U32 R104, R22, R102, R100 ;  /* 0x0000006616687225 */ /* 0x004fc800078e0064 */
[----:B------:R-:W-:-:S04]  /*4a70*/  IMAD R48, R48, R102, RZ ;  /* 0x0000006630307224 */ /* 0x000fc800078e02ff */
[----:B------:R-:W-:Y:S01]  /*4a80*/  IMAD R49, R22, R103, R48 ;  /* 0x0000006716317224 */ /* 0x000fe200078e0230 */
[----:B------:R-:W-:-:S03]  /*4a90*/  SEL R48, R75, R110, !P0 ;  /* 0x0000006e4b307207 */ /* 0x000fc60004000000 */
[----:B------:R-:W-:Y:S01]  /*4aa0*/  IMAD.IADD R114, R49, 0x1, R105 ;  /* 0x0000000131727824 */ /* 0x000fe200078e0269 */
[----:B------:R-:W-:-:S04]  /*4ab0*/  SHF.R.S32.HI R49, RZ, 0x1f, R48 ;  /* 0x0000001fff317819 */ /* 0x000fc80000011430 */
[----:B------:R-:W-:-:S04]  /*4ac0*/  LEA.HI R49, R49, R48, RZ, 0x4 ;  /* 0x0000003031317211 */ /* 0x000fc800078f20ff */
[----:B------:R-:W-:-:S05]  /*4ad0*/  LEA.HI.SX32 R49, R49, R84, 0x1c ;  /* 0x0000005431317211 */ /* 0x000fca00078fe2ff */
[----:B------:R-:W-:-:S05]  /*4ae0*/  IMAD.SHL.U32 R111, R49, 0x8, RZ ;  /* 0x00000008316f7824 */ /* 0x000fca00078e00ff */
[----:B------:R-:W-:-:S04]  /*4af0*/  LOP3.LUT R49, R83, 0x38, R111, 0xf8, !PT ;  /* 0x0000003853317812 */ /* 0x000fc800078ef86f */
[----:B------:R-:W-:Y:S01]  /*4b00*/  LOP3.LUT R49, R49, R86, RZ, 0x3c, !PT ;  /* 0x0000005631317212 */ /* 0x000fe200078e3cff */
[----:B------:R-:W-:-:S04]  /*4b10*/  IMAD R48, R18, 0x1800, R91 ;  /* 0x0000180012307824 */ /* 0x000fc800078e025b */
[----:B------:R-:W-:Y:S01]  /*4b20*/  IMAD R48, R48, 0x2, R19 ;  /* 0x0000000230307824 */ /* 0x000fe200078e0213 */
[----:B------:R-:W-:Y:S01]  /*4b30*/  IADD3 R109, P5, P6, R4, R104, R85 ;  /* 0x00000068046d7210 */ /* 0x000fe20007ebe055 */
[----:B------:R-:W-:Y:S03]  /*4b40*/  BSSY B2, `(.L_x_5670) ;  /* 0x000005c000027945 */ /* 0x000fe60003800000 */
[----:B------:R-:W-:Y:S01]  /*4b50*/  IADD3.X R112, R61, R114, R87, P5, P6 ;  /* 0x000000723d707210 */ /* 0x000fe20002fec457 */
[----:B---3--:R-:W-:-:S04]  /*4b60*/  IMAD R49, R50, 0x200, R49 ;  /* 0x0000020032317824 */ /* 0x008fc800078e0231 */
        /* <DEDUP_REMOVED lines=10> */
[----:B------:R-:W-:Y:S01]  /*4c10*/  SHF.R.U64 R34, R38, 0x10, R39 ;  /* 0x0000001026227819 */ /* 0x000fe20000001227 */
[----:B------:R-:W-:Y:S01]  /*4c20*/  HADD2.F32 R113, -RZ, R113.H0_H0 ;  /* 0x20000071ff717230 */ /* 0x000fe20000004100 */
[--C-:B------:R-:W-:Y:S01]  /*4c30*/  SHF.R.U64 R36, R36, 0x10, R37.reuse ;  /* 0x0000001024247819 */ /* 0x100fe20000001225 */
[----:B------:R-:W-:Y:S01]  /*4c40*/  HADD2.F32 R33, -RZ, R33.H0_H0 ;  /* 0x20000021ff217230 */ /* 0x000fe20000004100 */
[----:B------:R-:W-:Y:S01]  /*4c50*/  SHF.R.U32.HI R115, RZ, 0x10, R37 ;  /* 0x00000010ff737819 */ /* 0x000fe20000011625 */
[----:B-1----:R-:W-:Y:S01]  /*4c60*/  HADD2.F32 R37, -RZ, R49.H0_H0 ;  /* 0x20000031ff257230 */ /* 0x002fe20000004100 */
[----:B------:R-:W-:Y:S01]  /*4c70*/  SHF.R.U32.HI R38, RZ, 0x10, R39 ;  /* 0x00000010ff267819 */ /* 0x000fe20000011627 */
[----:B--2---:R-:W-:Y:S01]  /*4c80*/  HADD2.F32 R39, -RZ, R53.H0_H0 ;  /* 0x20000035ff277230 */ /* 0x004fe20000004100 */
[----:B------:R-:W-:Y:S01]  /*4c90*/  SHF.R.U32.HI R35, RZ, 0x10, R35 ;  /* 0x00000010ff237819 */ /* 0x000fe20000011623 */
[----:B------:R-:W-:-:S02]  /*4ca0*/  HADD2.F32 R115, -RZ, R115.H0_H0 ;  /* 0x20000073ff737230 */ /* 0x000fc40000004100 */
[-C--:B------:R-:W-:Y:S01]  /*4cb0*/  FMUL.FTZ R124, R37, R116.reuse ;  /* 0x00000074257c7220 */ /* 0x080fe20000410000 */
[C---:B------:R-:W-:Y:S01]  /*4cc0*/  FMUL.FTZ R122, R39.reuse, R116 ;  /* 0x00000074277a7220 */ /* 0x040fe20000410000 */
[----:B------:R-:W-:Y:S02]  /*4cd0*/  HADD2.F32 R116, -RZ, R53.H1_H1 ;  /* 0x30000035ff747230 */ /* 0x000fe40000004100 */
[-C--:B------:R-:W-:Y:S01]  /*4ce0*/  FFMA.FTZ R39, R39, R118.reuse, R124 ;  /* 0x0000007627277223 */ /* 0x080fe2000001007c */
[----:B------:R-:W-:Y:S02]  /*4cf0*/  HADD2.F32 R53, -RZ, R49.H1_H1 ;  /* 0x30000031ff357230 */ /* 0x000fe40000004100 */
[----:B------:R-:W-:Y:S01]  /*4d00*/  FFMA.FTZ R37, R37, R118, -R122 ;  /* 0x0000007625257223 */ /* 0x000fe2000001087a */
[----:B------:R-:W-:Y:S01]  /*4d10*/  MOV R49, R54 ;  /* 0x0000003600317202 */ /* 0x000fe20000000f00 */
[----:B------:R-:W-:Y:S01]  /*4d20*/  FMUL.FTZ R118, R116, R115 ;  /* 0x0000007374767220 */ /* 0x000fe20000410000 */
[----:B------:R-:W-:-:S02]  /*4d30*/  HADD2.F32 R122, -RZ, R125.H0_H0 ;  /* 0x2000007dff7a7230 */ /* 0x000fc40000004100 */
[C---:B------:R-:W-:Y:S01]  /*4d40*/  FMUL.FTZ R115, R53.reuse, R115 ;  /* 0x0000007335737220 */ /* 0x040fe20000410000 */
[----:B------:R-:W-:Y:S02]  /*4d50*/  HADD2.F32 R124, -RZ, R38.H0_H0 ;  /* 0x20000026ff7c7230 */ /* 0x000fe40000004100 */
[-C--:B------:R-:W-:Y:S01]  /*4d60*/  FFMA.FTZ R54, R53, R113.reuse, -R118 ;  /* 0x0000007135367223 */ /* 0x080fe20000010876 */
[----:B------:R-:W-:Y:S02]  /*4d70*/  HADD2.F32 R53, -RZ, R55.H0_H0 ;  /* 0x20000037ff357230 */ /* 0x000fe40000004100 */
[----:B------:R-:W-:Y:S01]  /*4d80*/  FFMA.FTZ R116, R116, R113, R115 ;  /* 0x0000007174747223 */ /* 0x000fe20000010073 */
[----:B------:R-:W-:Y:S02]  /*4d90*/  HADD2.F32 R118, -RZ, R123.H0_H0 ;  /* 0x2000007bff767230 */ /* 0x000fe40000004100 */
[----:B------:R-:W-:Y:S02]  /*4da0*/  HADD2.F32 R113, -RZ, R51.H0_H0 ;  /* 0x20000033ff717230 */ /* 0x000fe40000004100 */
[----:B------:R-:W-:Y:S01]  /*4db0*/  FMUL.FTZ R126, R53, R122 ;  /* 0x0000007a357e7220 */ /* 0x000fe20000410000 */
[----:B------:R-:W-:Y:S01]  /*4dc0*/  HADD2.F32 R55, -RZ, R55.H1_H1 ;  /* 0x30000037ff377230 */ /* 0x000fe20000004100 */
[----:B------:R-:W-:Y:S01]  /*4dd0*/  F2FP.F16.F32.PACK_AB R39, R116, R39 ;  /* 0x000000277427723e */ /* 0x000fe200000000ff */
[----:B------:R-:W-:-:S02]  /*4de0*/  HADD2.F32 R51, -RZ, R51.H1_H1 ;  /* 0x30000033ff337230 */ /* 0x000fc40000004100 */
[C---:B------:R-:W-:Y:S01]  /*4df0*/  FMUL.FTZ R128, R113.reuse, R122 ;  /* 0x0000007a71807220 */ /* 0x040fe20000410000 */
[----:B------:R-:W-:Y:S01]  /*4e00*/  FFMA.FTZ R38, R113, R118, -R126 ;  /* 0x0000007671267223 */ /* 0x000fe2000001087e */
[----:B------:R-:W-:Y:S02]  /*4e10*/  HADD2.F32 R122, -RZ, R35.H0_H0 ;  /* 0x20000023ff7a7230 */ /* 0x000fe40000004100 */
[-C--:B------:R-:W-:Y:S01]  /*4e20*/  FMUL.FTZ R126, R55, R124.reuse ;  /* 0x0000007c377e7220 */ /* 0x080fe20000410000 */
[----:B------:R-:W-:Y:S01]  /*4e30*/  FMUL.FTZ R124, R51, R124 ;  /* 0x0000007c337c7220 */ /* 0x000fe20000410000 */
[----:B------:R-:W-:Y:S01]  /*4e40*/  FFMA.FTZ R35, R53, R118, R128 ;  /* 0x0000007635237223 */ /* 0x000fe20000010080 */
[----:B------:R-:W-:Y:S02]  /*4e50*/  HADD2.F32 R115, -RZ, R125.H1_H1 ;  /* 0x3000007dff737230 */ /* 0x000fe40000004100 */
[-C--:B------:R-:W-:Y:S01]  /*4e60*/  FFMA.FTZ R51, R51, R122.reuse, -R126 ;  /* 0x0000007a33337223 */ /* 0x080fe2000001087e */
[----:B------:R-:W-:Y:S01]  /*4e70*/  FFMA.FTZ R118, R55, R122, R124 ;  /* 0x0000007a37767223 */ /* 0x000fe2000001007c */
[----:B------:R-:W-:-:S02]  /*4e80*/  HADD2.F32 R55, -RZ, R123.H1_H1 ;  /* 0x3000007bff377230 */ /* 0x000fc40000004100 */
[----:B------:R-:W-:Y:S01]  /*4e90*/  HADD2.F32 R123, -RZ, R36.H0_H0 ;  /* 0x20000024ff7b7230 */ /* 0x000fe20000004100 */
[----:B------:R-:W-:Y:S01]  /*4ea0*/  F2FP.F16.F32.PACK_AB R51, R51, R38 ;  /* 0x000000263333723e */ /* 0x000fe200000000ff */
[----:B------:R-:W-:Y:S01]  /*4eb0*/  HADD2.F32 R53, -RZ, R52.H0_H0 ;  /* 0x20000034ff357230 */ /* 0x000fe20000004100 */
        /* <DEDUP_REMOVED lines=9> */
[C---:B------:R-:W-:Y:S01]  /*4f50*/  FMUL.FTZ R123, R48.reuse, R123 ;  /* 0x0000007b307b7220 */ /* 0x040fe20000410000 */
[----:B------:R-:W-:Y:S01]  /*4f60*/  FFMA.FTZ R36, R53, R55, R122 ;  /* 0x0000003735247223 */ /* 0x000fe2000001007a */
[-C--:B------:R-:W-:Y:S01]  /*4f70*/  FFMA.FTZ R53, R48, R113.reuse, -R115 ;  /* 0x0000007130357223 */ /* 0x080fe20000010873 */
[----:B------:R-:W-:Y:S02]  /*4f80*/  HADD2.F32 R48, -RZ, R49.H0_H0 ;  /* 0x20000031ff307230 */ /* 0x000fe40000004100 */
[----:B------:R-:W-:Y:S01]  /*4f90*/  FFMA.FTZ R55, R52, R113, R123 ;  /* 0x0000007134377223 */ /* 0x000fe2000001007b */
[----:B------:R-:W-:Y:S02]  /*4fa0*/  HADD2.F32 R52, -RZ, R34.H0_H0 ;  /* 0x20000022ff347230 */ /* 0x000fe40000004100 */
[----:B------:R-:W-:-:S02]  /*4fb0*/  HADD2.F32 R115, -RZ, R127.H1_H1 ;  /* 0x3000007fff737230 */ /* 0x000fc40000004100 */
[--C-:B------:R-:W-:Y:S01]  /*4fc0*/  HADD2.F32 R34, -RZ, R50.reuse.H0_H0 ;  /* 0x20000032ff227230 */ /* 0x100fe20000004100 */
[----:B------:R-:W-:Y:S01]  /*4fd0*/  F2FP.F16.F32.PACK_AB R38, R55, R36 ;  /* 0x000000243726723e */ /* 0x000fe200000000ff */
[----:B------:R-:W-:Y:S02]  /*4fe0*/  HADD2.F32 R49, -RZ, R49.H1_H1 ;  /* 0x30000031ff317230 */ /* 0x000fe40000004100 */
[-C--:B------:R-:W-:Y:S01]  /*4ff0*/  FMUL.FTZ R123, R48, R115.reuse ;  /* 0x00000073307b7220 */ /* 0x080fe20000410000 */
[----:B------:R-:W-:Y:S02]  /*5000*/  HADD2.F32 R50, -RZ, R50.H1_H1 ;  /* 0x30000032ff327230 */ /* 0x000fe40000004100 */
[----:B------:R-:W-:Y:S01]  /*5010*/  FMUL.FTZ R115, R34, R115 ;  /* 0x0000007322737220 */ /* 0x000fe20000410000 */
[----:B------:R-:W-:Y:S02]  /*5020*/  HADD2.F32 R113, -RZ, R127.H0_H0 ;  /* 0x2000007fff717230 */ /* 0x000fe40000004100 */
[----:B------:R-:W-:Y:S01]  /*5030*/  FMUL.FTZ R125, R49, R52 ;  /* 0x00000034317d7220 */ /* 0x000fe20000410000 */
[----:B------:R-:W-:-:S02]  /*5040*/  IMAD.MOV.U32 R55, RZ, RZ, R35 ;  /* 0x000000ffff377224 */ /* 0x000fc400078e0023 */
[----:B------:R-:W-:Y:S01]  /*5050*/  FMUL.FTZ R52, R50, R52 ;  /* 0x0000003432347220 */ /* 0x000fe20000410000 */
[-C--:B------:R-:W-:Y:S01]  /*5060*/  FFMA.FTZ R115, R48, R113.reuse, R115 ;  /* 0x0000007130737223 */ /* 0x080fe20000010073 */
[----:B------:R-:W-:Y:S02]  /*5070*/  FFMA.FTZ R123, R34, R113, -R123 ;  /* 0x00000071227b7223 */ /* 0x000fe4000001087b */
[-C--:B------:R-:W-:Y:S01]  /*5080*/  FFMA.FTZ R52, R49, R33.reuse, R52 ;  /* 0x0000002131347223 */ /* 0x080fe20000010034 */
[----:B------:R-:W-:Y:S01]  /*5090*/  FFMA.FTZ R50, R50, R33, -R125 ;  /* 0x0000002132327223 */ /* 0x000fe2000001087d */
[----:B------:R-:W-:Y:S02]  /*50a0*/  F2FP.F16.F32.PACK_AB R49, R54, R37 ;  /* 0x000000253631723e */ /* 0x000fe400000000ff */
[----:B------:R-:W-:Y:S01]  /*50b0*/  F2FP.F16.F32.PACK_AB R48, R53, R32 ;  /* 0x000000203530723e */ /* 0x000fe200000000ff */
[----:B------:R-:W-:Y:S01]  /*50c0*/  IMAD.MOV.U32 R53, RZ, RZ, R39 ;  /* 0x000000ffff357224 */ /* 0x000fe200078e0027 */
[----:B------:R-:W-:Y:S01]  /*50d0*/  F2FP.F16.F32.PACK_AB R54, R52, R115 ;  /* 0x000000733436723e */ /* 0x000fe200000000ff */
[----:B------:R-:W-:Y:S01]  /*50e0*/  IMAD.MOV.U32 R52, RZ, RZ, R38 ;  /* 0x000000ffff347224 */ /* 0x000fe200078e0026 */
[----:B------:R-:W-:-:S07]  /*50f0*/  F2FP.F16.F32.PACK_AB R50, R50, R123 ;  /* 0x0000007b3232723e */ /* 0x000fce00000000ff */
.L_x_5671:
[----:B------:R-:W-:Y:S05]  /*5100*/  BSYNC B2 ;  /* 0x0000000000027941 */ /* 0x000fea0003800000 */
.L_x_5670:
        /* <DEDUP_REMOVED lines=12> */
.L_x_5669:
[----:B------:R-:W-:Y:S05]  /*51d0*/  BSYNC B1 ;  /* 0x0000000000017941 */ /* 0x000fea0003800000 */
.L_x_5668:
[----:B-1----:R-:W-:Y:S02]  /*51e0*/  VIADD R33, R22, 0x40 ;  /* 0x0000004016217836 */ /* 0x002fe40000000000 */
[-C--:B--2---:R-:W-:Y:S02]  /*51f0*/  IMAD R32, R73, R102.reuse, RZ ;  /* 0x0000006649207224 */ /* 0x084fe400078e02ff */
[C---:B------:R-:W-:Y:S01]  /*5200*/  IMAD.WIDE.U32 R100, R33.reuse, R102, R100 ;  /* 0x0000006621647225 */ /* 0x040fe200078e0064 */
[----:B------:R-:W-:-:S03]  /*5210*/  ISETP.GE.OR P5, PT, R33, R106, P1 ;  /* 0x0000006a2100720c */ /* 0x000fc60000fa6670 */
[----:B------:R-:W-:-:S10]  /*5220*/  IMAD R103, R33, R103, R32 ;  /* 0x0000006721677224 */ /* 0x000fd400078e0220 */
[----:B------:R-:W-:Y:S05]  /*5230*/  @P5 BRA `(.L_x_5658) ;  /* 0x0000000800605947 */ /* 0x000fea0003800000 */
[----:B------:R-:W2:Y:S01]  /*5240*/  LDL R34, [R1+0x68] ;  /* 0x0000680001227983 */ /* 0x000ea20000100800 */
[----:B------:R-:W-:Y:S01]  /*5250*/  IMAD.IADD R50, R101, 0x1, R103 ;  /* 0x0000000165327824 */ /* 0x000fe200078e0267 */
[----:B------:R-:W-:Y:S01]  /*5260*/  IADD3 R32, P5, P6, R4, R100, R85 ;  /* 0x0000006404207210 */ /* 0x000fe20007ebe055 */
[C---:B------:R-:W-:Y:S01]  /*5270*/  VIADD R35, R22.reuse, 0x40 ;  /* 0x0000004016237836 */ /* 0x040fe20000000000 */
[----:B------:R-:W-:Y:S01]  /*5280*/  SEL R110, R75, R110, !P0 ;  /* 0x0000006e4b6e7207 */ /* 0x000fe20004000000 */
[----:B------:R-:W-:Y:S01]  /*5290*/  VIADD R36, R22, 0x40 ;  /* 0x0000004016247836 */ /* 0x000fe20000000000 */
[----:B------:R-:W-:Y:S01]  /*52a0*/  IADD3.X R33, R61, R50, R87, P5, P6 ;  /* 0x000000323d217210 */ /* 0x000fe20002fec457 */
[----:B------:R-:W-:Y:S01]  /*52b0*/  IMAD.SHL.U32 R35, R35, 0x40, RZ ;  /* 0x0000004023237824 */ /* 0x000fe200078e00ff */
[----:B------:R-:W-:Y:S01]  /*52c0*/  LEA R48, P5, R32, R98, 0x1 ;  /* 0x0000006220307211 */ /* 0x000fe200078a08ff */
[----:B------:R-:W-:Y:S01]  /*52d0*/  IMAD.SHL.U32 R36, R36, 0x40, RZ ;  /* 0x0000004024247824 */ /* 0x000fe200078e00ff */
[----:B------:R-:W-:Y:S02]  /*52e0*/  BSSY B1, `(.L_x_5672) ;  /* 0x0000068000017945 */ /* 0x000fe40003800000 */
[----:B------:R-:W-:-:S02]  /*52f0*/  LEA.HI.X R49, R32, R99, R33, 0x1, P5 ;  /* 0x0000006320317211 */ /* 0x000fc400028f0c21 */
[----:B------:R-:W-:Y:S02]  /*5300*/  SHF.R.S32.HI R33, RZ, 0x1f, R110 ;  /* 0x0000001fff217819 */ /* 0x000fe4000001146e */
[----:B------:R-:W-:Y:S02]  /*5310*/  LOP3.LUT R35, R35, 0x1c0, RZ, 0xc0, !PT ;  /* 0x000001c023237812 */ /* 0x000fe400078ec0ff */
[----:B------:R-:W-:Y:S02]  /*5320*/  LEA.HI R33, R33, R110, RZ, 0x4 ;  /* 0x0000006e21217211 */ /* 0x000fe400078f20ff */
[----:B------:R-:W-:Y:S02]  /*5330*/  LOP3.LUT R36, R36, 0x1c0, RZ, 0xc0, !PT ;  /* 0x000001c024247812 */ /* 0x000fe400078ec0ff */
[----:B------:R-:W-:Y:S02]  /*5340*/  LEA.HI.SX32 R33, R33, R84, 0x1c ;  /* 0x0000005421217211 */ /* 0x000fe400078fe2ff */
[----:B------:R-:W-:-:S03]  /*5350*/  SHF.R.U32.HI R35, RZ, 0x3, R35 ;  /* 0x00000003ff237819 */ /* 0x000fc60000011623 */
[----:B------:R-:W-:-:S05]  /*5360*/  IMAD.SHL.U32 R51, R33, 0x8, RZ ;  /* 0x0000000821337824 */ /* 0x000fca00078e00ff */
[----:B------:R-:W-:-:S04]  /*5370*/  LOP3.LUT R32, R36, 0x38, R51, 0xf8, !PT ;  /* 0x0000003824207812 */ /* 0x000fc800078ef833 */
[----:B------:R-:W-:-:S04]  /*5380*/  LOP3.LUT R32, R32, R35, RZ, 0x3c, !PT ;  /* 0x0000002320207212 */ /* 0x000fc800078e3cff */
[----:B--2---:R-:W-:Y:S01]  /*5390*/  IADD3 R33, R34, R32, RZ ;  /* 0x0000002022217210 */ /* 0x004fe20007ffe0ff */
        /* <DEDUP_REMOVED lines=20> */
[----:B------:R-:W-:Y:S01]  /*54e0*/  HADD2.F32 R39, -RZ, R46.H0_H0 ;  /* 0x2000002eff277230 */ /* 0x000fe20000004100 */
[----:B------:R-:W-:Y:S01]  /*54f0*/  SHF.R.U32.HI R45, RZ, 0x10, R43 ;  /* 0x00000010ff2d7819 */ /* 0x000fe2000001162b */
[----:B------:R-:W-:-:S02]  /*5500*/  IMAD.MOV.U32 R43, RZ, RZ, R36 ;  /* 0x000000ffff2b7224 */ /* 0x000fc400078e0024 */
[----:B------:R-:W-:Y:S02]  /*5510*/  HADD2.F32 R46, -RZ, R46.H1_H1 ;  /* 0x3000002eff2e7230 */ /* 0x000fe40000004100 */
[-C--:B------:R-:W-:Y:S01]  /*5520*/  FMUL.FTZ R102, R39, R54.reuse ;  /* 0x0000003627667220 */ /* 0x080fe20000410000 */
[----:B------:R-:W-:Y:S02]  /*5530*/  HADD2.F32 R35, -RZ, R33.H0_H0 ;  /* 0x20000021ff237230 */ /* 0x000fe40000004100 */
        /* <DEDUP_REMOVED lines=9> */
[--C-:B------:R-:W-:Y:S02]  /*55d0*/  HADD2.F32 R54, -RZ, R120.reuse.H0_H0 ;  /* 0x20000078ff367230 */ /* 0x100fe40000004100 */
[----:B------:R-:W-:Y:S01]  /*55e0*/  FFMA.FTZ R46, R46, R53, R55 ;  /* 0x000000352e2e7223 */ /* 0x000fe20000010037 */
[----:B------:R-:W-:Y:S02]  /*55f0*/  HADD2.F32 R120, -RZ, R120.H1_H1 ;  /* 0x30000078ff787230 */ /* 0x000fe40000004100 */
[----:B------:R-:W-:Y:S01]  /*5600*/  HADD2.F32 R53, -RZ, R47.H0_H0 ;  /* 0x2000002fff357230 */ /* 0x000fe20000004100 */
[----:B------:R-:W-:Y:S01]  /*5610*/  F2FP.F16.F32.PACK_AB R33, R36, R33 ;  /* 0x000000212421723e */ /* 0x000fe200000000ff */
[----:B------:R-:W-:-:S02]  /*5620*/  HADD2.F32 R39, -RZ, R37.H0_H0 ;  /* 0x20000025ff277230 */ /* 0x000fc40000004100 */
[----:B------:R-:W-:Y:S02]  /*5630*/  HADD2.F32 R47, -RZ, R47.H1_H1 ;  /* 0x3000002fff2f7230 */ /* 0x000fe40000004100 */
[-C--:B------:R-:W-:Y:S01]  /*5640*/  FMUL.FTZ R102, R53, R120.reuse ;  /* 0x0000007835667220 */ /* 0x080fe20000410000 */
[----:B------:R-:W-:Y:S02]  /*5650*/  HADD2.F32 R55, -RZ, R104.H0_H0 ;  /* 0x20000068ff377230 */ /* 0x000fe40000004100 */
[C---:B------:R-:W-:Y:S01]  /*5660*/  FMUL.FTZ R120, R39.reuse, R120 ;  /* 0x0000007827787220 */ /* 0x040fe20000410000 */
[----:B------:R-:W-:Y:S02]  /*5670*/  HADD2.F32 R52, -RZ, R37.H1_H1 ;  /* 0x30000025ff347230 */ /* 0x000fe40000004100 */
[-C--:B------:R-:W-:Y:S01]  /*5680*/  FFMA.FTZ R37, R39, R54.reuse, -R102 ;  /* 0x0000003627257223 */ /* 0x080fe20000010866 */
[----:B------:R-:W-:Y:S02]  /*5690*/  HADD2.F32 R45, -RZ, R45.H0_H0 ;  /* 0x2000002dff2d7230 */ /* 0x000fe40000004100 */
[-C--:B------:R-:W-:Y:S01]  /*56a0*/  FMUL.FTZ R103, R47, R55.reuse ;  /* 0x000000372f677220 */ /* 0x080fe20000410000 */
[----:B------:R-:W-:Y:S01]  /*56b0*/  FFMA.FTZ R39, R53, R54, R120 ;  /* 0x0000003635277223 */ /* 0x000fe20000010078 */
[----:B------:R-:W-:Y:S01]  /*56c0*/  FMUL.FTZ R104, R52, R55 ;  /* 0x0000003734687220 */ /* 0x000fe20000410000 */
[----:B------:R-:W-:-:S02]  /*56d0*/  HADD2.F32 R55, -RZ, R44.H0_H0 ;  /* 0x2000002cff377230 */ /* 0x000fc40000004100 */
[-C--:B------:R-:W-:Y:S01]  /*56e0*/  FFMA.FTZ R52, R52, R45.reuse, -R103 ;  /* 0x0000002d34347223 */ /* 0x080fe20000010867 */
[----:B------:R-:W-:Y:S02]  /*56f0*/  HADD2.F32 R53, -RZ, R119.H1_H1 ;  /* 0x30000077ff357230 */ /* 0x000fe40000004100 */
[----:B------:R-:W-:Y:S01]  /*5700*/  FFMA.FTZ R54, R47, R45, R104 ;  /* 0x0000002d2f367223 */ /* 0x000fe20000010068 */
[--C-:B------:R-:W-:Y:S02]  /*5710*/  HADD2.F32 R45, -RZ, R43.reuse.H0_H0 ;  /* 0x2000002bff2d7230 */ /* 0x100fe40000004100 */
        /* <DEDUP_REMOVED lines=17> */
[----:B------:R-:W-:Y:S01]  /*5830*/  HADD2.F32 R43, -RZ, R42.H0_H0 ;  /* 0x2000002aff2b7230 */ /* 0x000fe20000004100 */
[----:B------:R-:W-:Y:S01]  /*5840*/  F2FP.F16.F32.PACK_AB R39, R54, R39 ;  /* 0x000000273627723e */ /* 0x000fe200000000ff */
[----:B------:R-:W-:-:S02]  /*5850*/  HADD2.F32 R32, -RZ, R34.H0_H0 ;  /* 0x20000022ff207230 */ /* 0x000fc40000004100 */
[-C--:B------:R-:W-:Y:S01]  /*5860*/  FMUL.FTZ R47, R40, R119.reuse ;  /* 0x00000077282f7220 */ /* 0x080fe20000410000 */
[----:B------:R-:W-:Y:S01]  /*5870*/  HADD2.F32 R38, -RZ, R38.H1_H1 ;  /* 0x30000026ff267230 */ /* 0x000fe20000004100 */
[----:B------:R-:W-:Y:S01]  /*5880*/  F2FP.F16.F32.PACK_AB R36, R45, R102 ;  /* 0x000000662d24723e */ /* 0x000fe200000000ff */
[----:B------:R-:W-:Y:S02]  /*5890*/  HADD2.F32 R34, -RZ, R34.H1_H1 ;  /* 0x30000022ff227230 */ /* 0x000fe40000004100 */
[----:B------:R-:W-:Y:S01]  /*58a0*/  FMUL.FTZ R119, R32, R119 ;  /* 0x0000007720777220 */ /* 0x000fe20000410000 */
[----:B------:R-:W-:Y:S02]  /*58b0*/  HADD2.F32 R41, -RZ, R41.H0_H0 ;  /* 0x20000029ff297230 */ /* 0x000fe40000004100 */
[----:B------:R-:W-:Y:S01]  /*58c0*/  FMUL.FTZ R53, R38, R43 ;  /* 0x0000002b26357220 */ /* 0x000fe20000410000 */
[----:B------:R-:W-:Y:S01]  /*58d0*/  FFMA.FTZ R47, R32, R117, -R47 ;  /* 0x00000075202f7223 */ /* 0x000fe2000001082f */
[----:B------:R-:W-:Y:S01]  /*58e0*/  FMUL.FTZ R43, R34, R43 ;  /* 0x0000002b222b7220 */ /* 0x000fe20000410000 */
[----:B------:R-:W-:Y:S01]  /*58f0*/  FFMA.FTZ R119, R40, R117, R119 ;  /* 0x0000007528777223 */ /* 0x000fe20000010077 */
[----:B------:R-:W-:Y:S01]  /*5900*/  FFMA.FTZ R34, R34, R41, -R53 ;  /* 0x0000002922227223 */ /* 0x000fe20000010835 */
[----:B------:R-:W-:Y:S01]  /*5910*/  F2FP.F16.F32.PACK_AB R32, R44, R103 ;  /* 0x000000672c20723e */ /* 0x000fe200000000ff */
[----:B------:R-:W-:Y:S01]  /*5920*/  FFMA.FTZ R38, R38, R41, R43 ;  /* 0x0000002926267223 */ /* 0x000fe2000001002b */
[----:B------:R-:W-:-:S02]  /*5930*/  IMAD.MOV.U32 R35, RZ, RZ, R52 ;  /* 0x000000ffff237224 */ /* 0x000fc400078e0034 */
[----:B------:R-:W-:Y:S02]  /*5940*/  F2FP.F16.F32.PACK_AB R34, R34, R47 ;  /* 0x0000002f2222723e */ /* 0x000fe400000000ff */
[----:B------:R-:W-:-:S07]  /*5950*/  F2FP.F16.F32.PACK_AB R38, R38, R119 ;  /* 0x000000772626723e */ /* 0x000fce00000000ff */
.L_x_5673:
[----:B------:R-:W-:Y:S05]  /*5960*/  BSYNC B1 ;  /* 0x0000000000017941 */ /* 0x000fea0003800000 */
.L_x_5672:
        /* <DEDUP_REMOVED lines=10> */
.L_x_5641:
[----:B------:R-:W-:-:S06]  /*5a10*/  UISETP.NE.AND UP0, UPT, UR37, 0x3, UPT ;  /* 0x000000032500788c */ /* 0x000fcc000bf05270 */
[----:B------:R-:W-:-:S13]  /*5a20*/  PLOP3.LUT P3, PT, PT, PT, UP0, 0x80, 0x0 ;  /* 0x000000000000781c */ /* 0x000fda0003f6f008 */
[----:B------:R-:W-:Y:S05]  /*5a30*/  @!P3 BRA `(.L_x_5674) ;  /* 0x000000000004b947 */ /* 0x000fea0003800000 */
[----:B------:R-:W-:Y:S01]  /*5a40*/  BPT.TRAP 0x1 ;  /* 0x000000040000795c */ /* 0x000fe20000300000 */
.L_x_5674:
[----:B------:R-:W-:Y:S01]  /*5a50*/  IMAD R96, R18, 0x8, R19 ;  /* 0x0000000812607824 */ /* 0x000fe200078e0213 */
[----:B------:R-:W-:Y:S01]  /*5a60*/  SHF.L.U32 R107, R202, 0x1f, RZ ;  /* 0x0000001fca6b7819 */ /* 0x000fe200000006ff */
[----:B------:R-:W-:Y:S01]  /*5a70*/  IMAD R106, R27, -0x60, R24 ;  /* 0xffffffa01b6a7824 */ /* 0x000fe200078e0218 */
[----:B------:R-:W-:Y:S02]  /*5a80*/  BSSY B1, `(.L_x_5675) ;  /* 0x0000004000017945 */ /* 0x000fe40003800000 */
[----:B------:R-:W0:Y:S02]  /*5a90*/  SYNCS.PHASECHK.TRANS64.TRYWAIT P4, [R96+URZ+0x32490], R107 ;  /* 0x0324906b600075a7 */ /* 0x000e24000808017f */
[----:B------:R-:W-:Y:S01]  /*5aa0*/  VIMNMX R106, R106, 0x60, PT ;  /* 0x000000606a6a7848 */ /* 0x000fe20003fe0100 */
[----:B0-----:R-:W-:Y:S06]  /*5ab0*/  @!P4 BRA `(.L_x_5676) ;  /* 0x000001d4004cc947 */ /* 0x001fec0003800000 */
.L_x_5964:
[----:B------:R-:W-:Y:S05]  /*5ac0*/  BSYNC B1 ;  /* 0x0000000000017941 */ /* 0x000fea0003800000 */
.L_x_5675:
[CC--:B------:R-:W-:Y:S01]  /*5ad0*/  ISETP.GE.AND P5, PT, R22.reuse, R106.reuse, PT ;  /* 0x0000006a1600720c */ /* 0x0c0fe20003fa6270 */
[----:B------:R-:W-:Y:S01]  /*5ae0*/  VIADD R32, R22, 0x40 ;  /* 0x0000004016207836 */ /* 0x000fe20000000000 */
[----:B------:R-:W-:Y:S04]  /*5af0*/  BSSY B1, `(.L_x_5677) ;  /* 0x0000007000017945 */ /* 0x000fe80003800000 */
[----:B------:R-:W-:-:S07]  /*5b00*/  ISETP.GE.AND P4, PT, R32, R106, PT ;  /* 0x0000006a2000720c */ /* 0x000fce0003f86270 */
[----:B------:R-:W-:Y:S06]  /*5b10*/  @P5 BRA `(.L_x_5678) ;  /* 0x0000000000105947 */ /* 0x000fec0003800000 */
[----:B------:R-:W1:Y:S04]  /*5b20*/  @!P1 LDS.128 R32, [R104] ;  /* 0x0000000068209984 */ /* 0x000e680000000c00 */
[----:B------:R-:W2:Y:S04]  /*5b30*/  @!P2 LDS.128 R36, [R103] ;  /* 0x000000006724a984 */ /* 0x000ea80000000c00 */
[----:B-1----:R1:W-:Y:S04]  /*5b40*/  @!P1 STG.E.128 desc[UR40][R42.64], R32 ;  /* 0x000000202a009986 */ /* 0x0023e8000c101d28 */
[----:B--2---:R1:W-:Y:S02]  /*5b50*/  @!P2 STG.E.128 desc[UR40][R42.64+0x40], R36 ;  /* 0x000040242a00a986 */ /* 0x0043e4000c101d28 */
.L_x_5678:
[----:B------:R-:W-:Y:S05]  /*5b60*/  BSYNC B1 ;  /* 0x0000000000017941 */ /* 0x000fea0003800000 */
.L_x_5677:
[----:B------:R-:W-:Y:S05]  /*5b70*/  @P4 BRA `(.L_x_5658) ;  /* 0x0000000000104947 */ /* 0x000fea0003800000 */
[----:B-1----:R-:W1:Y:S04]  /*5b80*/  @!P1 LDS.128 R32, [R104+0x2000] ;  /* 0x0020000068209984 */ /* 0x002e680000000c00 */
[----:B------:R-:W2:Y:S04]  /*5b90*/  @!P2 LDS.128 R36, [R103+0x2000] ;  /* 0x002000006724a984 */ /* 0x000ea80000000c00 */
[----:B-1----:R1:W-:Y:S04]  /*5ba0*/  @!P1 STG.E.128 desc[UR40][R40.64], R32 ;  /* 0x0000002028009986 */ /* 0x0023e8000c101d28 */
[----:B--2---:R1:W-:Y:S02]  /*5bb0*/  @!P2 STG.E.128 desc[UR40][R40.64+0x40], R36 ;  /* 0x000040242800a986 */ /* 0x0043e4000c101d28 */
.L_x_5658:
[----:B------:R-:W-:Y:S05]  /*5bc0*/  BSYNC B0 ;  /* 0x0000000000007941 */ /* 0x000fea0003800000 */
.L_x_5640:
        /* <DEDUP_REMOVED lines=17> */
.L_x_5680:
[----:B------:R-:W-:Y:S05]  /*5ce0*/  BSYNC B0 ;  /* 0x0000000000007941 */ /* 0x000fea0003800000 */
.L_x_5679:
[----:B------:R-:W2:Y:S01]  /*5cf0*/  SYNCS.PHASECHK.TRANS64.TRYWAIT P3, [R96+URZ+0x324b0], R107 ;  /* 0x0324b06b600075a7 */ /* 0x000ea2000806017f */
[----:B------:R-:W-:Y:S01]  /*5d00*/  ULDC UR38, c[0x0][0x320] ;  /* 0x0000c80000267ab9 */ /* 0x000fe20000000800 */
[----:B------:R-:W-:Y:S01]  /*5d10*/  ULDC.64 UR44, c[0x0][0x328] ;  /* 0x0000ca00002c7ab9 */ /* 0x000fe20000000a00 */
[----:B------:R-:W-:Y:S01]  /*5d20*/  ULDC.64 UR46, c[0x0][0x318] ;  /* 0x0000c600002e7ab9 */ /* 0x000fe20000000a00 */
[----:B------:R-:W-:Y:S01]  /*5d30*/  BSSY B0, `(.L_x_5681) ;  /* 0x0000003000007945 */ /* 0x000fe20003800000 */
[----:B-1----:R-:W-:-:S03]  /*5d40*/  IMAD R32, R18, 0x6000, R90 ;  /* 0x0000600012207824 */ /* 0x002fc600078e025a */
[----:B--2---:R-:W-:Y:S05]  /*5d50*/  @!P3 BRA `(.L_x_5682) ;  /* 0x000001d000b8b947 */ /* 0x004fea0003800000 */
.L_x_5965:
[----:B------:R-:W-:Y:S05]  /*5d60*/  BSYNC B0 ;  /* 0x0000000000007941 */ /* 0x000fea0003800000 */
.L_x_5681:
[----:B------:R-:W-:Y:S01]  /*5d70*/  ISETP.GE.AND P3, PT, R22, R106, PT ;  /* 0x0000006a1600720c */ /* 0x000fe20003f66270 */
[----:B------:R-:W-:Y:S01]  /*5d80*/  BSSY B0, `(.L_x_5683) ;  /* 0x0000026000007945 */ /* 0x000fe20003800000 */
[----:B------:R-:W-:Y:S01]  /*5d90*/  IADD3 R40, R89, R32, RZ ;  /* 0x0000002059287210 */ /* 0x000fe20007ffe0ff */
        /* <DEDUP_REMOVED lines=36> */
.L_x_5684:
[----:B------:R-:W-:Y:S05]  /*5fe0*/  BSYNC B0 ;  /* 0x0000000000007941 */ /* 0x000fea0003800000 */
.L_x_5683:
[----:B--2---:R-:W-:Y:S01]  /*5ff0*/  VIADD R32, R22, 0x40 ;  /* 0x0000004016207836 */ /* 0x004fe20000000000 */
[----:B------:R-:W-:Y:S04]  /*6000*/  BSSY B0, `(.L_x_5685) ;  /* 0x0000025000007945 */ /* 0x000fe80003800000 */
[----:B------:R-:W-:-:S13]  /*6010*/  ISETP.GE.AND P3, PT, R32, R106, PT ;  /* 0x0000006a2000720c */ /* 0x000fda0003f66270 */
[----:B------:R-:W-:Y:S05]  /*6020*/  @P3 BRA `(.L_x_5686) ;  /* 0x0000000000883947 */ /* 0x000fea0003800000 */
[----:B------:R-:W-:Y:S01]  /*6030*/  IADD3 R35, P3, R36, 0x40, RZ ;  /* 0x0000004024237810 */ /* 0x000fe20007f7e0ff */
        /* <DEDUP_REMOVED lines=33> */
.L_x_5686:
[----:B------:R-:W-:Y:S05]  /*6250*/  BSYNC B0 ;  /* 0x0000000000007941 */ /* 0x000fea0003800000 */
.L_x_5685:
[----:B------:R-:W-:Y:S01]  /*6260*/  @!PT LDS RZ, [RZ] ;  /* 0x00000000fffff984 */ /* 0x000fe20000000800 */
[----:B------:R-:W-:Y:S01]  /*6270*/  @!PT LDS RZ, [RZ] ;  /* 0x00000000fffff984 */ /* 0x000fe20000000800 */
[----:B------:R-:W-:Y:S01]  /*6280*/  @!PT LDS RZ, [RZ] ;  /* 0x00000000fffff984 */ /* 0x000fe20000000800 */
[----:B------:R-:W-:Y:S01]  /*6290*/  @!PT LDS RZ, [RZ] ;  /* 0x00000000fffff984 */ /* 0x000fe20000000800 */
[----:B------:R3:W-:Y:S06]  /*62a0*/  MEMBAR.ALL.CTA ;  /* 0x0000000000007992 */ /* 0x0007ec0000008000 */
[----:B---3--:R-:W3:Y:S02]  /*62b0*/  FENCE.VIEW.ASYNC.S ;  /* 0x00000000000073c6 */ /* 0x008ee40000000000 */
[----:B---3--:R3:W-:Y:S01]  /*62c0*/  BAR.SYNC.DEFER_BLOCKING R74, 0x80 ;  /* 0x0002004a0000751d */ /* 0x0087e20000010000 */
[----:B------:R-:W-:Y:S01]  /*62d0*/  ISETP.NE.AND P5, PT, R97, RZ, PT ;  /* 0x000000ff6100720c */ /* 0x000fe20003fa5270 */
[----:B------:R-:W-:Y:S01]  /*62e0*/  VIADD R18, R18, 0x1 ;  /* 0x0000000112127836 */ /* 0x000fe20000000000 */
[----:B01----:R-:W-:-:S04]  /*62f0*/  @!P4 IADD3 R96, R96, 0x324c0, RZ ;  /* 0x000324c06060c810 */ /* 0x003fc80007ffe0ff */
[C---:B------:R-:W-:Y:S02]  /*6300*/  ISETP.NE.AND P3, PT, R18.reuse, 0x2, PT ;  /* 0x000000021200780c */ /* 0x040fe40003f65270 */
[----:B------:R-:W-:Y:S02]  /*6310*/  @!P4 PRMT R96, RZ, 0x654, R96 ;  /* 0x00000654ff60c816 */ /* 0x000fe40000000060 */
[----:B--2---:R-:W-:Y:S02]  /*6320*/  SEL R33, RZ, 0x1, P3 ;  /* 0x00000001ff217807 */ /* 0x004fe40001800000 */
        /* <DEDUP_REMOVED lines=9> */
.L_x_5635:
[----:B------:R-:W2:Y:S01]  /*63c0*/  LDL R3, [R1+0x50] ;  /* 0x0000500001037983 */ /* 0x000ea20000100800 */
[----:B------:R-:W0:Y:S01]  /*63d0*/  LDC R0, c[0x0][0x448] ;  /* 0x00011200ff007b82 */ /* 0x000e220000000800 */
[----:B------:R-:W-:Y:S01]  /*63e0*/  IMAD.MOV.U32 R210, RZ, RZ, RZ ;  /* 0x000000ffffd27224 */ /* 0x000fe200078e00ff */
[----:B0-----:R-:W-:-:S13]  /*63f0*/  ISETP.NE.AND P1, PT, R0, 0x1, PT ;  /* 0x000000010000780c */ /* 0x001fda0003f25270 */
[----:B------:R-:W0:Y:S08]  /*6400*/  @P1 LDC R0, c[0x0][0x44c] ;  /* 0x00011300ff001b82 */ /* 0x000e300000000800 */
[----:B------:R-:W1:Y:S01]  /*6410*/  @P1 LDC R5, c[0x0][0x450] ;  /* 0x00011400ff051b82 */ /* 0x000e620000000800 */
[----:B--2---:R-:W-:-:S04]  /*6420*/  VIADD R3, R3, 0x7f ;  /* 0x0000007f03037836 */ /* 0x004fc80000000000 */
        /* <DEDUP_REMOVED lines=12> */
.L_x_5688:
[----:B------:R-:W-:Y:S04]  /*64f0*/  BSSY B0, `(.L_x_5689) ;  /* 0x0000020000007945 */ /* 0x000fe80003800000 */
[----:B------:R-:W-:Y:S05]  /*6500*/  @!P1 BRA `(.L_x_5690) ;  /* 0x0000000000789947 */ /* 0x000fea0003800000 */
[----:B------:R-:W2:Y:S01]  /*6510*/  LDL R0, [R1+0x7c] ;  /* 0x00007c0001007983 */ /* 0x000ea20000100800 */
[----:B------:R-:W-:Y:S01]  /*6520*/  ULDC UR4, c[0x0][0xae8] ;  /* 0x0002ba0000047ab9 */ /* 0x000fe20000000800 */
[----:B--2---:R-:W-:-:S04]  /*6530*/  ISETP.NE.AND P0, PT, R0, RZ, PT ;  /* 0x000000ff0000720c */ /* 0x004fc80003f05270 */
        /* <DEDUP_REMOVED lines=23> */
[----:B------:R-:W-:-:S05]  /*66b0*/  @P0 IADD3 R5, R5, 0x1, RZ ;  /* 0x0000000105050810 */ /* 0x000fca0007ffe0ff */
[----:B------:R-:W-:Y:S01]  /*66c0*/  @!P2 IMAD.MOV R5, RZ, RZ, -R5 ;  /* 0x000000ffff05a224 */ /* 0x000fe200078e0a05 */
[----:B------:R-:W-:-:S05]  /*66d0*/  @!P1 LOP3.LUT R5, RZ, R9, RZ, 0x33, !PT ;  /* 0x00000009ff059212 */ /* 0x000fca00078e33ff */
[----:B------:R-:W-:-:S07]  /*66e0*/  IMAD.MOV.U32 R210, RZ, RZ, R5 ;  /* 0x000000ffffd27224 */ /* 0x000fce00078e0005 */
.L_x_5690:
[----:B------:R-:W-:Y:S05]  /*66f0*/  BSYNC B0 ;  /* 0x0000000000007941 */ /* 0x000fea0003800000 */
.L_x_5689:
[----:B------:R-:W2:Y:S01]  /*6700*/  LDL R0, [R1+0x90] ;  /* 0x0000900001007983 */ /* 0x000ea20000100800 */
[----:B------:R-:W-:Y:S01]  /*6710*/  PLOP3.LUT P0, PT, PT, PT, PT, 0x80, 0x0 ;  /* 0x000000000000781c */ /* 0x000fe20003f0f070 */
[----:B------:R-:W-:Y:S01]  /*6720*/  IMAD.MOV.U32 R3, RZ, RZ, RZ ;  /* 0x000000ffff037224 */ /* 0x000fe200078e00ff */
        /* <DEDUP_REMOVED lines=28> */
[----:B---3--:R-:W-:Y:S02]  /*68f0*/  CS2R R96, SRZ ;  /* 0x0000000000607805 */ /* 0x008fe4000001ff00 */
        /* <DEDUP_REMOVED lines=35> */
[----:B--2---:R-:W-:-:S05]  /*6b30*/  IMAD R0, R0, R210, RZ ;  /* 0x000000d200007224 */ /* 0x004fca00078e02ff */
[----:B------:R0:W-:Y:S01]  /*6b40*/  STL [R1+0x60], R0 ;  /* 0x0000600001007387 */ /* 0x0001e20000100800 */
[----:B------:R-:W-:Y:S02]  /*6b50*/  VIADDMNMX R210, R0, R210, R29, PT ;  /* 0x000000d200d27246 */ /* 0x000fe4000380011d */
[----:B------:R-:W-:Y:S02]  /*6b60*/  CS2R R28, SRZ ;  /* 0x00000000001c7805 */ /* 0x000fe4000001ff00 */
[----:B------:R-:W-:-:S13]  /*6b70*/  ISETP.GT.AND P1, PT, R210, R0, PT ;  /* 0x00000000d200720c */ /* 0x000fda0003f24270 */
[----:B0-----:R-:W-:Y:S05]  /*6b80*/  @!P1 BRA `(.L_x_5691) ;  /* 0x000000d0004c9947 */ /* 0x001fea0003800000 */
        /* <DEDUP_REMOVED lines=8> */
.L_x_5968:
[----:B-1----:R-:W-:Y:S01]  /*6c10*/  LEA.HI R0, R14, R14, RZ, 0x1 ;  /* 0x0000000e0e007211 */ /* 0x002fe200078f08ff */
[----:B------:R-:W-:Y:S01]  /*6c20*/  VIADD R24, R19, 0x18400 ;  /* 0x0001840013187836 */ /* 0x000fe20000000000 */
[----:B------:R-:W-:Y:S01]  /*6c30*/  BSSY B6, `(.L_x_5693) ;  /* 0x000001d000067945 */ /* 0x000fe20003800000 */
[----:B------:R-:W-:Y:S01]  /*6c40*/  IMAD.MOV.U32 R225, RZ, RZ, 0x40000040 ;  /* 0x40000040ffe17424 */ /* 0x000fe200078e00ff */
[----:B------:R-:W-:Y:S02]  /*6c50*/  LOP3.LUT R3, R0, 0x7fffe, RZ, 0xc0, !PT ;  /* 0x0007fffe00037812 */ /* 0x000fe400078ec0ff */
[----:B------:R-:W-:-:S03]  /*6c60*/  LOP3.LUT P0, RZ, R24, 0x1bf, RZ, 0xc0, !PT ;  /* 0x000001bf18ff7812 */ /* 0x000fc6000780c0ff */
[----:B------:R-:W-:-:S04]  /*6c70*/  IMAD.IADD R3, R14, 0x1, -R3 ;  /* 0x000000010e037824 */ /* 0x000fc800078e0a03 */
[----:B------:R-:W-:-:S05]  /*6c80*/  IMAD R3, R3, 0x2000, R24 ;  /* 0x0000200003037824 */ /* 0x000fca00078e0218 */
[----:B------:R-:W-:Y:S01]  /*6c90*/  SHF.R.U32.HI R0, RZ, 0x4, R3 ;  /* 0x00000004ff007819 */ /* 0x000fe20000011603 */
[----:B------:R-:W-:-:S03]  /*6ca0*/  VIADD R3, R3, 0xa000 ;  /* 0x0000a00003037836 */ /* 0x000fc60000000000 */
[----:B------:R-:W-:Y:S02]  /*6cb0*/  LOP3.LUT R0, R0, 0x3fff, RZ, 0xc0, !PT ;  /* 0x00003fff00007812 */ /* 0x000fe400078ec0ff */
[----:B------:R-:W-:Y:S02]  /*6cc0*/  SHF.R.U32.HI R3, RZ, 0x4, R3 ;  /* 0x00000004ff037819 */ /* 0x000fe40000011603 */
[----:B------:R-:W-:Y:S02]  /*6cd0*/  LOP3.LUT R224, R0, 0x10000, RZ, 0xfc, !PT ;  /* 0x0001000000e07812 */ /* 0x000fe400078efcff */
[----:B------:R-:W-:Y:S01]  /*6ce0*/  LOP3.LUT R72, R3, 0x3fff, RZ, 0xc0, !PT ;  /* 0x00003fff03487812 */ /* 0x000fe200078ec0ff */
[----:B------:R-:W-:Y:S06]  /*6cf0*/  @!P0 BRA `(.L_x_5694) ;  /* 0x0000000000408947 */ /* 0x000fec0003800000 */
[----:B------:R-:W-:Y:S01]  /*6d00*/  MOV R14, 0x0 ;  /* 0x00000000000e7802 */ /* 0x000fe20000000f00 */
[----:B------:R-:W-:Y:S01]  /*6d10*/  ULDC.64 UR4, c[0x4][0x98] ;  /* 0x0100260000047ab9 */ /* 0x000fe20000000a00 */
[----:B------:R-:W-:Y:S01]  /*6d20*/  ULDC.64 UR6, c[0x4][0xa0] ;  /* 0x0100280000067ab9 */ /* 0x000fe20000000a00 */
[----:B------:R-:W-:Y:S01]  /*6d30*/  MOV R4, UR4 ;  /* 0x0000000400047c02 */ /* 0x000fe20008000f00 */
[----:B------:R-:W-:Y:S01]  /*6d40*/  IMAD.U32 R5, RZ, RZ, UR5 ;  /* 0x00000005ff057e24 */ /* 0x000fe2000f8e00ff */
[----:B------:R-:W-:Y:S01]  /*6d50*/  ULDC.64 UR4, c[0x4][0x38] ;  /* 0x01000e0000047ab9 */ /* 0x000fe20000000a00 */
[----:B------:R-:W1:Y:S01]  /*6d60*/  LDC.64 R14, c[0x4][R14] ;  /* 0x010000000e0e7b82 */ /* 0x000e620000000a00 */
        /* <DEDUP_REMOVED lines=9> */
.L_x_5694:
[----:B------:R-:W-:Y:S05]  /*6e00*/  BSYNC B6 ;  /* 0x0000000000067941 */ /* 0x000fea0003800000 */
.L_x_5693:
[----:B------:R-:W-:Y:S02]  /*6e10*/  ULDC UR4, c[0x0][0x3f4] ;  /* 0x0000fd0000047ab9 */ /* 0x000fe40000000800 */
[----:B------:R-:W-:-:S13]  /*6e20*/  ISETP.LT.AND P0, PT, RZ, UR4, PT ;  /* 0x00000004ff007c0c */ /* 0x000fda000bf01270 */
[----:B------:R-:W-:Y:S05]  /*6e30*/  @P0 BRA `(.L_x_5695) ;  /* 0x0000000000400947 */ /* 0x000fea0003800000 */
[----:B------:R-:W2:Y:S02]  /*6e40*/  LDL R20, [R1+0x8c] ;  /* 0x00008c0001147983 */ /* 0x000ea40000100800 */
[----:B--2---:R-:W-:-:S04]  /*6e50*/  LEA.HI R0, R20, R20, RZ, 0x1 ;  /* 0x0000001414007211 */ /* 0x004fc800078f08ff */
        /* <DEDUP_REMOVED lines=8> */
.L_x_5698:
[----:B--2---:R2:W3:Y:S02]  /*6ee0*/  SYNCS.PHASECHK.TRANS64.TRYWAIT P0, [R19+URZ+0x32400], R4 ;  /* 0x03240004130075a7 */ /* 0x0044e4000800017f */
[----:B---3--:R-:W-:Y:S05]  /*6ef0*/  @!P0 NANOSLEEP.SYNCS 0x989680 ;  /* 0x009896800000895d */ /* 0x008fea0003900000 */
[----:B------:R-:W3:Y:S02]  /*6f00*/  @!P0 SYNCS.PHASECHK.TRANS64 P0, [R19+URZ+0x32400], R4 ;  /* 0x03240004130085a7 */ /* 0x000ee4000800007f */
[----:B---3--:R-:W-:Y:S05]  /*6f10*/  @!P0 BRA `(.L_x_5698) ;  /* 0xfffffffc00f08947 */ /* 0x008fea000383ffff */
.L_x_5697:
[----:B------:R-:W-:Y:S05]  /*6f20*/  BSYNC B0 ;  /* 0x0000000000007941 */ /* 0x000fea0003800000 */
.L_x_5696:
[----:B------:R-:W-:Y:S05]  /*6f30*/  BRA `(.L_x_5699) ;  /* 0x0000002c00387947 */ /* 0x000fea0003800000 */
.L_x_5695:
[----:B-----5:R-:W-:Y:S01]  /*6f40*/  SHF.R.S32.HI R0, RZ, 0x1f, R152 ;  /* 0x0000001fff007819 */ /* 0x020fe20000011498 */
[----:B------:R-:W-:Y:S01]  /*6f50*/  ULDC.64 UR4, c[0x0][0x3f8] ;  /* 0x0000fe0000047ab9 */ /* 0x000fe20000000a00 */
[----:B------:R-:W-:Y:S01]  /*6f60*/  LOP3.LUT P0, RZ, R24, 0x3ff, RZ, 0xc0, !PT ;  /* 0x000003ff18ff7812 */ /* 0x000fe2000780c0ff */
        /* <DEDUP_REMOVED lines=8> */
[----:B------:R-:W-:Y:S01]  /*6ff0*/  IMAD.IADD R27, R3, 0x1, R25 ;  /* 0x00000001031b7824 */ /* 0x000fe200078e0219 */
[----:B------:R-:W-:Y:S01]  /*7000*/  IADD3 R29, R5, R153, RZ ;  /* 0x00000099051d7210 */ /* 0x000fe20007ffe0ff */
        /* <DEDUP_REMOVED lines=17> */
.L_x_5701:
[----:B------:R-:W-:Y:S05]  /*7120*/  BSYNC B6 ;  /* 0x0000000000067941 */ /* 0x000fea0003800000 */
.L_x_5700:
[----:B------:R-:W2:Y:S01]  /*7130*/  LDL R35, [R1+0x50] ;  /* 0x0000500001237983 */ /* 0x000ea20000100800 */
[----:B------:R-:W-:Y:S01]  /*7140*/  LEA.HI R31, R31, R26, RZ, 0x2 ;  /* 0x0000001a1f1f7211 */ /* 0x000fe200078f10ff */
[----:B------:R-:W-:Y:S01]  /*7150*/  ULDC.U8 UR4, c[0x0][0x410] ;  /* 0x0001040000047ab9 */ /* 0x000fe20000000000 */
[----:B------:R-:W-:Y:S01]  /*7160*/  BSSY B0, `(.L_x_5702) ;  /* 0x00002a3000007945 */ /* 0x000fe20003800000 */
[----:B------:R-:W-:Y:S02]  /*7170*/  ISETP.NE.AND P0, PT, RZ, UR4, PT ;  /* 0x00000004ff007c0c */ /* 0x000fe4000bf05270 */
[----:B------:R-:W-:Y:S02]  /*7180*/  SHF.R.S32.HI R3, RZ, 0x1f, R31 ;  /* 0x0000001fff037819 */ /* 0x000fe4000001141f */
[----:B------:R-:W-:Y:S02]  /*7190*/  LOP3.LUT R31, R31, 0xfffffffc, RZ, 0xc0, !PT ;  /* 0xfffffffc1f1f7812 */ /* 0x000fe400078ec0ff */
[----:B------:R-:W-:-:S03]  /*71a0*/  LEA.HI R3, R3, R22, RZ, 0x3 ;  /* 0x0000001603037211 */ /* 0x000fc600078f18ff */
[----:B------:R-:W-:Y:S01]  /*71b0*/  IMAD.IADD R26, R26, 0x1, -R31 ;  /* 0x000000011a1a7824 */ /* 0x000fe200078e0a1f */
[----:B------:R-:W-:-:S05]  /*71c0*/  LOP3.LUT R3, R3, 0xfffffff8, RZ, 0xc0, !PT ;  /* 0xfffffff803037812 */ /* 0x000fca00078ec0ff */
[C---:B------:R-:W-:Y:S01]  /*71d0*/  IMAD.IADD R36, R22.reuse, 0x1, -R3 ;  /* 0x0000000116247824 */ /* 0x040fe200078e0a03 */
[----:B--2---:R-:W-:Y:S01]  /*71e0*/  IADD3 R37, R22, R35, RZ ;  /* 0x0000002316257210 */ /* 0x004fe20007ffe0ff */
        /* <DEDUP_REMOVED lines=36> */
.L_x_5974:
[----:B------:R-:W5:Y:S01]  /*7430*/  LDL R8, [R1+0x24] ;  /* 0x0000240001087983 */ /* 0x000f620000100800 */
[----:B------:R-:W-:Y:S01]  /*7440*/  BSSY B1, `(.L_x_5705) ;  /* 0x000001e000017945 */ /* 0x000fe20003800000 */
[----:B------:R-:W-:Y:S02]  /*7450*/  CS2R R26, SRZ ;  /* 0x00000000001a7805 */ /* 0x000fe4000001ff00 */
[----:B------:R-:W-:Y:S02]  /*7460*/  CS2R R24, SRZ ;  /* 0x0000000000187805 */ /* 0x000fe4000001ff00 */
[----:B------:R-:W-:Y:S02]  /*7470*/  CS2R R28, SRZ ;  /* 0x00000000001c7805 */ /* 0x000fe4000001ff00 */
[----:B------:R-:W-:Y:S01]  /*7480*/  CS2R R20, SRZ ;  /* 0x0000000000147805 */ /* 0x000fe2000001ff00 */
[----:B-----5:R-:W-:-:S05]  /*7490*/  IMAD R38, R8, R38, RZ ;  /* 0x0000002608267224 */ /* 0x020fca00078e02ff */
[----:B------:R-:W-:-:S13]  /*74a0*/  ISETP.GE.AND P0, PT, R37, R38, PT ;  /* 0x000000262500720c */ /* 0x000fda0003f06270 */
        /* <DEDUP_REMOVED lines=9> */
[C---:B------:R-:W-:Y:S02]  /*7540*/  @!P3 SHF.L.U32 R9, R203.reuse, 0x1, RZ ;  /* 0x00000001cb09b819 */ /* 0x040fe400000006ff */
[----:B------:R-:W-:Y:S02]  /*7550*/  @!P3 SHF.L.U64.HI R24, R203, 0x1, R40 ;  /* 0x00000001cb18b819 */ /* 0x000fe40000010228 */
[----:B------:R-:W-:Y:S02]  /*7560*/  CS2R R26, SRZ ;  /* 0x00000000001a7805 */ /* 0x000fe4000001ff00 */
[----:B------:R-:W-:Y:S02]  /*7570*/  @!P3 IADD3 R10, P0, R0, R9, RZ ;  /* 0x00000009000ab210 */ /* 0x000fe40007f1e0ff */
[----:B------:R-:W-:-:S02]  /*7580*/  CS2R R20, SRZ ;  /* 0x0000000000147805 */ /* 0x000fc4000001ff00 */
[----:B0-----:R-:W-:Y:S01]  /*7590*/  @!P3 IADD3 R8, P1, R14, R9, RZ ;  /* 0x000000090e08b210 */ /* 0x001fe20007f3e0ff */
[----:B------:R-:W-:Y:S01]  /*75a0*/  @!P2 IMAD.WIDE R12, R200, 0x2, R14 ;  /* 0x00000002c80ca825 */ /* 0x000fe200078e020e */
[----:B------:R0:W5:Y:S03]  /*75b0*/  @!P2 LD.E.64 R28, desc[UR40][R32.64] ;  /* 0x00000028201ca980 */ /* 0x000166000c101b00 */
[--C-:B------:R-:W-:Y:S01]  /*75c0*/  @!P3 IMAD.X R11, R3, 0x1, R24.reuse, P0 ;  /* 0x00000001030bb824 */ /* 0x100fe200000e0618 */
[----:B------:R0:W5:Y:S01]  /*75d0*/  @!P2 LD.E.64 R26, desc[UR40][R12.64] ;  /* 0x000000280c1aa980 */ /* 0x000162000c101b00 */
[----:B------:R-:W-:Y:S01]  /*75e0*/  @!P3 IMAD.X R9, R5, 0x1, R24, P1 ;  /* 0x000000010509b824 */ /* 0x000fe200008e0618 */
[----:B------:R-:W-:Y:S02]  /*75f0*/  CS2R R24, SRZ ;  /* 0x0000000000187805 */ /* 0x000fe4000001ff00 */
[----:B------:R0:W5:Y:S04]  /*7600*/  @!P3 LD.E.64 R20, desc[UR40][R10.64] ;  /* 0x000000280a14b980 */ /* 0x000168000c101b00 */
[----:B------:R0:W5:Y:S02]  /*7610*/  @!P3 LD.E.64 R24, desc[UR40][R8.64] ;  /* 0x000000280818b980 */ /* 0x000164000c101b00 */
.L_x_5706:
[----:B------:R-:W-:Y:S05]  /*7620*/  BSYNC B1 ;  /* 0x0000000000017941 */ /* 0x000fea0003800000 */
.L_x_5705:
[----:B----45:R-:W-:Y:S01]  /*7630*/  IMAD.MOV.U32 R5, RZ, RZ, R24 ;  /* 0x000000ffff057224 */ /* 0x030fe200078e0018 */
[----:B------:R-:W-:Y:S01]  /*7640*/  UMOV UR4, 0xffffffff ;  /* 0xffffffff00047882 */ /* 0x000fe20000000000 */
[----:B0-----:R-:W-:Y:S02]  /*7650*/  IMAD.MOV.U32 R8, RZ, RZ, R25 ;  /* 0x000000ffff087224 */ /* 0x001fe400078e0019 */
[----:B---3--:R-:W-:Y:S02]  /*7660*/  IMAD.MOV.U32 R0, RZ, RZ, R26 ;  /* 0x000000ffff007224 */ /* 0x008fe400078e001a */
[----:B--2---:R-:W-:Y:S01]  /*7670*/  IMAD.MOV.U32 R3, RZ, RZ, R27 ;  /* 0x000000ffff037224 */ /* 0x004fe200078e001b */
[----:B------:R-:W-:Y:S01]  /*7680*/  PRMT R43, R5, 0x5410, R8 ;  /* 0x00005410052b7816 */ /* 0x000fe20000000008 */
[----:B------:R-:W-:Y:S01]  /*7690*/  IMAD.MOV.U32 R5, RZ, RZ, R20 ;  /* 0x000000ffff057224 */ /* 0x000fe200078e0014 */
[----:B------:R-:W-:Y:S02]  /*76a0*/  MOV R8, R21 ;  /* 0x0000001500087202 */ /* 0x000fe40000000f00 */
[----:B------:R-:W-:Y:S01]  /*76b0*/  PRMT R42, R0, 0x5410, R3 ;  /* 0x00005410002a7816 */ /* 0x000fe20000000003 */
[----:B------:R-:W-:Y:S01]  /*76c0*/  IMAD.MOV.U32 R0, RZ, RZ, R28 ;  /* 0x000000ffff007224 */ /* 0x000fe200078e001c */
[----:B------:R-:W-:Y:S01]  /*76d0*/  PRMT R45, R5, 0x5410, R8 ;  /* 0x00005410052d7816 */ /* 0x000fe20000000008 */
[----:B------:R-:W-:Y:S01]  /*76e0*/  IMAD.MOV.U32 R3, RZ, RZ, R29 ;  /* 0x000000ffff037224 */ /* 0x000fe200078e001d */
[----:B------:R-:W-:-:S04]  /*76f0*/  CS2R R8, SRZ ;  /* 0x0000000000087805 */ /* 0x000fc8000001ff00 */
[----:B------:R-:W-:Y:S01]  /*7700*/  PRMT R44, R0, 0x5410, R3 ;  /* 0x00005410002c7816 */ /* 0x000fe20000000003 */
[----:B------:R-:W-:Y:S06]  /*7710*/  BRA.DIV UR4, `(.L_x_5707) ;  /* 0x000001ba04f07947 */ /* 0x000fec000b800000 */
[----:B------:R0:W2:Y:S04]  /*7720*/  SHFL.IDX PT, R3, R6, 0x1, 0x1c1f ;  /* 0x003c1f0006037f89 */ /* 0x0000a800000e0000 */
[----:B-1----:R-:W1:Y:S04]  /*7730*/  SHFL.IDX PT, R4, R4, 0x1, 0x1c1f ;  /* 0x003c1f0004047f89 */ /* 0x002e6800000e0000 */
[----:B------:R-:W3:Y:S04]  /*7740*/  SHFL.IDX PT, R7, R7, 0x1, 0x1c1f ;  /* 0x003c1f0007077f89 */ /* 0x000ee800000e0000 */
[----:B0-----:R-:W4:Y:S02]  /*7750*/  SHFL.IDX PT, R30, R30, 0x1, 0x1c1f ;  /* 0x003c1f001e1e7f89 */ /* 0x001f2400000e0000 */
.L_x_5980:
[----:B------:R-:W5:Y:S01]  /*7760*/  LDL R5, [R1+0x8c] ;  /* 0x00008c0001057983 */ /* 0x000f620000100800 */
[----:B------:R-:W-:Y:S01]  /*7770*/  VIADD R37, R37, 0x40 ;  /* 0x0000004025257836 */ /* 0x000fe20000000000 */
[----:B------:R-:W-:Y:S01]  /*7780*/  BSSY B1, `(.L_x_5708) ;  /* 0x0000020000017945 */ /* 0x000fe20003800000 */
[----:B------:R-:W-:Y:S02]  /*7790*/  CS2R R10, SRZ ;  /* 0x00000000000a7805 */ /* 0x000fe4000001ff00 */
[----:B------:R-:W-:Y:S02]  /*77a0*/  CS2R R14, SRZ ;  /* 0x00000000000e7805 */ /* 0x000fe4000001ff00 */
[----:B------:R-:W-:Y:S02]  /*77b0*/  CS2R R12, SRZ ;  /* 0x00000000000c7805 */ /* 0x000fe4000001ff00 */
[----:B------:R-:W-:Y:S02]  /*77c0*/  ISETP.GE.AND P0, PT, R37, R38, PT ;  /* 0x000000262500720c */ /* 0x000fe40003f06270 */
[----:B-----5:R-:W-:-:S04]  /*77d0*/  LEA.HI R0, R5, R5, RZ, 0x1 ;  /* 0x0000000505007211 */ /* 0x020fc800078f08ff */
[----:B------:R-:W-:-:S05]  /*77e0*/  LOP3.LUT R0, R0, 0xfffffffe, RZ, 0xc0, !PT ;  /* 0xfffffffe00007812 */ /* 0x000fca00078ec0ff */
[----:B------:R-:W-:-:S05]  /*77f0*/  IMAD.IADD R0, R5, 0x1, -R0 ;  /* 0x0000000105007824 */ /* 0x000fca00078e0a00 */
[----:B------:R-:W-:Y:S01]  /*7800*/  SHF.L.U32 R34, R0, 0x1f, RZ ;  /* 0x0000001f00227819 */ /* 0x000fe200000006ff */
[----:B------:R-:W-:Y:S06]  /*7810*/  @P0 BRA `(.L_x_5709) ;  /* 0x0000000000580947 */ /* 0x000fec0003800000 */
[----:B------:R-:W-:Y:S01]  /*7820*/  ULDC UR4, c[0x0][0x3f4] ;  /* 0x0000fd0000047ab9 */ /* 0x000fe20000000800 */
[----:B--2---:R-:W-:Y:S01]  /*7830*/  IMAD.MOV.U32 R5, RZ, RZ, R3 ;  /* 0x000000ffff057224 */ /* 0x004fe200078e0003 */
[----:B------:R-:W-:Y:S02]  /*7840*/  ISETP.GE.AND P2, PT, R200, UR4, PT ;  /* 0x00000004c8007c0c */ /* 0x000fe4000bf46270 */
[----:B------:R-:W-:Y:S02]  /*7850*/  CS2R R14, SRZ ;  /* 0x00000000000e7805 */ /* 0x000fe4000001ff00 */
[----:B------:R-:W-:Y:S01]  /*7860*/  ISETP.GE.AND P3, PT, R203, UR4, PT ;  /* 0x00000004cb007c0c */ /* 0x000fe2000bf66270 */
[----:B----4-:R-:W-:Y:S02]  /*7870*/  IMAD.MOV.U32 R10, RZ, RZ, R30 ;  /* 0x000000ffff0a7224 */ /* 0x010fe400078e001e */
[----:B---3--:R-:W-:-:S06]  /*7880*/  IMAD.MOV.U32 R11, RZ, RZ, R7 ;  /* 0x000000ffff0b7224 */ /* 0x008fcc00078e0007 */
[----:B-1----:R-:W-:-:S04]  /*7890*/  @!P2 IMAD.WIDE R32, R200, 0x2, R4 ;  /* 0x00000002c820a825 */ /* 0x002fc800078e0204 */
[C---:B------:R-:W-:Y:S01]  /*78a0*/  @!P3 SHF.L.U64.HI R40, R203.reuse, 0x1, R40 ;  /* 0x00000001cb28b819 */ /* 0x040fe20000010228 */
[----:B------:R-:W-:Y:S01]  /*78b0*/  @!P3 IMAD.SHL.U32 R5, R203, 0x2, RZ ;  /* 0x00000002cb05b824 */ /* 0x000fe200078e00ff */
[----:B------:R-:W-:Y:S02]  /*78c0*/  CS2R R8, SRZ ;  /* 0x0000000000087805 */ /* 0x000fe4000001ff00 */
[----:B------:R-:W-:Y:S01]  /*78d0*/  CS2R R12, SRZ ;  /* 0x00000000000c7805 */ /* 0x000fe2000001ff00 */
[----:B------:R0:W5:Y:S01]  /*78e0*/  @!P2 LD.E.64 R14, desc[UR40][R32.64] ;  /* 0x00000028200ea980 */ /* 0x000162000c101b00 */
[-C--:B------:R-:W-:Y:S02]  /*78f0*/  @!P3 IADD3 R4, P0, R4, R5.reuse, RZ ;  /* 0x000000050404b210 */ /* 0x080fe40007f1e0ff */
[----:B------:R-:W-:Y:S01]  /*7900*/  @!P3 IADD3 R6, P1, R30, R5, RZ ;  /* 0x000000051e06b210 */ /* 0x000fe20007f3e0ff */
[----:B------:R-:W-:Y:S01]  /*7910*/  @!P2 IMAD.WIDE R30, R200, 0x2, R10 ;  /* 0x00000002c81ea825 */ /* 0x000fe200078e020a */
[----:B------:R-:W-:-:S03]  /*7920*/  CS2R R10, SRZ ;  /* 0x00000000000a7805 */ /* 0x000fc6000001ff00 */
[--C-:B------:R-:W-:Y:S01]  /*7930*/  @!P3 IMAD.X R5, R3, 0x1, R40.reuse, P0 ;  /* 0x000000010305b824 */ /* 0x100fe200000e0628 */
[----:B------:R0:W5:Y:S01]  /*7940*/  @!P2 LD.E.64 R8, desc[UR40][R30.64] ;  /* 0x000000281e08a980 */ /* 0x000162000c101b00 */
[----:B------:R-:W-:-:S03]  /*7950*/  @!P3 IMAD.X R7, R7, 0x1, R40, P1 ;  /* 0x000000010707b824 */ /* 0x000fc600008e0628 */
[----:B------:R0:W5:Y:S04]  /*7960*/  @!P3 LD.E.64 R12, desc[UR40][R4.64] ;  /* 0x00000028040cb980 */ /* 0x000168000c101b00 */
[----:B------:R0:W5:Y:S02]  /*7970*/  @!P3 LD.E.64 R10, desc[UR40][R6.64] ;  /* 0x00000028060ab980 */ /* 0x000164000c101b00 */
.L_x_5709:
[----:B------:R-:W-:Y:S05]  /*7980*/  BSYNC B1 ;  /* 0x0000000000017941 */ /* 0x000fea0003800000 */
.L_x_5708:
[----:B0---4-:R-:W4:Y:S01]  /*7990*/  LDL R30, [R1+0x64] ;  /* 0x00006400011e7983 */ /* 0x011f220000100800 */
[----:B------:R-:W0:Y:S01]  /*79a0*/  SYNCS.PHASECHK.TRANS64.TRYWAIT P0, [R19+URZ+0x32400], R34 ;  /* 0x03240022130075a7 */ /* 0x000e22000800017f */
[----:B--2---:R-:W-:Y:S01]  /*79b0*/  IMAD.SHL.U32 R3, R36, 0x40, RZ ;  /* 0x0000004024037824 */ /* 0x004fe200078e00ff */
[----:B------:R-:W-:Y:S01]  /*79c0*/  VIADDMNMX R31, R38, -R35, 0x80, PT ;  /* 0x00000080261f7446 */ /* 0x000fe20003800923 */
[----:B-----5:R-:W-:Y:S01]  /*79d0*/  IMAD.MOV.U32 R5, RZ, RZ, R8 ;  /* 0x000000ffff057224 */ /* 0x020fe200078e0008 */
[----:B------:R-:W-:Y:S01]  /*79e0*/  BSSY B1, `(.L_x_5710) ;  /* 0x0000019000017945 */ /* 0x000fe20003800000 */
[----:B---3--:R-:W-:Y:S01]  /*79f0*/  IMAD.MOV.U32 R7, RZ, RZ, R14 ;  /* 0x000000ffff077224 */ /* 0x008fe200078e000e */
[----:B------:R-:W-:Y:S01]  /*7a00*/  LOP3.LUT R3, R3, 0x1c0, RZ, 0xc0, !PT ;  /* 0x000001c003037812 */ /* 0x000fe200078ec0ff */
[----:B------:R-:W-:Y:S01]  /*7a10*/  IMAD.MOV.U32 R6, RZ, RZ, R11 ;  /* 0x000000ffff067224 */ /* 0x000fe200078e000b */
[----:B------:R-:W-:Y:S01]  /*7a20*/  PRMT R46, R5, 0x7610, R46 ;  /* 0x00007610052e7816 */ /* 0x000fe2000000002e */
[----:B------:R-:W-:Y:S01]  /*7a30*/  IMAD.MOV.U32 R5, RZ, RZ, R10 ;  /* 0x000000ffff057224 */ /* 0x000fe200078e000a */
[----:B-1----:R-:W-:-:S02]  /*7a40*/  LOP3.LUT R4, R3, 0x18, R16, 0xf8, !PT ;  /* 0x0000001803047812 */ /* 0x002fc400078ef810 */
[----:B------:R-:W-:Y:S02]  /*7a50*/  SHF.R.U32.HI R3, RZ, 0x3, R3 ;  /* 0x00000003ff037819 */ /* 0x000fe40000011603 */
[----:B------:R-:W-:Y:S02]  /*7a60*/  PRMT R48, R7, 0x7610, R48 ;  /* 0x0000761007307816 */ /* 0x000fe40000000030 */
[----:B------:R-:W-:Y:S02]  /*7a70*/  LOP3.LUT R3, R4, R3, RZ, 0x3c, !PT ;  /* 0x0000000304037212 */ /* 0x000fe400078e3cff */
[----:B------:R-:W-:Y:S02]  /*7a80*/  MOV R4, R9 ;  /* 0x0000000900047202 */ /* 0x000fe40000000f00 */
[----:B------:R-:W-:Y:S01]  /*7a90*/  PRMT R47, R5, 0x5410, R6 ;  /* 0x00005410052f7816 */ /* 0x000fe20000000006 */
[----:B------:R-:W-:Y:S01]  /*7aa0*/  IMAD.MOV.U32 R5, RZ, RZ, R13 ;  /* 0x000000ffff057224 */ /* 0x000fe200078e000d */
[----:B------:R-:W-:Y:S01]  /*7ab0*/  PRMT R46, R46, 0x5410, R4 ;  /* 0x000054102e2e7816 */ /* 0x000fe20000000004 */
[----:B------:R-:W-:Y:S01]  /*7ac0*/  IMAD.MOV.U32 R4, RZ, RZ, R12 ;  /* 0x000000ffff047224 */ /* 0x000fe200078e000c */
[----:B------:R-:W-:-:S02]  /*7ad0*/  LOP3.LUT P2, RZ, R36, 0x4, RZ, 0xc0, !PT ;  /* 0x0000000424ff7812 */ /* 0x000fc4000784c0ff */
[----:B------:R-:W-:Y:S02]  /*7ae0*/  ISETP.GE.AND P1, PT, R22, R31, PT ;  /* 0x0000001f1600720c */ /* 0x000fe40003f26270 */
[----:B------:R-:W-:Y:S01]  /*7af0*/  PRMT R49, R4, 0x7610, R49 ;  /* 0x0000761004317816 */ /* 0x000fe20000000031 */
[----:B----4-:R-:W-:Y:S02]  /*7b00*/  IMAD R30, R30, 0x200, R3 ;  /* 0x000002001e1e7824 */ /* 0x010fe400078e0203 */
[----:B------:R-:W-:Y:S02]  /*7b10*/  IMAD.MOV.U32 R3, RZ, RZ, R15 ;  /* 0x000000ffff037224 */ /* 0x000fe400078e000f */
[----:B------:R-:W-:-:S03]  /*7b20*/  IMAD R30, R30, 0x2, R19 ;  /* 0x000000021e1e7824 */ /* 0x000fc600078e0213 */
[----:B------:R-:W-:Y:S01]  /*7b30*/  PRMT R48, R48, 0x5410, R3 ;  /* 0x0000541030307816 */ /* 0x000fe20000000003 */
[C---:B------:R-:W-:Y:S02]  /*7b40*/  VIADD R4, R30.reuse, 0x18400 ;  /* 0x000184001e047836 */ /* 0x040fe40000000000 */
[----:B------:R-:W-:Y:S01]  /*7b50*/  VIADD R3, R30, 0x18440 ;  /* 0x000184401e037836 */ /* 0x000fe20000000000 */
[----:B0-----:R-:W-:Y:S06]  /*7b60*/  @!P0 BRA `(.L_x_5711) ;  /* 0x000001b800508947 */ /* 0x001fec0003800000 */
.L_x_5981:
[----:B------:R-:W-:Y:S05]  /*7b70*/  BSYNC B1 ;  /* 0x0000000000017941 */ /* 0x000fea0003800000 */
.L_x_5710:
[----:B------:R-:W-:Y:S01]  /*7b80*/  BSSY B1, `(.L_x_5712) ;  /* 0x000005f000017945 */ /* 0x000fe20003800000 */
[----:B------:R-:W-:Y:S02]  /*7b90*/  PRMT R49, R49, 0x5410, R5 ;  /* 0x0000541031317816 */ /* 0x000fe40000000005 */
[----:B------:R-:W-:Y:S01]  /*7ba0*/  @P2 IADD3 R3, R4, -0x40, RZ ;  /* 0xffffffc004032810 */ /* 0x000fe20007ffe0ff */
[----:B------:R-:W-:Y:S06]  /*7bb0*/  @P1 BRA `(.L_x_5713) ;  /* 0x00000004006c1947 */ /* 0x000fec0003800000 */
[----:B------:R-:W1:Y:S01]  /*7bc0*/  LDC R4, c[0x0][0x3f4] ;  /* 0x0000fd00ff047b82 */ /* 0x000e620000000800 */
[----:B------:R-:W-:Y:S01]  /*7bd0*/  BSSY B2, `(.L_x_5714) ;  /* 0x000002e000027945 */ /* 0x000fe20003800000 */
[-C--:B-1----:R-:W-:Y:S02]  /*7be0*/  ISETP.GE.AND P0, PT, R200, R4.reuse, PT ;  /* 0x00000004c800720c */ /* 0x082fe40003f06270 */
[----:B------:R-:W-:-:S11]  /*7bf0*/  ISETP.GE.AND P1, PT, R203, R4, PT ;  /* 0x00000004cb00720c */ /* 0x000fd60003f26270 */
[----:B------:R-:W-:Y:S05]  /*7c00*/  @P0 BRA `(.L_x_5715) ;  /* 0x0000000000a80947 */ /* 0x000fea0003800000 */
[----:B------:R-:W1:Y:S01]  /*7c10*/  LDS.128 R4, [R30+0x18400] ;  /* 0x018400001e047984 */ /* 0x000e620000000c00 */
[----:B------:R-:W-:Y:S01]  /*7c20*/  SHF.R.U32.HI R33, RZ, 0x10, R29 ;  /* 0x00000010ff217819 */ /* 0x000fe2000001161d */
[----:B0-----:R-:W-:Y:S01]  /*7c30*/  HADD2.F32 R34, -RZ, R42.H0_H0 ;  /* 0x2000002aff227230 */ /* 0x001fe20000004100 */
        /* <DEDUP_REMOVED lines=39> */
.L_x_5715:
[----:B------:R-:W-:Y:S05]  /*7eb0*/  BSYNC B2 ;  /* 0x0000000000027941 */ /* 0x000fea0003800000 */
.L_x_5714:
[----:B------:R-:W-:Y:S05]  /*7ec0*/  @P1 BRA `(.L_x_5713) ;  /* 0x0000000000a81947 */ /* 0x000fea0003800000 */
[----:B-1----:R-:W1:Y:S01]  /*7ed0*/  LDS.128 R4, [R3] ;  /* 0x0000000003047984 */ /* 0x002e620000000c00 */
[----:B------:R-:W-:Y:S01]  /*7ee0*/  SHF.R.U32.HI R27, RZ, 0x10, R21 ;  /* 0x00000010ff1b7819 */ /* 0x000fe20000011615 */
[----:B------:R-:W-:Y:S01]  /*7ef0*/  HADD2.F32 R28, -RZ, R43.H0_H0 ;  /* 0x2000002bff1c7230 */ /* 0x000fe20000004100 */
        /* <DEDUP_REMOVED lines=10> */
[C---:B0-----:R-:W-:Y:S01]  /*7fa0*/  FMUL.FTZ R34, R25.reuse, R27 ;  /* 0x0000001b19227220 */ /* 0x041fe20000410000 */
        /* <DEDUP_REMOVED lines=28> */
.L_x_5713:
[----:B------:R-:W-:Y:S05]  /*8170*/  BSYNC B1 ;  /* 0x0000000000017941 */ /* 0x000fea0003800000 */
.L_x_5712:
[----:B-12---:R-:W-:-:S05]  /*8180*/  VIADD R4, R22, 0x40 ;  /* 0x0000004016047836 */ /* 0x006fca0000000000 */
[----:B------:R-:W-:-:S13]  /*8190*/  ISETP.GE.AND P0, PT, R4, R31, PT ;  /* 0x0000001f0400720c */ /* 0x000fda0003f06270 */
        /* <DEDUP_REMOVED lines=48> */
.L_x_5718:
[----:B------:R-:W-:Y:S05]  /*84a0*/  BSYNC B1 ;  /* 0x0000000000017941 */ /* 0x000fea0003800000 */
.L_x_5717:
[----:B------:R-:W-:Y:S05]  /*84b0*/  @P1 BRA `(.L_x_5716) ;  /* 0x0000001400b41947 */ /* 0x000fea0003800000 */
[----:B-1----:R-:W1:Y:S01]  /*84c0*/  LDS.128 R4, [R3+0x2000] ;  /* 0x0020000003047984 */ /* 0x002e620000000c00 */
[--C-:B------:R-:W-:Y:S01]  /*84d0*/  SHF.R.U64 R27, R12, 0x10, R13.reuse ;  /* 0x000000100c1b7819 */ /* 0x100fe2000000120d */
[----:B------:R-:W-:Y:S01]  /*84e0*/  HADD2.F32 R14, -RZ, R47.H0_H0 ;  /* 0x2000002fff0e7230 */ /* 0x000fe20000004100 */
[----:B------:R-:W-:Y:S01]  /*84f0*/  SHF.R.U32.HI R13, RZ, 0x10, R13 ;  /* 0x00000010ff0d7819 */ /* 0x000fe2000001160d */
[----:B------:R-:W-:Y:S01]  /*8500*/  HADD2.F32 R12, -RZ, R49.H0_H0 ;  /* 0x20000031ff0c7230 */ /* 0x000fe20000004100 */
[--C-:B------:R-:W-:Y:S02]  /*8510*/  SHF.R.U32.HI R15, RZ, 0x10, R11.reuse ;  /* 0x00000010ff0f7819 */ /* 0x100fe4000001160b */
[----:B------:R-:W-:Y:S01]  /*8520*/  SHF.R.U64 R25, R10, 0x10, R11 ;  /* 0x000000100a197819 */ /* 0x000fe2000000120b */
[----:B------:R-:W-:Y:S02]  /*8530*/  HADD2.F32 R13, -RZ, R13.H0_H0 ;  /* 0x2000000dff0d7230 */ /* 0x000fe40000004100 */
[----:B------:R-:W-:-:S02]  /*8540*/  HADD2.F32 R15, -RZ, R15.H0_H0 ;  /* 0x2000000fff0f7230 */ /* 0x000fc40000004100 */
[--C-:B-1----:R-:W-:Y:S02]  /*8550*/  HADD2.F32 R10, -RZ, R7.reuse.H0_H0 ;  /* 0x20000007ff0a7230 */ /* 0x102fe40000004100 */
[----:B------:R-:W-:Y:S02]  /*8560*/  HADD2.F32 R11, -RZ, R7.H1_H1 ;  /* 0x30000007ff0b7230 */ /* 0x000fe40000004100 */
[--C-:B------:R-:W-:Y:S02]  /*8570*/  HADD2.F32 R7, -RZ, R4.reuse.H0_H0 ;  /* 0x20000004ff077230 */ /* 0x100fe40000004100 */
[----:B------:R-:W-:Y:S02]  /*8580*/  HADD2.F32 R4, -RZ, R4.H1_H1 ;  /* 0x30000004ff047230 */ /* 0x000fe40000004100 */
[C---:B------:R-:W-:Y:S01]  /*8590*/  FMUL.FTZ R24, R11.reuse, R13 ;  /* 0x0000000d0b187220 */ /* 0x040fe20000410000 */
[----:B------:R-:W-:Y:S01]  /*85a0*/  FMUL.FTZ R21, R11, R15 ;  /* 0x0000000f0b157220 */ /* 0x000fe20000410000 */
[----:B------:R-:W-:-:S02]  /*85b0*/  HADD2.F32 R8, -RZ, R6.H0_H0 ;  /* 0x20000006ff087230 */ /* 0x000fc40000004100 */
[----:B------:R-:W-:Y:S01]  /*85c0*/  FMUL.FTZ R20, R4, R14 ;  /* 0x0000000e04147220 */ /* 0x000fe20000410000 */
[----:B------:R-:W-:Y:S01]  /*85d0*/  FFMA.FTZ R26, R10, R15, R24 ;  /* 0x0000000f0a1a7223 */ /* 0x000fe20000010018 */
[----:B------:R-:W-:Y:S02]  /*85e0*/  HADD2.F32 R9, -RZ, R6.H1_H1 ;  /* 0x30000006ff097230 */ /* 0x000fe40000004100 */
[-C--:B------:R-:W-:Y:S01]  /*85f0*/  FMUL.FTZ R24, R4, R12.reuse ;  /* 0x0000000c04187220 */ /* 0x080fe20000410000 */
[C---:B------:R-:W-:Y:S01]  /*8600*/  FFMA.FTZ R20, R7.reuse, R12, -R20 ;  /* 0x0000000c07147223 */ /* 0x040fe20000010814 */
[----:B------:R-:W-:Y:S02]  /*8610*/  HADD2.F32 R6, -RZ, R5.H0_H0 ;  /* 0x20000005ff067230 */ /* 0x000fe40000004100 */
[----:B------:R-:W-:Y:S01]  /*8620*/  FFMA.FTZ R21, R10, R13, -R21 ;  /* 0x0000000d0a157223 */ /* 0x000fe20000010815 */
        /* <DEDUP_REMOVED lines=8> */
[C---:B------:R-:W-:Y:S01]  /*86b0*/  FFMA.FTZ R15, R8.reuse, R10, -R15 ;  /* 0x0000000a080f7223 */ /* 0x040fe2000001080f */
[C---:B------:R-:W-:Y:S01]  /*86c0*/  FMUL.FTZ R7, R5.reuse, R11 ;  /* 0x0000000b05077220 */ /* 0x040fe20000410000 */
[----:B------:R-:W-:Y:S01]  /*86d0*/  FMUL.FTZ R14, R5, R4 ;  /* 0x00000004050e7220 */ /* 0x000fe20000410000 */
[----:B------:R-:W-:-:S02]  /*86e0*/  FFMA.FTZ R8, R8, R12, R9 ;  /* 0x0000000c08087223 */ /* 0x000fc40000010009 */
[----:B------:R-:W-:Y:S01]  /*86f0*/  FFMA.FTZ R5, R6, R4, -R7 ;  /* 0x0000000406057223 */ /* 0x000fe20000010807 */
[----:B------:R-:W-:Y:S01]  /*8700*/  F2FP.F16.F32.PACK_AB R7, R26, R21 ;  /* 0x000000151a07723e */ /* 0x000fe200000000ff */
[----:B------:R-:W-:Y:S01]  /*8710*/  FFMA.FTZ R14, R6, R11, R14 ;  /* 0x0000000b060e7223 */ /* 0x000fe2000001000e */
[----:B------:R-:W-:Y:S02]  /*8720*/  F2FP.F16.F32.PACK_AB R4, R13, R20 ;  /* 0x000000140d04723e */ /* 0x000fe400000000ff */
[----:B------:R-:W-:Y:S02]  /*8730*/  F2FP.F16.F32.PACK_AB R6, R8, R15 ;  /* 0x0000000f0806723e */ /* 0x000fe400000000ff */
[----:B------:R-:W-:-:S05]  /*8740*/  F2FP.F16.F32.PACK_AB R5, R14, R5 ;  /* 0x000000050e05723e */ /* 0x000fca00000000ff */
[----:B------:R3:W-:Y:S01]  /*8750*/  STS.128 [R3+0x2000], R4 ;  /* 0x0020000403007388 */ /* 0x0007e20000000c00 */
[----:B------:R-:W-:Y:S05]  /*8760*/  BRA `(.L_x_5716) ;  /* 0x0000001400087947 */ /* 0x000fea0003800000 */
.L_x_5703:
        /* <DEDUP_REMOVED lines=30> */
[----:B------:R-:W2:Y:S01]  /*8950*/  LDL R0, [R1+0x24] ;  /* 0x0000240001007983 */ /* 0x000ea20000100800 */
[----:B------:R-:W1:Y:S03]  /*8960*/  LDC R39, c[0x0][0x3f4] ;  /* 0x0000fd00ff277b82 */ /* 0x000e660000000800 */
[----:B------:R-:W3:Y:S04]  /*8970*/  SHFL.IDX PT, R3, R24, RZ, 0x1c1f ;  /* 0x001c1fff18037589 */ /* 0x000ee800000e0000 */
[----:B------:R-:W-:Y:S04]  /*8980*/  SHFL.IDX PT, R14, R27, RZ, 0x1c1f ;  /* 0x001c1fff1b0e7589 */ /* 0x000fe800000e0000 */
[----:B------:R-:W-:Y:S01]  /*8990*/  SHFL.IDX PT, R4, R25, RZ, 0x1c1f ;  /* 0x001c1fff19047589 */ /* 0x000fe200000e0000 */
[----:B-1----:R-:W-:Y:S01]  /*89a0*/  ISETP.GE.AND P0, PT, R16, R39, PT ;  /* 0x000000271000720c */ /* 0x002fe20003f06270 */
[----:B--2---:R-:W-:-:S02]  /*89b0*/  IMAD R34, R0, R34, RZ ;  /* 0x0000002200227224 */ /* 0x004fc400078e02ff */
[----:B------:R-:W1:Y:S03]  /*89c0*/  SHFL.IDX PT, R0, R26, RZ, 0x1c1f ;  /* 0x001c1fff1a007589 */ /* 0x000e6600000e0000 */
[----:B------:R-:W-:-:S13]  /*89d0*/  ISETP.GE.OR P1, PT, R37, R34, P0 ;  /* 0x000000222500720c */ /* 0x000fda0000726670 */
[C---:B------:R-:W-:Y:S01]  /*89e0*/  @!P1 IMAD.SHL.U32 R5, R16.reuse, 0x2, RZ ;  /* 0x0000000210059824 */ /* 0x040fe200078e00ff */
[----:B------:R-:W-:-:S04]  /*89f0*/  @!P1 SHF.L.U64.HI R21, R16, 0x1, R41 ;  /* 0x0000000110159819 */ /* 0x000fc80000010229 */
[----:B---3--:R-:W-:-:S05]  /*8a00*/  @!P1 IADD3 R6, P2, R3, R5, RZ ;  /* 0x0000000503069210 */ /* 0x008fca0007f5e0ff */
[----:B-1----:R-:W-:-:S05]  /*8a10*/  @!P1 IMAD.X R7, R0, 0x1, R21, P2 ;  /* 0x0000000100079824 */ /* 0x002fca00010e0615 */
[----:B------:R-:W2:Y:S01]  /*8a20*/  @!P1 LD.E.128 R8, desc[UR40][R6.64] ;  /* 0x0000002806089980 */ /* 0x000ea2000c101d00 */
[----:B------:R-:W-:-:S05]  /*8a30*/  @!P1 IADD3 R14, P2, R14, R5, RZ ;  /* 0x000000050e0e9210 */ /* 0x000fca0007f5e0ff */
[----:B------:R-:W-:Y:S01]  /*8a40*/  @!P1 IMAD.X R5, R4, 0x1, R21, P2 ;  /* 0x0000000104059824 */ /* 0x000fe200010e0615 */
[----:B------:R-:W-:-:S06]  /*8a50*/  @!P1 MOV R4, R14 ;  /* 0x0000000e00049202 */ /* 0x000fcc0000000f00 */
[----:B------:R-:W3:Y:S01]  /*8a60*/  @!P1 LD.E.128 R4, desc[UR40][R4.64] ;  /* 0x0000002804049980 */ /* 0x000ee2000c101d00 */
[----:B------:R-:W-:Y:S02]  /*8a70*/  CS2R R20, SRZ ;  /* 0x0000000000147805 */ /* 0x000fe4000001ff00 */
[----:B------:R-:W-:Y:S02]  /*8a80*/  CS2R R28, SRZ ;  /* 0x00000000001c7805 */ /* 0x000fe4000001ff00 */
[----:B------:R-:W-:Y:S01]  /*8a90*/  CS2R R32, SRZ ;  /* 0x0000000000207805 */ /* 0x000fe2000001ff00 */
[----:B------:R-:W1:Y:S01]  /*8aa0*/  SHFL.IDX PT, R24, R24, 0x1, 0x1c1f ;  /* 0x003c1f0018187f89 */ /* 0x000e6200000e0000 */
[----:B------:R-:W-:-:S03]  /*8ab0*/  CS2R R30, SRZ ;  /* 0x00000000001e7805 */ /* 0x000fc6000001ff00 */
[----:B------:R4:W0:Y:S04]  /*8ac0*/  SHFL.IDX PT, R14, R27, 0x1, 0x1c1f ;  /* 0x003c1f001b0e7f89 */ /* 0x00082800000e0000 */
[----:B------:R-:W0:Y:S01]  /*8ad0*/  SHFL.IDX PT, R25, R25, 0x1, 0x1c1f ;  /* 0x003c1f0019197f89 */ /* 0x000e2200000e0000 */
[----:B--2---:R-:W-:Y:S02]  /*8ae0*/  @!P1 IMAD.MOV.U32 R21, RZ, RZ, R9 ;  /* 0x000000ffff159224 */ /* 0x004fe400078e0009 */
[----:B------:R-:W-:Y:S02]  /*8af0*/  @!P1 IMAD.MOV.U32 R20, RZ, RZ, R8 ;  /* 0x000000ffff149224 */ /* 0x000fe400078e0008 */
[----:B------:R-:W-:Y:S02]  /*8b00*/  IMAD.MOV.U32 R3, RZ, RZ, R21 ;  /* 0x000000ffff037224 */ /* 0x000fe400078e0015 */
[----:B------:R-:W-:-:S02]  /*8b10*/  IMAD.MOV.U32 R0, RZ, RZ, R20 ;  /* 0x000000ffff007224 */ /* 0x000fc400078e0014 */
[----:B------:R-:W-:Y:S01]  /*8b20*/  @!P1 IMAD.MOV.U32 R28, RZ, RZ, R10 ;  /* 0x000000ffff1c9224 */ /* 0x000fe200078e000a */
[----:B------:R-:W-:Y:S01]  /*8b30*/  PRMT R42, R42, 0x5410, R3 ;  /* 0x000054102a2a7816 */ /* 0x000fe20000000003 */
[----:B------:R-:W-:Y:S01]  /*8b40*/  @!P1 IMAD.MOV.U32 R29, RZ, RZ, R11 ;  /* 0x000000ffff1d9224 */ /* 0x000fe200078e000b */
[----:B------:R4:W2:Y:S01]  /*8b50*/  SHFL.IDX PT, R3, R26, 0x1, 0x1c1f ;  /* 0x003c1f001a037f89 */ /* 0x0008a200000e0000 */
[----:B------:R-:W-:Y:S01]  /*8b60*/  PRMT R53, R53, 0x5410, R0 ;  /* 0x0000541035357816 */ /* 0x000fe20000000000 */
[----:B------:R-:W-:Y:S01]  /*8b70*/  IMAD.MOV.U32 R0, RZ, RZ, R28 ;  /* 0x000000ffff007224 */ /* 0x000fe200078e001c */
[----:B---3--:R-:W-:Y:S01]  /*8b80*/  @!P1 MOV R32, R6 ;  /* 0x0000000600209202 */ /* 0x008fe20000000f00 */
[----:B------:R-:W-:Y:S02]  /*8b90*/  IMAD.MOV.U32 R8, RZ, RZ, R29 ;  /* 0x000000ffff087224 */ /* 0x000fe400078e001d */
[----:B------:R-:W-:Y:S02]  /*8ba0*/  @!P1 IMAD.MOV.U32 R31, RZ, RZ, R5 ;  /* 0x000000ffff1f9224 */ /* 0x000fe400078e0005 */
[----:B------:R-:W-:Y:S01]  /*8bb0*/  @!P1 IMAD.MOV.U32 R30, RZ, RZ, R4 ;  /* 0x000000ffff1e9224 */ /* 0x000fe200078e0004 */
[----:B------:R-:W-:Y:S01]  /*8bc0*/  PRMT R35, R0, 0x5410, R8 ;  /* 0x0000541000237816 */ /* 0x000fe20000000008 */
[----:B------:R-:W-:-:S02]  /*8bd0*/  @!P1 IMAD.MOV.U32 R33, RZ, RZ, R7 ;  /* 0x000000ffff219224 */ /* 0x000fc400078e0007 */
[----:B------:R-:W-:Y:S02]  /*8be0*/  IMAD.MOV.U32 R4, RZ, RZ, R31 ;  /* 0x000000ffff047224 */ /* 0x000fe400078e001f */
[----:B------:R-:W-:Y:S02]  /*8bf0*/  IMAD.MOV.U32 R5, RZ, RZ, R32 ;  /* 0x000000ffff057224 */ /* 0x000fe400078e0020 */
[----:B------:R-:W-:Y:S01]  /*8c00*/  IMAD.MOV.U32 R0, RZ, RZ, R30 ;  /* 0x000000ffff007224 */ /* 0x000fe200078e001e */
[----:B------:R-:W-:Y:S01]  /*8c10*/  PRMT R42, R4, 0x7610, R42 ;  /* 0x00007610042a7816 */ /* 0x000fe2000000002a */
[----:B------:R-:W-:Y:S01]  /*8c20*/  IMAD.MOV.U32 R6, RZ, RZ, R33 ;  /* 0x000000ffff067224 */ /* 0x000fe200078e0021 */
[----:B------:R-:W-:Y:S02]  /*8c30*/  PRMT R53, R5, 0x7610, R53 ;  /* 0x0000761005357816 */ /* 0x000fe40000000035 */
[----:B------:R-:W-:Y:S02]  /*8c40*/  CS2R R4, SRZ ;  /* 0x0000000000047805 */ /* 0x000fe4000001ff00 */
[----:B01--4-:R-:W-:-:S07]  /*8c50*/  PRMT R48, R0, 0x5410, R6 ;  /* 0x0000541000307816 */ /* 0x013fce0000000006 */
.L_x_5991:
[----:B------:R-:W3:Y:S01]  /*8c60*/  LDL R6, [R1+0x8c] ;  /* 0x00008c0001067983 */ /* 0x000ee20000100800 */
[----:B------:R-:W-:Y:S01]  /*8c70*/  VIADD R37, R37, 0x40 ;  /* 0x0000004025257836 */ /* 0x000fe20000000000 */
[----:B------:R-:W-:Y:S01]  /*8c80*/  BSSY B1, `(.L_x_5720) ;  /* 0x0000016000017945 */ /* 0x000fe20003800000 */
[----:B------:R-:W-:Y:S02]  /*8c90*/  CS2R R8, SRZ ;  /* 0x0000000000087805 */ /* 0x000fe4000001ff00 */
[----:B------:R-:W-:Y:S02]  /*8ca0*/  CS2R R10, SRZ ;  /* 0x00000000000a7805 */ /* 0x000fe4000001ff00 */
[----:B------:R-:W-:Y:S02]  /*8cb0*/  ISETP.GE.AND P1, PT, R37, R34, PT ;  /* 0x000000222500720c */ /* 0x000fe40003f26270 */
[----:B---3--:R-:W-:-:S04]  /*8cc0*/  LEA.HI R0, R6, R6, RZ, 0x1 ;  /* 0x0000000606007211 */ /* 0x008fc800078f08ff */
        /* <DEDUP_REMOVED lines=13> */
[--C-:B--2---:R-:W-:Y:S02]  /*8da0*/  IMAD.X R9, R3, 0x1, R6.reuse, P1 ;  /* 0x0000000103097824 */ /* 0x104fe400008e0606 */
[----:B------:R-:W-:-:S04]  /*8db0*/  IMAD.X R5, R25, 0x1, R6, P2 ;  /* 0x0000000119057824 */ /* 0x000fc800010e0606 */
[----:B------:R-:W5:Y:S04]  /*8dc0*/  LD.E.128 R8, desc[UR40][R8.64] ;  /* 0x0000002808087980 */ /* 0x000f68000c101d00 */
[----:B------:R-:W5:Y:S02]  /*8dd0*/  LD.E.128 R4, desc[UR40][R4.64] ;  /* 0x0000002804047980 */ /* 0x000f64000c101d00 */
.L_x_5721:
[----:B------:R-:W-:Y:S05]  /*8de0*/  BSYNC B1 ;  /* 0x0000000000017941 */ /* 0x000fea0003800000 */
.L_x_5720:
[----:B--2---:R-:W2:Y:S01]  /*8df0*/  LDL R3, [R1+0x50] ;  /* 0x0000500001037983 */ /* 0x004ea20000100800 */
[----:B------:R-:W0:Y:S01]  /*8e00*/  SYNCS.PHASECHK.TRANS64.TRYWAIT P1, [R19+URZ+0x32400], R12 ;  /* 0x0324000c130075a7 */ /* 0x000e22000802017f */
[----:B-----5:R-:W-:Y:S01]  /*8e10*/  IMAD.MOV.U32 R13, RZ, RZ, R4 ;  /* 0x000000ffff0d7224 */ /* 0x020fe200078e0004 */
[----:B------:R-:W-:Y:S01]  /*8e20*/  IADD3 R15, R22, 0x40, RZ ;  /* 0x00000040160f7810 */ /* 0x000fe20007ffe0ff */
[----:B------:R-:W-:Y:S01]  /*8e30*/  IMAD.MOV.U32 R14, RZ, RZ, R5 ;  /* 0x000000ffff0e7224 */ /* 0x000fe200078e0005 */
[----:B------:R-:W-:Y:S01]  /*8e40*/  BSSY B1, `(.L_x_5722) ;  /* 0x000000d000017945 */ /* 0x000fe20003800000 */
[----:B------:R-:W-:-:S03]  /*8e50*/  IMAD.IADD R37, R16, 0x1, R39 ;  /* 0x0000000110257824 */ /* 0x000fc600078e0227 */
[----:B------:R-:W-:Y:S01]  /*8e60*/  PRMT R54, R13, 0x5410, R14 ;  /* 0x000054100d367816 */ /* 0x000fe2000000000e */
[----:B------:R-:W-:Y:S02]  /*8e70*/  IMAD.MOV.U32 R13, RZ, RZ, R7 ;  /* 0x000000ffff0d7224 */ /* 0x000fe400078e0007 */
[----:B------:R-:W-:Y:S01]  /*8e80*/  IMAD.MOV.U32 R14, RZ, RZ, R8 ;  /* 0x000000ffff0e7224 */ /* 0x000fe200078e0008 */
[----:B--2---:R-:W-:-:S04]  /*8e90*/  VIADDMNMX R3, R34, -R3, 0x80, PT ;  /* 0x0000008022037446 */ /* 0x004fc80003800903 */
[-C--:B------:R-:W-:Y:S02]  /*8ea0*/  ISETP.GE.OR P2, PT, R22, R3.reuse, P0 ;  /* 0x000000031600720c */ /* 0x080fe40000746670 */
[----:B------:R-:W-:Y:S01]  /*8eb0*/  ISETP.GE.OR P0, PT, R15, R3, P0 ;  /* 0x000000030f00720c */ /* 0x000fe20000706670 */
[----:B------:R-:W-:Y:S02]  /*8ec0*/  IMAD.MOV.U32 R3, RZ, RZ, R6 ;  /* 0x000000ffff037224 */ /* 0x000fe400078e0006 */
[----:B------:R-:W-:-:S03]  /*8ed0*/  IMAD.MOV.U32 R15, RZ, RZ, R9 ;  /* 0x000000ffff0f7224 */ /* 0x000fc600078e0009 */
[----:B------:R-:W-:Y:S02]  /*8ee0*/  PRMT R55, R3, 0x5410, R13 ;  /* 0x0000541003377816 */ /* 0x000fe4000000000d */
[----:B------:R-:W-:Y:S01]  /*8ef0*/  PRMT R56, R14, 0x5410, R15 ;  /* 0x000054100e387816 */ /* 0x000fe2000000000f */
[----:B0-----:R-:W-:Y:S06]  /*8f00*/  @!P1 BRA `(.L_x_5723) ;  /* 0x000001a800e49947 */ /* 0x001fec0003800000 */
.L_x_5992:
[----:B------:R-:W-:Y:S05]  /*8f10*/  BSYNC B1 ;  /* 0x0000000000017941 */ /* 0x000fea0003800000 */
.L_x_5722:
[----:B------:R-:W-:Y:S01]  /*8f20*/  BSSY B1, `(.L_x_5724) ;  /* 0x0000064000017945 */ /* 0x000fe20003800000 */
[----:B------:R-:W-:Y:S01]  /*8f30*/  IMAD.MOV.U32 R3, RZ, RZ, R10 ;  /* 0x000000ffff037224 */ /* 0x000fe200078e000a */
[----:B------:R-:W-:Y:S01]  /*8f40*/  LOP3.LUT R37, R37, 0x38, RZ, 0xc0, !PT ;  /* 0x0000003825257812 */ /* 0x000fe200078ec0ff */
[----:B------:R-:W-:Y:S01]  /*8f50*/  IMAD.MOV.U32 R34, RZ, RZ, R11 ;  /* 0x000000ffff227224 */ /* 0x000fe200078e000b */
[----:B------:R-:W-:Y:S06]  /*8f60*/  @P2 BRA `(.L_x_5725) ;  /* 0x00000004007c2947 */ /* 0x000fec0003800000 */
[----:B------:R-:W2:Y:S01]  /*8f70*/  LDL R25, [R1+0x64] ;  /* 0x0000640001197983 */ /* 0x000ea20000100800 */
[----:B------:R-:W-:Y:S01]  /*8f80*/  IMAD.SHL.U32 R36, R36, 0x40, RZ ;  /* 0x0000004024247824 */ /* 0x000fe200078e00ff */
[--C-:B------:R-:W-:Y:S01]  /*8f90*/  SHF.R.U64 R50, R30, 0x10, R31.reuse ;  /* 0x000000101e327819 */ /* 0x100fe2000000121f */
[--C-:B------:R-:W-:Y:S01]  /*8fa0*/  HADD2.F32 R41, -RZ, R42.reuse.H0_H0 ;  /* 0x2000002aff297230 */ /* 0x100fe20000004100 */
[----:B------:R-:W-:Y:S01]  /*8fb0*/  SHF.R.U32.HI R38, RZ, 0x10, R31 ;  /* 0x00000010ff267819 */ /* 0x000fe2000001161f */
[----:B------:R-:W-:Y:S01]  /*8fc0*/  HADD2.F32 R39, -RZ, R42.H1_H1 ;  /* 0x3000002aff277230 */ /* 0x000fe20000004100 */
[----:B------:R-:W-:Y:S02]  /*8fd0*/  LOP3.LUT R24, R36, 0x1c0, RZ, 0xc0, !PT ;  /* 0x000001c024187812 */ /* 0x000fe400078ec0ff */
[----:B------:R-:W-:Y:S01]  /*8fe0*/  SHF.R.U64 R52, R20, 0x10, R21 ;  /* 0x0000001014347819 */ /* 0x000fe20000001215 */
[----:B------:R-:W-:Y:S01]  /*8ff0*/  HADD2.F32 R38, -RZ, R38.H0_H0 ;  /* 0x20000026ff267230 */ /* 0x000fe20000004100 */
[----:B------:R-:W-:-:S02]  /*9000*/  SHF.R.U32.HI R13, RZ, 0x3, R24 ;  /* 0x00000003ff0d7819 */ /* 0x000fc40000011618 */
[----:B0-----:R-:W-:Y:S02]  /*9010*/  LOP3.LUT R12, R24, 0x38, R16, 0xf8, !PT ;  /* 0x00000038180c7812 */ /* 0x001fe400078ef810 */
[----:B------:R-:W-:Y:S02]  /*9020*/  LOP3.LUT R24, R13, R37, R24, 0x1e, !PT ;  /* 0x000000250d187212 */ /* 0x000fe400078e1e18 */
[----:B------:R-:W-:Y:S02]  /*9030*/  LOP3.LUT R12, R12, R13, RZ, 0x3c, !PT ;  /* 0x0000000d0c0c7212 */ /* 0x000fe400078e3cff */
[----:B------:R-:W-:Y:S02]  /*9040*/  SHF.R.U32.HI R40, RZ, 0x10, R21 ;  /* 0x00000010ff287819 */ /* 0x000fe40000011615 */
[--C-:B------:R-:W-:Y:S02]  /*9050*/  SHF.R.U64 R49, R32, 0x10, R33.reuse ;  /* 0x0000001020317819 */ /* 0x100fe40000001221 */
[----:B------:R-:W-:-:S02]  /*9060*/  SHF.R.U32.HI R44, RZ, 0x10, R33 ;  /* 0x00000010ff2c7819 */ /* 0x000fc40000011621 */
[--C-:B------:R-:W-:Y:S02]  /*9070*/  SHF.R.U64 R51, R28, 0x10, R29.reuse ;  /* 0x000000101c337819 */ /* 0x100fe4000000121d */
[----:B------:R-:W-:Y:S01]  /*9080*/  SHF.R.U32.HI R46, RZ, 0x10, R29 ;  /* 0x00000010ff2e7819 */ /* 0x000fe2000001161d */
[C---:B--2---:R-:W-:Y:S01]  /*9090*/  IMAD R24, R25.reuse, 0x200, R24 ;  /* 0x0000020019187824 */ /* 0x044fe200078e0218 */
[----:B------:R-:W-:-:S03]  /*90a0*/  LEA R12, R25, R12, 0x9 ;  /* 0x0000000c190c7211 */ /* 0x000fc600078e48ff */
[--C-:B------:R-:W-:Y:S02]  /*90b0*/  IMAD R47, R24, 0x2, R19.reuse ;  /* 0x00000002182f7824 */ /* 0x100fe400078e0213 */
[----:B------:R-:W-:-:S03]  /*90c0*/  IMAD R36, R12, 0x2, R19 ;  /* 0x000000020c247824 */ /* 0x000fc600078e0213 */
        /* <DEDUP_REMOVED lines=73> */
.L_x_5725:
[----:B------:R-:W-:Y:S05]  /*9560*/  BSYNC B1 ;  /* 0x0000000000017941 */ /* 0x000fea0003800000 */
.L_x_5724:
[----:B------:R-:W-:Y:S01]  /*9570*/  PRMT R41, R3, 0x5410, R34 ;  /* 0x0000541003297816 */ /* 0x000fe20000000022 */
[----:B------:R-:W-:Y:S06]  /*9580*/  @P0 BRA `(.L_x_5716) ;  /* 0x0000000400800947 */ /* 0x000fec0003800000 */
[----:B------:R-:W2:Y:S01]  /*9590*/  LDL R20, [R1+0x68] ;  /* 0x0000680001147983 */ /* 0x000ea20000100800 */
[C---:B01----:R-:W-:Y:S02]  /*95a0*/  VIADD R12, R22.reuse, 0x40 ;  /* 0x00000040160c7836 */ /* 0x043fe40000000000 */
[----:B------:R-:W-:Y:S01]  /*95b0*/  VIADD R13, R22, 0x40 ;  /* 0x00000040160d7836 */ /* 0x000fe20000000000 */
[----:B------:R-:W3:Y:S01]  /*95c0*/  LDL R42, [R1+0x194] ;  /* 0x00019400012a7983 */ /* 0x000ee20000100800 */
[----:B------:R-:W-:Y:S02]  /*95d0*/  IMAD.SHL.U32 R12, R12, 0x40, RZ ;  /* 0x000000400c0c7824 */ /* 0x000fe400078e00ff */
[----:B------:R-:W-:-:S03]  /*95e0*/  IMAD.SHL.U32 R13, R13, 0x40, RZ ;  /* 0x000000400d0d7824 */ /* 0x000fc600078e00ff */
[----:B------:R-:W-:Y:S02]  /*95f0*/  LOP3.LUT R12, R12, 0x1c0, RZ, 0xc0, !PT ;  /* 0x000001c00c0c7812 */ /* 0x000fe400078ec0ff */
[----:B------:R-:W-:Y:S02]  /*9600*/  LOP3.LUT R13, R13, 0x1c0, RZ, 0xc0, !PT ;  /* 0x000001c00d0d7812 */ /* 0x000fe400078ec0ff */
[----:B------:R-:W-:-:S04]  /*9610*/  SHF.R.U32.HI R12, RZ, 0x3, R12 ;  /* 0x00000003ff0c7819 */ /* 0x000fc8000001160c */
[----:B------:R-:W-:Y:S01]  /*9620*/  LOP3.LUT R37, R12, R37, R13, 0x1e, !PT ;  /* 0x000000250c257212 */ /* 0x000fe200078e1e0d */
[----:B------:R-:W-:Y:S01]  /*9630*/  HADD2.F32 R21, -RZ, R54.H1_H1 ;  /* 0x30000036ff157230 */ /* 0x000fe20000004100 */
[----:B------:R-:W-:Y:S02]  /*9640*/  SHF.R.U64 R40, R8, 0x10, R9 ;  /* 0x0000001008287819 */ /* 0x000fe40000001209 */
[----:B------:R-:W-:Y:S02]  /*9650*/  SHF.R.U32.HI R30, RZ, 0x10, R5 ;  /* 0x00000010ff1e7819 */ /* 0x000fe40000011605 */
[--C-:B------:R-:W-:Y:S02]  /*9660*/  SHF.R.U64 R39, R10, 0x10, R11.reuse ;  /* 0x000000100a277819 */ /* 0x100fe4000000120b */
[----:B------:R-:W-:Y:S01]  /*9670*/  SHF.R.U32.HI R38, RZ, 0x10, R11 ;  /* 0x00000010ff267819 */ /* 0x000fe2000001160b */
[----:B------:R-:W-:Y:S01]  /*9680*/  HADD2.F32 R11, -RZ, R56.H1_H1 ;  /* 0x30000038ff0b7230 */ /* 0x000fe20000004100 */
[----:B------:R-:W-:Y:S01]  /*9690*/  SHF.R.U32.HI R28, RZ, 0x10, R9 ;  /* 0x00000010ff1c7819 */ /* 0x000fe20000011609 */
[----:B------:R-:W-:Y:S01]  /*96a0*/  HADD2.F32 R30, -RZ, R30.H0_H0 ;  /* 0x2000001eff1e7230 */ /* 0x000fe20000004100 */
[----:B------:R-:W-:-:S02]  /*96b0*/  SHF.R.U64 R35, R6, 0x10, R7 ;  /* 0x0000001006237819 */ /* 0x000fc40000001207 */
[----:B------:R-:W-:Y:S01]  /*96c0*/  SHF.R.U32.HI R33, RZ, 0x10, R7 ;  /* 0x00000010ff217819 */ /* 0x000fe20000011607 */
[----:B--2---:R-:W-:-:S04]  /*96d0*/  IMAD.IADD R20, R20, 0x1, R37 ;  /* 0x0000000114147824 */ /* 0x004fc800078e0225 */
[----:B------:R-:W-:Y:S01]  /*96e0*/  IMAD R20, R20, 0x2, R19 ;  /* 0x0000000214147824 */ /* 0x000fe200078e0213 */
[----:B---3--:R-:W0:Y:S04]  /*96f0*/  LDS.128 R12, [R42+0x18400] ;  /* 0x018400002a0c7984 */ /* 0x008e280000000c00 */
[----:B------:R-:W1:Y:S01]  /*9700*/  LDS.128 R24, [R20+0x18400] ;  /* 0x0184000014187984 */ /* 0x000e620000000c00 */
[----:B------:R-:W-:Y:S01]  /*9710*/  SHF.R.U64 R37, R4, 0x10, R5 ;  /* 0x0000001004257819 */ /* 0x000fe20000001205 */
[----:B0-----:R-:W-:Y:S02]  /*9720*/  HADD2.F32 R4, -RZ, R13.H0_H0 ;  /* 0x2000000dff047230 */ /* 0x001fe40000004100 */
[--C-:B-1----:R-:W-:Y:S02]  /*9730*/  HADD2.F32 R8, -RZ, R25.reuse.H0_H0 ;  /* 0x20000019ff087230 */ /* 0x102fe40000004100 */
[----:B------:R-:W-:-:S03]  /*9740*/  HADD2.F32 R25, -RZ, R25.H1_H1 ;  /* 0x30000019ff197230 */ /* 0x000fc60000004100 */
[C---:B------:R-:W-:Y:S01]  /*9750*/  FMUL.FTZ R29, R8.reuse, R21 ;  /* 0x00000015081d7220 */ /* 0x040fe20000410000 */
[-C--:B------:R-:W-:Y:S01]  /*9760*/  FMUL.FTZ R31, R8, R11.reuse ;  /* 0x0000000b081f7220 */ /* 0x080fe20000410000 */
[----:B------:R-:W-:Y:S02]  /*9770*/  HADD2.F32 R13, -RZ, R13.H1_H1 ;  /* 0x3000000dff0d7230 */ /* 0x000fe40000004100 */
[----:B------:R-:W-:Y:S01]  /*9780*/  FMUL.FTZ R32, R25, R30 ;  /* 0x0000001e19207220 */ /* 0x000fe20000410000 */
[----:B------:R-:W-:Y:S02]  /*9790*/  HADD2.F32 R8, -RZ, R28.H0_H0 ;  /* 0x2000001cff087230 */ /* 0x000fe40000004100 */
[C---:B------:R-:W-:Y:S01]  /*97a0*/  FFMA.FTZ R29, R4.reuse, R11, -R29 ;  /* 0x0000000b041d7223 */ /* 0x040fe2000001081d */
[----:B------:R-:W-:Y:S02]  /*97b0*/  HADD2.F32 R7, -RZ, R24.H0_H0 ;  /* 0x20000018ff077230 */ /* 0x000fe40000004100 */
[----:B------:R-:W-:Y:S01]  /*97c0*/  FFMA.FTZ R31, R4, R21, R31 ;  /* 0x00000015041f7223 */ /* 0x000fe2000001001f */
[----:B------:R-:W-:-:S02]  /*97d0*/  HADD2.F32 R28, -RZ, R54.H0_H0 ;  /* 0x20000036ff1c7230 */ /* 0x000fc40000004100 */
[----:B------:R-:W-:Y:S02]  /*97e0*/  HADD2.F32 R4, -RZ, R56.H0_H0 ;  /* 0x20000038ff047230 */ /* 0x000fe40000004100 */
[-C--:B------:R-:W-:Y:S01]  /*97f0*/  FFMA.FTZ R34, R13, R8.reuse, -R32 ;  /* 0x000000080d227223 */ /* 0x080fe20000010820 */
[----:B------:R-:W-:Y:S02]  /*9800*/  HADD2.F32 R3, -RZ, R12.H0_H0 ;  /* 0x2000000cff037230 */ /* 0x000fe40000004100 */
[----:B------:R-:W-:Y:S01]  /*9810*/  FMUL.FTZ R36, R25, R8 ;  /* 0x0000000819247220 */ /* 0x000fe20000410000 */
[C---:B------:R-:W-:Y:S01]  /*9820*/  FMUL.FTZ R32, R7.reuse, R28 ;  /* 0x0000001c07207220 */ /* 0x040fe20000410000 */
[----:B------:R-:W-:Y:S02]  /*9830*/  HADD2.F32 R9, -RZ, R26.H0_H0 ;  /* 0x2000001aff097230 */ /* 0x000fe40000004100 */
[----:B------:R-:W-:Y:S01]  /*9840*/  FMUL.FTZ R7, R7, R4 ;  /* 0x0000000407077220 */ /* 0x000fe20000410000 */
[----:B------:R-:W-:-:S02]  /*9850*/  HADD2.F32 R8, -RZ, R55.H0_H0 ;  /* 0x20000037ff087230 */ /* 0x000fc40000004100 */
[----:B------:R-:W-:Y:S01]  /*9860*/  FFMA.FTZ R36, R13, R30, R36 ;  /* 0x0000001e0d247223 */ /* 0x000fe20000010024 */
[C---:B------:R-:W-:Y:S01]  /*9870*/  FFMA.FTZ R32, R3.reuse, R4, -R32 ;  /* 0x0000000403207223 */ /* 0x040fe20000010820 */
[----:B------:R-:W-:Y:S02]  /*9880*/  HADD2.F32 R5, -RZ, R14.H0_H0 ;  /* 0x2000000eff057230 */ /* 0x000fe40000004100 */
[----:B------:R-:W-:Y:S01]  /*9890*/  FFMA.FTZ R13, R3, R28, R7 ;  /* 0x0000001c030d7223 */ /* 0x000fe20000010007 */
[----:B------:R-:W-:Y:S02]  /*98a0*/  HADD2.F32 R4, -RZ, R41.H0_H0 ;  /* 0x20000029ff047230 */ /* 0x000fe40000004100 */
[----:B------:R-:W-:Y:S01]  /*98b0*/  FMUL.FTZ R28, R9, R8 ;  /* 0x00000008091c7220 */ /* 0x000fe20000410000 */
[----:B------:R-:W-:Y:S02]  /*98c0*/  HADD2.F32 R10, -RZ, R27.H0_H0 ;  /* 0x2000001bff0a7230 */ /* 0x000fe40000004100 */
[----:B------:R-:W-:-:S02]  /*98d0*/  HADD2.F32 R3, -RZ, R41.H1_H1 ;  /* 0x30000029ff037230 */ /* 0x000fc40000004100 */
[----:B------:R-:W-:Y:S02]  /*98e0*/  HADD2.F32 R7, -RZ, R55.H1_H1 ;  /* 0x30000037ff077230 */ /* 0x000fe40000004100 */
[-C--:B------:R-:W-:Y:S01]  /*98f0*/  FMUL.FTZ R30, R9, R4.reuse ;  /* 0x00000004091e7220 */ /* 0x080fe20000410000 */
[----:B------:R-:W-:Y:S01]  /*9900*/  FFMA.FTZ R21, R5, R4, -R28 ;  /* 0x0000000405157223 */ /* 0x000fe2000001081c */
[----:B------:R-:W-:Y:S02]  /*9910*/  HADD2.F32 R6, -RZ, R15.H0_H0 ;  /* 0x2000000fff067230 */ /* 0x000fe40000004100 */
[----:B------:R-:W-:Y:S02]  /*9920*/  HADD2.F32 R4, -RZ, R38.H0_H0 ;  /* 0x20000026ff047230 */ /* 0x000fe40000004100 */
[C---:B------:R-:W-:Y:S01]  /*9930*/  FMUL.FTZ R9, R10.reuse, R7 ;  /* 0x000000070a097220 */ /* 0x040fe20000410000 */
[----:B------:R-:W-:Y:S02]  /*9940*/  HADD2.F32 R27, -RZ, R27.H1_H1 ;  /* 0x3000001bff1b7230 */ /* 0x000fe40000004100 */
[----:B------:R-:W-:Y:S01]  /*9950*/  FMUL.FTZ R38, R10, R3 ;  /* 0x000000030a267220 */ /* 0x000fe20000410000 */
[----:B------:R-:W-:-:S02]  /*9960*/  HADD2.F32 R28, -RZ, R33.H0_H0 ;  /* 0x20000021ff1c7230 */ /* 0x000fc40000004100 */
[----:B------:R-:W-:Y:S01]  /*9970*/  FFMA.FTZ R10, R5, R8, R30 ;  /* 0x00000008050a7223 */ /* 0x000fe2000001001e */
[----:B------:R-:W-:Y:S02]  /*9980*/  HADD2.F32 R15, -RZ, R15.H1_H1 ;  /* 0x3000000fff0f7230 */ /* 0x000fe40000004100 */
[C---:B------:R-:W-:Y:S01]  /*9990*/  FFMA.FTZ R25, R6.reuse, R3, -R9 ;  /* 0x0000000306197223 */ /* 0x040fe20000010809 */
[----:B------:R-:W-:Y:S01]  /*99a0*/  FFMA.FTZ R38, R6, R7, R38 ;  /* 0x0000000706267223 */ /* 0x000fe20000010026 */
[----:B------:R-:W-:Y:S02]  /*99b0*/  HADD2.F32 R24, -RZ, R24.H1_H1 ;  /* 0x30000018ff187230 */ /* 0x000fe40000004100 */
[C---:B------:R-:W-:Y:S01]  /*99c0*/  FMUL.FTZ R8, R27.reuse, R28 ;  /* 0x0000001c1b087220 */ /* 0x040fe20000410000 */
[----:B------:R-:W-:Y:S02]  /*99d0*/  HADD2.F32 R26, -RZ, R26.H1_H1 ;  /* 0x3000001aff1a7230 */ /* 0x000fe40000004100 */
        /* <DEDUP_REMOVED lines=27> */
.L_x_5716:
[----:B------:R-:W-:Y:S05]  /*9b90*/  BSYNC B0 ;  /* 0x0000000000007941 */ /* 0x000fea0003800000 */
.L_x_5702:
        /* <DEDUP_REMOVED lines=8> */
.L_x_5699:
[----:B---3--:R-:W3:Y:S01]  /*9c20*/  S2R R3, SR_TID.X ;  /* 0x0000000000037919 */ /* 0x008ee20000002100 */
[----:B-12---:R-:W-:Y:S01]  /*9c30*/  IMAD.U32 R4, RZ, RZ, UR37 ;  /* 0x00000025ff047e24 */ /* 0x006fe2000f8e00ff */
[----:B------:R-:W-:Y:S05]  /*9c40*/  WARPSYNC.ALL ;  /* 0x0000000000007948 */ /* 0x000fea0003800000 */
[----:B------:R-:W-:Y:S02]  /*9c50*/  ISETP.NE.AND P1, PT, R4, 0x3, PT ;  /* 0x000000030400780c */ /* 0x000fe40003f25270 */
[----:B---3--:R-:W-:-:S04]  /*9c60*/  SHF.R.U32.HI R3, RZ, 0x7, R3 ;  /* 0x00000007ff037819 */ /* 0x008fc80000011603 */
[----:B------:R-:W-:-:S05]  /*9c70*/  IADD3 R3, R3, 0x8, RZ ;  /* 0x0000000803037810 */ /* 0x000fca0007ffe0ff */
[----:B------:R1:W-:Y:S06]  /*9c80*/  BAR.SYNC.DEFER_BLOCKING R3, 0x100 ;  /* 0x000400030000751d */ /* 0x0003ec0000010000 */
[----:B------:R-:W-:Y:S05]  /*9c90*/  @!P1 BRA `(.L_x_5726) ;  /* 0x0000000000049947 */ /* 0x000fea0003800000 */
[----:B------:R-:W-:Y:S01]  /*9ca0*/  BPT.TRAP 0x1 ;  /* 0x000000040000795c */ /* 0x000fe20000300000 */
.L_x_5726:
[----:B------:R-:W-:Y:S01]  /*9cb0*/  IMAD R179, R2, 0x8, R19 ;  /* 0x0000000802b37824 */ /* 0x000fe200078e0213 */
[----:B------:R-:W-:-:S04]  /*9cc0*/  SHF.L.U32 R8, R23, 0x1f, RZ ;  /* 0x0000001f17087819 */ /* 0x000fc800000006ff */
[----:B------:R2:W3:Y:S01]  /*9cd0*/  SYNCS.PHASECHK.TRANS64.TRYWAIT P0, [R179+URZ+0x32430], R8 ;  /* 0x03243008b30075a7 */ /* 0x0004e2000800017f */
[----:B------:R-:W-:Y:S05]  /*9ce0*/  @!P1 BRA `(.L_x_5727) ;  /* 0x0000000000049947 */ /* 0x000fea0003800000 */
[----:B------:R-:W-:Y:S01]  /*9cf0*/  BPT.TRAP 0x1 ;  /* 0x000000040000795c */ /* 0x000fe20000300000 */
.L_x_5727:
[----:B------:R-:W-:-:S05]  /*9d00*/  VIADD R4, R19, 0x1c400 ;  /* 0x0001c40013047836 */ /* 0x000fca0000000000 */
[----:B------:R-:W-:-:S04]  /*9d10*/  SHF.R.U32.HI R4, RZ, 0x4, R4 ;  /* 0x00000004ff047819 */ /* 0x000fc80000011604 */
[----:B------:R-:W-:-:S04]  /*9d20*/  LOP3.LUT R4, R4, 0x3fff, RZ, 0xc0, !PT ;  /* 0x00003fff04047812 */ /* 0x000fc800078ec0ff */
[----:B------:R-:W-:-:S05]  /*9d30*/  LOP3.LUT R4, R4, 0x10000, RZ, 0xfc, !PT ;  /* 0x0001000004047812 */ /* 0x000fca00078efcff */
[----:B------:R4:W-:Y:S01]  /*9d40*/  STL [R1+0x4c], R4 ;  /* 0x00004c0401007387 */ /* 0x0009e20000100800 */
[----:B---3--:R-:W-:Y:S05]  /*9d50*/  @P0 BRA `(.L_x_5728) ;  /* 0x0000000000080947 */ /* 0x008fea0003800000 */
[----:B------:R-:W3:Y:S02]  /*9d60*/  SYNCS.PHASECHK.TRANS64.TRYWAIT P0, [R179+URZ+0x32430], R8 ;  /* 0x03243008b30075a7 */ /* 0x000ee4000800017f */
[----:B---3--:R-:W-:Y:S05]  /*9d70*/  @!P0 BRA `(.L_x_5729) ;  /* 0x0000019c005c8947 */ /* 0x008fea0003800000 */
.L_x_5728:
[----:B----4-:R-:W4:Y:S01]  /*9d80*/  LDL R4, [R1+0x4c] ;  /* 0x00004c0001047983 */ /* 0x010f220000100800 */
[----:B------:R-:W-:Y:S01]  /*9d90*/  IMAD.MOV.U32 R5, RZ, RZ, 0x40000040 ;  /* 0x40000040ff057424 */ /* 0x000fe200078e00ff */
[----:B------:R-:W-:Y:S05]  /*9da0*/  WARPSYNC.ALL ;  /* 0x0000000000007948 */ /* 0x000fea0003800000 */
[C---:B------:R-:W-:Y:S01]  /*9db0*/  R2UR UR4, R224.reuse ;  /* 0x00000000e00472ca */ /* 0x040fe200000e0000 */
[----:B0-----:R-:W-:Y:S01]  /*9dc0*/  WARPGROUP.ARRIVE ;  /* 0x00000000000079c5 */ /* 0x001fe20000000000 */
[----:B------:R-:W-:Y:S01]  /*9dd0*/  R2UR UR5, R225 ;  /* 0x00000000e10572ca */ /* 0x000fe200000e0000 */
[----:B------:R-:W-:Y:S01]  /*9de0*/  VIADD R14, R224, 0x2 ;  /* 0x00000002e00e7836 */ /* 0x000fe20000000000 */
[----:B------:R-:W-:Y:S01]  /*9df0*/  R2UR UR7, R5 ;  /* 0x00000000050772ca */ /* 0x000fe200000e0000 */
[----:B------:R-:W-:Y:S01]  /*9e00*/  IMAD.MOV.U32 R15, RZ, RZ, 0x40000040 ;  /* 0x40000040ff0f7424 */ /* 0x000fe200078e00ff */
[----:B------:R-:W-:Y:S01]  /*9e10*/  SHF.L.U32 R0, R0, 0x1f, RZ ;  /* 0x0000001f00007819 */ /* 0x000fe200000006ff */
[----:B------:R-:W-:Y:S01]  /*9e20*/  IMAD.MOV.U32 R7, RZ, RZ, 0x40000040 ;  /* 0x40000040ff077424 */ /* 0x000fe200078e00ff */
[----:B------:R-:W-:Y:S01]  /*9e30*/  BSSY B0, `(.L_x_5730) ;  /* 0x0000028000007945 */ /* 0x000fe20003800000 */
[----:B------:R-:W-:Y:S01]  /*9e40*/  VIADD R12, R224, 0x4 ;  /* 0x00000004e00c7836 */ /* 0x000fe20000000000 */
[----:B------:R0:W-:Y:S01]  /*9e50*/  STL.64 [R1+0x10], R14 ;  /* 0x0000100e01007387 */ /* 0x0001e20000100a00 */
[----:B------:R-:W-:-:S02]  /*9e60*/  IMAD.MOV.U32 R13, RZ, RZ, 0x40000040 ;  /* 0x40000040ff0d7424 */ /* 0x000fc400078e00ff */
[----:B------:R-:W-:Y:S02]  /*9e70*/  VIADD R10, R224, 0x6 ;  /* 0x00000006e00a7836 */ /* 0x000fe40000000000 */
[----:B------:R-:W-:Y:S01]  /*9e80*/  IMAD.MOV.U32 R11, RZ, RZ, 0x40000040 ;  /* 0x40000040ff0b7424 */ /* 0x000fe200078e00ff */
[----:B------:R0:W-:Y:S01]  /*9e90*/  STL.64 [R1+0x8], R12 ;  /* 0x0000080c01007387 */ /* 0x0001e20000100a00 */
[----:B------:R-:W-:-:S03]  /*9ea0*/  IMAD.MOV.U32 R5, RZ, RZ, 0x40000040 ;  /* 0x40000040ff057424 */ /* 0x000fc600078e00ff */
[----:B------:R0:W-:Y:S01]  /*9eb0*/  STL.64 [R1], R10 ;  /* 0x0000000a01007387 */ /* 0x0001e20000100a00 */
[----:B----4-:R-:W-:-:S04]  /*9ec0*/  IMAD R4, R2, 0x300, R4 ;  /* 0x0000030002047824 */ /* 0x010fc800078e0204 */
[C---:B------:R-:W-:Y:S01]  /*9ed0*/  VIADD R6, R4.reuse, 0x2 ;  /* 0x0000000204067836 */ /* 0x040fe20000000000 */
[----:B------:R-:W-:-:S13]  /*9ee0*/  R2UR UR6, R4 ;  /* 0x00000000040672ca */ /* 0x000fda00000e0000 */
[----:B------:R-:W-:Y:S01]  /*9ef0*/  HGMMA.64x96x16.F32 R24, gdesc[UR4], RZ, !UPT, gsb0 ;  /* 0x01600000041879f0 */ /* 0x000fe2000c0008ff */
[----:B------:R-:W-:Y:S02]  /*9f00*/  R2UR UR4, R14 ;  /* 0x000000000e0472ca */ /* 0x000fe400000e0000 */
[----:B------:R-:W-:Y:S02]  /*9f10*/  R2UR UR5, R15 ;  /* 0x000000000f0572ca */ /* 0x000fe400000e0000 */
[----:B------:R-:W-:Y:S01]  /*9f20*/  R2UR UR6, R6 ;  /* 0x00000000060672ca */ /* 0x000fe200000e0000 */
[C---:B------:R-:W-:Y:S01]  /*9f30*/  VIADD R6, R4.reuse, 0x4 ;  /* 0x0000000404067836 */ /* 0x040fe20000000000 */
[----:B------:R-:W-:Y:S01]  /*9f40*/  R2UR UR7, R7 ;  /* 0x00000000070772ca */ /* 0x000fe200000e0000 */
[----:B------:R-:W-:Y:S01]  /*9f50*/  VIADD R4, R4, 0x6 ;  /* 0x0000000604047836 */ /* 0x000fe20000000000 */
        /* <DEDUP_REMOVED lines=19> */
[----:B------:R-:W4:Y:S02]  /*a090*/  SYNCS.PHASECHK.TRANS64.TRYWAIT P0, [R19+URZ+0x32410], R0 ;  /* 0x03241000130075a7 */ /* 0x000f24000800017f */
[----:B0---4-:R-:W-:Y:S05]  /*a0a0*/  @!P0 BRA `(.L_x_5731) ;  /* 0x0000019800a48947 */ /* 0x011fea0003800000 */
.L_x_5993:
[----:B------:R-:W-:Y:S05]  /*a0b0*/  BSYNC B0 ;  /* 0x0000000000007941 */ /* 0x000fea0003800000 */
.L_x_5730:
[----:B------:R-:W-:Y:S05]  /*a0c0*/  @!P1 BRA `(.L_x_5732) ;  /* 0x0000000000049947 */ /* 0x000fea0003800000 */
[----:B------:R-:W-:Y:S01]  /*a0d0*/  BPT.TRAP 0x1 ;  /* 0x000000040000795c */ /* 0x000fe20000300000 */
.L_x_5732:
[----:B------:R4:W0:Y:S01]  /*a0e0*/  SYNCS.PHASECHK.TRANS64.TRYWAIT P2, [R179+URZ+0x32450], R8 ;  /* 0x03245008b30075a7 */ /* 0x000822000804017f */
[----:B------:R-:W-:Y:S05]  /*a0f0*/  @!P1 BRA `(.L_x_5733) ;  /* 0x0000000000049947 */ /* 0x000fea0003800000 */
[----:B------:R-:W-:Y:S01]  /*a100*/  BPT.TRAP 0x1 ;  /* 0x000000040000795c */ /* 0x000fe20000300000 */
.L_x_5733:
[----:B0-----:R-:W0:Y:S01]  /*a110*/  S2R R0, SR_TID.X ;  /* 0x0000000000007919 */ /* 0x001e220000002100 */
[----:B------:R-:W-:Y:S01]  /*a120*/  BSSY B0, `(.L_x_5734) ;  /* 0x0000006000007945 */ /* 0x000fe20003800000 */
[----:B0-----:R-:W-:-:S04]  /*a130*/  LOP3.LUT R0, R0, 0x7f, RZ, 0xc0, !PT ;  /* 0x0000007f00007812 */ /* 0x001fc800078ec0ff */
[----:B------:R-:W-:Y:S01]  /*a140*/  ISETP.NE.AND P0, PT, R0, RZ, PT ;  /* 0x000000ff0000720c */ /* 0x000fe20003f05270 */
[----:B------:R-:W-:-:S12]  /*a150*/  @P2 BRA `(.L_x_5735) ;  /* 0x0000000000082947 */ /* 0x000fd80003800000 */
[----:B------:R-:W0:Y:S02]  /*a160*/  SYNCS.PHASECHK.TRANS64.TRYWAIT P2, [R179+URZ+0x32450], R8 ;  /* 0x03245008b30075a7 */ /* 0x000e24000804017f */
[----:B0-----:R-:W-:Y:S05]  /*a170*/  @!P2 BRA `(.L_x_5736) ;  /* 0x000001980084a947 */ /* 0x001fea0003800000 */
.L_x_5735:
[----:B------:R-:W-:Y:S05]  /*a180*/  BSYNC B0 ;  /* 0x0000000000007941 */ /* 0x000fea0003800000 */
.L_x_5734:
[----:B------:R-:W-:Y:S05]  /*a190*/  WARPSYNC.ALL ;  /* 0x0000000000007948 */ /* 0x000fea0003800000 */
[----:B------:R-:W-:Y:S01]  /*a1a0*/  R2UR UR42, R19 ;  /* 0x00000000132a72ca */ /* 0x000fe200000e0000 */
[----:B------:R-:W-:Y:S01]  /*a1b0*/  IMAD.MOV.U32 R73, RZ, RZ, 0xc00 ;  /* 0x00000c00ff497424 */ /* 0x000fe200078e00ff */
[----:B------:R-:W-:Y:S01]  /*a1c0*/  LOP3.LUT R4, R72, 0x10000, RZ, 0xfc, !PT ;  /* 0x0001000048047812 */ /* 0x000fe200078efcff */
[----:B------:R-:W-:Y:S01]  /*a1d0*/  IMAD.MOV.U32 R5, RZ, RZ, 0x40000040 ;  /* 0x40000040ff057424 */ /* 0x000fe200078e00ff */
[----:B------:R-:W-:Y:S01]  /*a1e0*/  WARPGROUP.ARRIVE ;  /* 0x00000000000079c5 */ /* 0x000fe20000000000 */
[----:B------:R-:W-:Y:S01]  /*a1f0*/  IMAD.MOV.U32 R237, RZ, RZ, 0x40000040 ;  /* 0x40000040ffed7424 */ /* 0x000fe200078e00ff */
[----:B------:R-:W-:Y:S01]  /*a200*/  MOV R7, 0x40000040 ;  /* 0x4000004000077802 */ /* 0x000fe20000000f00 */
[----:B------:R-:W-:Y:S01]  /*a210*/  IMAD.MOV.U32 R235, RZ, RZ, 0x40000040 ;  /* 0x40000040ffeb7424 */ /* 0x000fe200078e00ff */
[----:B------:R-:W2:Y:S01]  /*a220*/  LDL.LU R78, [R1+0x48] ;  /* 0x00004800014e7983 */ /* 0x000ea20000300800 */
[----:B------:R-:W-:Y:S01]  /*a230*/  IMAD.MOV.U32 R233, RZ, RZ, 0x40000040 ;  /* 0x40000040ffe97424 */ /* 0x000fe200078e00ff */
[----:B------:R-:W-:Y:S01]  /*a240*/  MOV R227, 0x40000040 ;  /* 0x4000004000e37802 */ /* 0x000fe20000000f00 */
[----:B------:R-:W-:Y:S01]  /*a250*/  IMAD.MOV.U32 R215, RZ, RZ, 0x40000040 ;  /* 0x40000040ffd77424 */ /* 0x000fe200078e00ff */
[----:B------:R-:W0:Y:S01]  /*a260*/  LDC R83, c[0x0][0x448] ;  /* 0x00011200ff537b82 */ /* 0x000e220000000800 */
[----:B------:R-:W-:Y:S01]  /*a270*/  UIADD3 UR42, UR42, 0x400, URZ ;  /* 0x000004002a2a7890 */ /* 0x000fe2000fffe03f */
[C---:B------:R-:W-:Y:S01]  /*a280*/  R2UR UR4, R4.reuse ;  /* 0x00000000040472ca */ /* 0x040fe200000e0000 */
[C---:B------:R-:W-:Y:S01]  /*a290*/  VIADD R236, R4.reuse, 0x2 ;  /* 0x0000000204ec7836 */ /* 0x040fe20000000000 */
[----:B------:R-:W-:Y:S01]  /*a2a0*/  R2UR UR5, R5 ;  /* 0x00000000050572ca */ /* 0x000fe200000e0000 */
[----:B------:R-:W-:Y:S01]  /*a2b0*/  USHF.R.U32.HI UR42, URZ, 0x4, UR42 ;  /* 0x000000043f2a7899 */ /* 0x000fe2000801162a */
[----:B------:R-:W-:-:S02]  /*a2c0*/  VIADD R234, R4, 0x4 ;  /* 0x0000000404ea7836 */ /* 0x000fc40000000000 */
[----:B------:R-:W-:Y:S01]  /*a2d0*/  IMAD.MOV.U32 R213, RZ, RZ, 0x40000040 ;  /* 0x40000040ffd57424 */ /* 0x000fe200078e00ff */
[----:B------:R-:W-:Y:S01]  /*a2e0*/  ULOP3.LUT UR42, UR42, 0x3fff, URZ, 0xc0, !UPT ;  /* 0x00003fff2a2a7892 */ /* 0x000fe2000f8ec03f */
[C---:B------:R-:W-:Y:S02]  /*a2f0*/  VIADD R232, R4.reuse, 0x6 ;  /* 0x0000000604e87836 */ /* 0x040fe40000000000 */
[----:B------:R-:W-:Y:S01]  /*a300*/  IMAD.MOV.U32 R209, RZ, RZ, 0x40000040 ;  /* 0x40000040ffd17424 */ /* 0x000fe200078e00ff */
[----:B------:R-:W-:Y:S01]  /*a310*/  ULOP3.LUT UR39, UR42, 0x10000, URZ, 0xfc, !UPT ;  /* 0x000100002a277892 */ /* 0x000fe2000f8efc3f */
[C---:B------:R-:W-:Y:S02]  /*a320*/  VIADD R226, R4.reuse, 0x400 ;  /* 0x0000040004e27836 */ /* 0x040fe40000000000 */
[----:B------:R-:W-:Y:S02]  /*a330*/  IMAD.MOV.U32 R207, RZ, RZ, 0x40000040 ;  /* 0x40000040ffcf7424 */ /* 0x000fe400078e00ff */
[----:B------:R-:W-:Y:S01]  /*a340*/  IMAD.MOV.U32 R205, RZ, RZ, 0x40000040 ;  /* 0x40000040ffcd7424 */ /* 0x000fe200078e00ff */
[----:B------:R-:W-:Y:S01]  /*a350*/  IADD3 R20, R4, 0x804, RZ ;  /* 0x0000080404147810 */ /* 0x000fe20007ffe0ff */
[----:B------:R-:W-:Y:S01]  /*a360*/  IMAD R72, R2, R73, UR39 ;  /* 0x0000002702487e24 */ /* 0x000fe2000f8e0249 */
[----:B------:R-:W2:Y:S01]  /*a370*/  LDL R79, [R1+0x6c] ;  /* 0x00006c00014f7983 */ /* 0x000ea20000100800 */
[----:B------:R-:W-:Y:S01]  /*a380*/  IMAD.MOV.U32 R73, RZ, RZ, 0x40000040 ;  /* 0x40000040ff497424 */ /* 0x000fe200078e00ff */
[----:B------:R-:W-:Y:S01]  /*a390*/  ULDC UR43, c[0x0][0xa80] ;  /* 0x0002a000002b7ab9 */ /* 0x000fe20000000800 */
[----:B------:R-:W-:Y:S01]  /*a3a0*/  IMAD.MOV.U32 R21, RZ, RZ, 0x40000040 ;  /* 0x40000040ff157424 */ /* 0x000fe200078e00ff */
[----:B------:R-:W-:Y:S01]  /*a3b0*/  R2UR UR6, R72 ;  /* 0x00000000480672ca */ /* 0x000fe200000e0000 */
[C---:B------:R-:W-:Y:S01]  /*a3c0*/  VIADD R214, R4.reuse, 0x402 ;  /* 0x0000040204d67836 */ /* 0x040fe20000000000 */
[----:B------:R-:W-:Y:S01]  /*a3d0*/  R2UR UR7, R73 ;  /* 0x00000000490772ca */ /* 0x000fe200000e0000 */
[----:B------:R-:W-:Y:S01]  /*a3e0*/  VIADD R212, R4, 0x404 ;  /* 0x0000040404d47836 */ /* 0x000fe20000000000 */
[----:B------:R-:W2:Y:S01]  /*a3f0*/  LDL R81, [R1+0x50] ;  /* 0x0000500001517983 */ /* 0x000ea20000100800 */
[----:B------:R-:W-:Y:S01]  /*a400*/  VIADD R6, R72, 0x2 ;  /* 0x0000000248067836 */ /* 0x000fe20000000000 */
[----:B0-----:R-:W-:Y:S01]  /*a410*/  ISETP.NE.AND P5, PT, R83, 0x1, PT ;  /* 0x000000015300780c */ /* 0x001fe20003fa5270 */
[C---:B------:R-:W-:Y:S01]  /*a420*/  VIADD R208, R4.reuse, 0x406 ;  /* 0x0000040604d07836 */ /* 0x040fe20000000000 */
[----:B------:R-:W2:Y:S01]  /*a430*/  LDL R182, [R1+0x28] ;  /* 0x0000280001b67983 */ /* 0x000ea20000100800 */
[C---:B------:R-:W-:Y:S01]  /*a440*/  VIADD R206, R4.reuse, 0x800 ;  /* 0x0000080004ce7836 */ /* 0x040fe20000000000 */
[----:B------:R-:W-:Y:S01]  /*a450*/  ULDC UR50, c[0x0][0xad0] ;  /* 0x0002b40000327ab9 */ /* 0x000fe20000000800 */
[C---:B------:R-:W-:Y:S01]  /*a460*/  VIADD R204, R4.reuse, 0x802 ;  /* 0x0000080204cc7836 */ /* 0x040fe20000000000 */
[----:B------:R-:W2:Y:S01]  /*a470*/  LDL R183, [R1+0x24] ;  /* 0x0000240001b77983 */ /* 0x000ea20000100800 */
[----:B------:R-:W-:Y:S01]  /*a480*/  VIADD R14, R4, 0x806 ;  /* 0x00000806040e7836 */ /* 0x000fe20000000000 */
[----:B------:R-:W-:Y:S01]  /*a490*/  ULDC UR51, c[0x0][0xad0] ;  /* 0x0002b40000337ab9 */ /* 0x000fe20000000800 */
[----:B------:R-:W-:Y:S01]  /*a4a0*/  HGMMA.64x96x16.F32 R24, gdesc[UR4], R24, gsb0 ;  /* 0x01600000041879f0 */ /* 0x000fe20008000818 */
[----:B------:R-:W-:Y:S01]  /*a4b0*/  R2UR UR4, R236 ;  /* 0x00000000ec0472ca */ /* 0x000fe200000e0000 */
[----:B------:R-:W-:Y:S01]  /*a4c0*/  IMAD.MOV.U32 R15, RZ, RZ, 0x40000040 ;  /* 0x40000040ff0f7424 */ /* 0x000fe200078e00ff */
[----:B------:R-:W-:Y:S01]  /*a4d0*/  R2UR UR5, R237 ;  /* 0x00000000ed0572ca */ /* 0x000fe200000e0000 */
[----:B------:R-:W-:Y:S01]  /*a4e0*/  VIADD R12, R4, 0xc00 ;  /* 0x00000c00040c7836 */ /* 0x000fe20000000000 */
[----:B------:R-:W-:Y:S01]  /*a4f0*/  R2UR UR6, R6 ;  /* 0x00000000060672ca */ /* 0x000fe200000e0000 */
[----:B------:R-:W-:Y:S01]  /*a500*/  VIADD R6, R72, 0x4 ;  /* 0x0000000448067836 */ /* 0x000fe20000000000 */
[----:B------:R-:W-:Y:S01]  /*a510*/  R2UR UR7, R7 ;  /* 0x00000000070772ca */ /* 0x000fe200000e0000 */
[----:B------:R-:W-:Y:S01]  /*a520*/  IMAD.MOV.U32 R7, RZ, RZ, 0x40000040 ;  /* 0x40000040ff077424 */ /* 0x000fe200078e00ff */
[----:B------:R-:W-:Y:S01]  /*a530*/  ULDC UR48, c[0x0][0xa80] ;  /* 0x0002a00000307ab9 */ /* 0x000fe20000000800 */
[----:B------:R-:W-:Y:S01]  /*a540*/  IMAD.MOV.U32 R13, RZ, RZ, 0x40000040 ;  /* 0x40000040ff0d7424 */ /* 0x000fe200078e00ff */
[----:B------:R-:W-:Y:S01]  /*a550*/  ULDC UR49, c[0x0][0xa80] ;  /* 0x0002a00000317ab9 */ /* 0x000fe20000000800 */
[----:B------:R-:W-:-:S02]  /*a560*/  VIADD R10, R4, 0xc02 ;  /* 0x00000c02040a7836 */ /* 0x000fc40000000000 */
[----:B------:R-:W-:Y:S02]  /*a570*/  IMAD.MOV.U32 R11, RZ, RZ, 0x40000040 ;  /* 0x40000040ff0b7424 */ /* 0x000fe400078e00ff */
[----:B--234-:R-:W-:Y:S02]  /*a580*/  VIADD R8, R4, 0xc04 ;  /* 0x00000c0404087836 */ /* 0x01cfe40000000000 */
[----:B------:R-:W-:Y:S02]  /*a590*/  IMAD.MOV.U32 R9, RZ, RZ, 0x40000040 ;  /* 0x40000040ff097424 */ /* 0x000fe400078e00ff */
[----:B------:R-:W-:Y:S01]  /*a5a0*/  IMAD.MOV.U32 R73, RZ, RZ, 0x40000040 ;  /* 0x40000040ff497424 */ /* 0x000fe200078e00ff */
[----:B------:R-:W-:Y:S02]  /*a5b0*/  WARPGROUP.DEPBAR.LE gsb0, 0x0 ;  /* 0x00008000000079c5 */ /* 0x000fe40000010000 */
        /* <DEDUP_REMOVED lines=42> */
[----:B------:R-:W-:Y:S01]  /*a860*/  IMAD.MOV.U32 R7, RZ, RZ, 0x40000040 ;  /* 0x40000040ff077424 */ /* 0x000fe200078e00ff */
[----:B------:R-:W-:Y:S01]  /*a870*/  IADD3 R6, R72, 0x306, RZ ;  /* 0x0000030648067810 */ /* 0x000fe20007ffe0ff */
[----:B------:R-:W-:-:S02]  /*a880*/  WARPGROUP.DEPBAR.LE gsb0, 0x0 ;  /* 0x00008000000079c5 */ /* 0x000fc40000010000 */
[----:B------:R-:W-:-:S08]  /*a890*/  WARPGROUP.ARRIVE ;  /* 0x00000000000079c5 */ /* 0x000fd00000000000 */
        /* <DEDUP_REMOVED lines=41> */
[----:B------:R-:W-:Y:S02]  /*ab30*/  R2UR UR7, R7 ;  /* 0x00000000070772ca */ /* 0x000fe400000e0000 */
[----:B------:R-:W-:Y:S01]  /*ab40*/  MOV R7, 0x40000040 ;  /* 0x4000004000077802 */ /* 0x000fe20000000f00 */
        /* <DEDUP_REMOVED lines=15> */
[C---:B------:R-:W-:Y:S01]  /*ac40*/  VIADD R6, R72.reuse, 0x904 ;  /* 0x0000090448067836 */ /* 0x040fe20000000000 */
[----:B------:R-:W-:Y:S01]  /*ac50*/  R2UR UR7, R7 ;  /* 0x00000000070772ca */ /* 0x000fe200000e0000 */
[----:B------:R-:W-:Y:S02]  /*ac60*/  IMAD.MOV.U32 R7, RZ, RZ, 0x40000040 ;  /* 0x40000040ff077424 */ /* 0x000fe400078e00ff */
[----:B------:R-:W-:Y:S01]  /*ac70*/  VIADD R72, R72, 0x906 ;  /* 0x0000090648487836 */ /* 0x000fe20000000000 */
[----:B------:R-:W-:-:S02]  /*ac80*/  WARPGROUP.DEPBAR.LE gsb0, 0x0 ;  /* 0x00008000000079c5 */ /* 0x000fc40000010000 */
[----:B------:R-:W-:-:S07]  /*ac90*/  WARPGROUP.ARRIVE ;  /* 0x00000000000079c5 */ /* 0x000fce0000000000 */
        /* <DEDUP_REMOVED lines=21> */
[----:B------:R-:W2:Y:S01]  /*adf0*/  LDL R30, [R1+0x5c] ;  /* 0x00005c00011e7983 */ /* 0x000ea20000100800 */
[----:B------:R-:W-:Y:S01]  /*ae00*/  FMUL.FTZ R24, R28, UR4 ;  /* 0x000000041c187c20 */ /* 0x000fe20008410000 */
[----:B------:R-:W-:Y:S01]  /*ae10*/  FMUL.FTZ R82, R29, UR4 ;  /* 0x000000041d527c20 */ /* 0x000fe20008410000 */
[----:B------:R-:W0:Y:S01]  /*ae20*/  @P5 LDC R28, c[0x0][0x44c] ;  /* 0x00011300ff1c5b82 */ /* 0x000e220000000800 */
[----:B------:R-:W-:Y:S01]  /*ae30*/  LOP3.LUT R78, R78, 0xfffffffe, RZ, 0xc0, !PT ;  /* 0xfffffffe4e4e7812 */ /* 0x000fe200078ec0ff */
[----:B------:R-:W-:Y:S01]  /*ae40*/  FMUL.FTZ R77, R34, UR4 ;  /* 0x00000004224d7c20 */ /* 0x000fe20008410000 */
[----:B------:R-:W-:Y:S01]  /*ae50*/  FMUL.FTZ R0, R25, UR4 ;  /* 0x0000000419007c20 */ /* 0x000fe20008410000 */
[----:B------:R-:W3:Y:S01]  /*ae60*/  MUFU.TANH R84, R84 ;  /* 0x0000005400547308 */ /* 0x000ee20000002400 */
[----:B------:R-:W-:Y:S01]  /*ae70*/  FMUL.FTZ R80, R33, UR4 ;  /* 0x0000000421507c20 */ /* 0x000fe20008410000 */
[----:B------:R-:W-:Y:S01]  /*ae80*/  FMUL.FTZ R73, R26, UR4 ;  /* 0x000000041a497c20 */ /* 0x000fe20008410000 */
[----:B------:R-:W-:Y:S01]  /*ae90*/  FMUL.FTZ R72, R27, UR4 ;  /* 0x000000041b487c20 */ /* 0x000fe20008410000 */
[----:B------:R-:W4:Y:S01]  /*aea0*/  @P5 LDC R29, c[0x0][0x450] ;  /* 0x00011400ff1d5b82 */ /* 0x000f220000000800 */
[----:B------:R-:W-:Y:S01]  /*aeb0*/  @P5 LOP3.LUT R78, R78, 0x1, RZ, 0xfc, !PT ;  /* 0x000000014e4e5812 */ /* 0x000fe200078efcff */
[----:B------:R-:W-:Y:S01]  /*aec0*/  FMUL.FTZ R34, R45, UR4 ;  /* 0x000000042d227c20 */ /* 0x000fe20008410000 */
[----:B------:R-:W-:Y:S01]  /*aed0*/  FMUL.FTZ R25, R32, UR4 ;  /* 0x0000000420197c20 */ /* 0x000fe20008410000 */
[----:B------:R-:W1:Y:S01]  /*aee0*/  MUFU.TANH R0, R0 ;  /* 0x0000000000007308 */ /* 0x000e620000002400 */
[----:B------:R-:W-:Y:S01]  /*aef0*/  FMUL.FTZ R76, R35, UR4 ;  /* 0x00000004234c7c20 */ /* 0x000fe20008410000 */
[----:B------:R3:W-:Y:S01]  /*af00*/  STL [R1+0x48], R78 ;  /* 0x0000484e01007387 */ /* 0x0007e20000100800 */
[----:B------:R-:W-:-:S02]  /*af10*/  IMAD R45, R210, -0x60, R182 ;  /* 0xffffffa0d22d7824 */ /* 0x000fc400078e02b6 */
[----:B------:R-:W-:Y:S01]  /*af20*/  FMUL.FTZ R40, R40, UR4 ;  /* 0x0000000428287c20 */ /* 0x000fe20008410000 */
[----:B------:R-:W-:Y:S02]  /*af30*/  FMUL.FTZ R74, R31, UR4 ;  /* 0x000000041f4a7c20 */ /* 0x000fe40008410000 */
[----:B------:R-:W1:Y:S01]  /*af40*/  MUFU.TANH R24, R24 ;  /* 0x0000001800187308 */ /* 0x000e620000002400 */
[----:B------:R-:W-:Y:S01]  /*af50*/  FMUL.FTZ R26, R36, UR4 ;  /* 0x00000004241a7c20 */ /* 0x000fe20008410000 */
[----:B---3--:R-:W-:Y:S01]  /*af60*/  FMUL.FTZ R78, R38, UR4 ;  /* 0x00000004264e7c20 */ /* 0x008fe20008410000 */
[----:B------:R-:W-:Y:S01]  /*af70*/  FMUL.FTZ R38, R39, UR4 ;  /* 0x0000000427267c20 */ /* 0x000fe20008410000 */
[----:B------:R-:W-:-:S04]  /*af80*/  IMAD.IADD R39, R79, 0x1, R81 ;  /* 0x000000014f277824 */ /* 0x000fc800078e0251 */
[----:B------:R-:W3:Y:S01]  /*af90*/  MUFU.TANH R82, R82 ;  /* 0x0000005200527308 */ /* 0x000ee20000002400 */
[----:B------:R-:W-:Y:S01]  /*afa0*/  FMUL.FTZ R32, R52, UR4 ;  /* 0x0000000434207c20 */ /* 0x000fe20008410000 */
[----:B0-----:R-:W-:-:S06]  /*afb0*/  @P5 IMAD.HI.U32 R28, R39, R28, RZ ;  /* 0x0000001c271c5227 */ /* 0x001fcc00078e00ff */
[----:B------:R-:W0:Y:S01]  /*afc0*/  MUFU.TANH R25, R25 ;  /* 0x0000001900197308 */ /* 0x000e220000002400 */
[----:B----4-:R-:W-:Y:S01]  /*afd0*/  @P5 SHF.R.U32.HI R39, RZ, R29, R28 ;  /* 0x0000001dff275219 */ /* 0x010fe2000001161c */
[----:B------:R-:W-:Y:S01]  /*afe0*/  FMUL.FTZ R27, R37, UR4 ;  /* 0x00000004251b7c20 */ /* 0x000fe20008410000 */
[----:B------:R-:W-:Y:S01]  /*aff0*/  FMUL.FTZ R35, R48, UR4 ;  /* 0x0000000430237c20 */ /* 0x000fe20008410000 */
[----:B------:R-:W-:Y:S01]  /*b000*/  FMUL.FTZ R33, R49, UR4 ;  /* 0x0000000431217c20 */ /* 0x000fe20008410000 */
[----:B------:R-:W-:Y:S01]  /*b010*/  FMUL.FTZ R57, R57, UR4 ;  /* 0x0000000439397c20 */ /* 0x000fe20008410000 */
[----:B------:R-:W4:Y:S02]  /*b020*/  SHFL.IDX PT, R79, R39, RZ, 0x1c1f ;  /* 0x001c1fff274f7589 */ /* 0x000f2400000e0000 */
        /* <DEDUP_REMOVED lines=17> */
[----:B------:R-:W0:Y:S01]  /*b140*/  S2R R83, SR_TID.X ;  /* 0x0000000000537919 */ /* 0x000e220000002100 */
[----:B------:R-:W-:Y:S01]  /*b150*/  ULOP3.LUT UR42, UR42, 0x3000000, URZ, 0xfc, !UPT ;  /* 0x030000002a2a7892 */ /* 0x000fe2000f8efc3f */
[----:B------:R-:W-:Y:S01]  /*b160*/  IMAD.MOV.U32 R180, RZ, RZ, R81 ;  /* 0x000000ffffb47224 */ /* 0x000fe200078e0051 */
[----:B------:R-:W3:Y:S04]  /*b170*/  LDL R181, [R1+0x60] ;  /* 0x0000600001b57983 */ /* 0x000ee80000100800 */
[----:B------:R-:W0:Y:S08]  /*b180*/  MUFU.TANH R40, R40 ;  /* 0x0000002800287308 */ /* 0x000e300000002400 */
[----:B------:R-:W0:Y:S08]  /*b190*/  MUFU.TANH R36, R36 ;  /* 0x0000002400247308 */ /* 0x000e300000002400 */
[----:B------:R-:W0:Y:S08]  /*b1a0*/  MUFU.TANH R37, R37 ;  /* 0x0000002500257308 */ /* 0x000e300000002400 */
[----:B------:R-:W0:Y:S01]  /*b1b0*/  MUFU.TANH R34, R34 ;  /* 0x0000002200227308 */ /* 0x000e220000002400 */
[----:B------:R-:W-:-:S07]  /*b1c0*/  FMUL.FTZ R31, R53, UR4 ;  /* 0x00000004351f7c20 */ /* 0x000fce0008410000 */
[----:B------:R-:W0:Y:S08]  /*b1d0*/  MUFU.TANH R35, R35 ;  /* 0x0000002300237308 */ /* 0x000e300000002400 */
[----:B------:R-:W0:Y:S08]  /*b1e0*/  MUFU.TANH R33, R33 ;  /* 0x0000002100217308 */ /* 0x000e300000002400 */
[----:B------:R-:W0:Y:S08]  /*b1f0*/  MUFU.TANH R32, R32 ;  /* 0x0000002000207308 */ /* 0x000e300000002400 */
[----:B------:R-:W0:Y:S08]  /*b200*/  MUFU.TANH R31, R31 ;  /* 0x0000001f001f7308 */ /* 0x000e300000002400 */
[----:B------:R-:W-:Y:S08]  /*b210*/  MUFU.TANH R28, R57 ;  /* 0x00000039001c7308 */ /* 0x000ff00000002400 */
[----:B------:R-:W-:Y:S08]  /*b220*/  MUFU.TANH R65, R65 ;  /* 0x0000004100417308 */ /* 0x000ff00000002400 */
[----:B------:R-:W-:Y:S01]  /*b230*/  MUFU.TANH R69, R69 ;  /* 0x0000004500457308 */ /* 0x000fe20000002400 */
[----:B------:R-:W-:Y:S01]  /*b240*/  FMUL.FTZ R49, R46, UR4 ;  /* 0x000000042e317c20 */ /* 0x000fe20008410000 */
[----:B------:R-:W0:Y:S06]  /*b250*/  SHFL.IDX PT, R39, R39, 0x1, 0x1c1f ;  /* 0x003c1f0027277f89 */ /* 0x000e2c00000e0000 */
[----:B------:R-:W-:Y:S08]  /*b260*/  MUFU.TANH R73, R73 ;  /* 0x0000004900497308 */ /* 0x000ff00000002400 */
[----:B------:R-:W-:Y:S08]  /*b270*/  MUFU.TANH R72, R72 ;  /* 0x0000004800487308 */ /* 0x000ff00000002400 */
[----:B------:R-:W-:Y:S08]  /*b280*/  MUFU.TANH R75, R75 ;  /* 0x0000004b004b7308 */ /* 0x000ff00000002400 */
[----:B------:R-:W-:Y:S08]  /*b290*/  MUFU.TANH R74, R74 ;  /* 0x0000004a004a7308 */ /* 0x000ff00000002400 */
[----:B------:R-:W-:Y:S08]  /*b2a0*/  MUFU.TANH R77, R77 ;  /* 0x0000004d004d7308 */ /* 0x000ff00000002400 */
[----:B------:R-:W-:Y:S01]  /*b2b0*/  MUFU.TANH R76, R76 ;  /* 0x0000004c004c7308 */ /* 0x000fe20000002400 */
[----:B--2---:R-:W-:-:S02]  /*b2c0*/  IADD3 R86, -R30, 0x61, R45 ;  /* 0x000000611e567810 */ /* 0x004fc40007ffe12d */
[----:B------:R-:W-:-:S03]  /*b2d0*/  IADD3 R45, -R30, 0x60, R45 ;  /* 0x000000601e2d7810 */ /* 0x000fc60007ffe12d */
[----:B------:R-:W-:-:S05]  /*b2e0*/  IMAD.IADD R86, R86, 0x1, -R183 ;  /* 0x0000000156567824 */ /* 0x000fca00078e0ab7 */
[----:B----4-:R-:W-:-:S04]  /*b2f0*/  VIADDMNMX R79, R79, R86, R45, PT ;  /* 0x000000564f4f7246 */ /* 0x010fc8000380012d */
[C---:B------:R-:W-:Y:S02]  /*b300*/  ISETP.GT.AND P3, PT, R79.reuse, RZ, PT ;  /* 0x000000ff4f00720c */ /* 0x040fe40003f64270 */
[C---:B------:R-:W-:Y:S02]  /*b310*/  ISETP.GT.AND P4, PT, R79.reuse, 0x1, PT ;  /* 0x000000014f00780c */ /* 0x040fe40003f84270 */
[C---:B------:R-:W-:Y:S02]  /*b320*/  ISETP.GT.AND P2, PT, R79.reuse, 0x8, PT ;  /* 0x000000084f00780c */ /* 0x040fe40003f44270 */
[----:B------:R-:W-:Y:S02]  /*b330*/  FSEL R84, R84, -INF , P3 ;  /* 0xff80000054547808 */ /* 0x000fe40001800000 */
[----:B-1----:R-:W-:Y:S02]  /*b340*/  FSEL R52, R0, -INF , P4 ;  /* 0xff80000000347808 */ /* 0x002fe40002000000 */
[----:B------:R-:W-:-:S02]  /*b350*/  ISETP.GT.AND P3, PT, R79, 0x9, PT ;  /* 0x000000094f00780c */ /* 0x000fc40003f64270 */
[----:B------:R-:W-:Y:S02]  /*b360*/  FSEL R48, R24, -INF , P2 ;  /* 0xff80000018307808 */ /* 0x000fe40001000000 */
[----:B------:R-:W-:Y:S02]  /*b370*/  FMNMX.FTZ R29, R84, R52, !PT ;  /* 0x00000034541d7209 */ /* 0x000fe40007810000 */
[C---:B------:R-:W-:Y:S02]  /*b380*/  ISETP.GT.AND P2, PT, R79.reuse, 0x10, PT ;  /* 0x000000104f00780c */ /* 0x040fe40003f44270 */
[----:B---3--:R-:W-:Y:S02]  /*b390*/  FSEL R82, R82, -INF , P3 ;  /* 0xff80000052527808 */ /* 0x008fe40001800000 */
[----:B------:R-:W-:Y:S01]  /*b3a0*/  FMNMX.FTZ R29, R48, R29, !PT ;  /* 0x0000001d301d7209 */ /* 0x000fe20007810000 */
[----:B------:R-:W-:Y:S01]  /*b3b0*/  FMUL.FTZ R0, R56, UR4 ;  /* 0x0000000438007c20 */ /* 0x000fe20008410000 */
[----:B------:R-:W-:-:S02]  /*b3c0*/  ISETP.GT.AND P3, PT, R79, 0x11, PT ;  /* 0x000000114f00780c */ /* 0x000fc40003f64270 */
[----:B0-----:R-:W-:Y:S02]  /*b3d0*/  FSEL R56, R25, -INF , P2 ;  /* 0xff80000019387808 */ /* 0x001fe40001000000 */
[----:B------:R-:W-:Y:S02]  /*b3e0*/  FMNMX.FTZ R29, R82, R29, !PT ;  /* 0x0000001d521d7209 */ /* 0x000fe40007810000 */
[C---:B------:R-:W-:Y:S02]  /*b3f0*/  ISETP.GT.AND P2, PT, R79.reuse, 0x18, PT ;  /* 0x000000184f00780c */ /* 0x040fe40003f44270 */
[----:B------:R-:W-:Y:S02]  /*b400*/  FSEL R80, R80, -INF , P3 ;  /* 0xff80000050507808 */ /* 0x000fe40001800000 */
[----:B------:R-:W-:Y:S02]  /*b410*/  FMNMX.FTZ R29, R56, R29, !PT ;  /* 0x0000001d381d7209 */ /* 0x000fe40007810000 */
[----:B------:R-:W-:-:S02]  /*b420*/  ISETP.GT.AND P3, PT, R79, 0x19, PT ;  /* 0x000000194f00780c */ /* 0x000fc40003f64270 */
[----:B------:R-:W-:Y:S02]  /*b430*/  FSEL R44, R26, -INF , P2 ;  /* 0xff8000001a2c7808 */ /* 0x000fe40001000000 */
[----:B------:R-:W-:Y:S02]  /*b440*/  FMNMX.FTZ R29, R80, R29, !PT ;  /* 0x0000001d501d7209 */ /* 0x000fe40007810000 */
[----:B------:R-:W-:Y:S02]  /*b450*/  ISETP.GT.AND P2, PT, R79, 0x20, PT ;  /* 0x000000204f00780c */ /* 0x000fe40003f44270 */
[----:B------:R-:W-:Y:S02]  /*b460*/  FSEL R41, R27, -INF , P3 ;  /* 0xff8000001b297808 */ /* 0x000fe40001800000 */
[----:B------:R-:W-:Y:S02]  /*b470*/  FMNMX.FTZ R24, R44, R29, !PT ;  /* 0x0000001d2c187209 */ /* 0x000fe40007810000 */
[----:B------:R-:W-:-:S02]  /*b480*/  ISETP.GT.AND P3, PT, R79, 0x21, PT ;  /* 0x000000214f00780c */ /* 0x000fc40003f64270 */
[----:B------:R-:W-:Y:S02]  /*b490*/  FSEL R40, R40, -INF , P2 ;  /* 0xff80000028287808 */ /* 0x000fe40001000000 */
[----:B------:R-:W-:Y:S02]  /*b4a0*/  FMNMX.FTZ R25, R41, R24, !PT ;  /* 0x0000001829197209 */ /* 0x000fe40007810000 */
[C---:B------:R-:W-:Y:S02]  /*b4b0*/  ISETP.GT.AND P2, PT, R79.reuse, 0x28, PT ;  /* 0x000000284f00780c */ /* 0x040fe40003f44270 */
[----:B------:R-:W-:Y:S02]  /*b4c0*/  FSEL R36, R36, -INF , P3 ;  /* 0xff80000024247808 */ /* 0x000fe40001800000 */
[----:B------:R-:W-:Y:S01]  /*b4d0*/  FMNMX.FTZ R25, R40, R25, !PT ;  /* 0x0000001928197209 */ /* 0x000fe20007810000 */
[----:B------:R0:W1:Y:S01]  /*b4e0*/  MUFU.TANH R30, R0 ;  /* 0x00000000001e7308 */ /* 0x0000620000002400 */
[----:B------:R-:W-:-:S02]  /*b4f0*/  ISETP.GT.AND P3, PT, R79, 0x29, PT ;  /* 0x000000294f00780c */ /* 0x000fc40003f64270 */
[----:B------:R-:W-:Y:S02]  /*b500*/  FSEL R37, R37, -INF , P2 ;  /* 0xff80000025257808 */ /* 0x000fe40001000000 */
[----:B------:R-:W-:Y:S02]  /*b510*/  ISETP.GT.AND P2, PT, R79, 0x30, PT ;  /* 0x000000304f00780c */ /* 0x000fe40003f44270 */
[----:B0-----:R-:W-:Y:S02]  /*b520*/  FMNMX.FTZ R0, R36, R25, !PT ;  /* 0x0000001924007209 */ /* 0x001fe40007810000 */
[----:B------:R-:W-:Y:S02]  /*b530*/  FSEL R34, R34, -INF , P3 ;  /* 0xff80000022227808 */ /* 0x000fe40001800000 */
[----:B------:R-:W-:Y:S02]  /*b540*/  FMNMX.FTZ R25, R37, R0, !PT ;  /* 0x0000000025197209 */ /* 0x000fe40007810000 */
[----:B------:R-:W-:-:S02]  /*b550*/  ISETP.GT.AND P3, PT, R79, 0x31, PT ;  /* 0x000000314f00780c */ /* 0x000fc40003f64270 */
[----:B------:R-:W-:Y:S02]  /*b560*/  FSEL R35, R35, -INF , P2 ;  /* 0xff80000023237808 */ /* 0x000fe40001000000 */
[----:B------:R-:W-:Y:S02]  /*b570*/  FMNMX.FTZ R0, R34, R25, !PT ;  /* 0x0000001922007209 */ /* 0x000fe40007810000 */
[----:B------:R-:W-:Y:S02]  /*b580*/  ISETP.GT.AND P2, PT, R79, 0x38, PT ;  /* 0x000000384f00780c */ /* 0x000fe40003f44270 */
[----:B------:R-:W-:Y:S02]  /*b590*/  FSEL R33, R33, -INF , P3 ;  /* 0xff80000021217808 */ /* 0x000fe40001800000 */
[----:B------:R-:W-:Y:S01]  /*b5a0*/  FMNMX.FTZ R0, R35, R0, !PT ;  /* 0x0000000023007209 */ /* 0x000fe20007810000 */
[----:B------:R-:W0:Y:S01]  /*b5b0*/  MUFU.TANH R29, R60 ;  /* 0x0000003c001d7308 */ /* 0x000e220000002400 */
[----:B------:R-:W-:-:S02]  /*b5c0*/  ISETP.GT.AND P3, PT, R79, 0x39, PT ;  /* 0x000000394f00780c */ /* 0x000fc40003f64270 */
[----:B------:R-:W-:Y:S02]  /*b5d0*/  FSEL R32, R32, -INF , P2 ;  /* 0xff80000020207808 */ /* 0x000fe40001000000 */
[----:B------:R-:W-:Y:S02]  /*b5e0*/  FMNMX.FTZ R25, R33, R0, !PT ;  /* 0x0000000021197209 */ /* 0x000fe40007810000 */
[----:B------:R-:W-:Y:S01]  /*b5f0*/  ISETP.GT.AND P2, PT, R79, 0x40, PT ;  /* 0x000000404f00780c */ /* 0x000fe20003f44270 */
[----:B------:R-:W2:Y:S01]  /*b600*/  MUFU.TANH R26, R61 ;  /* 0x0000003d001a7308 */ /* 0x000ea20000002400 */
[----:B------:R-:W-:Y:S02]  /*b610*/  FSEL R31, R31, -INF , P3 ;  /* 0xff8000001f1f7808 */ /* 0x000fe40001800000 */
[----:B------:R-:W-:Y:S02]  /*b620*/  FMNMX.FTZ R0, R32, R25, !PT ;  /* 0x0000001920007209 */ /* 0x000fe40007810000 */
[----:B------:R-:W-:-:S02]  /*b630*/  ISETP.GT.AND P3, PT, R79, 0x41, PT ;  /* 0x000000414f00780c */ /* 0x000fc40003f64270 */
[----:B-1----:R-:W-:Y:S01]  /*b640*/  FSEL R30, R30, -INF , P2 ;  /* 0xff8000001e1e7808 */ /* 0x002fe20001000000 */
[----:B------:R-:W1:Y:S01]  /*b650*/  MUFU.TANH R27, R64 ;  /* 0x00000040001b7308 */ /* 0x000e620000002400 */
[----:B------:R-:W-:Y:S02]  /*b660*/  FMNMX.FTZ R25, R31, R0, !PT ;  /* 0x000000001f197209 */ /* 0x000fe40007810000 */
[C---:B------:R-:W-:Y:S02]  /*b670*/  ISETP.GT.AND P2, PT, R79.reuse, 0x48, PT ;  /* 0x000000484f00780c */ /* 0x040fe40003f44270 */
[----:B------:R-:W-:Y:S02]  /*b680*/  FSEL R28, R28, -INF , P3 ;  /* 0xff8000001c1c7808 */ /* 0x000fe40001800000 */
[----:B------:R-:W-:Y:S01]  /*b690*/  FMNMX.FTZ R25, R30, R25, !PT ;  /* 0x000000191e197209 */ /* 0x000fe20007810000 */
[----:B------:R-:W3:Y:S01]  /*b6a0*/  MUFU.TANH R24, R68 ;  /* 0x0000004400187308 */ /* 0x000ee20000002400 */
[----:B------:R-:W-:-:S02]  /*b6b0*/  ISETP.GT.AND P3, PT, R79, 0x49, PT ;  /* 0x000000494f00780c */ /* 0x000fc40003f64270 */
[----:B0-----:R-:W-:Y:S02]  /*b6c0*/  FSEL R29, R29, -INF , P2 ;  /* 0xff8000001d1d7808 */ /* 0x001fe40001000000 */
[----:B------:R-:W-:Y:S02]  /*b6d0*/  FMNMX.FTZ R0, R28, R25, !PT ;  /* 0x000000191c007209 */ /* 0x000fe40007810000 */
[----:B------:R-:W-:Y:S02]  /*b6e0*/  ISETP.GT.AND P2, PT, R79, 0x50, PT ;  /* 0x000000504f00780c */ /* 0x000fe40003f44270 */
[----:B--2---:R-:W-:Y:S02]  /*b6f0*/  FSEL R26, R26, -INF , P3 ;  /* 0xff8000001a1a7808 */ /* 0x004fe40001800000 */
[----:B------:R-:W-:Y:S02]  /*b700*/  FMNMX.FTZ R25, R29, R0, !PT ;  /* 0x000000001d197209 */ /* 0x000fe40007810000 */
[----:B------:R-:W-:-:S02]  /*b710*/  ISETP.GT.AND P3, PT, R79, 0x51, PT ;  /* 0x000000514f00780c */ /* 0x000fc40003f64270 */
[----:B-1----:R-:W-:Y:S02]  /*b720*/  FSEL R27, R27, -INF , P2 ;  /* 0xff8000001b1b7808 */ /* 0x002fe40001000000 */
[----:B------:R-:W-:Y:S02]  /*b730*/  FMNMX.FTZ R0, R26, R25, !PT ;  /* 0x000000191a007209 */ /* 0x000fe40007810000 */
[----:B------:R-:W-:Y:S02]  /*b740*/  ISETP.GT.AND P2, PT, R79, 0x58, PT ;  /* 0x000000584f00780c */ /* 0x000fe40003f44270 */
[----:B------:R-:W-:Y:S02]  /*b750*/  FSEL R25, R65, -INF , P3 ;  /* 0xff80000041197808 */ /* 0x000fe40001800000 */
[----:B------:R-:W-:Y:S02]  /*b760*/  FMNMX.FTZ R0, R27, R0, !PT ;  /* 0x000000001b007209 */ /* 0x000fe40007810000 */
[----:B------:R-:W-:-:S02]  /*b770*/  ISETP.GT.AND P3, PT, R79, 0x59, PT ;  /* 0x000000594f00780c */ /* 0x000fc40003f64270 */
[----:B---3--:R-:W-:Y:S02]  /*b780*/  FSEL R24, R24, -INF , P2 ;  /* 0xff80000018187808 */ /* 0x008fe40001000000 */
[----:B------:R-:W-:Y:S02]  /*b790*/  FMNMX.FTZ R53, R25, R0, !PT ;  /* 0x0000000019357209 */ /* 0x000fe40007810000 */
[----:B------:R-:W-:Y:S02]  /*b7a0*/  FSEL R0, R69, -INF , P3 ;  /* 0xff80000045007808 */ /* 0x000fe40001800000 */
[----:B------:R-:W-:-:S04]  /*b7b0*/  FMNMX.FTZ R53, R24, R53, !PT ;  /* 0x0000003518357209 */ /* 0x000fc80007810000 */
[----:B------:R-:W-:-:S05]  /*b7c0*/  FMNMX.FTZ R46, R0, R53, !PT ;  /* 0x00000035002e7209 */ /* 0x000fca0007810000 */
[----:B------:R-:W0:Y:S01]  /*b7d0*/  SHFL.BFLY PT, R61, R46, 0x2, 0x1f ;  /* 0x0c401f002e3d7f89 */ /* 0x000e2200000e0000 */
[----:B------:R-:W-:Y:S01]  /*b7e0*/  FMUL.FTZ R53, R51, UR4 ;  /* 0x0000000433357c20 */ /* 0x000fe20008410000 */
[----:B------:R-:W-:-:S04]  /*b7f0*/  VIADDMNMX R45, R39, R86, R45, PT ;  /* 0x00000056272d7246 */ /* 0x000fc8000380012d */
[C---:B------:R-:W-:Y:S02]  /*b800*/  ISETP.GT.AND P2, PT, R45.reuse, RZ, PT ;  /* 0x000000ff2d00720c */ /* 0x040fe40003f44270 */
[C---:B------:R-:W-:Y:S02]  /*b810*/  ISETP.GT.AND P3, PT, R45.reuse, 0x1, PT ;  /* 0x000000012d00780c */ /* 0x040fe40003f64270 */
[----:B------:R-:W-:Y:S02]  /*b820*/  ISETP.GT.AND P4, PT, R45, 0x8, PT ;  /* 0x000000082d00780c */ /* 0x000fe40003f84270 */
[----:B0-----:R-:W-:-:S05]  /*b830*/  FMNMX.FTZ R176, R46, R61, !PT ;  /* 0x0000003d2eb07209 */ /* 0x001fca0007810000 */
[----:B------:R-:W0:Y:S01]  /*b840*/  SHFL.BFLY PT, R51, R176, 0x1, 0x1f ;  /* 0x0c201f00b0337f89 */ /* 0x000e2200000e0000 */
[----:B------:R-:W-:Y:S02]  /*b850*/  FSEL R73, R73, -INF , P2 ;  /* 0xff80000049497808 */ /* 0x000fe40001000000 */
[----:B------:R-:W-:Y:S01]  /*b860*/  FSEL R72, R72, -INF , P3 ;  /* 0xff80000048487808 */ /* 0x000fe20001800000 */
[----:B------:R-:W1:Y:S01]  /*b870*/  MUFU.TANH R78, R78 ;  /* 0x0000004e004e7308 */ /* 0x000e620000002400 */
[----:B------:R-:W-:Y:S02]  /*b880*/  ISETP.GT.AND P2, PT, R45, 0x9, PT ;  /* 0x000000092d00780c */ /* 0x000fe40003f44270 */
[----:B------:R-:W-:Y:S02]  /*b890*/  FSEL R75, R75, -INF , P4 ;  /* 0xff8000004b4b7808 */ /* 0x000fe40002000000 */
[----:B------:R-:W-:Y:S02]  /*b8a0*/  FMNMX.FTZ R46, R73, R72, !PT ;  /* 0x00000048492e7209 */ /* 0x000fe40007810000 */
[----:B------:R-:W-:Y:S01]  /*b8b0*/  ISETP.GT.AND P3, PT, R45, 0x10, PT ;  /* 0x000000102d00780c */ /* 0x000fe20003f64270 */
[----:B------:R-:W2:Y:S01]  /*b8c0*/  MUFU.TANH R38, R38 ;  /* 0x0000002600267308 */ /* 0x000ea20000002400 */
[----:B------:R-:W-:-:S02]  /*b8d0*/  FSEL R74, R74, -INF , P2 ;  /* 0xff8000004a4a7808 */ /* 0x000fc40001000000 */
[----:B------:R-:W-:Y:S02]  /*b8e0*/  FMNMX.FTZ R39, R75, R46, !PT ;  /* 0x0000002e4b277209 */ /* 0x000fe40007810000 */
[----:B------:R-:W-:Y:S02]  /*b8f0*/  ISETP.GT.AND P2, PT, R45, 0x11, PT ;  /* 0x000000112d00780c */ /* 0x000fe40003f44270 */
[----:B------:R-:W-:Y:S01]  /*b900*/  FSEL R77, R77, -INF , P3 ;  /* 0xff8000004d4d7808 */ /* 0x000fe20001800000 */
[----:B------:R-:W3:Y:S01]  /*b910*/  MUFU.TANH R42, R42 ;  /* 0x0000002a002a7308 */ /* 0x000ee20000002400 */
[----:B------:R-:W-:Y:S02]  /*b920*/  FMNMX.FTZ R46, R74, R39, !PT ;  /* 0x000000274a2e7209 */ /* 0x000fe40007810000 */
[----:B------:R-:W-:Y:S02]  /*b930*/  ISETP.GT.AND P3, PT, R45, 0x18, PT ;  /* 0x000000182d00780c */ /* 0x000fe40003f64270 */
[----:B0-----:R-:W-:-:S02]  /*b940*/  FMNMX.FTZ R176, R176, R51, !PT ;  /* 0x00000033b0b07209 */ /* 0x001fc40007810000 */
[----:B------:R-:W-:Y:S01]  /*b950*/  FSEL R76, R76, -INF , P2 ;  /* 0xff8000004c4c7808 */ /* 0x000fe20001000000 */
[----:B------:R-:W0:Y:S01]  /*b960*/  MUFU.TANH R43, R43 ;  /* 0x0000002b002b7308 */ /* 0x000e220000002400 */
[----:B------:R-:W-:Y:S01]  /*b970*/  FMNMX.FTZ R39, R77, R46, !PT ;  /* 0x0000002e4d277209 */ /* 0x000fe20007810000 */
[----:B------:R-:W-:Y:S01]  /*b980*/  FMUL.FTZ R60, R55, UR4 ;  /* 0x00000004373c7c20 */ /* 0x000fe20008410000 */
[----:B------:R-:W-:Y:S01]  /*b990*/  ISETP.GT.AND P2, PT, R45, 0x19, PT ;  /* 0x000000192d00780c */ /* 0x000fe20003f44270 */
[----:B------:R-:W-:Y:S01]  /*b9a0*/  FMUL.FTZ R55, R176, UR43 ;  /* 0x0000002bb0377c20 */ /* 0x000fe20008410000 */
[----:B-1----:R-:W-:Y:S02]  /*b9b0*/  FSEL R78, R78, -INF , P3 ;  /* 0xff8000004e4e7808 */ /* 0x002fe40001800000 */
[----:B------:R-:W-:Y:S01]  /*b9c0*/  FMNMX.FTZ R51, R76, R39, !PT ;  /* 0x000000274c337209 */ /* 0x000fe20007810000 */
[----:B------:R-:W1:Y:S01]  /*b9d0*/  MUFU.TANH R49, R49 ;  /* 0x0000003100317308 */ /* 0x000e620000002400 */
[----:B------:R-:W-:-:S02]  /*b9e0*/  FSETP.NEU.FTZ.AND P4, PT, R176, -INF , PT ;  /* 0xff800000b000780b */ /* 0x000fc40003f9d000 */
[----:B------:R-:W-:Y:S02]  /*b9f0*/  ISETP.GT.AND P3, PT, R45, 0x20, PT ;  /* 0x000000202d00780c */ /* 0x000fe40003f64270 */
[----:B--2---:R-:W-:Y:S02]  /*ba00*/  FSEL R46, R38, -INF , P2 ;  /* 0xff800000262e7808 */ /* 0x004fe40001000000 */
[----:B------:R-:W-:Y:S01]  /*ba10*/  FMNMX.FTZ R51, R78, R51, !PT ;  /* 0x000000334e337209 */ /* 0x000fe20007810000 */
[----:B------:R-:W-:Y:S01]  /*ba20*/  MUFU.TANH R47, R47 ;  /* 0x0000002f002f7308 */ /* 0x000fe20000002400 */
[----:B------:R-:W-:Y:S01]  /*ba30*/  FSEL R55, R55, RZ, P4 ;  /* 0x000000ff37377208 */ /* 0x000fe20002000000 */
[----:B------:R-:W-:Y:S01]  /*ba40*/  FMUL.FTZ R57, R54, UR4 ;  /* 0x0000000436397c20 */ /* 0x000fe20008410000 */
[----:B------:R-:W-:Y:S02]  /*ba50*/  ISETP.GT.AND P2, PT, R45, 0x21, PT ;  /* 0x000000212d00780c */ /* 0x000fe40003f44270 */
[----:B---3--:R-:W-:-:S02]  /*ba60*/  FSEL R42, R42, -INF , P3 ;  /* 0xff8000002a2a7808 */ /* 0x008fc40001800000 */
[----:B------:R-:W-:Y:S01]  /*ba70*/  FMNMX.FTZ R51, R46, R51, !PT ;  /* 0x000000332e337209 */ /* 0x000fe20007810000 */
[----:B------:R-:W2:Y:S01]  /*ba80*/  MUFU.TANH R50, R50 ;  /* 0x0000003200327308 */ /* 0x000ea20000002400 */
[--C-:B------:R-:W-:Y:S01]  /*ba90*/  FFMA.FTZ R54, R52, UR43, -R55.reuse ;  /* 0x0000002b34367c23 */ /* 0x100fe20008010837 */
[----:B------:R-:W-:Y:S02]  /*baa0*/  ISETP.GT.AND P3, PT, R45, 0x28, PT ;  /* 0x000000282d00780c */ /* 0x000fe40003f64270 */
[----:B0-----:R-:W-:Y:S02]  /*bab0*/  FSEL R52, R43, -INF , P2 ;  /* 0xff8000002b347808 */ /* 0x001fe40001000000 */
[----:B------:R-:W-:Y:S02]  /*bac0*/  FMNMX.FTZ R51, R42, R51, !PT ;  /* 0x000000332a337209 */ /* 0x000fe40007810000 */
[----:B------:R-:W0:Y:S01]  /*bad0*/  MUFU.TANH R53, R53 ;  /* 0x0000003500357308 */ /* 0x000e220000002400 */
[----:B------:R-:W-:Y:S01]  /*bae0*/  FFMA.FTZ R154, R48, UR43, -R55 ;  /* 0x0000002b309a7c23 */ /* 0x000fe20008010837 */
[----:B------:R-:W-:-:S02]  /*baf0*/  ISETP.GT.AND P2, PT, R45, 0x29, PT ;  /* 0x000000292d00780c */ /* 0x000fc40003f44270 */
[----:B-1----:R-:W-:Y:S02]  /*bb00*/  FSEL R48, R49, -INF , P3 ;  /* 0xff80000031307808 */ /* 0x002fe40001800000 */
[----:B------:R-:W-:Y:S02]  /*bb10*/  FMNMX.FTZ R43, R52, R51, !PT ;  /* 0x00000033342b7209 */ /* 0x000fe40007810000 */
[----:B------:R-:W1:Y:S01]  /*bb20*/  MUFU.TANH R57, R57 ;  /* 0x0000003900397308 */ /* 0x000e620000002400 */
[----:B------:R-:W-:Y:S01]  /*bb30*/  ISETP.GT.AND P3, PT, R45, 0x30, PT ;  /* 0x000000302d00780c */ /* 0x000fe20003f64270 */
[----:B------:R-:W-:Y:S01]  /*bb40*/  FMUL.FTZ R61, R59, UR4 ;  /* 0x000000043b3d7c20 */ /* 0x000fe20008410000 */
[----:B------:R-:W-:-:S05]  /*bb50*/  FMNMX.FTZ R43, R48, R43, !PT ;  /* 0x0000002b302b7209 */ /* 0x000fca0007810000 */
[----:B------:R-:W3:Y:S01]  /*bb60*/  MUFU.TANH R60, R60 ;  /* 0x0000003c003c7308 */ /* 0x000ee20000002400 */
[----:B--2---:R-:W-:Y:S01]  /*bb70*/  FSEL R38, R50, -INF , P3 ;  /* 0xff80000032267808 */ /* 0x004fe20001800000 */
[----:B------:R-:W-:-:S06]  /*bb80*/  FMUL.FTZ R59, R62, UR4 ;  /* 0x000000043e3b7c20 */ /* 0x000fcc0008410000 */
[----:B------:R2:W-:Y:S01]  /*bb90*/  MUFU.EX2 R39, R54 ;  /* 0x0000003600277308 */ /* 0x0005e20000000800 */
[----:B------:R-:W-:Y:S02]  /*bba0*/  ISETP.GT.AND P3, PT, R45, 0x38, PT ;  /* 0x000000382d00780c */ /* 0x000fe40003f64270 */
[----:B--2---:R-:W-:-:S05]  /*bbb0*/  FSEL R54, R47, -INF , P2 ;  /* 0xff8000002f367808 */ /* 0x004fca0001000000 */
[----:B------:R-:W2:Y:S01]  /*bbc0*/  MUFU.TANH R58, R58 ;  /* 0x0000003a003a7308 */ /* 0x000ea20000002400 */
[----:B------:R-:W-:Y:S02]  /*bbd0*/  ISETP.GT.AND P2, PT, R45, 0x31, PT ;  /* 0x000000312d00780c */ /* 0x000fe40003f44270 */
[----:B------:R-:W-:Y:S02]  /*bbe0*/  FMNMX.FTZ R43, R54, R43, !PT ;  /* 0x0000002b362b7209 */ /* 0x000fe40007810000 */
[----:B0-----:R-:W-:Y:S02]  /*bbf0*/  FSEL R50, R53, -INF , P2 ;  /* 0xff80000035327808 */ /* 0x001fe40001000000 */
[----:B------:R-:W-:Y:S01]  /*bc00*/  FMNMX.FTZ R43, R38, R43, !PT ;  /* 0x0000002b262b7209 */ /* 0x000fe20007810000 */
[----:B------:R-:W0:Y:S01]  /*bc10*/  MUFU.TANH R61, R61 ;  /* 0x0000003d003d7308 */ /* 0x000e220000002400 */
[----:B------:R-:W-:Y:S01]  /*bc20*/  FFMA.FTZ R156, R56, UR43, -R55 ;  /* 0x0000002b389c7c23 */ /* 0x000fe20008010837 */
[----:B------:R-:W-:Y:S01]  /*bc30*/  ISETP.GT.AND P2, PT, R45, 0x39, PT ;  /* 0x000000392d00780c */ /* 0x000fe20003f44270 */
[----:B------:R-:W-:Y:S01]  /*bc40*/  FMUL.FTZ R62, R66, UR4 ;  /* 0x00000004423e7c20 */ /* 0x000fe20008410000 */
[----:B-1----:R-:W-:-:S02]  /*bc50*/  FSEL R56, R57, -INF , P3 ;  /* 0xff80000039387808 */ /* 0x002fc40001800000 */
[----:B------:R-:W-:Y:S02]  /*bc60*/  FMNMX.FTZ R43, R50, R43, !PT ;  /* 0x0000002b322b7209 */ /* 0x000fe40007810000 */
[----:B------:R-:W1:Y:S01]  /*bc70*/  MUFU.TANH R59, R59 ;  /* 0x0000003b003b7308 */ /* 0x000e620000002400 */
[----:B---3--:R-:W-:Y:S01]  /*bc80*/  FSEL R57, R60, -INF , P2 ;  /* 0xff8000003c397808 */ /* 0x008fe20001000000 */
[----:B------:R-:W-:Y:S01]  /*bc90*/  FMUL.FTZ R64, R67, UR4 ;  /* 0x0000000443407c20 */ /* 0x000fe20008410000 */
[----:B------:R-:W-:Y:S02]  /*bca0*/  ISETP.GT.AND P3, PT, R45, 0x40, PT ;  /* 0x000000402d00780c */ /* 0x000fe40003f64270 */
[----:B------:R-:W-:-:S03]  /*bcb0*/  FMNMX.FTZ R60, R56, R43, !PT ;  /* 0x0000002b383c7209 */ /* 0x000fc60007810000 */
[----:B------:R-:W3:Y:S01]  /*bcc0*/  MUFU.TANH R63, R63 ;  /* 0x0000003f003f7308 */ /* 0x000ee20000002400 */
[----:B------:R-:W-:Y:S01]  /*bcd0*/  ISETP.GT.AND P2, PT, R45, 0x41, PT ;  /* 0x000000412d00780c */ /* 0x000fe20003f44270 */
[----:B------:R-:W-:Y:S01]  /*bce0*/  FMUL.FTZ R65, R70, UR4 ;  /* 0x0000000446417c20 */ /* 0x000fe20008410000 */
[----:B--2---:R-:W-:Y:S02]  /*bcf0*/  FSEL R58, R58, -INF , P3 ;  /* 0xff8000003a3a7808 */ /* 0x004fe40001800000 */
[----:B------:R-:W-:-:S03]  /*bd00*/  FMNMX.FTZ R43, R57, R60, !PT ;  /* 0x0000003c392b7209 */ /* 0x000fc60007810000 */
[----:B------:R-:W2:Y:S01]  /*bd10*/  MUFU.TANH R62, R62 ;  /* 0x0000003e003e7308 */ /* 0x000ea20000002400 */
[----:B------:R-:W-:Y:S01]  /*bd20*/  FFMA.FTZ R158, R44, UR43, -R55 ;  /* 0x0000002b2c9e7c23 */ /* 0x000fe20008010837 */
[----:B------:R-:W-:Y:S01]  /*bd30*/  ISETP.GT.AND P3, PT, R45, 0x48, PT ;  /* 0x000000482d00780c */ /* 0x000fe20003f64270 */
[----:B------:R-:W-:Y:S01]  /*bd40*/  FMUL.FTZ R66, R71, UR4 ;  /* 0x0000000447427c20 */ /* 0x000fe20008410000 */
[----:B0-----:R-:W-:Y:S02]  /*bd50*/  FSEL R44, R61, -INF , P2 ;  /* 0xff8000003d2c7808 */ /* 0x001fe40001000000 */
[----:B------:R-:W-:Y:S02]  /*bd60*/  FMNMX.FTZ R43, R58, R43, !PT ;  /* 0x0000002b3a2b7209 */ /* 0x000fe40007810000 */
[----:B------:R-:W0:Y:S01]  /*bd70*/  MUFU.TANH R64, R64 ;  /* 0x0000004000407308 */ /* 0x000e220000002400 */
[----:B------:R-:W-:Y:S02]  /*bd80*/  ISETP.GT.AND P2, PT, R45, 0x49, PT ;  /* 0x000000492d00780c */ /* 0x000fe40003f44270 */
[----:B-1----:R-:W-:-:S02]  /*bd90*/  FSEL R59, R59, -INF , P3 ;  /* 0xff8000003b3b7808 */ /* 0x002fc40001800000 */
[----:B------:R-:W-:-:S03]  /*bda0*/  FMNMX.FTZ R68, R44, R43, !PT ;  /* 0x0000002b2c447209 */ /* 0x000fc60007810000 */
[----:B------:R-:W1:Y:S01]  /*bdb0*/  MUFU.TANH R65, R65 ;  /* 0x0000004100417308 */ /* 0x000e620000002400 */
[----:B------:R-:W-:Y:S01]  /*bdc0*/  FFMA.FTZ R49, R41, UR43, -R55 ;  /* 0x0000002b29317c23 */ /* 0x000fe20008010837 */
[----:B------:R-:W-:Y:S02]  /*bdd0*/  ISETP.GT.AND P3, PT, R45, 0x50, PT ;  /* 0x000000502d00780c */ /* 0x000fe40003f64270 */
[----:B---3--:R-:W-:Y:S02]  /*bde0*/  FSEL R60, R63, -INF , P2 ;  /* 0xff8000003f3c7808 */ /* 0x008fe40001000000 */
[----:B------:R-:W-:Y:S02]  /*bdf0*/  FMNMX.FTZ R41, R59, R68, !PT ;  /* 0x000000443b297209 */ /* 0x000fe40007810000 */
[----:B------:R-:W3:Y:S01]  /*be00*/  MUFU.TANH R66, R66 ;  /* 0x0000004200427308 */ /* 0x000ee20000002400 */
[----:B--2---:R-:W-:Y:S02]  /*be10*/  FSEL R61, R62, -INF , P3 ;  /* 0xff8000003e3d7808 */ /* 0x004fe40001800000 */
[----:B------:R-:W-:-:S02]  /*be20*/  ISETP.GT.AND P2, PT, R45, 0x51, PT ;  /* 0x000000512d00780c */ /* 0x000fc40003f44270 */
[----:B------:R-:W-:Y:S01]  /*be30*/  FMNMX.FTZ R62, R60, R41, !PT ;  /* 0x000000293c3e7209 */ /* 0x000fe20007810000 */
[----:B------:R-:W-:Y:S01]  /*be40*/  FFMA.FTZ R160, R40, UR43, -R55 ;  /* 0x0000002b28a07c23 */ /* 0x000fe20008010837 */
[----:B------:R-:W-:Y:S02]  /*be50*/  ISETP.GT.AND P3, PT, R45, 0x58, PT ;  /* 0x000000582d00780c */ /* 0x000fe40003f64270 */
[----:B0-----:R-:W-:Y:S02]  /*be60*/  FSEL R40, R64, -INF , P2 ;  /* 0xff80000040287808 */ /* 0x001fe40001000000 */
[----:B------:R-:W-:Y:S02]  /*be70*/  FMNMX.FTZ R41, R61, R62, !PT ;  /* 0x0000003e3d297209 */ /* 0x000fe40007810000 */
[----:B------:R-:W-:Y:S02]  /*be80*/  ISETP.GT.AND P2, PT, R45, 0x59, PT ;  /* 0x000000592d00780c */ /* 0x000fe40003f44270 */
[----:B-1----:R-:W-:-:S02]  /*be90*/  FSEL R62, R65, -INF , P3 ;  /* 0xff800000413e7808 */ /* 0x002fc40001800000 */
[----:B------:R-:W-:Y:S01]  /*bea0*/  FMNMX.FTZ R43, R40, R41, !PT ;  /* 0x00000029282b7209 */ /* 0x000fe20007810000 */
[----:B------:R-:W-:Y:S01]  /*beb0*/  FFMA.FTZ R45, R36, UR43, -R55 ;  /* 0x0000002b242d7c23 */ /* 0x000fe20008010837 */
[----:B---3--:R-:W-:Y:S02]  /*bec0*/  FSEL R36, R66, -INF , P2 ;  /* 0xff80000042247808 */ /* 0x008fe40001000000 */
[----:B------:R-:W-:-:S04]  /*bed0*/  FMNMX.FTZ R43, R62, R43, !PT ;  /* 0x0000002b3e2b7209 */ /* 0x000fc80007810000 */
[----:B------:R-:W-:Y:S01]  /*bee0*/  FMNMX.FTZ R43, R36, R43, !PT ;  /* 0x0000002b242b7209 */ /* 0x000fe20007810000 */
[----:B------:R-:W-:-:S04]  /*bef0*/  FFMA.FTZ R47, R34, UR43, -R55 ;  /* 0x0000002b222f7c23 */ /* 0x000fc80008010837 */
[----:B------:R-:W0:Y:S01]  /*bf00*/  SHFL.BFLY PT, R34, R43, 0x2, 0x1f ;  /* 0x0c401f002b227f89 */ /* 0x000e2200000e0000 */
[--C-:B------:R-:W-:Y:S01]  /*bf10*/  FFMA.FTZ R164, R35, UR43, -R55.reuse ;  /* 0x0000002b23a47c23 */ /* 0x100fe20008010837 */
[--C-:B------:R-:W-:Y:S01]  /*bf20*/  FFMA.FTZ R35, R33, UR43, -R55.reuse ;  /* 0x0000002b21237c23 */ /* 0x100fe20008010837 */
[----:B------:R-:W-:Y:S01]  /*bf30*/  FFMA.FTZ R33, R31, UR43, -R55 ;  /* 0x0000002b1f217c23 */ /* 0x000fe20008010837 */
[----:B0-----:R-:W-:-:S05]  /*bf40*/  FMNMX.FTZ R34, R43, R34, !PT ;  /* 0x000000222b227209 */ /* 0x001fca0007810000 */
[----:B------:R-:W0:Y:S01]  /*bf50*/  SHFL.BFLY PT, R31, R34, 0x1, 0x1f ;  /* 0x0c201f00221f7f89 */ /* 0x000e2200000e0000 */
[----:B------:R-:W-:Y:S08]  /*bf60*/  MUFU.EX2 R41, R45 ;  /* 0x0000002d00297308 */ /* 0x000ff00000000800 */
[----:B------:R1:W-:Y:S02]  /*bf70*/  MUFU.EX2 R45, R35 ;  /* 0x00000023002d7308 */ /* 0x0003e40000000800 */
[----:B-1----:R-:W-:Y:S01]  /*bf80*/  FFMA.FTZ R35, R25, UR43, -R55 ;  /* 0x0000002b19237c23 */ /* 0x002fe20008010837 */
[----:B0-----:R-:W-:-:S04]  /*bf90*/  FMNMX.FTZ R178, R34, R31, !PT ;  /* 0x0000001f22b27209 */ /* 0x001fc80007810000 */
[C---:B------:R-:W-:Y:S01]  /*bfa0*/  FSETP.NEU.FTZ.AND P2, PT, R178.reuse, -INF , PT ;  /* 0xff800000b200780b */ /* 0x040fe20003f5d000 */
[----:B------:R-:W-:Y:S01]  /*bfb0*/  FMUL.FTZ R25, R178, UR43 ;  /* 0x0000002bb2197c20 */ /* 0x000fe20008410000 */
[----:B-----5:R-:W-:-:S04]  /*bfc0*/  FFMA.FTZ R152, R84, UR43, -R55 ;  /* 0x0000002b54987c23 */ /* 0x020fc80008010837 */
[----:B------:R-:W-:Y:S01]  /*bfd0*/  FSEL R25, R25, RZ, P2 ;  /* 0x000000ff19197208 */ /* 0x000fe20001000000 */
[--C-:B------:R-:W-:Y:S01]  /*bfe0*/  FFMA.FTZ R31, R0, UR43, -R55.reuse ;  /* 0x0000002b001f7c23 */ /* 0x100fe20008010837 */
[--C-:B------:R-:W-:Y:S01]  /*bff0*/  FFMA.FTZ R43, R26, UR43, -R55.reuse ;  /* 0x0000002b1a2b7c23 */ /* 0x100fe20008010837 */
[----:B------:R-:W-:Y:S01]  /*c000*/  FFMA.FTZ R174, R24, UR43, -R55 ;  /* 0x0000002b18ae7c23 */ /* 0x000fe20008010837 */
[----:B------:R-:W0:Y:S01]  /*c010*/  @P5 LDC R26, c[0x0][0x44c] ;  /* 0x00011300ff1a5b82 */ /* 0x000e220000000800 */
[--C-:B------:R-:W-:Y:S01]  /*c020*/  FFMA.FTZ R153, R73, UR43, -R25.reuse ;  /* 0x0000002b49997c23 */ /* 0x100fe20008010819 */
[----:B------:R-:W-:Y:S01]  /*c030*/  FFMA.FTZ R0, R72, UR43, -R25 ;  /* 0x0000002b48007c23 */ /* 0x000fe20008010819 */
[----:B------:R-:W-:Y:S01]  /*c040*/  SHF.R.U32.HI R83, RZ, 0x7, R83 ;  /* 0x00000007ff537819 */ /* 0x000fe20000011653 */
[----:B------:R-:W-:Y:S01]  /*c050*/  FFMA.FTZ R155, R75, UR43, -R25 ;  /* 0x0000002b4b9b7c23 */ /* 0x000fe20008010819 */
[----:B------:R-:W-:Y:S01]  /*c060*/  @!P0 VIADD R24, R179, 0x32440 ;  /* 0x00032440b3188836 */ /* 0x000fe20000000000 */
[----:B------:R-:W1:Y:S01]  /*c070*/  MUFU.EX2 R152, R152 ;  /* 0x0000009800987308 */ /* 0x000e620000000800 */
[--C-:B------:R-:W-:Y:S01]  /*c080*/  FFMA.FTZ R172, R27, UR43, -R55.reuse ;  /* 0x0000002b1bac7c23 */ /* 0x100fe20008010837 */
[----:B------:R-:W-:Y:S01]  /*c090*/  FFMA.FTZ R168, R30, UR43, -R55 ;  /* 0x0000002b1ea87c23 */ /* 0x000fe20008010837 */
[----:B------:R-:W-:Y:S01]  /*c0a0*/  IADD3 R177, -R83, 0xb, RZ ;  /* 0x0000000b53b17810 */ /* 0x000fe20007ffe1ff */
[----:B------:R-:W2:Y:S01]  /*c0b0*/  @P5 LDC R27, c[0x0][0x450] ;  /* 0x00011400ff1b5b82 */ /* 0x000ea20000000800 */
[----:B------:R-:W-:-:S03]  /*c0c0*/  FFMA.FTZ R30, R74, UR43, -R25 ;  /* 0x0000002b4a1e7c23 */ /* 0x000fc60008010819 */
[----:B------:R-:W-:Y:S01]  /*c0d0*/  MUFU.EX2 R153, R153 ;  /* 0x0000009900997308 */ /* 0x000fe20000000800 */
[----:B------:R-:W-:Y:S01]  /*c0e0*/  FFMA.FTZ R82, R82, UR43, -R55 ;  /* 0x0000002b52527c23 */ /* 0x000fe20008010837 */
[----:B------:R-:W-:Y:S01]  /*c0f0*/  @!P0 PRMT R24, RZ, 0x654, R24 ;  /* 0x00000654ff188816 */ /* 0x000fe20000000018 */
[----:B------:R-:W-:Y:S01]  /*c100*/  FFMA.FTZ R157, R77, UR43, -R25 ;  /* 0x0000002b4d9d7c23 */ /* 0x000fe20008010819 */
[----:B------:R3:W-:Y:S06]  /*c110*/  BAR.ARV R177, 0x100 ;  /* 0x000400b10000751d */ /* 0x0007ec0000002000 */
[----:B------:R-:W4:Y:S01]  /*c120*/  MUFU.EX2 R0, R0 ;  /* 0x0000000000007308 */ /* 0x000f220000000800 */
[----:B------:R3:W-:Y:S01]  /*c130*/  @!P0 SYNCS.ARRIVE.TRANS64.RED.A1T0 RZ, [R24+URZ], RZ ;  /* 0x000000ff18ff89a7 */ /* 0x0007e2000810043f */
[----:B------:R-:W-:Y:S01]  /*c140*/  FFMA.FTZ R166, R32, UR43, -R55 ;  /* 0x0000002b20a67c23 */ /* 0x000fe20008010837 */
[--C-:B------:R-:W-:Y:S01]  /*c150*/  FFMA.FTZ R161, R42, UR43, -R25.reuse ;  /* 0x0000002b2aa17c23 */ /* 0x100fe20008010819 */
[----:B------:R1:W-:Y:S01]  /*c160*/  BAR.SYNC.DEFER_BLOCKING R3, 0x100 ;  /* 0x000400030000751d */ /* 0x0003e20000010000 */
[----:B------:R-:W-:-:S05]  /*c170*/  FFMA.FTZ R165, R38, UR43, -R25 ;  /* 0x0000002b26a57c23 */ /* 0x000fca0008010819 */
[----:B------:R-:W4:Y:S01]  /*c180*/  MUFU.EX2 R154, R154 ;  /* 0x0000009a009a7308 */ /* 0x000f220000000800 */
[----:B------:R-:W-:Y:S01]  /*c190*/  FFMA.FTZ R53, R80, UR43, -R55 ;  /* 0x0000002b50357c23 */ /* 0x000fe20008010837 */
[--C-:B------:R-:W-:Y:S01]  /*c1a0*/  FFMA.FTZ R64, R76, UR43, -R25.reuse ;  /* 0x0000002b4c407c23 */ /* 0x100fe20008010819 */
[----:B------:R-:W-:-:S05]  /*c1b0*/  FFMA.FTZ R159, R78, UR43, -R25 ;  /* 0x0000002b4e9f7c23 */ /* 0x000fca0008010819 */
[----:B------:R-:W0:Y:S01]  /*c1c0*/  MUFU.EX2 R155, R155 ;  /* 0x0000009b009b7308 */ /* 0x000e220000000800 */
[--C-:B------:R-:W-:Y:S01]  /*c1d0*/  FFMA.FTZ R32, R46, UR43, -R25.reuse ;  /* 0x0000002b2e207c23 */ /* 0x100fe20008010819 */
[--C-:B------:R-:W-:Y:S01]  /*c1e0*/  FFMA.FTZ R34, R52, UR43, -R25.reuse ;  /* 0x0000002b34227c23 */ /* 0x100fe20008010819 */
[--C-:B------:R-:W-:Y:S01]  /*c1f0*/  FFMA.FTZ R163, R48, UR43, -R25.reuse ;  /* 0x0000002b30a37c23 */ /* 0x100fe20008010819 */
[--C-:B------:R-:W-:Y:S01]  /*c200*/  FFMA.FTZ R42, R54, UR43, -R25.reuse ;  /* 0x0000002b362a7c23 */ /* 0x100fe20008010819 */
[--C-:B------:R-:W-:Y:S01]  /*c210*/  FFMA.FTZ R38, R50, UR43, -R25.reuse ;  /* 0x0000002b32267c23 */ /* 0x100fe20008010819 */
[--C-:B------:R-:W-:Y:S02]  /*c220*/  FFMA.FTZ R167, R56, UR43, -R25.reuse ;  /* 0x0000002b38a77c23 */ /* 0x100fe40008010819 */
[----:B------:R-:W2:Y:S01]  /*c230*/  MUFU.EX2 R51, R82 ;  /* 0x0000005200337308 */ /* 0x000ea20000000800 */
[--C-:B------:R-:W-:Y:S01]  /*c240*/  FFMA.FTZ R57, R57, UR43, -R25.reuse ;  /* 0x0000002b39397c23 */ /* 0x100fe20008010819 */
[--C-:B------:R-:W-:Y:S01]  /*c250*/  FFMA.FTZ R169, R58, UR43, -R25.reuse ;  /* 0x0000002b3aa97c23 */ /* 0x100fe20008010819 */
[--C-:B-1----:R-:W-:Y:S01]  /*c260*/  FFMA.FTZ R3, R44, UR43, -R25.reuse ;  /* 0x0000002b2c037c23 */ /* 0x102fe20008010819 */
[--C-:B------:R-:W-:Y:S01]  /*c270*/  FFMA.FTZ R59, R59, UR43, -R25.reuse ;  /* 0x0000002b3b3b7c23 */ /* 0x100fe20008010819 */
[--C-:B------:R-:W-:Y:S01]  /*c280*/  FFMA.FTZ R60, R60, UR43, -R25.reuse ;  /* 0x0000002b3c3c7c23 */ /* 0x100fe20008010819 */
[--C-:B------:R-:W-:Y:S01]  /*c290*/  FFMA.FTZ R61, R61, UR43, -R25.reuse ;  /* 0x0000002b3d3d7c23 */ /* 0x100fe20008010819 */
[--C-:B------:R-:W-:Y:S01]  /*c2a0*/  FFMA.FTZ R40, R40, UR43, -R25.reuse ;  /* 0x0000002b28287c23 */ /* 0x100fe20008010819 */
[----:B------:R-:W1:Y:S01]  /*c2b0*/  MUFU.EX2 R30, R30 ;  /* 0x0000001e001e7308 */ /* 0x000e620000000800 */
[--C-:B------:R-:W-:Y:S01]  /*c2c0*/  FFMA.FTZ R62, R62, UR43, -R25.reuse ;  /* 0x0000002b3e3e7c23 */ /* 0x100fe20008010819 */
[----:B------:R-:W-:Y:S01]  /*c2d0*/  FFMA.FTZ R36, R36, UR43, -R25 ;  /* 0x0000002b24247c23 */ /* 0x000fe20008010819 */
[----:B------:R-:W-:-:S02]  /*c2e0*/  IMAD.MOV.U32 R25, RZ, RZ, 0x40000040 ;  /* 0x40000040ff197424 */ /* 0x000fc400078e00ff */
[----:B------:R-:W-:Y:S01]  /*c2f0*/  FFMA.FTZ R170, R29, UR43, -R55 ;  /* 0x0000002b1daa7c23 */ /* 0x000fe20008010837 */
[----:B------:R-:W-:Y:S02]  /*c300*/  IMAD.MOV.U32 R29, RZ, RZ, 0xc00 ;  /* 0x00000c00ff1d7424 */ /* 0x000fe400078e00ff */
[----:B------:R-:W1:Y:S01]  /*c310*/  MUFU.EX2 R156, R156 ;  /* 0x0000009c009c7308 */ /* 0x000e620000000800 */
[----:B------:R-:W-:Y:S01]  /*c320*/  R2UR UR7, R25 ;  /* 0x00000000190772ca */ /* 0x000fe200000e0000 */
[----:B------:R-:W-:Y:S01]  /*c330*/  FADD.FTZ R25, R152, R39 ;  /* 0x0000002798197221 */ /* 0x000fe20000010000 */
[----:B---3--:R-:W-:-:S05]  /*c340*/  IMAD R24, R2, R29, UR42 ;  /* 0x0000002a02187e24 */ /* 0x008fca000f8e021d */
[----:B------:R-:W3:Y:S01]  /*c350*/  MUFU.EX2 R157, R157 ;  /* 0x0000009d009d7308 */ /* 0x000ee20000000800 */
[----:B----4-:R-:W-:Y:S01]  /*c360*/  FADD.FTZ R44, R153, R0 ;  /* 0x00000000992c7221 */ /* 0x010fe20000010000 */
[----:B------:R-:W-:Y:S02]  /*c370*/  IMAD.MOV.U32 R29, RZ, RZ, 0x40000040 ;  /* 0x40000040ff1d7424 */ /* 0x000fe400078e00ff */
[----:B------:R-:W-:-:S04]  /*c380*/  FADD.FTZ R46, R154, R25 ;  /* 0x000000199a2e7221 */ /* 0x000fc80000010000 */
[----:B------:R-:W4:Y:S01]  /*c390*/  MUFU.EX2 R53, R53 ;  /* 0x0000003500357308 */ /* 0x000f220000000800 */
[----:B0-----:R-:W-:-:S04]  /*c3a0*/  @P5 IMAD.HI.U32 R26, R81, R26, RZ ;  /* 0x0000001a511a5227 */ /* 0x001fc800078e00ff */
[----:B------:R-:W-:-:S03]  /*c3b0*/  FADD.FTZ R25, R155, R44 ;  /* 0x0000002c9b197221 */ /* 0x000fc60000010000 */
[----:B------:R-:W0:Y:S01]  /*c3c0*/  MUFU.EX2 R64, R64 ;  /* 0x0000004000407308 */ /* 0x000e220000000800 */
[--C-:B------:R-:W-:Y:S01]  /*c3d0*/  FFMA.FTZ R162, R37, UR43, -R55.reuse ;  /* 0x0000002b25a27c23 */ /* 0x100fe20008010837 */
[----:B------:R-:W-:Y:S01]  /*c3e0*/  R2UR UR11, R29 ;  /* 0x000000001d0b72ca */ /* 0x000fe200000e0000 */
[----:B------:R-:W-:-:S05]  /*c3f0*/  FFMA.FTZ R37, R28, UR43, -R55 ;  /* 0x0000002b1c257c23 */ /* 0x000fca0008010837 */
[----:B------:R-:W0:Y:S01]  /*c400*/  MUFU.EX2 R158, R158 ;  /* 0x0000009e009e7308 */ /* 0x000e220000000800 */
[----:B--2---:R-:W-:Y:S01]  /*c410*/  FADD.FTZ R29, R51, R46 ;  /* 0x0000002e331d7221 */ /* 0x004fe20000010000 */
[----:B------:R-:W-:Y:S01]  /*c420*/  VIADD R28, R24, 0x80 ;  /* 0x00000080181c7836 */ /* 0x000fe20000000000 */
[----:B------:R-:W-:-:S05]  /*c430*/  @P5 SHF.R.U32.HI R180, RZ, R27, R26 ;  /* 0x0000001bffb45219 */ /* 0x000fca000001161a */
[----:B------:R-:W2:Y:S01]  /*c440*/  MUFU.EX2 R159, R159 ;  /* 0x0000009f009f7308 */ /* 0x000ea20000000800 */
[----:B-1----:R-:W-:Y:S01]  /*c450*/  FADD.FTZ R46, R30, R25 ;  /* 0x000000191e2e7221 */ /* 0x002fe20000010000 */
[----:B------:R-:W-:Y:S02]  /*c460*/  IMAD.MOV.U32 R27, RZ, RZ, 0x40000040 ;  /* 0x40000040ff1b7424 */ /* 0x000fe400078e00ff */
[----:B------:R-:W-:-:S04]  /*c470*/  FADD.FTZ R48, R156, R29 ;  /* 0x0000001d9c307221 */ /* 0x000fc80000010000 */
[----:B------:R-:W1:Y:S01]  /*c480*/  MUFU.EX2 R49, R49 ;  /* 0x0000003100317308 */ /* 0x000e620000000800 */
[----:B---3--:R-:W-:Y:S01]  /*c490*/  FADD.FTZ R25, R157, R46 ;  /* 0x0000002e9d197221 */ /* 0x008fe20000010000 */
[----:B------:R-:W-:-:S06]  /*c4a0*/  R2UR UR10, R28 ;  /* 0x000000001c0a72ca */ /* 0x000fcc00000e0000 */
[----:B------:R-:W3:Y:S01]  /*c4b0*/  MUFU.EX2 R32, R32 ;  /* 0x0000002000207308 */ /* 0x000ee20000000800 */
[C---:B------:R-:W-:Y:S01]  /*c4c0*/  IADD3 R28, R24.reuse, 0x180, RZ ;  /* 0x00000180181c7810 */ /* 0x040fe20007ffe0ff */
[----:B------:R-:W-:Y:S01]  /*c4d0*/  VIADD R26, R24, 0x100 ;  /* 0x00000100181a7836 */ /* 0x000fe20000000000 */
[----:B------:R-:W-:-:S05]  /*c4e0*/  R2UR UR15, R27 ;  /* 0x000000001b0f72ca */ /* 0x000fca00000e0000 */
[----:B------:R-:W3:Y:S01]  /*c4f0*/  MUFU.EX2 R160, R160 ;  /* 0x000000a000a07308 */ /* 0x000ee20000000800 */
[----:B----4-:R-:W-:Y:S01]  /*c500*/  FADD.FTZ R27, R53, R48 ;  /* 0x00000030351b7221 */ /* 0x010fe20000010000 */
[----:B0-----:R-:W-:-:S06]  /*c510*/  FADD.FTZ R46, R64, R25 ;  /* 0x00000019402e7221 */ /* 0x001fcc0000010000 */
[----:B------:R-:W0:Y:S01]  /*c520*/  MUFU.EX2 R161, R161 ;  /* 0x000000a100a17308 */ /* 0x000e220000000800 */
[----:B------:R-:W-:Y:S01]  /*c530*/  IMAD.MOV.U32 R29, RZ, RZ, 0x40000040 ;  /* 0x40000040ff1d7424 */ /* 0x000fe200078e00ff */
[----:B------:R-:W-:Y:S01]  /*c540*/  R2UR UR18, R28 ;  /* 0x000000001c1272ca */ /* 0x000fe200000e0000 */
[----:B------:R-:W-:-:S05]  /*c550*/  FADD.FTZ R28, R158, R27 ;  /* 0x0000001b9e1c7221 */ /* 0x000fca0000010000 */
[----:B------:R-:W4:Y:S01]  /*c560*/  MUFU.EX2 R34, R34 ;  /* 0x0000002200227308 */ /* 0x000f220000000800 */
[----:B------:R-:W-:Y:S01]  /*c570*/  R2UR UR14, R26 ;  /* 0x000000001a0e72ca */ /* 0x000fe200000e0000 */
[----:B--2---:R-:W-:Y:S01]  /*c580*/  FADD.FTZ R25, R159, R46 ;  /* 0x0000002e9f197221 */ /* 0x004fe20000010000 */
[----:B------:R-:W-:Y:S01]  /*c590*/  VIADD R26, R24, 0x200 ;  /* 0x00000200181a7836 */ /* 0x000fe20000000000 */
[----:B------:R-:W-:-:S04]  /*c5a0*/  R2UR UR19, R29 ;  /* 0x000000001d1372ca */ /* 0x000fc800000e0000 */
[----:B------:R-:W2:Y:S01]  /*c5b0*/  MUFU.EX2 R162, R162 ;  /* 0x000000a200a27308 */ /* 0x000ea20000000800 */
[----:B------:R-:W-:Y:S02]  /*c5c0*/  IMAD.MOV.U32 R27, RZ, RZ, 0x40000040 ;  /* 0x40000040ff1b7424 */ /* 0x000fe400078e00ff */
[----:B-1----:R-:W-:Y:S01]  /*c5d0*/  FADD.FTZ R29, R49, R28 ;  /* 0x0000001c311d7221 */ /* 0x002fe20000010000 */
[----:B---3--:R-:W-:-:S04]  /*c5e0*/  FADD.FTZ R46, R32, R25 ;  /* 0x00000019202e7221 */ /* 0x008fc80000010000 */
[----:B------:R-:W-:Y:S01]  /*c5f0*/  MUFU.EX2 R163, R163 ;  /* 0x000000a300a37308 */ /* 0x000fe20000000800 */
[----:B------:R-:W-:Y:S01]  /*c600*/  R2UR UR6, R24 ;  /* 0x00000000180672ca */ /* 0x000fe200000e0000 */
[----:B------:R-:W-:Y:S01]  /*c610*/  IMAD.MOV.U32 R25, RZ, RZ, 0x40000040 ;  /* 0x40000040ff197424 */ /* 0x000fe200078e00ff */
[----:B------:R-:W-:Y:S01]  /*c620*/  R2UR UR22, R26 ;  /* 0x000000001a1672ca */ /* 0x000fe200000e0000 */
[----:B------:R-:W-:-:S04]  /*c630*/  VIADD R24, R24, 0x280 ;  /* 0x0000028018187836 */ /* 0x000fc80000000000 */
[----:B------:R-:W1:Y:S01]  /*c640*/  MUFU.EX2 R47, R47 ;  /* 0x0000002f002f7308 */ /* 0x000e620000000800 */
[----:B------:R-:W-:Y:S01]  /*c650*/  R2UR UR23, R27 ;  /* 0x000000001b1772ca */ /* 0x000fe200000e0000 */
[----:B------:R-:W-:Y:S01]  /*c660*/  FADD.FTZ R26, R160, R29 ;  /* 0x0000001da01a7221 */ /* 0x000fe20000010000 */
[----:B0-----:R-:W-:-:S05]  /*c670*/  FADD.FTZ R27, R161, R46 ;  /* 0x0000002ea11b7221 */ /* 0x001fca0000010000 */
[----:B------:R-:W-:Y:S01]  /*c680*/  MUFU.EX2 R42, R42 ;  /* 0x0000002a002a7308 */ /* 0x000fe20000000800 */
[----:B------:R-:W-:Y:S01]  /*c690*/  R2UR UR27, R25 ;  /* 0x00000000191b72ca */ /* 0x000fe200000e0000 */
[----:B------:R-:W-:Y:S01]  /*c6a0*/  FADD.FTZ R25, R41, R26 ;  /* 0x0000001a29197221 */ /* 0x000fe20000010000 */
[----:B------:R-:W-:-:S05]  /*c6b0*/  R2UR UR26, R24 ;  /* 0x00000000181a72ca */ /* 0x000fca00000e0000 */
[----:B------:R-:W0:Y:S01]  /*c6c0*/  MUFU.EX2 R164, R164 ;  /* 0x000000a400a47308 */ /* 0x000e220000000800 */
[----:B----4-:R-:W-:-:S07]  /*c6d0*/  FADD.FTZ R24, R34, R27 ;  /* 0x0000001b22187221 */ /* 0x010fce0000010000 */
[----:B------:R-:W3:Y:S01]  /*c6e0*/  MUFU.EX2 R165, R165 ;  /* 0x000000a500a57308 */ /* 0x000ee20000000800 */
[----:B--2---:R-:W-:-:S07]  /*c6f0*/  FADD.FTZ R26, R162, R25 ;  /* 0x00000019a21a7221 */ /* 0x004fce0000010000 */
[----:B------:R-:W2:Y:S01]  /*c700*/  MUFU.EX2 R38, R38 ;  /* 0x0000002600267308 */ /* 0x000ea20000000800 */
[----:B-1----:R-:W-:-:S07]  /*c710*/  FADD.FTZ R25, R47, R26 ;  /* 0x0000001a2f197221 */ /* 0x002fce0000010000 */
[----:B------:R-:W1:Y:S01]  /*c720*/  MUFU.EX2 R167, R167 ;  /* 0x000000a700a77308 */ /* 0x000e620000000800 */
[----:B------:R-:W-:-:S07]  /*c730*/  F2FP.F16.F32.PACK_AB R153, R0, R153 ;  /* 0x000000990099723e */ /* 0x000fce00000000ff */
[----:B------:R4:W-:Y:S01]  /*c740*/  MUFU.EX2 R28, R3 ;  /* 0x00000003001c7308 */ /* 0x0009e20000000800 */
[----:B0-----:R-:W-:-:S07]  /*c750*/  FADD.FTZ R0, R164, R25 ;  /* 0x00000019a4007221 */ /* 0x001fce0000010000 */
[----:B------:R-:W0:Y:S01]  /*c760*/  MUFU.EX2 R166, R166 ;  /* 0x000000a600a67308 */ /* 0x000e220000000800 */
[----:B----4-:R-:W-:-:S04]  /*c770*/  FADD.FTZ R3, R163, R24 ;  /* 0x00000018a3037221 */ /* 0x010fc80000010000 */
[----:B------:R-:W-:-:S03]  /*c780*/  FADD.FTZ R24, R42, R3 ;  /* 0x000000032a187221 */ /* 0x000fc60000010000 */
[----:B------:R-:W4:Y:S01]  /*c790*/  MUFU.EX2 R44, R57 ;  /* 0x00000039002c7308 */ /* 0x000f220000000800 */
[----:B---3--:R-:W-:-:S07]  /*c7a0*/  FADD.FTZ R3, R165, R24 ;  /* 0x00000018a5037221 */ /* 0x008fce0000010000 */
[----:B------:R-:W3:Y:S01]  /*c7b0*/  MUFU.EX2 R33, R33 ;  /* 0x0000002100217308 */ /* 0x000ee20000000800 */
[----:B------:R-:W-:Y:S01]  /*c7c0*/  FADD.FTZ R25, R45, R0 ;  /* 0x000000002d197221 */ /* 0x000fe20000010000 */
[----:B--2---:R-:W-:-:S06]  /*c7d0*/  FADD.FTZ R0, R38, R3 ;  /* 0x0000000326007221 */ /* 0x004fcc0000010000 */
[----:B------:R-:W2:Y:S08]  /*c7e0*/  MUFU.EX2 R169, R169 ;  /* 0x000000a900a97308 */ /* 0x000eb00000000800 */
[----:B------:R-:W2:Y:S01]  /*c7f0*/  MUFU.EX2 R168, R168 ;  /* 0x000000a800a87308 */ /* 0x000ea20000000800 */
[----:B-1----:R-:W-:Y:S01]  /*c800*/  FADD.FTZ R3, R167, R0 ;  /* 0x00000000a7037221 */ /* 0x002fe20000010000 */
[----:B0-----:R-:W-:-:S06]  /*c810*/  FADD.FTZ R24, R166, R25 ;  /* 0x00000019a6187221 */ /* 0x001fcc0000010000 */
[----:B------:R-:W0:Y:S01]  /*c820*/  MUFU.EX2 R37, R37 ;  /* 0x0000002500257308 */ /* 0x000e220000000800 */
[----:B----4-:R-:W-:Y:S01]  /*c830*/  FADD.FTZ R0, R44, R3 ;  /* 0x000000032c007221 */ /* 0x010fe20000010000 */
[----:B---3--:R-:W-:-:S06]  /*c840*/  FADD.FTZ R25, R33, R24 ;  /* 0x0000001821197221 */ /* 0x008fcc0000010000 */
[----:B------:R-:W1:Y:S08]  /*c850*/  MUFU.EX2 R59, R59 ;  /* 0x0000003b003b7308 */ /* 0x000e700000000800 */
[----:B------:R-:W3:Y:S01]  /*c860*/  MUFU.EX2 R170, R170 ;  /* 0x000000aa00aa7308 */ /* 0x000ee20000000800 */
[----:B--2---:R-:W-:Y:S01]  /*c870*/  FADD.FTZ R3, R169, R0 ;  /* 0x00000000a9037221 */ /* 0x004fe20000010000 */
[----:B------:R-:W-:-:S06]  /*c880*/  FADD.FTZ R24, R168, R25 ;  /* 0x00000019a8187221 */ /* 0x000fcc0000010000 */
[----:B------:R-:W2:Y:S08]  /*c890*/  MUFU.EX2 R60, R60 ;  /* 0x0000003c003c7308 */ /* 0x000eb00000000800 */
[----:B------:R-:W4:Y:S01]  /*c8a0*/  MUFU.EX2 R43, R43 ;  /* 0x0000002b002b7308 */ /* 0x000f220000000800 */
[----:B------:R-:W-:Y:S01]  /*c8b0*/  FADD.FTZ R0, R28, R3 ;  /* 0x000000031c007221 */ /* 0x000fe20000010000 */
[----:B0-----:R-:W-:-:S06]  /*c8c0*/  FADD.FTZ R25, R37, R24 ;  /* 0x0000001825197221 */ /* 0x001fcc0000010000 */
[----:B------:R-:W0:Y:S08]  /*c8d0*/  MUFU.EX2 R61, R61 ;  /* 0x0000003d003d7308 */ /* 0x000e300000000800 */
[----:B------:R-:W0:Y:S01]  /*c8e0*/  MUFU.EX2 R172, R172 ;  /* 0x000000ac00ac7308 */ /* 0x000e220000000800 */
[----:B-1----:R-:W-:Y:S01]  /*c8f0*/  FADD.FTZ R3, R59, R0 ;  /* 0x000000003b037221 */ /* 0x002fe20000010000 */
[----:B---3--:R-:W-:-:S06]  /*c900*/  FADD.FTZ R24, R170, R25 ;  /* 0x00000019aa187221 */ /* 0x008fcc0000010000 */
[----:B------:R-:W1:Y:S08]  /*c910*/  MUFU.EX2 R40, R40 ;  /* 0x0000002800287308 */ /* 0x000e700000000800 */
[----:B------:R-:W3:Y:S01]  /*c920*/  MUFU.EX2 R35, R35 ;  /* 0x0000002300237308 */ /* 0x000ee20000000800 */
[----:B--2---:R-:W-:Y:S01]  /*c930*/  FADD.FTZ R0, R60, R3 ;  /* 0x000000033c007221 */ /* 0x004fe20000010000 */
[----:B----4-:R-:W-:-:S06]  /*c940*/  FADD.FTZ R25, R43, R24 ;  /* 0x000000182b197221 */ /* 0x010fcc0000010000 */
[----:B------:R-:W2:Y:S08]  /*c950*/  MUFU.EX2 R62, R62 ;  /* 0x0000003e003e7308 */ /* 0x000eb00000000800 */
[----:B------:R-:W4:Y:S01]  /*c960*/  MUFU.EX2 R174, R174 ;  /* 0x000000ae00ae7308 */ /* 0x000f220000000800 */
[----:B0-----:R-:W-:Y:S01]  /*c970*/  FADD.FTZ R3, R61, R0 ;  /* 0x000000003d037221 */ /* 0x001fe20000010000 */
[----:B------:R-:W-:-:S06]  /*c980*/  FADD.FTZ R24, R172, R25 ;  /* 0x00000019ac187221 */ /* 0x000fcc0000010000 */
[----:B------:R-:W0:Y:S08]  /*c990*/  MUFU.EX2 R175, R36 ;  /* 0x0000002400af7308 */ /* 0x000e300000000800 */
[----:B------:R-:W0:Y:S01]  /*c9a0*/  MUFU.EX2 R31, R31 ;  /* 0x0000001f001f7308 */ /* 0x000e220000000800 */
[----:B-1----:R-:W-:Y:S01]  /*c9b0*/  FADD.FTZ R3, R40, R3 ;  /* 0x0000000328037221 */ /* 0x002fe20000010000 */
[----:B---3--:R-:W-:Y:S01]  /*c9c0*/  FADD.FTZ R25, R35, R24 ;  /* 0x0000001823197221 */ /* 0x008fe20000010000 */
[----:B------:R-:W-:-:S02]  /*c9d0*/  F2FP.F16.F32.PACK_AB R152, R39, R152 ;  /* 0x000000982798723e */ /* 0x000fc400000000ff */
[----:B--2---:R-:W-:Y:S01]  /*c9e0*/  FADD.FTZ R24, R62, R3 ;  /* 0x000000033e187221 */ /* 0x004fe20000010000 */
[----:B----4-:R-:W-:Y:S01]  /*c9f0*/  FADD.FTZ R0, R174, R25 ;  /* 0x00000019ae007221 */ /* 0x010fe20000010000 */
[----:B------:R-:W-:Y:S02]  /*ca00*/  F2FP.F16.F32.PACK_AB R154, R51, R154 ;  /* 0x0000009a339a723e */ /* 0x000fe400000000ff */
[----:B------:R-:W-:Y:S01]  /*ca10*/  F2FP.F16.F32.PACK_AB R155, R30, R155 ;  /* 0x0000009b1e9b723e */ /* 0x000fe200000000ff */
[----:B0-----:R-:W-:Y:S01]  /*ca20*/  FADD.FTZ R3, R175, R24 ;  /* 0x00000018af037221 */ /* 0x001fe20000010000 */
[----:B------:R-:W-:Y:S02]  /*ca30*/  F2FP.F16.F32.PACK_AB R156, R53, R156 ;  /* 0x0000009c359c723e */ /* 0x000fe400000000ff */
[----:B------:R-:W-:Y:S02]  /*ca40*/  F2FP.F16.F32.PACK_AB R157, R64, R157 ;  /* 0x0000009d409d723e */ /* 0x000fe400000000ff */
[----:B------:R-:W-:-:S02]  /*ca50*/  F2FP.F16.F32.PACK_AB R158, R49, R158 ;  /* 0x0000009e319e723e */ /* 0x000fc400000000ff */
[----:B------:R-:W-:Y:S01]  /*ca60*/  F2FP.F16.F32.PACK_AB R159, R32, R159 ;  /* 0x0000009f209f723e */ /* 0x000fe200000000ff */
[----:B------:R-:W-:Y:S01]  /*ca70*/  FADD.FTZ R0, R31, R0 ;  /* 0x000000001f007221 */ /* 0x000fe20000010000 */
        /* <DEDUP_REMOVED lines=16> */
[----:B------:R-:W-:-:S06]  /*cb80*/  WARPGROUP.ARRIVE ;  /* 0x00000000000079c5 */ /* 0x000fcc0000000000 */
        /* <DEDUP_REMOVED lines=16> */
[----:B------:R-:W-:Y:S01]  /*cc90*/  HGMMA.64x256x16.F32 R24, R168, gdesc[UR20].tnspB, R24, gsb0 ;  /* 0x43e00014a8187df0 */ /* 0x000fe20008000818 */
[----:B------:R-:W-:-:S05]  /*cca0*/  IADD3 R152, R180, R182, -R183 ;  /* 0x000000b6b4987210 */ /* 0x000fca0007ffe8b7 */
[----:B------:R-:W-:-:S05]  /*ccb0*/  IMAD.HI R152, R152, 0x2aaaaaab, RZ ;  /* 0x2aaaaaab98987827 */ /* 0x000fca00078e02ff */
[----:B------:R-:W-:-:S04]  /*ccc0*/  SHF.R.U32.HI R153, RZ, 0x1f, R152 ;  /* 0x0000001fff997819 */ /* 0x000fc80000011698 */
[----:B------:R-:W-:-:S04]  /*ccd0*/  LEA.HI.SX32 R153, R152, R153, 0x1c ;  /* 0x0000009998997211 */ /* 0x000fc800078fe2ff */
[----:B------:R-:W-:Y:S01]  /*cce0*/  VIMNMX R154, R181, R153, !PT ;  /* 0x00000099b59a7248 */ /* 0x000fe20007fe0100 */
[----:B------:R-:W-:-:S04]  /*ccf0*/  VIADD R210, R210, 0xfffffffe ;  /* 0xfffffffed2d27836 */ /* 0x000fc80000000000 */
[----:B------:R0:W-:Y:S01]  /*cd00*/  STL [R1+0x2c], R154 ;  /* 0x00002c9a01007387 */ /* 0x0001e20000100800 */
[----:B------:R-:W-:Y:S01]  /*cd10*/  ISETP.GE.AND P2, PT, R210, R154, PT ;  /* 0x0000009ad200720c */ /* 0x000fe20003f46270 */
[----:B------:R-:W-:-:S05]  /*cd20*/  @!P0 VIADD R179, R179, 0x32460 ;  /* 0x00032460b3b38836 */ /* 0x000fca0000000000 */
[----:B------:R-:W-:Y:S01]  /*cd30*/  @!P0 PRMT R179, RZ, 0x654, R179 ;  /* 0x00000654ffb38816 */ /* 0x000fe200000000b3 */
[----:B------:R-:W-:Y:S02]  /*cd40*/  WARPGROUP.DEPBAR.LE gsb0, 0x0 ;  /* 0x00008000000079c5 */ /* 0x000fe40000010000 */
[----:B------:R-:W-:-:S06]  /*cd50*/  WARPGROUP.ARRIVE ;  /* 0x00000000000079c5 */ /* 0x000fcc0000000000 */
[----:B------:R-:W-:Y:S03]  /*cd60*/  HGMMA.64x256x16.F32 R24, R172, gdesc[UR24].tnspB, R24, gsb0 ;  /* 0x43e00018ac187df0 */ /* 0x000fe60008000818 */
[----:B------:R-:W-:Y:S02]  /*cd70*/  WARPGROUP.DEPBAR.LE gsb0, 0x0 ;  /* 0x00008000000079c5 */ /* 0x000fe40000010000 */
[----:B------:R0:W-:Y:S01]  /*cd80*/  @!P0 SYNCS.ARRIVE.TRANS64.RED.A1T0 RZ, [R179+URZ], RZ ;  /* 0x000000ffb3ff89a7 */ /* 0x0001e2000810043f */
[----:B------:R-:W-:Y:S05]  /*cd90*/  @!P2 BRA `(.L_x_5737) ;  /* 0x000000340068a947 */ /* 0x000fea0003800000 */
[----:B------:R-:W-:Y:S02]  /*cda0*/  IMAD.MOV.U32 R216, RZ, RZ, R178 ;  /* 0x000000ffffd87224 */ /* 0x000fe400078e00b2 */
[----:B------:R-:W-:-:S07]  /*cdb0*/  IMAD.MOV.U32 R217, RZ, RZ, R176 ;  /* 0x000000ffffd97224 */ /* 0x000fce00078e00b0 */
.L_x_5747:
[----:B------:R-:W-:Y:S01]  /*cdc0*/  IADD3 R2, R2, 0x1, RZ ;  /* 0x0000000102027810 */ /* 0x000fe20007ffe0ff */
[----:B------:R-:W-:Y:S05]  /*cdd0*/  YIELD ;  /* 0x0000000000007946 */ /* 0x000fea0003800000 */
[----:B------:R-:W-:-:S04]  /*cde0*/  ISETP.NE.AND P2, PT, R2, 0x2, PT ;  /* 0x000000020200780c */ /* 0x000fc80003f45270 */
[----:B------:R-:W-:Y:S02]  /*cdf0*/  SEL R152, RZ, 0x1, P2 ;  /* 0x00000001ff987807 */ /* 0x000fe40001000000 */
[----:B------:R-:W-:Y:S02]  /*ce00*/  SEL R2, R2, RZ, P2 ;  /* 0x000000ff02027207 */ /* 0x000fe40001000000 */
[----:B------:R-:W-:Y:S01]  /*ce10*/  LOP3.LUT R23, R23, R152, RZ, 0x3c, !PT ;  /* 0x0000009817177212 */ /* 0x000fe200078e3cff */
[----:B-1----:R-:W-:Y:S06]  /*ce20*/  @!P1 BRA `(.L_x_5738) ;  /* 0x0000000000049947 */ /* 0x002fec0003800000 */
[----:B------:R-:W-:Y:S01]  /*ce30*/  BPT.TRAP 0x1 ;  /* 0x000000040000795c */ /* 0x000fe20000300000 */
.L_x_5738:
[----:B------:R-:W-:Y:S01]  /*ce40*/  IMAD R211, R2, 0x8, R19 ;  /* 0x0000000802d37824 */ /* 0x000fe200078e0213 */
[----:B------:R-:W-:-:S04]  /*ce50*/  SHF.L.U32 R218, R23, 0x1f, RZ ;  /* 0x0000001f17da7819 */ /* 0x000fc800000006ff */
[----:B------:R1:W2:Y:S01]  /*ce60*/  SYNCS.PHASECHK.TRANS64.TRYWAIT P2, [R211+URZ+0x32430], R218 ;  /* 0x032430dad30075a7 */ /* 0x0002a2000804017f */
[----:B------:R-:W-:Y:S05]  /*ce70*/  @!P1 BRA `(.L_x_5739) ;  /* 0x0000000000049947 */ /* 0x000fea0003800000 */
[----:B------:R-:W-:Y:S01]  /*ce80*/  BPT.TRAP 0x1 ;  /* 0x000000040000795c */ /* 0x000fe20000300000 */
.L_x_5739:
[----:B------:R-:W3:Y:S01]  /*ce90*/  LDL R152, [R1+0x4c] ;  /* 0x00004c0001987983 */ /* 0x000ee20000100800 */
[----:B------:R-:W-:Y:S02]  /*cea0*/  IMAD.MOV.U32 R157, RZ, RZ, 0x40000040 ;  /* 0x40000040ff9d7424 */ /* 0x000fe400078e00ff */
[----:B---3--:R-:W-:Y:S01]  /*ceb0*/  IMAD R156, R2, 0x300, R152 ;  /* 0x00000300029c7824 */ /* 0x008fe200078e0298 */
[----:B--2---:R-:W-:Y:S06]  /*cec0*/  @P2 BRA `(.L_x_5740) ;  /* 0x0000000000082947 */ /* 0x004fec0003800000 */
[----:B------:R-:W2:Y:S02]  /*ced0*/  SYNCS.PHASECHK.TRANS64.TRYWAIT P2, [R211+URZ+0x32430], R218 ;  /* 0x032430dad30075a7 */ /* 0x000ea4000804017f */
[----:B--2---:R-:W-:Y:S05]  /*cee0*/  @!P2 BRA `(.L_x_5741) ;  /* 0x0000016c003ca947 */ /* 0x004fea0003800000 */
.L_x_5740:
[----:B------:R-:W3:Y:S04]  /*cef0*/  LDL.64 R230, [R1+0x10] ;  /* 0x0000100001e67983 */ /* 0x000ee80000100a00 */
[----:B------:R-:W4:Y:S01]  /*cf00*/  LDL.64 R222, [R1+0x8] ;  /* 0x0000080001de7983 */ /* 0x000f220000100a00 */
[----:B------:R-:W-:Y:S05]  /*cf10*/  WARPSYNC.ALL ;  /* 0x0000000000007948 */ /* 0x000fea0003800000 */
[----:B------:R-:W5:Y:S01]  /*cf20*/  LDL.64 R220, [R1] ;  /* 0x0000000001dc7983 */ /* 0x000f620000100a00 */
[C---:B------:R-:W-:Y:S01]  /*cf30*/  R2UR UR6, R156.reuse ;  /* 0x000000009c0672ca */ /* 0x040fe200000e0000 */
[C---:B0-----:R-:W-:Y:S01]  /*cf40*/  VIADD R154, R156.reuse, 0x2 ;  /* 0x000000029c9a7836 */ /* 0x041fe20000000000 */
        /* <DEDUP_REMOVED lines=14> */
[----:B------:R-:W-:-:S06]  /*d030*/  WARPGROUP.ARRIVE ;  /* 0x00000000000079c5 */ /* 0x000fcc0000000000 */
[----:B------:R-:W-:Y:S03]  /*d040*/  HGMMA.64x96x16.F32 R152, gdesc[UR4], RZ, !UPT, gsb0 ;  /* 0x01600000049879f0 */ /* 0x000fe6000c0008ff */
[----:B------:R-:W-:Y:S02]  /*d050*/  WARPGROUP.DEPBAR.LE gsb0, 0x0 ;  /* 0x00008000000079c5 */ /* 0x000fe40000010000 */
[----:B------:R-:W-:Y:S01]  /*d060*/  WARPGROUP.ARRIVE ;  /* 0x00000000000079c5 */ /* 0x000fe20000000000 */
[----:B---3--:R-:W-:Y:S02]  /*d070*/  R2UR UR8, R230 ;  /* 0x00000000e60872ca */ /* 0x008fe400000e0000 */
[----:B------:R-:W-:Y:S02]  /*d080*/  R2UR UR9, R231 ;  /* 0x00000000e70972ca */ /* 0x000fe400000e0000 */
[----:B----4-:R-:W-:-:S02]  /*d090*/  R2UR UR12, R222 ;  /* 0x00000000de0c72ca */ /* 0x010fc400000e0000 */
[----:B------:R-:W-:Y:S02]  /*d0a0*/  R2UR UR13, R223 ;  /* 0x00000000df0d72ca */ /* 0x000fe400000e0000 */
[----:B-----5:R-:W-:Y:S02]  /*d0b0*/  R2UR UR16, R220 ;  /* 0x00000000dc1072ca */ /* 0x020fe400000e0000 */
[----:B------:R-:W-:-:S05]  /*d0c0*/  R2UR UR17, R221 ;  /* 0x00000000dd1172ca */ /* 0x000fca00000e0000 */
        /* <DEDUP_REMOVED lines=10> */
.L_x_5742:
[----:B------:R0:W3:Y:S01]  /*d170*/  SYNCS.PHASECHK.TRANS64.TRYWAIT P2, [R211+URZ+0x32450], R218 ;  /* 0x032450dad30075a7 */ /* 0x0000e2000804017f */
[----:B------:R-:W-:Y:S05]  /*d180*/  @!P1 BRA `(.L_x_5743) ;  /* 0x0000000000049947 */ /* 0x000fea0003800000 */
[----:B------:R-:W-:Y:S01]  /*d190*/  BPT.TRAP 0x1 ;  /* 0x000000040000795c */ /* 0x000fe20000300000 */
.L_x_5743:
[----:B------:R-:W-:Y:S04]  /*d1a0*/  BSSY B0, `(.L_x_5744) ;  /* 0x0000004000007945 */ /* 0x000fe80003800000 */
[----:B---3--:R-:W-:Y:S05]  /*d1b0*/  @P2 BRA `(.L_x_5745) ;  /* 0x0000000000082947 */ /* 0x008fea0003800000 */
[----:B------:R-:W3:Y:S02]  /*d1c0*/  SYNCS.PHASECHK.TRANS64.TRYWAIT P2, [R211+URZ+0x32450], R218 ;  /* 0x032450dad30075a7 */ /* 0x000ee4000804017f */
[----:B---3--:R-:W-:Y:S05]  /*d1d0*/  @!P2 BRA `(.L_x_5746) ;  /* 0x000001680094a947 */ /* 0x008fea0003800000 */
.L_x_5745:
[----:B------:R-:W-:Y:S05]  /*d1e0*/  BSYNC B0 ;  /* 0x0000000000007941 */ /* 0x000fea0003800000 */
.L_x_5744:
[----:B------:R-:W-:Y:S05]  /*d1f0*/  WARPSYNC.ALL ;  /* 0x0000000000007948 */ /* 0x000fea0003800000 */
[----:B------:R-:W0:Y:S01]  /*d200*/  LDL R229, [R1+0x50] ;  /* 0x0000500001e57983 */ /* 0x000e220000100800 */
[----:B------:R-:W4:Y:S03]  /*d210*/  LDC R219, c[0x0][0x448] ;  /* 0x00011200ffdb7b82 */ /* 0x000f260000000800 */
[----:B------:R-:W0:Y:S01]  /*d220*/  LDL R222, [R1+0x6c] ;  /* 0x00006c0001de7983 */ /* 0x000e220000100800 */
[----:B----4-:R-:W-:-:S13]  /*d230*/  ISETP.NE.AND P2, PT, R219, 0x1, PT ;  /* 0x00000001db00780c */ /* 0x010fda0003f45270 */
[----:B------:R-:W4:Y:S08]  /*d240*/  @P2 LDC R220, c[0x0][0x44c] ;  /* 0x00011300ffdc2b82 */ /* 0x000f300000000800 */
[----:B------:R-:W5:Y:S01]  /*d250*/  @P2 LDC R219, c[0x0][0x450] ;  /* 0x00011400ffdb2b82 */ /* 0x000f620000000800 */
[----:B------:R-:W-:Y:S02]  /*d260*/  MOV R221, 0x40000040 ;  /* 0x4000004000dd7802 */ /* 0x000fe40000000f00 */
[----:B------:R-:W-:-:S02]  /*d270*/  R2UR UR4, R4 ;  /* 0x00000000040472ca */ /* 0x000fc400000e0000 */
[----:B------:R-:W-:Y:S02]  /*d280*/  R2UR UR7, R221 ;  /* 0x00000000dd0772ca */ /* 0x000fe400000e0000 */
[----:B------:R-:W-:Y:S01]  /*d290*/  R2UR UR5, R5 ;  /* 0x00000000050572ca */ /* 0x000fe200000e0000 */
[----:B------:R-:W-:Y:S01]  /*d2a0*/  WARPGROUP.ARRIVE ;  /* 0x00000000000079c5 */ /* 0x000fe20000000000 */
[----:B------:R-:W-:Y:S02]  /*d2b0*/  IMAD.MOV.U32 R223, RZ, RZ, 0x40000040 ;  /* 0x40000040ffdf7424 */ /* 0x000fe400078e00ff */
[----:B0123--:R-:W-:Y:S02]  /*d2c0*/  IMAD.IADD R218, R222, 0x1, R229 ;  /* 0x00000001deda7824 */ /* 0x00ffe400078e02e5 */
[----:B------:R-:W-:Y:S01]  /*d2d0*/  IMAD.MOV.U32 R221, RZ, RZ, 0x40000040 ;  /* 0x40000040ffdd7424 */ /* 0x000fe200078e00ff */
[----:B------:R-:W2:Y:S01]  /*d2e0*/  LDL R229, [R1+0x5c] ;  /* 0x00005c0001e57983 */ /* 0x000ea20000100800 */
[----:B----4-:R-:W-:-:S05]  /*d2f0*/  @P2 IMAD.HI.U32 R220, R218, R220, RZ ;  /* 0x000000dcdadc2227 */ /* 0x010fca00078e00ff */
[----:B-----5:R-:W-:Y:S01]  /*d300*/  @P2 SHF.R.U32.HI R218, RZ, R219, R220 ;  /* 0x000000dbffda2219 */ /* 0x020fe200000116dc */
[----:B------:R-:W-:-:S04]  /*d310*/  IMAD.MOV.U32 R220, RZ, RZ, 0xc00 ;  /* 0x00000c00ffdc7424 */ /* 0x000fc800078e00ff */
[----:B------:R-:W-:-:S05]  /*d320*/  IMAD R220, R2, R220, UR39 ;  /* 0x0000002702dc7e24 */ /* 0x000fca000f8e02dc */
[----:B------:R-:W-:-:S13]  /*d330*/  R2UR UR6, R220 ;  /* 0x00000000dc0672ca */ /* 0x000fda00000e0000 */
[----:B------:R-:W-:Y:S01]  /*d340*/  HGMMA.64x96x16.F32 R152, gdesc[UR4], R152, gsb0 ;  /* 0x01600000049879f0 */ /* 0x000fe20008000898 */
[----:B------:R-:W-:Y:S01]  /*d350*/  VIADD R222, R220, 0x2 ;  /* 0x00000002dcde7836 */ /* 0x000fe20000000000 */
[----:B------:R-:W-:Y:S02]  /*d360*/  R2UR UR7, R223 ;  /* 0x00000000df0772ca */ /* 0x000fe400000e0000 */
[----:B------:R-:W-:Y:S02]  /*d370*/  R2UR UR4, R236 ;  /* 0x00000000ec0472ca */ /* 0x000fe400000e0000 */
        /* <DEDUP_REMOVED lines=137> */
[----:B------:R0:W1:Y:S08]  /*dc10*/  MUFU.TANH R165, R172 ;  /* 0x000000ac00a57308 */ /* 0x0000700000002400 */
[----:B------:R3:W4:Y:S01]  /*dc20*/  MUFU.TANH R164, R169 ;  /* 0x000000a900a47308 */ /* 0x0007220000002400 */
[----:B0-----:R-:W-:-:S02]  /*dc30*/  FMUL.FTZ R172, R173, UR51 ;  /* 0x00000033adac7c20 */ /* 0x001fc40008410000 */
[----:B------:R-:W5:Y:S04]  /*dc40*/  LDL R173, [R1+0x28] ;  /* 0x0000280001ad7983 */ /* 0x000f680000100800 */
[----:B---3--:R-:W5:Y:S01]  /*dc50*/  LDL R169, [R1+0x24] ;  /* 0x0000240001a97983 */ /* 0x008f620000100800 */
[----:B------:R-:W-:Y:S01]  /*dc60*/  FMUL.FTZ R176, R176, UR51 ;  /* 0x00000033b0b07c20 */ /* 0x000fe20008410000 */
[----:B------:R-:W-:Y:S01]  /*dc70*/  FMUL.FTZ R220, R160, UR51 ;  /* 0x00000033a0dc7c20 */ /* 0x000fe20008410000 */
[----:B------:R-:W-:Y:S02]  /*dc80*/  FMUL.FTZ R160, R168, UR51 ;  /* 0x00000033a8a07c20 */ /* 0x000fe40008410000 */
[----:B------:R0:W3:Y:S02]  /*dc90*/  MUFU.TANH R168, R176 ;  /* 0x000000b000a87308 */ /* 0x0000e40000002400 */
[----:B0-----:R-:W0:Y:S01]  /*dca0*/  SHFL.IDX PT, R176, R218, RZ, 0x1c1f ;  /* 0x001c1fffdab07589 */ /* 0x001e2200000e0000 */
[----:B------:R-:W-:Y:S01]  /*dcb0*/  FMUL.FTZ R219, R152, UR51 ;  /* 0x0000003398db7c20 */ /* 0x000fe20008410000 */
[----:B------:R-:W-:Y:S01]  /*dcc0*/  FMUL.FTZ R156, R156, UR51 ;  /* 0x000000339c9c7c20 */ /* 0x000fe20008410000 */
[----:B------:R-:W-:Y:S01]  /*dcd0*/  FMUL.FTZ R223, R153, UR51 ;  /* 0x0000003399df7c20 */ /* 0x000fe20008410000 */
[----:B------:R-:W0:Y:S01]  /*dce0*/  SHFL.IDX PT, R152, R218, 0x1, 0x1c1f ;  /* 0x003c1f00da987f89 */ /* 0x000e2200000e0000 */
[----:B------:R-:W-:-:S03]  /*dcf0*/  IMAD R153, R210, -0x60, RZ ;  /* 0xffffffa0d2997824 */ /* 0x000fc600078e02ff */
[----:B------:R-:W0:Y:S02]  /*dd00*/  MUFU.TANH R156, R156 ;  /* 0x0000009c009c7308 */ /* 0x000e240000002400 */
[----:B--2---:R-:W-:-:S06]  /*dd10*/  IADD3 R153, -R229, 0x1, R153 ;  /* 0x00000001e5997810 */ /* 0x004fcc0007ffe199 */
[----:B------:R-:W2:Y:S08]  /*dd20*/  MUFU.TANH R219, R219 ;  /* 0x000000db00db7308 */ /* 0x000eb00000002400 */
[----:B------:R-:W2:Y:S08]  /*dd30*/  MUFU.TANH R223, R223 ;  /* 0x000000df00df7308 */ /* 0x000eb00000002400 */
[----:B------:R-:W2:Y:S08]  /*dd40*/  MUFU.TANH R157, R157 ;  /* 0x0000009d009d7308 */ /* 0x000eb00000002400 */
[----:B------:R-:W2:Y:S08]  /*dd50*/  MUFU.TANH R222, R222 ;  /* 0x000000de00de7308 */ /* 0x000eb00000002400 */
[----:B------:R-:W2:Y:S01]  /*dd60*/  MUFU.TANH R220, R220 ;  /* 0x000000dc00dc7308 */ /* 0x000ea20000002400 */
[----:B------:R-:W-:-:S07]  /*dd70*/  FMUL.FTZ R231, R177, UR51 ;  /* 0x00000033b1e77c20 */ /* 0x000fce0008410000 */
[----:B------:R-:W2:Y:S01]  /*dd80*/  MUFU.TANH R160, R160 ;  /* 0x000000a000a07308 */ /* 0x000ea20000002400 */
[----:B------:R-:W-:-:S07]  /*dd90*/  FMUL.FTZ R230, R180, UR51 ;  /* 0x00000033b4e67c20 */ /* 0x000fce0008410000 */
[----:B------:R-:W2:Y:S01]  /*dda0*/  MUFU.TANH R161, R161 ;  /* 0x000000a100a17308 */ /* 0x000ea20000002400 */
[----:B------:R-:W-:-:S07]  /*ddb0*/  FMUL.FTZ R229, R181, UR51 ;  /* 0x00000033b5e57c20 */ /* 0x000fce0008410000 */
[----:B------:R-:W2:Y:S01]  /*ddc0*/  MUFU.TANH R221, R221 ;  /* 0x000000dd00dd7308 */ /* 0x000ea20000002400 */
[----:B-1----:R-:W-:-:S07]  /*ddd0*/  IMAD.MOV.U32 R181, RZ, RZ, R165 ;  /* 0x000000ffffb57224 */ /* 0x002fce00078e00a5 */
[----:B------:R-:W1:Y:S01]  /*dde0*/  MUFU.TANH R172, R172 ;  /* 0x000000ac00ac7308 */ /* 0x000e620000002400 */
[----:B----4-:R-:W-:Y:S02]  /*ddf0*/  IMAD.MOV.U32 R180, RZ, RZ, R164 ;  /* 0x000000ffffb47224 */ /* 0x010fe400078e00a4 */
[----:B------:R-:W-:Y:S01]  /*de00*/  FMUL.FTZ R164, R184, UR51 ;  /* 0x00000033b8a47c20 */ /* 0x000fe20008410000 */
[----:B------:R-:W-:Y:S01]  /*de10*/  FMUL.FTZ R165, R185, UR51 ;  /* 0x00000033b9a57c20 */ /* 0x000fe20008410000 */
[----:B---3--:R-:W-:-:S03]  /*de20*/  IMAD.MOV.U32 R185, RZ, RZ, R168 ;  /* 0x000000ffffb97224 */ /* 0x008fc600078e00a8 */
[----:B------:R-:W3:Y:S01]  /*de30*/  MUFU.TANH R231, R231 ;  /* 0x000000e700e77308 */ /* 0x000ee20000002400 */
[----:B------:R-:W-:Y:S01]  /*de40*/  FMUL.FTZ R168, R188, UR51 ;  /* 0x00000033bca87c20 */ /* 0x000fe20008410000 */
[----:B------:R-:W-:-:S06]  /*de50*/  FMUL.FTZ R192, R192, UR51 ;  /* 0x00000033c0c07c20 */ /* 0x000fcc0008410000 */
[----:B------:R-:W4:Y:S08]  /*de60*/  MUFU.TANH R230, R230 ;  /* 0x000000e600e67308 */ /* 0x000f300000002400 */
[----:B------:R-:W4:Y:S08]  /*de70*/  MUFU.TANH R229, R229 ;  /* 0x000000e500e57308 */ /* 0x000f300000002400 */
[----:B------:R-:W4:Y:S08]  /*de80*/  MUFU.TANH R164, R164 ;  /* 0x000000a400a47308 */ /* 0x000f300000002400 */
[----:B------:R-:W4:Y:S08]  /*de90*/  MUFU.TANH R165, R165 ;  /* 0x000000a500a57308 */ /* 0x000f300000002400 */
[----:B------:R-:W4:Y:S01]  /*dea0*/  MUFU.TANH R168, R168 ;  /* 0x000000a800a87308 */ /* 0x000f220000002400 */
[----:B------:R-:W-:Y:S01]  /*deb0*/  FMUL.FTZ R188, R196, UR51 ;  /* 0x00000033c4bc7c20 */ /* 0x000fe20008410000 */
[----:B------:R-:W-:-:S06]  /*dec0*/  FMUL.FTZ R154, R154, UR51 ;  /* 0x000000339a9a7c20 */ /* 0x000fcc0008410000 */
[----:B------:R-:W-:Y:S01]  /*ded0*/  MUFU.TANH R188, R188 ;  /* 0x000000bc00bc7308 */ /* 0x000fe20000002400 */
[----:B-----5:R-:W-:-:S04]  /*dee0*/  IADD3 R153, -R169, R153, R173 ;  /* 0x00000099a9997210 */ /* 0x020fc80007ffe1ad */
[----:B0-----:R-:W-:-:S04]  /*def0*/  IADD3 R176, R153, R176, RZ ;  /* 0x000000b099b07210 */ /* 0x001fc80007ffe0ff */
[C---:B------:R-:W-:Y:S02]  /*df00*/  ISETP.GT.AND P3, PT, R176.reuse, 0x8, PT ;  /* 0x00000008b000780c */ /* 0x040fe40003f64270 */
[C---:B------:R-:W-:Y:S02]  /*df10*/  ISETP.GT.AND P2, PT, R176.reuse, RZ, PT ;  /* 0x000000ffb000720c */ /* 0x040fe40003f44270 */
[----:B------:R-:W-:Y:S02]  /*df20*/  ISETP.GT.AND P4, PT, R176, 0x1, PT ;  /* 0x00000001b000780c */ /* 0x000fe40003f84270 */
[----:B------:R-:W-:Y:S01]  /*df30*/  FSEL R177, R156, -INF , P3 ;  /* 0xff8000009cb17808 */ /* 0x000fe20001800000 */
[----:B------:R-:W-:Y:S01]  /*df40*/  IMAD.IADD R152, R153, 0x1, R152 ;  /* 0x0000000199987824 */ /* 0x000fe200078e0298 */
[----:B------:R-:W-:Y:S02]  /*df50*/  ISETP.GT.AND P3, PT, R176, 0x11, PT ;  /* 0x00000011b000780c */ /* 0x000fe40003f64270 */
[----:B--2---:R-:W-:-:S02]  /*df60*/  FSEL R153, R219, -INF , P2 ;  /* 0xff800000db997808 */ /* 0x004fc40001000000 */
[----:B------:R-:W-:Y:S02]  /*df70*/  FSEL R223, R223, -INF , P4 ;  /* 0xff800000dfdf7808 */ /* 0x000fe40002000000 */
[C---:B------:R-:W-:Y:S02]  /*df80*/  ISETP.GT.AND P2, PT, R176.reuse, 0x9, PT ;  /* 0x00000009b000780c */ /* 0x040fe40003f44270 */
[C---:B------:R-:W-:Y:S02]  /*df90*/  ISETP.GT.AND P4, PT, R176.reuse, 0x10, PT ;  /* 0x00000010b000780c */ /* 0x040fe40003f84270 */
[----:B------:R-:W-:Y:S02]  /*dfa0*/  FSEL R218, R157, -INF , P3 ;  /* 0xff8000009dda7808 */ /* 0x000fe40001800000 */
[----:B------:R-:W-:Y:S02]  /*dfb0*/  ISETP.GT.AND P3, PT, R176, 0x20, PT ;  /* 0x00000020b000780c */ /* 0x000fe40003f64270 */
[----:B------:R-:W-:-:S02]  /*dfc0*/  FSEL R222, R222, -INF , P2 ;  /* 0xff800000dede7808 */ /* 0x000fc40001000000 */
[----:B------:R-:W-:Y:S01]  /*dfd0*/  FSEL R220, R220, -INF , P4 ;  /* 0xff800000dcdc7808 */ /* 0x000fe20002000000 */
[----:B------:R-:W-:Y:S01]  /*dfe0*/  FMUL.FTZ R169, R189, UR51 ;  /* 0x00000033bda97c20 */ /* 0x000fe20008410000 */
[C---:B------:R-:W-:Y:S02]  /*dff0*/  ISETP.GT.AND P2, PT, R176.reuse, 0x18, PT ;  /* 0x00000018b000780c */ /* 0x040fe40003f44270 */
[----:B------:R-:W-:Y:S02]  /*e000*/  ISETP.GT.AND P4, PT, R176, 0x19, PT ;  /* 0x00000019b000780c */ /* 0x000fe40003f84270 */
[----:B------:R-:W-:Y:S02]  /*e010*/  FSEL R173, R160, -INF , P3 ;  /* 0xff800000a0ad7808 */ /* 0x000fe40001800000 */
[----:B------:R-:W-:Y:S02]  /*e020*/  ISETP.GT.AND P3, PT, R176, 0x29, PT ;  /* 0x00000029b000780c */ /* 0x000fe40003f64270 */
[----:B------:R-:W-:-:S02]  /*e030*/  FSEL R219, R161, -INF , P2 ;  /* 0xff800000a1db7808 */ /* 0x000fc40001000000 */
[----:B------:R-:W-:Y:S02]  /*e040*/  FSEL R221, R221, -INF , P4 ;  /* 0xff800000dddd7808 */ /* 0x000fe40002000000 */
[C---:B------:R-:W-:Y:S02]  /*e050*/  ISETP.GT.AND P2, PT, R176.reuse, 0x21, PT ;  /* 0x00000021b000780c */ /* 0x040fe40003f44270 */
[----:B------:R-:W-:Y:S01]  /*e060*/  ISETP.GT.AND P4, PT, R176, 0x28, PT ;  /* 0x00000028b000780c */ /* 0x000fe20003f84270 */
[----:B------:R-:W0:Y:S01]  /*e070*/  MUFU.TANH R169, R169 ;  /* 0x000000a900a97308 */ /* 0x000e220000002400 */
[----:B-1----:R-:W-:Y:S02]  /*e080*/  FSEL R184, R172, -INF , P3 ;  /* 0xff800000acb87808 */ /* 0x002fe40001800000 */
[----:B------:R-:W-:Y:S02]  /*e090*/  FSEL R180, R180, -INF , P2 ;  /* 0xff800000b4b47808 */ /* 0x000fe40001000000 */
[----:B------:R-:W-:-:S03]  /*e0a0*/  FSEL R181, R181, -INF , P4 ;  /* 0xff800000b5b57808 */ /* 0x000fc60002000000 */
[----:B------:R-:W1:Y:S01]  /*e0b0*/  MUFU.TANH R172, R192 ;  /* 0x000000c000ac7308 */ /* 0x000e620000002400 */
[C---:B------:R-:W-:Y:S02]  /*e0c0*/  ISETP.GT.AND P2, PT, R176.reuse, 0x30, PT ;  /* 0x00000030b000780c */ /* 0x040fe40003f44270 */
[C---:B------:R-:W-:Y:S02]  /*e0d0*/  ISETP.GT.AND P4, PT, R176.reuse, 0x31, PT ;  /* 0x00000031b000780c */ /* 0x040fe40003f84270 */
[----:B------:R-:W-:Y:S02]  /*e0e0*/  ISETP.GT.AND P3, PT, R176, 0x38, PT ;  /* 0x00000038b000780c */ /* 0x000fe40003f64270 */
[----:B------:R-:W-:Y:S02]  /*e0f0*/  FSEL R156, R185, -INF , P2 ;  /* 0xff800000b99c7808 */ /* 0x000fe40001000000 */
[----:B---3--:R-:W-:Y:S02]  /*e100*/  FSEL R157, R231, -INF , P4 ;  /* 0xff800000e79d7808 */ /* 0x008fe40002000000 */
[----:B----4-:R-:W-:-:S02]  /*e110*/  FSEL R160, R230, -INF , P3 ;  /* 0xff800000e6a07808 */ /* 0x010fc40001800000 */
[C---:B------:R-:W-:Y:S02]  /*e120*/  ISETP.GT.AND P2, PT, R176.reuse, 0x39, PT ;  /* 0x00000039b000780c */ /* 0x040fe40003f44270 */
[C---:B------:R-:W-:Y:S02]  /*e130*/  ISETP.GT.AND P4, PT, R176.reuse, 0x40, PT ;  /* 0x00000040b000780c */ /* 0x040fe40003f84270 */
[----:B------:R-:W-:Y:S02]  /*e140*/  ISETP.GT.AND P3, PT, R176, 0x41, PT ;  /* 0x00000041b000780c */ /* 0x000fe40003f64270 */
[----:B------:R-:W-:Y:S02]  /*e150*/  FSEL R161, R229, -INF , P2 ;  /* 0xff800000e5a17808 */ /* 0x000fe40001000000 */
[----:B------:R-:W-:Y:S02]  /*e160*/  FSEL R164, R164, -INF , P4 ;  /* 0xff800000a4a47808 */ /* 0x000fe40002000000 */
[----:B------:R-:W-:-:S02]  /*e170*/  FSEL R165, R165, -INF , P3 ;  /* 0xff800000a5a57808 */ /* 0x000fc40001800000 */
[C---:B------:R-:W-:Y:S02]  /*e180*/  ISETP.GT.AND P2, PT, R176.reuse, 0x48, PT ;  /* 0x00000048b000780c */ /* 0x040fe40003f44270 */
[C---:B------:R-:W-:Y:S02]  /*e190*/  ISETP.GT.AND P4, PT, R176.reuse, 0x49, PT ;  /* 0x00000049b000780c */ /* 0x040fe40003f84270 */
[----:B------:R-:W-:Y:S02]  /*e1a0*/  ISETP.GT.AND P3, PT, R176, 0x50, PT ;  /* 0x00000050b000780c */ /* 0x000fe40003f64270 */
[----:B------:R-:W-:Y:S02]  /*e1b0*/  FSEL R168, R168, -INF , P2 ;  /* 0xff800000a8a87808 */ /* 0x000fe40001000000 */
[----:B0-----:R-:W-:Y:S02]  /*e1c0*/  FSEL R169, R169, -INF , P4 ;  /* 0xff800000a9a97808 */ /* 0x001fe40002000000 */
[----:B-1----:R-:W-:-:S02]  /*e1d0*/  FSEL R172, R172, -INF , P3 ;  /* 0xff800000acac7808 */ /* 0x002fc40001800000 */
[C---:B------:R-:W-:Y:S02]  /*e1e0*/  ISETP.GT.AND P2, PT, R176.reuse, 0x51, PT ;  /* 0x00000051b000780c */ /* 0x040fe40003f44270 */
[C---:B------:R-:W-:Y:S02]  /*e1f0*/  ISETP.GT.AND P4, PT, R176.reuse, 0x58, PT ;  /* 0x00000058b000780c */ /* 0x040fe40003f84270 */
[----:B------:R-:W-:Y:S02]  /*e200*/  ISETP.GT.AND P3, PT, R176, 0x59, PT ;  /* 0x00000059b000780c */ /* 0x000fe40003f64270 */
        /* <DEDUP_REMOVED lines=13> */
[----:B------:R-:W-:Y:S01]  /*e2e0*/  FMNMX.FTZ R176, R157, R176, !PT ;  /* 0x000000b09db07209 */ /* 0x000fe20007810000 */
[----:B------:R-:W-:-:S03]  /*e2f0*/  FMUL.FTZ R185, R193, UR51 ;  /* 0x00000033c1b97c20 */ /* 0x000fc60008410000 */
[----:B------:R-:W-:-:S04]  /*e300*/  FMNMX.FTZ R176, R160, R176, !PT ;  /* 0x000000b0a0b07209 */ /* 0x000fc80007810000 */
[----:B------:R-:W-:Y:S01]  /*e310*/  FMNMX.FTZ R176, R161, R176, !PT ;  /* 0x000000b0a1b07209 */ /* 0x000fe20007810000 */
[----:B------:R-:W0:Y:S01]  /*e320*/  MUFU.TANH R185, R185 ;  /* 0x000000b900b97308 */ /* 0x000e220000002400 */
[----:B------:R-:W-:Y:S02]  /*e330*/  FMUL.FTZ R189, R197, UR51 ;  /* 0x00000033c5bd7c20 */ /* 0x000fe40008410000 */
[----:B------:R-:W-:-:S04]  /*e340*/  FMNMX.FTZ R176, R164, R176, !PT ;  /* 0x000000b0a4b07209 */ /* 0x000fc80007810000 */
[----:B------:R-:W-:Y:S01]  /*e350*/  FMNMX.FTZ R176, R165, R176, !PT ;  /* 0x000000b0a5b07209 */ /* 0x000fe20007810000 */
[----:B------:R1:W-:Y:S08]  /*e360*/  MUFU.TANH R231, R154 ;  /* 0x0000009a00e77308 */ /* 0x0003f00000002400 */
[----:B------:R-:W2:Y:S01]  /*e370*/  MUFU.TANH R189, R189 ;  /* 0x000000bd00bd7308 */ /* 0x000ea20000002400 */
[----:B-1----:R-:W-:-:S04]  /*e380*/  FMNMX.FTZ R154, R168, R176, !PT ;  /* 0x000000b0a89a7209 */ /* 0x002fc80007810000 */
[----:B------:R-:W-:Y:S02]  /*e390*/  FMNMX.FTZ R154, R169, R154, !PT ;  /* 0x0000009aa99a7209 */ /* 0x000fe40007810000 */
[----:B0-----:R-:W-:Y:S02]  /*e3a0*/  FSEL R185, R185, -INF , P2 ;  /* 0xff800000b9b97808 */ /* 0x001fe40001000000 */
[----:B------:R-:W-:Y:S02]  /*e3b0*/  FMNMX.FTZ R154, R172, R154, !PT ;  /* 0x0000009aac9a7209 */ /* 0x000fe40007810000 */
[----:B------:R-:W-:Y:S02]  /*e3c0*/  FSEL R188, R188, -INF , P4 ;  /* 0xff800000bcbc7808 */ /* 0x000fe40002000000 */
[----:B------:R-:W-:Y:S02]  /*e3d0*/  FMNMX.FTZ R154, R185, R154, !PT ;  /* 0x0000009ab99a7209 */ /* 0x000fe40007810000 */
[----:B--2---:R-:W-:-:S02]  /*e3e0*/  FSEL R189, R189, -INF , P3 ;  /* 0xff800000bdbd7808 */ /* 0x004fc40001800000 */
[----:B------:R-:W-:Y:S01]  /*e3f0*/  FMNMX.FTZ R154, R188, R154, !PT ;  /* 0x0000009abc9a7209 */ /* 0x000fe20007810000 */
[----:B------:R-:W-:-:S03]  /*e400*/  FMUL.FTZ R192, R155, UR51 ;  /* 0x000000339bc07c20 */ /* 0x000fc60008410000 */
[----:B------:R-:W-:Y:S01]  /*e410*/  FMNMX.FTZ R154, R189, R154, !PT ;  /* 0x0000009abd9a7209 */ /* 0x000fe20007810000 */
[----:B------:R-:W-:-:S04]  /*e420*/  FMUL.FTZ R155, R158, UR51 ;  /* 0x000000339e9b7c20 */ /* 0x000fc80008410000 */
[----:B------:R-:W0:Y:S01]  /*e430*/  SHFL.BFLY PT, R158, R154, 0x2, 0x1f ;  /* 0x0c401f009a9e7f89 */ /* 0x000e2200000e0000 */
[----:B------:R-:W-:Y:S01]  /*e440*/  FMUL.FTZ R229, R159, UR51 ;  /* 0x000000339fe57c20 */ /* 0x000fe20008410000 */
[----:B------:R-:W1:Y:S01]  /*e450*/  MUFU.TANH R192, R192 ;  /* 0x000000c000c07308 */ /* 0x000e620000002400 */
[----:B------:R-:W-:Y:S01]  /*e460*/  FMUL.FTZ R196, R162, UR51 ;  /* 0x00000033a2c47c20 */ /* 0x000fe20008410000 */
[----:B------:R-:W-:Y:S01]  /*e470*/  FMUL.FTZ R197, R163, UR51 ;  /* 0x00000033a3c57c20 */ /* 0x000fe20008410000 */
[----:B0-----:R-:W-:-:S05]  /*e480*/  FMNMX.FTZ R158, R154, R158, !PT ;  /* 0x0000009e9a9e7209 */ /* 0x001fca0007810000 */
[----:B------:R-:W0:Y:S01]  /*e490*/  SHFL.BFLY PT, R176, R158, 0x1, 0x1f ;  /* 0x0c201f009eb07f89 */ /* 0x000e2200000e0000 */
[----:B------:R-:W2:Y:S01]  /*e4a0*/  MUFU.TANH R155, R155 ;  /* 0x0000009b009b7308 */ /* 0x000ea20000002400 */
[----:B------:R-:W-:Y:S02]  /*e4b0*/  IMAD.MOV.U32 R159, RZ, RZ, R231 ;  /* 0x000000ffff9f7224 */ /* 0x000fe400078e00e7 */
[----:B------:R-:W-:Y:S01]  /*e4c0*/  FMUL.FTZ R231, R166, UR51 ;  /* 0x00000033a6e77c20 */ /* 0x000fe20008410000 */
[----:B------:R-:W-:-:S04]  /*e4d0*/  FMUL.FTZ R230, R167, UR51 ;  /* 0x00000033a7e67c20 */ /* 0x000fc80008410000 */
[----:B------:R-:W3:Y:S01]  /*e4e0*/  MUFU.TANH R229, R229 ;  /* 0x000000e500e57308 */ /* 0x000ee20000002400 */
[----:B------:R-:W-:Y:S01]  /*e4f0*/  ISETP.GT.AND P3, PT, R152, RZ, PT ;  /* 0x000000ff9800720c */ /* 0x000fe20003f64270 */
[----:B------:R-:W-:Y:S01]  /*e500*/  FMUL.FTZ R163, R170, UR51 ;  /* 0x00000033aaa37c20 */ /* 0x000fe20008410000 */
[----:B------:R-:W-:-:S05]  /*e510*/  ISETP.GT.AND P4, PT, R152, 0x1, PT ;  /* 0x000000019800780c */ /* 0x000fca0003f84270 */
[----:B------:R-:W4:Y:S01]  /*e520*/  MUFU.TANH R196, R196 ;  /* 0x000000c400c47308 */ /* 0x000f220000002400 */
[----:B------:R-:W-:-:S07]  /*e530*/  FMUL.FTZ R170, R171, UR51 ;  /* 0x00000033abaa7c20 */ /* 0x000fce0008410000 */
[----:B------:R-:W5:Y:S01]  /*e540*/  MUFU.TANH R197, R197 ;  /* 0x000000c500c57308 */ /* 0x000f620000002400 */
[----:B0-----:R-:W-:Y:S02]  /*e550*/  FMNMX.FTZ R176, R158, R176, !PT ;  /* 0x000000b09eb07209 */ /* 0x001fe40007810000 */
[----:B------:R-:W-:Y:S02]  /*e560*/  FSEL R158, R159, -INF , P3 ;  /* 0xff8000009f9e7808 */ /* 0x000fe40001800000 */
[----:B------:R-:W-:-:S03]  /*e570*/  ISETP.GT.AND P3, PT, R152, 0x8, PT ;  /* 0x000000089800780c */ /* 0x000fc60003f64270 */
[----:B------:R-:W0:Y:S01]  /*e580*/  MUFU.TANH R231, R231 ;  /* 0x000000e700e77308 */ /* 0x000e220000002400 */
[----:B-1----:R-:W-:Y:S01]  /*e590*/  FSEL R159, R192, -INF , P4 ;  /* 0xff800000c09f7808 */ /* 0x002fe20002000000 */
[----:B------:R-:W-:Y:S01]  /*e5a0*/  FMUL.FTZ R166, R174, UR51 ;  /* 0x00000033aea67c20 */ /* 0x000fe20008410000 */
[----:B------:R-:W-:Y:S01]  /*e5b0*/  ISETP.GT.AND P4, PT, R152, 0x9, PT ;  /* 0x000000099800780c */ /* 0x000fe20003f84270 */
[----:B------:R-:W-:-:S04]  /*e5c0*/  FMUL.FTZ R193, R175, UR51 ;  /* 0x00000033afc17c20 */ /* 0x000fc80008410000 */
[----:B------:R-:W1:Y:S01]  /*e5d0*/  MUFU.TANH R230, R230 ;  /* 0x000000e600e67308 */ /* 0x000e620000002400 */
[----:B------:R-:W-:Y:S02]  /*e5e0*/  FSETP.NEU.FTZ.AND P2, PT, R176, -INF , PT ;  /* 0xff800000b000780b */ /* 0x000fe40003f5d000 */
[----:B--2---:R-:W-:Y:S02]  /*e5f0*/  FSEL R155, R155, -INF , P3 ;  /* 0xff8000009b9b7808 */ /* 0x004fe40001800000 */
[----:B------:R-:W-:-:S03]  /*e600*/  ISETP.GT.AND P3, PT, R152, 0x10, PT ;  /* 0x000000109800780c */ /* 0x000fc60003f64270 */
[----:B------:R-:W2:Y:S01]  /*e610*/  MUFU.TANH R163, R163 ;  /* 0x000000a300a37308 */ /* 0x000ea20000002400 */
[----:B---3--:R-:W-:Y:S01]  /*e620*/  FSEL R229, R229, -INF , P4 ;  /* 0xff800000e5e57808 */ /* 0x008fe20002000000 */
[----:B------:R-:W-:Y:S01]  /*e630*/  FMUL.FTZ R178, R178, UR51 ;  /* 0x00000033b2b27c20 */ /* 0x000fe20008410000 */
[----:B------:R-:W-:Y:S01]  /*e640*/  ISETP.GT.AND P4, PT, R152, 0x11, PT ;  /* 0x000000119800780c */ /* 0x000fe20003f84270 */
[----:B------:R-:W-:-:S04]  /*e650*/  FMUL.FTZ R171, R179, UR51 ;  /* 0x00000033b3ab7c20 */ /* 0x000fc80008410000 */
[----:B------:R-:W-:Y:S01]  /*e660*/  MUFU.TANH R170, R170 ;  /* 0x000000aa00aa7308 */ /* 0x000fe20000002400 */
[----:B------:R-:W-:Y:S02]  /*e670*/  FSEL R154, R176, RZ, P2 ;  /* 0x000000ffb09a7208 */ /* 0x000fe40001000000 */
[----:B----4-:R-:W-:Y:S02]  /*e680*/  FSEL R196, R196, -INF , P3 ;  /* 0xff800000c4c47808 */ /* 0x010fe40001800000 */
[----:B------:R-:W-:-:S03]  /*e690*/  ISETP.GT.AND P3, PT, R152, 0x18, PT ;  /* 0x000000189800780c */ /* 0x000fc60003f64270 */
[----:B------:R-:W3:Y:S01]  /*e6a0*/  MUFU.TANH R166, R166 ;  /* 0x000000a600a67308 */ /* 0x000ee20000002400 */
[----:B-----5:R-:W-:Y:S01]  /*e6b0*/  FSEL R197, R197, -INF , P4 ;  /* 0xff800000c5c57808 */ /* 0x020fe20002000000 */
[----:B------:R-:W-:Y:S01]  /*e6c0*/  FMUL.FTZ R174, R182, UR51 ;  /* 0x00000033b6ae7c20 */ /* 0x000fe20008410000 */
[----:B------:R-:W-:Y:S01]  /*e6d0*/  ISETP.GT.AND P4, PT, R152, 0x19, PT ;  /* 0x000000199800780c */ /* 0x000fe20003f84270 */
[----:B------:R-:W-:-:S04]  /*e6e0*/  FADD.FTZ R154, -R154, R217 ;  /* 0x000000d99a9a7221 */ /* 0x000fc80000010100 */
[----:B------:R-:W4:Y:S01]  /*e6f0*/  MUFU.TANH R193, R193 ;  /* 0x000000c100c17308 */ /* 0x000f220000002400 */
[----:B------:R-:W-:Y:S01]  /*e700*/  FMUL.FTZ R175, R183, UR51 ;  /* 0x00000033b7af7c20 */ /* 0x000fe20008410000 */
[----:B0-----:R-:W-:Y:S01]  /*e710*/  FSEL R217, R231, -INF , P3 ;  /* 0xff800000e7d97808 */ /* 0x001fe20001800000 */
[----:B------:R-:W-:Y:S01]  /*e720*/  FMUL.FTZ R190, R190, UR51 ;  /* 0x00000033bebe7c20 */ /* 0x000fe20008410000 */
[----:B------:R-:W-:Y:S02]  /*e730*/  ISETP.GT.AND P3, PT, R152, 0x20, PT ;  /* 0x000000209800780c */ /* 0x000fe40003f64270 */
[----:B-1----:R-:W-:Y:S02]  /*e740*/  FSEL R230, R230, -INF , P4 ;  /* 0xff800000e6e67808 */ /* 0x002fe40002000000 */
[----:B------:R-:W0:Y:S01]  /*e750*/  MUFU.TANH R178, R178 ;  /* 0x000000b200b27308 */ /* 0x000e220000002400 */
[----:B------:R-:W-:Y:S01]  /*e760*/  ISETP.GT.AND P4, PT, R152, 0x21, PT ;  /* 0x000000219800780c */ /* 0x000fe20003f84270 */
[----:B------:R-:W-:Y:S01]  /*e770*/  FMUL.FTZ R167, R186, UR51 ;  /* 0x00000033baa77c20 */ /* 0x000fe20008410000 */
[----:B------:R-:W-:-:S05]  /*e780*/  FMUL.FTZ R162, R187, UR51 ;  /* 0x00000033bba27c20 */ /* 0x000fca0008410000 */
[----:B------:R-:W1:Y:S01]  /*e790*/  MUFU.TANH R171, R171 ;  /* 0x000000ab00ab7308 */ /* 0x000e620000002400 */
[----:B--2---:R-:W-:Y:S02]  /*e7a0*/  FSEL R187, R163, -INF , P3 ;  /* 0xff800000a3bb7808 */ /* 0x004fe40001800000 */
[----:B------:R-:W-:-:S05]  /*e7b0*/  ISETP.GT.AND P3, PT, R152, 0x28, PT ;  /* 0x000000289800780c */ /* 0x000fca0003f64270 */
[----:B------:R-:W2:Y:S01]  /*e7c0*/  MUFU.TANH R174, R174 ;  /* 0x000000ae00ae7308 */ /* 0x000ea20000002400 */
[----:B------:R-:W-:-:S07]  /*e7d0*/  FMUL.FTZ R191, R191, UR51 ;  /* 0x00000033bfbf7c20 */ /* 0x000fce0008410000 */
[----:B------:R-:W5:Y:S01]  /*e7e0*/  MUFU.TANH R175, R175 ;  /* 0x000000af00af7308 */ /* 0x000f620000002400 */
[----:B---3--:R-:W-:-:S07]  /*e7f0*/  FSEL R192, R166, -INF , P3 ;  /* 0xff800000a6c07808 */ /* 0x008fce0001800000 */
[----:B------:R3:W-:Y:S01]  /*e800*/  MUFU.TANH R163, R190 ;  /* 0x000000be00a37308 */ /* 0x0007e20000002400 */
[----:B------:R-:W-:Y:S02]  /*e810*/  ISETP.GT.AND P3, PT, R152, 0x30, PT ;  /* 0x000000309800780c */ /* 0x000fe40003f64270 */
[----:B---3--:R-:W-:Y:S02]  /*e820*/  FSEL R190, R170, -INF , P4 ;  /* 0xff800000aabe7808 */ /* 0x008fe40002000000 */
[----:B------:R-:W-:-:S03]  /*e830*/  ISETP.GT.AND P4, PT, R152, 0x29, PT ;  /* 0x000000299800780c */ /* 0x000fc60003f84270 */
[----:B------:R-:W3:Y:S01]  /*e840*/  MUFU.TANH R167, R167 ;  /* 0x000000a700a77308 */ /* 0x000ee20000002400 */
[----:B----4-:R-:W-:Y:S02]  /*e850*/  FSEL R193, R193, -INF , P4 ;  /* 0xff800000c1c17808 */ /* 0x010fe40002000000 */
[----:B------:R-:W-:-:S05]  /*e860*/  ISETP.GT.AND P4, PT, R152, 0x31, PT ;  /* 0x000000319800780c */ /* 0x000fca0003f84270 */
[----:B------:R-:W4:Y:S01]  /*e870*/  MUFU.TANH R162, R162 ;  /* 0x000000a200a27308 */ /* 0x000f220000002400 */
[----:B0-----:R-:W-:Y:S02]  /*e880*/  FSEL R179, R178, -INF , P3 ;  /* 0xff800000b2b37808 */ /* 0x001fe40001800000 */
[----:B-1----:R-:W-:Y:S02]  /*e890*/  FSEL R171, R171, -INF , P4 ;  /* 0xff800000abab7808 */ /* 0x002fe40002000000 */
[----:B------:R-:W-:-:S03]  /*e8a0*/  ISETP.GT.AND P3, PT, R152, 0x38, PT ;  /* 0x000000389800780c */ /* 0x000fc60003f64270 */
[----:B------:R-:W0:Y:S01]  /*e8b0*/  MUFU.TANH R166, R191 ;  /* 0x000000bf00a67308 */ /* 0x000e220000002400 */
[----:B------:R-:W-:Y:S01]  /*e8c0*/  ISETP.GT.AND P4, PT, R152, 0x39, PT ;  /* 0x000000399800780c */ /* 0x000fe20003f84270 */
[----:B------:R-:W-:Y:S01]  /*e8d0*/  UMOV UR43, UR49 ;  /* 0x00000031002b7c82 */ /* 0x000fe20008000000 */
[----:B--2---:R-:W-:Y:S02]  /*e8e0*/  FSEL R174, R174, -INF , P3 ;  /* 0xff800000aeae7808 */ /* 0x004fe40001800000 */
[----:B-----5:R-:W-:Y:S01]  /*e8f0*/  FSEL R175, R175, -INF , P4 ;  /* 0xff800000afaf7808 */ /* 0x020fe20002000000 */
[----:B------:R-:W-:Y:S01]  /*e900*/  FMUL.FTZ R182, R176, UR43 ;  /* 0x0000002bb0b67c20 */ /* 0x000fe20008410000 */
[C---:B------:R-:W-:Y:S02]  /*e910*/  ISETP.GT.AND P3, PT, R152.reuse, 0x40, PT ;  /* 0x000000409800780c */ /* 0x040fe40003f64270 */
[----:B------:R-:W-:Y:S02]  /*e920*/  ISETP.GT.AND P4, PT, R152, 0x41, PT ;  /* 0x000000419800780c */ /* 0x000fe40003f84270 */
[----:B---3--:R-:W-:-:S02]  /*e930*/  FSEL R167, R167, -INF , P3 ;  /* 0xff800000a7a77808 */ /* 0x008fc40001800000 */
[----:B----4-:R-:W-:Y:S02]  /*e940*/  FSEL R162, R162, -INF , P4 ;  /* 0xff800000a2a27808 */ /* 0x010fe40002000000 */
[C---:B------:R-:W-:Y:S02]  /*e950*/  ISETP.GT.AND P3, PT, R152.reuse, 0x48, PT ;  /* 0x000000489800780c */ /* 0x040fe40003f64270 */
[----:B------:R-:W-:Y:S02]  /*e960*/  ISETP.GT.AND P4, PT, R152, 0x49, PT ;  /* 0x000000499800780c */ /* 0x000fe40003f84270 */
[----:B------:R-:W-:Y:S02]  /*e970*/  FSEL R182, R182, RZ, P2 ;  /* 0x000000ffb6b67208 */ /* 0x000fe40001000000 */
[----:B------:R-:W-:Y:S02]  /*e980*/  FSEL R163, R163, -INF , P3 ;  /* 0xff800000a3a37808 */ /* 0x000fe40001800000 */
[----:B0-----:R-:W-:Y:S01]  /*e990*/  FSEL R166, R166, -INF , P4 ;  /* 0xff800000a6a67808 */ /* 0x001fe20002000000 */
[----:B------:R-:W-:Y:S01]  /*e9a0*/  FMUL.FTZ R194, R194, UR51 ;  /* 0x00000033c2c27c20 */ /* 0x000fe20008410000 */
[----:B------:R-:W-:-:S02]  /*e9b0*/  ISETP.GT.AND P3, PT, R152, 0x50, PT ;  /* 0x000000509800780c */ /* 0x000fc40003f64270 */
[C---:B------:R-:W-:Y:S02]  /*e9c0*/  ISETP.GT.AND P4, PT, R152.reuse, 0x51, PT ;  /* 0x000000519800780c */ /* 0x040fe40003f84270 */
[C---:B------:R-:W-:Y:S02]  /*e9d0*/  ISETP.GT.AND P5, PT, R152.reuse, 0x58, PT ;  /* 0x000000589800780c */ /* 0x040fe40003fa4270 */
[----:B------:R-:W-:Y:S01]  /*e9e0*/  ISETP.GT.AND P6, PT, R152, 0x59, PT ;  /* 0x000000599800780c */ /* 0x000fe20003fc4270 */
[----:B------:R-:W-:Y:S01]  /*e9f0*/  FFMA.FTZ R152, R153, UR43, -R182 ;  /* 0x0000002b99987c23 */ /* 0x000fe200080108b6 */
[----:B------:R-:W-:Y:S01]  /*ea00*/  FMUL.FTZ R154, R154, UR43 ;  /* 0x0000002b9a9a7c20 */ /* 0x000fe20008410000 */
[----:B------:R-:W-:Y:S08]  /*ea10*/  MUFU.TANH R170, R194 ;  /* 0x000000c200aa7308 */ /* 0x000ff00000002400 */
[----:B------:R-:W-:Y:S08]  /*ea20*/  MUFU.EX2 R152, R152 ;  /* 0x0000009800987308 */ /* 0x000ff00000000800 */
[----:B------:R-:W0:Y:S02]  /*ea30*/  MUFU.EX2 R194, R154 ;  /* 0x0000009a00c27308 */ /* 0x000e240000000800 */
[----:B0-----:R-:W-:Y:S01]  /*ea40*/  FFMA.FTZ R153, R194, R0, R152 ;  /* 0x00000000c2997223 */ /* 0x001fe20000010098 */
[----:B------:R-:W-:-:S04]  /*ea50*/  FMNMX.FTZ R0, R158, R216, !PT ;  /* 0x000000d89e007209 */ /* 0x000fc80007810000 */
[----:B------:R-:W-:-:S04]  /*ea60*/  FMNMX.FTZ R0, R159, R0, !PT ;  /* 0x000000009f007209 */ /* 0x000fc80007810000 */
[----:B------:R-:W-:-:S04]  /*ea70*/  FMNMX.FTZ R0, R155, R0, !PT ;  /* 0x000000009b007209 */ /* 0x000fc80007810000 */
[----:B------:R-:W-:-:S04]  /*ea80*/  FMNMX.FTZ R0, R229, R0, !PT ;  /* 0x00000000e5007209 */ /* 0x000fc80007810000 */
[----:B------:R-:W-:-:S04]  /*ea90*/  FMNMX.FTZ R0, R196, R0, !PT ;  /* 0x00000000c4007209 */ /* 0x000fc80007810000 */
[----:B------:R-:W-:-:S04]  /*eaa0*/  FMNMX.FTZ R0, R197, R0, !PT ;  /* 0x00000000c5007209 */ /* 0x000fc80007810000 */
[----:B------:R-:W-:Y:S01]  /*eab0*/  FMNMX.FTZ R0, R217, R0, !PT ;  /* 0x00000000d9007209 */ /* 0x000fe20007810000 */
[----:B------:R-:W-:-:S03]  /*eac0*/  FFMA.FTZ R154, R223, UR43, -R182 ;  /* 0x0000002bdf9a7c23 */ /* 0x000fc600080108b6 */
[----:B------:R-:W-:-:S04]  /*ead0*/  FMNMX.FTZ R0, R230, R0, !PT ;  /* 0x00000000e6007209 */ /* 0x000fc80007810000 */
[----:B------:R-:W-:Y:S01]  /*eae0*/  FMNMX.FTZ R0, R187, R0, !PT ;  /* 0x00000000bb007209 */ /* 0x000fe20007810000 */
[----:B------:R-:W0:Y:S03]  /*eaf0*/  MUFU.EX2 R154, R154 ;  /* 0x0000009a009a7308 */ /* 0x000e260000000800 */
[----:B------:R-:W-:-:S04]  /*eb00*/  FMNMX.FTZ R0, R190, R0, !PT ;  /* 0x00000000be007209 */ /* 0x000fc80007810000 */
[----:B------:R-:W-:-:S04]  /*eb10*/  FMNMX.FTZ R0, R192, R0, !PT ;  /* 0x00000000c0007209 */ /* 0x000fc80007810000 */
[----:B------:R-:W-:-:S04]  /*eb20*/  FMNMX.FTZ R0, R193, R0, !PT ;  /* 0x00000000c1007209 */ /* 0x000fc80007810000 */
[----:B------:R-:W-:Y:S01]  /*eb30*/  FMNMX.FTZ R0, R179, R0, !PT ;  /* 0x00000000b3007209 */ /* 0x000fe20007810000 */
[C---:B0-----:R-:W-:Y:S01]  /*eb40*/  FADD.FTZ R153, R154.reuse, R153 ;  /* 0x000000999a997221 */ /* 0x041fe20000010000 */
[----:B------:R-:W-:Y:S02]  /*eb50*/  F2FP.F16.F32.PACK_AB R152, R154, R152 ;  /* 0x000000989a98723e */ /* 0x000fe400000000ff */
[----:B------:R-:W-:Y:S01]  /*eb60*/  FMNMX.FTZ R154, R171, R0, !PT ;  /* 0x00000000ab9a7209 */ /* 0x000fe20007810000 */
[----:B------:R-:W-:-:S03]  /*eb70*/  FMUL.FTZ R195, R195, UR51 ;  /* 0x00000033c3c37c20 */ /* 0x000fc60008410000 */
[----:B------:R-:W-:Y:S01]  /*eb80*/  FMNMX.FTZ R154, R174, R154, !PT ;  /* 0x0000009aae9a7209 */ /* 0x000fe20007810000 */
[----:B------:R-:W-:-:S03]  /*eb90*/  FMUL.FTZ R183, R198, UR51 ;  /* 0x00000033c6b77c20 */ /* 0x000fc60008410000 */
[----:B------:R-:W-:Y:S01]  /*eba0*/  FMNMX.FTZ R154, R175, R154, !PT ;  /* 0x0000009aaf9a7209 */ /* 0x000fe20007810000 */
[----:B------:R-:W0:Y:S01]  /*ebb0*/  MUFU.TANH R0, R195 ;  /* 0x000000c300007308 */ /* 0x000e220000002400 */
[----:B------:R-:W-:Y:S02]  /*ebc0*/  FMUL.FTZ R186, R199, UR51 ;  /* 0x00000033c7ba7c20 */ /* 0x000fe40008410000 */
[----:B------:R-:W-:-:S04]  /*ebd0*/  FMNMX.FTZ R154, R167, R154, !PT ;  /* 0x0000009aa79a7209 */ /* 0x000fc80007810000 */
[----:B------:R-:W-:Y:S01]  /*ebe0*/  FMNMX.FTZ R154, R162, R154, !PT ;  /* 0x0000009aa29a7209 */ /* 0x000fe20007810000 */
[----:B------:R-:W1:Y:S03]  /*ebf0*/  MUFU.TANH R183, R183 ;  /* 0x000000b700b77308 */ /* 0x000e660000002400 */
[----:B------:R-:W-:-:S05]  /*ec00*/  FMNMX.FTZ R154, R163, R154, !PT ;  /* 0x0000009aa39a7209 */ /* 0x000fca0007810000 */
[----:B------:R-:W2:Y:S01]  /*ec10*/  MUFU.TANH R186, R186 ;  /* 0x000000ba00ba7308 */ /* 0x000ea20000002400 */
[----:B------:R-:W-:Y:S02]  /*ec20*/  FSEL R170, R170, -INF , P3 ;  /* 0xff800000aaaa7808 */ /* 0x000fe40001800000 */
[----:B------:R-:W-:Y:S02]  /*ec30*/  FMNMX.FTZ R154, R166, R154, !PT ;  /* 0x0000009aa69a7209 */ /* 0x000fe40007810000 */
[----:B0-----:R-:W-:Y:S02]  /*ec40*/  FSEL R0, R0, -INF , P4 ;  /* 0xff80000000007808 */ /* 0x001fe40002000000 */
[----:B------:R-:W-:Y:S02]  /*ec50*/  FMNMX.FTZ R154, R170, R154, !PT ;  /* 0x0000009aaa9a7209 */ /* 0x000fe40007810000 */
[----:B-1----:R-:W-:Y:S02]  /*ec60*/  FSEL R183, R183, -INF , P5 ;  /* 0xff800000b7b77808 */ /* 0x002fe40002800000 */
[----:B------:R-:W-:-:S04]  /*ec70*/  FMNMX.FTZ R154, R0, R154, !PT ;  /* 0x0000009a009a7209 */ /* 0x000fc80007810000 */
[----:B------:R-:W-:Y:S02]  /*ec80*/  FMNMX.FTZ R154, R183, R154, !PT ;  /* 0x0000009ab79a7209 */ /* 0x000fe40007810000 */
[----:B--2---:R-:W-:-:S04]  /*ec90*/  FSEL R186, R186, -INF , P6 ;  /* 0xff800000baba7808 */ /* 0x004fc80003000000 */
[----:B------:R-:W-:-:S05]  /*eca0*/  FMNMX.FTZ R178, R186, R154, !PT ;  /* 0x0000009abab27209 */ /* 0x000fca0007810000 */
[----:B------:R-:W0:Y:S02]  /*ecb0*/  SHFL.BFLY PT, R154, R178, 0x2, 0x1f ;  /* 0x0c401f00b29a7f89 */ /* 0x000e2400000e0000 */
[----:B0-----:R-:W-:Y:S01]  /*ecc0*/  FMNMX.FTZ R178, R178, R154, !PT ;  /* 0x0000009ab2b27209 */ /* 0x001fe20007810000 */
[----:B------:R-:W-:-:S04]  /*ecd0*/  FFMA.FTZ R154, R177, UR43, -R182 ;  /* 0x0000002bb19a7c23 */ /* 0x000fc800080108b6 */
[----:B------:R-:W0:Y:S01]  /*ece0*/  SHFL.BFLY PT, R191, R178, 0x1, 0x1f ;  /* 0x0c201f00b2bf7f89 */ /* 0x000e2200000e0000 */
[----:B------:R-:W-:Y:S01]  /*ecf0*/  FFMA.FTZ R177, R222, UR43, -R182 ;  /* 0x0000002bdeb17c23 */ /* 0x000fe200080108b6 */
[----:B------:R-:W1:Y:S01]  /*ed00*/  MUFU.EX2 R154, R154 ;  /* 0x0000009a009a7308 */ /* 0x000e620000000800 */
[----:B------:R-:W2:Y:S01]  /*ed10*/  S2R R231, SR_TID.X ;  /* 0x0000000000e77919 */ /* 0x000ea20000002100 */
[-C--:B------:R-:W-:Y:S01]  /*ed20*/  FMUL.FTZ R24, R24, R194.reuse ;  /* 0x000000c218187220 */ /* 0x080fe20000410000 */
[-C--:B------:R-:W-:Y:S01]  /*ed30*/  FMUL.FTZ R25, R25, R194.reuse ;  /* 0x000000c219197220 */ /* 0x080fe20000410000 */
[-C--:B------:R-:W-:Y:S01]  /*ed40*/  FMUL.FTZ R28, R28, R194.reuse ;  /* 0x000000c21c1c7220 */ /* 0x080fe20000410000 */
[-C--:B------:R-:W-:Y:S01]  /*ed50*/  FMUL.FTZ R29, R29, R194.reuse ;  /* 0x000000c21d1d7220 */ /* 0x080fe20000410000 */
[-C--:B------:R-:W-:Y:S02]  /*ed60*/  FMUL.FTZ R32, R32, R194.reuse ;  /* 0x000000c220207220 */ /* 0x080fe40000410000 */
        /* <DEDUP_REMOVED lines=14> */
[----:B0-----:R-:W-:Y:S01]  /*ee50*/  FMNMX.FTZ R178, R178, R191, !PT ;  /* 0x000000bfb2b27209 */ /* 0x001fe20007810000 */
[-C--:B------:R-:W-:Y:S01]  /*ee60*/  FMUL.FTZ R57, R57, R194.reuse ;  /* 0x000000c239397220 */ /* 0x080fe20000410000 */
[-C--:B------:R-:W-:Y:S01]  /*ee70*/  FMUL.FTZ R60, R60, R194.reuse ;  /* 0x000000c23c3c7220 */ /* 0x080fe20000410000 */
[----:B------:R-:W-:Y:S01]  /*ee80*/  FMUL.FTZ R61, R61, R194 ;  /* 0x000000c23d3d7220 */ /* 0x000fe20000410000 */
[C---:B------:R-:W-:Y:S01]  /*ee90*/  FSETP.NEU.FTZ.AND P2, PT, R178.reuse, -INF , PT ;  /* 0xff800000b200780b */ /* 0x040fe20003f5d000 */
[----:B------:R-:W-:Y:S01]  /*eea0*/  FMUL.FTZ R191, R178, UR43 ;  /* 0x0000002bb2bf7c20 */ /* 0x000fe20008410000 */
[C---:B---3--:R-:W-:Y:S01]  /*eeb0*/  FADD.FTZ R195, R177.reuse, R153 ;  /* 0x00000099b1c37221 */ /* 0x048fe20000010000 */
[----:B------:R-:W-:Y:S01]  /*eec0*/  F2FP.F16.F32.PACK_AB R154, R177, R154 ;  /* 0x0000009ab19a723e */ /* 0x000fe200000000ff */
[-C--:B------:R-:W-:Y:S01]  /*eed0*/  FMUL.FTZ R64, R64, R194.reuse ;  /* 0x000000c240407220 */ /* 0x080fe20000410000 */
[----:B------:R-:W-:Y:S01]  /*eee0*/  FSEL R177, R178, RZ, P2 ;  /* 0x000000ffb2b17208 */ /* 0x000fe20001000000 */
[-C--:B------:R-:W-:Y:S01]  /*eef0*/  FMUL.FTZ R65, R65, R194.reuse ;  /* 0x000000c241417220 */ /* 0x080fe20000410000 */
[----:B------:R-:W-:Y:S01]  /*ef00*/  FSEL R191, R191, RZ, P2 ;  /* 0x000000ffbfbf7208 */ /* 0x000fe20001000000 */
[-C--:B------:R-:W-:Y:S01]  /*ef10*/  FMUL.FTZ R68, R68, R194.reuse ;  /* 0x000000c244447220 */ /* 0x080fe20000410000 */
[-C--:B------:R-:W-:Y:S01]  /*ef20*/  FMUL.FTZ R69, R69, R194.reuse ;  /* 0x000000c245457220 */ /* 0x080fe20000410000 */
[----:B------:R-:W-:Y:S01]  /*ef30*/  FADD.FTZ R177, -R177, R216 ;  /* 0x000000d8b1b17221 */ /* 0x000fe20000010100 */
[-C--:B------:R-:W-:Y:S01]  /*ef40*/  FMUL.FTZ R72, R72, R194.reuse ;  /* 0x000000c248487220 */ /* 0x080fe20000410000 */
[--C-:B------:R-:W-:Y:S01]  /*ef50*/  FFMA.FTZ R153, R158, UR43, -R191.reuse ;  /* 0x0000002b9e997c23 */ /* 0x100fe200080108bf */
[-C--:B------:R-:W-:Y:S01]  /*ef60*/  FMUL.FTZ R73, R73, R194.reuse ;  /* 0x000000c249497220 */ /* 0x080fe20000410000 */
[----:B------:R-:W-:Y:S01]  /*ef70*/  FMUL.FTZ R177, R177, UR43 ;  /* 0x0000002bb1b17c20 */ /* 0x000fe20008410000 */
        /* <DEDUP_REMOVED lines=11> */
[----:B------:R0:W1:Y:S01]  /*f030*/  MUFU.EX2 R216, R177 ;  /* 0x000000b100d87308 */ /* 0x0000620000000800 */
[----:B------:R-:W-:Y:S01]  /*f040*/  FFMA.FTZ R158, R159, UR43, -R191 ;  /* 0x0000002b9f9e7c23 */ /* 0x000fe200080108bf */
[----:B--2---:R-:W-:Y:S01]  /*f050*/  SHF.R.U32.HI R231, RZ, 0x7, R231 ;  /* 0x00000007ffe77819 */ /* 0x004fe200000116e7 */
[-C--:B------:R-:W-:Y:S01]  /*f060*/  FMUL.FTZ R96, R96, R194.reuse ;  /* 0x000000c260607220 */ /* 0x080fe20000410000 */
[-C--:B------:R-:W-:Y:S01]  /*f070*/  FMUL.FTZ R97, R97, R194.reuse ;  /* 0x000000c261617220 */ /* 0x080fe20000410000 */
[-C--:B------:R-:W-:Y:S01]  /*f080*/  FMUL.FTZ R100, R100, R194.reuse ;  /* 0x000000c264647220 */ /* 0x080fe20000410000 */
[-C--:B------:R-:W-:Y:S01]  /*f090*/  FMUL.FTZ R101, R101, R194.reuse ;  /* 0x000000c265657220 */ /* 0x080fe20000410000 */
[-C--:B------:R-:W-:Y:S01]  /*f0a0*/  FMUL.FTZ R104, R104, R194.reuse ;  /* 0x000000c268687220 */ /* 0x080fe20000410000 */
[-C--:B------:R-:W-:Y:S01]  /*f0b0*/  FMUL.FTZ R105, R105, R194.reuse ;  /* 0x000000c269697220 */ /* 0x080fe20000410000 */
[----:B0-----:R-:W-:Y:S01]  /*f0c0*/  IADD3 R177, -R231, 0xb, RZ ;  /* 0x0000000be7b17810 */ /* 0x001fe20007ffe1ff */
[----:B------:R-:W0:Y:S01]  /*f0d0*/  MUFU.EX2 R158, R158 ;  /* 0x0000009e009e7308 */ /* 0x000e220000000800 */
[-C--:B------:R-:W-:Y:S01]  /*f0e0*/  FMUL.FTZ R108, R108, R194.reuse ;  /* 0x000000c26c6c7220 */ /* 0x080fe20000410000 */
[-C--:B------:R-:W-:Y:S01]  /*f0f0*/  FMUL.FTZ R109, R109, R194.reuse ;  /* 0x000000c26d6d7220 */ /* 0x080fe20000410000 */
[-C--:B------:R-:W-:Y:S01]  /*f100*/  FMUL.FTZ R112, R112, R194.reuse ;  /* 0x000000c270707220 */ /* 0x080fe20000410000 */
[-C--:B------:R-:W-:Y:S01]  /*f110*/  FMUL.FTZ R113, R113, R194.reuse ;  /* 0x000000c271717220 */ /* 0x080fe20000410000 */
[-C--:B------:R-:W-:Y:S01]  /*f120*/  FMUL.FTZ R116, R116, R194.reuse ;  /* 0x000000c274747220 */ /* 0x080fe20000410000 */
[----:B------:R-:W-:Y:S01]  /*f130*/  FMUL.FTZ R117, R117, R194 ;  /* 0x000000c275757220 */ /* 0x000fe20000410000 */
[----:B-1----:R-:W-:Y:S01]  /*f140*/  FFMA.FTZ R198, R216, R3, R153 ;  /* 0x00000003d8c67223 */ /* 0x002fe20000010099 */
[----:B------:R-:W-:-:S02]  /*f150*/  @!P0 VIADD R3, R211, 0x32440 ;  /* 0x00032440d3038836 */ /* 0x000fc40000000000 */
[-C--:B------:R-:W-:Y:S01]  /*f160*/  FMUL.FTZ R120, R120, R194.reuse ;  /* 0x000000c278787220 */ /* 0x080fe20000410000 */
[-C--:B------:R-:W-:Y:S01]  /*f170*/  FMUL.FTZ R121, R121, R194.reuse ;  /* 0x000000c279797220 */ /* 0x080fe20000410000 */
[-C--:B------:R-:W-:Y:S01]  /*f180*/  FMUL.FTZ R124, R124, R194.reuse ;  /* 0x000000c27c7c7220 */ /* 0x080fe20000410000 */
[-C--:B------:R-:W-:Y:S01]  /*f190*/  FMUL.FTZ R125, R125, R194.reuse ;  /* 0x000000c27d7d7220 */ /* 0x080fe20000410000 */
[----:B------:R-:W-:Y:S01]  /*f1a0*/  @!P0 PRMT R3, RZ, 0x654, R3 ;  /* 0x00000654ff038816 */ /* 0x000fe20000000003 */
        /* <DEDUP_REMOVED lines=14> */
[----:B------:R-:W-:Y:S01]  /*f290*/  FMUL.FTZ R149, R149, R194 ;  /* 0x000000c295957220 */ /* 0x000fe20000410000 */
[--C-:B------:R-:W-:Y:S01]  /*f2a0*/  FFMA.FTZ R199, R155, UR43, -R191.reuse ;  /* 0x0000002b9bc77c23 */ /* 0x100fe200080108bf */
[----:B------:R-:W-:Y:S01]  /*f2b0*/  FFMA.FTZ R194, R229, UR43, -R191 ;  /* 0x0000002be5c27c23 */ /* 0x000fe200080108bf */
[----:B------:R2:W-:Y:S01]  /*f2c0*/  BAR.SYNC.DEFER_BLOCKING R3, 0x100 ;  /* 0x000400030000751d */ /* 0x0005e20000010000 */
[C---:B0-----:R-:W-:Y:S01]  /*f2d0*/  FADD.FTZ R198, R158.reuse, R198 ;  /* 0x000000c69ec67221 */ /* 0x041fe20000010000 */
[----:B------:R-:W-:-:S04]  /*f2e0*/  F2FP.F16.F32.PACK_AB R153, R158, R153 ;  /* 0x000000999e99723e */ /* 0x000fc800000000ff */
[----:B------:R-:W-:Y:S01]  /*f2f0*/  MUFU.EX2 R199, R199 ;  /* 0x000000c700c77308 */ /* 0x000fe20000000800 */
[----:B------:R-:W-:Y:S02]  /*f300*/  IMAD.MOV.U32 R158, RZ, RZ, 0xc00 ;  /* 0x00000c00ff9e7424 */ /* 0x000fe400078e00ff */
[--C-:B------:R-:W-:Y:S01]  /*f310*/  FFMA.FTZ R164, R164, UR43, -R182.reuse ;  /* 0x0000002ba4a47c23 */ /* 0x100fe200080108b6 */
[--C-:B------:R-:W-:Y:S01]  /*f320*/  FFMA.FTZ R165, R165, UR43, -R182.reuse ;  /* 0x0000002ba5a57c23 */ /* 0x100fe200080108b6 */
[--C-:B------:R-:W-:Y:S01]  /*f330*/  FFMA.FTZ R168, R168, UR43, -R182.reuse ;  /* 0x0000002ba8a87c23 */ /* 0x100fe200080108b6 */
[----:B------:R-:W-:Y:S01]  /*f340*/  FFMA.FTZ R169, R169, UR43, -R182 ;  /* 0x0000002ba9a97c23 */ /* 0x000fe200080108b6 */
[----:B------:R-:W3:Y:S01]  /*f350*/  LDL R222, [R1+0x2c] ;  /* 0x00002c0001de7983 */ /* 0x000ee20000100800 */
[----:B------:R-:W0:Y:S01]  /*f360*/  MUFU.EX2 R194, R194 ;  /* 0x000000c200c27308 */ /* 0x000e220000000800 */
[----:B------:R-:W-:Y:S02]  /*f370*/  IMAD R158, R2, R158, UR42 ;  /* 0x0000002a029e7e24 */ /* 0x000fe4000f8e029e */
[----:B------:R-:W-:-:S02]  /*f380*/  IMAD.MOV.U32 R159, RZ, RZ, 0x40000040 ;  /* 0x40000040ff9f7424 */ /* 0x000fc400078e00ff */
[-C--:B------:R-:W-:Y:S01]  /*f390*/  FMUL.FTZ R26, R26, R216.reuse ;  /* 0x000000d81a1a7220 */ /* 0x080fe20000410000 */
[-C--:B------:R-:W-:Y:S01]  /*f3a0*/  FMUL.FTZ R27, R27, R216.reuse ;  /* 0x000000d81b1b7220 */ /* 0x080fe20000410000 */
[----:B------:R-:W-:Y:S01]  /*f3b0*/  R2UR UR6, R158 ;  /* 0x000000009e0672ca */ /* 0x000fe200000e0000 */
        /* <DEDUP_REMOVED lines=63> */
[----:B0-----:R-:W-:-:S05]  /*f7b0*/  F2FP.F16.F32.PACK_AB R155, R194, R199 ;  /* 0x000000c7c29b723e */ /* 0x001fca00000000ff */
[----:B------:R-:W-:-:S06]  /*f7c0*/  WARPGROUP.ARRIVE ;  /* 0x00000000000079c5 */ /* 0x000fcc0000000000 */
[----:B------:R-:W-:Y:S01]  /*f7d0*/  HGMMA.64x256x16.F32 R24, R152, gdesc[UR4].tnspB, R24, gsb0 ;  /* 0x43e0000498187df0 */ /* 0x000fe20008000818 */
[--C-:B------:R-:W-:Y:S01]  /*f7e0*/  FFMA.FTZ R159, R218, UR43, -R182.reuse ;  /* 0x0000002bda9f7c23 */ /* 0x100fe200080108b6 */
[--C-:B------:R-:W-:Y:S01]  /*f7f0*/  FFMA.FTZ R197, R197, UR43, -R191.reuse ;  /* 0x0000002bc5c57c23 */ /* 0x100fe200080108bf */
[--C-:B------:R-:W-:Y:S01]  /*f800*/  FFMA.FTZ R216, R219, UR43, -R182.reuse ;  /* 0x0000002bdbd87c23 */ /* 0x100fe200080108b6 */
[----:B--2---:R-:W-:Y:S01]  /*f810*/  FFMA.FTZ R3, R221, UR43, -R182 ;  /* 0x0000002bdd037c23 */ /* 0x004fe200080108b6 */
[----:B------:R-:W-:Y:S02]  /*f820*/  FFMA.FTZ R217, R217, UR43, -R191 ;  /* 0x0000002bd9d97c23 */ /* 0x000fe400080108bf */
[----:B------:R-:W-:Y:S08]  /*f830*/  MUFU.EX2 R159, R159 ;  /* 0x0000009f009f7308 */ /* 0x000ff00000000800 */
[----:B------:R-:W-:Y:S08]  /*f840*/  MUFU.EX2 R197, R197 ;  /* 0x000000c500c57308 */ /* 0x000ff00000000800 */
[----:B------:R-:W-:Y:S08]  /*f850*/  MUFU.EX2 R216, R216 ;  /* 0x000000d800d87308 */ /* 0x000ff00000000800 */
[----:B------:R-:W-:Y:S08]  /*f860*/  MUFU.EX2 R3, R3 ;  /* 0x0000000300037308 */ /* 0x000ff00000000800 */
[----:B------:R-:W-:Y:S01]  /*f870*/  MUFU.EX2 R217, R217 ;  /* 0x000000d900d97308 */ /* 0x000fe20000000800 */
[----:B------:R-:W-:-:S04]  /*f880*/  FADD.FTZ R199, R199, R198 ;  /* 0x000000c6c7c77221 */ /* 0x000fc80000010000 */
[----:B------:R-:W-:Y:S01]  /*f890*/  FADD.FTZ R199, R194, R199 ;  /* 0x000000c7c2c77221 */ /* 0x000fe20000010000 */
[--C-:B------:R-:W-:Y:S01]  /*f8a0*/  FFMA.FTZ R194, R180, UR43, -R182.reuse ;  /* 0x0000002bb4c27c23 */ /* 0x100fe200080108b6 */
[----:B------:R-:W-:Y:S01]  /*f8b0*/  FFMA.FTZ R180, R184, UR43, -R182 ;  /* 0x0000002bb8b47c23 */ /* 0x000fe200080108b6 */
[--C-:B------:R-:W-:Y:S01]  /*f8c0*/  FFMA.FTZ R187, R187, UR43, -R191.reuse ;  /* 0x0000002bbbbb7c23 */ /* 0x100fe200080108bf */
[--C-:B------:R-:W-:Y:S01]  /*f8d0*/  FFMA.FTZ R190, R190, UR43, -R191.reuse ;  /* 0x0000002bbebe7c23 */ /* 0x100fe200080108bf */
[----:B------:R-:W-:Y:S02]  /*f8e0*/  FFMA.FTZ R184, R193, UR43, -R191 ;  /* 0x0000002bc1b87c23 */ /* 0x000fe400080108bf */
[----:B------:R-:W-:Y:S08]  /*f8f0*/  MUFU.EX2 R194, R194 ;  /* 0x000000c200c27308 */ /* 0x000ff00000000800 */
[----:B------:R-:W-:Y:S08]  /*f900*/  MUFU.EX2 R180, R180 ;  /* 0x000000b400b47308 */ /* 0x000ff00000000800 */
[----:B------:R-:W-:Y:S08]  /*f910*/  MUFU.EX2 R187, R187 ;  /* 0x000000bb00bb7308 */ /* 0x000ff00000000800 */
[----:B------:R-:W-:Y:S01]  /*f920*/  MUFU.EX2 R190, R190 ;  /* 0x000000be00be7308 */ /* 0x000fe20000000800 */
[----:B------:R-:W-:-:S02]  /*f930*/  WARPGROUP.DEPBAR.LE gsb0, 0x0 ;  /* 0x00008000000079c5 */ /* 0x000fc40000010000 */
[----:B------:R-:W-:Y:S01]  /*f940*/  FFMA.FTZ R154, R220, UR43, -R182 ;  /* 0x0000002bdc9a7c23 */ /* 0x000fe200080108b6 */
[--C-:B------:R-:W-:Y:S01]  /*f950*/  FFMA.FTZ R155, R196, UR43, -R191.reuse ;  /* 0x0000002bc49b7c23 */ /* 0x100fe200080108bf */
[----:B------:R-:W-:-:S04]  /*f960*/  FFMA.FTZ R196, R230, UR43, -R191 ;  /* 0x0000002be6c47c23 */ /* 0x000fc800080108bf */
[----:B------:R-:W0:Y:S08]  /*f970*/  MUFU.EX2 R154, R154 ;  /* 0x0000009a009a7308 */ /* 0x000e300000000800 */
[----:B------:R-:W2:Y:S08]  /*f980*/  MUFU.EX2 R155, R155 ;  /* 0x0000009b009b7308 */ /* 0x000eb00000000800 */
[----:B------:R-:W4:Y:S01]  /*f990*/  MUFU.EX2 R196, R196 ;  /* 0x000000c400c47308 */ /* 0x000f220000000800 */
[----:B------:R-:W-:-:S02]  /*f9a0*/  VIADD R152, R158, 0x80 ;  /* 0x000000809e987836 */ /* 0x000fc40000000000 */
[----:B------:R-:W-:Y:S02]  /*f9b0*/  IMAD.MOV.U32 R153, RZ, RZ, 0x40000040 ;  /* 0x40000040ff997424 */ /* 0x000fe400078e00ff */
[----:B0-----:R-:W-:Y:S01]  /*f9c0*/  FADD.FTZ R198, R154, R195 ;  /* 0x000000c39ac67221 */ /* 0x001fe20000010000 */
[----:B------:R-:W-:Y:S02]  /*f9d0*/  R2UR UR6, R152 ;  /* 0x00000000980672ca */ /* 0x000fe400000e0000 */
[----:B------:R-:W-:Y:S01]  /*f9e0*/  R2UR UR7, R153 ;  /* 0x00000000990772ca */ /* 0x000fe200000e0000 */
[----:B--2---:R-:W-:Y:S01]  /*f9f0*/  FADD.FTZ R199, R155, R199 ;  /* 0x000000c79bc77221 */ /* 0x004fe20000010000 */
[----:B------:R-:W-:Y:S02]  /*fa00*/  F2FP.F16.F32.PACK_AB R152, R159, R154 ;  /* 0x0000009a9f98723e */ /* 0x000fe400000000ff */
[----:B------:R-:W-:Y:S02]  /*fa10*/  F2FP.F16.F32.PACK_AB R153, R197, R155 ;  /* 0x0000009bc599723e */ /* 0x000fe400000000ff */
[----:B------:R-:W-:-:S02]  /*fa20*/  F2FP.F16.F32.PACK_AB R154, R3, R216 ;  /* 0x000000d8039a723e */ /* 0x000fc400000000ff */
[----:B----4-:R-:W-:-:S04]  /*fa30*/  F2FP.F16.F32.PACK_AB R155, R196, R217 ;  /* 0x000000d9c49b723e */ /* 0x010fc800000000ff */
[----:B------:R-:W-:-:S06]  /*fa40*/  WARPGROUP.ARRIVE ;  /* 0x00000000000079c5 */ /* 0x000fcc0000000000 */
[----:B------:R-:W-:Y:S01]  /*fa50*/  HGMMA.64x256x16.F32 R24, R152, gdesc[UR4].tnspB, R24, gsb0 ;  /* 0x43e0000498187df0 */ /* 0x000fe20008000818 */
[--C-:B------:R-:W-:Y:S01]  /*fa60*/  FFMA.FTZ R195, R173, UR43, -R182.reuse ;  /* 0x0000002badc37c23 */ /* 0x100fe200080108b6 */
[----:B------:R-:W-:Y:S01]  /*fa70*/  FFMA.FTZ R173, R181, UR43, -R182 ;  /* 0x0000002bb5ad7c23 */ /* 0x000fe200080108b6 */
[--C-:B------:R-:W-:Y:S01]  /*fa80*/  FFMA.FTZ R181, R192, UR43, -R191.reuse ;  /* 0x0000002bc0b57c23 */ /* 0x100fe200080108bf */
[----:B------:R-:W-:Y:S08]  /*fa90*/  MUFU.EX2 R184, R184 ;  /* 0x000000b800b87308 */ /* 0x000ff00000000800 */
[----:B------:R-:W0:Y:S08]  /*faa0*/  MUFU.EX2 R195, R195 ;  /* 0x000000c300c37308 */ /* 0x000e300000000800 */
[----:B------:R-:W2:Y:S08]  /*fab0*/  MUFU.EX2 R173, R173 ;  /* 0x000000ad00ad7308 */ /* 0x000eb00000000800 */
[----:B------:R-:W4:Y:S01]  /*fac0*/  MUFU.EX2 R181, R181 ;  /* 0x000000b500b57308 */ /* 0x000f220000000800 */
[----:B------:R-:W-:Y:S01]  /*fad0*/  FADD.FTZ R198, R159, R198 ;  /* 0x000000c69fc67221 */ /* 0x000fe20000010000 */
[--C-:B------:R-:W-:Y:S01]  /*fae0*/  FFMA.FTZ R192, R156, UR43, -R182.reuse ;  /* 0x0000002b9cc07c23 */ /* 0x100fe200080108b6 */
[--C-:B------:R-:W-:Y:S01]  /*faf0*/  FFMA.FTZ R159, R161, UR43, -R182.reuse ;  /* 0x0000002ba19f7c23 */ /* 0x100fe200080108b6 */
[--C-:B------:R-:W-:Y:S01]  /*fb00*/  FFMA.FTZ R156, R157, UR43, -R182.reuse ;  /* 0x0000002b9d9c7c23 */ /* 0x100fe200080108b6 */
[--C-:B------:R-:W-:Y:S01]  /*fb10*/  FFMA.FTZ R161, R171, UR43, -R191.reuse ;  /* 0x0000002baba17c23 */ /* 0x100fe200080108bf */
[----:B------:R-:W-:Y:S01]  /*fb20*/  FFMA.FTZ R157, R160, UR43, -R182 ;  /* 0x0000002ba09d7c23 */ /* 0x000fe200080108b6 */
[--C-:B------:R-:W-:Y:S01]  /*fb30*/  FFMA.FTZ R171, R174, UR43, -R191.reuse ;  /* 0x0000002baeab7c23 */ /* 0x100fe200080108bf */
[--C-:B------:R-:W-:Y:S01]  /*fb40*/  FFMA.FTZ R160, R179, UR43, -R191.reuse ;  /* 0x0000002bb3a07c23 */ /* 0x100fe200080108bf */
[----:B------:R-:W-:Y:S01]  /*fb50*/  FFMA.FTZ R174, R175, UR43, -R191 ;  /* 0x0000002bafae7c23 */ /* 0x000fe200080108bf */
[----:B------:R-:W-:Y:S08]  /*fb60*/  MUFU.EX2 R192, R192 ;  /* 0x000000c000c07308 */ /* 0x000ff00000000800 */
[----:B------:R-:W5:Y:S08]  /*fb70*/  MUFU.EX2 R156, R156 ;  /* 0x0000009c009c7308 */ /* 0x000f700000000800 */
[----:B------:R-:W-:Y:S08]  /*fb80*/  MUFU.EX2 R157, R157 ;  /* 0x0000009d009d7308 */ /* 0x000ff00000000800 */
[----:B------:R-:W-:Y:S08]  /*fb90*/  MUFU.EX2 R159, R159 ;  /* 0x0000009f009f7308 */ /* 0x000ff00000000800 */
[----:B------:R-:W-:Y:S08]  /*fba0*/  MUFU.EX2 R160, R160 ;  /* 0x000000a000a07308 */ /* 0x000ff00000000800 */
[----:B------:R-:W1:Y:S08]  /*fbb0*/  MUFU.EX2 R161, R161 ;  /* 0x000000a100a17308 */ /* 0x000e700000000800 */
[----:B------:R-:W-:Y:S08]  /*fbc0*/  MUFU.EX2 R171, R171 ;  /* 0x000000ab00ab7308 */ /* 0x000ff00000000800 */
[----:B------:R-:W3:Y:S01]  /*fbd0*/  MUFU.EX2 R174, R174 ;  /* 0x000000ae00ae7308 */ /* 0x000ee20000000800 */
[----:B------:R-:W-:-:S02]  /*fbe0*/  WARPGROUP.DEPBAR.LE gsb0, 0x0 ;  /* 0x00008000000079c5 */ /* 0x000fc40000010000 */
[----:B------:R-:W-:Y:S01]  /*fbf0*/  VIADD R152, R158, 0x100 ;  /* 0x000001009e987836 */ /* 0x000fe20000000000 */
[----:B------:R-:W-:-:S04]  /*fc00*/  MOV R153, 0x40000040 ;  /* 0x4000004000997802 */ /* 0x000fc80000000f00 */
[----:B------:R-:W-:Y:S02]  /*fc10*/  R2UR UR6, R152 ;  /* 0x00000000980672ca */ /* 0x000fe400000e0000 */
[----:B------:R-:W-:Y:S02]  /*fc20*/  R2UR UR7, R153 ;  /* 0x00000000990772ca */ /* 0x000fe400000e0000 */
[----:B0-----:R-:W-:Y:S02]  /*fc30*/  F2FP.F16.F32.PACK_AB R152, R194, R195 ;  /* 0x000000c3c298723e */ /* 0x001fe400000000ff */
[----:B------:R-:W-:Y:S02]  /*fc40*/  F2FP.F16.F32.PACK_AB R153, R190, R187 ;  /* 0x000000bbbe99723e */ /* 0x000fe400000000ff */
[----:B--2---:R-:W-:Y:S02]  /*fc50*/  F2FP.F16.F32.PACK_AB R154, R180, R173 ;  /* 0x000000adb49a723e */ /* 0x004fe400000000ff */
[----:B----4-:R-:W-:-:S04]  /*fc60*/  F2FP.F16.F32.PACK_AB R155, R184, R181 ;  /* 0x000000b5b89b723e */ /* 0x010fc800000000ff */
[----:B------:R-:W-:-:S06]  /*fc70*/  WARPGROUP.ARRIVE ;  /* 0x00000000000079c5 */ /* 0x000fcc0000000000 */
[----:B------:R-:W-:Y:S01]  /*fc80*/  HGMMA.64x256x16.F32 R24, R152, gdesc[UR4].tnspB, R24, gsb0 ;  /* 0x43e0000498187df0 */ /* 0x000fe20008000818 */
[----:B------:R-:W-:Y:S01]  /*fc90*/  FADD.FTZ R216, R216, R198 ;  /* 0x000000c6d8d87221 */ /* 0x000fe20000010000 */
[--C-:B------:R-:W-:Y:S01]  /*fca0*/  FFMA.FTZ R162, R162, UR43, -R191.reuse ;  /* 0x0000002ba2a27c23 */ /* 0x100fe200080108bf */
[--C-:B------:R-:W-:Y:S01]  /*fcb0*/  FFMA.FTZ R163, R163, UR43, -R191.reuse ;  /* 0x0000002ba3a37c23 */ /* 0x100fe200080108bf */
[--C-:B------:R-:W-:Y:S01]  /*fcc0*/  FFMA.FTZ R166, R166, UR43, -R191.reuse ;  /* 0x0000002ba6a67c23 */ /* 0x100fe200080108bf */
[----:B------:R-:W-:Y:S01]  /*fcd0*/  FADD.FTZ R216, R3, R216 ;  /* 0x000000d803d87221 */ /* 0x000fe20000010000 */
[----:B------:R-:W-:Y:S01]  /*fce0*/  FFMA.FTZ R3, R167, UR43, -R191 ;  /* 0x0000002ba7037c23 */ /* 0x000fe200080108bf */
[----:B------:R-:W-:Y:S08]  /*fcf0*/  MUFU.EX2 R164, R164 ;  /* 0x000000a400a47308 */ /* 0x000ff00000000800 */
[----:B------:R-:W0:Y:S08]  /*fd00*/  MUFU.EX2 R165, R165 ;  /* 0x000000a500a57308 */ /* 0x000e300000000800 */
[----:B------:R-:W-:Y:S08]  /*fd10*/  MUFU.EX2 R168, R168 ;  /* 0x000000a800a87308 */ /* 0x000ff00000000800 */
[----:B------:R-:W-:Y:S08]  /*fd20*/  MUFU.EX2 R169, R169 ;  /* 0x000000a900a97308 */ /* 0x000ff00000000800 */
[----:B------:R-:W-:Y:S08]  /*fd30*/  MUFU.EX2 R3, R3 ;  /* 0x0000000300037308 */ /* 0x000ff00000000800 */
[----:B------:R-:W2:Y:S08]  /*fd40*/  MUFU.EX2 R162, R162 ;  /* 0x000000a200a27308 */ /* 0x000eb00000000800 */
[----:B------:R-:W-:Y:S08]  /*fd50*/  MUFU.EX2 R163, R163 ;  /* 0x000000a300a37308 */ /* 0x000ff00000000800 */
[----:B------:R-:W4:Y:S01]  /*fd60*/  MUFU.EX2 R166, R166 ;  /* 0x000000a600a67308 */ /* 0x000f220000000800 */
[----:B------:R-:W-:-:S02]  /*fd70*/  WARPGROUP.DEPBAR.LE gsb0, 0x0 ;  /* 0x00008000000079c5 */ /* 0x000fc40000010000 */
[----:B------:R-:W-:Y:S02]  /*fd80*/  VIADD R152, R158, 0x180 ;  /* 0x000001809e987836 */ /* 0x000fe40000000000 */
[----:B------:R-:W-:-:S03]  /*fd90*/  IMAD.MOV.U32 R153, RZ, RZ, 0x40000040 ;  /* 0x40000040ff997424 */ /* 0x000fc600078e00ff */
[----:B------:R-:W-:Y:S02]  /*fda0*/  R2UR UR6, R152 ;  /* 0x00000000980672ca */ /* 0x000fe400000e0000 */
[----:B------:R-:W-:Y:S02]  /*fdb0*/  R2UR UR7, R153 ;  /* 0x00000000990772ca */ /* 0x000fe400000e0000 */
[----:B-----5:R-:W-:Y:S02]  /*fdc0*/  F2FP.F16.F32.PACK_AB R152, R156, R192 ;  /* 0x000000c09c98723e */ /* 0x020fe400000000ff */
[----:B-1----:R-:W-:Y:S02]  /*fdd0*/  F2FP.F16.F32.PACK_AB R153, R161, R160 ;  /* 0x000000a0a199723e */ /* 0x002fe400000000ff */
[----:B------:R-:W-:Y:S02]  /*fde0*/  F2FP.F16.F32.PACK_AB R154, R159, R157 ;  /* 0x0000009d9f9a723e */ /* 0x000fe400000000ff */
[----:B---3--:R-:W-:-:S04]  /*fdf0*/  F2FP.F16.F32.PACK_AB R155, R174, R171 ;  /* 0x000000abae9b723e */ /* 0x008fc800000000ff */
[----:B------:R-:W-:-:S06]  /*fe00*/  WARPGROUP.ARRIVE ;  /* 0x00000000000079c5 */ /* 0x000fcc0000000000 */
[----:B------:R-:W-:Y:S01]  /*fe10*/  HGMMA.64x256x16.F32 R24, R152, gdesc[UR4].tnspB, R24, gsb0 ;  /* 0x43e0000498187df0 */ /* 0x000fe20008000818 */
[--C-:B------:R-:W-:Y:S01]  /*fe20*/  FFMA.FTZ R172, R172, UR43, -R182.reuse ;  /* 0x0000002bacac7c23 */ /* 0x100fe200080108b6 */
[--C-:B------:R-:W-:Y:S01]  /*fe30*/  FFMA.FTZ R185, R185, UR43, -R182.reuse ;  /* 0x0000002bb9b97c23 */ /* 0x100fe200080108b6 */
[--C-:B------:R-:W-:Y:S01]  /*fe40*/  FFMA.FTZ R188, R188, UR43, -R182.reuse ;  /* 0x0000002bbcbc7c23 */ /* 0x100fe200080108b6 */
[----:B------:R-:W-:Y:S01]  /*fe50*/  FFMA.FTZ R182, R189, UR43, -R182 ;  /* 0x0000002bbdb67c23 */ /* 0x000fe200080108b6 */
[--C-:B------:R-:W-:Y:S01]  /*fe60*/  FFMA.FTZ R170, R170, UR43, -R191.reuse ;  /* 0x0000002baaaa7c23 */ /* 0x100fe200080108bf */
[--C-:B------:R-:W-:Y:S01]  /*fe70*/  FFMA.FTZ R0, R0, UR43, -R191.reuse ;  /* 0x0000002b00007c23 */ /* 0x100fe200080108bf */
[--C-:B------:R-:W-:Y:S01]  /*fe80*/  FFMA.FTZ R183, R183, UR43, -R191.reuse ;  /* 0x0000002bb7b77c23 */ /* 0x100fe200080108bf */
[----:B------:R-:W-:Y:S01]  /*fe90*/  FFMA.FTZ R186, R186, UR43, -R191 ;  /* 0x0000002bbaba7c23 */ /* 0x000fe200080108bf */
[----:B------:R-:W1:Y:S08]  /*fea0*/  MUFU.EX2 R172, R172 ;  /* 0x000000ac00ac7308 */ /* 0x000e700000000800 */
[----:B------:R-:W-:Y:S08]  /*feb0*/  MUFU.EX2 R185, R185 ;  /* 0x000000b900b97308 */ /* 0x000ff00000000800 */
[----:B------:R-:W-:Y:S08]  /*fec0*/  MUFU.EX2 R188, R188 ;  /* 0x000000bc00bc7308 */ /* 0x000ff00000000800 */
[----:B------:R-:W-:Y:S08]  /*fed0*/  MUFU.EX2 R182, R182 ;  /* 0x000000b600b67308 */ /* 0x000ff00000000800 */
[----:B------:R-:W3:Y:S08]  /*fee0*/  MUFU.EX2 R170, R170 ;  /* 0x000000aa00aa7308 */ /* 0x000ef00000000800 */
[----:B------:R-:W5:Y:S08]  /*fef0*/  MUFU.EX2 R0, R0 ;  /* 0x0000000000007308 */ /* 0x000f700000000800 */
[----:B------:R-:W5:Y:S08]  /*ff00*/  MUFU.EX2 R183, R183 ;  /* 0x000000b700b77308 */ /* 0x000f700000000800 */
[----:B------:R-:W5:Y:S01]  /*ff10*/  MUFU.EX2 R186, R186 ;  /* 0x000000ba00ba7308 */ /* 0x000f620000000800 */
[----:B------:R-:W-:-:S02]  /*ff20*/  WARPGROUP.DEPBAR.LE gsb0, 0x0 ;  /* 0x00008000000079c5 */ /* 0x000fc40000010000 */
[----:B------:R-:W-:Y:S02]  /*ff30*/  VIADD R152, R158, 0x200 ;  /* 0x000002009e987836 */ /* 0x000fe40000000000 */
[----:B------:R-:W-:-:S03]  /*ff40*/  IMAD.MOV.U32 R153, RZ, RZ, 0x40000040 ;  /* 0x40000040ff997424 */ /* 0x000fc600078e00ff */
[----:B------:R-:W-:Y:S02]  /*ff50*/  R2UR UR6, R152 ;  /* 0x00000000980672ca */ /* 0x000fe400000e0000 */
[----:B------:R-:W-:Y:S02]  /*ff60*/  R2UR UR7, R153 ;  /* 0x00000000990772ca */ /* 0x000fe400000e0000 */
[----:B0-----:R-:W-:Y:S02]  /*ff70*/  F2FP.F16.F32.PACK_AB R152, R165, R164 ;  /* 0x000000a4a598723e */ /* 0x001fe400000000ff */
[----:B--2---:R-:W-:Y:S02]  /*ff80*/  F2FP.F16.F32.PACK_AB R153, R162, R3 ;  /* 0x00000003a299723e */ /* 0x004fe400000000ff */
[----:B------:R-:W-:Y:S02]  /*ff90*/  F2FP.F16.F32.PACK_AB R154, R169, R168 ;  /* 0x000000a8a99a723e */ /* 0x000fe400000000ff */
[----:B----4-:R-:W-:-:S04]  /*ffa0*/  F2FP.F16.F32.PACK_AB R155, R166, R163 ;  /* 0x000000a3a69b723e */ /* 0x010fc800000000ff */
[----:B------:R-:W-:-:S06]  /*ffb0*/  WARPGROUP.ARRIVE ;  /* 0x00000000000079c5 */ /* 0x000fcc0000000000 */
[----:B------:R-:W-:Y:S01]  /*ffc0*/  HGMMA.64x256x16.F32 R24, R152, gdesc[UR4].tnspB, R24, gsb0 ;  /* 0x43e0000498187df0 */ /* 0x000fe20008000818 */
[----:B------:R-:W-:-:S04]  /*ffd0*/  FADD.FTZ R199, R197, R199 ;  /* 0x000000c7c5c77221 */ /* 0x000fc80000010000 */
        /* <DEDUP_REMOVED lines=25> */
[----:B------:R-:W-:Y:S02]  /*10170*/  ISETP.GT.AND P2, PT, R210, R222, PT ;  /* 0x000000ded200720c */ /* 0x000fe40003f44270 */
[----:B------:R-:W-:Y:S01]  /*10180*/  FADD.FTZ R184, R166, R184 ;  /* 0x000000b8a6b87221 */ /* 0x000fe20000010000 */
[----:B------:R-:W-:Y:S02]  /*10190*/  @!P0 VIADD R211, R211, 0x32460 ;  /* 0x00032460d3d38836 */ /* 0x000fe40000000000 */
[----:B-1----:R-:W-:Y:S01]  /*101a0*/  FADD.FTZ R192, R172, R192 ;  /* 0x000000c0acc07221 */ /* 0x002fe20000010000 */
[----:B---3--:R-:W-:-:S03]  /*101b0*/  FADD.FTZ R184, R170, R184 ;  /* 0x000000b8aab87221 */ /* 0x008fc60000010000 */
[----:B------:R-:W-:Y:S01]  /*101c0*/  FADD.FTZ R192, R185, R192 ;  /* 0x000000c0b9c07221 */ /* 0x000fe20000010000 */
[----:B------:R-:W-:Y:S01]  /*101d0*/  @!P0 PRMT R211, RZ, 0x654, R211 ;  /* 0x00000654ffd38816 */ /* 0x000fe200000000d3 */
[----:B-----5:R-:W-:Y:S02]  /*101e0*/  FADD.FTZ R184, R0, R184 ;  /* 0x000000b800b87221 */ /* 0x020fe40000010000 */
[----:B------:R-:W-:Y:S02]  /*101f0*/  FADD.FTZ R192, R188, R192 ;  /* 0x000000c0bcc07221 */ /* 0x000fe40000010000 */
[----:B------:R-:W-:Y:S01]  /*10200*/  FADD.FTZ R184, R183, R184 ;  /* 0x000000b8b7b87221 */ /* 0x000fe20000010000 */
[----:B------:R-:W-:Y:S02]  /*10210*/  VIADD R210, R210, 0xffffffff ;  /* 0xffffffffd2d27836 */ /* 0x000fe40000000000 */
[----:B------:R-:W-:Y:S02]  /*10220*/  IMAD.MOV.U32 R216, RZ, RZ, R178 ;  /* 0x000000ffffd87224 */ /* 0x000fe400078e00b2 */
[----:B------:R-:W-:Y:S01]  /*10230*/  FADD.FTZ R3, R186, R184 ;  /* 0x000000b8ba037221 */ /* 0x000fe20000010000 */
[----:B------:R-:W-:Y:S01]  /*10240*/  IMAD.MOV.U32 R217, RZ, RZ, R176 ;  /* 0x000000ffffd97224 */ /* 0x000fe200078e00b0 */
[----:B------:R-:W-:-:S02]  /*10250*/  WARPGROUP.DEPBAR.LE gsb0, 0x0 ;  /* 0x00008000000079c5 */ /* 0x000fc40000010000 */
[----:B------:R-:W-:Y:S02]  /*10260*/  VIADD R152, R158, 0x280 ;  /* 0x000002809e987836 */ /* 0x000fe40000000000 */
[----:B------:R-:W-:-:S03]  /*10270*/  IMAD.MOV.U32 R153, RZ, RZ, 0x40000040 ;  /* 0x40000040ff997424 */ /* 0x000fc600078e00ff */
[----:B------:R-:W-:Y:S02]  /*10280*/  R2UR UR6, R152 ;  /* 0x00000000980672ca */ /* 0x000fe400000e0000 */
[----:B------:R-:W-:Y:S02]  /*10290*/  R2UR UR7, R153 ;  /* 0x00000000990772ca */ /* 0x000fe400000e0000 */
[----:B------:R-:W-:Y:S02]  /*102a0*/  F2FP.F16.F32.PACK_AB R152, R185, R172 ;  /* 0x000000acb998723e */ /* 0x000fe400000000ff */
[----:B------:R-:W-:Y:S02]  /*102b0*/  F2FP.F16.F32.PACK_AB R153, R0, R170 ;  /* 0x000000aa0099723e */ /* 0x000fe400000000ff */
[----:B------:R-:W-:Y:S02]  /*102c0*/  F2FP.F16.F32.PACK_AB R154, R182, R188 ;  /* 0x000000bcb69a723e */ /* 0x000fe400000000ff */
[----:B------:R-:W-:-:S04]  /*102d0*/  F2FP.F16.F32.PACK_AB R155, R186, R183 ;  /* 0x000000b7ba9b723e */ /* 0x000fc800000000ff */
[----:B------:R-:W-:-:S06]  /*102e0*/  WARPGROUP.ARRIVE ;  /* 0x00000000000079c5 */ /* 0x000fcc0000000000 */
[----:B------:R-:W-:Y:S01]  /*102f0*/  HGMMA.64x256x16.F32 R24, R152, gdesc[UR4].tnspB, R24, gsb0 ;  /* 0x43e0000498187df0 */ /* 0x000fe20008000818 */
[----:B------:R-:W-:Y:S02]  /*10300*/  FADD.FTZ R0, R182, R192 ;  /* 0x000000c0b6007221 */ /* 0x000fe40000010000 */
[----:B------:R-:W-:Y:S02]  /*10310*/  WARPGROUP.DEPBAR.LE gsb0, 0x0 ;  /* 0x00008000000079c5 */ /* 0x000fe40000010000 */
[----:B------:R1:W-:Y:S01]  /*10320*/  @!P0 SYNCS.ARRIVE.TRANS64.RED.A1T0 RZ, [R211+URZ], RZ ;  /* 0x000000ffd3ff89a7 */ /* 0x0003e2000810043f */
[----:B------:R-:W-:Y:S05]  /*10330*/  @P2 BRA `(.L_x_5747) ;  /* 0xffffffc800a02947 */ /* 0x000fea000383ffff */
.L_x_5737:
[----:B------:R-:W2:Y:S02]  /*10340*/  LDL R152, [R1+0x60] ;  /* 0x0000600001987983 */ /* 0x000ea40000100800 */
[----:B--2---:R-:W-:-:S13]  /*10350*/  ISETP.GE.AND P2, PT, R210, R152, PT ;  /* 0x00000098d200720c */ /* 0x004fda0003f46270 */
[----:B------:R-:W-:Y:S05]  /*10360*/  @!P2 BRA `(.L_x_5748) ;  /* 0x0000002c00bca947 */ /* 0x000fea0003800000 */
[----:B------:R-:W-:Y:S01]  /*10370*/  MOV R216, R178 ;  /* 0x000000b200d87202 */ /* 0x000fe20000000f00 */
[----:B------:R-:W-:-:S07]  /*10380*/  IMAD.MOV.U32 R217, RZ, RZ, R176 ;  /* 0x000000ffffd97224 */ /* 0x000fce00078e00b0 */
.L_x_5758:
[----:B------:R-:W-:Y:S01]  /*10390*/  VIADD R2, R2, 0x1 ;  /* 0x0000000102027836 */ /* 0x000fe20000000000 */
[----:B------:R-:W-:Y:S05]  /*103a0*/  YIELD ;  /* 0x0000000000007946 */ /* 0x000fea0003800000 */
[----:B------:R-:W-:-:S04]  /*103b0*/  ISETP.NE.AND P2, PT, R2, 0x2, PT ;  /* 0x000000020200780c */ /* 0x000fc80003f45270 */
[----:B------:R-:W-:Y:S02]  /*103c0*/  SEL R152, RZ, 0x1, P2 ;  /* 0x00000001ff987807 */ /* 0x000fe40001000000 */
[----:B------:R-:W-:Y:S02]  /*103d0*/  SEL R2, R2, RZ, P2 ;  /* 0x000000ff02027207 */ /* 0x000fe40001000000 */
[----:B------:R-:W-:Y:S01]  /*103e0*/  LOP3.LUT R23, R23, R152, RZ, 0x3c, !PT ;  /* 0x0000009817177212 */ /* 0x000fe200078e3cff */
[----:B--2--5:R-:W-:Y:S06]  /*103f0*/  @!P1 BRA `(.L_x_5749) ;  /* 0x0000000000049947 */ /* 0x024fec0003800000 */
[----:B------:R-:W-:Y:S01]  /*10400*/  BPT.TRAP 0x1 ;  /* 0x000000040000795c */ /* 0x000fe20000300000 */
.L_x_5749:
[----:B-1----:R-:W-:Y:S01]  /*10410*/  IMAD R211, R2, 0x8, R19 ;  /* 0x0000000802d37824 */ /* 0x002fe200078e0213 */
[----:B------:R-:W-:-:S04]  /*10420*/  SHF.L.U32 R218, R23, 0x1f, RZ ;  /* 0x0000001f17da7819 */ /* 0x000fc800000006ff */
[----:B------:R1:W2:Y:S01]  /*10430*/  SYNCS.PHASECHK.TRANS64.TRYWAIT P2, [R211+URZ+0x32430], R218 ;  /* 0x032430dad30075a7 */ /* 0x0002a2000804017f */
[----:B------:R-:W-:Y:S05]  /*10440*/  @!P1 BRA `(.L_x_5750) ;  /* 0x0000000000049947 */ /* 0x000fea0003800000 */
[----:B------:R-:W-:Y:S01]  /*10450*/  BPT.TRAP 0x1 ;  /* 0x000000040000795c */ /* 0x000fe20000300000 */
.L_x_5750:
[----:B------:R-:W3:Y:S01]  /*10460*/  LDL R152, [R1+0x4c] ;  /* 0x00004c0001987983 */ /* 0x000ee20000100800 */
[----:B------:R-:W-:Y:S02]  /*10470*/  IMAD.MOV.U32 R157, RZ, RZ, 0x40000040 ;  /* 0x40000040ff9d7424 */ /* 0x000fe400078e00ff */
[----:B---3--:R-:W-:Y:S01]  /*10480*/  IMAD R156, R2, 0x300, R152 ;  /* 0x00000300029c7824 */ /* 0x008fe200078e0298 */
[----:B--2---:R-:W-:Y:S06]  /*10490*/  @P2 BRA `(.L_x_5751) ;  /* 0x0000000000082947 */ /* 0x004fec0003800000 */
[----:B------:R-:W2:Y:S02]  /*104a0*/  SYNCS.PHASECHK.TRANS64.TRYWAIT P2, [R211+URZ+0x32430], R218 ;  /* 0x032430dad30075a7 */ /* 0x000ea4000804017f */
[----:B--2---:R-:W-:Y:S05]  /*104b0*/  @!P2 BRA `(.L_x_5752) ;  /* 0x0000013400f0a947 */ /* 0x004fea0003800000 */
.L_x_5751:
        /* <DEDUP_REMOVED lines=40> */
.L_x_5753:
[----:B------:R0:W3:Y:S01]  /*10740*/  SYNCS.PHASECHK.TRANS64.TRYWAIT P2, [R211+URZ+0x32450], R218 ;  /* 0x032450dad30075a7 */ /* 0x0000e2000804017f */
[----:B------:R-:W-:Y:S05]  /*10750*/  @!P1 BRA `(.L_x_5754) ;  /* 0x0000000000049947 */ /* 0x000fea0003800000 */
[----:B------:R-:W-:Y:S01]  /*10760*/  BPT.TRAP 0x1 ;  /* 0x000000040000795c */ /* 0x000fe20000300000 */
.L_x_5754:
[----:B------:R-:W-:Y:S04]  /*10770*/  BSSY B0, `(.L_x_5755) ;  /* 0x0000004000007945 */ /* 0x000fe80003800000 */
[----:B---3--:R-:W-:Y:S05]  /*10780*/  @P2 BRA `(.L_x_5756) ;  /* 0x0000000000082947 */ /* 0x008fea0003800000 */
[----:B------:R-:W3:Y:S02]  /*10790*/  SYNCS.PHASECHK.TRANS64.TRYWAIT P2, [R211+URZ+0x32450], R218 ;  /* 0x032450dad30075a7 */ /* 0x000ee4000804017f */
[----:B---3--:R-:W-:Y:S05]  /*107a0*/  @!P2 BRA `(.L_x_5757) ;  /* 0x000001340048a947 */ /* 0x008fea0003800000 */
.L_x_5756:
[----:B------:R-:W-:Y:S05]  /*107b0*/  BSYNC B0 ;  /* 0x0000000000007941 */ /* 0x000fea0003800000 */
.L_x_5755:
[----:B------:R-:W-:Y:S05]  /*107c0*/  WARPSYNC.ALL ;  /* 0x0000000000007948 */ /* 0x000fea0003800000 */
[----:B0123--:R-:W-:Y:S01]  /*107d0*/  MOV R218, 0xc00 ;  /* 0x00000c0000da7802 */ /* 0x00ffe20000000f00 */
[----:B------:R-:W-:Y:S01]  /*107e0*/  IMAD.MOV.U32 R219, RZ, RZ, 0x40000040 ;  /* 0x40000040ffdb7424 */ /* 0x000fe200078e00ff */
[----:B------:R-:W-:Y:S01]  /*107f0*/  R2UR UR4, R4 ;  /* 0x00000000040472ca */ /* 0x000fe200000e0000 */
[----:B------:R-:W-:Y:S01]  /*10800*/  WARPGROUP.ARRIVE ;  /* 0x00000000000079c5 */ /* 0x000fe20000000000 */
[----:B------:R-:W-:Y:S01]  /*10810*/  R2UR UR5, R5 ;  /* 0x00000000050572ca */ /* 0x000fe200000e0000 */
[----:B------:R-:W-:Y:S01]  /*10820*/  IMAD R218, R2, R218, UR39 ;  /* 0x0000002702da7e24 */ /* 0x000fe2000f8e02da */
[----:B------:R-:W-:Y:S01]  /*10830*/  R2UR UR7, R219 ;  /* 0x00000000db0772ca */ /* 0x000fe200000e0000 */
[----:B------:R-:W-:Y:S01]  /*10840*/  IMAD.MOV.U32 R221, RZ, RZ, 0x40000040 ;  /* 0x40000040ffdd7424 */ /* 0x000fe200078e00ff */
[----:B------:R0:W-:Y:S01]  /*10850*/  STL [R1+0x1b0], R22 ;  /* 0x0001b01601007387 */ /* 0x0001e20000100800 */
[C---:B------:R-:W-:Y:S01]  /*10860*/  VIADD R220, R218.reuse, 0x2 ;  /* 0x00000002dadc7836 */ /* 0x040fe20000000000 */
[----:B------:R-:W-:Y:S01]  /*10870*/  R2UR UR6, R218 ;  /* 0x00000000da0672ca */ /* 0x000fe200000e0000 */
[----:B------:R-:W-:Y:S01]  /*10880*/  IMAD.MOV.U32 R219, RZ, RZ, 0x40000040 ;  /* 0x40000040ffdb7424 */ /* 0x000fe200078e00ff */
[----:B------:R-:W-:Y:S01]  /*10890*/  UMOV UR43, UR48 ;  /* 0x00000030002b7c82 */ /* 0x000fe20008000000 */
[----:B------:R-:W-:Y:S04]  /*108a0*/  STL [R1+0x1ac], R19 ;  /* 0x0001ac1301007387 */ /* 0x000fe80000100800 */
[----:B------:R1:W-:Y:S04]  /*108b0*/  STL [R1+0x1a8], R18 ;  /* 0x0001a81201007387 */ /* 0x0003e80000100800 */
[----:B------:R-:W-:Y:S02]  /*108c0*/  STL [R1+0x1a4], R17 ;  /* 0x0001a41101007387 */ /* 0x000fe40000100800 */
[----:B------:R-:W-:Y:S01]  /*108d0*/  HGMMA.64x96x16.F32 R152, gdesc[UR4], R152, gsb0 ;  /* 0x01600000049879f0 */ /* 0x000fe20008000898 */
[----:B------:R-:W-:Y:S01]  /*108e0*/  R2UR UR6, R220 ;  /* 0x00000000dc0672ca */ /* 0x000fe200000e0000 */
[----:B------:R-:W-:Y:S01]  /*108f0*/  VIADD R220, R218, 0x4 ;  /* 0x00000004dadc7836 */ /* 0x000fe20000000000 */
[----:B------:R-:W-:Y:S01]  /*10900*/  R2UR UR7, R221 ;  /* 0x00000000dd0772ca */ /* 0x000fe200000e0000 */
[----:B------:R-:W-:Y:S01]  /*10910*/  IMAD.MOV.U32 R221, RZ, RZ, 0x40000040 ;  /* 0x40000040ffdd7424 */ /* 0x000fe200078e00ff */
[----:B------:R-:W-:Y:S01]  /*10920*/  R2UR UR4, R236 ;  /* 0x00000000ec0472ca */ /* 0x000fe200000e0000 */
[----:B------:R-:W-:Y:S01]  /*10930*/  STL [R1+0x1a0], R16 ;  /* 0x0001a01001007387 */ /* 0x000fe20000100800 */
[----:B------:R-:W-:Y:S01]  /*10940*/  R2UR UR5, R237 ;  /* 0x00000000ed0572ca */ /* 0x000fe200000e0000 */
[----:B------:R-:W-:-:S02]  /*10950*/  WARPGROUP.DEPBAR.LE gsb0, 0x0 ;  /* 0x00008000000079c5 */ /* 0x000fc40000010000 */
[----:B------:R-:W-:-:S10]  /*10960*/  WARPGROUP.ARRIVE ;  /* 0x00000000000079c5 */ /* 0x000fd40000000000 */
[----:B------:R-:W-:Y:S01]  /*10970*/  HGMMA.64x96x16.F32 R152, gdesc[UR4], R152, gsb0 ;  /* 0x01600000049879f0 */ /* 0x000fe20008000898 */
[----:B------:R-:W-:Y:S01]  /*10980*/  R2UR UR6, R220 ;  /* 0x00000000dc0672ca */ /* 0x000fe200000e0000 */
[----:B------:R-:W-:Y:S01]  /*10990*/  VIADD R220, R218, 0x6 ;  /* 0x00000006dadc7836 */ /* 0x000fe20000000000 */
[----:B------:R-:W-:Y:S01]  /*109a0*/  R2UR UR7, R221 ;  /* 0x00000000dd0772ca */ /* 0x000fe200000e0000 */
[----:B------:R-:W-:Y:S01]  /*109b0*/  IMAD.MOV.U32 R221, RZ, RZ, 0x40000040 ;  /* 0x40000040ffdd7424 */ /* 0x000fe200078e00ff */
[----:B------:R-:W-:Y:S02]  /*109c0*/  R2UR UR4, R234 ;  /* 0x00000000ea0472ca */ /* 0x000fe400000e0000 */
[----:B------:R-:W-:Y:S01]  /*109d0*/  R2UR UR5, R235 ;  /* 0x00000000eb0572ca */ /* 0x000fe200000e0000 */
[----:B------:R-:W-:Y:S02]  /*109e0*/  WARPGROUP.DEPBAR.LE gsb0, 0x0 ;  /* 0x00008000000079c5 */ /* 0x000fe40000010000 */
        /* <DEDUP_REMOVED lines=13> */
[----:B------:R-:W-:Y:S02]  /*10ac0*/  R2UR UR7, R221 ;  /* 0x00000000dd0772ca */ /* 0x000fe400000e0000 */
[----:B------:R-:W-:Y:S02]  /*10ad0*/  R2UR UR4, R226 ;  /* 0x00000000e20472ca */ /* 0x000fe400000e0000 */
[----:B------:R-:W-:Y:S02]  /*10ae0*/  R2UR UR5, R227 ;  /* 0x00000000e30572ca */ /* 0x000fe400000e0000 */
[----:B------:R-:W-:Y:S01]  /*10af0*/  MOV R221, 0x40000040 ;  /* 0x4000004000dd7802 */ /* 0x000fe20000000f00 */
[----:B------:R-:W-:-:S02]  /*10b00*/  WARPGROUP.DEPBAR.LE gsb0, 0x0 ;  /* 0x00008000000079c5 */ /* 0x000fc40000010000 */
[----:B------:R-:W-:-:S08]  /*10b10*/  WARPGROUP.ARRIVE ;  /* 0x00000000000079c5 */ /* 0x000fd00000000000 */
        /* <DEDUP_REMOVED lines=46> */
[----:B------:R-:W-:Y:S02]  /*10e00*/  R2UR UR6, R220 ;  /* 0x00000000dc0672ca */ /* 0x000fe400000e0000 */
[----:B------:R-:W-:Y:S01]  /*10e10*/  R2UR UR7, R221 ;  /* 0x00000000dd0772ca */ /* 0x000fe200000e0000 */
[----:B------:R-:W-:Y:S01]  /*10e20*/  IMAD.MOV.U32 R221, RZ, RZ, 0x40000040 ;  /* 0x40000040ffdd7424 */ /* 0x000fe200078e00ff */
[----:B------:R-:W-:Y:S02]  /*10e30*/  R2UR UR4, R20 ;  /* 0x00000000140472ca */ /* 0x000fe400000e0000 */
[----:B------:R-:W-:Y:S02]  /*10e40*/  R2UR UR5, R21 ;  /* 0x00000000150572ca */ /* 0x000fe400000e0000 */
[----:B------:R-:W-:Y:S01]  /*10e50*/  IADD3 R220, R218, 0x606, RZ ;  /* 0x00000606dadc7810 */ /* 0x000fe20007ffe0ff */
        /* <DEDUP_REMOVED lines=25> */
[----:B------:R-:W-:Y:S01]  /*10ff0*/  R2UR UR4, R10 ;  /* 0x000000000a0472ca */ /* 0x000fe200000e0000 */
[----:B------:R-:W-:Y:S01]  /*11000*/  VIADD R218, R218, 0x906 ;  /* 0x00000906dada7836 */ /* 0x000fe20000000000 */
        /* <DEDUP_REMOVED lines=63> */
[----:B------:R-:W-:-:S02]  /*11400*/  FMUL.FTZ R191, R191, UR50 ;  /* 0x00000032bfbf7c20 */ /* 0x000fc40008410000 */
        /* <DEDUP_REMOVED lines=38> */
[----:B0-----:R-:W-:Y:S01]  /*11670*/  MUFU.TANH R22, R154 ;  /* 0x0000009a00167308 */ /* 0x001fe20000002400 */
[----:B---3--:R-:W-:-:S07]  /*11680*/  FMNMX.FTZ R169, R193, R169, !PT ;  /* 0x000000a9c1a97209 */ /* 0x008fce0007810000 */
[----:B------:R-:W0:Y:S01]  /*11690*/  MUFU.TANH R181, R158 ;  /* 0x0000009e00b57308 */ /* 0x000e220000002400 */
[----:B----4-:R-:W-:-:S05]  /*116a0*/  FMNMX.FTZ R169, R192, R169, !PT ;  /* 0x000000a9c0a97209 */ /* 0x010fca0007810000 */
[----:B------:R-:W2:Y:S02]  /*116b0*/  SHFL.BFLY PT, R176, R169, 0x2, 0x1f ;  /* 0x0c401f00a9b07f89 */ /* 0x000ea400000e0000 */
[----:B------:R3:W-:Y:S08]  /*116c0*/  MUFU.TANH R197, R170 ;  /* 0x000000aa00c57308 */ /* 0x0007f00000002400 */
[----:B-1----:R1:W-:Y:S01]  /*116d0*/  MUFU.TANH R18, R162 ;  /* 0x000000a200127308 */ /* 0x0023e20000002400 */
[----:B---3--:R-:W-:-:S07]  /*116e0*/  IMAD.MOV.U32 R170, RZ, RZ, R180 ;  /* 0x000000ffffaa7224 */ /* 0x008fce00078e00b4 */
[----:B------:R-:W-:Y:S01]  /*116f0*/  MUFU.TANH R19, R155 ;  /* 0x0000009b00137308 */ /* 0x000fe20000002400 */
[----:B--2---:R-:W-:-:S07]  /*11700*/  FMNMX.FTZ R176, R169, R176, !PT ;  /* 0x000000b0a9b07209 */ /* 0x004fce0007810000 */
[----:B------:R-:W2:Y:S01]  /*11710*/  MUFU.TANH R184, R159 ;  /* 0x0000009f00b87308 */ /* 0x000ea20000002400 */
[----:B------:R-:W3:Y:S07]  /*11720*/  SHFL.BFLY PT, R154, R176, 0x1, 0x1f ;  /* 0x0c201f00b09a7f89 */ /* 0x000eee00000e0000 */
[----:B------:R4:W-:Y:S08]  /*11730*/  MUFU.TANH R17, R163 ;  /* 0x000000a300117308 */ /* 0x0009f00000002400 */
[----:B------:R-:W2:Y:S08]  /*11740*/  MUFU.TANH R196, R167 ;  /* 0x000000a700c47308 */ /* 0x000eb00000002400 */
[----:B------:R2:W-:Y:S01]  /*11750*/  MUFU.TANH R16, R166 ;  /* 0x000000a600107308 */ /* 0x0005e20000002400 */
[----:B---3--:R-:W-:-:S05]  /*11760*/  FMNMX.FTZ R176, R176, R154, !PT ;  /* 0x0000009ab0b07209 */ /* 0x008fca0007810000 */
[C---:B------:R-:W-:Y:S01]  /*11770*/  FADD.FTZ R169, -R176.reuse, R217 ;  /* 0x000000d9b0a97221 */ /* 0x040fe20000010100 */
[----:B------:R-:W-:Y:S01]  /*11780*/  FMUL.FTZ R180, R176, UR43 ;  /* 0x0000002bb0b47c20 */ /* 0x000fe20008410000 */
[----:B------:R-:W-:Y:S01]  /*11790*/  MOV R217, R177 ;  /* 0x000000b100d97202 */ /* 0x000fe20000000f00 */
[----:B------:R-:W3:Y:S01]  /*117a0*/  MUFU.TANH R171, R171 ;  /* 0x000000ab00ab7308 */ /* 0x000ee20000002400 */
[----:B------:R-:W-:Y:S01]  /*117b0*/  FMUL.FTZ R169, R169, UR43 ;  /* 0x0000002ba9a97c20 */ /* 0x000fe20008410000 */
[--C-:B------:R-:W-:Y:S01]  /*117c0*/  FFMA.FTZ R177, R230, UR43, -R180.reuse ;  /* 0x0000002be6b17c23 */ /* 0x100fe200080108b4 */
[--C-:B------:R-:W-:Y:S01]  /*117d0*/  FFMA.FTZ R158, R220, UR43, -R180.reuse ;  /* 0x0000002bdc9e7c23 */ /* 0x100fe200080108b4 */
[----:B0-----:R-:W-:Y:S02]  /*117e0*/  IMAD.MOV.U32 R220, RZ, RZ, R181 ;  /* 0x000000ffffdc7224 */ /* 0x001fe400078e00b5 */
[--C-:B-1----:R-:W-:Y:S01]  /*117f0*/  FFMA.FTZ R162, R152, UR43, -R180.reuse ;  /* 0x0000002b98a27c23 */ /* 0x102fe200080108b4 */
[--C-:B------:R-:W-:Y:S01]  /*11800*/  FFMA.FTZ R181, R156, UR43, -R180.reuse ;  /* 0x0000002b9cb57c23 */ /* 0x100fe200080108b4 */
[--C-:B----4-:R-:W-:Y:S01]  /*11810*/  FFMA.FTZ R163, R153, UR43, -R180.reuse ;  /* 0x0000002b99a37c23 */ /* 0x110fe200080108b4 */
[----:B------:R0:W-:Y:S01]  /*11820*/  MUFU.EX2 R156, R169 ;  /* 0x000000a9009c7308 */ /* 0x0001e20000000800 */
[----:B------:R-:W-:Y:S01]  /*11830*/  FFMA.FTZ R188, R221, UR43, -R180 ;  /* 0x0000002bddbc7c23 */ /* 0x000fe200080108b4 */
[----:B--2---:R-:W-:-:S02]  /*11840*/  IMAD.MOV.U32 R221, RZ, RZ, R184 ;  /* 0x000000ffffdd7224 */ /* 0x004fc400078e00b8 */
[--C-:B------:R-:W-:Y:S01]  /*11850*/  FFMA.FTZ R189, R229, UR43, -R180.reuse ;  /* 0x0000002be5bd7c23 */ /* 0x100fe200080108b4 */
[--C-:B------:R-:W-:Y:S01]  /*11860*/  FFMA.FTZ R166, R160, UR43, -R180.reuse ;  /* 0x0000002ba0a67c23 */ /* 0x100fe200080108b4 */
[----:B------:R-:W-:Y:S01]  /*11870*/  FMUL.FTZ R160, R175, UR50 ;  /* 0x00000032afa07c20 */ /* 0x000fe20008410000 */
[--C-:B------:R-:W-:Y:S01]  /*11880*/  FFMA.FTZ R155, R222, UR43, -R180.reuse ;  /* 0x0000002bde9b7c23 */ /* 0x100fe200080108b4 */
[----:B------:R-:W-:Y:S01]  /*11890*/  FFMA.FTZ R154, R223, UR43, -R180 ;  /* 0x0000002bdf9a7c23 */ /* 0x000fe200080108b4 */
[----:B------:R-:W1:Y:S01]  /*118a0*/  MUFU.EX2 R152, R177 ;  /* 0x000000b100987308 */ /* 0x000e620000000800 */
[----:B------:R-:W-:Y:S02]  /*118b0*/  IMAD.MOV.U32 R222, RZ, RZ, R196 ;  /* 0x000000ffffde7224 */ /* 0x000fe400078e00c4 */
[----:B------:R-:W-:Y:S01]  /*118c0*/  FMUL.FTZ R196, R179, UR50 ;  /* 0x00000032b3c47c20 */ /* 0x000fe20008410000 */
[----:B------:R-:W-:Y:S02]  /*118d0*/  IMAD.MOV.U32 R223, RZ, RZ, R197 ;  /* 0x000000ffffdf7224 */ /* 0x000fe400078e00c5 */
[----:B------:R-:W-:Y:S01]  /*118e0*/  FMUL.FTZ R197, R178, UR50 ;  /* 0x00000032b2c57c20 */ /* 0x000fe20008410000 */
[----:B---3--:R-:W-:-:S02]  /*118f0*/  IMAD.MOV.U32 R229, RZ, RZ, R171 ;  /* 0x000000ffffe57224 */ /* 0x008fc400078e00ab */
[--C-:B------:R-:W-:Y:S01]  /*11900*/  FFMA.FTZ R185, R219, UR43, -R180.reuse ;  /* 0x0000002bdbb97c23 */ /* 0x100fe200080108b4 */
[--C-:B------:R-:W-:Y:S01]  /*11910*/  FFMA.FTZ R159, R218, UR43, -R180.reuse ;  /* 0x0000002bda9f7c23 */ /* 0x100fe200080108b4 */
[----:B------:R-:W2:Y:S01]  /*11920*/  MUFU.TANH R174, R174 ;  /* 0x000000ae00ae7308 */ /* 0x000ea20000002400 */
[--C-:B------:R-:W-:Y:S01]  /*11930*/  FFMA.FTZ R184, R157, UR43, -R180.reuse ;  /* 0x0000002b9db87c23 */ /* 0x100fe200080108b4 */
[--C-:B------:R-:W-:Y:S01]  /*11940*/  FFMA.FTZ R167, R161, UR43, -R180.reuse ;  /* 0x0000002ba1a77c23 */ /* 0x100fe200080108b4 */
[--C-:B------:R-:W-:Y:S01]  /*11950*/  FFMA.FTZ R164, R164, UR43, -R180.reuse ;  /* 0x0000002ba4a47c23 */ /* 0x100fe200080108b4 */
[--C-:B------:R-:W-:Y:S01]  /*11960*/  FFMA.FTZ R165, R165, UR43, -R180.reuse ;  /* 0x0000002ba5a57c23 */ /* 0x100fe200080108b4 */
[--C-:B------:R-:W-:Y:S01]  /*11970*/  FFMA.FTZ R168, R168, UR43, -R180.reuse ;  /* 0x0000002ba8a87c23 */ /* 0x100fe200080108b4 */
[--C-:B0-----:R-:W-:Y:S01]  /*11980*/  FFMA.FTZ R169, R217, UR43, -R180.reuse ;  /* 0x0000002bd9a97c23 */ /* 0x101fe200080108b4 */
[----:B------:R-:W-:Y:S01]  /*11990*/  FFMA.FTZ R170, R170, UR43, -R180 ;  /* 0x0000002baaaa7c23 */ /* 0x000fe200080108b4 */
[----:B------:R-:W0:Y:S01]  /*119a0*/  MUFU.EX2 R189, R189 ;  /* 0x000000bd00bd7308 */ /* 0x000e220000000800 */
[----:B-1----:R-:W-:Y:S01]  /*119b0*/  FFMA.FTZ R153, R156, R0, R152 ;  /* 0x000000009c997223 */ /* 0x002fe20000010098 */
[----:B------:R-:W-:Y:S01]  /*119c0*/  FMNMX.FTZ R0, R22, R216, !PT ;  /* 0x000000d816007209 */ /* 0x000fe20007810000 */
[--C-:B------:R-:W-:Y:S01]  /*119d0*/  FFMA.FTZ R171, R231, UR43, -R180.reuse ;  /* 0x0000002be7ab7c23 */ /* 0x100fe200080108b4 */
[--C-:B------:R-:W-:Y:S01]  /*119e0*/  FFMA.FTZ R172, R172, UR43, -R180.reuse ;  /* 0x0000002bacac7c23 */ /* 0x100fe200080108b4 */
[----:B------:R-:W-:Y:S01]  /*119f0*/  FFMA.FTZ R173, R173, UR43, -R180 ;  /* 0x0000002badad7c23 */ /* 0x000fe200080108b4 */
[----:B------:R-:W-:Y:S01]  /*11a00*/  FMNMX.FTZ R0, R19, R0, !PT ;  /* 0x0000000013007209 */ /* 0x000fe20007810000 */
[----:B------:R-:W-:Y:S01]  /*11a10*/  FMUL.FTZ R217, R186, UR50 ;  /* 0x00000032bad97c20 */ /* 0x000fe20008410000 */
[----:B------:R-:W1:Y:S01]  /*11a20*/  MUFU.TANH R160, R160 ;  /* 0x000000a000a07308 */ /* 0x000e620000002400 */
[----:B--2---:R-:W-:Y:S01]  /*11a30*/  IMAD.MOV.U32 R230, RZ, RZ, R174 ;  /* 0x000000ffffe67224 */ /* 0x004fe200078e00ae */
[----:B------:R-:W-:Y:S01]  /*11a40*/  FMNMX.FTZ R0, R220, R0, !PT ;  /* 0x00000000dc007209 */ /* 0x000fe20007810000 */
[--C-:B------:R-:W-:Y:S01]  /*11a50*/  FFMA.FTZ R174, R193, UR43, -R180.reuse ;  /* 0x0000002bc1ae7c23 */ /* 0x100fe200080108b4 */
[----:B------:R-:W-:Y:S01]  /*11a60*/  FFMA.FTZ R180, R192, UR43, -R180 ;  /* 0x0000002bc0b47c23 */ /* 0x000fe200080108b4 */
[----:B------:R-:W-:Y:S01]  /*11a70*/  FMUL.FTZ R192, R182, UR50 ;  /* 0x00000032b6c07c20 */ /* 0x000fe20008410000 */
[----:B------:R-:W-:Y:S01]  /*11a80*/  FMNMX.FTZ R0, R221, R0, !PT ;  /* 0x00000000dd007209 */ /* 0x000fe20007810000 */
[----:B------:R-:W-:Y:S01]  /*11a90*/  FMUL.FTZ R193, R187, UR50 ;  /* 0x00000032bbc17c20 */ /* 0x000fe20008410000 */
[----:B------:R-:W2:Y:S01]  /*11aa0*/  MUFU.TANH R197, R197 ;  /* 0x000000c500c57308 */ /* 0x000ea20000002400 */
[C---:B0-----:R-:W-:Y:S01]  /*11ab0*/  FADD.FTZ R153, R189.reuse, R153 ;  /* 0x00000099bd997221 */ /* 0x041fe20000010000 */
[----:B------:R-:W-:Y:S01]  /*11ac0*/  FMNMX.FTZ R0, R18, R0, !PT ;  /* 0x0000000012007209 */ /* 0x000fe20007810000 */
[----:B------:R-:W-:Y:S01]  /*11ad0*/  FMUL.FTZ R175, R194, UR50 ;  /* 0x00000032c2af7c20 */ /* 0x000fe20008410000 */
[----:B------:R-:W-:Y:S01]  /*11ae0*/  F2FP.F16.F32.PACK_AB R152, R189, R152 ;  /* 0x00000098bd98723e */ /* 0x000fe200000000ff */
[----:B------:R-:W-:Y:S01]  /*11af0*/  FMUL.FTZ R189, R183, UR50 ;  /* 0x00000032b7bd7c20 */ /* 0x000fe20008410000 */
[----:B------:R-:W-:Y:S01]  /*11b00*/  FMNMX.FTZ R0, R17, R0, !PT ;  /* 0x0000000011007209 */ /* 0x000fe20007810000 */
[----:B------:R-:W-:Y:S01]  /*11b10*/  FMUL.FTZ R179, R195, UR50 ;  /* 0x00000032c3b37c20 */ /* 0x000fe20008410000 */
[----:B------:R-:W0:Y:S01]  /*11b20*/  MUFU.TANH R196, R196 ;  /* 0x000000c400c47308 */ /* 0x000e220000002400 */
[----:B------:R-:W-:Y:S01]  /*11b30*/  FMUL.FTZ R186, R198, UR50 ;  /* 0x00000032c6ba7c20 */ /* 0x000fe20008410000 */
[----:B------:R-:W-:Y:S01]  /*11b40*/  FMNMX.FTZ R0, R16, R0, !PT ;  /* 0x0000000010007209 */ /* 0x000fe20007810000 */
[----:B------:R-:W-:-:S03]  /*11b50*/  FMUL.FTZ R187, R199, UR50 ;  /* 0x00000032c7bb7c20 */ /* 0x000fc60008410000 */
[----:B------:R-:W-:Y:S02]  /*11b60*/  FMNMX.FTZ R0, R222, R0, !PT ;  /* 0x00000000de007209 */ /* 0x000fe40007810000 */
[----:B------:R-:W3:Y:S02]  /*11b70*/  MUFU.TANH R192, R192 ;  /* 0x000000c000c07308 */ /* 0x000ee40000002400 */
[----:B------:R-:W-:-:S04]  /*11b80*/  FMNMX.FTZ R0, R223, R0, !PT ;  /* 0x00000000df007209 */ /* 0x000fc80007810000 */
[----:B------:R-:W-:Y:S02]  /*11b90*/  FMNMX.FTZ R0, R229, R0, !PT ;  /* 0x00000000e5007209 */ /* 0x000fe40007810000 */
[----:B------:R-:W4:Y:S02]  /*11ba0*/  MUFU.TANH R189, R189 ;  /* 0x000000bd00bd7308 */ /* 0x000f240000002400 */
[----:B------:R-:W-:-:S04]  /*11bb0*/  FMNMX.FTZ R157, R230, R0, !PT ;  /* 0x00000000e69d7209 */ /* 0x000fc80007810000 */
[----:B-1----:R-:W-:Y:S02]  /*11bc0*/  FMNMX.FTZ R157, R160, R157, !PT ;  /* 0x0000009da09d7209 */ /* 0x002fe40007810000 */
[----:B------:R-:W1:Y:S02]  /*11bd0*/  MUFU.TANH R217, R217 ;  /* 0x000000d900d97308 */ /* 0x000e640000002400 */
[----:B--2---:R-:W-:-:S04]  /*11be0*/  FMNMX.FTZ R157, R197, R157, !PT ;  /* 0x0000009dc59d7209 */ /* 0x004fc80007810000 */
[----:B0-----:R-:W-:Y:S02]  /*11bf0*/  FMNMX.FTZ R157, R196, R157, !PT ;  /* 0x0000009dc49d7209 */ /* 0x001fe40007810000 */
[----:B------:R-:W0:Y:S02]  /*11c00*/  MUFU.TANH R193, R193 ;  /* 0x000000c100c17308 */ /* 0x000e240000002400 */
[----:B---3--:R-:W-:-:S04]  /*11c10*/  FMNMX.FTZ R157, R192, R157, !PT ;  /* 0x0000009dc09d7209 */ /* 0x008fc80007810000 */
[----:B----4-:R-:W-:Y:S02]  /*11c20*/  FMNMX.FTZ R157, R189, R157, !PT ;  /* 0x0000009dbd9d7209 */ /* 0x010fe40007810000 */
[----:B------:R-:W2:Y:S02]  /*11c30*/  MUFU.TANH R190, R190 ;  /* 0x000000be00be7308 */ /* 0x000ea40000002400 */
[----:B-1----:R-:W-:-:S06]  /*11c40*/  FMNMX.FTZ R157, R217, R157, !PT ;  /* 0x0000009dd99d7209 */ /* 0x002fcc0007810000 */
        /* <DEDUP_REMOVED lines=10> */
[----:B------:R-:W2:Y:S01]  /*11cf0*/  MUFU.EX2 R154, R154 ;  /* 0x0000009a009a7308 */ /* 0x000ea20000000800 */
[----:B-1----:R-:W-:-:S07]  /*11d00*/  FMNMX.FTZ R157, R186, R157, !PT ;  /* 0x0000009dba9d7209 */ /* 0x002fce0007810000 */
[----:B------:R-:W1:Y:S01]  /*11d10*/  MUFU.EX2 R155, R155 ;  /* 0x0000009b009b7308 */ /* 0x000e620000000800 */
[----:B0-----:R-:W-:-:S05]  /*11d20*/  FMNMX.FTZ R178, R187, R157, !PT ;  /* 0x0000009dbbb27209 */ /* 0x001fca0007810000 */
[----:B------:R-:W0:Y:S01]  /*11d30*/  SHFL.BFLY PT, R157, R178, 0x2, 0x1f ;  /* 0x0c401f00b29d7f89 */ /* 0x000e2200000e0000 */
[----:B--2---:R-:W-:Y:S01]  /*11d40*/  FADD.FTZ R161, R154, R153 ;  /* 0x000000999aa17221 */ /* 0x004fe20000010000 */
[----:B------:R-:W2:Y:S01]  /*11d50*/  S2R R198, SR_TID.X ;  /* 0x0000000000c67919 */ /* 0x000ea20000002100 */
[----:B-1----:R-:W-:Y:S02]  /*11d60*/  F2FP.F16.F32.PACK_AB R154, R155, R154 ;  /* 0x0000009a9b9a723e */ /* 0x002fe400000000ff */
[----:B0-----:R-:W-:-:S05]  /*11d70*/  FMNMX.FTZ R178, R178, R157, !PT ;  /* 0x0000009db2b27209 */ /* 0x001fca0007810000 */
[----:B------:R-:W0:Y:S02]  /*11d80*/  SHFL.BFLY PT, R157, R178, 0x1, 0x1f ;  /* 0x0c201f00b29d7f89 */ /* 0x000e2400000e0000 */
[----:B0-----:R-:W-:-:S05]  /*11d90*/  FMNMX.FTZ R178, R178, R157, !PT ;  /* 0x0000009db2b27209 */ /* 0x001fca0007810000 */
[C---:B------:R-:W-:Y:S01]  /*11da0*/  FADD.FTZ R157, -R178.reuse, R216 ;  /* 0x000000d8b29d7221 */ /* 0x040fe20000010100 */
[----:B------:R-:W-:-:S03]  /*11db0*/  FMUL.FTZ R191, R178, UR43 ;  /* 0x0000002bb2bf7c20 */ /* 0x000fc60008410000 */
[----:B------:R-:W-:Y:S01]  /*11dc0*/  FMUL.FTZ R153, R157, UR43 ;  /* 0x0000002b9d997c20 */ /* 0x000fe20008410000 */
[----:B------:R-:W-:-:S03]  /*11dd0*/  FADD.FTZ R157, R155, R161 ;  /* 0x000000a19b9d7221 */ /* 0x000fc60000010000 */
[----:B------:R0:W-:Y:S02]  /*11de0*/  MUFU.EX2 R155, R153 ;  /* 0x00000099009b7308 */ /* 0x0001e40000000800 */
[----:B0-----:R-:W-:Y:S01]  /*11df0*/  FFMA.FTZ R153, R22, UR43, -R191 ;  /* 0x0000002b16997c23 */ /* 0x001fe200080108bf */
[----:B--2---:R-:W-:Y:S01]  /*11e00*/  SHF.R.U32.HI R198, RZ, 0x7, R198 ;  /* 0x00000007ffc67819 */ /* 0x004fe200000116c6 */
[-C--:B------:R-:W-:Y:S01]  /*11e10*/  FMUL.FTZ R24, R24, R156.reuse ;  /* 0x0000009c18187220 */ /* 0x080fe20000410000 */
[-C--:B------:R-:W-:Y:S01]  /*11e20*/  FMUL.FTZ R25, R25, R156.reuse ;  /* 0x0000009c19197220 */ /* 0x080fe20000410000 */
[-C--:B------:R-:W-:Y:S01]  /*11e30*/  FMUL.FTZ R28, R28, R156.reuse ;  /* 0x0000009c1c1c7220 */ /* 0x080fe20000410000 */
[-C--:B------:R-:W-:Y:S01]  /*11e40*/  FMUL.FTZ R29, R29, R156.reuse ;  /* 0x0000009c1d1d7220 */ /* 0x080fe20000410000 */
[----:B------:R-:W0:Y:S01]  /*11e50*/  MUFU.EX2 R153, R153 ;  /* 0x0000009900997308 */ /* 0x000e220000000800 */
        /* <DEDUP_REMOVED lines=16> */
[----:B0-----:R-:W-:Y:S01]  /*11f60*/  FFMA.FTZ R194, R155, R3, R153 ;  /* 0x000000039bc27223 */ /* 0x001fe20000010099 */
        /* <DEDUP_REMOVED lines=15> */
[----:B0-----:R-:W-:-:S02]  /*12060*/  VIADD R3, R198, 0x8 ;  /* 0x00000008c6037836 */ /* 0x001fc40000000000 */
        /* <DEDUP_REMOVED lines=34> */
[--C-:B------:R-:W-:Y:S01]  /*12290*/  FFMA.FTZ R161, R19, UR43, -R191.reuse ;  /* 0x0000002b13a17c23 */ /* 0x100fe200080108bf */
[--C-:B------:R-:W-:Y:S01]  /*122a0*/  FFMA.FTZ R156, R220, UR43, -R191.reuse ;  /* 0x0000002bdc9c7c23 */ /* 0x100fe200080108bf */
[----:B------:R-:W-:Y:S01]  /*122b0*/  FFMA.FTZ R195, R221, UR43, -R191 ;  /* 0x0000002bddc37c23 */ /* 0x000fe200080108bf */
[----:B------:R0:W-:Y:S01]  /*122c0*/  BAR.SYNC.DEFER_BLOCKING R3, 0x100 ;  /* 0x000400030000751d */ /* 0x0001e20000010000 */
[----:B------:R-:W-:-:S05]  /*122d0*/  IMAD.MOV.U32 R182, RZ, RZ, 0xc00 ;  /* 0x00000c00ffb67424 */ /* 0x000fca00078e00ff */
[----:B------:R-:W1:Y:S01]  /*122e0*/  MUFU.EX2 R161, R161 ;  /* 0x000000a100a17308 */ /* 0x000e620000000800 */
[----:B------:R-:W-:Y:S02]  /*122f0*/  IMAD.MOV.U32 R183, RZ, RZ, 0x40000040 ;  /* 0x40000040ffb77424 */ /* 0x000fe400078e00ff */
        /* <DEDUP_REMOVED lines=15> */
[----:B------:R-:W-:Y:S01]  /*123f0*/  IMAD R182, R2, R182, UR42 ;  /* 0x0000002a02b67e24 */ /* 0x000fe2000f8e02b6 */
[----:B------:R-:W-:Y:S01]  /*12400*/  R2UR UR7, R183 ;  /* 0x00000000b70772ca */ /* 0x000fe200000e0000 */
        /* <DEDUP_REMOVED lines=52> */
[----:B-1----:R-:W-:Y:S01]  /*12750*/  F2FP.F16.F32.PACK_AB R153, R161, R153 ;  /* 0x00000099a199723e */ /* 0x002fe200000000ff */
[----:B------:R-:W-:Y:S01]  /*12760*/  MUFU.EX2 R185, R185 ;  /* 0x000000b900b97308 */ /* 0x000fe20000000800 */
[----:B---3--:R-:W-:-:S07]  /*12770*/  F2FP.F16.F32.PACK_AB R155, R195, R156 ;  /* 0x0000009cc39b723e */ /* 0x008fce00000000ff */
[----:B------:R-:W-:Y:S01]  /*12780*/  MUFU.EX2 R181, R181 ;  /* 0x000000b500b57308 */ /* 0x000fe20000000800 */
[----:B------:R-:W-:-:S07]  /*12790*/  WARPGROUP.ARRIVE ;  /* 0x00000000000079c5 */ /* 0x000fce0000000000 */
[----:B------:R-:W-:Y:S01]  /*127a0*/  MUFU.EX2 R184, R184 ;  /* 0x000000b800b87308 */ /* 0x000fe20000000800 */
[----:B------:R-:W-:Y:S01]  /*127b0*/  HGMMA.64x256x16.F32 R24, R152, gdesc[UR4].tnspB, R24, gsb0 ;  /* 0x43e0000498187df0 */ /* 0x000fe20008000818 */
[----:B------:R-:W-:Y:S01]  /*127c0*/  FADD.FTZ R194, R161, R194 ;  /* 0x000000c2a1c27221 */ /* 0x000fe20000010000 */
[--C-:B------:R-:W-:Y:S01]  /*127d0*/  FFMA.FTZ R183, R16, UR43, -R191.reuse ;  /* 0x0000002b10b77c23 */ /* 0x100fe200080108bf */
[--C-:B0-----:R-:W-:Y:S01]  /*127e0*/  FFMA.FTZ R3, R222, UR43, -R191.reuse ;  /* 0x0000002bde037c23 */ /* 0x101fe200080108bf */
[--C-:B------:R-:W-:Y:S01]  /*127f0*/  FFMA.FTZ R0, R0, UR43, -R191.reuse ;  /* 0x0000002b00007c23 */ /* 0x100fe200080108bf */
[----:B------:R2:W5:Y:S02]  /*12800*/  LDL.LU R22, [R1+0x1b0] ;  /* 0x0001b00001167983 */ /* 0x0005640000300800 */
[----:B------:R0:W-:Y:S01]  /*12810*/  MUFU.EX2 R161, R158 ;  /* 0x0000009e00a17308 */ /* 0x0001e20000000800 */
[----:B------:R-:W-:Y:S01]  /*12820*/  FADD.FTZ R194, R156, R194 ;  /* 0x000000c29cc27221 */ /* 0x000fe20000010000 */
[--C-:B------:R-:W-:Y:S01]  /*12830*/  FFMA.FTZ R198, R223, UR43, -R191.reuse ;  /* 0x0000002bdfc67c23 */ /* 0x100fe200080108bf */
[----:B------:R2:W5:Y:S01]  /*12840*/  LDL.LU R19, [R1+0x1ac] ;  /* 0x0001ac0001137983 */ /* 0x0005620000300800 */
[----:B0-----:R-:W-:-:S04]  /*12850*/  FFMA.FTZ R158, R18, UR43, -R191 ;  /* 0x0000002b129e7c23 */ /* 0x001fc800080108bf */
[----:B------:R-:W-:Y:S08]  /*12860*/  MUFU.EX2 R183, R183 ;  /* 0x000000b700b77308 */ /* 0x000ff00000000800 */
[----:B------:R-:W-:Y:S01]  /*12870*/  MUFU.EX2 R3, R3 ;  /* 0x0000000300037308 */ /* 0x000fe20000000800 */
[----:B------:R-:W-:Y:S01]  /*12880*/  FADD.FTZ R194, R195, R194 ;  /* 0x000000c2c3c27221 */ /* 0x000fe20000010000 */
[----:B------:R2:W5:Y:S06]  /*12890*/  LDL.LU R18, [R1+0x1a8] ;  /* 0x0001a80001127983 */ /* 0x00056c0000300800 */
[----:B------:R-:W0:Y:S02]  /*128a0*/  MUFU.EX2 R158, R158 ;  /* 0x0000009e009e7308 */ /* 0x000e240000000800 */
[----:B0-----:R-:W-:-:S06]  /*128b0*/  FADD.FTZ R194, R158, R194 ;  /* 0x000000c29ec27221 */ /* 0x001fcc0000010000 */
[----:B------:R-:W-:Y:S01]  /*128c0*/  MUFU.EX2 R198, R198 ;  /* 0x000000c600c67308 */ /* 0x000fe20000000800 */
[----:B------:R-:W-:-:S07]  /*128d0*/  WARPGROUP.DEPBAR.LE gsb0, 0x0 ;  /* 0x00008000000079c5 */ /* 0x000fce0000010000 */
[----:B------:R0:W1:Y:S08]  /*128e0*/  MUFU.EX2 R155, R188 ;  /* 0x000000bc009b7308 */ /* 0x0000700000000800 */
[----:B------:R3:W-:Y:S01]  /*128f0*/  MUFU.EX2 R154, R159 ;  /* 0x0000009f009a7308 */ /* 0x0007e20000000800 */
[----:B0-----:R-:W-:Y:S01]  /*12900*/  FFMA.FTZ R188, R17, UR43, -R191 ;  /* 0x0000002b11bc7c23 */ /* 0x001fe200080108bf */
[----:B------:R-:W-:Y:S01]  /*12910*/  IMAD.MOV.U32 R153, RZ, RZ, 0x40000040 ;  /* 0x40000040ff997424 */ /* 0x000fe200078e00ff */
[----:B------:R-:W-:Y:S01]  /*12920*/  IADD3 R152, R182, 0x80, RZ ;  /* 0x00000080b6987810 */ /* 0x000fe20007ffe0ff */
[----:B------:R2:W5:Y:S04]  /*12930*/  LDL.LU R17, [R1+0x1a4] ;  /* 0x0001a40001117983 */ /* 0x0005680000300800 */
[----:B------:R-:W0:Y:S01]  /*12940*/  MUFU.EX2 R188, R188 ;  /* 0x000000bc00bc7308 */ /* 0x000e220000000800 */
[----:B------:R-:W-:Y:S01]  /*12950*/  R2UR UR6, R152 ;  /* 0x00000000980672ca */ /* 0x000fe200000e0000 */
[----:B-1----:R-:W-:Y:S01]  /*12960*/  FADD.FTZ R195, R155, R157 ;  /* 0x0000009d9bc37221 */ /* 0x002fe20000010000 */
[----:B------:R-:W-:Y:S01]  /*12970*/  R2UR UR7, R153 ;  /* 0x00000000990772ca */ /* 0x000fe200000e0000 */
[----:B------:R2:W5:Y:S01]  /*12980*/  LDL.LU R16, [R1+0x1a0] ;  /* 0x0001a00001107983 */ /* 0x0005620000300800 */
[----:B------:R-:W-:-:S02]  /*12990*/  F2FP.F16.F32.PACK_AB R156, R161, R155 ;  /* 0x0000009ba19c723e */ /* 0x000fc400000000ff */
[----:B---3--:R-:W-:Y:S02]  /*129a0*/  F2FP.F16.F32.PACK_AB R159, R3, R183 ;  /* 0x000000b7039f723e */ /* 0x008fe400000000ff */
[----:B0-----:R-:W-:Y:S01]  /*129b0*/  F2FP.F16.F32.PACK_AB R157, R188, R158 ;  /* 0x0000009ebc9d723e */ /* 0x001fe200000000ff */
[----:B------:R-:W-:Y:S01]  /*129c0*/  VIADD R152, R182, 0x100 ;  /* 0x00000100b6987836 */ /* 0x000fe20000000000 */
[----:B------:R-:W-:Y:S01]  /*129d0*/  F2FP.F16.F32.PACK_AB R158, R154, R185 ;  /* 0x000000b99a9e723e */ /* 0x000fe200000000ff */
[----:B------:R-:W-:Y:S02]  /*129e0*/  IMAD.MOV.U32 R153, RZ, RZ, 0x40000040 ;  /* 0x40000040ff997424 */ /* 0x000fe400078e00ff */
[----:B------:R-:W-:Y:S01]  /*129f0*/  FADD.FTZ R195, R161, R195 ;  /* 0x000000c3a1c37221 */ /* 0x000fe20000010000 */
[----:B------:R-:W-:Y:S01]  /*12a00*/  FADD.FTZ R199, R188, R194 ;  /* 0x000000c2bcc77221 */ /* 0x000fe20000010000 */
[----:B------:R-:W-:Y:S01]  /*12a10*/  WARPGROUP.ARRIVE ;  /* 0x00000000000079c5 */ /* 0x000fe20000000000 */
[----:B------:R-:W-:Y:S01]  /*12a20*/  MUFU.EX2 R0, R0 ;  /* 0x0000000000007308 */ /* 0x000fe20000000800 */
[----:B------:R-:W3:Y:S04]  /*12a30*/  LDL R216, [R1+0x60] ;  /* 0x0000600001d87983 */ /* 0x000ee80000100800 */
[----:B------:R-:W-:Y:S01]  /*12a40*/  HGMMA.64x256x16.F32 R24, R156, gdesc[UR4].tnspB, R24, gsb0 ;  /* 0x43e000049c187df0 */ /* 0x000fe20008000818 */
[----:B------:R-:W-:-:S06]  /*12a50*/  FFMA.FTZ R155, R230, UR43, -R191 ;  /* 0x0000002be69b7c23 */ /* 0x000fcc00080108bf */
[----:B------:R-:W-:Y:S01]  /*12a60*/  MUFU.EX2 R155, R155 ;  /* 0x0000009b009b7308 */ /* 0x000fe20000000800 */
[----:B------:R-:W-:Y:S02]  /*12a70*/  R2UR UR6, R152 ;  /* 0x00000000980672ca */ /* 0x000fe400000e0000 */
[----:B------:R-:W-:Y:S01]  /*12a80*/  R2UR UR7, R153 ;  /* 0x00000000990772ca */ /* 0x000fe200000e0000 */
[----:B------:R-:W-:Y:S01]  /*12a90*/  FADD.FTZ R194, R185, R195 ;  /* 0x000000c3b9c27221 */ /* 0x000fe20000010000 */
[----:B------:R-:W-:Y:S01]  /*12aa0*/  FADD.FTZ R199, R183, R199 ;  /* 0x000000c7b7c77221 */ /* 0x000fe20000010000 */
[--C-:B------:R-:W-:Y:S01]  /*12ab0*/  FFMA.FTZ R195, R197, UR43, -R191.reuse ;  /* 0x0000002bc5c37c23 */ /* 0x100fe200080108bf */
[--C-:B------:R-:W-:Y:S01]  /*12ac0*/  FFMA.FTZ R183, R196, UR43, -R191.reuse ;  /* 0x0000002bc4b77c23 */ /* 0x100fe200080108bf */
[--C-:B------:R-:W-:Y:S01]  /*12ad0*/  FFMA.FTZ R185, R192, UR43, -R191.reuse ;  /* 0x0000002bc0b97c23 */ /* 0x100fe200080108bf */
[----:B------:R-:W-:-:S03]  /*12ae0*/  FFMA.FTZ R188, R189, UR43, -R191 ;  /* 0x0000002bbdbc7c23 */ /* 0x000fc600080108bf */
[----:B------:R-:W-:Y:S08]  /*12af0*/  MUFU.EX2 R195, R195 ;  /* 0x000000c300c37308 */ /* 0x000ff00000000800 */
[----:B------:R-:W-:Y:S08]  /*12b00*/  MUFU.EX2 R183, R183 ;  /* 0x000000b700b77308 */ /* 0x000ff00000000800 */
[----:B------:R-:W-:Y:S08]  /*12b10*/  MUFU.EX2 R185, R185 ;  /* 0x000000b900b97308 */ /* 0x000ff00000000800 */
[----:B------:R-:W-:Y:S01]  /*12b20*/  MUFU.EX2 R188, R188 ;  /* 0x000000bc00bc7308 */ /* 0x000fe20000000800 */
[----:B------:R-:W-:-:S02]  /*12b30*/  VIADD R152, R182, 0x180 ;  /* 0x00000180b6987836 */ /* 0x000fc40000000000 */
[----:B------:R-:W-:Y:S01]  /*12b40*/  IMAD.MOV.U32 R153, RZ, RZ, 0x40000040 ;  /* 0x40000040ff997424 */ /* 0x000fe200078e00ff */
[----:B------:R-:W-:Y:S02]  /*12b50*/  WARPGROUP.DEPBAR.LE gsb0, 0x0 ;  /* 0x00008000000079c5 */ /* 0x000fe40000010000 */
[--C-:B------:R-:W-:Y:S01]  /*12b60*/  FFMA.FTZ R158, R229, UR43, -R191.reuse ;  /* 0x0000002be59e7c23 */ /* 0x100fe200080108bf */
[----:B------:R-:W-:Y:S01]  /*12b70*/  FFMA.FTZ R156, R160, UR43, -R191 ;  /* 0x0000002ba09c7c23 */ /* 0x000fe200080108bf */
[----:B------:R-:W-:Y:S08]  /*12b80*/  MUFU.EX2 R159, R162 ;  /* 0x000000a2009f7308 */ /* 0x000ff00000000800 */
[----:B------:R-:W0:Y:S08]  /*12b90*/  MUFU.EX2 R157, R163 ;  /* 0x000000a3009d7308 */ /* 0x000e300000000800 */
[----:B------:R-:W1:Y:S08]  /*12ba0*/  MUFU.EX2 R158, R158 ;  /* 0x0000009e009e7308 */ /* 0x000e700000000800 */
[----:B------:R-:W4:Y:S01]  /*12bb0*/  MUFU.EX2 R156, R156 ;  /* 0x0000009c009c7308 */ /* 0x000f220000000800 */
[----:B0-----:R-:W-:-:S02]  /*12bc0*/  F2FP.F16.F32.PACK_AB R160, R157, R159 ;  /* 0x0000009f9da0723e */ /* 0x001fc400000000ff */
[----:B------:R-:W-:Y:S02]  /*12bd0*/  F2FP.F16.F32.PACK_AB R162, R184, R181 ;  /* 0x000000b5b8a2723e */ /* 0x000fe400000000ff */
[----:B-1----:R-:W-:Y:S02]  /*12be0*/  F2FP.F16.F32.PACK_AB R161, R158, R198 ;  /* 0x000000c69ea1723e */ /* 0x002fe400000000ff */
[----:B----4-:R-:W-:-:S04]  /*12bf0*/  F2FP.F16.F32.PACK_AB R163, R156, R155 ;  /* 0x0000009b9ca3723e */ /* 0x010fc800000000ff */
[----:B------:R-:W-:-:S06]  /*12c00*/  WARPGROUP.ARRIVE ;  /* 0x00000000000079c5 */ /* 0x000fcc0000000000 */
[----:B------:R-:W-:Y:S01]  /*12c10*/  HGMMA.64x256x16.F32 R24, R160, gdesc[UR4].tnspB, R24, gsb0 ;  /* 0x43e00004a0187df0 */ /* 0x000fe20008000818 */
[----:B------:R-:W-:Y:S02]  /*12c20*/  R2UR UR6, R152 ;  /* 0x00000000980672ca */ /* 0x000fe400000e0000 */
[----:B------:R-:W-:Y:S01]  /*12c30*/  R2UR UR7, R153 ;  /* 0x00000000990772ca */ /* 0x000fe200000e0000 */
[----:B------:R-:W-:Y:S01]  /*12c40*/  FADD.FTZ R189, R154, R194 ;  /* 0x000000c29abd7221 */ /* 0x000fe20000010000 */
[----:B------:R-:W-:Y:S01]  /*12c50*/  FADD.FTZ R199, R3, R199 ;  /* 0x000000c703c77221 */ /* 0x000fe20000010000 */
[----:B------:R-:W-:Y:S02]  /*12c60*/  MUFU.EX2 R154, R169 ;  /* 0x000000a9009a7308 */ /* 0x000fe40000000800 */
[----:B------:R-:W-:-:S06]  /*12c70*/  FADD.FTZ R189, R159, R189 ;  /* 0x000000bd9fbd7221 */ /* 0x000fcc0000010000 */
[----:B------:R-:W0:Y:S08]  /*12c80*/  MUFU.EX2 R3, R168 ;  /* 0x000000a800037308 */ /* 0x000e300000000800 */
[----:B------:R-:W-:Y:S01]  /*12c90*/  MUFU.EX2 R159, R170 ;  /* 0x000000aa009f7308 */ /* 0x000fe20000000800 */
[----:B------:R-:W-:Y:S02]  /*12ca0*/  VIADD R152, R182, 0x200 ;  /* 0x00000200b6987836 */ /* 0x000fe40000000000 */
[----:B------:R-:W-:Y:S01]  /*12cb0*/  IMAD.MOV.U32 R153, RZ, RZ, 0x40000040 ;  /* 0x40000040ff997424 */ /* 0x000fe200078e00ff */
[----:B0-----:R-:W-:Y:S01]  /*12cc0*/  F2FP.F16.F32.PACK_AB R168, R154, R3 ;  /* 0x000000039aa8723e */ /* 0x001fe200000000ff */
[----:B------:R-:W-:-:S03]  /*12cd0*/  WARPGROUP.DEPBAR.LE gsb0, 0x0 ;  /* 0x00008000000079c5 */ /* 0x000fc60000010000 */
[----:B------:R-:W-:Y:S08]  /*12ce0*/  MUFU.EX2 R163, R166 ;  /* 0x000000a600a37308 */ /* 0x000ff00000000800 */
[----:B------:R-:W0:Y:S08]  /*12cf0*/  MUFU.EX2 R160, R167 ;  /* 0x000000a700a07308 */ /* 0x000e300000000800 */
[----:B------:R0:W-:Y:S08]  /*12d00*/  MUFU.EX2 R161, R164 ;  /* 0x000000a400a17308 */ /* 0x0001f00000000800 */
[----:B------:R1:W4:Y:S01]  /*12d10*/  MUFU.EX2 R162, R165 ;  /* 0x000000a500a27308 */ /* 0x0003220000000800 */
        /* <DEDUP_REMOVED lines=8> */
[--C-:B------:R-:W-:Y:S01]  /*12da0*/  FFMA.FTZ R179, R179, UR43, -R191.reuse ;  /* 0x0000002bb3b37c23 */ /* 0x100fe200080108bf */
[--C-:B------:R-:W-:Y:S01]  /*12db0*/  FFMA.FTZ R186, R186, UR43, -R191.reuse ;  /* 0x0000002bbaba7c23 */ /* 0x100fe200080108bf */
[----:B------:R-:W-:Y:S01]  /*12dc0*/  FFMA.FTZ R187, R187, UR43, -R191 ;  /* 0x0000002bbbbb7c23 */ /* 0x000fe200080108bf */
[----:B------:R-:W-:Y:S01]  /*12dd0*/  FADD.FTZ R198, R198, R199 ;  /* 0x000000c7c6c67221 */ /* 0x000fe20000010000 */
[----:B------:R-:W-:Y:S01]  /*12de0*/  FFMA.FTZ R175, R175, UR43, -R191 ;  /* 0x0000002bafaf7c23 */ /* 0x000fe200080108bf */
[----:B------:R-:W-:Y:S01]  /*12df0*/  FADD.FTZ R189, R157, R189 ;  /* 0x000000bd9dbd7221 */ /* 0x000fe20000010000 */
[----:B------:R-:W-:Y:S01]  /*12e00*/  MUFU.EX2 R180, R180 ;  /* 0x000000b400b47308 */ /* 0x000fe20000000800 */
[----:B------:R-:W-:-:S07]  /*12e10*/  FADD.FTZ R198, R158, R198 ;  /* 0x000000c69ec67221 */ /* 0x000fce0000010000 */
[----:B------:R-:W-:Y:S08]  /*12e20*/  MUFU.EX2 R157, R172 ;  /* 0x000000ac009d7308 */ /* 0x000ff00000000800 */
[----:B------:R-:W0:Y:S08]  /*12e30*/  MUFU.EX2 R158, R173 ;  /* 0x000000ad009e7308 */ /* 0x000e300000000800 */
[----:B------:R-:W-:Y:S08]  /*12e40*/  MUFU.EX2 R179, R179 ;  /* 0x000000b300b37308 */ /* 0x000ff00000000800 */
[----:B------:R-:W-:Y:S08]  /*12e50*/  MUFU.EX2 R186, R186 ;  /* 0x000000ba00ba7308 */ /* 0x000ff00000000800 */
[----:B------:R-:W-:Y:S01]  /*12e60*/  MUFU.EX2 R187, R187 ;  /* 0x000000bb00bb7308 */ /* 0x000fe20000000800 */
[----:B------:R-:W-:-:S02]  /*12e70*/  VIADD R152, R182, 0x280 ;  /* 0x00000280b6987836 */ /* 0x000fc40000000000 */
[----:B------:R-:W-:Y:S01]  /*12e80*/  IMAD.MOV.U32 R153, RZ, RZ, 0x40000040 ;  /* 0x40000040ff997424 */ /* 0x000fe200078e00ff */
[----:B0-----:R-:W-:Y:S01]  /*12e90*/  F2FP.F16.F32.PACK_AB R172, R158, R157 ;  /* 0x0000009d9eac723e */ /* 0x001fe200000000ff */
[----:B------:R-:W-:Y:S02]  /*12ea0*/  WARPGROUP.DEPBAR.LE gsb0, 0x0 ;  /* 0x00008000000079c5 */ /* 0x000fe40000010000 */
[--C-:B------:R-:W-:Y:S01]  /*12eb0*/  FFMA.FTZ R165, R217, UR43, -R191.reuse ;  /* 0x0000002bd9a57c23 */ /* 0x100fe200080108bf */
[--C-:B------:R-:W-:Y:S01]  /*12ec0*/  FFMA.FTZ R166, R193, UR43, -R191.reuse ;  /* 0x0000002bc1a67c23 */ /* 0x100fe200080108bf */
[----:B------:R-:W-:Y:S01]  /*12ed0*/  FFMA.FTZ R167, R190, UR43, -R191 ;  /* 0x0000002bbea77c23 */ /* 0x000fe200080108bf */
[----:B------:R-:W0:Y:S08]  /*12ee0*/  MUFU.EX2 R164, R171 ;  /* 0x000000ab00a47308 */ /* 0x000e300000000800 */
[----:B------:R-:W-:Y:S08]  /*12ef0*/  MUFU.EX2 R165, R165 ;  /* 0x000000a500a57308 */ /* 0x000ff00000000800 */
[----:B------:R-:W1:Y:S08]  /*12f00*/  MUFU.EX2 R166, R166 ;  /* 0x000000a600a67308 */ /* 0x000e700000000800 */
[----:B------:R-:W4:Y:S01]  /*12f10*/  MUFU.EX2 R167, R167 ;  /* 0x000000a700a77308 */ /* 0x000f220000000800 */
[----:B0-----:R-:W-:-:S02]  /*12f20*/  F2FP.F16.F32.PACK_AB R170, R164, R159 ;  /* 0x0000009fa4aa723e */ /* 0x001fc400000000ff */
[----:B-1----:R-:W-:Y:S02]  /*12f30*/  F2FP.F16.F32.PACK_AB R169, R166, R165 ;  /* 0x000000a5a6a9723e */ /* 0x002fe400000000ff */
[----:B----4-:R-:W-:-:S04]  /*12f40*/  F2FP.F16.F32.PACK_AB R171, R0, R167 ;  /* 0x000000a700ab723e */ /* 0x010fc800000000ff */
[----:B------:R-:W-:-:S06]  /*12f50*/  WARPGROUP.ARRIVE ;  /* 0x00000000000079c5 */ /* 0x000fcc0000000000 */
[----:B------:R-:W-:Y:S01]  /*12f60*/  HGMMA.64x256x16.F32 R24, R168, gdesc[UR4].tnspB, R24, gsb0 ;  /* 0x43e00004a8187df0 */ /* 0x000fe20008000818 */
[----:B------:R-:W-:Y:S02]  /*12f70*/  R2UR UR6, R152 ;  /* 0x00000000980672ca */ /* 0x000fe400000e0000 */
[----:B------:R-:W-:Y:S01]  /*12f80*/  R2UR UR7, R153 ;  /* 0x00000000990772ca */ /* 0x000fe200000e0000 */
        /* <DEDUP_REMOVED lines=18> */
[----:B---3--:R-:W-:Y:S02]  /*130b0*/  ISETP.GT.AND P2, PT, R210, R216, PT ;  /* 0x000000d8d200720c */ /* 0x008fe40003f44270 */
[----:B------:R-:W-:Y:S01]  /*130c0*/  FADD.FTZ R163, R164, R163 ;  /* 0x000000a3a4a37221 */ /* 0x000fe20000010000 */
[----:B------:R-:W-:Y:S01]  /*130d0*/  FADD.FTZ R195, R0, R195 ;  /* 0x000000c300c37221 */ /* 0x000fe20000010000 */
[----:B------:R-:W-:Y:S02]  /*130e0*/  @!P0 VIADD R211, R211, 0x32460 ;  /* 0x00032460d3d38836 */ /* 0x000fe40000000000 */
[----:B------:R-:W-:-:S03]  /*130f0*/  FADD.FTZ R163, R157, R163 ;  /* 0x000000a39da37221 */ /* 0x000fc60000010000 */
[----:B------:R-:W-:Y:S01]  /*13100*/  @!P0 PRMT R211, RZ, 0x654, R211 ;  /* 0x00000654ffd38816 */ /* 0x000fe200000000d3 */
[----:B------:R-:W-:Y:S01]  /*13110*/  FADD.FTZ R163, R158, R163 ;  /* 0x000000a39ea37221 */ /* 0x000fe20000010000 */
[----:B------:R-:W-:Y:S01]  /*13120*/  IADD3 R210, R210, -0x1, RZ ;  /* 0xffffffffd2d27810 */ /* 0x000fe20007ffe0ff */
[----:B------:R-:W-:Y:S02]  /*13130*/  IMAD.MOV.U32 R216, RZ, RZ, R178 ;  /* 0x000000ffffd87224 */ /* 0x000fe400078e00b2 */
[----:B------:R-:W-:Y:S01]  /*13140*/  IMAD.MOV.U32 R217, RZ, RZ, R176 ;  /* 0x000000ffffd97224 */ /* 0x000fe200078e00b0 */
[----:B------:R-:W-:Y:S02]  /*13150*/  WARPGROUP.DEPBAR.LE gsb0, 0x0 ;  /* 0x00008000000079c5 */ /* 0x000fe40000010000 */
[----:B------:R-:W0:Y:S08]  /*13160*/  MUFU.EX2 R168, R174 ;  /* 0x000000ae00a87308 */ /* 0x000e300000000800 */
[----:B------:R1:W3:Y:S01]  /*13170*/  MUFU.EX2 R169, R175 ;  /* 0x000000af00a97308 */ /* 0x0002e20000000800 */
[----:B0-----:R-:W-:-:S02]  /*13180*/  F2FP.F16.F32.PACK_AB R174, R180, R168 ;  /* 0x000000a8b4ae723e */ /* 0x001fc400000000ff */
[----:B-1----:R-:W-:Y:S02]  /*13190*/  F2FP.F16.F32.PACK_AB R175, R187, R186 ;  /* 0x000000babbaf723e */ /* 0x002fe400000000ff */
[----:B---3--:R-:W-:-:S04]  /*131a0*/  F2FP.F16.F32.PACK_AB R173, R179, R169 ;  /* 0x000000a9b3ad723e */ /* 0x008fc800000000ff */
[----:B------:R-:W-:-:S06]  /*131b0*/  WARPGROUP.ARRIVE ;  /* 0x00000000000079c5 */ /* 0x000fcc0000000000 */
[----:B------:R-:W-:Y:S01]  /*131c0*/  HGMMA.64x256x16.F32 R24, R172, gdesc[UR4].tnspB, R24, gsb0 ;  /* 0x43e00004ac187df0 */ /* 0x000fe20008000818 */
[----:B------:R-:W-:-:S04]  /*131d0*/  FADD.FTZ R195, R169, R195 ;  /* 0x000000c3a9c37221 */ /* 0x000fc80000010000 */
[----:B------:R-:W-:Y:S01]  /*131e0*/  FADD.FTZ R195, R179, R195 ;  /* 0x000000c3b3c37221 */ /* 0x000fe20000010000 */
[----:B------:R-:W-:-:S03]  /*131f0*/  FADD.FTZ R163, R168, R163 ;  /* 0x000000a3a8a37221 */ /* 0x000fc60000010000 */
[----:B------:R-:W-:Y:S01]  /*13200*/  FADD.FTZ R195, R186, R195 ;  /* 0x000000c3bac37221 */ /* 0x000fe20000010000 */
[----:B------:R-:W-:-:S03]  /*13210*/  FADD.FTZ R0, R180, R163 ;  /* 0x000000a3b4007221 */ /* 0x000fc60000010000 */
[----:B------:R-:W-:Y:S01]  /*13220*/  FADD.FTZ R3, R187, R195 ;  /* 0x000000c3bb037221 */ /* 0x000fe20000010000 */
[----:B------:R-:W-:Y:S02]  /*13230*/  WARPGROUP.DEPBAR.LE gsb0, 0x0 ;  /* 0x00008000000079c5 */ /* 0x000fe40000010000 */
[----:B------:R2:W-:Y:S01]  /*13240*/  @!P0 SYNCS.ARRIVE.TRANS64.RED.A1T0 RZ, [R211+URZ], RZ ;  /* 0x000000ffd3ff89a7 */ /* 0x0005e2000810043f */
[----:B------:R-:W-:Y:S05]  /*13250*/  @P2 BRA `(.L_x_5758) ;  /* 0xffffffd0004c2947 */ /* 0x000fea000383ffff */
.L_x_5748:
[----:B------:R-:W3:Y:S01]  /*13260*/  LDL.LU R152, [R1+0x8c] ;  /* 0x00008c0001987983 */ /* 0x000ee20000300800 */
[----:B------:R-:W-:Y:S05]  /*13270*/  WARPSYNC.ALL ;  /* 0x0000000000007948 */ /* 0x000fea0003800000 */
[----:B------:R-:W4:Y:S01]  /*13280*/  SHFL.BFLY PT, R5, R0, 0x2, 0x1f ;  /* 0x0c401f0000057f89 */ /* 0x000f2200000e0000 */
[----:B0-----:R-:W-:Y:S02]  /*13290*/  IMAD.MOV.U32 R154, RZ, RZ, -0x800000 ;  /* 0xff800000ff9a7424 */ /* 0x001fe400078e00ff */
[----:B------:R-:W-:Y:S01]  /*132a0*/  VIADD R2, R2, 0x1 ;  /* 0x0000000102027836 */ /* 0x000fe20000000000 */
[----:B------:R0:W-:Y:S08]  /*132b0*/  BAR.ARV R177, 0x100 ;  /* 0x000400b10000751d */ /* 0x0001f00000002000 */
[----:B------:R-:W-:Y:S06]  /*132c0*/  BAR.ARV 0x8, 0x180 ;  /* 0x0206000000007b1d */ /* 0x000fec0000002000 */
[----:B------:R-:W-:-:S04]  /*132d0*/  ISETP.NE.AND P1, PT, R2, 0x2, PT ;  /* 0x000000020200780c */ /* 0x000fc80003f25270 */
[----:B------:R-:W-:Y:S01]  /*132e0*/  SEL R2, R2, RZ, P1 ;  /* 0x000000ff02027207 */ /* 0x000fe20000800000 */
[----:B----4-:R-:W-:Y:S01]  /*132f0*/  FADD.FTZ R7, R5, R0 ;  /* 0x0000000005077221 */ /* 0x010fe20000010000 */
[----:B------:R-:W-:Y:S01]  /*13300*/  IMAD.U32 R5, RZ, RZ, UR43 ;  /* 0x0000002bff057e24 */ /* 0x000fe2000f8e00ff */
[----:B------:R-:W-:Y:S04]  /*13310*/  SHFL.BFLY PT, R0, R3, 0x2, 0x1f ;  /* 0x0c401f0003007f89 */ /* 0x000fe800000e0000 */
[----:B------:R-:W4:Y:S02]  /*13320*/  SHFL.BFLY PT, R4, R7, 0x1, 0x1f ;  /* 0x0c201f0007047f89 */ /* 0x000f2400000e0000 */
[----:B----4-:R-:W-:Y:S01]  /*13330*/  FADD.FTZ R8, R7, R4 ;  /* 0x0000000407087221 */ /* 0x010fe20000010000 */
[----:B------:R-:W-:Y:S01]  /*13340*/  FADD.FTZ R7, R0, R3 ;  /* 0x0000000300077221 */ /* 0x000fe20000010000 */
[----:B------:R-:W-:-:S02]  /*13350*/  IMAD.MOV.U32 R4, RZ, RZ, RZ ;  /* 0x000000ffff047224 */ /* 0x000fc400078e00ff */
[----:B------:R-:W-:Y:S01]  /*13360*/  IMAD.MOV.U32 R3, RZ, RZ, -0x800000 ;  /* 0xff800000ff037424 */ /* 0x000fe200078e00ff */
[----:B------:R-:W-:Y:S01]  /*13370*/  FSETP.NE.FTZ.AND P0, PT, R8, RZ, PT ;  /* 0x000000ff0800720b */ /* 0x000fe20003f15000 */
[----:B------:R-:W4:-:S12]  /*13380*/  SHFL.BFLY PT, R0, R7, 0x1, 0x1f ;  /* 0x0c201f0007007f89 */ /* 0x000f1800000e0000 */
[----:B------:R-:W1:Y:S01]  /*13390*/  @P0 MUFU.LG2 R6, R8 ;  /* 0x0000000800060308 */ /* 0x000e620000000c00 */
[----:B------:R-:W-:-:S07]  /*133a0*/  @P0 FMUL.FTZ R5, R5, 0.69314718246459960938 ;  /* 0x3f31721805050820 */ /* 0x000fce0000410000 */
[----:B------:R-:W2:Y:S01]  /*133b0*/  @P0 MUFU.RCP R4, R8 ;  /* 0x0000000800040308 */ /* 0x000ea20000001000 */
[----:B----4-:R-:W-:Y:S01]  /*133c0*/  FADD.FTZ R9, R7, R0 ;  /* 0x0000000007097221 */ /* 0x010fe20000010000 */
[----:B------:R-:W-:Y:S02]  /*133d0*/  IMAD.MOV.U32 R0, RZ, RZ, RZ ;  /* 0x000000ffff007224 */ /* 0x000fe400078e00ff */
[----:B-1----:R-:W-:-:S04]  /*133e0*/  @P0 FMUL.FTZ R6, R6, 0.69314718246459960938 ;  /* 0x3f31721806060820 */ /* 0x002fc80000410000 */
[----:B------:R-:W-:Y:S01]  /*133f0*/  @P0 FFMA.FTZ R154, R5, R176, R6 ;  /* 0x000000b0059a0223 */ /* 0x000fe20000010006 */
[----:B------:R-:W-:Y:S01]  /*13400*/  FSETP.NE.FTZ.AND P0, PT, R9, RZ, PT ;  /* 0x000000ff0900720b */ /* 0x000fe20003f15000 */
[----:B------:R-:W-:Y:S02]  /*13410*/  IMAD.U32 R5, RZ, RZ, UR43 ;  /* 0x0000002bff057e24 */ /* 0x000fe4000f8e00ff */
        /* <DEDUP_REMOVED lines=12> */
[-C--:B------:R-:W-:Y:S01]  /*134e0*/  FMUL.FTZ R44, R44, R4.reuse ;  /* 0x000000042c2c7220 */ /* 0x080fe20000410000 */
[-C--:B------:R-:W-:Y:S01]  /*134f0*/  FMUL.FTZ R45, R45, R4.reuse ;  /* 0x000000042d2d7220 */ /* 0x080fe20000410000 */
[-C--:B------:R-:W-:Y:S01]  /*13500*/  FMUL.FTZ R48, R48, R4.reuse ;  /* 0x0000000430307220 */ /* 0x080fe20000410000 */
[-C--:B------:R-:W-:Y:S01]  /*13510*/  FMUL.FTZ R49, R49, R4.reuse ;  /* 0x0000000431317220 */ /* 0x080fe20000410000 */
[-C--:B------:R-:W-:Y:S01]  /*13520*/  FMUL.FTZ R52, R52, R4.reuse ;  /* 0x0000000434347220 */ /* 0x080fe20000410000 */
[-C--:B------:R-:W-:Y:S01]  /*13530*/  FMUL.FTZ R53, R53, R4.reuse ;  /* 0x0000000435357220 */ /* 0x080fe20000410000 */
[----:B------:R-:W2:Y:S01]  /*13540*/  @P0 MUFU.RCP R0, R9 ;  /* 0x0000000900000308 */ /* 0x000ea20000001000 */
        /* <DEDUP_REMOVED lines=11> */
[----:B------:R-:W-:Y:S01]  /*13600*/  FMUL.FTZ R76, R76, R4 ;  /* 0x000000044c4c7220 */ /* 0x000fe20000410000 */
[----:B------:R-:W-:Y:S01]  /*13610*/  @P0 FFMA.FTZ R3, R5, R178, R6 ;  /* 0x000000b205030223 */ /* 0x000fe20000010006 */
        /* <DEDUP_REMOVED lines=102> */
[----:B------:R-:W-:-:S02]  /*13c80*/  PLOP3.LUT P0, PT, PT, PT, PT, 0x8, 0x0 ;  /* 0x000000000000781c */ /* 0x000fc40003f0e170 */
[----:B------:R-:W-:Y:S01]  /*13c90*/  LOP3.LUT R23, R23, R0, RZ, 0x3c, !PT ;  /* 0x0000000017177212 */ /* 0x000fe200078e3cff */
[----:B---3--:R-:W-:-:S05]  /*13ca0*/  VIADD R152, R152, 0x1 ;  /* 0x0000000198987836 */ /* 0x008fca0000000000 */
[----:B------:R0:W-:Y:S05]  /*13cb0*/  STL [R1+0x8c], R152 ;  /* 0x00008c9801007387 */ /* 0x0001ea0000100800 */
.L_x_5691:
[----:B------:R-:W-:Y:S05]  /*13cc0*/  WARPSYNC.ALL ;  /* 0x0000000000007948 */ /* 0x000fea0003800000 */
[----:B------:R-:W1:Y:S08]  /*13cd0*/  S2UR UR5, SR_CgaCtaId ;  /* 0x00000000000579c3 */ /* 0x000e700000008800 */
[----:B------:R-:W-:Y:S06]  /*13ce0*/  BAR.SYNC.DEFER_BLOCKING 0x5, 0x180 ;  /* 0x0146000000007b1d */ /* 0x000fec0000010000 */
[----:B------:R-:W-:Y:S01]  /*13cf0*/  UMOV UR4, 0x400 ;  /* 0x0000040000047882 */ /* 0x000fe20000000000 */
[----:B------:R-:W-:Y:S01]  /*13d00*/  BSSY B0, `(.L_x_5759) ;  /* 0x00005d6000007945 */ /* 0x000fe20003800000 */
[----:B-1----:R-:W-:-:S06]  /*13d10*/  ULEA UR4, UR5, UR4, 0x18 ;  /* 0x0000000405047291 */ /* 0x002fcc000f8ec03f */
[----:B-----5:R-:W-:-:S05]  /*13d20*/  MOV R19, UR4 ;  /* 0x0000000400137c02 */ /* 0x020fca0008000f00 */
[----:B------:R1:W2:Y:S01]  /*13d30*/  LDS.128 R4, [R19+0x324d0] ;  /* 0x0324d00013047984 */ /* 0x0002a20000000c00 */
[----:B------:R-:W-:Y:S06]  /*13d40*/  BAR.ARV 0x4, 0x180 ;  /* 0x0106000000007b1d */ /* 0x000fec0000002000 */
[----:B------:R-:W-:Y:S05]  /*13d50*/  @P0 BRA `(.L_x_5760) ;  /* 0x0000004c00080947 */ /* 0x000fea0003800000 */
[----:B------:R-:W0:Y:S01]  /*13d60*/  LDL R8, [R1+0x19c] ;  /* 0x00019c0001087983 */ /* 0x000e220000100800 */
[----:B------:R-:W-:-:S03]  /*13d70*/  ULDC UR4, c[0x0][0xbd4] ;  /* 0x0002f50000047ab9 */ /* 0x000fc60000000800 */
[----:B------:R-:W3:Y:S01]  /*13d80*/  LDL.LU R10, [R1+0x7c] ;  /* 0x00007c00010a7983 */ /* 0x000ee20000300800 */
[----:B------:R-:W4:Y:S01]  /*13d90*/  S2R R0, SR_SWINHI ;  /* 0x0000000000007919 */ /* 0x000f220000002f00 */
[----:B------:R-:W-:Y:S02]  /*13da0*/  F2FP.F16.F32.PACK_AB R11, R31, R30 ;  /* 0x0000001e1f0b723e */ /* 0x000fe400000000ff */
[----:B------:R-:W-:Y:S01]  /*13db0*/  F2FP.F16.F32.PACK_AB R12, R33, R32 ;  /* 0x00000020210c723e */ /* 0x000fe200000000ff */
[----:B------:R-:W2:Y:S01]  /*13dc0*/  LDL.LU R156, [R1+0x84] ;  /* 0x00008400019c7983 */ /* 0x000ea20000300800 */
[----:B------:R-:W-:Y:S02]  /*13dd0*/  F2FP.F16.F32.PACK_AB R13, R35, R34 ;  /* 0x00000022230d723e */ /* 0x000fe400000000ff */
[----:B------:R-:W-:Y:S01]  /*13de0*/  F2FP.F16.F32.PACK_AB R14, R37, R36 ;  /* 0x00000024250e723e */ /* 0x000fe200000000ff */
[----:B------:R-:W2:Y:S01]  /*13df0*/  LDL.LU R155, [R1+0x88] ;  /* 0x00008800019b7983 */ /* 0x000ea20000300800 */
[----:B------:R-:W-:-:S02]  /*13e00*/  MOV R20, R19 ;  /* 0x0000001300147202 */ /* 0x000fc40000000f00 */
[----:B----4-:R-:W-:Y:S02]  /*13e10*/  MOV R21, R0 ;  /* 0x0000000000157202 */ /* 0x010fe40000000f00 */
[----:B------:R-:W-:Y:S01]  /*13e20*/  F2FP.F16.F32.PACK_AB R15, R39, R38 ;  /* 0x00000026270f723e */ /* 0x000fe200000000ff */
[----:B0-----:R-:W-:Y:S01]  /*13e30*/  IMAD.WIDE R152, R8, 0x2, R20 ;  /* 0x0000000208987825 */ /* 0x001fe200078e0214 */
[----:B---3--:R-:W-:-:S03]  /*13e40*/  ISETP.NE.AND P0, PT, R10, RZ, PT ;  /* 0x000000ff0a00720c */ /* 0x008fc60003f05270 */
[----:B------:R-:W-:Y:S01]  /*13e50*/  IMAD.MOV.U32 R9, RZ, RZ, R153 ;  /* 0x000000ffff097224 */ /* 0x000fe200078e0099 */
[----:B------:R-:W-:-:S04]  /*13e60*/  LOP3.LUT R0, R152, 0x380, RZ, 0xc0, !PT ;  /* 0x0000038098007812 */ /* 0x000fc800078ec0ff */
[----:B------:R-:W-:-:S04]  /*13e70*/  SHF.R.U64 R0, R0, 0x3, RZ ;  /* 0x0000000300007819 */ /* 0x000fc800000012ff */
[----:B------:R-:W-:Y:S02]  /*13e80*/  LOP3.LUT R8, R0, R152, RZ, 0x3c, !PT ;  /* 0x0000009800087212 */ /* 0x000fe400078e3cff */
[----:B------:R-:W-:Y:S01]  /*13e90*/  SEL R0, R10, UR4, P0 ;  /* 0x000000040a007c07 */ /* 0x000fe20008000000 */
[----:B------:R-:W-:Y:S05]  /*13ea0*/  WARPSYNC.ALL ;  /* 0x0000000000007948 */ /* 0x000fea0003800000 */
[----:B--2---:R-:W-:Y:S01]  /*13eb0*/  MOV R4, R8 ;  /* 0x0000000800047202 */ /* 0x004fe20000000f00 */
[----:B------:R-:W-:Y:S01]  /*13ec0*/  ULDC.64 UR4, c[0x0][0xd00] ;  /* 0x0003400000047ab9 */ /* 0x000fe20000000a00 */
[----:B------:R-:W-:Y:S01]  /*13ed0*/  F2FP.F16.F32.PACK_AB R8, R25, R24 ;  /* 0x000000181908723e */ /* 0x000fe200000000ff */
[----:B------:R-:W-:Y:S01]  /*13ee0*/  ULDC.64 UR6, c[0x0][0xd08] ;  /* 0x0003420000067ab9 */ /* 0x000fe20000000a00 */
[----:B------:R-:W-:-:S02]  /*13ef0*/  F2FP.F16.F32.PACK_AB R9, R27, R26 ;  /* 0x0000001a1b09723e */ /* 0x000fc400000000ff */
[----:B------:R-:W-:Y:S01]  /*13f00*/  F2FP.F16.F32.PACK_AB R10, R29, R28 ;  /* 0x0000001c1d0a723e */ /* 0x000fe200000000ff */
[----:B------:R-:W-:Y:S06]  /*13f10*/  BAR.SYNC.DEFER_BLOCKING 0x1, 0x100 ;  /* 0x0044000000007b1d */ /* 0x000fec0000010000 */
[----:B------:R0:W-:Y:S02]  /*13f20*/  STSM.16.M88.4 [R4], R8 ;  /* 0x0000000804007844 */ /* 0x0001e40000000200 */
[----:B0-----:R-:W-:-:S04]  /*13f30*/  IADD3 R8, P0, R152, 0x20, RZ ;  /* 0x0000002098087810 */ /* 0x001fc80007f1e0ff */
[----:B------:R-:W-:Y:S01]  /*13f40*/  LOP3.LUT R4, R8, 0x380, RZ, 0xc0, !PT ;  /* 0x0000038008047812 */ /* 0x000fe200078ec0ff */
[----:B------:R-:W-:-:S03]  /*13f50*/  IMAD.X R9, RZ, RZ, R153, P0 ;  /* 0x000000ffff097224 */ /* 0x000fc600000e0699 */
[----:B------:R-:W-:-:S04]  /*13f60*/  SHF.R.U64 R4, R4, 0x3, RZ ;  /* 0x0000000304047819 */ /* 0x000fc800000012ff */
[----:B------:R-:W-:-:S04]  /*13f70*/  LOP3.LUT R8, R4, R8, RZ, 0x3c, !PT ;  /* 0x0000000804087212 */ /* 0x000fc800078e3cff */
[----:B------:R-:W-:-:S05]  /*13f80*/  MOV R8, R8 ;  /* 0x0000000800087202 */ /* 0x000fca0000000f00 */
[----:B------:R0:W-:Y:S02]  /*13f90*/  STSM.16.M88.4 [R8], R12 ;  /* 0x0000000c08007844 */ /* 0x0001e40000000200 */
[----:B0-----:R-:W-:-:S04]  /*13fa0*/  IADD3 R8, P0, R152, 0x40, RZ ;  /* 0x0000004098087810 */ /* 0x001fc80007f1e0ff */
[----:B------:R-:W-:Y:S01]  /*13fb0*/  LOP3.LUT R4, R8, 0x380, RZ, 0xc0, !PT ;  /* 0x0000038008047812 */ /* 0x000fe200078ec0ff */
[----:B------:R-:W-:-:S03]  /*13fc0*/  IMAD.X R9, RZ, RZ, R153, P0 ;  /* 0x000000ffff097224 */ /* 0x000fc600000e0699 */
[----:B------:R-:W-:-:S04]  /*13fd0*/  SHF.R.U64 R4, R4, 0x3, RZ ;  /* 0x0000000304047819 */ /* 0x000fc800000012ff */
[----:B------:R-:W-:Y:S02]  /*13fe0*/  LOP3.LUT R8, R4, R8, RZ, 0x3c, !PT ;  /* 0x0000000804087212 */ /* 0x000fe400078e3cff */
[----:B------:R-:W-:Y:S02]  /*13ff0*/  F2FP.F16.F32.PACK_AB R10, R45, R44 ;  /* 0x0000002c2d0a723e */ /* 0x000fe400000000ff */
[----:B------:R-:W-:Y:S02]  /*14000*/  MOV R4, R8 ;  /* 0x0000000800047202 */ /* 0x000fe40000000f00 */
[----:B------:R-:W-:Y:S02]  /*14010*/  F2FP.F16.F32.PACK_AB R8, R41, R40 ;  /* 0x000000282908723e */ /* 0x000fe400000000ff */
[----:B------:R-:W-:Y:S02]  /*14020*/  F2FP.F16.F32.PACK_AB R9, R43, R42 ;  /* 0x0000002a2b09723e */ /* 0x000fe400000000ff */
[----:B------:R-:W-:-:S05]  /*14030*/  F2FP.F16.F32.PACK_AB R11, R47, R46 ;  /* 0x0000002e2f0b723e */ /* 0x000fca00000000ff */
        /* <DEDUP_REMOVED lines=79> */
[----:B------:R-:W-:-:S04]  /*14530*/  LOP3.LUT R4, R8, 0x380, RZ, 0xc0, !PT ;  /* 0x0000038008047812 */ /* 0x000fc800078ec0ff */
[----:B------:R-:W-:Y:S02]  /*14540*/  SHF.R.U64 R4, R4, 0x3, RZ ;  /* 0x0000000304047819 */ /* 0x000fe400000012ff */
[----:B------:R-:W-:Y:S02]  /*14550*/  IADD3.X R9, RZ, R153, RZ, P0, !PT ;  /* 0x00000099ff097210 */ /* 0x000fe400007fe4ff */
[----:B------:R-:W-:Y:S02]  /*14560*/  LOP3.LUT R8, R4, R8, RZ, 0x3c, !PT ;  /* 0x0000000804087212 */ /* 0x000fe400078e3cff */
[----:B------:R-:W-:Y:S02]  /*14570*/  F2FP.F16.F32.PACK_AB R10, R109, R108 ;  /* 0x0000006c6d0a723e */ /* 0x000fe400000000ff */
[----:B------:R-:W-:Y:S02]  /*14580*/  MOV R4, R8 ;  /* 0x0000000800047202 */ /* 0x000fe40000000f00 */
[----:B------:R-:W-:-:S02]  /*14590*/  F2FP.F16.F32.PACK_AB R8, R105, R104 ;  /* 0x000000686908723e */ /* 0x000fc400000000ff */
        /* <DEDUP_REMOVED lines=57> */
[----:B------:R0:W-:Y:S01]  /*14930*/  STSM.16.M88.4 [R152], R12 ;  /* 0x0000000c98007844 */ /* 0x0001e20000000200 */
[----:B------:R-:W-:Y:S01]  /*14940*/  BAR.SYNC.DEFER_BLOCKING 0x1, 0x100 ;  /* 0x0044000000007b1d */ /* 0x000fe20000010000 */
[----:B------:R-:W-:-:S04]  /*14950*/  ISETP.NE.U32.AND P1, PT, RZ, UR4, PT ;  /* 0x00000004ff007c0c */ /* 0x000fc8000bf25070 */
[----:B------:R-:W-:Y:S02]  /*14960*/  ISETP.NE.AND.EX P1, PT, RZ, UR5, PT, P1 ;  /* 0x00000005ff007c0c */ /* 0x000fe4000bf25310 */
[----:B------:R-:W-:Y:S01]  /*14970*/  IADD3 R8, P0, R156, UR4, RZ ;  /* 0x000000049c087c10 */ /* 0x000fe2000ff1e0ff */
[----:B------:R-:W-:-:S03]  /*14980*/  IMAD.MOV.U32 R4, RZ, RZ, RZ ;  /* 0x000000ffff047224 */ /* 0x000fc600078e00ff */
[----:B------:R-:W-:-:S07]  /*14990*/  IADD3.X R9, R155, UR5, RZ, P0, !PT ;  /* 0x000000059b097c10 */ /* 0x000fce00087fe4ff */
[----:B------:R-:W5:Y:S01]  /*149a0*/  @P1 LDG.E R4, desc[UR40][R8.64] ;  /* 0x0000002808041981 */ /* 0x000f62000c1e1900 */
[----:B------:R-:W-:-:S04]  /*149b0*/  ISETP.NE.U32.AND P0, PT, RZ, UR6, PT ;  /* 0x00000006ff007c0c */ /* 0x000fc8000bf05070 */
[----:B------:R-:W-:-:S13]  /*149c0*/  ISETP.NE.AND.EX P0, PT, RZ, UR7, PT, P0 ;  /* 0x00000007ff007c0c */ /* 0x000fda000bf05300 */
[----:B------:R-:W-:Y:S01]  /*149d0*/  @P0 IADD3 R10, P2, R156, UR6, RZ ;  /* 0x000000069c0a0c10 */ /* 0x000fe2000ff5e0ff */
[----:B------:R-:W-:-:S03]  /*149e0*/  ULDC UR6, c[0x0][0xb88] ;  /* 0x0002e20000067ab9 */ /* 0x000fc60000000800 */
[----:B------:R-:W-:Y:S02]  /*149f0*/  @P0 IADD3.X R11, R155, UR7, RZ, P2, !PT ;  /* 0x000000079b0b0c10 */ /* 0x000fe400097fe4ff */
[----:B------:R-:W-:Y:S01]  /*14a00*/  ISETP.GT.AND P2, PT, R0, 0x1, PT ;  /* 0x000000010000780c */ /* 0x000fe20003f44270 */
[----:B------:R-:W-:Y:S02]  /*14a10*/  IMAD.MOV.U32 R0, RZ, RZ, 0xab8 ;  /* 0x00000ab8ff007424 */ /* 0x000fe400078e00ff */
[----:B0-----:R-:W-:-:S03]  /*14a20*/  IMAD.U32 R152, RZ, RZ, UR6 ;  /* 0x00000006ff987e24 */ /* 0x001fc6000f8e00ff */
[----:B------:R-:W-:-:S03]  /*14a30*/  SEL R0, R0, 0xa78, P2 ;  /* 0x00000a7800007807 */ /* 0x000fc60001000000 */
[----:B------:R0:W5:Y:S01]  /*14a40*/  @P0 LDG.E R152, desc[UR40][R10.64] ;  /* 0x000000280a980981 */ /* 0x000162000c1e1900 */
[----:B------:R2:W3:Y:S08]  /*14a50*/  LDC.64 R12, c[0x0][R0+0x220] ;  /* 0x00008800000c7b82 */ /* 0x0004f00000000a00 */
[----:B0-----:R2:W0:Y:S01]  /*14a60*/  LDC.64 R10, c[0x0][R0+0x218] ;  /* 0x00008600000a7b82 */ /* 0x0014220000000a00 */
[----:B------:R-:W-:Y:S05]  /*14a70*/  @P0 BRA `(.L_x_5761) ;  /* 0x0000000000100947 */ /* 0x000fea0003800000 */
[----:B------:R-:W-:Y:S05]  /*14a80*/  @!P1 BRA `(.L_x_5761) ;  /* 0x00000000000c9947 */ /* 0x000fea0003800000 */
[----:B-----5:R-:W4:Y:S04]  /*14a90*/  LDG.E R152, desc[UR40][R8.64] ;  /* 0x0000002808987981 */ /* 0x020f28000c1e1900 */
[----:B------:R-:W4:Y:S02]  /*14aa0*/  LDG.E R8, desc[UR40][R8.64+0x4] ;  /* 0x0000042808087981 */ /* 0x000f24000c1e1900 */
[----:B----4-:R-:W-:-:S07]  /*14ab0*/  IMAD.IADD R152, R8, 0x1, -R152 ;  /* 0x0000000108987824 */ /* 0x010fce00078e0a98 */
.L_x_5761:
[----:B------:R-:W4:Y:S01]  /*14ac0*/  LDL.LU R9, [R1+0x80] ;  /* 0x0000800001097983 */ /* 0x000f220000300800 */
[----:B------:R-:W1:Y:S03]  /*14ad0*/  LDC R157, c[0x0][0xce8] ;  /* 0x00033a00ff9d7b82 */ /* 0x000e660000000800 */
[----:B------:R-:W2:Y:S04]  /*14ae0*/  LDL.LU R8, [R1+0x110] ;  /* 0x0001100001087983 */ /* 0x000ea80000300800 */
[----:B------:R-:W0:Y:S04]  /*14af0*/  LDL R159, [R1+0x78] ;  /* 0x00007800019f7983 */ /* 0x000e280000100800 */
[----:B------:R-:W3:Y:S04]  /*14b00*/  LDL R158, [R1+0x90] ;  /* 0x00009000019e7983 */ /* 0x000ee80000100800 */
[----:B------:R-:W3:Y:S04]  /*14b10*/  LDL R163, [R1+0x6c] ;  /* 0x00006c0001a37983 */ /* 0x000ee80000100800 */
[----:B------:R-:W3:Y:S04]  /*14b20*/  LDL R160, [R1+0x50] ;  /* 0x0000500001a07983 */ /* 0x000ee80000100800 */
[----:B------:R-:W3:Y:S04]  /*14b30*/  LDL R162, [R1+0x198] ;  /* 0x0001980001a27983 */ /* 0x000ee80000100800 */
[----:B------:R-:W3:Y:S01]  /*14b40*/  LDL R161, [R1+0x114] ;  /* 0x0001140001a17983 */ /* 0x000ee20000100800 */
[----:B------:R-:W0:Y:S01]  /*14b50*/  LDC.64 R14, c[0x0][R0+0x228] ;  /* 0x00008a00000e7b82 */ /* 0x000e220000000a00 */
[----:B------:R-:W-:-:S04]  /*14b60*/  ISETP.NE.U32.AND P0, PT, RZ, UR4, PT ;  /* 0x00000004ff007c0c */ /* 0x000fc8000bf05070 */
[----:B------:R-:W-:Y:S02]  /*14b70*/  ISETP.NE.AND.EX P0, PT, RZ, UR5, PT, P0 ;  /* 0x00000005ff007c0c */ /* 0x000fe4000bf05300 */
[----:B-1----:R-:W-:Y:S02]  /*14b80*/  ISETP.NE.AND P1, PT, R157, 0x1, PT ;  /* 0x000000019d00780c */ /* 0x002fe40003f25270 */
[----:B----4-:R-:W-:Y:S02]  /*14b90*/  SEL R9, R9, RZ, !P0 ;  /* 0x000000ff09097207 */ /* 0x010fe40004000000 */
[----:B--2---:R-:W-:-:S03]  /*14ba0*/  SEL R155, R8, RZ, !P0 ;  /* 0x000000ff089b7207 */ /* 0x004fc60004000000 */
[----:B---3--:R-:W-:-:S04]  /*14bb0*/  IMAD R8, R13, R9, RZ ;  /* 0x000000090d087224 */ /* 0x008fc800078e02ff */
[----:B------:R-:W-:Y:S02]  /*14bc0*/  IMAD R155, R12, R155, R8 ;  /* 0x0000009b0c9b7224 */ /* 0x000fe400078e0208 */
[-C--:B0-----:R-:W-:Y:S02]  /*14bd0*/  IMAD R8, R11, R159.reuse, RZ ;  /* 0x0000009f0b087224 */ /* 0x081fe400078e02ff */
[----:B------:R-:W-:-:S04]  /*14be0*/  IMAD.WIDE.U32 R10, R10, R159, RZ ;  /* 0x0000009f0a0a7225 */ /* 0x000fc800078e00ff */
[----:B------:R-:W-:Y:S01]  /*14bf0*/  IMAD.WIDE.U32 R12, R12, R9, RZ ;  /* 0x000000090c0c7225 */ /* 0x000fe200078e00ff */
[----:B------:R-:W-:Y:S02]  /*14c00*/  IADD3 R156, R11, R8, RZ ;  /* 0x000000080b9c7210 */ /* 0x000fe40007ffe0ff */
[----:B------:R-:W0:Y:S01]  /*14c10*/  @P1 LDC R11, c[0x0][0xcec] ;  /* 0x00033b00ff0b1b82 */ /* 0x000e220000000800 */
[----:B-----5:R-:W-:-:S07]  /*14c20*/  IADD3 R153, P0, P3, R12, R10, R4 ;  /* 0x0000000a0c997210 */ /* 0x020fce0007b1e004 */
[----:B------:R-:W1:Y:S01]  /*14c30*/  @P1 LDC R10, c[0x0][0xcf0] ;  /* 0x00033c00ff0a1b82 */ /* 0x000e620000000800 */
[----:B------:R-:W-:Y:S01]  /*14c40*/  SEL R12, R158, RZ, P2 ;  /* 0x000000ff9e0c7207 */ /* 0x000fe20001000000 */
[----:B------:R-:W-:Y:S01]  /*14c50*/  IMAD.IADD R155, R13, 0x1, R155 ;  /* 0x000000010d9b7824 */ /* 0x000fe200078e029b */
[----:B------:R-:W-:-:S03]  /*14c60*/  SHF.R.S32.HI R8, RZ, 0x1f, R4 ;  /* 0x0000001fff087819 */ /* 0x000fc60000011404 */
[-C--:B------:R-:W-:Y:S02]  /*14c70*/  IMAD R15, R15, R12.reuse, RZ ;  /* 0x0000000c0f0f7224 */ /* 0x080fe400078e02ff */
[----:B------:R-:W-:Y:S01]  /*14c80*/  IMAD.WIDE.U32 R12, R14, R12, RZ ;  /* 0x0000000c0e0c7225 */ /* 0x000fe200078e00ff */
[----:B------:R-:W-:-:S03]  /*14c90*/  IADD3.X R14, R155, R156, R8, P0, P3 ;  /* 0x0000009c9b0e7210 */ /* 0x000fc600007e6408 */
[----:B------:R-:W-:-:S04]  /*14ca0*/  IMAD.IADD R155, R163, 0x1, R160 ;  /* 0x00000001a39b7824 */ /* 0x000fc800078e02a0 */
[----:B0-----:R-:W-:-:S04]  /*14cb0*/  @P1 IMAD.HI.U32 R11, R155, R11, RZ ;  /* 0x0000000b9b0b1227 */ /* 0x001fc800078e00ff */
[----:B------:R-:W-:Y:S01]  /*14cc0*/  IMAD.MOV.U32 R156, RZ, RZ, R155 ;  /* 0x000000ffff9c7224 */ /* 0x000fe200078e009b */
[----:B-1----:R-:W-:Y:S02]  /*14cd0*/  @P1 SHF.R.U32.HI R156, RZ, R10, R11 ;  /* 0x0000000aff9c1219 */ /* 0x002fe4000001160b */
[----:B------:R0:W1:Y:S01]  /*14ce0*/  LDC.64 R10, c[0x0][R0+0x210] ;  /* 0x00008400000a7b82 */ /* 0x0000620000000a00 */
[----:B------:R-:W-:Y:S01]  /*14cf0*/  IMAD.IADD R15, R13, 0x1, R15 ;  /* 0x000000010d0f7824 */ /* 0x000fe200078e020f */
[----:B------:R-:W-:Y:S02]  /*14d00*/  IADD3 R12, P0, P3, R156, R153, R12 ;  /* 0x000000999c0c7210 */ /* 0x000fe40007b1e00c */
[----:B0-----:R-:W-:-:S04]  /*14d10*/  SHF.R.S32.HI R0, RZ, 0x1f, R156 ;  /* 0x0000001fff007819 */ /* 0x001fc8000001149c */
[----:B------:R-:W-:Y:S02]  /*14d20*/  IADD3.X R13, R0, R14, R15, P0, P3 ;  /* 0x0000000e000d7210 */ /* 0x000fe400007e640f */
[----:B------:R-:W0:Y:S01]  /*14d30*/  LDC.64 R14, c[0x0][0xca8] ;  /* 0x00032a00ff0e7b82 */ /* 0x000e220000000a00 */
[----:B------:R-:W-:-:S04]  /*14d40*/  IMAD.MOV R153, RZ, RZ, -R156 ;  /* 0x000000ffff997224 */ /* 0x000fc800078e0a9c */
[----:B------:R-:W-:-:S05]  /*14d50*/  IMAD R153, R157, R153, R155 ;  /* 0x000000999d997224 */ /* 0x000fca00078e029b */
[----:B------:R-:W-:Y:S01]  /*14d60*/  SHF.R.S32.HI R0, RZ, 0x1f, R153 ;  /* 0x0000001fff007819 */ /* 0x000fe20000011499 */
[----:B0-----:R-:W0:Y:S08]  /*14d70*/  @!P2 LDC R14, c[0x0][0xc50] ;  /* 0x00031400ff0eab82 */ /* 0x001e300000000800 */
        /* <DEDUP_REMOVED lines=8> */
[----:B------:R-:W-:-:S03]  /*14e00*/  IMAD.IADD R153, R162, 0x1, R160 ;  /* 0x00000001a2997824 */ /* 0x000fc600078e02a0 */
[----:B------:R-:W0:Y:S04]  /*14e10*/  SHFL.IDX PT, R11, R0, RZ, 0x1c1f ;  /* 0x001c1fff000b7589 */ /* 0x000e2800000e0000 */
[----:B------:R-:W-:Y:S04]  /*14e20*/  SHFL.IDX PT, R12, R14, 0x1, 0x1c1f ;  /* 0x003c1f000e0c7f89 */ /* 0x000fe800000e0000 */
[----:B------:R1:W2:Y:S01]  /*14e30*/  SHFL.IDX PT, R13, R0, 0x1, 0x1c1f ;  /* 0x003c1f00000d7f89 */ /* 0x0002a200000e0000 */
[----:B------:R-:W-:Y:S01]  /*14e40*/  LOP3.LUT P0, RZ, R161, 0x3, RZ, 0xc0, !PT ;  /* 0x00000003a1ff7812 */ /* 0x000fe2000780c0ff */
[----:B-1----:R-:W-:-:S02]  /*14e50*/  IMAD R0, R152, R157, RZ ;  /* 0x0000009d98007224 */ /* 0x002fc400078e02ff */
[----:B------:R-:W-:-:S03]  /*14e60*/  VIADD R152, R153, 0x8 ;  /* 0x0000000899987836 */ /* 0x000fc60000000000 */
        /* <DEDUP_REMOVED lines=44> */
[----:B------:R-:W-:Y:S01]  /*15130*/  IADD3 R11, P5, R20, 0xf000, RZ ;  /* 0x0000f000140b7810 */ /* 0x000fe20007fbe0ff */
[----:B------:R-:W5:Y:S01]  /*15140*/  LD.E.128 R28, desc[UR40][R28.64] ;  /* 0x000000281c1c7980 */ /* 0x000f62000c101d00 */
[----:B------:R-:W-:-:S02]  /*15150*/  IADD3.X R33, RZ, R21, RZ, P2, !PT ;  /* 0x00000015ff217210 */ /* 0x000fc400017fe4ff */
[C---:B------:R-:W-:Y:S01]  /*15160*/  IADD3 R49, P0, R20.reuse, 0x6000, RZ ;  /* 0x0000600014317810 */ /* 0x040fe20007f1e0ff */
[----:B------:R-:W-:Y:S01]  /*15170*/  IMAD.X R85, RZ, RZ, R21, P5 ;  /* 0x000000ffff557224 */ /* 0x000fe200028e0615 */
[C---:B------:R-:W-:Y:S01]  /*15180*/  IADD3 R53, P2, R20.reuse, 0x7000, RZ ;  /* 0x0000700014357810 */ /* 0x040fe20007f5e0ff */
[----:B------:R-:W5:Y:S01]  /*15190*/  LD.E.128 R36, desc[UR40][R36.64] ;  /* 0x0000002824247980 */ /* 0x000f62000c101d00 */
[C---:B------:R-:W-:Y:S02]  /*151a0*/  IADD3 R57, P3, R20.reuse, 0x8000, RZ ;  /* 0x0000800014397810 */ /* 0x040fe40007f7e0ff */
[----:B------:R-:W-:Y:S01]  /*151b0*/  IADD3 R61, P4, R20, 0x9000, RZ ;  /* 0x00009000143d7810 */ /* 0x000fe20007f9e0ff */
[----:B------:R-:W5:Y:S01]  /*151c0*/  LD.E.128 R32, desc[UR40][R32.64] ;  /* 0x0000002820207980 */ /* 0x000f62000c101d00 */
[----:B------:R-:W-:Y:S02]  /*151d0*/  LOP3.LUT R10, R11, 0x380, RZ, 0xc0, !PT ;  /* 0x000003800b0a7812 */ /* 0x000fe400078ec0ff */
[----:B------:R-:W-:Y:S01]  /*151e0*/  LOP3.LUT R48, R49, 0x380, RZ, 0xc0, !PT ;  /* 0x0000038031307812 */ /* 0x000fe200078ec0ff */
[----:B------:R-:W5:Y:S01]  /*151f0*/  LD.E.128 R40, desc[UR40][R40.64] ;  /* 0x0000002828287980 */ /* 0x000f62000c101d00 */
[----:B------:R-:W-:-:S02]  /*15200*/  LOP3.LUT R52, R53, 0x380, RZ, 0xc0, !PT ;  /* 0x0000038035347812 */ /* 0x000fc400078ec0ff */
[----:B------:R-:W-:Y:S01]  /*15210*/  LOP3.LUT R56, R57, 0x380, RZ, 0xc0, !PT ;  /* 0x0000038039387812 */ /* 0x000fe200078ec0ff */
[----:B------:R-:W5:Y:S01]  /*15220*/  LD.E.128 R64, desc[UR40][R64.64] ;  /* 0x0000002840407980 */ /* 0x000f62000c101d00 */
[----:B------:R-:W-:Y:S02]  /*15230*/  LOP3.LUT R60, R61, 0x380, RZ, 0xc0, !PT ;  /* 0x000003803d3c7812 */ /* 0x000fe400078ec0ff */
[----:B------:R-:W-:Y:S02]  /*15240*/  SHF.R.U64 R10, R10, 0x3, RZ ;  /* 0x000000030a0a7819 */ /* 0x000fe400000012ff */
[----:B------:R-:W-:Y:S02]  /*15250*/  SHF.R.U64 R48, R48, 0x3, RZ ;  /* 0x0000000330307819 */ /* 0x000fe400000012ff */
[----:B------:R-:W-:Y:S02]  /*15260*/  SHF.R.U64 R52, R52, 0x3, RZ ;  /* 0x0000000334347819 */ /* 0x000fe400000012ff */
[----:B------:R-:W-:-:S02]  /*15270*/  SHF.R.U64 R56, R56, 0x3, RZ ;  /* 0x0000000338387819 */ /* 0x000fc400000012ff */
[----:B------:R-:W-:Y:S02]  /*15280*/  SHF.R.U64 R60, R60, 0x3, RZ ;  /* 0x000000033c3c7819 */ /* 0x000fe400000012ff */
[----:B------:R-:W-:Y:S01]  /*15290*/  LOP3.LUT R84, R10, R11, RZ, 0x3c, !PT ;  /* 0x0000000b0a547212 */ /* 0x000fe200078e3cff */
[----:B------:R-:W-:Y:S01]  /*152a0*/  IMAD R11, R8, UR4, RZ ;  /* 0x00000004080b7c24 */ /* 0x000fe2000f8e02ff */
[----:B------:R-:W-:Y:S01]  /*152b0*/  LOP3.LUT R13, R20, 0x380, RZ, 0xc0, !PT ;  /* 0x00000380140d7812 */ /* 0x000fe200078ec0ff */
[----:B------:R-:W0:Y:S01]  /*152c0*/  @P1 LDC R8, c[0x0][0xcf0] ;  /* 0x00033c00ff081b82 */ /* 0x000e220000000800 */
        /* <DEDUP_REMOVED lines=16> */
[----:B------:R-:W-:Y:S02]  /*153d0*/  SHF.R.U64 R13, R13, 0x3, RZ ;  /* 0x000000030d0d7819 */ /* 0x000fe400000012ff */
[----:B------:R-:W-:Y:S01]  /*153e0*/  LOP3.LUT R68, R69, 0x380, RZ, 0xc0, !PT ;  /* 0x0000038045447812 */ /* 0x000fe200078ec0ff */
[----:B------:R-:W-:Y:S01]  /*153f0*/  IMAD.IADD R12, R3, 0x1, -R12 ;  /* 0x00000001030c7824 */ /* 0x000fe200078e0a0c */
[----:B------:R-:W-:Y:S01]  /*15400*/  LOP3.LUT R72, R73, 0x380, RZ, 0xc0, !PT ;  /* 0x0000038049487812 */ /* 0x000fe200078ec0ff */
[----:B------:R-:W5:Y:S01]  /*15410*/  LD.E.128 R60, desc[UR40][R60.64] ;  /* 0x000000283c3c7980 */ /* 0x000f62000c101d00 */
[----:B------:R-:W-:-:S02]  /*15420*/  LOP3.LUT R76, R77, 0x380, RZ, 0xc0, !PT ;  /* 0x000003804d4c7812 */ /* 0x000fc400078ec0ff */
[----:B------:R-:W-:Y:S01]  /*15430*/  LOP3.LUT R80, R81, 0x380, RZ, 0xc0, !PT ;  /* 0x0000038051507812 */ /* 0x000fe200078ec0ff */
[----:B------:R-:W5:Y:S01]  /*15440*/  LD.E.128 R84, desc[UR40][R84.64] ;  /* 0x0000002854547980 */ /* 0x000f62000c101d00 */
[----:B------:R-:W-:Y:S01]  /*15450*/  LOP3.LUT R20, R13, R20, RZ, 0x3c, !PT ;  /* 0x000000140d147212 */ /* 0x000fe200078e3cff */
[----:B------:R-:W-:Y:S01]  /*15460*/  IMAD R13, R4, UR5, R11 ;  /* 0x00000005040d7c24 */ /* 0x000fe2000f8e020b */
[----:B------:R-:W-:Y:S01]  /*15470*/  SHF.R.U64 R68, R68, 0x3, RZ ;  /* 0x0000000344447819 */ /* 0x000fe200000012ff */
[----:B------:R-:W-:Y:S01]  /*15480*/  IMAD.WIDE.U32 R10, R4, UR4, RZ ;  /* 0x00000004040a7c25 */ /* 0x000fe2000f8e00ff */
[----:B------:R-:W-:Y:S01]  /*15490*/  SHF.R.U64 R72, R72, 0x3, RZ ;  /* 0x0000000348487819 */ /* 0x000fe200000012ff */
[----:B------:R-:W-:Y:S01]  /*154a0*/  ULDC.64 UR4, c[0x0][0xbe8] ;  /* 0x0002fa0000047ab9 */ /* 0x000fe20000000a00 */
[----:B------:R-:W-:Y:S01]  /*154b0*/  SHF.R.U64 R76, R76, 0x3, RZ ;  /* 0x000000034c4c7819 */ /* 0x000fe200000012ff */
[----:B------:R-:W-:Y:S01]  /*154c0*/  IMAD R3, R12, 0x20, R89 ;  /* 0x000000200c037824 */ /* 0x000fe200078e0259 */
[----:B------:R-:W-:Y:S01]  /*154d0*/  SHF.R.U64 R80, R80, 0x3, RZ ;  /* 0x0000000350507819 */ /* 0x000fe200000012ff */
[----:B------:R-:W-:Y:S01]  /*154e0*/  IMAD.IADD R11, R11, 0x1, R13 ;  /* 0x000000010b0b7824 */ /* 0x000fe200078e020d */
[----:B------:R-:W-:Y:S01]  /*154f0*/  LOP3.LUT R68, R68, R69, RZ, 0x3c, !PT ;  /* 0x0000004544447212 */ /* 0x000fe200078e3cff */
[--C-:B------:R-:W-:Y:S01]  /*15500*/  IMAD.X R69, RZ, RZ, R21.reuse, P0 ;  /* 0x000000ffff457224 */ /* 0x100fe200000e0615 */
[----:B------:R-:W-:Y:S01]  /*15510*/  LOP3.LUT R72, R72, R73, RZ, 0x3c, !PT ;  /* 0x0000004948487212 */ /* 0x000fe200078e3cff */
[----:B------:R-:W-:Y:S01]  /*15520*/  IMAD.X R73, RZ, RZ, R21, P2 ;  /* 0x000000ffff497224 */ /* 0x000fe200010e0615 */
[----:B------:R-:W-:Y:S01]  /*15530*/  LOP3.LUT R76, R76, R77, RZ, 0x3c, !PT ;  /* 0x0000004d4c4c7212 */ /* 0x000fe200078e3cff */
[----:B------:R-:W-:Y:S01]  /*15540*/  IMAD.IADD R12, R160, 0x1, R3 ;  /* 0x00000001a00c7824 */ /* 0x000fe200078e0203 */
[----:B------:R-:W-:Y:S01]  /*15550*/  LOP3.LUT R80, R80, R81, RZ, 0x3c, !PT ;  /* 0x0000005150507212 */ /* 0x000fe200078e3cff */
[----:B------:R-:W-:Y:S01]  /*15560*/  IMAD.X R81, RZ, RZ, R21, P4 ;  /* 0x000000ffff517224 */ /* 0x000fe200020e0615 */
[----:B------:R-:W-:Y:S01]  /*15570*/  IADD3.X R77, RZ, R21, RZ, P3, !PT ;  /* 0x00000015ff4d7210 */ /* 0x000fe20001ffe4ff */
[----:B------:R-:W-:Y:S01]  /*15580*/  IMAD.WIDE.U32 R10, R159, UR4, R10 ;  /* 0x000000049f0a7c25 */ /* 0x000fe2000f8e000a */
[----:B------:R-:W-:Y:S01]  /*15590*/  SHF.R.S32.HI R4, RZ, 0x1f, R9 ;  /* 0x0000001fff047819 */ /* 0x000fe20000011409 */
[----:B------:R2:W5:Y:S02]  /*155a0*/  LD.E.128 R24, desc[UR40][R20.64] ;  /* 0x0000002814187980 */ /* 0x000564000c101d00 */
[----:B-1----:R-:W-:-:S02]  /*155b0*/  @P1 IMAD.HI.U32 R3, R12, R15, RZ ;  /* 0x0000000f0c031227 */ /* 0x002fc400078e00ff */
[----:B------:R-:W5:Y:S02]  /*155c0*/  LD.E.128 R68, desc[UR40][R68.64] ;  /* 0x0000002844447980 */ /* 0x000f64000c101d00 */
[----:B------:R-:W-:Y:S01]  /*155d0*/  IMAD R11, R159, UR5, R11 ;  /* 0x000000059f0b7c24 */ /* 0x000fe2000f8e020b */
[----:B------:R-:W-:Y:S01]  /*155e0*/  ULDC.64 UR4, c[0x0][0xbf0] ;  /* 0x0002fc0000047ab9 */ /* 0x000fe20000000a00 */
[----:B------:R-:W5:Y:S01]  /*155f0*/  LD.E.128 R72, desc[UR40][R72.64] ;  /* 0x0000002848487980 */ /* 0x000f62000c101d00 */
[----:B------:R-:W-:-:S03]  /*15600*/  IMAD.MOV.U32 R13, RZ, RZ, R12 ;  /* 0x000000ffff0d7224 */ /* 0x000fc600078e000c */
[----:B------:R-:W5:Y:S01]  /*15610*/  LD.E.128 R76, desc[UR40][R76.64] ;  /* 0x000000284c4c7980 */ /* 0x000f62000c101d00 */
[----:B------:R-:W-:-:S03]  /*15620*/  IMAD R4, R4, UR4, RZ ;  /* 0x0000000404047c24 */ /* 0x000fc6000f8e02ff */
[----:B------:R-:W5:Y:S01]  /*15630*/  LD.E.128 R80, desc[UR40][R80.64] ;  /* 0x0000002850507980 */ /* 0x000f62000c101d00 */
[----:B0-----:R-:W-:Y:S01]  /*15640*/  @P1 SHF.R.U32.HI R13, RZ, R8, R3 ;  /* 0x00000008ff0d1219 */ /* 0x001fe20000011603 */
[----:B------:R-:W-:Y:S01]  /*15650*/  @!PT LDS RZ, [RZ] ;  /* 0x00000000fffff984 */ /* 0x000fe20000000800 */
[----:B------:R-:W-:Y:S01]  /*15660*/  @!PT LDS RZ, [RZ] ;  /* 0x00000000fffff984 */ /* 0x000fe20000000800 */
[----:B------:R-:W-:Y:S01]  /*15670*/  @!PT LDS RZ, [RZ] ;  /* 0x00000000fffff984 */ /* 0x000fe20000000800 */
[----:B------:R-:W-:Y:S01]  /*15680*/  @!PT LDS RZ, [RZ] ;  /* 0x00000000fffff984 */ /* 0x000fe20000000800 */
[----:B------:R0:W-:Y:S06]  /*15690*/  MEMBAR.ALL.CTA ;  /* 0x0000000000007992 */ /* 0x0001ec0000008000 */
[----:B0-----:R-:W0:Y:S01]  /*156a0*/  FENCE.VIEW.ASYNC.S ;  /* 0x00000000000073c6 */ /* 0x001e220000000000 */
[C---:B------:R-:W-:Y:S01]  /*156b0*/  IMAD R15, R9.reuse, UR5, R4 ;  /* 0x00000005090f7c24 */ /* 0x040fe2000f8e0204 */
[----:B------:R-:W-:Y:S01]  /*156c0*/  SHF.R.S32.HI R3, RZ, 0x1f, R13 ;  /* 0x0000001fff037819 */ /* 0x000fe2000001140d */
[----:B------:R-:W-:Y:S01]  /*156d0*/  IMAD.WIDE.U32 R10, R9, UR4, R10 ;  /* 0x00000004090a7c25 */ /* 0x000fe2000f8e000a */
[----:B------:R-:W-:-:S03]  /*156e0*/  ULDC.64 UR4, c[0x0][0xbe0] ;  /* 0x0002f80000047ab9 */ /* 0x000fc60000000a00 */
[----:B------:R-:W-:Y:S02]  /*156f0*/  IMAD.MOV R8, RZ, RZ, -R13 ;  /* 0x000000ffff087224 */ /* 0x000fe400078e0a0d */
[----:B------:R-:W-:Y:S02]  /*15700*/  IMAD.IADD R11, R11, 0x1, R15 ;  /* 0x000000010b0b7824 */ /* 0x000fe400078e020f */
[----:B------:R-:W-:Y:S02]  /*15710*/  IMAD R4, R3, UR4, RZ ;  /* 0x0000000403047c24 */ /* 0x000fe4000f8e02ff */
[----:B------:R-:W-:Y:S02]  /*15720*/  IMAD R157, R157, R8, R12 ;  /* 0x000000089d9d7224 */ /* 0x000fe400078e020c */
[----:B------:R-:W-:-:S04]  /*15730*/  IMAD.WIDE.U32 R10, R13, UR4, R10 ;  /* 0x000000040d0a7c25 */ /* 0x000fc8000f8e000a */
[----:B------:R-:W-:Y:S02]  /*15740*/  VIADD R3, R19, 0x32420 ;  /* 0x0003242013037836 */ /* 0x000fe40000000000 */
[----:B------:R-:W-:Y:S01]  /*15750*/  IMAD R13, R13, UR5, R4 ;  /* 0x000000050d0d7c24 */ /* 0x000fe2000f8e0204 */
[----:B------:R-:W-:Y:S01]  /*15760*/  SHF.R.S32.HI R4, RZ, 0x1f, R157 ;  /* 0x0000001fff047819 */ /* 0x000fe2000001149d */
[----:B------:R-:W-:Y:S01]  /*15770*/  ULDC.64 UR4, c[0x0][0xbd8] ;  /* 0x0002f60000047ab9 */ /* 0x000fe20000000a00 */
[----:B------:R-:W-:Y:S02]  /*15780*/  PRMT R3, RZ, 0x654, R3 ;  /* 0x00000654ff037816 */ /* 0x000fe40000000003 */
[----:B------:R-:W-:Y:S01]  /*15790*/  IADD3 R11, R11, R13, RZ ;  /* 0x0000000d0b0b7210 */ /* 0x000fe20007ffe0ff */
[----:B------:R-:W-:Y:S01]  /*157a0*/  IMAD R4, R4, UR4, RZ ;  /* 0x0000000404047c24 */ /* 0x000fe2000f8e02ff */
[----:B0-----:R0:W-:Y:S01]  /*157b0*/  SYNCS.ARRIVE.TRANS64.RED.A1T0 RZ, [R3+URZ], RZ ;  /* 0x000000ff03ff79a7 */ /* 0x0011e2000810043f */
[----:B------:R-:W-:-:S04]  /*157c0*/  IMAD.WIDE.U32 R10, R157, UR4, R10 ;  /* 0x000000049d0a7c25 */ /* 0x000fc8000f8e000a */
[----:B0-----:R-:W-:Y:S01]  /*157d0*/  IMAD R3, R157, UR5, R4 ;  /* 0x000000059d037c24 */ /* 0x001fe2000f8e0204 */
[----:B------:R-:W-:Y:S02]  /*157e0*/  ULDC.64 UR4, c[0x0][0xb80] ;  /* 0x0002e00000047ab9 */ /* 0x000fe40000000a00 */
[----:B------:R-:W-:Y:S01]  /*157f0*/  LEA R4, P0, R10, UR4, 0x1 ;  /* 0x000000040a047c11 */ /* 0x000fe2000f8008ff */
[----:B------:R-:W-:Y:S01]  /*15800*/  IMAD.IADD R3, R11, 0x1, R3 ;  /* 0x000000010b037824 */ /* 0x000fe200078e0203 */
[----:B------:R-:W-:-:S04]  /*15810*/  UMOV UR4, 0xffffffff ;  /* 0xffffffff00047882 */ /* 0x000fc80000000000 */
[----:B--2---:R-:W-:Y:S01]  /*15820*/  LEA.HI.X R20, R10, UR5, R3, 0x1, P0 ;  /* 0x000000050a147c11 */ /* 0x004fe200080f0c03 */
[----:B------:R-:W-:Y:S06]  /*15830*/  BRA.DIV UR4, `(.L_x_5763) ;  /* 0x000000e604387947 */ /* 0x000fec000b800000 */
[----:B------:R0:W1:Y:S04]  /*15840*/  SHFL.IDX PT, R3, R20, RZ, 0x181f ;  /* 0x00181fff14037589 */ /* 0x00006800000e0000 */
[----:B------:R0:W2:Y:S02]  /*15850*/  SHFL.IDX PT, R14, R4, RZ, 0x181f ;  /* 0x00181fff040e7589 */ /* 0x0000a400000e0000 */
.L_x_5996:
[----:B------:R-:W-:Y:S01]  /*15860*/  IMAD.IADD R89, R89, 0x1, R160 ;  /* 0x0000000159597824 */ /* 0x000fe200078e02a0 */
[----:B------:R-:W-:Y:S01]  /*15870*/  BSSY B1, `(.L_x_5764) ;  /* 0x000001e000017945 */ /* 0x000fe20003800000 */
[----:B------:R-:W-:-:S03]  /*15880*/  VIADD R21, R228, 0xc0 ;  /* 0x000000c0e4157836 */ /* 0x000fc60000000000 */
[----:B------:R-:W-:-:S13]  /*15890*/  ISETP.GE.AND P0, PT, R89, R0, PT ;  /* 0x000000005900720c */ /* 0x000fda0003f06270 */
[----:B------:R-:W-:Y:S05]  /*158a0*/  @P0 BRA `(.L_x_5765) ;  /* 0x0000000000680947 */ /* 0x000fea0003800000 */
[C---:B------:R-:W-:Y:S01]  /*158b0*/  VIADD R92, R228.reuse, 0x40 ;  /* 0x00000040e45c7836 */ /* 0x040fe20000000000 */
[----:B------:R-:W-:Y:S01]  /*158c0*/  ULDC UR4, c[0x0][0xbc8] ;  /* 0x0002f20000047ab9 */ /* 0x000fe20000000800 */
[C---:B------:R-:W-:Y:S01]  /*158d0*/  VIADD R90, R228.reuse, 0x80 ;  /* 0x00000080e45a7836 */ /* 0x040fe20000000000 */
[C---:B------:R-:W-:Y:S01]  /*158e0*/  ISETP.GE.AND P3, PT, R228.reuse, UR4, PT ;  /* 0x00000004e4007c0c */ /* 0x040fe2000bf66270 */
[----:B------:R-:W-:Y:S01]  /*158f0*/  VIADD R15, R228, 0xc0 ;  /* 0x000000c0e40f7836 */ /* 0x000fe20000000000 */
[----:B------:R-:W-:Y:S01]  /*15900*/  ISETP.GE.AND P2, PT, R92, UR4, PT ;  /* 0x000000045c007c0c */ /* 0x000fe2000bf46270 */
[----:B------:R-:W-:Y:S01]  /*15910*/  VIADD R93, R228, 0x40 ;  /* 0x00000040e45d7836 */ /* 0x000fe20000000000 */
[----:B------:R-:W-:Y:S01]  /*15920*/  ISETP.GE.AND P1, PT, R90, UR4, PT ;  /* 0x000000045a007c0c */ /* 0x000fe2000bf26270 */
[----:B------:R-:W-:Y:S01]  /*15930*/  VIADD R91, R228, 0x80 ;  /* 0x00000080e45b7836 */ /* 0x000fe20000000000 */
[----:B------:R-:W-:Y:S02]  /*15940*/  ISETP.GE.AND P0, PT, R15, UR4, PT ;  /* 0x000000040f007c0c */ /* 0x000fe4000bf06270 */
[----:B------:R-:W-:-:S02]  /*15950*/  SHF.R.S32.HI R12, RZ, 0x1f, R228 ;  /* 0x0000001fff0c7819 */ /* 0x000fc400000114e4 */
[----:B------:R-:W-:Y:S02]  /*15960*/  SHF.R.S32.HI R93, RZ, 0x1f, R93 ;  /* 0x0000001fff5d7819 */ /* 0x000fe4000001145d */
[----:B------:R-:W-:Y:S02]  /*15970*/  SHF.R.S32.HI R91, RZ, 0x1f, R91 ;  /* 0x0000001fff5b7819 */ /* 0x000fe4000001145b */
[-C--:B--2---:R-:W-:Y:S02]  /*15980*/  @!P3 LEA R8, P5, R228, R14.reuse, 0x1 ;  /* 0x0000000ee408b211 */ /* 0x084fe400078a08ff */
        /* <DEDUP_REMOVED lines=12> */
.L_x_5765:
[----:B------:R-:W-:Y:S05]  /*15a50*/  BSYNC B1 ;  /* 0x0000000000017941 */ /* 0x000fea0003800000 */
.L_x_5764:
[----:B------:R-:W-:Y:S01]  /*15a60*/  UMOV UR4, 0xffffffff ;  /* 0xffffffff00047882 */ /* 0x000fe20000000000 */
[----:B---3-5:R-:W-:Y:S02]  /*15a70*/  SHF.R.S32.HI R24, RZ, 0x1f, R21 ;  /* 0x0000001fff187819 */ /* 0x028fe40000011415 */
[----:B------:R-:W-:Y:S05]  /*15a80*/  BRA.DIV UR4, `(.L_x_5766) ;  /* 0x000000e204d87947 */ /* 0x000fea000b800000 */
[----:B-1----:R1:W3:Y:S04]  /*15a90*/  SHFL.IDX PT, R3, R20, 0x1, 0x181f ;  /* 0x00381f0014037f89 */ /* 0x0022e800000e0000 */
[----:B--2---:R1:W2:Y:S02]  /*15aa0*/  SHFL.IDX PT, R14, R4, 0x1, 0x181f ;  /* 0x00381f00040e7f89 */ /* 0x0042a400000e0000 */
.L_x_6000:
[----:B------:R-:W-:Y:S01]  /*15ab0*/  VIADD R9, R89, 0x20 ;  /* 0x0000002059097836 */ /* 0x000fe20000000000 */
[----:B------:R-:W-:Y:S04]  /*15ac0*/  BSSY B1, `(.L_x_5767) ;  /* 0x000001b000017945 */ /* 0x000fe80003800000 */
[----:B------:R-:W-:-:S13]  /*15ad0*/  ISETP.GE.AND P0, PT, R9, R0, PT ;  /* 0x000000000900720c */ /* 0x000fda0003f06270 */
[----:B------:R-:W-:Y:S05]  /*15ae0*/  @P0 BRA `(.L_x_5768) ;  /* 0x0000000000600947 */ /* 0x000fea0003800000 */
[C---:B------:R-:W-:Y:S01]  /*15af0*/  VIADD R15, R228.reuse, 0x40 ;  /* 0x00000040e40f7836 */ /* 0x040fe20000000000 */
[----:B------:R-:W-:Y:S01]  /*15b00*/  ULDC UR4, c[0x0][0xbc8] ;  /* 0x0002f20000047ab9 */ /* 0x000fe20000000800 */
[C---:B------:R-:W-:Y:S01]  /*15b10*/  IADD3 R25, R228.reuse, 0x80, RZ ;  /* 0x00000080e4197810 */ /* 0x040fe20007ffe0ff */
[C---:B------:R-:W-:Y:S01]  /*15b20*/  VIADD R27, R228.reuse, 0x40 ;  /* 0x00000040e41b7836 */ /* 0x040fe20000000000 */
[C---:B------:R-:W-:Y:S01]  /*15b30*/  ISETP.GE.AND P3, PT, R228.reuse, UR4, PT ;  /* 0x00000004e4007c0c */ /* 0x040fe2000bf66270 */
[----:B------:R-:W-:Y:S01]  /*15b40*/  VIADD R26, R228, 0x80 ;  /* 0x00000080e41a7836 */ /* 0x000fe20000000000 */
[----:B------:R-:W-:Y:S02]  /*15b50*/  ISETP.GE.AND P2, PT, R15, UR4, PT ;  /* 0x000000040f007c0c */ /* 0x000fe4000bf46270 */
[----:B------:R-:W-:Y:S02]  /*15b60*/  ISETP.GE.AND P1, PT, R25, UR4, PT ;  /* 0x0000000419007c0c */ /* 0x000fe4000bf26270 */
[----:B------:R-:W-:-:S02]  /*15b70*/  ISETP.GE.AND P0, PT, R21, UR4, PT ;  /* 0x0000000415007c0c */ /* 0x000fc4000bf06270 */
[----:B------:R-:W-:Y:S02]  /*15b80*/  SHF.R.S32.HI R12, RZ, 0x1f, R228 ;  /* 0x0000001fff0c7819 */ /* 0x000fe400000114e4 */
[----:B------:R-:W-:Y:S02]  /*15b90*/  SHF.R.S32.HI R27, RZ, 0x1f, R27 ;  /* 0x0000001fff1b7819 */ /* 0x000fe4000001141b */
[----:B------:R-:W-:Y:S02]  /*15ba0*/  SHF.R.S32.HI R26, RZ, 0x1f, R26 ;  /* 0x0000001fff1a7819 */ /* 0x000fe4000001141a */
[CC--:B--2---:R-:W-:Y:S02]  /*15bb0*/  @!P3 LEA R8, P5, R228.reuse, R14.reuse, 0x1 ;  /* 0x0000000ee408b211 */ /* 0x0c4fe400078a08ff */
[----:B------:R-:W-:Y:S02]  /*15bc0*/  @!P2 LEA R10, P4, R15, R14, 0x1 ;  /* 0x0000000e0f0aa211 */ /* 0x000fe400078808ff */
[----:B---3--:R-:W-:-:S02]  /*15bd0*/  @!P3 LEA.HI.X R9, R228, R3, R12, 0x1, P5 ;  /* 0x00000003e409b211 */ /* 0x008fc400028f0c0c */
[-C--:B------:R-:W-:Y:S02]  /*15be0*/  @!P1 LEA R12, P5, R25, R14.reuse, 0x1 ;  /* 0x0000000e190c9211 */ /* 0x080fe400078a08ff */
[-C--:B------:R-:W-:Y:S01]  /*15bf0*/  @!P2 LEA.HI.X R11, R15, R3.reuse, R27, 0x1, P4 ;  /* 0x000000030f0ba211 */ /* 0x080fe200020f0c1b */
[----:B------:R4:W-:Y:S01]  /*15c00*/  @!P3 ST.E.128 desc[UR40][R8.64], R28 ;  /* 0x0000001c0800b985 */ /* 0x0009e2000c101d28 */
[----:B------:R-:W-:Y:S02]  /*15c10*/  @!P0 LEA R14, P4, R21, R14, 0x1 ;  /* 0x0000000e150e8211 */ /* 0x000fe400078808ff */
[-C--:B------:R-:W-:Y:S01]  /*15c20*/  @!P1 LEA.HI.X R13, R25, R3.reuse, R26, 0x1, P5 ;  /* 0x00000003190d9211 */ /* 0x080fe200028f0c1a */
[----:B------:R4:W-:Y:S01]  /*15c30*/  @!P2 ST.E.128 desc[UR40][R10.64], R44 ;  /* 0x0000002c0a00a985 */ /* 0x0009e2000c101d28 */
[----:B------:R-:W-:-:S03]  /*15c40*/  @!P0 LEA.HI.X R15, R21, R3, R24, 0x1, P4 ;  /* 0x00000003150f8211 */ /* 0x000fc600020f0c18 */
[----:B------:R4:W-:Y:S04]  /*15c50*/  @!P1 ST.E.128 desc[UR40][R12.64], R60 ;  /* 0x0000003c0c009985 */ /* 0x0009e8000c101d28 */
[----:B------:R4:W-:Y:S02]  /*15c60*/  @!P0 ST.E.128 desc[UR40][R14.64], R76 ;  /* 0x0000004c0e008985 */ /* 0x0009e4000c101d28 */
.L_x_5768:
[----:B------:R-:W-:Y:S05]  /*15c70*/  BSYNC B1 ;  /* 0x0000000000017941 */ /* 0x000fea0003800000 */
.L_x_5767:
[----:B------:R-:W-:-:S03]  /*15c80*/  UMOV UR4, 0xffffffff ;  /* 0xffffffff00047882 */ /* 0x000fc60000000000 */
[----:B------:R-:W-:Y:S05]  /*15c90*/  BRA.DIV UR4, `(.L_x_5769) ;  /* 0x000000e2049c7947 */ /* 0x000fea000b800000 */
[----:B---3--:R3:W0:Y:S04]  /*15ca0*/  SHFL.IDX PT, R3, R20, 0x2, 0x181f ;  /* 0x00581f0014037f89 */ /* 0x00862800000e0000 */
[----:B--2-4-:R3:W2:Y:S02]  /*15cb0*/  SHFL.IDX PT, R14, R4, 0x2, 0x181f ;  /* 0x00581f00040e7f89 */ /* 0x0146a400000e0000 */
.L_x_6004:
[----:B------:R-:W-:Y:S01]  /*15cc0*/  VIADD R9, R89, 0x40 ;  /* 0x0000004059097836 */ /* 0x000fe20000000000 */
[----:B------:R-:W-:Y:S04]  /*15cd0*/  BSSY B1, `(.L_x_5770) ;  /* 0x000001b000017945 */ /* 0x000fe80003800000 */
[----:B------:R-:W-:-:S13]  /*15ce0*/  ISETP.GE.AND P0, PT, R9, R0, PT ;  /* 0x000000000900720c */ /* 0x000fda0003f06270 */
[----:B------:R-:W-:Y:S05]  /*15cf0*/  @P0 BRA `(.L_x_5771) ;  /* 0x0000000000600947 */ /* 0x000fea0003800000 */
[C---:B------:R-:W-:Y:S01]  /*15d00*/  VIADD R15, R228.reuse, 0x40 ;  /* 0x00000040e40f7836 */ /* 0x040fe20000000000 */
[----:B------:R-:W-:Y:S01]  /*15d10*/  ULDC UR4, c[0x0][0xbc8] ;  /* 0x0002f20000047ab9 */ /* 0x000fe20000000800 */
[C---:B------:R-:W-:Y:S01]  /*15d20*/  VIADD R25, R228.reuse, 0x80 ;  /* 0x00000080e4197836 */ /* 0x040fe20000000000 */
[C---:B------:R-:W-:Y:S01]  /*15d30*/  ISETP.GE.AND P3, PT, R228.reuse, UR4, PT ;  /* 0x00000004e4007c0c */ /* 0x040fe2000bf66270 */
[C---:B------:R-:W-:Y:S01]  /*15d40*/  VIADD R27, R228.reuse, 0x40 ;  /* 0x00000040e41b7836 */ /* 0x040fe20000000000 */
[----:B------:R-:W-:Y:S01]  /*15d50*/  ISETP.GE.AND P2, PT, R15, UR4, PT ;  /* 0x000000040f007c0c */ /* 0x000fe2000bf46270 */
[----:B------:R-:W-:Y:S01]  /*15d60*/  VIADD R26, R228, 0x80 ;  /* 0x00000080e41a7836 */ /* 0x000fe20000000000 */
[----:B------:R-:W-:Y:S02]  /*15d70*/  ISETP.GE.AND P1, PT, R25, UR4, PT ;  /* 0x0000000419007c0c */ /* 0x000fe4000bf26270 */
[----:B------:R-:W-:Y:S02]  /*15d80*/  ISETP.GE.AND P0, PT, R21, UR4, PT ;  /* 0x0000000415007c0c */ /* 0x000fe4000bf06270 */
[----:B------:R-:W-:-:S02]  /*15d90*/  SHF.R.S32.HI R8, RZ, 0x1f, R228 ;  /* 0x0000001fff087819 */ /* 0x000fc400000114e4 */
[----:B------:R-:W-:Y:S02]  /*15da0*/  SHF.R.S32.HI R27, RZ, 0x1f, R27 ;  /* 0x0000001fff1b7819 */ /* 0x000fe4000001141b */
[----:B------:R-:W-:Y:S02]  /*15db0*/  SHF.R.S32.HI R26, RZ, 0x1f, R26 ;  /* 0x0000001fff1a7819 */ /* 0x000fe4000001141a */
[CC--:B--2---:R-:W-:Y:S02]  /*15dc0*/  @!P3 LEA R12, P5, R228.reuse, R14.reuse, 0x1 ;  /* 0x0000000ee40cb211 */ /* 0x0c4fe400078a08ff */
[-C--:B------:R-:W-:Y:S02]  /*15dd0*/  @!P2 LEA R10, P4, R15, R14.reuse, 0x1 ;  /* 0x0000000e0f0aa211 */ /* 0x080fe400078808ff */
[----:B0-----:R-:W-:Y:S02]  /*15de0*/  @!P3 LEA.HI.X R13, R228, R3, R8, 0x1, P5 ;  /* 0x00000003e40db211 */ /* 0x001fe400028f0c08 */
[----:B------:R-:W-:-:S02]  /*15df0*/  @!P1 LEA R8, P5, R25, R14, 0x1 ;  /* 0x0000000e19089211 */ /* 0x000fc400078a08ff */
        /* <DEDUP_REMOVED lines=8> */
.L_x_5771:
[----:B------:R-:W-:Y:S05]  /*15e80*/  BSYNC B1 ;  /* 0x0000000000017941 */ /* 0x000fea0003800000 */
.L_x_5770:
[----:B------:R-:W-:-:S03]  /*15e90*/  UMOV UR4, 0xffffffff ;  /* 0xffffffff00047882 */ /* 0x000fc60000000000 */
[----:B------:R-:W-:Y:S05]  /*15ea0*/  BRA.DIV UR4, `(.L_x_5772) ;  /* 0x000000e204607947 */ /* 0x000fea000b800000 */
[----:B0-----:R0:W0:Y:S04]  /*15eb0*/  SHFL.IDX PT, R3, R20, 0x3, 0x181f ;  /* 0x00781f0014037f89 */ /* 0x00102800000e0000 */
[----:B--2-4-:R2:W4:Y:S02]  /*15ec0*/  SHFL.IDX PT, R14, R4, 0x3, 0x181f ;  /* 0x00781f00040e7f89 */ /* 0x01452400000e0000 */
.L_x_6008:
[----:B------:R-:W-:-:S05]  /*15ed0*/  VIADD R9, R89, 0x60 ;  /* 0x0000006059097836 */ /* 0x000fca0000000000 */
[----:B------:R-:W-:-:S13]  /*15ee0*/  ISETP.GE.AND P0, PT, R9, R0, PT ;  /* 0x000000000900720c */ /* 0x000fda0003f06270 */
[----:B------:R-:W-:Y:S05]  /*15ef0*/  @P0 BRA `(.L_x_5773) ;  /* 0x0000003800d80947 */ /* 0x000fea0003800000 */
[C---:B01-3--:R-:W-:Y:S01]  /*15f00*/  VIADD R20, R228.reuse, 0x40 ;  /* 0x00000040e4147836 */ /* 0x04bfe20000000000 */
[----:B------:R-:W-:Y:S01]  /*15f10*/  ULDC UR4, c[0x0][0xbc8] ;  /* 0x0002f20000047ab9 */ /* 0x000fe20000000800 */
[C---:B--2---:R-:W-:Y:S01]  /*15f20*/  VIADD R4, R228.reuse, 0x80 ;  /* 0x00000080e4047836 */ /* 0x044fe20000000000 */
[C---:B------:R-:W-:Y:S01]  /*15f30*/  ISETP.GE.AND P3, PT, R228.reuse, UR4, PT ;  /* 0x00000004e4007c0c */ /* 0x040fe2000bf66270 */
[----:B------:R-:W-:Y:S01]  /*15f40*/  VIADD R25, R228, 0x40 ;  /* 0x00000040e4197836 */ /* 0x000fe20000000000 */
[----:B------:R-:W-:Y:S02]  /*15f50*/  ISETP.GE.AND P4, PT, R20, UR4, PT ;  /* 0x0000000414007c0c */ /* 0x000fe4000bf86270 */
[----:B------:R-:W-:Y:S02]  /*15f60*/  ISETP.GE.AND P5, PT, R4, UR4, PT ;  /* 0x0000000404007c0c */ /* 0x000fe4000bfa6270 */
[----:B------:R-:W-:Y:S02]  /*15f70*/  IADD3 R15, R228, 0x80, RZ ;  /* 0x00000080e40f7810 */ /* 0x000fe40007ffe0ff */
[----:B------:R-:W-:-:S02]  /*15f80*/  SHF.R.S32.HI R26, RZ, 0x1f, R228 ;  /* 0x0000001fff1a7819 */ /* 0x000fc400000114e4 */
[----:B------:R-:W-:Y:S02]  /*15f90*/  SHF.R.S32.HI R25, RZ, 0x1f, R25 ;  /* 0x0000001fff197819 */ /* 0x000fe40000011419 */
[----:B------:R-:W-:Y:S02]  /*15fa0*/  SHF.R.S32.HI R15, RZ, 0x1f, R15 ;  /* 0x0000001fff0f7819 */ /* 0x000fe4000001140f */
[-C--:B----4-:R-:W-:Y:S02]  /*15fb0*/  @!P3 LEA R8, P0, R228, R14.reuse, 0x1 ;  /* 0x0000000ee408b211 */ /* 0x090fe400078008ff */
[-C--:B------:R-:W-:Y:S02]  /*15fc0*/  @!P4 LEA R10, P1, R20, R14.reuse, 0x1 ;  /* 0x0000000e140ac211 */ /* 0x080fe400078208ff */
[----:B------:R-:W-:Y:S02]  /*15fd0*/  @!P5 LEA R12, P2, R4, R14, 0x1 ;  /* 0x0000000e040cd211 */ /* 0x000fe400078408ff */
[----:B------:R-:W-:-:S02]  /*15fe0*/  @!P3 LEA.HI.X R9, R228, R3, R26, 0x1, P0 ;  /* 0x00000003e409b211 */ /* 0x000fc400000f0c1a */
        /* <DEDUP_REMOVED lines=11> */
.L_x_5762:
[----:B0-----:R-:W0:Y:S01]  /*160a0*/  @P1 LDC R11, c[0x0][0xcec] ;  /* 0x00033b00ff0b1b82 */ /* 0x001e220000000800 */
[----:B------:R-:W-:Y:S01]  /*160b0*/  IMAD.MOV.U32 R3, RZ, RZ, R155 ;  /* 0x000000ffff037224 */ /* 0x000fe200078e009b */
[----:B------:R-:W-:-:S06]  /*160c0*/  ULDC.64 UR4, c[0x0][0xc08] ;  /* 0x0003020000047ab9 */ /* 0x000fcc0000000a00 */
[----:B------:R-:W1:Y:S01]  /*160d0*/  @P1 LDC R10, c[0x0][0xcf0] ;  /* 0x00033c00ff0a1b82 */ /* 0x000e620000000800 */
[----:B0-----:R-:W-:-:S05]  /*160e0*/  @P1 IMAD.HI.U32 R11, R155, R11, RZ ;  /* 0x0000000b9b0b1227 */ /* 0x001fca00078e00ff */
[----:B-1----:R-:W-:Y:S01]  /*160f0*/  @P1 SHF.R.U32.HI R3, RZ, R10, R11 ;  /* 0x0000000aff031219 */ /* 0x002fe2000001160b */
[----:B------:R-:W-:-:S04]  /*16100*/  IMAD R11, R8, UR4, RZ ;  /* 0x00000004080b7c24 */ /* 0x000fc8000f8e02ff */
[C---:B------:R-:W-:Y:S02]  /*16110*/  IMAD R8, R4.reuse, UR5, R11 ;  /* 0x0000000504087c24 */ /* 0x040fe4000f8e020b */
[----:B------:R-:W-:Y:S01]  /*16120*/  IMAD.WIDE.U32 R10, R4, UR4, RZ ;  /* 0x00000004040a7c25 */ /* 0x000fe2000f8e00ff */
[----:B------:R-:W-:-:S03]  /*16130*/  ULDC.64 UR4, c[0x0][0xc38] ;  /* 0x00030e0000047ab9 */ /* 0x000fc60000000a00 */
[----:B------:R-:W-:Y:S01]  /*16140*/  IMAD.IADD R11, R11, 0x1, R8 ;  /* 0x000000010b0b7824 */ /* 0x000fe200078e0208 */
[----:B------:R-:W-:Y:S01]  /*16150*/  SHF.R.S32.HI R8, RZ, 0x1f, R9 ;  /* 0x0000001fff087819 */ /* 0x000fe20000011409 */
        /* <DEDUP_REMOVED lines=34> */
.L_x_6011:
[----:B------:R-:W-:Y:S01]  /*16380*/  ISETP.GE.AND P0, PT, R153, R0, PT ;  /* 0x000000009900720c */ /* 0x000fe20003f06270 */
[----:B------:R-:W-:-:S12]  /*16390*/  BSSY B1, `(.L_x_5775) ;  /* 0x00000c3000017945 */ /* 0x000fd80003800000 */
[----:B------:R-:W-:Y:S05]  /*163a0*/  @P0 BRA `(.L_x_5776) ;  /* 0x0000000c00040947 */ /* 0x000fea0003800000 */
[----:B------:R-:W3:Y:S01]  /*163b0*/  LDL R155, [R1+0x5c] ;  /* 0x00005c00019b7983 */ /* 0x000ee20000100800 */
[----:B------:R-:W-:-:S03]  /*163c0*/  ULDC UR4, c[0x0][0xbc8] ;  /* 0x0002f20000047ab9 */ /* 0x000fc60000000800 */
[----:B------:R-:W4:Y:S04]  /*163d0*/  LDL R11, [R1+0x10c] ;  /* 0x00010c00010b7983 */ /* 0x000f280000100800 */
        /* <DEDUP_REMOVED lines=12> */
[----:B---3--:R-:W-:-:S02]  /*164a0*/  ISETP.GE.AND P0, PT, R155, UR4, PT ;  /* 0x000000049b007c0c */ /* 0x008fc4000bf06270 */
[----:B----4-:R-:W-:-:S11]  /*164b0*/  ISETP.GE.AND P1, PT, R11, UR4, PT ;  /* 0x000000040b007c0c */ /* 0x010fd6000bf26270 */
[----:B--2---:R-:W-:Y:S02]  /*164c0*/  @!P0 IMAD.MOV.U32 R8, RZ, RZ, R12 ;  /* 0x000000ffff088224 */ /* 0x004fe400078e000c */
[----:B-1----:R-:W-:Y:S02]  /*164d0*/  @!P0 IMAD.MOV.U32 R9, RZ, RZ, R20 ;  /* 0x000000ffff098224 */ /* 0x002fe400078e0014 */
[----:B------:R-:W-:Y:S02]  /*164e0*/  @!P0 IMAD.WIDE R8, R155, 0x4, R8 ;  /* 0x000000049b088825 */ /* 0x000fe400078e0208 */
[----:B------:R-:W2:Y:S04]  /*164f0*/  LDL R155, [R1+0xf0] ;  /* 0x0000f000019b7983 */ /* 0x000ea80000100800 */
[----:B------:R1:W-:Y:S01]  /*16500*/  @!P0 ST.E.64 desc[UR40][R8.64], R24 ;  /* 0x0000001808008985 */ /* 0x0003e2000c101b28 */
[----:B-----5:R-:W-:-:S02]  /*16510*/  ISETP.GE.AND P0, PT, R154, UR4, PT ;  /* 0x000000049a007c0c */ /* 0x020fc4000bf06270 */
[C---:B-1----:R-:W-:Y:S01]  /*16520*/  @!P1 LEA R8, P2, R11.reuse, R12, 0x2 ;  /* 0x0000000c0b089211 */ /* 0x042fe200078410ff */
[----:B------:R-:W3:Y:S03]  /*16530*/  LDL R25, [R1+0x178] ;  /* 0x0001780001197983 */ /* 0x000ee60000100800 */
[----:B------:R-:W-:Y:S01]  /*16540*/  @!P1 LEA.HI.X R9, R11, R20, R13, 0x2, P2 ;  /* 0x000000140b099211 */ /* 0x000fe200010f140d */
[----:B------:R-:W4:Y:S04]  /*16550*/  LDL R24, [R1+0xe4] ;  /* 0x0000e40001187983 */ /* 0x000f280000100800 */
[----:B------:R-:W5:Y:S04]  /*16560*/  LDL R11, [R1+0x17c] ;  /* 0x00017c00010b7983 */ /* 0x000f680000100800 */
[----:B------:R1:W-:Y:S04]  /*16570*/  @!P1 ST.E.64 desc[UR40][R8.64], R28 ;  /* 0x0000001c08009985 */ /* 0x0003e8000c101b28 */
[----:B------:R-:W4:Y:S01]  /*16580*/  LDL R13, [R1+0xec] ;  /* 0x0000ec00010d7983 */ /* 0x000f220000100800 */
[----:B-1----:R-:W-:-:S03]  /*16590*/  @!P0 LEA R8, P2, R154, R12, 0x2 ;  /* 0x0000000c9a088211 */ /* 0x002fc600078410ff */
[----:B------:R-:W4:Y:S01]  /*165a0*/  LDL R29, [R1+0x168] ;  /* 0x00016800011d7983 */ /* 0x000f220000100800 */
[----:B------:R-:W-:-:S03]  /*165b0*/  @!P0 LEA.HI.X R9, R154, R20, R160, 0x2, P2 ;  /* 0x000000149a098211 */ /* 0x000fc600010f14a0 */
[----:B------:R-:W4:Y:S04]  /*165c0*/  LDL R28, [R1+0xd4] ;  /* 0x0000d400011c7983 */ /* 0x000f280000100800 */
[----:B------:R1:W-:Y:S01]  /*165d0*/  @!P0 ST.E.64 desc[UR40][R8.64], R32 ;  /* 0x0000002008008985 */ /* 0x0003e2000c101b28 */
[----:B------:R-:W-:-:S03]  /*165e0*/  ISETP.GE.AND P1, PT, R21, UR4, PT ;  /* 0x0000000415007c0c */ /* 0x000fc6000bf26270 */
[----:B------:R-:W4:Y:S04]  /*165f0*/  LDL R154, [R1+0xe8] ;  /* 0x0000e800019a7983 */ /* 0x000f280000100800 */
[----:B-1----:R-:W4:Y:S01]  /*16600*/  LDL R33, [R1+0x174] ;  /* 0x0001740001217983 */ /* 0x002f220000100800 */
[----:B------:R-:W-:-:S05]  /*16610*/  ISETP.GE.AND P0, PT, R15, UR4, PT ;  /* 0x000000040f007c0c */ /* 0x000fca000bf06270 */
[C---:B------:R-:W-:Y:S01]  /*16620*/  @!P1 LEA R8, P2, R21.reuse, R12, 0x2 ;  /* 0x0000000c15089211 */ /* 0x040fe200078410ff */
[----:B------:R-:W4:Y:S03]  /*16630*/  LDL R32, [R1+0x16c] ;  /* 0x00016c0001207983 */ /* 0x000f260000100800 */
[----:B------:R-:W-:Y:S02]  /*16640*/  @!P1 LEA.HI.X R9, R21, R20, R159, 0x2, P2 ;  /* 0x0000001415099211 */ /* 0x000fe400010f149f */
[----:B------:R-:W-:Y:S01]  /*16650*/  ISETP.GE.AND P2, PT, R156, UR4, PT ;  /* 0x000000049c007c0c */ /* 0x000fe2000bf46270 */
[----:B------:R-:W4:Y:S04]  /*16660*/  LDL R21, [R1+0x170] ;  /* 0x0001700001157983 */ /* 0x000f280000100800 */
[----:B------:R1:W-:Y:S01]  /*16670*/  @!P1 ST.E.64 desc[UR40][R8.64], R36 ;  /* 0x0000002408009985 */ /* 0x0003e2000c101b28 */
[----:B------:R-:W-:-:S02]  /*16680*/  ISETP.GE.AND P3, PT, R10, UR4, PT ;  /* 0x000000040a007c0c */ /* 0x000fc4000bf66270 */
[C---:B-1----:R-:W-:Y:S01]  /*16690*/  @!P0 LEA R8, P1, R15.reuse, R12, 0x2 ;  /* 0x0000000c0f088211 */ /* 0x042fe200078210ff */
[----:B------:R-:W4:Y:S03]  /*166a0*/  LDL R36, [R1+0xd0] ;  /* 0x0000d00001247983 */ /* 0x000f260000100800 */
[----:B------:R-:W-:Y:S01]  /*166b0*/  @!P0 LEA.HI.X R9, R15, R20, R158, 0x2, P1 ;  /* 0x000000140f098211 */ /* 0x000fe200008f149e */
[----:B------:R-:W4:Y:S01]  /*166c0*/  LDL R37, [R1+0x154] ;  /* 0x0001540001257983 */ /* 0x000f220000100800 */
[----:B------:R-:W-:-:S03]  /*166d0*/  ISETP.GE.AND P1, PT, R14, UR4, PT ;  /* 0x000000040e007c0c */ /* 0x000fc6000bf26270 */
[----:B------:R1:W-:Y:S04]  /*166e0*/  @!P0 ST.E.64 desc[UR40][R8.64], R40 ;  /* 0x0000002808008985 */ /* 0x0003e8000c101b28 */
[----:B------:R-:W4:Y:S01]  /*166f0*/  LDL R15, [R1+0xdc] ;  /* 0x0000dc00010f7983 */ /* 0x000f220000100800 */
[----:B-1----:R-:W-:-:S03]  /*16700*/  @!P2 LEA R8, P0, R156, R12, 0x2 ;  /* 0x0000000c9c08a211 */ /* 0x002fc600078010ff */
[----:B------:R-:W4:Y:S01]  /*16710*/  LDL R40, [R1+0xd8] ;  /* 0x0000d80001287983 */ /* 0x000f220000100800 */
[----:B------:R-:W-:-:S03]  /*16720*/  @!P2 LEA.HI.X R9, R156, R20, R157, 0x2, P0 ;  /* 0x000000149c09a211 */ /* 0x000fc600000f149d */
[----:B------:R-:W4:Y:S04]  /*16730*/  LDL R41, [R1+0x15c] ;  /* 0x00015c0001297983 */ /* 0x000f280000100800 */
[----:B------:R1:W-:Y:S02]  /*16740*/  @!P2 ST.E.64 desc[UR40][R8.64], R44 ;  /* 0x0000002c0800a985 */ /* 0x0003e4000c101b28 */
[----:B-1----:R-:W-:Y:S02]  /*16750*/  @!P3 LEA R8, P2, R10, R12, 0x2 ;  /* 0x0000000c0a08b211 */ /* 0x002fe400078410ff */
[----:B------:R-:W4:Y:S04]  /*16760*/  LDL R44, [R1+0x164] ;  /* 0x00016400012c7983 */ /* 0x000f280000100800 */
[----:B------:R-:W4:Y:S01]  /*16770*/  LDL R45, [R1+0x130] ;  /* 0x00013000012d7983 */ /* 0x000f220000100800 */
[----:B--2---:R-:W-:-:S02]  /*16780*/  ISETP.GE.AND P0, PT, R155, UR4, PT ;  /* 0x000000049b007c0c */ /* 0x004fc4000bf06270 */
[----:B-----5:R-:W-:Y:S02]  /*16790*/  @!P3 LEA.HI.X R9, R10, R20, R11, 0x2, P2 ;  /* 0x000000140a09b211 */ /* 0x020fe400010f140b */
[----:B------:R-:W-:-:S04]  /*167a0*/  @!P1 LEA R10, P4, R14, R12, 0x2 ;  /* 0x0000000c0e0a9211 */ /* 0x000fc800078810ff */
[----:B---3--:R-:W-:Y:S02]  /*167b0*/  @!P1 LEA.HI.X R11, R14, R20, R25, 0x2, P4 ;  /* 0x000000140e0b9211 */ /* 0x008fe400020f1419 */
[----:B------:R-:W2:Y:S04]  /*167c0*/  LDL R25, [R1+0x160] ;  /* 0x0001600001197983 */ /* 0x000ea80000100800 */
[----:B------:R1:W-:Y:S01]  /*167d0*/  @!P3 ST.E.64 desc[UR40][R8.64], R48 ;  /* 0x000000300800b985 */ /* 0x0003e2000c101b28 */
[----:B----4-:R-:W-:-:S03]  /*167e0*/  ISETP.GE.AND P2, PT, R13, UR4, PT ;  /* 0x000000040d007c0c */ /* 0x010fc6000bf46270 */
[----:B------:R-:W3:Y:S01]  /*167f0*/  LDL R14, [R1+0xcc] ;  /* 0x0000cc00010e7983 */ /* 0x000ee20000100800 */
[----:B-1----:R-:W-:-:S03]  /*16800*/  @!P0 LEA R8, P4, R155, R12, 0x2 ;  /* 0x0000000c9b088211 */ /* 0x002fc600078810ff */
[----:B------:R-:W4:Y:S04]  /*16810*/  LDL R48, [R1+0xb4] ;  /* 0x0000b40001307983 */ /* 0x000f280000100800 */
[----:B------:R-:W5:Y:S01]  /*16820*/  LDL R49, [R1+0x138] ;  /* 0x0001380001317983 */ /* 0x000f620000100800 */
[----:B------:R-:W-:-:S03]  /*16830*/  @!P0 LEA.HI.X R9, R155, R20, R33, 0x2, P4 ;  /* 0x000000149b098211 */ /* 0x000fc600020f1421 */
[----:B------:R-:W3:Y:S01]  /*16840*/  LDL R33, [R1+0x158] ;  /* 0x0001580001217983 */ /* 0x000ee20000100800 */
[----:B------:R-:W-:-:S03]  /*16850*/  ISETP.GE.AND P3, PT, R154, UR4, PT ;  /* 0x000000049a007c0c */ /* 0x000fc6000bf66270 */
[----:B------:R1:W-:Y:S01]  /*16860*/  @!P1 ST.E.64 desc[UR40][R10.64], R52 ;  /* 0x000000340a009985 */ /* 0x0003e2000c101b28 */
[----:B------:R-:W-:-:S03]  /*16870*/  ISETP.GE.AND P1, PT, R24, UR4, PT ;  /* 0x0000000418007c0c */ /* 0x000fc6000bf26270 */
[----:B------:R0:W-:Y:S01]  /*16880*/  @!P0 ST.E.64 desc[UR40][R8.64], R56 ;  /* 0x0000003808008985 */ /* 0x0001e2000c101b28 */
[----:B-1----:R-:W-:-:S03]  /*16890*/  @!P2 LEA R10, P5, R13, R12, 0x2 ;  /* 0x0000000c0d0aa211 */ /* 0x002fc600078a10ff */
[----:B------:R-:W4:Y:S01]  /*168a0*/  LDL R52, [R1+0xb8] ;  /* 0x0000b80001347983 */ /* 0x000f220000100800 */
[----:B------:R-:W-:-:S03]  /*168b0*/  @!P2 LEA.HI.X R11, R13, R20, R21, 0x2, P5 ;  /* 0x000000140d0ba211 */ /* 0x000fc600028f1415 */
[----:B------:R-:W5:Y:S01]  /*168c0*/  LDL R53, [R1+0x13c] ;  /* 0x00013c0001357983 */ /* 0x000f620000100800 */
[----:B0-----:R-:W-:-:S03]  /*168d0*/  @!P3 LEA R8, P4, R154, R12, 0x2 ;  /* 0x0000000c9a08b211 */ /* 0x001fc600078810ff */
[----:B------:R0:W-:Y:S01]  /*168e0*/  @!P2 ST.E.64 desc[UR40][R10.64], R60 ;  /* 0x0000003c0a00a985 */ /* 0x0001e2000c101b28 */
[----:B------:R-:W-:-:S03]  /*168f0*/  @!P3 LEA.HI.X R9, R154, R20, R32, 0x2, P4 ;  /* 0x000000149a09b211 */ /* 0x000fc600020f1420 */
[----:B------:R-:W4:Y:S04]  /*16900*/  LDL R13, [R1+0xc4] ;  /* 0x0000c400010d7983 */ /* 0x000f280000100800 */
[----:B------:R-:W5:Y:S01]  /*16910*/  LDL R32, [R1+0x150] ;  /* 0x0001500001207983 */ /* 0x000f620000100800 */
[----:B------:R-:W-:-:S03]  /*16920*/  ISETP.GE.AND P2, PT, R15, UR4, PT ;  /* 0x000000040f007c0c */ /* 0x000fc6000bf46270 */
[----:B------:R-:W5:Y:S01]  /*16930*/  LDL R21, [R1+0xc8] ;  /* 0x0000c80001157983 */ /* 0x000f620000100800 */
[----:B0-----:R-:W-:-:S04]  /*16940*/  @!P1 LEA R10, P5, R24, R12, 0x2 ;  /* 0x0000000c180a9211 */ /* 0x001fc800078a10ff */
[----:B------:R-:W-:Y:S01]  /*16950*/  @!P1 LEA.HI.X R11, R24, R20, R29, 0x2, P5 ;  /* 0x00000014180b9211 */ /* 0x000fe200028f141d */
[----:B------:R-:W-:Y:S01]  /*16960*/  @!P3 ST.E.64 desc[UR40][R8.64], R64 ;  /* 0x000000400800b985 */ /* 0x000fe2000c101b28 */
[----:B------:R-:W-:-:S03]  /*16970*/  ISETP.GE.AND P0, PT, R153, UR4, PT ;  /* 0x0000000499007c0c */ /* 0x000fc6000bf06270 */
[----:B------:R0:W-:Y:S01]  /*16980*/  @!P1 ST.E.64 desc[UR40][R10.64], R68 ;  /* 0x000000440a009985 */ /* 0x0001e2000c101b28 */
[----:B------:R-:W-:-:S03]  /*16990*/  ISETP.GE.AND P1, PT, R28, UR4, PT ;  /* 0x000000041c007c0c */ /* 0x000fc6000bf26270 */
[----:B------:R-:W5:Y:S04]  /*169a0*/  LDL R29, [R1+0xc0] ;  /* 0x0000c000011d7983 */ /* 0x000f680000100800 */
[----:B------:R-:W5:Y:S01]  /*169b0*/  LDL R24, [R1+0xbc] ;  /* 0x0000bc0001187983 */ /* 0x000f620000100800 */
[-C--:B0-----:R-:W-:Y:S02]  /*169c0*/  @!P2 LEA R10, P5, R15, R12.reuse, 0x2 ;  /* 0x0000000c0f0aa211 */ /* 0x081fe400078a10ff */
[----:B------:R-:W-:-:S04]  /*169d0*/  @!P0 LEA R8, P4, R153, R12, 0x2 ;  /* 0x0000000c99088211 */ /* 0x000fc800078810ff */
[-C--:B------:R-:W-:Y:S02]  /*169e0*/  @!P0 LEA.HI.X R9, R153, R20.reuse, R44, 0x2, P4 ;  /* 0x0000001499098211 */ /* 0x080fe400020f142c */
[----:B------:R-:W-:Y:S01]  /*169f0*/  ISETP.GE.AND P3, PT, R40, UR4, PT ;  /* 0x0000000428007c0c */ /* 0x000fe2000bf66270 */
[----:B------:R-:W5:Y:S04]  /*16a00*/  LDL R44, [R1+0xac] ;  /* 0x0000ac00012c7983 */ /* 0x000f680000100800 */
[----:B------:R-:W-:Y:S01]  /*16a10*/  @!P0 ST.E.64 desc[UR40][R8.64], R72 ;  /* 0x0000004808008985 */ /* 0x000fe2000c101b28 */
[----:B--2---:R-:W-:-:S03]  /*16a20*/  @!P2 LEA.HI.X R11, R15, R20, R25, 0x2, P5 ;  /* 0x000000140f0ba211 */ /* 0x004fc600028f1419 */
[----:B------:R-:W2:Y:S04]  /*16a30*/  LDL R15, [R1+0x148] ;  /* 0x00014800010f7983 */ /* 0x000ea80000100800 */
[----:B------:R-:W2:Y:S04]  /*16a40*/  LDL R25, [R1+0x14c] ;  /* 0x00014c0001197983 */ /* 0x000ea80000100800 */
[----:B------:R0:W-:Y:S02]  /*16a50*/  @!P2 ST.E.64 desc[UR40][R10.64], R76 ;  /* 0x0000004c0a00a985 */ /* 0x0001e4000c101b28 */
[----:B0-----:R-:W-:-:S04]  /*16a60*/  @!P1 LEA R10, P5, R28, R12, 0x2 ;  /* 0x0000000c1c0a9211 */ /* 0x001fc800078a10ff */
[----:B---3--:R-:W-:Y:S02]  /*16a70*/  @!P1 LEA.HI.X R11, R28, R20, R33, 0x2, P5 ;  /* 0x000000141c0b9211 */ /* 0x008fe400028f1421 */
[----:B------:R-:W3:Y:S04]  /*16a80*/  LDL R33, [R1+0x144] ;  /* 0x0001440001217983 */ /* 0x000ee80000100800 */
[----:B------:R-:W3:Y:S01]  /*16a90*/  LDL R28, [R1+0x140] ;  /* 0x00014000011c7983 */ /* 0x000ee20000100800 */
[----:B------:R-:W-:Y:S02]  /*16aa0*/  ISETP.GE.AND P2, PT, R14, UR4, PT ;  /* 0x000000040e007c0c */ /* 0x000fe4000bf46270 */
[----:B------:R-:W-:Y:S02]  /*16ab0*/  @!P3 LEA R8, P4, R40, R12, 0x2 ;  /* 0x0000000c2808b211 */ /* 0x000fe400078810ff */
[----:B------:R-:W-:-:S02]  /*16ac0*/  ISETP.GE.AND P0, PT, R36, UR4, PT ;  /* 0x0000000424007c0c */ /* 0x000fc4000bf06270 */
[----:B------:R-:W-:Y:S02]  /*16ad0*/  @!P3 LEA.HI.X R9, R40, R20, R41, 0x2, P4 ;  /* 0x000000142809b211 */ /* 0x000fe400020f1429 */
[----:B------:R-:W3:Y:S04]  /*16ae0*/  LDL R40, [R1+0xa8] ;  /* 0x0000a80001287983 */ /* 0x000ee80000100800 */
[----:B------:R-:W-:Y:S04]  /*16af0*/  @!P3 ST.E.64 desc[UR40][R8.64], R80 ;  /* 0x000000500800b985 */ /* 0x000fe8000c101b28 */
[----:B------:R0:W-:Y:S04]  /*16b00*/  @!P1 ST.E.64 desc[UR40][R10.64], R84 ;  /* 0x000000540a009985 */ /* 0x0001e8000c101b28 */
[----:B------:R-:W3:Y:S01]  /*16b10*/  LDL R41, [R1+0x12c] ;  /* 0x00012c0001297983 */ /* 0x000ee20000100800 */
[----:B----4-:R-:W-:-:S02]  /*16b20*/  ISETP.GE.AND P1, PT, R13, UR4, PT ;  /* 0x000000040d007c0c */ /* 0x010fc4000bf26270 */
[-C--:B0-----:R-:W-:Y:S02]  /*16b30*/  @!P2 LEA R10, P5, R14, R12.reuse, 0x2 ;  /* 0x0000000c0e0aa211 */ /* 0x081fe400078a10ff */
[----:B------:R-:W-:Y:S02]  /*16b40*/  @!P0 LEA R8, P4, R36, R12, 0x2 ;  /* 0x0000000c24088211 */ /* 0x000fe400078810ff */
[-C--:B-----5:R-:W-:Y:S02]  /*16b50*/  @!P2 LEA.HI.X R11, R14, R20.reuse, R32, 0x2, P5 ;  /* 0x000000140e0ba211 */ /* 0x0a0fe400028f1420 */
[----:B------:R-:W4:Y:S01]  /*16b60*/  LDL R14, [R1+0xb0] ;  /* 0x0000b000010e7983 */ /* 0x000f220000100800 */
[----:B------:R-:W-:Y:S02]  /*16b70*/  @!P0 LEA.HI.X R9, R36, R20, R37, 0x2, P4 ;  /* 0x0000001424098211 */ /* 0x000fe400020f1425 */
[----:B------:R-:W-:Y:S01]  /*16b80*/  ISETP.GE.AND P3, PT, R21, UR4, PT ;  /* 0x0000000415007c0c */ /* 0x000fe2000bf66270 */
[----:B------:R-:W5:Y:S04]  /*16b90*/  LDL R36, [R1+0xa4] ;  /* 0x0000a40001247983 */ /* 0x000f680000100800 */
[----:B------:R-:W-:Y:S04]  /*16ba0*/  @!P0 ST.E.64 desc[UR40][R8.64], R88 ;  /* 0x0000005808008985 */ /* 0x000fe8000c101b28 */
[----:B------:R0:W-:Y:S01]  /*16bb0*/  @!P2 ST.E.64 desc[UR40][R10.64], R92 ;  /* 0x0000005c0a00a985 */ /* 0x0001e2000c101b28 */
[----:B------:R-:W-:-:S03]  /*16bc0*/  ISETP.GE.AND P0, PT, R29, UR4, PT ;  /* 0x000000041d007c0c */ /* 0x000fc6000bf06270 */
[----:B------:R-:W5:Y:S04]  /*16bd0*/  LDL R32, [R1+0xa0] ;  /* 0x0000a00001207983 */ /* 0x000f680000100800 */
[----:B------:R-:W5:Y:S01]  /*16be0*/  LDL R37, [R1+0x128] ;  /* 0x0001280001257983 */ /* 0x000f620000100800 */
[-C--:B0-----:R-:W-:Y:S02]  /*16bf0*/  @!P1 LEA R10, P5, R13, R12.reuse, 0x2 ;  /* 0x0000000c0d0a9211 */ /* 0x081fe400078a10ff */
[----:B------:R-:W-:Y:S02]  /*16c00*/  @!P3 LEA R8, P4, R21, R12, 0x2 ;  /* 0x0000000c1508b211 */ /* 0x000fe400078810ff */
[----:B------:R-:W-:Y:S02]  /*16c10*/  ISETP.GE.AND P2, PT, R24, UR4, PT ;  /* 0x0000000418007c0c */ /* 0x000fe4000bf46270 */
[----:B--2---:R-:W-:-:S02]  /*16c20*/  @!P1 LEA.HI.X R11, R13, R20, R15, 0x2, P5 ;  /* 0x000000140d0b9211 */ /* 0x004fc400028f140f */
[----:B------:R-:W2:Y:S04]  /*16c30*/  LDL R15, [R1+0x134] ;  /* 0x00013400010f7983 */ /* 0x000ea80000100800 */
[----:B------:R-:W2:Y:S01]  /*16c40*/  LDL R13, [R1+0x9c] ;  /* 0x00009c00010d7983 */ /* 0x000ea20000100800 */
[----:B------:R-:W-:-:S03]  /*16c50*/  @!P3 LEA.HI.X R9, R21, R20, R25, 0x2, P4 ;  /* 0x000000141509b211 */ /* 0x000fc600020f1419 */
[----:B------:R-:W2:Y:S04]  /*16c60*/  LDL R25, [R1+0x98] ;  /* 0x0000980001197983 */ /* 0x000ea80000100800 */
[----:B------:R-:W2:Y:S04]  /*16c70*/  LDL R21, [R1+0x94] ;  /* 0x0000940001157983 */ /* 0x000ea80000100800 */
[----:B------:R0:W-:Y:S04]  /*16c80*/  @!P3 ST.E.64 desc[UR40][R8.64], R96 ;  /* 0x000000600800b985 */ /* 0x0001e8000c101b28 */
[----:B------:R1:W-:Y:S01]  /*16c90*/  @!P1 ST.E.64 desc[UR40][R10.64], R100 ;  /* 0x000000640a009985 */ /* 0x0003e2000c101b28 */
[----:B0-----:R-:W-:-:S04]  /*16ca0*/  @!P0 LEA R8, P3, R29, R12, 0x2 ;  /* 0x0000000c1d088211 */ /* 0x001fc800078610ff */
[----:B---3--:R-:W-:Y:S02]  /*16cb0*/  @!P0 LEA.HI.X R9, R29, R20, R33, 0x2, P3 ;  /* 0x000000141d098211 */ /* 0x008fe400018f1421 */
[C---:B-1----:R-:W-:Y:S01]  /*16cc0*/  @!P2 LEA R10, P5, R24.reuse, R12, 0x2 ;  /* 0x0000000c180aa211 */ /* 0x042fe200078a10ff */
[----:B------:R-:W3:Y:S04]  /*16cd0*/  LDL R33, [R1+0x124] ;  /* 0x0001240001217983 */ /* 0x000ee80000100800 */
[----:B------:R-:W3:Y:S01]  /*16ce0*/  LDL R29, [R1+0x120] ;  /* 0x00012000011d7983 */ /* 0x000ee20000100800 */
[----:B------:R-:W-:-:S03]  /*16cf0*/  @!P2 LEA.HI.X R11, R24, R20, R28, 0x2, P5 ;  /* 0x00000014180ba211 */ /* 0x000fc600028f141c */
[----:B------:R-:W3:Y:S04]  /*16d00*/  LDL R28, [R1+0x11c] ;  /* 0x00011c00011c7983 */ /* 0x000ee80000100800 */
[----:B------:R-:W3:Y:S01]  /*16d10*/  LDL R24, [R1+0x118] ;  /* 0x0001180001187983 */ /* 0x000ee20000100800 */
[----:B------:R-:W-:Y:S02]  /*16d20*/  ISETP.GE.AND P4, PT, R52, UR4, PT ;  /* 0x0000000434007c0c */ /* 0x000fe4000bf86270 */
[----:B------:R-:W-:Y:S01]  /*16d30*/  ISETP.GE.AND P1, PT, R48, UR4, PT ;  /* 0x0000000430007c0c */ /* 0x000fe2000bf26270 */
[----:B------:R0:W-:Y:S04]  /*16d40*/  @!P0 ST.E.64 desc[UR40][R8.64], R104 ;  /* 0x0000006808008985 */ /* 0x0001e8000c101b28 */
[----:B------:R1:W-:Y:S01]  /*16d50*/  @!P2 ST.E.64 desc[UR40][R10.64], R108 ;  /* 0x0000006c0a00a985 */ /* 0x0003e2000c101b28 */
[----:B------:R-:W-:-:S05]  /*16d60*/  ISETP.GE.AND P2, PT, R44, UR4, PT ;  /* 0x000000042c007c0c */ /* 0x000fca000bf46270 */
[-C--:B0-----:R-:W-:Y:S02]  /*16d70*/  @!P4 LEA R8, P3, R52, R12.reuse, 0x2 ;  /* 0x0000000c3408c211 */ /* 0x081fe400078610ff */
[----:B----4-:R-:W-:Y:S02]  /*16d80*/  ISETP.GE.AND P0, PT, R14, UR4, PT ;  /* 0x000000040e007c0c */ /* 0x010fe4000bf06270 */
[----:B-1----:R-:W-:Y:S02]  /*16d90*/  @!P1 LEA R10, P5, R48, R12, 0x2 ;  /* 0x0000000c300a9211 */ /* 0x002fe400078a10ff */
[-C--:B------:R-:W-:Y:S02]  /*16da0*/  @!P4 LEA.HI.X R9, R52, R20.reuse, R53, 0x2, P3 ;  /* 0x000000143409c211 */ /* 0x080fe400018f1435 */
[----:B------:R-:W-:Y:S02]  /*16db0*/  ISETP.GE.AND P3, PT, R40, UR4, PT ;  /* 0x0000000428007c0c */ /* 0x000fe4000bf66270 */
[----:B------:R-:W-:Y:S01]  /*16dc0*/  @!P1 LEA.HI.X R11, R48, R20, R49, 0x2, P5 ;  /* 0x00000014300b9211 */ /* 0x000fe200028f1431 */
[----:B------:R0:W-:Y:S04]  /*16dd0*/  @!P4 ST.E.64 desc[UR40][R8.64], R112 ;  /* 0x000000700800c985 */ /* 0x0001e8000c101b28 */
[----:B------:R1:W-:Y:S01]  /*16de0*/  @!P1 ST.E.64 desc[UR40][R10.64], R116 ;  /* 0x000000740a009985 */ /* 0x0003e2000c101b28 */
[----:B-----5:R-:W-:-:S02]  /*16df0*/  ISETP.GE.AND P1, PT, R36, UR4, PT ;  /* 0x0000000424007c0c */ /* 0x020fc4000bf26270 */
[-C--:B0-----:R-:W-:Y:S02]  /*16e00*/  @!P0 LEA R8, P4, R14, R12.reuse, 0x2 ;  /* 0x0000000c0e088211 */ /* 0x081fe400078810ff */
[----:B-1----:R-:W-:-:S04]  /*16e10*/  @!P2 LEA R10, P5, R44, R12, 0x2 ;  /* 0x0000000c2c0aa211 */ /* 0x002fc800078a10ff */
[-C--:B------:R-:W-:Y:S02]  /*16e20*/  @!P2 LEA.HI.X R11, R44, R20.reuse, R45, 0x2, P5 ;  /* 0x000000142c0ba211 */ /* 0x080fe400028f142d */
[----:B--2---:R-:W-:Y:S02]  /*16e30*/  @!P0 LEA.HI.X R9, R14, R20, R15, 0x2, P4 ;  /* 0x000000140e098211 */ /* 0x004fe400020f140f */
[----:B------:R-:W-:-:S03]  /*16e40*/  @!P3 LEA R14, P4, R40, R12, 0x2 ;  /* 0x0000000c280eb211 */ /* 0x000fc600078810ff */
[----:B------:R0:W-:Y:S01]  /*16e50*/  @!P0 ST.E.64 desc[UR40][R8.64], R120 ;  /* 0x0000007808008985 */ /* 0x0001e2000c101b28 */
[----:B------:R-:W-:Y:S02]  /*16e60*/  ISETP.GE.AND P0, PT, R32, UR4, PT ;  /* 0x0000000420007c0c */ /* 0x000fe4000bf06270 */
        /* <DEDUP_REMOVED lines=10> */
[C---:B--2---:R-:W-:Y:S02]  /*16f10*/  @!P4 LEA R14, P1, R13.reuse, R12, 0x2 ;  /* 0x0000000c0d0ec211 */ /* 0x044fe400078210ff */
[-C--:B---3--:R-:W-:Y:S02]  /*16f20*/  @!P0 LEA.HI.X R11, R32, R20.reuse, R33, 0x2, P5 ;  /* 0x00000014200b8211 */ /* 0x088fe400028f1421 */
[----:B------:R-:W-:Y:S02]  /*16f30*/  @!P4 LEA.HI.X R15, R13, R20, R29, 0x2, P1 ;  /* 0x000000140d0fc211 */ /* 0x000fe400008f141d */
[-C--:B0-----:R-:W-:Y:S02]  /*16f40*/  @!P2 LEA R8, P5, R25, R12.reuse, 0x2 ;  /* 0x0000000c1908a211 */ /* 0x081fe400078a10ff */
[----:B------:R-:W-:Y:S02]  /*16f50*/  @!P3 LEA R12, P1, R21, R12, 0x2 ;  /* 0x0000000c150cb211 */ /* 0x000fe400078210ff */
[----:B------:R-:W-:-:S02]  /*16f60*/  @!P2 LEA.HI.X R9, R25, R20, R28, 0x2, P5 ;  /* 0x000000141909a211 */ /* 0x000fc400028f141c */
[----:B------:R-:W-:Y:S01]  /*16f70*/  @!P3 LEA.HI.X R13, R21, R20, R24, 0x2, P1 ;  /* 0x00000014150db211 */ /* 0x000fe200008f1418 */
[----:B------:R3:W-:Y:S04]  /*16f80*/  @!P0 ST.E.64 desc[UR40][R10.64], R136 ;  /* 0x000000880a008985 */ /* 0x0007e8000c101b28 */
[----:B------:R3:W-:Y:S04]  /*16f90*/  @!P4 ST.E.64 desc[UR40][R14.64], R140 ;  /* 0x0000008c0e00c985 */ /* 0x0007e8000c101b28 */
[----:B------:R3:W-:Y:S04]  /*16fa0*/  @!P2 ST.E.64 desc[UR40][R8.64], R144 ;  /* 0x000000900800a985 */ /* 0x0007e8000c101b28 */
[----:B------:R3:W-:Y:S02]  /*16fb0*/  @!P3 ST.E.64 desc[UR40][R12.64], R148 ;  /* 0x000000940c00b985 */ /* 0x0007e4000c101b28 */
.L_x_5776:
[----:B------:R-:W-:Y:S05]  /*16fc0*/  BSYNC B1 ;  /* 0x0000000000017941 */ /* 0x000fea0003800000 */
.L_x_5775:
[----:B------:R-:W-:-:S03]  /*16fd0*/  UMOV UR4, 0xffffffff ;  /* 0xffffffff00047882 */ /* 0x000fc60000000000 */
[----:B------:R-:W-:Y:S05]  /*16fe0*/  BRA.DIV UR4, `(.L_x_5777) ;  /* 0x000000d204907947 */ /* 0x000fea000b800000 */
[----:B0-----:R-:W0:Y:S04]  /*16ff0*/  SHFL.IDX PT, R4, R4, 0x1, 0x1c1f ;  /* 0x003c1f0004047f89 */ /* 0x001e2800000e0000 */
[----:B------:R-:W4:Y:S02]  /*17000*/  SHFL.IDX PT, R3, R3, 0x1, 0x1c1f ;  /* 0x003c1f0003037f89 */ /* 0x000f2400000e0000 */
.L_x_6015:
[----:B------:R-:W-:-:S13]  /*17010*/  ISETP.GE.AND P0, PT, R152, R0, PT ;  /* 0x000000009800720c */ /* 0x000fda0003f06270 */
[----:B------:R-:W-:Y:S05]  /*17020*/  @P0 BRA `(.L_x_5773) ;  /* 0x00000028008c0947 */ /* 0x000fea0003800000 */
[----:B------:R-:W5:Y:S01]  /*17030*/  LDL R61, [R1+0xf0] ;  /* 0x0000f000013d7983 */ /* 0x000f620000100800 */
[----:B------:R-:W-:-:S03]  /*17040*/  ULDC UR4, c[0x0][0xbc8] ;  /* 0x0002f20000047ab9 */ /* 0x000fc60000000800 */
        /* <DEDUP_REMOVED lines=17> */
[----:B---3--:R-:W3:Y:S04]  /*17160*/  LDL R15, [R1+0xb4] ;  /* 0x0000b400010f7983 */ /* 0x008ee80000100800 */
        /* <DEDUP_REMOVED lines=19> */
[----:B--2---:R-:W2:Y:S01]  /*172a0*/  LDL R12, [R1+0x11c] ;  /* 0x00011c00010c7983 */ /* 0x004ea20000100800 */
[----:B-----5:R-:W-:-:S02]  /*172b0*/  IMAD.MOV.U32 R76, RZ, RZ, R61 ;  /* 0x000000ffff4c7224 */ /* 0x020fc400078e003d */
[----:B----4-:R-:W-:Y:S02]  /*172c0*/  IMAD.MOV.U32 R61, RZ, RZ, R60 ;  /* 0x000000ffff3d7224 */ /* 0x010fe400078e003c */
        /* <DEDUP_REMOVED lines=8> */
[----:B------:R-:W-:Y:S01]  /*17350*/  MOV R37, R36 ;  /* 0x0000002400257202 */ /* 0x000fe20000000f00 */
[----:B------:R-:W-:Y:S02]  /*17360*/  IMAD.MOV.U32 R65, RZ, RZ, R61 ;  /* 0x000000ffff417224 */ /* 0x000fe400078e003d */
[----:B------:R-:W-:Y:S01]  /*17370*/  IMAD.MOV.U32 R36, RZ, RZ, R33 ;  /* 0x000000ffff247224 */ /* 0x000fe200078e0021 */
[----:B------:R-:W-:Y:S01]  /*17380*/  MOV R77, R64 ;  /* 0x00000040004d7202 */ /* 0x000fe20000000f00 */
[----:B------:R-:W-:-:S02]  /*17390*/  IMAD.MOV.U32 R64, RZ, RZ, R60 ;  /* 0x000000ffff407224 */ /* 0x000fc400078e003c */
[----:B------:R-:W-:Y:S02]  /*173a0*/  IMAD.MOV.U32 R33, RZ, RZ, R32 ;  /* 0x000000ffff217224 */ /* 0x000fe400078e0020 */
[----:B------:R-:W-:Y:S01]  /*173b0*/  IMAD.MOV.U32 R60, RZ, RZ, R56 ;  /* 0x000000ffff3c7224 */ /* 0x000fe200078e0038 */
[----:B------:R-:W-:Y:S01]  /*173c0*/  ISETP.GE.AND P2, PT, R68, UR4, PT ;  /* 0x0000000444007c0c */ /* 0x000fe2000bf46270 */
[----:B------:R-:W-:Y:S02]  /*173d0*/  IMAD.MOV.U32 R61, RZ, RZ, R57 ;  /* 0x000000ffff3d7224 */ /* 0x000fe400078e0039 */
[----:B------:R-:W-:Y:S01]  /*173e0*/  IMAD.MOV.U32 R32, RZ, RZ, R29 ;  /* 0x000000ffff207224 */ /* 0x000fe200078e001d */
[----:B------:R-:W-:Y:S01]  /*173f0*/  MOV R57, R53 ;  /* 0x0000003500397202 */ /* 0x000fe20000000f00 */
        /* <DEDUP_REMOVED lines=8> */
[----:B---3--:R-:W-:Y:S01]  /*17480*/  ISETP.GE.AND P3, PT, R84, UR4, PT ;  /* 0x0000000454007c0c */ /* 0x008fe2000bf66270 */
[----:B------:R-:W-:-:S02]  /*17490*/  IMAD.MOV.U32 R24, RZ, RZ, R15 ;  /* 0x000000ffff187224 */ /* 0x000fc400078e000f */
[----:B------:R-:W-:Y:S01]  /*174a0*/  IMAD.MOV.U32 R36, RZ, RZ, R32 ;  /* 0x000000ffff247224 */ /* 0x000fe200078e0020 */
[----:B------:R-:W3:Y:S01]  /*174b0*/  LDL R15, [R1+0xc4] ;  /* 0x0000c400010f7983 */ /* 0x000ee20000100800 */
[----:B------:R-:W-:Y:S01]  /*174c0*/  IMAD.MOV.U32 R33, RZ, RZ, R28 ;  /* 0x000000ffff217224 */ /* 0x000fe200078e001c */
[----:B------:R-:W-:Y:S01]  /*174d0*/  MOV R28, R14 ;  /* 0x0000000e001c7202 */ /* 0x000fe20000000f00 */
[----:B------:R-:W-:Y:S02]  /*174e0*/  IMAD.MOV.U32 R72, RZ, RZ, R65 ;  /* 0x000000ffff487224 */ /* 0x000fe400078e0041 */
[----:B------:R-:W-:Y:S02]  /*174f0*/  IMAD.MOV.U32 R73, RZ, RZ, R64 ;  /* 0x000000ffff497224 */ /* 0x000fe400078e0040 */
[----:B------:R-:W-:Y:S02]  /*17500*/  IMAD.MOV.U32 R65, RZ, RZ, R61 ;  /* 0x000000ffff417224 */ /* 0x000fe400078e003d */
[----:B------:R-:W-:-:S02]  /*17510*/  IMAD.MOV.U32 R64, RZ, RZ, R60 ;  /* 0x000000ffff407224 */ /* 0x000fc400078e003c */
[----:B------:R-:W-:Y:S01]  /*17520*/  IMAD.MOV.U32 R61, RZ, RZ, R57 ;  /* 0x000000ffff3d7224 */ /* 0x000fe200078e0039 */
[----:B------:R-:W-:Y:S01]  /*17530*/  MOV R57, R53 ;  /* 0x0000003500397202 */ /* 0x000fe20000000f00 */
        /* <DEDUP_REMOVED lines=9> */
[----:B------:R-:W-:Y:S02]  /*175d0*/  @!P2 IMAD.MOV.U32 R8, RZ, RZ, R3 ;  /* 0x000000ffff08a224 */ /* 0x000fe400078e0003 */
[----:B0-----:R-:W-:-:S02]  /*175e0*/  @!P2 IMAD.MOV.U32 R9, RZ, RZ, R4 ;  /* 0x000000ffff09a224 */ /* 0x001fc400078e0004 */
[----:B------:R-:W-:Y:S02]  /*175f0*/  IMAD.MOV.U32 R33, RZ, RZ, R28 ;  /* 0x000000ffff217224 */ /* 0x000fe400078e001c */
[----:B------:R-:W-:Y:S01]  /*17600*/  IMAD.MOV.U32 R69, RZ, RZ, R65 ;  /* 0x000000ffff457224 */ /* 0x000fe200078e0041 */
[----:B------:R-:W-:Y:S01]  /*17610*/  MOV R65, R61 ;  /* 0x0000003d00417202 */ /* 0x000fe20000000f00 */
[----:B------:R-:W-:Y:S02]  /*17620*/  IMAD.MOV.U32 R61, RZ, RZ, R57 ;  /* 0x000000ffff3d7224 */ /* 0x000fe400078e0039 */
[----:B------:R-:W-:Y:S02]  /*17630*/  IMAD.MOV.U32 R57, RZ, RZ, R53 ;  /* 0x000000ffff397224 */ /* 0x000fe400078e0035 */
[----:B------:R-:W-:-:S04]  /*17640*/  @!P2 IMAD.WIDE R8, R68, 0x4, R8 ;  /* 0x000000044408a825 */ /* 0x000fc800078e0208 */
[----:B------:R-:W-:Y:S02]  /*17650*/  IMAD.MOV.U32 R37, RZ, RZ, R29 ;  /* 0x000000ffff257224 */ /* 0x000fe400078e001d */
[----:B------:R-:W-:Y:S02]  /*17660*/  IMAD.MOV.U32 R53, RZ, RZ, R33 ;  /* 0x000000ffff357224 */ /* 0x000fe400078e0021 */
[----:B------:R-:W-:Y:S02]  /*17670*/  IMAD.MOV.U32 R29, RZ, RZ, R24 ;  /* 0x000000ffff1d7224 */ /* 0x000fe400078e0018 */
[----:B------:R-:W-:Y:S01]  /*17680*/  IMAD.MOV.U32 R68, RZ, RZ, R64 ;  /* 0x000000ffff447224 */ /* 0x000fe200078e0040 */
[----:B------:R-:W-:Y:S01]  /*17690*/  ISETP.GE.AND P0, PT, R89, UR4, PT ;  /* 0x0000000459007c0c */ /* 0x000fe2000bf06270 */
[----:B------:R-:W-:Y:S01]  /*176a0*/  IMAD.MOV.U32 R33, RZ, RZ, R14 ;  /* 0x000000ffff217224 */ /* 0x000fe200078e000e */
[----:B------:R-:W-:Y:S01]  /*176b0*/  @!P2 ST.E.64 desc[UR40][R8.64], R26 ;  /* 0x0000001a0800a985 */ /* 0x000fe2000c101b28 */
[----:B------:R-:W-:-:S02]  /*176c0*/  IMAD.MOV.U32 R64, RZ, RZ, R60 ;  /* 0x000000ffff407224 */ /* 0x000fc400078e003c */
[----:B------:R-:W-:Y:S01]  /*176d0*/  IMAD.MOV.U32 R14, RZ, RZ, R10 ;  /* 0x000000ffff0e7224 */ /* 0x000fe200078e000a */
[-C--:B------:R-:W-:Y:S01]  /*176e0*/  @!P3 LEA R10, P4, R84, R3.reuse, 0x2 ;  /* 0x00000003540ab211 */ /* 0x080fe200078810ff */
[----:B------:R-:W-:Y:S01]  /*176f0*/  IMAD.MOV.U32 R60, RZ, RZ, R56 ;  /* 0x000000ffff3c7224 */ /* 0x000fe200078e0038 */
[----:B------:R-:W-:Y:S01]  /*17700*/  ISETP.GE.AND P1, PT, R80, UR4, PT ;  /* 0x0000000450007c0c */ /* 0x000fe2000bf26270 */
[----:B------:R-:W-:Y:S01]  /*17710*/  IMAD.MOV.U32 R56, RZ, RZ, R52 ;  /* 0x000000ffff387224 */ /* 0x000fe200078e0034 */
[----:B------:R-:W4:Y:S01]  /*17720*/  LDL R24, [R1+0x168] ;  /* 0x0001680001187983 */ /* 0x000f220000100800 */
[----:B------:R-:W-:Y:S02]  /*17730*/  IMAD.MOV.U32 R52, RZ, RZ, R29 ;  /* 0x000000ffff347224 */ /* 0x000fe400078e001d */
[----:B------:R-:W-:Y:S01]  /*17740*/  IMAD.MOV.U32 R29, RZ, RZ, R11 ;  /* 0x000000ffff1d7224 */ /* 0x000fe200078e000b */
[----:B------:R-:W-:Y:S02]  /*17750*/  @!P3 LEA.HI.X R11, R84, R4, R92, 0x2, P4 ;  /* 0x00000004540bb211 */ /* 0x000fe400020f145c */
[----:B------:R-:W5:Y:S04]  /*17760*/  LDL R92, [R1+0x188] ;  /* 0x00018800015c7983 */ /* 0x000f680000100800 */
[----:B------:R-:W2:Y:S04]  /*17770*/  LDL R84, [R1+0x18c] ;  /* 0x00018c0001547983 */ /* 0x000ea80000100800 */
[----:B------:R0:W-:Y:S02]  /*17780*/  @!P3 ST.E.64 desc[UR40][R10.64], R30 ;  /* 0x0000001e0a00b985 */ /* 0x0001e4000c101b28 */
[----:B0-----:R-:W-:-:S04]  /*17790*/  @!P0 LEA R10, P4, R89, R3, 0x2 ;  /* 0x00000003590a8211 */ /* 0x001fc800078810ff */
[----:B-----5:R-:W-:Y:S02]  /*177a0*/  @!P0 LEA.HI.X R11, R89, R4, R92, 0x2, P4 ;  /* 0x00000004590b8211 */ /* 0x020fe400020f145c */
[----:B------:R-:W5:Y:S01]  /*177b0*/  LDL R89, [R1+0x184] ;  /* 0x0001840001597983 */ /* 0x000f620000100800 */
[----:B------:R-:W-:Y:S02]  /*177c0*/  ISETP.GE.AND P2, PT, R88, UR4, PT ;  /* 0x0000000458007c0c */ /* 0x000fe4000bf46270 */
[----:B------:R-:W-:-:S04]  /*177d0*/  @!P1 LEA R8, P5, R80, R3, 0x2 ;  /* 0x0000000350089211 */ /* 0x000fc800078a10ff */
[----:B--2---:R-:W-:-:S05]  /*177e0*/  @!P1 LEA.HI.X R9, R80, R4, R84, 0x2, P5 ;  /* 0x0000000450099211 */ /* 0x004fca00028f1454 */
[----:B------:R0:W-:Y:S02]  /*177f0*/  @!P1 ST.E.64 desc[UR40][R8.64], R34 ;  /* 0x0000002208009985 */ /* 0x0001e4000c101b28 */
[----:B0-----:R-:W-:-:S04]  /*17800*/  @!P2 LEA R8, P5, R88, R3, 0x2 ;  /* 0x000000035808a211 */ /* 0x001fc800078a10ff */
[----:B-----5:R-:W-:Y:S02]  /*17810*/  @!P2 LEA.HI.X R9, R88, R4, R89, 0x2, P5 ;  /* 0x000000045809a211 */ /* 0x020fe400028f1459 */
[----:B------:R-:W2:Y:S01]  /*17820*/  LDL R88, [R1+0x180] ;  /* 0x0001800001587983 */ /* 0x000ea20000100800 */
[----:B------:R-:W-:-:S03]  /*17830*/  ISETP.GE.AND P3, PT, R85, UR4, PT ;  /* 0x0000000455007c0c */ /* 0x000fc6000bf66270 */
[----:B------:R0:W-:Y:S10]  /*17840*/  @!P0 ST.E.64 desc[UR40][R10.64], R38 ;  /* 0x000000260a008985 */ /* 0x0001f4000c101b28 */
[----:B0-----:R-:W-:-:S04]  /*17850*/  @!P3 LEA R10, P4, R85, R3, 0x2 ;  /* 0x00000003550ab211 */ /* 0x001fc800078810ff */
[----:B--2---:R-:W-:Y:S02]  /*17860*/  @!P3 LEA.HI.X R11, R85, R4, R88, 0x2, P4 ;  /* 0x00000004550bb211 */ /* 0x004fe400020f1458 */
[----:B------:R-:W2:Y:S01]  /*17870*/  LDL R85, [R1+0x17c] ;  /* 0x00017c0001557983 */ /* 0x000ea20000100800 */
[----:B------:R-:W-:Y:S01]  /*17880*/  ISETP.GE.AND P1, PT, R81, UR4, PT ;  /* 0x0000000451007c0c */ /* 0x000fe2000bf26270 */
[----:B------:R-:W-:Y:S01]  /*17890*/  IMAD.MOV.U32 R84, RZ, RZ, R68 ;  /* 0x000000ffff547224 */ /* 0x000fe200078e0044 */
[----:B------:R-:W-:Y:S01]  /*178a0*/  MOV R80, R69 ;  /* 0x0000004500507202 */ /* 0x000fe20000000f00 */
[----:B------:R-:W-:Y:S02]  /*178b0*/  IMAD.MOV.U32 R68, RZ, RZ, R64 ;  /* 0x000000ffff447224 */ /* 0x000fe400078e0040 */
[----:B------:R-:W-:Y:S02]  /*178c0*/  IMAD.MOV.U32 R69, RZ, RZ, R65 ;  /* 0x000000ffff457224 */ /* 0x000fe400078e0041 */
[----:B------:R-:W-:-:S02]  /*178d0*/  IMAD.MOV.U32 R64, RZ, RZ, R60 ;  /* 0x000000ffff407224 */ /* 0x000fc400078e003c */
[----:B---3--:R-:W-:Y:S02]  /*178e0*/  IMAD.MOV.U32 R28, RZ, RZ, R15 ;  /* 0x000000ffff1c7224 */ /* 0x008fe400078e000f */
[----:B------:R-:W-:Y:S01]  /*178f0*/  IMAD.MOV.U32 R65, RZ, RZ, R61 ;  /* 0x000000ffff417224 */ /* 0x000fe200078e003d */
[----:B------:R0:W-:Y:S01]  /*17900*/  @!P2 ST.E.64 desc[UR40][R8.64], R42 ;  /* 0x0000002a0800a985 */ /* 0x0001e2000c101b28 */
[----:B------:R-:W-:Y:S02]  /*17910*/  IMAD.MOV.U32 R60, RZ, RZ, R56 ;  /* 0x000000ffff3c7224 */ /* 0x000fe400078e0038 */
[----:B------:R-:W-:Y:S01]  /*17920*/  IMAD.MOV.U32 R61, RZ, RZ, R57 ;  /* 0x000000ffff3d7224 */ /* 0x000fe200078e0039 */
[----:B------:R-:W-:Y:S01]  /*17930*/  ISETP.GE.AND P0, PT, R77, UR4, PT ;  /* 0x000000044d007c0c */ /* 0x000fe2000bf06270 */
[----:B------:R-:W-:Y:S01]  /*17940*/  IMAD.MOV.U32 R56, RZ, RZ, R52 ;  /* 0x000000ffff387224 */ /* 0x000fe200078e0034 */
[----:B------:R-:W-:Y:S01]  /*17950*/  MOV R52, R29 ;  /* 0x0000001d00347202 */ /* 0x000fe20000000f00 */
[----:B------:R-:W-:Y:S01]  /*17960*/  IMAD.MOV.U32 R57, RZ, RZ, R53 ;  /* 0x000000ffff397224 */ /* 0x000fe200078e0035 */
[----:B------:R-:W3:Y:S01]  /*17970*/  LDL R15, [R1+0x9c] ;  /* 0x00009c00010f7983 */ /* 0x000ee20000100800 */
[----:B------:R-:W-:-:S02]  /*17980*/  IMAD.MOV.U32 R53, RZ, RZ, R33 ;  /* 0x000000ffff357224 */ /* 0x000fc400078e0021 */
[----:B------:R-:W-:Y:S02]  /*17990*/  IMAD.MOV.U32 R93, RZ, RZ, R69 ;  /* 0x000000ffff5d7224 */ /* 0x000fe400078e0045 */
[----:B------:R-:W-:Y:S01]  /*179a0*/  IMAD.MOV.U32 R89, RZ, RZ, R68 ;  /* 0x000000ffff597224 */ /* 0x000fe200078e0044 */
[----:B0-----:R-:W-:Y:S01]  /*179b0*/  @!P1 LEA R8, P5, R81, R3, 0x2 ;  /* 0x0000000351089211 */ /* 0x001fe200078a10ff */
        /* <DEDUP_REMOVED lines=9> */
[----:B------:R-:W-:Y:S01]  /*17a50*/  IMAD.MOV.U32 R52, RZ, RZ, R33 ;  /* 0x000000ffff347224 */ /* 0x000fe200078e0021 */
[----:B--2---:R-:W-:Y:S01]  /*17a60*/  @!P1 LEA.HI.X R9, R81, R4, R85, 0x2, P5 ;  /* 0x0000000451099211 */ /* 0x004fe200028f1455 */
[----:B------:R-:W-:Y:S01]  /*17a70*/  IMAD.MOV.U32 R85, RZ, RZ, R69 ;  /* 0x000000ffff557224 */ /* 0x000fe200078e0045 */
[----:B------:R0:W-:Y:S01]  /*17a80*/  @!P3 ST.E.64 desc[UR40][R10.64], R46 ;  /* 0x0000002e0a00b985 */ /* 0x0001e2000c101b28 */
[----:B------:R-:W-:Y:S01]  /*17a90*/  IMAD.MOV.U32 R69, RZ, RZ, R64 ;  /* 0x000000ffff457224 */ /* 0x000fe200078e0040 */
[----:B------:R-:W-:Y:S01]  /*17aa0*/  MOV R64, R57 ;  /* 0x0000003900407202 */ /* 0x000fe20000000f00 */
[----:B------:R-:W-:Y:S01]  /*17ab0*/  IMAD.MOV.U32 R57, RZ, RZ, R52 ;  /* 0x000000ffff397224 */ /* 0x000fe200078e0034 */
[----:B------:R-:W-:Y:S01]  /*17ac0*/  ISETP.GE.AND P2, PT, R76, UR4, PT ;  /* 0x000000044c007c0c */ /* 0x000fe2000bf46270 */
[----:B------:R-:W2:Y:S01]  /*17ad0*/  LDL R52, [R1+0x14c] ;  /* 0x00014c0001347983 */ /* 0x000ea20000100800 */
[----:B------:R-:W-:-:S02]  /*17ae0*/  IMAD.MOV.U32 R88, RZ, RZ, R65 ;  /* 0x000000ffff587224 */ /* 0x000fc400078e0041 */
[----:B----4-:R-:W-:Y:S01]  /*17af0*/  IMAD.MOV.U32 R53, RZ, RZ, R24 ;  /* 0x000000ffff357224 */ /* 0x010fe200078e0018 */
[----:B------:R-:W4:Y:S01]  /*17b00*/  LDL R33, [R1+0x130] ;  /* 0x0001300001217983 */ /* 0x000f220000100800 */
[----:B------:R-:W-:Y:S02]  /*17b10*/  IMAD.MOV.U32 R81, RZ, RZ, R68 ;  /* 0x000000ffff517224 */ /* 0x000fe400078e0044 */
[----:B------:R-:W-:Y:S01]  /*17b20*/  IMAD.MOV.U32 R68, RZ, RZ, R61 ;  /* 0x000000ffff447224 */ /* 0x000fe200078e003d */
[C---:B0-----:R-:W-:Y:S01]  /*17b30*/  @!P0 LEA R10, P4, R77.reuse, R3, 0x2 ;  /* 0x000000034d0a8211 */ /* 0x041fe200078810ff */
[----:B------:R-:W-:Y:S02]  /*17b40*/  IMAD.MOV.U32 R65, RZ, RZ, R60 ;  /* 0x000000ffff417224 */ /* 0x000fe400078e003c */
[----:B------:R-:W-:Y:S01]  /*17b50*/  IMAD.MOV.U32 R29, RZ, RZ, R21 ;  /* 0x000000ffff1d7224 */ /* 0x000fe200078e0015 */
[----:B------:R-:W-:Y:S01]  /*17b60*/  @!P0 LEA.HI.X R11, R77, R4, R88, 0x2, P4 ;  /* 0x000000044d0b8211 */ /* 0x000fe200020f1458 */
[----:B------:R-:W-:Y:S01]  /*17b70*/  IMAD.MOV.U32 R28, RZ, RZ, R20 ;  /* 0x000000ffff1c7224 */ /* 0x000fe200078e0014 */
[----:B------:R0:W-:Y:S01]  /*17b80*/  @!P1 ST.E.64 desc[UR40][R8.64], R50 ;  /* 0x0000003208009985 */ /* 0x0001e2000c101b28 */
[----:B------:R-:W-:-:S02]  /*17b90*/  IMAD.MOV.U32 R61, RZ, RZ, R56 ;  /* 0x000000ffff3d7224 */ /* 0x000fc400078e0038 */
[----:B------:R-:W-:Y:S01]  /*17ba0*/  IMAD.MOV.U32 R60, RZ, RZ, R53 ;  /* 0x000000ffff3c7224 */ /* 0x000fe200078e0035 */
[----:B------:R-:W-:Y:S01]  /*17bb0*/  ISETP.GE.AND P3, PT, R73, UR4, PT ;  /* 0x0000000449007c0c */ /* 0x000fe2000bf66270 */
[----:B------:R-:W-:Y:S01]  /*17bc0*/  IMAD.MOV.U32 R77, RZ, RZ, R69 ;  /* 0x000000ffff4d7224 */ /* 0x000fe200078e0045 */
[----:B------:R-:W5:Y:S01]  /*17bd0*/  LDL R24, [R1+0x138] ;  /* 0x0001380001187983 */ /* 0x000f620000100800 */
[----:B------:R-:W-:Y:S02]  /*17be0*/  IMAD.MOV.U32 R69, RZ, RZ, R68 ;  /* 0x000000ffff457224 */ /* 0x000fe400078e0044 */
[----:B------:R-:W-:Y:S01]  /*17bf0*/  IMAD.MOV.U32 R68, RZ, RZ, R65 ;  /* 0x000000ffff447224 */ /* 0x000fe200078e0041 */
[----:B------:R-:W3:Y:S01]  /*17c00*/  LDL R20, [R1+0xa0] ;  /* 0x0000a00001147983 */ /* 0x000ee20000100800 */
[----:B------:R-:W-:Y:S02]  /*17c10*/  IMAD.MOV.U32 R56, RZ, RZ, R29 ;  /* 0x000000ffff387224 */ /* 0x000fe400078e001d */
[----:B------:R-:W-:Y:S01]  /*17c20*/  IMAD.MOV.U32 R65, RZ, RZ, R64 ;  /* 0x000000ffff417224 */ /* 0x000fe200078e0040 */
[C---:B0-----:R-:W-:Y:S01]  /*17c30*/  @!P2 LEA R8, P5, R76.reuse, R3, 0x2 ;  /* 0x000000034c08a211 */ /* 0x041fe200078a10ff */
[----:B------:R-:W-:Y:S01]  /*17c40*/  IMAD.MOV.U32 R53, RZ, RZ, R28 ;  /* 0x000000ffff357224 */ /* 0x000fe200078e001c */
[----:B------:R0:W-:Y:S01]  /*17c50*/  @!P0 ST.E.64 desc[UR40][R10.64], R54 ;  /* 0x000000360a008985 */ /* 0x0001e2000c101b28 */
[----:B------:R-:W-:Y:S01]  /*17c60*/  IMAD.MOV.U32 R64, RZ, RZ, R61 ;  /* 0x000000ffff407224 */ /* 0x000fe200078e003d */
[----:B------:R-:W-:Y:S01]  /*17c70*/  MOV R61, R60 ;  /* 0x0000003c003d7202 */ /* 0x000fe20000000f00 */
[----:B------:R-:W-:Y:S01]  /*17c80*/  IMAD.MOV.U32 R60, RZ, RZ, R57 ;  /* 0x000000ffff3c7224 */ /* 0x000fe200078e0039 */
[----:B------:R-:W-:Y:S01]  /*17c90*/  @!P2 LEA.HI.X R9, R76, R4, R77, 0x2, P5 ;  /* 0x000000044c09a211 */ /* 0x000fe200028f144d */
[----:B------:R-:W-:Y:S01]  /*17ca0*/  IMAD.MOV.U32 R57, RZ, RZ, R56 ;  /* 0x000000ffff397224 */ /* 0x000fe200078e0038 */
[----:B------:R-:W-:Y:S01]  /*17cb0*/  ISETP.GE.AND P1, PT, R72, UR4, PT ;  /* 0x0000000448007c0c */ /* 0x000fe2000bf26270 */
[----:B------:R-:W-:Y:S01]  /*17cc0*/  IMAD.MOV.U32 R56, RZ, RZ, R53 ;  /* 0x000000ffff387224 */ /* 0x000fe200078e0035 */
[----:B------:R-:W4:Y:S04]  /*17cd0*/  LDL R21, [R1+0xa4] ;  /* 0x0000a40001157983 */ /* 0x000f280000100800 */
[----:B------:R-:W4:Y:S04]  /*17ce0*/  LDL R29, [R1+0x98] ;  /* 0x00009800011d7983 */ /* 0x000f280000100800 */
[----:B------:R-:W4:Y:S01]  /*17cf0*/  LDL R28, [R1+0x94] ;  /* 0x00009400011c7983 */ /* 0x000f220000100800 */
[----:B--2---:R-:W-:-:S02]  /*17d00*/  IMAD.MOV.U32 R53, RZ, RZ, R52 ;  /* 0x000000ffff357224 */ /* 0x004fc400078e0034 */
[----:B------:R-:W-:Y:S02]  /*17d10*/  IMAD.MOV.U32 R52, RZ, RZ, R49 ;  /* 0x000000ffff347224 */ /* 0x000fe400078e0031 */
[----:B------:R-:W-:Y:S02]  /*17d20*/  IMAD.MOV.U32 R49, RZ, RZ, R48 ;  /* 0x000000ffff317224 */ /* 0x000fe400078e0030 */
[----:B------:R-:W-:Y:S02]  /*17d30*/  IMAD.MOV.U32 R48, RZ, RZ, R45 ;  /* 0x000000ffff307224 */ /* 0x000fe400078e002d */
[----:B------:R-:W-:Y:S02]  /*17d40*/  IMAD.MOV.U32 R45, RZ, RZ, R44 ;  /* 0x000000ffff2d7224 */ /* 0x000fe400078e002c */
[----:B------:R-:W-:Y:S02]  /*17d50*/  IMAD.MOV.U32 R44, RZ, RZ, R41 ;  /* 0x000000ffff2c7224 */ /* 0x000fe400078e0029 */
[----:B------:R-:W-:-:S02]  /*17d60*/  IMAD.MOV.U32 R41, RZ, RZ, R40 ;  /* 0x000000ffff297224 */ /* 0x000fc400078e0028 */
[----:B------:R-:W2:Y:S01]  /*17d70*/  LDL R40, [R1+0x154] ;  /* 0x0001540001287983 */ /* 0x000ea20000100800 */
        /* <DEDUP_REMOVED lines=11> */
[----:B------:R-:W-:Y:S01]  /*17e30*/  MOV R49, R48 ;  /* 0x0000003000317202 */ /* 0x000fe20000000f00 */
[----:B------:R-:W-:-:S02]  /*17e40*/  IMAD.MOV.U32 R48, RZ, RZ, R45 ;  /* 0x000000ffff307224 */ /* 0x000fc400078e002d */
[----:B------:R-:W-:Y:S02]  /*17e50*/  IMAD.MOV.U32 R45, RZ, RZ, R44 ;  /* 0x000000ffff2d7224 */ /* 0x000fe400078e002c */
[----:B------:R-:W-:Y:S02]  /*17e60*/  IMAD.MOV.U32 R44, RZ, RZ, R41 ;  /* 0x000000ffff2c7224 */ /* 0x000fe400078e0029 */
[----:B--2---:R-:W-:Y:S02]  /*17e70*/  IMAD.MOV.U32 R41, RZ, RZ, R40 ;  /* 0x000000ffff297224 */ /* 0x004fe400078e0028 */
[----:B------:R-:W2:Y:S01]  /*17e80*/  LDL R40, [R1+0xac] ;  /* 0x0000ac0001287983 */ /* 0x000ea20000100800 */
[----:B0-----:R-:W-:-:S04]  /*17e90*/  @!P3 LEA R10, P4, R73, R3, 0x2 ;  /* 0x00000003490ab211 */ /* 0x001fc800078810ff */
[----:B------:R-:W-:Y:S01]  /*17ea0*/  @!P3 LEA.HI.X R11, R73, R4, R76, 0x2, P4 ;  /* 0x00000004490bb211 */ /* 0x000fe200020f144c */
[----:B------:R-:W-:Y:S02]  /*17eb0*/  IMAD.MOV.U32 R73, RZ, RZ, R69 ;  /* 0x000000ffff497224 */ /* 0x000fe400078e0045 */
        /* <DEDUP_REMOVED lines=9> */
[----:B------:R-:W-:Y:S02]  /*17f50*/  IMAD.MOV.U32 R52, RZ, RZ, R49 ;  /* 0x000000ffff347224 */ /* 0x000fe400078e0031 */
[----:B------:R-:W-:Y:S02]  /*17f60*/  IMAD.MOV.U32 R49, RZ, RZ, R48 ;  /* 0x000000ffff317224 */ /* 0x000fe400078e0030 */
[----:B------:R-:W-:Y:S01]  /*17f70*/  IMAD.MOV.U32 R48, RZ, RZ, R45 ;  /* 0x000000ffff307224 */ /* 0x000fe200078e002d */
[----:B------:R0:W-:Y:S01]  /*17f80*/  @!P2 ST.E.64 desc[UR40][R8.64], R58 ;  /* 0x0000003a0800a985 */ /* 0x0001e2000c101b28 */
[----:B------:R-:W-:-:S02]  /*17f90*/  IMAD.MOV.U32 R45, RZ, RZ, R44 ;  /* 0x000000ffff2d7224 */ /* 0x000fc400078e002c */
[----:B------:R-:W-:Y:S01]  /*17fa0*/  IMAD.MOV.U32 R44, RZ, RZ, R41 ;  /* 0x000000ffff2c7224 */ /* 0x000fe200078e0029 */
[----:B0-----:R-:W-:-:S04]  /*17fb0*/  @!P1 LEA R8, P5, R72, R3, 0x2 ;  /* 0x0000000348089211 */ /* 0x001fc800078a10ff */
[----:B------:R-:W-:Y:S02]  /*17fc0*/  @!P1 LEA.HI.X R9, R72, R4, R73, 0x2, P5 ;  /* 0x0000000448099211 */ /* 0x000fe400028f1449 */
[----:B------:R-:W-:Y:S01]  /*17fd0*/  MOV R72, R57 ;  /* 0x0000003900487202 */ /* 0x000fe20000000f00 */
[----:B------:R-:W-:Y:S02]  /*17fe0*/  IMAD.MOV.U32 R57, RZ, RZ, R49 ;  /* 0x000000ffff397224 */ /* 0x000fe400078e0031 */
[----:B--2---:R-:W-:Y:S02]  /*17ff0*/  IMAD.MOV.U32 R41, RZ, RZ, R40 ;  /* 0x000000ffff297224 */ /* 0x004fe400078e0028 */
[----:B------:R-:W-:Y:S01]  /*18000*/  IMAD.MOV.U32 R40, RZ, RZ, R37 ;  /* 0x000000ffff287224 */ /* 0x000fe200078e0025 */
[----:B------:R-:W-:Y:S01]  /*18010*/  MOV R37, R36 ;  /* 0x0000002400257202 */ /* 0x000fe20000000f00 */
[----:B------:R-:W-:Y:S02]  /*18020*/  IMAD.MOV.U32 R36, RZ, RZ, R32 ;  /* 0x000000ffff247224 */ /* 0x000fe400078e0020 */
[----:B------:R-:W-:-:S02]  /*18030*/  IMAD.MOV.U32 R32, RZ, RZ, R25 ;  /* 0x000000ffff207224 */ /* 0x000fc400078e0019 */
[----:B------:R-:W-:Y:S02]  /*18040*/  IMAD.MOV.U32 R25, RZ, RZ, R13 ;  /* 0x000000ffff197224 */ /* 0x000fe400078e000d */
[----:B------:R-:W-:Y:S02]  /*18050*/  IMAD.MOV.U32 R13, RZ, RZ, R12 ;  /* 0x000000ffff0d7224 */ /* 0x000fe400078e000c */
[----:B------:R-:W-:Y:S01]  /*18060*/  IMAD.MOV.U32 R49, RZ, RZ, R37 ;  /* 0x000000ffff317224 */ /* 0x000fe200078e0025 */
[----:B------:R-:W2:Y:S04]  /*18070*/  LDL R12, [R1+0x12c] ;  /* 0x00012c00010c7983 */ /* 0x000ea80000100800 */
[----:B------:R-:W5:Y:S01]  /*18080*/  LDL R37, [R1+0x134] ;  /* 0x0001340001257983 */ /* 0x000f620000100800 */
[----:B------:R-:W-:Y:S01]  /*18090*/  ISETP.GE.AND P0, PT, R80, UR4, PT ;  /* 0x0000000450007c0c */ /* 0x000fe2000bf06270 */
[----:B------:R-:W-:-:S02]  /*180a0*/  IMAD.MOV.U32 R88, RZ, RZ, R65 ;  /* 0x000000ffff587224 */ /* 0x000fc400078e0041 */
[----:B------:R0:W-:Y:S01]  /*180b0*/  @!P3 ST.E.64 desc[UR40][R10.64], R62 ;  /* 0x0000003e0a00b985 */ /* 0x0001e2000c101b28 */
[----:B------:R-:W-:Y:S02]  /*180c0*/  IMAD.MOV.U32 R77, RZ, RZ, R68 ;  /* 0x000000ffff4d7224 */ /* 0x000fe400078e0044 */
[----:B------:R-:W-:Y:S02]  /*180d0*/  IMAD.MOV.U32 R65, RZ, RZ, R60 ;  /* 0x000000ffff417224 */ /* 0x000fe400078e003c */
[----:B------:R-:W-:Y:S02]  /*180e0*/  IMAD.MOV.U32 R76, RZ, RZ, R61 ;  /* 0x000000ffff4c7224 */ /* 0x000fe400078e003d */
[----:B------:R-:W-:Y:S02]  /*180f0*/  IMAD.MOV.U32 R60, RZ, RZ, R56 ;  /* 0x000000ffff3c7224 */ /* 0x000fe400078e0038 */
[----:B------:R-:W-:Y:S02]  /*18100*/  IMAD.MOV.U32 R68, RZ, RZ, R53 ;  /* 0x000000ffff447224 */ /* 0x000fe400078e0035 */
[----:B------:R-:W-:Y:S01]  /*18110*/  IMAD.MOV.U32 R73, RZ, RZ, R69 ;  /* 0x000000ffff497224 */ /* 0x000fe200078e0045 */
[----:B0-----:R-:W-:Y:S01]  /*18120*/  @!P0 LEA R10, P4, R80, R3, 0x2 ;  /* 0x00000003500a8211 */ /* 0x001fe200078810ff */
[----:B------:R-:W-:-:S02]  /*18130*/  IMAD.MOV.U32 R61, RZ, RZ, R48 ;  /* 0x000000ffff3d7224 */ /* 0x000fc400078e0030 */
[----:B------:R-:W-:Y:S01]  /*18140*/  IMAD.MOV.U32 R56, RZ, RZ, R45 ;  /* 0x000000ffff387224 */ /* 0x000fe200078e002d */
[----:B------:R-:W-:Y:S01]  /*18150*/  @!P0 LEA.HI.X R11, R80, R4, R88, 0x2, P4 ;  /* 0x00000004500b8211 */ /* 0x000fe200020f1458 */
        /* <DEDUP_REMOVED lines=11> */
[----:B------:R-:W4:Y:S01]  /*18210*/  LDL R25, [R1+0x124] ;  /* 0x0001240001197983 */ /* 0x000f220000100800 */
[----:B------:R-:W-:-:S02]  /*18220*/  IMAD.MOV.U32 R56, RZ, RZ, R48 ;  /* 0x000000ffff387224 */ /* 0x000fc400078e0030 */
[----:B------:R-:W-:Y:S02]  /*18230*/  IMAD.MOV.U32 R72, RZ, RZ, R64 ;  /* 0x000000ffff487224 */ /* 0x000fe400078e0040 */
[----:B------:R-:W-:Y:S01]  /*18240*/  IMAD.MOV.U32 R64, RZ, RZ, R53 ;  /* 0x000000ffff407224 */ /* 0x000fe200078e0035 */
[----:B------:R-:W-:Y:S01]  /*18250*/  MOV R53, R52 ;  /* 0x0000003400357202 */ /* 0x000fe20000000f00 */
[----:B------:R-:W-:Y:S01]  /*18260*/  IMAD.MOV.U32 R52, RZ, RZ, R44 ;  /* 0x000000ffff347224 */ /* 0x000fe200078e002c */
[----:B------:R-:W-:Y:S02]  /*18270*/  MOV R40, R36 ;  /* 0x0000002400287202 */ /* 0x000fe40000000f00 */
[----:B------:R-:W4:Y:S01]  /*18280*/  LDL R36, [R1+0x120] ;  /* 0x0001200001247983 */ /* 0x000f220000100800 */
[----:B--2---:R-:W-:Y:S02]  /*18290*/  IMAD.MOV.U32 R41, RZ, RZ, R12 ;  /* 0x000000ffff297224 */ /* 0x004fe400078e000c */
[----:B-----5:R-:W-:-:S02]  /*182a0*/  IMAD.MOV.U32 R48, RZ, RZ, R37 ;  /* 0x000000ffff307224 */ /* 0x020fc400078e0025 */
[----:B------:R-:W-:Y:S02]  /*182b0*/  IMAD.MOV.U32 R37, RZ, RZ, R24 ;  /* 0x000000ffff257224 */ /* 0x000fe400078e0018 */
[----:B---3--:R-:W-:Y:S02]  /*182c0*/  IMAD.MOV.U32 R24, RZ, RZ, R20 ;  /* 0x000000ffff187224 */ /* 0x008fe400078e0014 */
[----:B------:R-:W-:Y:S02]  /*182d0*/  IMAD.MOV.U32 R20, RZ, RZ, R14 ;  /* 0x000000ffff147224 */ /* 0x000fe400078e000e */
[----:B------:R-:W-:Y:S01]  /*182e0*/  IMAD.MOV.U32 R44, RZ, RZ, R41 ;  /* 0x000000ffff2c7224 */ /* 0x000fe200078e0029 */
[----:B------:R-:W2:Y:S01]  /*182f0*/  LDL R14, [R1+0xa8] ;  /* 0x0000a800010e7983 */ /* 0x000ea20000100800 */
[----:B----4-:R-:W-:Y:S02]  /*18300*/  IMAD.MOV.U32 R41, RZ, RZ, R33 ;  /* 0x000000ffff297224 */ /* 0x010fe400078e0021 */
[----:B------:R-:W-:-:S02]  /*18310*/  IMAD.MOV.U32 R33, RZ, RZ, R21 ;  /* 0x000000ffff217224 */ /* 0x000fc400078e0015 */
[----:B------:R-:W-:Y:S02]  /*18320*/  IMAD.MOV.U32 R21, RZ, RZ, R15 ;  /* 0x000000ffff157224 */ /* 0x000fe400078e000f */
[----:B------:R-:W3:Y:S01]  /*18330*/  LDL R15, [R1+0x140] ;  /* 0x00014000010f7983 */ /* 0x000ee20000100800 */
[C---:B------:R-:W-:Y:S02]  /*18340*/  ISETP.GE.AND P2, PT, R84.reuse, UR4, PT ;  /* 0x0000000454007c0c */ /* 0x040fe4000bf46270 */
[----:B------:R-:W-:Y:S01]  /*18350*/  ISETP.GE.AND P3, PT, R93, UR4, PT ;  /* 0x000000045d007c0c */ /* 0x000fe2000bf66270 */
[----:B------:R-:W-:Y:S01]  /*18360*/  @!P1 ST.E.64 desc[UR40][R8.64], R66 ;  /* 0x0000004208009985 */ /* 0x000fe2000c101b28 */
[----:B------:R-:W-:Y:S01]  /*18370*/  ISETP.GE.AND P1, PT, R89, UR4, PT ;  /* 0x0000000459007c0c */ /* 0x000fe2000bf26270 */
[----:B------:R-:W-:Y:S02]  /*18380*/  IMAD.MOV.U32 R32, RZ, RZ, R13 ;  /* 0x000000ffff207224 */ /* 0x000fe400078e000d */
[----:B------:R0:W-:Y:S06]  /*18390*/  @!P0 ST.E.64 desc[UR40][R10.64], R70 ;  /* 0x000000460a008985 */ /* 0x0001ec000c101b28 */
[----:B------:R-:W-:-:S04]  /*183a0*/  @!P2 LEA R12, P5, R84, R3, 0x2 ;  /* 0x00000003540ca211 */ /* 0x000fc800078a10ff */
[----:B------:R-:W-:Y:S01]  /*183b0*/  @!P2 LEA.HI.X R13, R84, R4, R88, 0x2, P5 ;  /* 0x00000004540da211 */ /* 0x000fe200028f1458 */
[----:B------:R-:W-:Y:S01]  /*183c0*/  IMAD.MOV.U32 R88, RZ, RZ, R68 ;  /* 0x000000ffff587224 */ /* 0x000fe200078e0044 */
[----:B------:R-:W-:Y:S01]  /*183d0*/  ISETP.GE.AND P0, PT, R85, UR4, PT ;  /* 0x0000000455007c0c */ /* 0x000fe2000bf06270 */
[----:B------:R-:W-:Y:S02]  /*183e0*/  IMAD.MOV.U32 R68, RZ, RZ, R52 ;  /* 0x000000ffff447224 */ /* 0x000fe400078e0034 */
[----:B------:R-:W-:Y:S02]  /*183f0*/  IMAD.MOV.U32 R52, RZ, RZ, R48 ;  /* 0x000000ffff347224 */ /* 0x000fe400078e0030 */
[----:B------:R-:W-:Y:S01]  /*18400*/  IMAD.MOV.U32 R48, RZ, RZ, R41 ;  /* 0x000000ffff307224 */ /* 0x000fe200078e0029 */
[----:B------:R-:W-:Y:S01]  /*18410*/  MOV R96, R80 ;  /* 0x0000005000607202 */ /* 0x000fe20000000f00 */
[----:B------:R1:W-:Y:S01]  /*18420*/  @!P2 ST.E.64 desc[UR40][R12.64], R74 ;  /* 0x0000004a0c00a985 */ /* 0x0003e2000c101b28 */
[----:B------:R-:W-:Y:S01]  /*18430*/  ISETP.GE.AND P2, PT, R81, UR4, PT ;  /* 0x0000000451007c0c */ /* 0x000fe2000bf46270 */
[----:B------:R-:W-:Y:S01]  /*18440*/  IMAD.MOV.U32 R84, RZ, RZ, R64 ;  /* 0x000000ffff547224 */ /* 0x000fe200078e0040 */
[----:B------:R-:W-:Y:S01]  /*18450*/  MOV R80, R20 ;  /* 0x0000001400507202 */ /* 0x000fe20000000f00 */
[----:B------:R-:W-:Y:S01]  /*18460*/  IMAD.MOV.U32 R92, RZ, RZ, R72 ;  /* 0x000000ffff5c7224 */ /* 0x000fe200078e0048 */
[----:B------:R-:W-:Y:S01]  /*18470*/  @!P1 LEA R20, P5, R89, R3, 0x2 ;  /* 0x0000000359149211 */ /* 0x000fe200078a10ff */
[----:B------:R-:W-:-:S02]  /*18480*/  IMAD.MOV.U32 R72, RZ, RZ, R56 ;  /* 0x000000ffff487224 */ /* 0x000fc400078e0038 */
[----:B------:R-:W-:Y:S02]  /*18490*/  IMAD.MOV.U32 R56, RZ, RZ, R37 ;  /* 0x000000ffff387224 */ /* 0x000fe400078e0025 */
[----:B------:R-:W-:Y:S02]  /*184a0*/  IMAD.MOV.U32 R37, RZ, RZ, R33 ;  /* 0x000000ffff257224 */ /* 0x000fe400078e0021 */
[----:B------:R-:W-:Y:S01]  /*184b0*/  IMAD.MOV.U32 R33, RZ, RZ, R21 ;  /* 0x000000ffff217224 */ /* 0x000fe200078e0015 */
[----:B------:R-:W-:Y:S02]  /*184c0*/  @!P1 LEA.HI.X R21, R89, R4, R92, 0x2, P5 ;  /* 0x0000000459159211 */ /* 0x000fe400028f145c */
[----:B0-----:R-:W-:-:S04]  /*184d0*/  @!P2 LEA R10, P5, R81, R3, 0x2 ;  /* 0x00000003510aa211 */ /* 0x001fc800078a10ff */
[----:B------:R-:W-:Y:S01]  /*184e0*/  @!P2 LEA.HI.X R11, R81, R4, R84, 0x2, P5 ;  /* 0x00000004510ba211 */ /* 0x000fe200028f1454 */
[----:B--2---:R-:W-:Y:S01]  /*184f0*/  IMAD.MOV.U32 R41, RZ, RZ, R14 ;  /* 0x000000ffff297224 */ /* 0x004fe200078e000e */
[----:B------:R-:W-:Y:S01]  /*18500*/  @!P3 LEA R14, P4, R93, R3, 0x2 ;  /* 0x000000035d0eb211 */ /* 0x000fe200078810ff */
[----:B---3--:R-:W-:-:S03]  /*18510*/  IMAD.MOV.U32 R64, RZ, RZ, R15 ;  /* 0x000000ffff407224 */ /* 0x008fc600078e000f */
[----:B------:R-:W-:Y:S02]  /*18520*/  @!P3 LEA.HI.X R15, R93, R4, R96, 0x2, P4 ;  /* 0x000000045d0fb211 */ /* 0x000fe400020f1460 */
[----:B------:R-:W-:-:S03]  /*18530*/  @!P0 LEA R8, P4, R85, R3, 0x2 ;  /* 0x0000000355088211 */ /* 0x000fc600078810ff */
[----:B------:R0:W-:Y:S01]  /*18540*/  @!P3 ST.E.64 desc[UR40][R14.64], R78 ;  /* 0x0000004e0e00b985 */ /* 0x0001e2000c101b28 */
[----:B------:R-:W-:Y:S02]  /*18550*/  ISETP.GE.AND P3, PT, R77, UR4, PT ;  /* 0x000000044d007c0c */ /* 0x000fe4000bf66270 */
[----:B------:R-:W-:Y:S01]  /*18560*/  @!P0 LEA.HI.X R9, R85, R4, R88, 0x2, P4 ;  /* 0x0000000455098211 */ /* 0x000fe200020f1458 */
[----:B------:R2:W-:Y:S01]  /*18570*/  @!P1 ST.E.64 desc[UR40][R20.64], R82 ;  /* 0x0000005214009985 */ /* 0x0005e2000c101b28 */
[----:B------:R-:W-:-:S03]  /*18580*/  ISETP.GE.AND P1, PT, R73, UR4, PT ;  /* 0x0000000449007c0c */ /* 0x000fc6000bf26270 */
[----:B------:R3:W-:Y:S01]  /*18590*/  @!P0 ST.E.64 desc[UR40][R8.64], R86 ;  /* 0x0000005608008985 */ /* 0x0007e2000c101b28 */
[----:B------:R-:W-:-:S03]  /*185a0*/  ISETP.GE.AND P0, PT, R69, UR4, PT ;  /* 0x0000000445007c0c */ /* 0x000fc6000bf06270 */
[----:B------:R4:W-:Y:S01]  /*185b0*/  @!P2 ST.E.64 desc[UR40][R10.64], R90 ;  /* 0x0000005a0a00a985 */ /* 0x0009e2000c101b28 */
[----:B------:R-:W-:Y:S02]  /*185c0*/  ISETP.GE.AND P2, PT, R65, UR4, PT ;  /* 0x0000000441007c0c */ /* 0x000fe4000bf46270 */
[----:B-1----:R-:W-:-:S03]  /*185d0*/  @!P3 LEA R12, P4, R77, R3, 0x2 ;  /* 0x000000034d0cb211 */ /* 0x002fc600078810ff */
[-C--:B0-----:R-:W-:Y:S02]  /*185e0*/  @!P1 LEA R14, P5, R73, R3.reuse, 0x2 ;  /* 0x00000003490e9211 */ /* 0x081fe400078a10ff */
[-C--:B------:R-:W-:Y:S02]  /*185f0*/  @!P3 LEA.HI.X R13, R77, R4.reuse, R80, 0x2, P4 ;  /* 0x000000044d0db211 */ /* 0x080fe400020f1450 */
        /* <DEDUP_REMOVED lines=8> */
[----:B------:R-:W-:Y:S02]  /*18680*/  @!P2 LEA.HI.X R9, R65, R4, R68, 0x2, P1 ;  /* 0x000000044109a211 */ /* 0x000fe400008f1444 */
[----:B------:R-:W-:Y:S01]  /*18690*/  ISETP.GE.AND P1, PT, R53, UR4, PT ;  /* 0x0000000435007c0c */ /* 0x000fe2000bf26270 */
[----:B------:R2:W-:Y:S01]  /*186a0*/  @!P0 ST.E.64 desc[UR40][R20.64], R102 ;  /* 0x0000006614008985 */ /* 0x0005e2000c101b28 */
[----:B----4-:R-:W-:-:S03]  /*186b0*/  @!P4 LEA R10, P0, R61, R3, 0x2 ;  /* 0x000000033d0ac211 */ /* 0x010fc600078010ff */
[----:B------:R3:W-:Y:S01]  /*186c0*/  @!P2 ST.E.64 desc[UR40][R8.64], R106 ;  /* 0x0000006a0800a985 */ /* 0x0007e2000c101b28 */
[-C--:B0-----:R-:W-:Y:S02]  /*186d0*/  @!P3 LEA R12, P5, R57, R3.reuse, 0x2 ;  /* 0x00000003390cb211 */ /* 0x081fe400078a10ff */
[----:B------:R-:W-:Y:S02]  /*186e0*/  ISETP.GE.AND P2, PT, R49, UR4, PT ;  /* 0x0000000431007c0c */ /* 0x000fe4000bf46270 */
[-C--:B------:R-:W-:Y:S02]  /*186f0*/  @!P4 LEA.HI.X R11, R61, R4.reuse, R64, 0x2, P0 ;  /* 0x000000043d0bc211 */ /* 0x080fe400000f1440 */
[----:B------:R-:W-:Y:S02]  /*18700*/  ISETP.GE.AND P0, PT, R45, UR4, PT ;  /* 0x000000042d007c0c */ /* 0x000fe4000bf06270 */
[----:B------:R-:W-:Y:S01]  /*18710*/  @!P3 LEA.HI.X R13, R57, R4, R60, 0x2, P5 ;  /* 0x00000004390db211 */ /* 0x000fe200028f143c */
[----:B------:R0:W-:Y:S01]  /*18720*/  @!P4 ST.E.64 desc[UR40][R10.64], R110 ;  /* 0x0000006e0a00c985 */ /* 0x0001e2000c101b28 */
[----:B-1----:R-:W-:-:S03]  /*18730*/  @!P1 LEA R14, P4, R53, R3, 0x2 ;  /* 0x00000003350e9211 */ /* 0x002fc600078810ff */
[----:B------:R1:W-:Y:S01]  /*18740*/  @!P3 ST.E.64 desc[UR40][R12.64], R114 ;  /* 0x000000720c00b985 */ /* 0x0003e2000c101b28 */
[----:B------:R-:W-:Y:S02]  /*18750*/  ISETP.GE.AND P3, PT, R41, UR4, PT ;  /* 0x0000000429007c0c */ /* 0x000fe4000bf66270 */
[-C--:B------:R-:W-:Y:S02]  /*18760*/  @!P1 LEA.HI.X R15, R53, R4.reuse, R56, 0x2, P4 ;  /* 0x00000004350f9211 */ /* 0x080fe400020f1438 */
[-C--:B--2---:R-:W-:Y:S02]  /*18770*/  @!P2 LEA R20, P5, R49, R3.reuse, 0x2 ;  /* 0x000000033114a211 */ /* 0x084fe400078a10ff */
[----:B---3--:R-:W-:Y:S01]  /*18780*/  @!P0 LEA R8, P4, R45, R3, 0x2 ;  /* 0x000000032d088211 */ /* 0x008fe200078810ff */
[----:B------:R2:W-:Y:S01]  /*18790*/  @!P1 ST.E.64 desc[UR40][R14.64], R118 ;  /* 0x000000760e009985 */ /* 0x0005e2000c101b28 */
[----:B------:R-:W-:Y:S02]  /*187a0*/  @!P2 LEA.HI.X R21, R49, R4, R52, 0x2, P5 ;  /* 0x000000043115a211 */ /* 0x000fe400028f1434 */
[----:B------:R-:W-:-:S02]  /*187b0*/  ISETP.GE.AND P1, PT, R37, UR4, PT ;  /* 0x0000000425007c0c */ /* 0x000fc4000bf26270 */
[-C--:B------:R-:W-:Y:S02]  /*187c0*/  @!P0 LEA.HI.X R9, R45, R4.reuse, R48, 0x2, P4 ;  /* 0x000000042d098211 */ /* 0x080fe400020f1430 */
[----:B------:R-:W-:Y:S01]  /*187d0*/  ISETP.GE.AND P4, PT, R24, UR4, PT ;  /* 0x0000000418007c0c */ /* 0x000fe2000bf86270 */
[----:B------:R3:W-:Y:S01]  /*187e0*/  @!P2 ST.E.64 desc[UR40][R20.64], R122 ;  /* 0x0000007a1400a985 */ /* 0x0007e2000c101b28 */
[----:B0-----:R-:W-:Y:S02]  /*187f0*/  @!P3 LEA R10, P5, R41, R3, 0x2 ;  /* 0x00000003290ab211 */ /* 0x001fe400078a10ff */
[----:B------:R-:W-:Y:S01]  /*18800*/  ISETP.GE.AND P2, PT, R33, UR4, PT ;  /* 0x0000000421007c0c */ /* 0x000fe2000bf46270 */
[----:B------:R0:W-:Y:S01]  /*18810*/  @!P0 ST.E.64 desc[UR40][R8.64], R126 ;  /* 0x0000007e08008985 */ /* 0x0001e2000c101b28 */
[----:B------:R-:W-:Y:S02]  /*18820*/  ISETP.GE.AND P0, PT, R29, UR4, PT ;  /* 0x000000041d007c0c */ /* 0x000fe4000bf06270 */
[----:B------:R-:W-:-:S02]  /*18830*/  @!P3 LEA.HI.X R11, R41, R4, R44, 0x2, P5 ;  /* 0x00000004290bb211 */ /* 0x000fc400028f142c */
[----:B-1----:R-:W-:-:S03]  /*18840*/  @!P1 LEA R12, P5, R37, R3, 0x2 ;  /* 0x00000003250c9211 */ /* 0x002fc600078a10ff */
[----:B------:R0:W-:Y:S01]  /*18850*/  @!P3 ST.E.64 desc[UR40][R10.64], R130 ;  /* 0x000000820a00b985 */ /* 0x0001e2000c101b28 */
[CC--:B--2---:R-:W-:Y:S02]  /*18860*/  @!P4 LEA R14, P3, R24.reuse, R3.reuse, 0x2 ;  /* 0x00000003180ec211 */ /* 0x0c4fe400078610ff */
[-C--:B------:R-:W-:Y:S02]  /*18870*/  @!P1 LEA.HI.X R13, R37, R4.reuse, R40, 0x2, P5 ;  /* 0x00000004250d9211 */ /* 0x080fe400028f1428 */
[-C--:B---3--:R-:W-:Y:S02]  /*18880*/  @!P2 LEA R20, P5, R33, R3.reuse, 0x2 ;  /* 0x000000032114a211 */ /* 0x088fe400078a10ff */
[-C--:B------:R-:W-:Y:S02]  /*18890*/  @!P4 LEA.HI.X R15, R24, R4.reuse, R25, 0x2, P3 ;  /* 0x00000004180fc211 */ /* 0x080fe400018f1419 */
[----:B------:R-:W-:Y:S02]  /*188a0*/  @!P0 LEA R24, P3, R29, R3, 0x2 ;  /* 0x000000031d188211 */ /* 0x000fe400078610ff */
[----:B------:R-:W-:-:S02]  /*188b0*/  @!P2 LEA.HI.X R21, R33, R4, R36, 0x2, P5 ;  /* 0x000000042115a211 */ /* 0x000fc400028f1424 */
[----:B------:R-:W-:Y:S01]  /*188c0*/  @!P0 LEA.HI.X R25, R29, R4, R32, 0x2, P3 ;  /* 0x000000041d198211 */ /* 0x000fe200018f1420 */
[----:B------:R0:W-:Y:S04]  /*188d0*/  @!P1 ST.E.64 desc[UR40][R12.64], R134 ;  /* 0x000000860c009985 */ /* 0x0001e8000c101b28 */
[----:B------:R0:W-:Y:S04]  /*188e0*/  @!P4 ST.E.64 desc[UR40][R14.64], R138 ;  /* 0x0000008a0e00c985 */ /* 0x0001e8000c101b28 */
[----:B------:R0:W-:Y:S04]  /*188f0*/  @!P2 ST.E.64 desc[UR40][R20.64], R142 ;  /* 0x0000008e1400a985 */ /* 0x0001e8000c101b28 */
[----:B------:R0:W-:Y:S01]  /*18900*/  @!P0 ST.E.64 desc[UR40][R24.64], R146 ;  /* 0x0000009218008985 */ /* 0x0001e2000c101b28 */
[----:B------:R-:W-:-:S13]  /*18910*/  ISETP.GE.AND P0, PT, R28, UR4, PT ;  /* 0x000000041c007c0c */ /* 0x000fda000bf06270 */
[----:B0-----:R-:W-:Y:S05]  /*18920*/  @P0 BRA `(.L_x_5773) ;  /* 0x00000010004c0947 */ /* 0x001fea0003800000 */
[----:B------:R-:W2:Y:S01]  /*18930*/  LDL R29, [R1+0x118] ;  /* 0x00011800011d7983 */ /* 0x000ea20000100800 */
[----:B------:R-:W-:-:S04]  /*18940*/  LEA R8, P0, R28, R3, 0x2 ;  /* 0x000000031c087211 */ /* 0x000fc800078010ff */
[----:B--2---:R-:W-:-:S05]  /*18950*/  LEA.HI.X R9, R28, R4, R29, 0x2, P0 ;  /* 0x000000041c097211 */ /* 0x004fca00000f141d */
[----:B------:R0:W-:Y:S01]  /*18960*/  ST.E.64 desc[UR40][R8.64], R150 ;  /* 0x0000009608007985 */ /* 0x0001e2000c101b28 */
[----:B------:R-:W-:Y:S05]  /*18970*/  BRA `(.L_x_5773) ;  /* 0x0000001000387947 */ /* 0x000fea0003800000 */
.L_x_5760:
[----:B------:R-:W3:Y:S01]  /*18980*/  LDL.LU R10, [R1+0x84] ;  /* 0x00008400010a7983 */ /* 0x000ee20000300800 */
[----:B------:R-:W-:Y:S01]  /*18990*/  ULDC.64 UR6, c[0x0][0xd08] ;  /* 0x0003420000067ab9 */ /* 0x000fe20000000a00 */
[----:B------:R-:W-:Y:S02]  /*189a0*/  ULDC.64 UR4, c[0x0][0xd00] ;  /* 0x0003400000047ab9 */ /* 0x000fe40000000a00 */
[----:B------:R-:W4:Y:S04]  /*189b0*/  LDL.LU R0, [R1+0x88] ;  /* 0x0000880001007983 */ /* 0x000f280000300800 */
[----:B--2---:R-:W2:Y:S01]  /*189c0*/  LDL R4, [R1+0x7c] ;  /* 0x00007c0001047983 */ /* 0x004ea20000100800 */
[----:B------:R-:W-:Y:S01]  /*189d0*/  ISETP.NE.U32.AND P1, PT, RZ, UR6, PT ;  /* 0x00000006ff007c0c */ /* 0x000fe2000bf25070 */
[----:B------:R-:W-:Y:S01]  /*189e0*/  IMAD.MOV.U32 R3, RZ, RZ, RZ ;  /* 0x000000ffff037224 */ /* 0x000fe200078e00ff */
[----:B------:R-:W-:-:S02]  /*189f0*/  ISETP.NE.U32.AND P0, PT, RZ, UR4, PT ;  /* 0x00000004ff007c0c */ /* 0x000fc4000bf05070 */
[----:B------:R-:W-:Y:S02]  /*18a00*/  ISETP.NE.AND.EX P1, PT, RZ, UR7, PT, P1 ;  /* 0x00000007ff007c0c */ /* 0x000fe4000bf25310 */
[----:B------:R-:W-:Y:S02]  /*18a10*/  ISETP.NE.AND.EX P0, PT, RZ, UR5, PT, P0 ;  /* 0x00000005ff007c0c */ /* 0x000fe4000bf05300 */
[----:B---3--:R-:W-:Y:S01]  /*18a20*/  IADD3 R8, P2, R10, UR4, RZ ;  /* 0x000000040a087c10 */ /* 0x008fe2000ff5e0ff */
[----:B------:R-:W-:-:S03]  /*18a30*/  ULDC UR4, c[0x0][0xb88] ;  /* 0x0002e20000047ab9 */ /* 0x000fc60000000800 */
[----:B----4-:R-:W-:-:S05]  /*18a40*/  IADD3.X R9, R0, UR5, RZ, P2, !PT ;  /* 0x0000000500097c10 */ /* 0x010fca00097fe4ff */
[----:B------:R-:W-:Y:S01]  /*18a50*/  @P1 IADD3 R10, P2, R10, UR6, RZ ;  /* 0x000000060a0a1c10 */ /* 0x000fe2000ff5e0ff */
[----:B------:R-:W-:Y:S01]  /*18a60*/  IMAD.U32 R26, RZ, RZ, UR4 ;  /* 0x00000004ff1a7e24 */ /* 0x000fe2000f8e00ff */
[----:B------:R3:W5:Y:S02]  /*18a70*/  @P0 LDG.E R3, desc[UR40][R8.64] ;  /* 0x0000002808030981 */ /* 0x000764000c1e1900 */
[----:B------:R-:W-:-:S05]  /*18a80*/  @P1 IADD3.X R11, R0, UR7, RZ, P2, !PT ;  /* 0x00000007000b1c10 */ /* 0x000fca00097fe4ff */
[----:B------:R3:W5:Y:S01]  /*18a90*/  @P1 LDG.E R26, desc[UR40][R10.64] ;  /* 0x000000280a1a1981 */ /* 0x000762000c1e1900 */
[----:B--2---:R-:W-:Y:S01]  /*18aa0*/  ISETP.NE.AND P2, PT, R4, RZ, PT ;  /* 0x000000ff0400720c */ /* 0x004fe20003f45270 */
[----:B------:R-:W2:-:S12]  /*18ab0*/  S2R R0, SR_TID.X ;  /* 0x0000000000007919 */ /* 0x000e980000002100 */
[----:B------:R-:W4:Y:S01]  /*18ac0*/  @!P2 LDC R4, c[0x0][0xbd4] ;  /* 0x0002f500ff04ab82 */ /* 0x000f220000000800 */
[----:B--2---:R-:W-:Y:S01]  /*18ad0*/  VIADD R32, R0, 0xffffff80 ;  /* 0xffffff8000207836 */ /* 0x004fe20000000000 */
[----:B----4-:R3:W-:Y:S01]  /*18ae0*/  @!P2 STL [R1+0x7c], R4 ;  /* 0x00007c040100a387 */ /* 0x0107e20000100800 */
[----:B------:R-:W-:-:S03]  /*18af0*/  ISETP.GT.AND P2, PT, R4, 0x1, PT ;  /* 0x000000010400780c */ /* 0x000fc60003f44270 */
[----:B------:R-:W-:Y:S01]  /*18b00*/  ISETP.GT.AND P3, PT, R32, 0x7f, PT ;  /* 0x0000007f2000780c */ /* 0x000fe20003f64270 */
[----:B------:R-:W-:-:S12]  /*18b10*/  @P1 BRA `(.L_x_5778) ;  /* 0x0000000000101947 */ /* 0x000fd80003800000 */
[----:B------:R-:W-:Y:S05]  /*18b20*/  @!P0 BRA `(.L_x_5778) ;  /* 0x00000000000c8947 */ /* 0x000fea0003800000 */
[----:B---3--:R-:W2:Y:S04]  /*18b30*/  LDG.E R11, desc[UR40][R8.64] ;  /* 0x00000028080b7981 */ /* 0x008ea8000c1e1900 */
[----:B-----5:R-:W2:Y:S02]  /*18b40*/  LDG.E R26, desc[UR40][R8.64+0x4] ;  /* 0x00000428081a7981 */ /* 0x020ea4000c1e1900 */
[----:B--2---:R-:W-:-:S07]  /*18b50*/  IMAD.IADD R26, R26, 0x1, -R11 ;  /* 0x000000011a1a7824 */ /* 0x004fce00078e0a0b */
.L_x_5778:
[----:B---3--:R-:W2:Y:S04]  /*18b60*/  LDL.LU R8, [R1+0x80] ;  /* 0x0000800001087983 */ /* 0x008ea80000300800 */
[----:B------:R-:W3:Y:S01]  /*18b70*/  LDL.LU R0, [R1+0x110] ;  /* 0x0001100001007983 */ /* 0x000ee20000300800 */
[----:B------:R-:W-:Y:S01]  /*18b80*/  BSSY B1, `(.L_x_5779) ;  /* 0x0000039000017945 */ /* 0x000fe20003800000 */
[----:B-----5:R-:W-:Y:S02]  /*18b90*/  SHF.R.S32.HI R28, RZ, 0x1f, R3 ;  /* 0x0000001fff1c7819 */ /* 0x020fe40000011403 */
[----:B--2---:R-:W-:Y:S02]  /*18ba0*/  SEL R33, R8, RZ, !P0 ;  /* 0x000000ff08217207 */ /* 0x004fe40004000000 */
[----:B---3--:R-:W-:Y:S01]  /*18bb0*/  SEL R30, R0, RZ, !P0 ;  /* 0x000000ff001e7207 */ /* 0x008fe20004000000 */
[----:B------:R-:W-:Y:S06]  /*18bc0*/  @P3 BRA `(.L_x_5780) ;  /* 0x0000000000d03947 */ /* 0x000fec0003800000 */
[----:B------:R-:W2:Y:S01]  /*18bd0*/  LDL R8, [R1+0x50] ;  /* 0x0000500001087983 */ /* 0x000ea20000100800 */
[----:B------:R-:W3:Y:S01]  /*18be0*/  LDC R37, c[0x0][0xce8] ;  /* 0x00033a00ff257b82 */ /* 0x000ee20000000800 */
[----:B------:R-:W2:Y:S01]  /*18bf0*/  S2R R35, SR_TID.X ;  /* 0x0000000000237919 */ /* 0x000ea20000002100 */
[----:B---3--:R-:W-:Y:S01]  /*18c00*/  IMAD R0, R26, R37, RZ ;  /* 0x000000251a007224 */ /* 0x008fe200078e02ff */
[----:B--2---:R-:W-:-:S04]  /*18c10*/  IADD3 R35, R8, -0x80, R35 ;  /* 0xffffff8008237810 */ /* 0x004fc80007ffe023 */
[----:B------:R-:W-:-:S13]  /*18c20*/  ISETP.GE.AND P0, PT, R35, R0, PT ;  /* 0x000000002300720c */ /* 0x000fda0003f06270 */
[----:B------:R-:W-:Y:S05]  /*18c30*/  @P0 BRA `(.L_x_5780) ;  /* 0x0000000000b40947 */ /* 0x000fea0003800000 */
[----:B------:R-:W2:Y:S01]  /*18c40*/  LDL R14, [R1+0x78] ;  /* 0x00007800010e7983 */ /* 0x000ea20000100800 */
[----:B------:R-:W-:Y:S01]  /*18c50*/  ISETP.GT.AND P0, PT, R4, 0x1, PT ;  /* 0x000000010400780c */ /* 0x000fe20003f04270 */
[----:B------:R-:W3:Y:S02]  /*18c60*/  LDC.64 R8, c[0x0][0xca8] ;  /* 0x00032a00ff087b82 */ /* 0x000ee40000000a00 */
[----:B------:R-:W4:Y:S01]  /*18c70*/  LDL.LU R34, [R1+0x90] ;  /* 0x0000900001227983 */ /* 0x000f220000300800 */
[----:B------:R-:W-:Y:S01]  /*18c80*/  IMAD.MOV.U32 R4, RZ, RZ, 0xab8 ;  /* 0x00000ab8ff047424 */ /* 0x000fe200078e00ff */
[----:B------:R-:W-:Y:S01]  /*18c90*/  ISETP.NE.AND P1, PT, R37, 0x1, PT ;  /* 0x000000012500780c */ /* 0x000fe20003f25270 */
[----:B------:R-:W-:-:S03]  /*18ca0*/  IMAD.MOV.U32 R27, RZ, RZ, R35 ;  /* 0x000000ffff1b7224 */ /* 0x000fc600078e0023 */
[----:B------:R-:W-:-:S04]  /*18cb0*/  SEL R4, R4, 0xa78, P0 ;  /* 0x00000a7804047807 */ /* 0x000fc80000000000 */
[----:B------:R-:W5:Y:S08]  /*18cc0*/  LDC.64 R20, c[0x0][R4+0x220] ;  /* 0x0000880004147b82 */ /* 0x000f700000000a00 */
[----:B------:R-:W2:Y:S08]  /*18cd0*/  LDC.64 R24, c[0x0][R4+0x218] ;  /* 0x0000860004187b82 */ /* 0x000eb00000000a00 */
[----:B------:R-:W0:Y:S08]  /*18ce0*/  LDC.64 R12, c[0x0][R4+0x228] ;  /* 0x00008a00040c7b82 */ /* 0x000e300000000a00 */
[----:B------:R-:W1:Y:S08]  /*18cf0*/  @P1 LDC R0, c[0x0][0xcec] ;  /* 0x00033b00ff001b82 */ /* 0x000e700000000800 */
[----:B------:R-:W0:Y:S08]  /*18d00*/  LDC.64 R10, c[0x0][R4+0x210] ;  /* 0x00008400040a7b82 */ /* 0x000e300000000a00 */
[----:B------:R-:W0:Y:S01]  /*18d10*/  @P1 LDC R31, c[0x0][0xcf0] ;  /* 0x00033c00ff1f1b82 */ /* 0x000e220000000800 */
[----:B-1----:R-:W-:-:S07]  /*18d20*/  @P1 IMAD.HI.U32 R0, R35, R0, RZ ;  /* 0x0000000023001227 */ /* 0x002fce00078e00ff */
[----:B---3--:R-:W1:Y:S01]  /*18d30*/  @!P0 LDC R8, c[0x0][0xc50] ;  /* 0x00031400ff088b82 */ /* 0x008e620000000800 */
[----:B-----5:R-:W-:-:S07]  /*18d40*/  IMAD R21, R21, R33, RZ ;  /* 0x0000002115157224 */ /* 0x020fce00078e02ff */
[----:B------:R-:W3:Y:S01]  /*18d50*/  @!P0 LDC R9, c[0x0][0xc54] ;  /* 0x00031500ff098b82 */ /* 0x000ee20000000800 */
[----:B0-----:R-:W-:Y:S01]  /*18d60*/  @P1 SHF.R.U32.HI R27, RZ, R31, R0 ;  /* 0x0000001fff1b1219 */ /* 0x001fe20000011600 */
[----:B------:R-:W-:-:S04]  /*18d70*/  IMAD R31, R20, R30, R21 ;  /* 0x0000001e141f7224 */ /* 0x000fc800078e0215 */
[----:B------:R-:W-:Y:S02]  /*18d80*/  IMAD.MOV R0, RZ, RZ, -R27 ;  /* 0x000000ffff007224 */ /* 0x000fe400078e0a1b */
[-C--:B--2---:R-:W-:Y:S02]  /*18d90*/  IMAD R29, R25, R14.reuse, RZ ;  /* 0x0000000e191d7224 */ /* 0x084fe400078e02ff */
[----:B------:R-:W-:Y:S01]  /*18da0*/  IMAD.WIDE.U32 R24, R24, R14, RZ ;  /* 0x0000000e18187225 */ /* 0x000fe200078e00ff */
[----:B----4-:R-:W-:-:S03]  /*18db0*/  SEL R21, R34, RZ, P0 ;  /* 0x000000ff22157207 */ /* 0x010fc60000000000 */
[----:B------:R-:W-:-:S04]  /*18dc0*/  IMAD.WIDE.U32 R14, R20, R33, RZ ;  /* 0x00000021140e7225 */ /* 0x000fc800078e00ff */
[----:B------:R-:W-:Y:S01]  /*18dd0*/  IMAD.IADD R29, R25, 0x1, R29 ;  /* 0x00000001191d7824 */ /* 0x000fe200078e021d */
[----:B------:R-:W-:Y:S01]  /*18de0*/  IADD3 R24, P1, P3, R14, R24, R3 ;  /* 0x000000180e187210 */ /* 0x000fe20007b3e003 */
[----:B------:R-:W-:Y:S01]  /*18df0*/  IMAD R25, R13, R21, RZ ;  /* 0x000000150d197224 */ /* 0x000fe200078e02ff */
[----:B------:R-:W-:Y:S01]  /*18e00*/  IADD3 R31, R15, R31, RZ ;  /* 0x0000001f0f1f7210 */ /* 0x000fe20007ffe0ff */
        /* <DEDUP_REMOVED lines=8> */
[----:B------:R-:W-:-:S04]  /*18e90*/  IMAD R0, R11, R15, RZ ;  /* 0x0000000f0b007224 */ /* 0x000fc800078e02ff */
[C---:B------:R-:W-:Y:S02]  /*18ea0*/  IMAD R21, R10.reuse, R21, R0 ;  /* 0x000000150a157224 */ /* 0x040fe400078e0200 */
[----:B------:R-:W-:-:S04]  /*18eb0*/  IMAD.WIDE.U32 R10, R10, R15, R12 ;  /* 0x0000000f0a0a7225 */ /* 0x000fc800078e000c */
[----:B------:R-:W-:Y:S01]  /*18ec0*/  IMAD.IADD R0, R11, 0x1, R21 ;  /* 0x000000010b007824 */ /* 0x000fe200078e0215 */
[----:B-1----:R-:W-:Y:S01]  /*18ed0*/  LEA R8, P0, R10, R8, 0x2 ;  /* 0x000000080a087211 */ /* 0x002fe200078010ff */
[----:B------:R-:W-:-:S03]  /*18ee0*/  IMAD.MOV.U32 R11, RZ, RZ, -0x800000 ;  /* 0xff800000ff0b7424 */ /* 0x000fc600078e00ff */
[----:B---3--:R-:W-:-:S05]  /*18ef0*/  LEA.HI.X R9, R10, R9, R0, 0x2, P0 ;  /* 0x000000090a097211 */ /* 0x008fca00000f1400 */
[----:B------:R2:W-:Y:S04]  /*18f00*/  STG.E desc[UR40][R8.64], R11 ;  /* 0x0000000b08007986 */ /* 0x0005e8000c101928 */
.L_x_5780:
[----:B------:R-:W-:Y:S05]  /*18f10*/  BSYNC B1 ;  /* 0x0000000000017941 */ /* 0x000fea0003800000 */
.L_x_5779:
[----:B------:R-:W-:Y:S05]  /*18f20*/  @P2 BRA `(.L_x_5773) ;  /* 0x0000000800cc2947 */ /* 0x000fea0003800000 */
[----:B------:R-:W3:Y:S01]  /*18f30*/  LDL.LU R12, [R1+0x78] ;  /* 0x00007800010c7983 */ /* 0x000ee20000300800 */
[----:B------:R-:W4:Y:S01]  /*18f40*/  LDC R21, c[0x0][0xce8] ;  /* 0x00033a00ff157b82 */ /* 0x000f220000000800 */
[----:B------:R-:W-:Y:S02]  /*18f50*/  ULDC.64 UR4, c[0x0][0xba0] ;  /* 0x0002e80000047ab9 */ /* 0x000fe40000000a00 */
[----:B------:R-:W5:Y:S01]  /*18f60*/  LDL R24, [R1+0x50] ;  /* 0x0000500001187983 */ /* 0x000f620000100800 */
[----:B--2---:R-:W-:Y:S01]  /*18f70*/  SHF.R.S32.HI R9, RZ, 0x1f, R32 ;  /* 0x0000001fff097819 */ /* 0x004fe20000011420 */
[----:B------:R-:W-:-:S03]  /*18f80*/  IMAD R0, R28, UR4, RZ ;  /* 0x000000041c007c24 */ /* 0x000fc6000f8e02ff */
[----:B------:R-:W-:Y:S01]  /*18f90*/  LEA.HI R10, R9, R32, RZ, 0x3 ;  /* 0x00000020090a7211 */ /* 0x000fe200078f18ff */
[C---:B------:R-:W-:Y:S02]  /*18fa0*/  IMAD R11, R3.reuse, UR5, R0 ;  /* 0x00000005030b7c24 */ /* 0x040fe4000f8e0200 */
[----:B------:R-:W-:Y:S01]  /*18fb0*/  IMAD.WIDE.U32 R8, R3, UR4, RZ ;  /* 0x0000000403087c25 */ /* 0x000fe2000f8e00ff */
[----:B------:R-:W-:Y:S01]  /*18fc0*/  LOP3.LUT R13, R10, 0xfffffff8, RZ, 0xc0, !PT ;  /* 0xfffffff80a0d7812 */ /* 0x000fe200078ec0ff */
[----:B------:R-:W-:Y:S01]  /*18fd0*/  ULDC.64 UR4, c[0x0][0xbe8] ;  /* 0x0002fa0000047ab9 */ /* 0x000fe20000000a00 */
[----:B------:R-:W-:Y:S01]  /*18fe0*/  SHF.R.S32.HI R10, RZ, 0x3, R10 ;  /* 0x00000003ff0a7819 */ /* 0x000fe2000001140a */
[----:B------:R-:W-:Y:S02]  /*18ff0*/  IMAD.IADD R9, R9, 0x1, R11 ;  /* 0x0000000109097824 */ /* 0x000fe400078e020b */
[----:B------:R-:W-:-:S04]  /*19000*/  IMAD.IADD R13, R32, 0x1, -R13 ;  /* 0x00000001200d7824 */ /* 0x000fc800078e0a0d */
[----:B------:R-:W-:Y:S01]  /*19010*/  IMAD R0, R13, 0x20, R10 ;  /* 0x000000200d007824 */ /* 0x000fe200078e020a */
[----:B----4-:R-:W-:-:S13]  /*19020*/  ISETP.NE.AND P0, PT, R21, 0x1, PT ;  /* 0x000000011500780c */ /* 0x010fda0003f05270 */
[----:B------:R-:W2:Y:S08]  /*19030*/  @P0 LDC R4, c[0x0][0xcec] ;  /* 0x00033b00ff040b82 */ /* 0x000eb00000000800 */
[----:B------:R-:W4:Y:S01]  /*19040*/  @P0 LDC R15, c[0x0][0xcf0] ;  /* 0x00033c00ff0f0b82 */ /* 0x000f220000000800 */
[----:B---3--:R-:W-:-:S04]  /*19050*/  IMAD.WIDE.U32 R8, R12, UR4, R8 ;  /* 0x000000040c087c25 */ /* 0x008fc8000f8e0008 */
[----:B-----5:R-:W-:Y:S02]  /*19060*/  IMAD.IADD R13, R24, 0x1, R0 ;  /* 0x00000001180d7824 */ /* 0x020fe400078e0200 */
[----:B------:R-:W-:Y:S01]  /*19070*/  IMAD R9, R12, UR5, R9 ;  /* 0x000000050c097c24 */ /* 0x000fe2000f8e0209 */
[----:B------:R-:W-:Y:S01]  /*19080*/  ULDC.64 UR4, c[0x0][0xbf0] ;  /* 0x0002fc0000047ab9 */ /* 0x000fe20000000a00 */
[----:B--2---:R-:W-:-:S04]  /*19090*/  @P0 IMAD.HI.U32 R0, R13, R4, RZ ;  /* 0x000000040d000227 */ /* 0x004fc800078e00ff */
[----:B------:R-:W-:Y:S01]  /*190a0*/  IMAD.MOV.U32 R3, RZ, RZ, R13 ;  /* 0x000000ffff037224 */ /* 0x000fe200078e000d */
[----:B----4-:R-:W-:Y:S01]  /*190b0*/  @P0 SHF.R.U32.HI R3, RZ, R15, R0 ;  /* 0x0000000fff030219 */ /* 0x010fe20000011600 */
[----:B------:R-:W-:Y:S02]  /*190c0*/  IMAD R4, R30, UR4, RZ ;  /* 0x000000041e047c24 */ /* 0x000fe4000f8e02ff */
[----:B------:R-:W-:Y:S01]  /*190d0*/  IMAD.WIDE.U32 R8, R33, UR4, R8 ;  /* 0x0000000421087c25 */ /* 0x000fe2000f8e0008 */
[----:B------:R-:W-:-:S03]  /*190e0*/  SHF.R.S32.HI R0, RZ, 0x1f, R3 ;  /* 0x0000001fff007819 */ /* 0x000fc60000011403 */
[----:B------:R-:W-:Y:S01]  /*190f0*/  IMAD R11, R33, UR5, R4 ;  /* 0x00000005210b7c24 */ /* 0x000fe2000f8e0204 */
[----:B------:R-:W-:Y:S01]  /*19100*/  ULDC.64 UR4, c[0x0][0xbe0] ;  /* 0x0002f80000047ab9 */ /* 0x000fe20000000a00 */
[----:B------:R-:W-:Y:S02]  /*19110*/  IMAD.MOV R4, RZ, RZ, -R3 ;  /* 0x000000ffff047224 */ /* 0x000fe400078e0a03 */
[----:B------:R-:W-:Y:S02]  /*19120*/  IMAD.IADD R9, R9, 0x1, R11 ;  /* 0x0000000109097824 */ /* 0x000fe400078e020b */
[----:B------:R-:W-:Y:S02]  /*19130*/  IMAD R11, R21, R4, R13 ;  /* 0x00000004150b7224 */ /* 0x000fe400078e020d */
[----:B------:R-:W-:Y:S02]  /*19140*/  IMAD R0, R0, UR4, RZ ;  /* 0x0000000400007c24 */ /* 0x000fe4000f8e02ff */
[----:B------:R-:W-:-:S04]  /*19150*/  IMAD.WIDE.U32 R8, R3, UR4, R8 ;  /* 0x0000000403087c25 */ /* 0x000fc8000f8e0008 */
[----:B------:R-:W-:Y:S01]  /*19160*/  IMAD R13, R3, UR5, R0 ;  /* 0x00000005030d7c24 */ /* 0x000fe2000f8e0200 */
        /* <DEDUP_REMOVED lines=9> */
[----:B------:R-:W-:Y:S01]  /*19200*/  VIADD R9, R228, 0xc0 ;  /* 0x000000c0e4097836 */ /* 0x000fe20000000000 */
[----:B------:R-:W-:Y:S02]  /*19210*/  UMOV UR4, 0xffffffff ;  /* 0xffffffff00047882 */ /* 0x000fe40000000000 */
[----:B------:R-:W-:Y:S02]  /*19220*/  LEA.HI.X R4, R8, UR5, R3, 0x1, P0 ;  /* 0x0000000508047c11 */ /* 0x000fe400080f0c03 */
[----:B------:R-:W-:Y:S01]  /*19230*/  SHF.R.S32.HI R20, RZ, 0x1f, R9 ;  /* 0x0000001fff147819 */ /* 0x000fe20000011409 */
[----:B------:R-:W-:Y:S06]  /*19240*/  BRA.DIV UR4, `(.L_x_5781) ;  /* 0x000000b204447947 */ /* 0x000fec000b800000 */
[----:B------:R2:W3:Y:S04]  /*19250*/  SHFL.IDX PT, R3, R4, RZ, 0x181f ;  /* 0x00181fff04037589 */ /* 0x0004e800000e0000 */
[----:B------:R2:W4:Y:S02]  /*19260*/  SHFL.IDX PT, R14, R0, RZ, 0x181f ;  /* 0x00181fff000e7589 */ /* 0x00052400000e0000 */
.L_x_6018:
[----:B------:R-:W-:Y:S01]  /*19270*/  IMAD R21, R26, R21, RZ ;  /* 0x000000151a157224 */ /* 0x000fe200078e02ff */
[----:B------:R-:W-:Y:S01]  /*19280*/  BSSY B1, `(.L_x_5782) ;  /* 0x000001c000017945 */ /* 0x000fe20003800000 */
[----:B------:R-:W-:-:S05]  /*19290*/  IMAD.IADD R10, R10, 0x1, R24 ;  /* 0x000000010a0a7824 */ /* 0x000fca00078e0218 */
[----:B------:R-:W-:-:S13]  /*192a0*/  ISETP.GE.AND P0, PT, R10, R21, PT ;  /* 0x000000150a00720c */ /* 0x000fda0003f06270 */
[----:B------:R-:W-:Y:S05]  /*192b0*/  @P0 BRA `(.L_x_5783) ;  /* 0x0000000000600947 */ /* 0x000fea0003800000 */
        /* <DEDUP_REMOVED lines=9> */
[----:B------:R-:W-:-:S03]  /*19350*/  SHF.R.S32.HI R28, RZ, 0x1f, R28 ;  /* 0x0000001fff1c7819 */ /* 0x000fc6000001141c */
[----:B----4-:R-:W-:-:S04]  /*19360*/  @!P3 LEA R12, P5, R228, R14, 0x1 ;  /* 0x0000000ee40cb211 */ /* 0x010fc800078a08ff */
[CC--:B---3--:R-:W-:Y:S01]  /*19370*/  @!P3 LEA.HI.X R13, R228.reuse, R3.reuse, R11, 0x1, P5 ;  /* 0x00000003e40db211 */ /* 0x0c8fe200028f0c0b */
[----:B------:R-:W-:Y:S01]  /*19380*/  VIADD R11, R228, 0x80 ;  /* 0x00000080e40b7836 */ /* 0x000fe20000000000 */
[CC--:B------:R-:W-:Y:S02]  /*19390*/  @!P2 LEA R24, P4, R15.reuse, R14.reuse, 0x1 ;  /* 0x0000000e0f18a211 */ /* 0x0c0fe400078808ff */
[-C--:B------:R-:W-:Y:S01]  /*193a0*/  @!P1 LEA R26, P5, R8, R14.reuse, 0x1 ;  /* 0x0000000e081a9211 */ /* 0x080fe200078a08ff */
[----:B------:R3:W-:Y:S01]  /*193b0*/  @!P3 ST.E.128 desc[UR40][R12.64], RZ ;  /* 0x000000ff0c00b985 */ /* 0x0007e2000c101d28 */
[----:B------:R-:W-:Y:S02]  /*193c0*/  SHF.R.S32.HI R11, RZ, 0x1f, R11 ;  /* 0x0000001fff0b7819 */ /* 0x000fe4000001140b */
[----:B------:R-:W-:Y:S02]  /*193d0*/  @!P2 LEA.HI.X R25, R15, R3, R28, 0x1, P4 ;  /* 0x000000030f19a211 */ /* 0x000fe400020f0c1c */
[----:B------:R-:W-:-:S02]  /*193e0*/  @!P0 LEA R14, P4, R9, R14, 0x1 ;  /* 0x0000000e090e8211 */ /* 0x000fc400078808ff */
[-C--:B------:R-:W-:Y:S01]  /*193f0*/  @!P1 LEA.HI.X R27, R8, R3.reuse, R11, 0x1, P5 ;  /* 0x00000003081b9211 */ /* 0x080fe200028f0c0b */
[----:B------:R3:W-:Y:S01]  /*19400*/  @!P2 ST.E.128 desc[UR40][R24.64], RZ ;  /* 0x000000ff1800a985 */ /* 0x0007e2000c101d28 */
[----:B------:R-:W-:-:S03]  /*19410*/  @!P0 LEA.HI.X R15, R9, R3, R20, 0x1, P4 ;  /* 0x00000003090f8211 */ /* 0x000fc600020f0c14 */
[----:B------:R3:W-:Y:S04]  /*19420*/  @!P1 ST.E.128 desc[UR40][R26.64], RZ ;  /* 0x000000ff1a009985 */ /* 0x0007e8000c101d28 */
[----:B------:R3:W-:Y:S02]  /*19430*/  @!P0 ST.E.128 desc[UR40][R14.64], RZ ;  /* 0x000000ff0e008985 */ /* 0x0007e4000c101d28 */
.L_x_5783:
[----:B------:R-:W-:Y:S05]  /*19440*/  BSYNC B1 ;  /* 0x0000000000017941 */ /* 0x000fea0003800000 */
.L_x_5782:
[----:B------:R-:W-:-:S03]  /*19450*/  UMOV UR4, 0xffffffff ;  /* 0xffffffff00047882 */ /* 0x000fc60000000000 */
[----:B------:R-:W-:Y:S05]  /*19460*/  BRA.DIV UR4, `(.L_x_5784) ;  /* 0x000000ae04f07947 */ /* 0x000fea000b800000 */
[----:B---3--:R3:W0:Y:S04]  /*19470*/  SHFL.IDX PT, R3, R4, 0x1, 0x181f ;  /* 0x00381f0004037f89 */ /* 0x00862800000e0000 */
[----:B----4-:R3:W4:Y:S02]  /*19480*/  SHFL.IDX PT, R14, R0, 0x1, 0x181f ;  /* 0x00381f00000e7f89 */ /* 0x01072400000e0000 */
.L_x_6022:
        /* <DEDUP_REMOVED lines=9> */
[----:B------:R-:W-:Y:S02]  /*19520*/  ISETP.GE.AND P2, PT, R15, UR4, PT ;  /* 0x000000040f007c0c */ /* 0x000fe4000bf46270 */
[----:B------:R-:W-:Y:S02]  /*19530*/  ISETP.GE.AND P1, PT, R11, UR4, PT ;  /* 0x000000040b007c0c */ /* 0x000fe4000bf26270 */
[----:B------:R-:W-:Y:S02]  /*19540*/  ISETP.GE.AND P0, PT, R9, UR4, PT ;  /* 0x0000000409007c0c */ /* 0x000fe4000bf06270 */
[----:B------:R-:W-:-:S02]  /*19550*/  IADD3 R29, R228, 0x40, RZ ;  /* 0x00000040e41d7810 */ /* 0x000fc40007ffe0ff */
[----:B------:R-:W-:Y:S02]  /*19560*/  SHF.R.S32.HI R26, RZ, 0x1f, R228 ;  /* 0x0000001fff1a7819 */ /* 0x000fe400000114e4 */
[----:B------:R-:W-:Y:S02]  /*19570*/  SHF.R.S32.HI R29, RZ, 0x1f, R29 ;  /* 0x0000001fff1d7819 */ /* 0x000fe4000001141d */
[CC--:B----4-:R-:W-:Y:S02]  /*19580*/  @!P3 LEA R12, P5, R228.reuse, R14.reuse, 0x1 ;  /* 0x0000000ee40cb211 */ /* 0x0d0fe400078a08ff */
[----:B------:R-:W-:Y:S02]  /*19590*/  @!P2 LEA R24, P4, R15, R14, 0x1 ;  /* 0x0000000e0f18a211 */ /* 0x000fe400078808ff */
[----:B0-----:R-:W-:Y:S02]  /*195a0*/  @!P3 LEA.HI.X R13, R228, R3, R26, 0x1, P5 ;  /* 0x00000003e40db211 */ /* 0x001fe400028f0c1a */
[----:B------:R-:W-:-:S02]  /*195b0*/  SHF.R.S32.HI R28, RZ, 0x1f, R28 ;  /* 0x0000001fff1c7819 */ /* 0x000fc4000001141c */
[-C--:B------:R-:W-:Y:S01]  /*195c0*/  @!P1 LEA R26, P5, R11, R14.reuse, 0x1 ;  /* 0x0000000e0b1a9211 */ /* 0x080fe200078a08ff */
[----:B------:R0:W-:Y:S01]  /*195d0*/  @!P3 ST.E.128 desc[UR40][R12.64], RZ ;  /* 0x000000ff0c00b985 */ /* 0x0001e2000c101d28 */
[-C--:B------:R-:W-:Y:S02]  /*195e0*/  @!P2 LEA.HI.X R25, R15, R3.reuse, R29, 0x1, P4 ;  /* 0x000000030f19a211 */ /* 0x080fe400020f0c1d */
[----:B------:R-:W-:Y:S02]  /*195f0*/  @!P0 LEA R14, P4, R9, R14, 0x1 ;  /* 0x0000000e090e8211 */ /* 0x000fe400078808ff */
[-C--:B------:R-:W-:Y:S01]  /*19600*/  @!P1 LEA.HI.X R27, R11, R3.reuse, R28, 0x1, P5 ;  /* 0x000000030b1b9211 */ /* 0x080fe200028f0c1c */
[----:B------:R0:W-:Y:S01]  /*19610*/  @!P2 ST.E.128 desc[UR40][R24.64], RZ ;  /* 0x000000ff1800a985 */ /* 0x0001e2000c101d28 */
[----:B------:R-:W-:-:S03]  /*19620*/  @!P0 LEA.HI.X R15, R9, R3, R20, 0x1, P4 ;  /* 0x00000003090f8211 */ /* 0x000fc600020f0c14 */
[----:B------:R0:W-:Y:S04]  /*19630*/  @!P1 ST.E.128 desc[UR40][R26.64], RZ ;  /* 0x000000ff1a009985 */ /* 0x0001e8000c101d28 */
[----:B------:R0:W-:Y:S02]  /*19640*/  @!P0 ST.E.128 desc[UR40][R14.64], RZ ;  /* 0x000000ff0e008985 */ /* 0x0001e4000c101d28 */
.L_x_5786:
[----:B------:R-:W-:Y:S05]  /*19650*/  BSYNC B1 ;  /* 0x0000000000017941 */ /* 0x000fea0003800000 */
.L_x_5785:
[----:B------:R-:W-:-:S03]  /*19660*/  UMOV UR4, 0xffffffff ;  /* 0xffffffff00047882 */ /* 0x000fc60000000000 */
[----:B------:R-:W-:Y:S05]  /*19670*/  BRA.DIV UR4, `(.L_x_5787) ;  /* 0x000000ae04b47947 */ /* 0x000fea000b800000 */
[----:B0-----:R0:W0:Y:S04]  /*19680*/  SHFL.IDX PT, R3, R4, 0x2, 0x181f ;  /* 0x00581f0004037f89 */ /* 0x00102800000e0000 */
[----:B----4-:R4:W0:Y:S02]  /*19690*/  SHFL.IDX PT, R14, R0, 0x2, 0x181f ;  /* 0x00581f00000e7f89 */ /* 0x01082400000e0000 */
.L_x_6026:
        /* <DEDUP_REMOVED lines=16> */
[CC--:B0-----:R-:W-:Y:S02]  /*197a0*/  @!P3 LEA R12, P5, R228.reuse, R14.reuse, 0x1 ;  /* 0x0000000ee40cb211 */ /* 0x0c1fe400078a08ff */
[-C--:B------:R-:W-:Y:S02]  /*197b0*/  @!P2 LEA R24, P4, R15, R14.reuse, 0x1 ;  /* 0x0000000e0f18a211 */ /* 0x080fe400078808ff */
[----:B------:R-:W-:Y:S02]  /*197c0*/  @!P3 LEA.HI.X R13, R228, R3, R26, 0x1, P5 ;  /* 0x00000003e40db211 */ /* 0x000fe400028f0c1a */
[----:B------:R-:W-:-:S02]  /*197d0*/  @!P1 LEA R26, P5, R11, R14, 0x1 ;  /* 0x0000000e0b1a9211 */ /* 0x000fc400078a08ff */
[-C--:B------:R-:W-:Y:S01]  /*197e0*/  @!P2 LEA.HI.X R25, R15, R3.reuse, R29, 0x1, P4 ;  /* 0x000000030f19a211 */ /* 0x080fe200020f0c1d */
[----:B------:R0:W-:Y:S01]  /*197f0*/  @!P3 ST.E.128 desc[UR40][R12.64], RZ ;  /* 0x000000ff0c00b985 */ /* 0x0001e2000c101d28 */
[----:B------:R-:W-:Y:S02]  /*19800*/  @!P0 LEA R14, P4, R9, R14, 0x1 ;  /* 0x0000000e090e8211 */ /* 0x000fe400078808ff */
[-C--:B------:R-:W-:Y:S01]  /*19810*/  @!P1 LEA.HI.X R27, R11, R3.reuse, R28, 0x1, P5 ;  /* 0x000000030b1b9211 */ /* 0x080fe200028f0c1c */
[----:B------:R0:W-:Y:S01]  /*19820*/  @!P2 ST.E.128 desc[UR40][R24.64], RZ ;  /* 0x000000ff1800a985 */ /* 0x0001e2000c101d28 */
[----:B------:R-:W-:-:S03]  /*19830*/  @!P0 LEA.HI.X R15, R9, R3, R20, 0x1, P4 ;  /* 0x00000003090f8211 */ /* 0x000fc600020f0c14 */
[----:B------:R0:W-:Y:S04]  /*19840*/  @!P1 ST.E.128 desc[UR40][R26.64], RZ ;  /* 0x000000ff1a009985 */ /* 0x0001e8000c101d28 */
[----:B------:R0:W-:Y:S02]  /*19850*/  @!P0 ST.E.128 desc[UR40][R14.64], RZ ;  /* 0x000000ff0e008985 */ /* 0x0001e4000c101d28 */
.L_x_5789:
[----:B------:R-:W-:Y:S05]  /*19860*/  BSYNC B1 ;  /* 0x0000000000017941 */ /* 0x000fea0003800000 */
.L_x_5788:
[----:B------:R-:W-:-:S03]  /*19870*/  UMOV UR4, 0xffffffff ;  /* 0xffffffff00047882 */ /* 0x000fc60000000000 */
[----:B------:R-:W-:Y:S05]  /*19880*/  BRA.DIV UR4, `(.L_x_5790) ;  /* 0x000000ae04787947 */ /* 0x000fea000b800000 */
[----:B0-----:R0:W0:Y:S04]  /*19890*/  SHFL.IDX PT, R3, R4, 0x3, 0x181f ;  /* 0x00781f0004037f89 */ /* 0x00102800000e0000 */
[----:B------:R0:W0:Y:S02]  /*198a0*/  SHFL.IDX PT, R14, R0, 0x3, 0x181f ;  /* 0x00781f00000e7f89 */ /* 0x00002400000e0000 */
.L_x_6030:
[----:B0-234-:R-:W-:-:S05]  /*198b0*/  VIADD R0, R10, 0x60 ;  /* 0x000000600a007836 */ /* 0x01dfca0000000000 */
        /* <DEDUP_REMOVED lines=12> */
[----:B------:R-:W-:-:S04]  /*19980*/  @!P3 LEA R10, P5, R228, R14, 0x1 ;  /* 0x0000000ee40ab211 */ /* 0x000fc800078a08ff */
[CC--:B------:R-:W-:Y:S02]  /*19990*/  @!P3 LEA.HI.X R11, R228.reuse, R3.reuse, R8, 0x1, P5 ;  /* 0x00000003e40bb211 */ /* 0x0c0fe400028f0c08 */
[CC--:B------:R-:W-:Y:S02]  /*199a0*/  @!P2 LEA R12, P4, R15.reuse, R14.reuse, 0x1 ;  /* 0x0000000e0f0ca211 */ /* 0x0c0fe400078808ff */
[----:B------:R-:W-:Y:S01]  /*199b0*/  IADD3 R8, R228, 0x80, RZ ;  /* 0x00000080e4087810 */ /* 0x000fe20007ffe0ff */
[----:B------:R0:W-:Y:S01]  /*199c0*/  @!P3 ST.E.128 desc[UR40][R10.64], RZ ;  /* 0x000000ff0a00b985 */ /* 0x0001e2000c101d28 */
[----:B------:R-:W-:Y:S02]  /*199d0*/  @!P1 LEA R24, P5, R4, R14, 0x1 ;  /* 0x0000000e04189211 */ /* 0x000fe400078a08ff */
[----:B------:R-:W-:Y:S02]  /*199e0*/  SHF.R.S32.HI R8, RZ, 0x1f, R8 ;  /* 0x0000001fff087819 */ /* 0x000fe40000011408 */
[----:B------:R-:W-:-:S02]  /*199f0*/  @!P2 LEA.HI.X R13, R15, R3, R26, 0x1, P4 ;  /* 0x000000030f0da211 */ /* 0x000fc400020f0c1a */
[C---:B------:R-:W-:Y:S02]  /*19a00*/  @!P0 LEA R14, P4, R9.reuse, R14, 0x1 ;  /* 0x0000000e090e8211 */ /* 0x040fe400078808ff */
[-C--:B------:R-:W-:Y:S01]  /*19a10*/  @!P1 LEA.HI.X R25, R4, R3.reuse, R8, 0x1, P5 ;  /* 0x0000000304199211 */ /* 0x080fe200028f0c08 */
[----:B------:R0:W-:Y:S01]  /*19a20*/  @!P2 ST.E.128 desc[UR40][R12.64], RZ ;  /* 0x000000ff0c00a985 */ /* 0x0001e2000c101d28 */
[----:B------:R-:W-:-:S03]  /*19a30*/  @!P0 LEA.HI.X R15, R9, R3, R20, 0x1, P4 ;  /* 0x00000003090f8211 */ /* 0x000fc600020f0c14 */
[----:B------:R0:W-:Y:S04]  /*19a40*/  @!P1 ST.E.128 desc[UR40][R24.64], RZ ;  /* 0x000000ff18009985 */ /* 0x0001e8000c101d28 */
[----:B------:R0:W-:Y:S02]  /*19a50*/  @!P0 ST.E.128 desc[UR40][R14.64], RZ ;  /* 0x000000ff0e008985 */ /* 0x0001e4000c101d28 */
.L_x_5773:
[----:B------:R-:W-:Y:S05]  /*19a60*/  BSYNC B0 ;  /* 0x0000000000007941 */ /* 0x000fea0003800000 */
.L_x_5759:
[----:B------:R-:W-:Y:S02]  /*19a70*/  ULDC UR4, c[0x0][0xd3c] ;  /* 0x00034f0000047ab9 */ /* 0x000fe40000000800 */
[----:B------:R-:W-:-:S13]  /*19a80*/  ISETP.GE.AND P0, PT, R7, UR4, PT ;  /* 0x0000000407007c0c */ /* 0x000fda000bf06270 */
[----:B------:R-:W-:Y:S05]  /*19a90*/  @!P0 BRA `(.L_x_5791) ;  /* 0xfffffe7c00708947 */ /* 0x000fea000383ffff */
[----:B------:R-:W-:Y:S05]  /*19aa0*/  BRA `(.L_x_5629) ;  /* 0x0000009400207947 */ /* 0x000fea0003800000 */
.L_x_5627:
        /* <DEDUP_REMOVED lines=20> */
.L_x_5792:
        /* <DEDUP_REMOVED lines=43> */
.L_x_5796:
[----:B------:R-:W0:Y:S01]  /*19ea0*/  LDC R2, c[0x0][0xd3c] ;  /* 0x00034f00ff027b82 */ /* 0x000e220000000800 */
[----:B------:R-:W-:Y:S01]  /*19eb0*/  ULDC UR7, c[0x0][0xd3c] ;  /* 0x00034f0000077ab9 */ /* 0x000fe20000000800 */
[----:B------:R-:W-:Y:S01]  /*19ec0*/  UIADD3 UR4, UR4, 0x1f, URZ ;  /* 0x0000001f04047890 */ /* 0x000fe2000fffe03f */
[----:B------:R-:W-:-:S05]  /*19ed0*/  IMAD.U32 R3, RZ, RZ, UR7 ;  /* 0x00000007ff037e24 */ /* 0x000fca000f8e00ff */
[----:B------:R1:W-:Y:S01]  /*19ee0*/  STL [R1+0xc], R3 ;  /* 0x00000c0301007387 */ /* 0x0003e20000100800 */
[----:B0-----:R-:W-:-:S13]  /*19ef0*/  ISETP.LE.AND P6, PT, R2, UR4, PT ;  /* 0x0000000402007c0c */ /* 0x001fda000bfc3270 */
[----:B-1----:R-:W-:Y:S05]  /*19f00*/  @P6 BRA `(.L_x_5795) ;  /* 0x0000000800b06947 */ /* 0x002fea0003800000 */
[----:B------:R-:W-:Y:S01]  /*19f10*/  IADD3 R11, R0, UR4, RZ ;  /* 0x00000004000b7c10 */ /* 0x000fe2000fffe0ff */
        /* <DEDUP_REMOVED lines=31> */
.L_x_5794:
[----:B------:R-:W-:Y:S01]  /*1a110*/  IMAD.IADD R10, R9, 0x1, -R4 ;  /* 0x00000001090a7824 */ /* 0x000fe200078e0a04 */
[----:B------:R-:W-:-:S03]  /*1a120*/  MOV R3, RZ ;  /* 0x000000ff00037202 */ /* 0x000fc60000000f00 */
        /* <DEDUP_REMOVED lines=10> */
.L_x_5797:
        /* <DEDUP_REMOVED lines=27> */
[----:B------:R-:W-:Y:S01]  /*1a380*/  @!P1 IMAD.IADD R2, R2, 0x1, -R7 ;  /* 0x0000000102029824 */ /* 0x000fe200078e0a07 */
[----:B------:R-:W-:-:S02]  /*1a390*/  @!P1 IADD3 R10, R10, 0x1, RZ ;  /* 0x000000010a0a9810 */ /* 0x000fc40007ffe0ff */
        /* <DEDUP_REMOVED lines=34> */
.L_x_5798:
        /* <DEDUP_REMOVED lines=28> */
[----:B------:R-:W-:Y:S01]  /*1a780*/  IMAD R9, R7, R2, RZ ;  /* 0x0000000207097224 */ /* 0x000fe200078e02ff */
[----:B------:R-:W-:-:S03]  /*1a790*/  IADD3 R2, -R2, RZ, RZ ;  /* 0x000000ff02027210 */ /* 0x000fc60007ffe1ff */
[----:B------:R-:W-:Y:S02]  /*1a7a0*/  IMAD.MOV R10, RZ, RZ, -R9 ;  /* 0x000000ffff0a7224 */ /* 0x000fe400078e0a09 */
[----:B------:R-:W-:Y:S02]  /*1a7b0*/  IMAD R8, R8, R2, R5 ;  /* 0x0000000208087224 */ /* 0x000fe400078e0205 */
[----:B------:R-:W-:Y:S01]  /*1a7c0*/  IMAD.MOV.U32 R2, RZ, RZ, RZ ;  /* 0x000000ffff027224 */ /* 0x000fe200078e00ff */
[----:B------:R-:W-:Y:S02]  /*1a7d0*/  VIADDMNMX R7, R10, UR5, R7, PT ;  /* 0x000000050a077c46 */ /* 0x000fe4000b800107 */
[----:B------:R-:W-:Y:S02]  /*1a7e0*/  IADD3 R9, R9, 0x1000000, R8 ;  /* 0x0100000009097810 */ /* 0x000fe40007ffe008 */
        /* <DEDUP_REMOVED lines=26> */
.L_x_5799:
[----:B01----:R-:W-:-:S05]  /*1a990*/  LOP3.LUT R3, RZ, R2, RZ, 0x33, !PT ;  /* 0x00000002ff037212 */ /* 0x003fca00078e33ff */
[----:B------:R-:W-:-:S05]  /*1a9a0*/  IMAD.IADD R2, R4, 0x1, R3 ;  /* 0x0000000104027824 */ /* 0x000fca00078e0203 */
[----:B------:R1:W-:Y:S01]  /*1a9b0*/  STL [R1+0x4], R2 ;  /* 0x0000040201007387 */ /* 0x0003e20000100800 */
[----:B------:R-:W-:Y:S05]  /*1a9c0*/  BRA `(.L_x_5800) ;  /* 0x0000000000107947 */ /* 0x000fea0003800000 */
.L_x_5795:
[----:B------:R-:W-:Y:S01]  /*1a9d0*/  IMAD.U32 R2, RZ, RZ, UR6 ;  /* 0x00000006ff027e24 */ /* 0x000fe2000f8e00ff */
[----:B------:R0:W-:Y:S04]  /*1a9e0*/  STL [R1+0x4], RZ ;  /* 0x000004ff01007387 */ /* 0x0001e80000100800 */
[----:B------:R0:W-:Y:S04]  /*1a9f0*/  STL [R1+0x8], RZ ;  /* 0x000008ff01007387 */ /* 0x0001e80000100800 */
[----:B------:R0:W-:Y:S02]  /*1aa00*/  STL [R1], R2 ;  /* 0x0000000201007387 */ /* 0x0001e40000100800 */
.L_x_5800:
        /* <DEDUP_REMOVED lines=10> */
.L_x_5793:
[----:B--2---:R-:W2:Y:S01]  /*1aab0*/  LDL R0, [R1+0xc] ;  /* 0x00000c0001007983 */ /* 0x004ea20000100800 */
[----:B------:R-:W-:Y:S01]  /*1aac0*/  ULDC UR4, c[0x0][0xd3c] ;  /* 0x00034f0000047ab9 */ /* 0x000fe20000000800 */
[----:B------:R-:W-:Y:S01]  /*1aad0*/  IMAD.MOV.U32 R19, RZ, RZ, RZ ;  /* 0x000000ffff137224 */ /* 0x000fe200078e00ff */
[----:B--2---:R-:W-:Y:S02]  /*1aae0*/  ISETP.GE.AND P0, PT, R0, UR4, PT ;  /* 0x0000000400007c0c */ /* 0x004fe4000bf06270 */
[----:B------:R-:W-:-:S05]  /*1aaf0*/  MOV R0, 0x1 ;  /* 0x0000000100007802 */ /* 0x000fca0000000f00 */
[----:B------:R2:W-:Y:S04]  /*1ab00*/  STL [R1+0x18], R0 ;  /* 0x0000180001007387 */ /* 0x0005e80000100800 */
[----:B------:R2:W-:Y:S02]  /*1ab10*/  STL [R1+0x80], RZ ;  /* 0x000080ff01007387 */ /* 0x0005e40000100800 */
        /* <DEDUP_REMOVED lines=8> */
[----:B01----:R-:W-:Y:S01]  /*1aba0*/  IMAD.SHL.U32 R2, R4, 0x8, RZ ;  /* 0x0000000804027824 */ /* 0x003fe200078e00ff */
        /* <DEDUP_REMOVED lines=19> */
[C---:B-1----:R-:W-:Y:S02]  /*1ace0*/  LOP3.LUT R2, R0.reuse, 0x80, RZ, 0xfc, !PT ;  /* 0x0000008000027812 */ /* 0x042fe400078efcff */
[----:B------:R-:W-:-:S07]  /*1acf0*/  LOP3.LUT R0, R0, 0xc0, RZ, 0xfc, !PT ;  /* 0x000000c000007812 */ /* 0x000fce00078efcff */
.L_x_5951:
[----:B--2---:R-:W2:Y:S01]  /*1ad00*/  LDL R0, [R1+0xc] ;  /* 0x00000c0001007983 */ /* 0x004ea20000100800 */
[----:B-1----:R-:W2:Y:S01]  /*1ad10*/  LDC.64 R2, c[0x0][0xd88] ;  /* 0x00036200ff027b82 */ /* 0x002ea20000000a00 */
[----:B------:R-:W-:Y:S05]  /*1ad20*/  YIELD ;  /* 0x0000000000007946 */ /* 0x000fea0003800000 */
[----:B------:R-:W-:Y:S01]  /*1ad30*/  ULDC.64 UR4, c[0x0][0xb20] ;  /* 0x0002c80000047ab9 */ /* 0x000fe20000000a00 */
[----:B0-----:R-:W-:Y:S02]  /*1ad40*/  CS2R R8, SRZ ;  /* 0x0000000000087805 */ /* 0x001fe4000001ff00 */
        /* <DEDUP_REMOVED lines=21> */
[----:B-1----:R-:W-:Y:S01]  /*1aea0*/  IMAD.MOV.U32 R0, RZ, RZ, RZ ;  /* 0x000000ffff007224 */ /* 0x002fe200078e00ff */
[----:B------:R-:W-:Y:S02]  /*1aeb0*/  ISETP.NE.U32.AND P1, PT, RZ, UR8, PT ;  /* 0x00000008ff007c0c */ /* 0x000fe4000bf25070 */
[C---:B------:R-:W-:Y:S02]  /*1aec0*/  IADD3 R6, P5, R17.reuse, UR6, RZ ;  /* 0x0000000611067c10 */ /* 0x040fe4000ffbe0ff */
[----:B--2---:R-:W-:-:S02]  /*1aed0*/  IADD3 R2, P4, R17, UR4, RZ ;  /* 0x0000000411027c10 */ /* 0x004fc4000ff9e0ff */
[----:B------:R-:W-:Y:S02]  /*1aee0*/  ISETP.NE.AND.EX P3, PT, RZ, UR11, PT, P3 ;  /* 0x0000000bff007c0c */ /* 0x000fe4000bf65330 */
[----:B------:R-:W-:Y:S02]  /*1aef0*/  IADD3.X R3, R15, UR5, RZ, P4, !PT ;  /* 0x000000050f037c10 */ /* 0x000fe4000a7fe4ff */
[----:B0-----:R-:W-:Y:S02]  /*1af00*/  IADD3 R4, P4, R17, UR8, RZ ;  /* 0x0000000811047c10 */ /* 0x001fe4000ff9e0ff */
        /* <DEDUP_REMOVED lines=32> */
.L_x_5802:
        /* <DEDUP_REMOVED lines=17> */
.L_x_5803:
[----:B------:R-:W-:Y:S05]  /*1b220*/  @!P0 BRA `(.L_x_5804) ;  /* 0x00000000000c8947 */ /* 0x000fea0003800000 */
[----:B------:R-:W2:Y:S04]  /*1b230*/  LDG.E R8, desc[UR40][R6.64] ;  /* 0x0000002806087981 */ /* 0x000ea8000c1e1900 */
[----:B------:R-:W2:Y:S02]  /*1b240*/  LDG.E R6, desc[UR40][R6.64+0x4] ;  /* 0x0000042806067981 */ /* 0x000ea4000c1e1900 */
[----:B--2---:R-:W-:-:S07]  /*1b250*/  IMAD.IADD R8, R6, 0x1, -R8 ;  /* 0x0000000106087824 */ /* 0x004fce00078e0a08 */
.L_x_5804:
[----:B------:R-:W3:Y:S01]  /*1b260*/  LDL R7, [R1+0x4] ;  /* 0x0000040001077983 */ /* 0x000ee20000100800 */
[----:B--2---:R-:W2:Y:S03]  /*1b270*/  LDC R3, c[0x0][0x448] ;  /* 0x00011200ff037b82 */ /* 0x004ea60000000800 */
[----:B-1----:R-:W4:Y:S04]  /*1b280*/  @P1 LDG.E R2, desc[UR40][R4.64] ;  /* 0x0000002804021981 */ /* 0x002f28000c1e1900 */
[----:B------:R1:W4:Y:S01]  /*1b290*/  @P1 LDG.E R4, desc[UR40][R4.64+0x4] ;  /* 0x0000042804041981 */ /* 0x000322000c1e1900 */
[----:B-----5:R-:W-:Y:S01]  /*1b2a0*/  IMAD.IADD R9, R8, 0x1, -R9 ;  /* 0x0000000108097824 */ /* 0x020fe200078e0a09 */
[----:B------:R-:W-:Y:S01]  /*1b2b0*/  LOP3.LUT R12, R10, 0xff, RZ, 0xc0, !PT ;  /* 0x000000ff0a0c7812 */ /* 0x000fe200078ec0ff */
[----:B------:R-:W-:Y:S01]  /*1b2c0*/  BSSY B0, `(.L_x_5805) ;  /* 0x0000036000007945 */ /* 0x000fe20003800000 */
[----:B------:R-:W-:-:S03]  /*1b2d0*/  SHF.R.U32.HI R10, RZ, 0x10, R10 ;  /* 0x00000010ff0a7819 */ /* 0x000fc6000001160a */
[----:B------:R0:W-:Y:S01]  /*1b2e0*/  STL [R1+0x84], R12 ;  /* 0x0000840c01007387 */ /* 0x0001e20000100800 */
[----:B--2---:R-:W-:-:S13]  /*1b2f0*/  ISETP.NE.AND P0, PT, R3, 0x1, PT ;  /* 0x000000010300780c */ /* 0x004fda0003f05270 */
[----:B-1----:R-:W1:Y:S08]  /*1b300*/  @P0 LDC R5, c[0x0][0x44c] ;  /* 0x00011300ff050b82 */ /* 0x002e700000000800 */
[----:B------:R-:W2:Y:S01]  /*1b310*/  @P0 LDC R6, c[0x0][0x450] ;  /* 0x00011400ff060b82 */ /* 0x000ea20000000800 */
[----:B---3--:R-:W-:-:S05]  /*1b320*/  IMAD.SHL.U32 R3, R7, 0x80, RZ ;  /* 0x0000008007037824 */ /* 0x008fca00078e00ff */
[----:B------:R-:W-:Y:S01]  /*1b330*/  IADD3 R3, R3, 0x7f, RZ ;  /* 0x0000007f03037810 */ /* 0x000fe20007ffe0ff */
[----:B----4-:R-:W-:-:S04]  /*1b340*/  @P1 IMAD.IADD R11, R4, 0x1, -R2 ;  /* 0x00000001040b1824 */ /* 0x010fc800078e0a02 */
[----:B-1----:R-:W-:-:S05]  /*1b350*/  @P0 IMAD.HI.U32 R2, R3, R5, RZ ;  /* 0x0000000503020227 */ /* 0x002fca00078e00ff */
[----:B--2---:R-:W-:Y:S01]  /*1b360*/  @P0 SHF.R.U32.HI R3, RZ, R6, R2 ;  /* 0x00000006ff030219 */ /* 0x004fe20000011602 */
[----:B------:R-:W-:-:S04]  /*1b370*/  IMAD.IADD R2, R9, 0x1, R11 ;  /* 0x0000000109027824 */ /* 0x000fc800078e020b */
[C---:B------:R-:W-:Y:S01]  /*1b380*/  VIADD R4, R2.reuse, 0x5f ;  /* 0x0000005f02047836 */ /* 0x040fe20000000000 */
[----:B------:R-:W-:-:S03]  /*1b390*/  IADD3 R21, R2, 0x60, -R14 ;  /* 0x0000006002157810 */ /* 0x000fc60007ffe80e */
[----:B------:R-:W-:-:S04]  /*1b3a0*/  IMAD.HI R2, R4, 0x2aaaaaab, RZ ;  /* 0x2aaaaaab04027827 */ /* 0x000fc800078e02ff */
[----:B------:R-:W-:Y:S01]  /*1b3b0*/  IMAD.IADD R3, R21, 0x1, R3 ;  /* 0x0000000115037824 */ /* 0x000fe200078e0203 */
[----:B------:R-:W-:-:S03]  /*1b3c0*/  SHF.R.U32.HI R20, RZ, 0x1f, R2 ;  /* 0x0000001fff147819 */ /* 0x000fc60000011602 */
[----:B------:R-:W-:Y:S01]  /*1b3d0*/  IMAD.HI R3, R3, 0x2aaaaaab, RZ ;  /* 0x2aaaaaab03037827 */ /* 0x000fe200078e02ff */
[----:B------:R-:W-:-:S03]  /*1b3e0*/  LEA.HI.SX32 R20, R2, R20, 0x1c ;  /* 0x0000001402147211 */ /* 0x000fc600078fe2ff */
[----:B------:R-:W-:Y:S01]  /*1b3f0*/  IMAD.MOV.U32 R2, RZ, RZ, RZ ;  /* 0x000000ffff027224 */ /* 0x000fe200078e00ff */
[----:B------:R-:W-:-:S04]  /*1b400*/  SHF.R.U32.HI R8, RZ, 0x1f, R3 ;  /* 0x0000001fff087819 */ /* 0x000fc80000011603 */
[----:B------:R-:W-:-:S04]  /*1b410*/  LEA.HI.SX32 R8, R3, R8, 0x1c ;  /* 0x0000000803087211 */ /* 0x000fc800078fe2ff */
[----:B------:R-:W-:-:S04]  /*1b420*/  VIMNMX R8, R20, R8, PT ;  /* 0x0000000814087248 */ /* 0x000fc80003fe0100 */
[----:B------:R-:W-:-:S13]  /*1b430*/  ISETP.GE.AND P0, PT, R8, 0x1, PT ;  /* 0x000000010800780c */ /* 0x000fda0003f06270 */
[----:B0-----:R-:W-:Y:S05]  /*1b440*/  @!P0 BRA `(.L_x_5806) ;  /* 0x0000000000748947 */ /* 0x001fea0003800000 */
[----:B------:R-:W-:Y:S01]  /*1b450*/  ISETP.NE.AND P0, PT, R10, RZ, PT ;  /* 0x000000ff0a00720c */ /* 0x000fe20003f05270 */
[----:B------:R-:W-:-:S03]  /*1b460*/  ULDC UR4, c[0x0][0xae8] ;  /* 0x0002ba0000047ab9 */ /* 0x000fc60000000800 */
[----:B------:R-:W-:-:S04]  /*1b470*/  SEL R3, R10, UR4, P0 ;  /* 0x000000040a037c07 */ /* 0x000fc80008000000 */
[-C--:B------:R-:W-:Y:S02]  /*1b480*/  IABS R4, R3.reuse ;  /* 0x0000000300047213 */ /* 0x080fe40000000000 */
[----:B------:R-:W-:Y:S02]  /*1b490*/  IADD3 R2, R3, -0x1, R8 ;  /* 0xffffffff03027810 */ /* 0x000fe40007ffe008 */
[----:B------:R-:W0:Y:S02]  /*1b4a0*/  I2F.RP R6, R4 ;  /* 0x0000000400067306 */ /* 0x000e240000209400 */
[----:B------:R-:W-:-:S04]  /*1b4b0*/  LOP3.LUT R5, R2, R3, RZ, 0x3c, !PT ;  /* 0x0000000302057212 */ /* 0x000fc800078e3cff */
[----:B------:R-:W-:Y:S02]  /*1b4c0*/  ISETP.GE.AND P3, PT, R5, RZ, PT ;  /* 0x000000ff0500720c */ /* 0x000fe40003f66270 */
        /* <DEDUP_REMOVED lines=8> */
[----:B------:R-:W-:-:S05]  /*1b550*/  IABS R2, R3 ;  /* 0x0000000300027213 */ /* 0x000fca0000000000 */
[----:B------:R-:W-:-:S05]  /*1b560*/  IMAD.MOV R2, RZ, RZ, -R2 ;  /* 0x000000ffff027224 */ /* 0x000fca00078e0a02 */
[----:B------:R-:W-:Y:S01]  /*1b570*/  MOV R6, R2 ;  /* 0x0000000200067202 */ /* 0x000fe20000000f00 */
        /* <DEDUP_REMOVED lines=10> */
.L_x_5806:
[----:B------:R-:W-:Y:S05]  /*1b620*/  BSYNC B0 ;  /* 0x0000000000007941 */ /* 0x000fea0003800000 */
.L_x_5805:
[-C--:B------:R-:W-:Y:S01]  /*1b630*/  IMAD R3, R12, R2.reuse, RZ ;  /* 0x000000020c037224 */ /* 0x080fe200078e02ff */
[----:B------:R-:W-:Y:S04]  /*1b640*/  BSSY B0, `(.L_x_5807) ;  /* 0x0000141000007945 */ /* 0x000fe80003800000 */
[----:B------:R-:W-:-:S05]  /*1b650*/  VIADDMNMX R2, R3, R2, R8, PT ;  /* 0x0000000203027246 */ /* 0x000fca0003800108 */
[--C-:B------:R-:W-:Y:S02]  /*1b660*/  IMAD R4, R2, 0x60, -R9.reuse ;  /* 0x0000006002047824 */ /* 0x100fe400078e0a09 */
[----:B------:R-:W-:-:S03]  /*1b670*/  IMAD R2, R3, 0x60, -R9 ;  /* 0x0000006003027824 */ /* 0x000fc600078e0a09 */
[----:B------:R-:W-:Y:S02]  /*1b680*/  VIMNMX R11, R4, R11, PT ;  /* 0x0000000b040b7248 */ /* 0x000fe40003fe0100 */
[----:B------:R-:W-:-:S04]  /*1b690*/  VIMNMX R2, RZ, R2, !PT ;  /* 0x00000002ff027248 */ /* 0x000fc80007fe0100 */
        /* <DEDUP_REMOVED lines=18> */
.L_x_6033:
[----:B-1----:R-:W-:Y:S02]  /*1b7c0*/  ISETP.NE.AND P0, PT, R14, RZ, PT ;  /* 0x000000ff0e00720c */ /* 0x002fe40003f05270 */
[----:B------:R-:W-:-:S11]  /*1b7d0*/  PLOP3.LUT P6, PT, PT, PT, PT, 0x8, 0x0 ;  /* 0x000000000000781c */ /* 0x000fd60003fce170 */
[----:B------:R-:W-:Y:S05]  /*1b7e0*/  @P0 BRA `(.L_x_5810) ;  /* 0x00000000000c0947 */ /* 0x000fea0003800000 */
[----:B------:R-:W-:-:S03]  /*1b7f0*/  UMOV UR4, 0xffffffff ;  /* 0xffffffff00047882 */ /* 0x000fc60000000000 */
[----:B------:R-:W-:Y:S05]  /*1b800*/  BRA.DIV UR4, `(.L_x_5811) ;  /* 0x0000009204147947 */ /* 0x000fea000b800000 */
[----:B------:R-:W-:-:S13]  /*1b810*/  ELECT P6, URZ, PT ;  /* 0x00000000003f782f */ /* 0x000fda00038c0000 */
.L_x_5810:
        /* <DEDUP_REMOVED lines=9> */
.L_x_6036:
[----:B------:R-:W-:Y:S05]  /*1b8b0*/  BSYNC B1 ;  /* 0x0000000000017941 */ /* 0x000fea0003800000 */
.L_x_5812:
        /* <DEDUP_REMOVED lines=12> */
.L_x_6037:
[----:B------:R-:W-:Y:S05]  /*1b980*/  BSYNC B2 ;  /* 0x0000000000027941 */ /* 0x000fea0003800000 */
.L_x_5816:
[----:B------:R-:W-:Y:S04]  /*1b990*/  BSSY B2, `(.L_x_5818) ;  /* 0x0000009000027945 */ /* 0x000fe80003800000 */
[----:B------:R-:W-:Y:S05]  /*1b9a0*/  @P1 BRA `(.L_x_5819) ;  /* 0x00000000001c1947 */ /* 0x000fea0003800000 */
[----:B------:R-:W1:Y:S01]  /*1b9b0*/  S2R R6, SR_TID.X ;  /* 0x0000000000067919 */ /* 0x000e620000002100 */
[----:B------:R-:W-:-:S04]  /*1b9c0*/  MOV R5, 0x3000 ;  /* 0x0000300000057802 */ /* 0x000fc80000000f00 */
[----:B------:R2:W-:Y:S01]  /*1b9d0*/  SYNCS.ARRIVE.TRANS64 RZ, [R4+URZ+0x32490], R5 ;  /* 0x0324900504ff79a7 */ /* 0x0005e2000800003f */
[----:B-1----:R-:W-:-:S04]  /*1b9e0*/  LOP3.LUT R6, R6, 0x1f, RZ, 0xc0, !PT ;  /* 0x0000001f06067812 */ /* 0x002fc800078ec0ff */
[----:B------:R-:W-:-:S13]  /*1b9f0*/  ISETP.NE.AND P0, PT, R6, RZ, PT ;  /* 0x000000ff0600720c */ /* 0x000fda0003f05270 */
[----:B--2---:R-:W-:Y:S05]  /*1ba00*/  @!P0 BRA `(.L_x_5819) ;  /* 0x0000000000048947 */ /* 0x004fea0003800000 */
[----:B------:R-:W-:Y:S01]  /*1ba10*/  BPT.TRAP 0x1 ;  /* 0x000000040000795c */ /* 0x000fe20000300000 */
.L_x_5819:
[----:B------:R-:W-:Y:S05]  /*1ba20*/  BSYNC B2 ;  /* 0x0000000000027941 */ /* 0x000fea0003800000 */
.L_x_5818:
        /* <DEDUP_REMOVED lines=13> */
.L_x_5820:
        /* <DEDUP_REMOVED lines=13> */
.L_x_6038:
[----:B------:R-:W-:Y:S05]  /*1bbd0*/  BSYNC B2 ;  /* 0x0000000000027941 */ /* 0x000fea0003800000 */
.L_x_5821:
        /* <DEDUP_REMOVED lines=11> */
.L_x_5824:
[----:B------:R-:W-:Y:S05]  /*1bc90*/  BSYNC B2 ;  /* 0x0000000000027941 */ /* 0x000fea0003800000 */
.L_x_5823:
        /* <DEDUP_REMOVED lines=10> */
.L_x_5825:
        /* <DEDUP_REMOVED lines=15> */
.L_x_5826:
        /* <DEDUP_REMOVED lines=15> */
.L_x_5827:
        /* <DEDUP_REMOVED lines=15> */
.L_x_5828:
        /* <DEDUP_REMOVED lines=10> */
.L_x_5815:
[----:B------:R-:W-:Y:S05]  /*1c0b0*/  BSYNC B1 ;  /* 0x0000000000017941 */ /* 0x000fea0003800000 */
.L_x_5814:
        /* <DEDUP_REMOVED lines=13> */
.L_x_5844:
        /* <DEDUP_REMOVED lines=13> */
.L_x_6039:
[----:B------:R-:W-:Y:S05]  /*1c260*/  BSYNC B2 ;  /* 0x0000000000027941 */ /* 0x000fea0003800000 */
.L_x_5831:
        /* <DEDUP_REMOVED lines=9> */
.L_x_5834:
[----:B------:R-:W-:Y:S05]  /*1c300*/  BSYNC B2 ;  /* 0x0000000000027941 */ /* 0x000fea0003800000 */
.L_x_5833:
        /* <DEDUP_REMOVED lines=12> */
.L_x_5835:
        /* <DEDUP_REMOVED lines=13> */
.L_x_6040:
[----:B------:R-:W-:Y:S05]  /*1c4a0*/  BSYNC B2 ;  /* 0x0000000000027941 */ /* 0x000fea0003800000 */
.L_x_5836:
[----:B------:R-:W-:Y:S01]  /*1c4b0*/  BSSY B2, `(.L_x_5838) ;  /* 0x000000b000027945 */ /* 0x000fe20003800000 */
[----:B------:R-:W-:Y:S01]  /*1c4c0*/  MOV R12, 0x0 ;  /* 0x00000000000c7802 */ /* 0x000fe20000000f00 */
[----:B------:R-:W-:Y:S02]  /*1c4d0*/  IMAD.MOV.U32 R13, RZ, RZ, 0x12f00000 ;  /* 0x12f00000ff0d7424 */ /* 0x000fe400078e00ff */
[----:B------:R-:W-:Y:S05]  /*1c4e0*/  @P2 BRA `(.L_x_5839) ;  /* 0x00000000001c2947 */ /* 0x000fea0003800000 */
[----:B------:R-:W2:Y:S01]  /*1c4f0*/  S2R R7, SR_TID.X ;  /* 0x0000000000077919 */ /* 0x000ea20000002100 */
[----:B01----:R-:W-:-:S04]  /*1c500*/  IMAD.MOV.U32 R6, RZ, RZ, 0xc000 ;  /* 0x0000c000ff067424 */ /* 0x003fc800078e00ff */
[----:B------:R3:W-:Y:S01]  /*1c510*/  SYNCS.ARRIVE.TRANS64 RZ, [R5+URZ+0x324b0], R6 ;  /* 0x0324b00605ff79a7 */ /* 0x0007e2000800003f */
[----:B--2---:R-:W-:-:S04]  /*1c520*/  LOP3.LUT R7, R7, 0x1f, RZ, 0xc0, !PT ;  /* 0x0000001f07077812 */ /* 0x004fc800078ec0ff */
[----:B------:R-:W-:-:S13]  /*1c530*/  ISETP.NE.AND P1, PT, R7, RZ, PT ;  /* 0x000000ff0700720c */ /* 0x000fda0003f25270 */
[----:B---3--:R-:W-:Y:S05]  /*1c540*/  @!P1 BRA `(.L_x_5839) ;  /* 0x0000000000049947 */ /* 0x008fea0003800000 */
[----:B------:R-:W-:Y:S01]  /*1c550*/  BPT.TRAP 0x1 ;  /* 0x000000040000795c */ /* 0x000fe20000300000 */
.L_x_5839:
[----:B------:R-:W-:Y:S05]  /*1c560*/  BSYNC B2 ;  /* 0x0000000000027941 */ /* 0x000fea0003800000 */
.L_x_5838:
        /* <DEDUP_REMOVED lines=10> */
.L_x_5840:
        /* <DEDUP_REMOVED lines=15> */
.L_x_5841:
        /* <DEDUP_REMOVED lines=15> */
.L_x_5842:
        /* <DEDUP_REMOVED lines=15> */
.L_x_5843:
        /* <DEDUP_REMOVED lines=10> */
.L_x_5830:
[----:B------:R-:W-:Y:S05]  /*1c980*/  BSYNC B1 ;  /* 0x0000000000017941 */ /* 0x000fea0003800000 */
.L_x_5829:
        /* <DEDUP_REMOVED lines=12> */
.L_x_5808:
[----:B------:R-:W-:Y:S05]  /*1ca50*/  BSYNC B0 ;  /* 0x0000000000007941 */ /* 0x000fea0003800000 */
.L_x_5807:
        /* <DEDUP_REMOVED lines=49> */
.L_x_5846:
[----:B------:R-:W-:Y:S05]  /*1cd70*/  BSYNC B0 ;  /* 0x0000000000007941 */ /* 0x000fea0003800000 */
.L_x_5845:
        /* <DEDUP_REMOVED lines=16> */
[----:B------:R-:W0:Y:S08]  /*1ce80*/  FLO.U32 R0, UR4 ;  /* 0x0000000400007d00 */ /* 0x000e3000080e0000 */
[----:B------:R-:W1:Y:S01]  /*1ce90*/  POPC R2, UR4 ;  /* 0x0000000400027d09 */ /* 0x000e620008000000 */
[----:B0-----:R-:W-:-:S13]  /*1cea0*/  ISETP.EQ.U32.AND P0, PT, R0, R3, PT ;  /* 0x000000030000720c */ /* 0x001fda0003f02070 */
[----:B-1----:R-:W2:Y:S01]  /*1ceb0*/  @P0 ATOMG.E.ADD.STRONG.GPU PT, R5, desc[UR40][R4.64], R2 ;  /* 0x00000002040509a8 */ /* 0x002ea200081ee1e8 */
[----:B------:R-:W0:Y:S02]  /*1cec0*/  S2R R3, SR_LTMASK ;  /* 0x0000000000037919 */ /* 0x000e240000003900 */
[----:B0-----:R-:W-:-:S06]  /*1ced0*/  LOP3.LUT R3, R3, UR4, RZ, 0xc0, !PT ;  /* 0x0000000403037c12 */ /* 0x001fcc000f8ec0ff */
[----:B------:R-:W0:Y:S01]  /*1cee0*/  POPC R3, R3 ;  /* 0x0000000300037309 */ /* 0x000e220000000000 */
[----:B--2---:R-:W0:Y:S02]  /*1cef0*/  SHFL.IDX PT, R0, R5, R0, 0x1f ;  /* 0x00001f0005007589 */ /* 0x004e2400000e0000 */
[----:B0-----:R-:W-:-:S05]  /*1cf00*/  IADD3 R0, R0, UR37, R3 ;  /* 0x0000002500007c10 */ /* 0x001fca000fffe003 */
[----:B------:R4:W-:Y:S01]  /*1cf10*/  STL [R1], R0 ;  /* 0x0000000001007387 */ /* 0x0009e20000100800 */
[----:B------:R-:W-:Y:S05]  /*1cf20*/  BRA `(.L_x_5849) ;  /* 0x00000048009c7947 */ /* 0x000fea0003800000 */
.L_x_5848:
[----:B------:R-:W-:Y:S01]  /*1cf30*/  IADD3 R0, R18, 0x1c400, RZ ;  /* 0x0001c40012007810 */ /* 0x000fe20007ffe0ff */
[----:B------:R-:W-:Y:S03]  /*1cf40*/  BSSY B6, `(.L_x_5850) ;  /* 0x0000013000067945 */ /* 0x000fe60003800000 */
[----:B------:R-:W-:-:S13]  /*1cf50*/  LOP3.LUT P0, RZ, R0, 0x3ff, RZ, 0xc0, !PT ;  /* 0x000003ff00ff7812 */ /* 0x000fda000780c0ff */
        /* <DEDUP_REMOVED lines=17> */
.L_x_5851:
[----:B------:R-:W-:Y:S05]  /*1d070*/  BSYNC B6 ;  /* 0x0000000000067941 */ /* 0x000fea0003800000 */
.L_x_5850:
        /* <DEDUP_REMOVED lines=20> */
.L_x_5854:
[----:B------:R-:W-:Y:S01]  /*1d1c0*/  MOV R2, 0x0 ;  /* 0x0000000000027802 */ /* 0x000fe20000000f00 */
[----:B------:R-:W-:Y:S01]  /*1d1d0*/  ULDC.64 UR4, c[0x4][0x98] ;  /* 0x0100260000047ab9 */ /* 0x000fe20000000a00 */
[----:B------:R-:W-:Y:S01]  /*1d1e0*/  ULDC.64 UR6, c[0x4][0xa0] ;  /* 0x0100280000067ab9 */ /* 0x000fe20000000a00 */
[----:B------:R-:W-:Y:S01]  /*1d1f0*/  ULDC.64 UR8, c[0x4][0x18] ;  /* 0x0100060000087ab9 */ /* 0x000fe20000000a00 */
[----:B------:R-:W-:Y:S01]  /*1d200*/  MOV R4, UR4 ;  /* 0x0000000400047c02 */ /* 0x000fe20008000f00 */
[----:B------:R-:W-:Y:S01]  /*1d210*/  IMAD.U32 R5, RZ, RZ, UR5 ;  /* 0x00000005ff057e24 */ /* 0x000fe2000f8e00ff */
        /* <DEDUP_REMOVED lines=10> */
.L_x_5853:
[----:B------:R-:W-:Y:S05]  /*1d2c0*/  BSYNC B6 ;  /* 0x0000000000067941 */ /* 0x000fea0003800000 */
.L_x_5852:
        /* <DEDUP_REMOVED lines=24> */
.L_x_6043:
        /* <DEDUP_REMOVED lines=11> */
.L_x_6046:
        /* <DEDUP_REMOVED lines=24> */
.L_x_5858:
[----:B-1----:R-:W2:Y:S01]  /*1d680*/  LDL R2, [R1+0x18] ;  /* 0x0000180001027983 */ /* 0x002ea20000100800 */
[----:B0-----:R-:W-:Y:S01]  /*1d690*/  IMAD R0, R19, 0x8, R18 ;  /* 0x0000000813007824 */ /* 0x001fe200078e0212 */
[----:B--2---:R-:W-:-:S04]  /*1d6a0*/  SHF.L.U32 R2, R2, 0x1f, RZ ;  /* 0x0000001f02027819 */ /* 0x004fc800000006ff */
[----:B------:R-:W0:Y:S02]  /*1d6b0*/  SYNCS.PHASECHK.TRANS64.TRYWAIT P0, [R0+URZ+0x32440], R2 ;  /* 0x03244002000075a7 */ /* 0x000e24000800017f */
[----:B0-----:R-:W-:Y:S05]  /*1d6c0*/  @!P0 BRA `(.L_x_5859) ;  /* 0x00000074003c8947 */ /* 0x001fea0003800000 */
.L_x_6047:
        /* <DEDUP_REMOVED lines=11> */
.L_x_5860:
        /* <DEDUP_REMOVED lines=24> */
.L_x_5856:
        /* <DEDUP_REMOVED lines=22> */
[----:B------:R-:W-:Y:S01]  /*1da60*/  IMAD.U32 R4, RZ, RZ, UR4 ;  /* 0x00000004ff047e24 */ /* 0x000fe2000f8e00ff */
[----:B------:R-:W-:Y:S01]  /*1da70*/  MOV R6, UR6 ;  /* 0x0000000600067c02 */ /* 0x000fe20008000f00 */
[----:B0-----:R-:W0:Y:S01]  /*1da80*/  LDC.64 R2, c[0x4][R2] ;  /* 0x0100000002027b82 */ /* 0x001e220000000a00 */
        /* <DEDUP_REMOVED lines=9> */
.L_x_5862:
[----:B------:R-:W-:Y:S05]  /*1db20*/  BSYNC B6 ;  /* 0x0000000000067941 */ /* 0x000fea0003800000 */
.L_x_5861:
[----:B------:R-:W2:Y:S01]  /*1db30*/  LDL R10, [R1+0x4] ;  /* 0x00000400010a7983 */ /* 0x000ea20000100800 */
        /* <DEDUP_REMOVED lines=23> */
[----:B------:R-:W-:-:S04]  /*1dcb0*/  ULDC.64 UR4, c[0x0][0x2d8] ;  /* 0x0000b60000047ab9 */ /* 0x000fc80000000a00 */
[----:B------:R-:W-:-:S03]  /*1dcc0*/  IADD3 R3, R3, R4, RZ ;  /* 0x0000000403037210 */ /* 0x000fc60007ffe0ff */
        /* <DEDUP_REMOVED lines=58> */
[----:B------:R-:W-:Y:S04]  /*1e070*/  SHFL.IDX PT, R6, R2, 0x2, 0x181f ;  /* 0x00581f0002067f89 */ /* 0x000fe800000e0000 */
[----:B0-----:R-:W0:Y:S04]  /*1e080*/  SHFL.IDX PT, R4, R3, 0x2, 0x181f ;  /* 0x00581f0003047f89 */ /* 0x001e2800000e0000 */
[----:B------:R1:W-:Y:S02]  /*1e090*/  STL [R1+0x60], R11 ;  /* 0x0000600b01007387 */ /* 0x0003e40000100800 */
[----:B-1----:R-:W-:-:S04]  /*1e0a0*/  IADD3 R11, R10, 0x20, RZ ;  /* 0x000000200a0b7810 */ /* 0x002fc80007ffe0ff */
[----:B------:R-:W-:-:S13]  /*1e0b0*/  ISETP.GE.AND P1, PT, R11, R0, PT ;  /* 0x000000000b00720c */ /* 0x000fda0003f26270 */
[----:B0-----:R-:W-:-:S05]  /*1e0c0*/  @!P1 LEA R5, P2, R9, R4, 0x1 ;  /* 0x0000000409059211 */ /* 0x001fca00078408ff */
[----:B------:R-:W-:-:S05]  /*1e0d0*/  @!P1 IMAD.X R4, RZ, RZ, R6, P2 ;  /* 0x000000ffff049224 */ /* 0x000fca00010e0606 */
        /* <DEDUP_REMOVED lines=51> */
.L_x_6064:
[----:B0-----:R-:W3:Y:S02]  /*1e410*/  LDL R2, [R1+0x4] ;  /* 0x0000040001027983 */ /* 0x001ee40000100800 */
[----:B---3--:R-:W-:-:S04]  /*1e420*/  IADD3 R2, R2, 0x70, RZ ;  /* 0x0000007002027810 */ /* 0x008fc80007ffe0ff */
        /* <DEDUP_REMOVED lines=10> */
.L_x_5864:
        /* <DEDUP_REMOVED lines=37> */
.L_x_5866:
[----:B------:R-:W-:Y:S05]  /*1e720*/  BSYNC B6 ;  /* 0x0000000000067941 */ /* 0x000fea0003800000 */
.L_x_5865:
        /* <DEDUP_REMOVED lines=10> */
[----:B-1----:R-:W-:-:S05]  /*1e7d0*/  IMAD.SHL.U32 R8, R8, 0x8, RZ ;  /* 0x0000000808087824 */ /* 0x002fca00078e00ff */
        /* <DEDUP_REMOVED lines=34> */
[----:B------:R-:W-:Y:S02]  /*1ea00*/  ISETP.GE.AND P1, PT, R9, UR4, PT ;  /* 0x0000000409007c0c */ /* 0x000fe4000bf26270 */
[----:B------:R-:W-:Y:S02]  /*1ea10*/  IADD3 R4, R3, R4, RZ ;  /* 0x0000000403047210 */ /* 0x000fe40007ffe0ff */
[----:B------:R-:W-:-:S02]  /*1ea20*/  ISETP.GE.AND P0, PT, R8, UR4, PT ;  /* 0x0000000408007c0c */ /* 0x000fc4000bf06270 */
        /* <DEDUP_REMOVED lines=103> */
.L_x_6082:
[----:B--2---:R-:W2:Y:S01]  /*1f0a0*/  LDL.LU R2, [R1+0x7c] ;  /* 0x00007c0001027983 */ /* 0x004ea20000300800 */
[----:B------:R-:W-:Y:S01]  /*1f0b0*/  BSSY B0, `(.L_x_5868) ;  /* 0x000000d000007945 */ /* 0x000fe20003800000 */
[----:B--2---:R-:W-:-:S13]  /*1f0c0*/  ISETP.GE.AND P4, PT, R2, R3, PT ;  /* 0x000000030200720c */ /* 0x004fda0003f86270 */
[----:B------:R-:W-:Y:S05]  /*1f0d0*/  @P4 BRA `(.L_x_5869) ;  /* 0x0000000000284947 */ /* 0x000fea0003800000 */
[----:B0-----:R-:W2:Y:S01]  /*1f0e0*/  LDL R4, [R1+0x14] ;  /* 0x0000140001047983 */ /* 0x001ea20000100800 */
        /* <DEDUP_REMOVED lines=9> */
.L_x_5869:
[----:B------:R-:W-:Y:S05]  /*1f180*/  BSYNC B0 ;  /* 0x0000000000007941 */ /* 0x000fea0003800000 */
.L_x_5868:
[----:B------:R-:W-:Y:S01]  /*1f190*/  NOP ;  /* 0x0000000000007918 */ /* 0x000fe20000000000 */
[----:B------:R-:W-:-:S13]  /*1f1a0*/  PLOP3.LUT P0, PT, PT, PT, PT, 0x80, 0x0 ;  /* 0x000000000000781c */ /* 0x000fda0003f0f070 */
.L_x_5870:
        /* <DEDUP_REMOVED lines=16> */
[----:B------:R-:W2:Y:S03]  /*1f2b0*/  SYNCS.PHASECHK.TRANS64.TRYWAIT P0, [R18+URZ+0x32420], R0 ;  /* 0x03242000120075a7 */ /* 0x000ea6000800017f */
[----:B-12---:R-:W-:Y:S05]  /*1f2c0*/  @!P0 BRA `(.L_x_5872) ;  /* 0x0000007000988947 */ /* 0x006fea0003800000 */
.L_x_6083:
[----:B------:R-:W-:Y:S05]  /*1f2d0*/  BSYNC B0 ;  /* 0x0000000000007941 */ /* 0x000fea0003800000 */
.L_x_5871:
[----:B------:R-:W2:Y:S01]  /*1f2e0*/  LDL R2, [R1+0x48] ;  /* 0x0000480001027983 */ /* 0x000ea20000100800 */
[----:B------:R-:W-:Y:S01]  /*1f2f0*/  BSSY B0, `(.L_x_5873) ;  /* 0x000005a000007945 */ /* 0x000fe20003800000 */
[----:B--2---:R-:W-:-:S13]  /*1f300*/  LOP3.LUT P0, RZ, R2, 0x1, RZ, 0xc0, !PT ;  /* 0x0000000102ff7812 */ /* 0x004fda000780c0ff */
[----:B------:R-:W-:Y:S05]  /*1f310*/  @!P0 BRA `(.L_x_5874) ;  /* 0x00000004005c8947 */ /* 0x000fea0003800000 */
[----:B0-----:R-:W1:Y:S01]  /*1f320*/  LDL R4, [R1+0x18] ;  /* 0x0000180001047983 */ /* 0x001e620000100800 */
[----:B------:R-:W-:Y:S01]  /*1f330*/  IMAD R2, R19, 0x8, R18 ;  /* 0x0000000813027824 */ /* 0x000fe200078e0212 */
[----:B------:R-:W-:Y:S01]  /*1f340*/  BSSY B1, `(.L_x_5875) ;  /* 0x0000007000017945 */ /* 0x000fe20003800000 */
[----:B------:R-:W0:Y:S02]  /*1f350*/  S2R R3, SR_TID.X ;  /* 0x0000000000037919 */ /* 0x000e240000002100 */
[----:B0-----:R-:W-:-:S04]  /*1f360*/  LOP3.LUT R3, R3, 0x7f, RZ, 0xc0, !PT ;  /* 0x0000007f03037812 */ /* 0x001fc800078ec0ff */
[----:B------:R-:W-:Y:S02]  /*1f370*/  ISETP.NE.AND P1, PT, R3, RZ, PT ;  /* 0x000000ff0300720c */ /* 0x000fe40003f25270 */
[----:B-1----:R-:W-:-:S04]  /*1f380*/  SHF.L.U32 R0, R4, 0x1f, RZ ;  /* 0x0000001f04007819 */ /* 0x002fc800000006ff */
[----:B------:R-:W0:Y:S02]  /*1f390*/  SYNCS.PHASECHK.TRANS64.TRYWAIT P0, [R2+URZ+0x32460], R0 ;  /* 0x03246000020075a7 */ /* 0x000e24000800017f */
[----:B0-----:R-:W-:Y:S05]  /*1f3a0*/  @!P0 BRA `(.L_x_5876) ;  /* 0x0000007000748947 */ /* 0x001fea0003800000 */
.L_x_6084:
[----:B------:R-:W-:Y:S05]  /*1f3b0*/  BSYNC B1 ;  /* 0x0000000000017941 */ /* 0x000fea0003800000 */
.L_x_5875:
        /* <DEDUP_REMOVED lines=9> */
.L_x_5878:
[----:B------:R-:W-:Y:S05]  /*1f450*/  BSYNC B1 ;  /* 0x0000000000017941 */ /* 0x000fea0003800000 */
.L_x_5877:
        /* <DEDUP_REMOVED lines=12> */
.L_x_5879:
        /* <DEDUP_REMOVED lines=15> */
.L_x_5880:
        /* <DEDUP_REMOVED lines=15> */
.L_x_5881:
        /* <DEDUP_REMOVED lines=15> */
.L_x_5882:
        /* <DEDUP_REMOVED lines=10> */
.L_x_5874:
[----:B------:R-:W-:Y:S05]  /*1f890*/  BSYNC B0 ;  /* 0x0000000000007941 */ /* 0x000fea0003800000 */
.L_x_5873:
[----:B0-----:R-:W1:Y:S04]  /*1f8a0*/  LDL R4, [R1+0x4c] ;  /* 0x00004c0001047983 */ /* 0x001e680000100800 */
[----:B------:R-:W2:Y:S01]  /*1f8b0*/  LDL R5, [R1+0x28] ;  /* 0x0000280001057983 */ /* 0x000ea20000100800 */
[----:B------:R-:W-:Y:S01]  /*1f8c0*/  BSSY B0, `(.L_x_5883) ;  /* 0x00001f3000007945 */ /* 0x000fe20003800000 */
[----:B-1----:R-:W-:-:S05]  /*1f8d0*/  VIADD R0, R4, 0xfffffffe ;  /* 0xfffffffe04007836 */ /* 0x002fca0000000000 */
[----:B--2---:R-:W-:-:S13]  /*1f8e0*/  ISETP.GE.AND P0, PT, R0, R5, PT ;  /* 0x000000050000720c */ /* 0x004fda0003f06270 */
[----:B------:R-:W-:Y:S05]  /*1f8f0*/  @!P0 BRA `(.L_x_5884) ;  /* 0x0000001c00bc8947 */ /* 0x000fea0003800000 */
[----:B------:R-:W2:Y:S04]  /*1f900*/  LDL.LU R7, [R1+0x84] ;  /* 0x0000840001077983 */ /* 0x000ea80000300800 */
[----:B---3--:R-:W3:Y:S04]  /*1f910*/  LDL.LU R6, [R1+0x44] ;  /* 0x0000440001067983 */ /* 0x008ee80000300800 */
[----:B------:R-:W4:Y:S01]  /*1f920*/  LDL.LU R4, [R1+0x40] ;  /* 0x0000400001047983 */ /* 0x000f220000300800 */
[----:B------:R-:W-:Y:S01]  /*1f930*/  BSSY B2, `(.L_x_5885) ;  /* 0x00000a9000027945 */ /* 0x000fe20003800000 */
[----:B--2---:R-:W-:-:S04]  /*1f940*/  VIADD R2, R7, 0x1 ;  /* 0x0000000107027836 */ /* 0x004fc80000000000 */
[----:B---3--:R-:W-:-:S05]  /*1f950*/  IMAD R2, R2, R6, RZ ;  /* 0x0000000602027224 */ /* 0x008fca00078e02ff */
[----:B----4-:R-:W-:Y:S02]  /*1f960*/  VIMNMX R4, R4, R2, PT ;  /* 0x0000000204047248 */ /* 0x010fe40003fe0100 */
[----:B------:R-:W-:Y:S02]  /*1f970*/  LOP3.LUT R2, RZ, R5, RZ, 0x33, !PT ;  /* 0x00000005ff027212 */ /* 0x000fe400078e33ff */
[----:B------:R-:W-:-:S04]  /*1f980*/  IADD3 R8, -R4, RZ, RZ ;  /* 0x000000ff04087210 */ /* 0x000fc80007ffe1ff */
        /* <DEDUP_REMOVED lines=39> */
.L_x_5889:
        /* <DEDUP_REMOVED lines=8> */
.L_x_6085:
[----:B------:R-:W-:Y:S05]  /*1fc80*/  BSYNC B3 ;  /* 0x0000000000037941 */ /* 0x000fea0003800000 */
.L_x_5890:
        /* <DEDUP_REMOVED lines=9> */
.L_x_5893:
[----:B------:R-:W-:Y:S05]  /*1fd20*/  BSYNC B3 ;  /* 0x0000000000037941 */ /* 0x000fea0003800000 */
.L_x_5892:
        /* <DEDUP_REMOVED lines=10> */
[----:B--2---:R-:W-:Y:S01]  /*1fdd0*/  IMAD R0, R0, 0x60, R5 ;  /* 0x0000006000007824 */ /* 0x004fe200078e0205 */
[----:B------:R-:W-:-:S10]  /*1fde0*/  IADD3 R5, R2, 0x32430, RZ ;  /* 0x0003243002057810 */ /* 0x000fd40007ffe0ff */
.L_x_5894:
        /* <DEDUP_REMOVED lines=13> */
.L_x_6086:
[----:B------:R-:W-:Y:S05]  /*1fec0*/  BSYNC B3 ;  /* 0x0000000000037941 */ /* 0x000fea0003800000 */
.L_x_5895:
        /* <DEDUP_REMOVED lines=11> */
.L_x_5898:
[----:B------:R-:W-:Y:S05]  /*1ff80*/  BSYNC B3 ;  /* 0x0000000000037941 */ /* 0x000fea0003800000 */
.L_x_5897:
        /* <DEDUP_REMOVED lines=9> */
.L_x_5899:
        /* <DEDUP_REMOVED lines=15> */
.L_x_5900:
        /* <DEDUP_REMOVED lines=15> */
.L_x_5901:
        /* <DEDUP_REMOVED lines=15> */
.L_x_5902:
        /* <DEDUP_REMOVED lines=10> */
.L_x_5888:
[----:B------:R-:W-:Y:S05]  /*20390*/  BSYNC B1 ;  /* 0x0000000000017941 */ /* 0x000fea0003800000 */
.L_x_5887:
[----:B------:R-:W2:Y:S02]  /*203a0*/  LDL.LU R5, [R1+0x4c] ;  /* 0x00004c0001057983 */ /* 0x000ea40000300800 */
[----:B--2---:R-:W-:-:S07]  /*203b0*/  VIADD R0, R5, 0xfffffffd ;  /* 0xfffffffd05007836 */ /* 0x004fce0000000000 */
.L_x_5886:
[----:B------:R-:W-:Y:S05]  /*203c0*/  BSYNC B2 ;  /* 0x0000000000027941 */ /* 0x000fea0003800000 */
.L_x_5885:
[----:B------:R-:W-:Y:S02]  /*203d0*/  IADD3 R8, R8, -0x2, RZ ;  /* 0xfffffffe08087810 */ /* 0x000fe40007ffe0ff */
[----:B------:R-:W-:-:S04]  /*203e0*/  LOP3.LUT R4, RZ, R4, RZ, 0x33, !PT ;  /* 0x00000004ff047212 */ /* 0x000fc800078e33ff */
[----:B------:R-:W-:-:S13]  /*203f0*/  ISETP.NE.AND P0, PT, R8, R4, PT ;  /* 0x000000040800720c */ /* 0x000fda0003f05270 */
[----:B------:R-:W-:Y:S05]  /*20400*/  @!P0 BRA `(.L_x_5884) ;  /* 0x0000001000f88947 */ /* 0x000fea0003800000 */
.L_x_5935:
        /* <DEDUP_REMOVED lines=35> */
.L_x_5905:
        /* <DEDUP_REMOVED lines=8> */
.L_x_6087:
[----:B------:R-:W-:Y:S05]  /*206c0*/  BSYNC B2 ;  /* 0x0000000000027941 */ /* 0x000fea0003800000 */
.L_x_5906:
        /* <DEDUP_REMOVED lines=9> */
.L_x_5909:
[----:B------:R-:W-:Y:S05]  /*20760*/  BSYNC B2 ;  /* 0x0000000000027941 */ /* 0x000fea0003800000 */
.L_x_5908:
        /* <DEDUP_REMOVED lines=12> */
.L_x_5910:
        /* <DEDUP_REMOVED lines=13> */
.L_x_6088:
[----:B------:R-:W-:Y:S05]  /*20900*/  BSYNC B2 ;  /* 0x0000000000027941 */ /* 0x000fea0003800000 */
.L_x_5911:
        /* <DEDUP_REMOVED lines=11> */
.L_x_5914:
[----:B------:R-:W-:Y:S05]  /*209c0*/  BSYNC B2 ;  /* 0x0000000000027941 */ /* 0x000fea0003800000 */
.L_x_5913:
        /* <DEDUP_REMOVED lines=9> */
.L_x_5915:
        /* <DEDUP_REMOVED lines=15> */
.L_x_5916:
        /* <DEDUP_REMOVED lines=15> */
.L_x_5917:
        /* <DEDUP_REMOVED lines=15> */
.L_x_5918:
        /* <DEDUP_REMOVED lines=10> */
.L_x_5904:
[----:B------:R-:W-:Y:S05]  /*20dd0*/  BSYNC B1 ;  /* 0x0000000000017941 */ /* 0x000fea0003800000 */
.L_x_5903:
[----:B------:R-:W2:Y:S01]  /*20de0*/  LDL R5, [R1+0x48] ;  /* 0x0000480001057983 */ /* 0x000ea20000100800 */
[----:B------:R-:W-:Y:S01]  /*20df0*/  VIADD R7, R7, 0x1 ;  /* 0x0000000107077836 */ /* 0x000fe20000000000 */
[----:B------:R-:W-:Y:S04]  /*20e00*/  BSSY B1, `(.L_x_5919) ;  /* 0x000009a000017945 */ /* 0x000fe80003800000 */
[----:B------:R-:W-:-:S04]  /*20e10*/  ISETP.NE.AND P0, PT, R7, 0x2, PT ;  /* 0x000000020700780c */ /* 0x000fc80003f05270 */
[----:B------:R-:W-:Y:S02]  /*20e20*/  SEL R2, RZ, 0x1, P0 ;  /* 0x00000001ff027807 */ /* 0x000fe40000000000 */
[----:B------:R-:W-:Y:S02]  /*20e30*/  SEL R19, R7, RZ, P0 ;  /* 0x000000ff07137207 */ /* 0x000fe40000000000 */
[----:B------:R-:W-:Y:S02]  /*20e40*/  LOP3.LUT R8, R6, R2, RZ, 0x3c, !PT ;  /* 0x0000000206087212 */ /* 0x000fe400078e3cff */
[----:B------:R-:W-:-:S03]  /*20e50*/  IADD3 R6, R0, -0x1, RZ ;  /* 0xffffffff00067810 */ /* 0x000fc60007ffe0ff */
        /* <DEDUP_REMOVED lines=27> */
.L_x_5921:
        /* <DEDUP_REMOVED lines=8> */
.L_x_6089:
[----:B------:R-:W-:Y:S05]  /*21090*/  BSYNC B2 ;  /* 0x0000000000027941 */ /* 0x000fea0003800000 */
.L_x_5922:
        /* <DEDUP_REMOVED lines=9> */
.L_x_5925:
[----:B------:R-:W-:Y:S05]  /*21130*/  BSYNC B2 ;  /* 0x0000000000027941 */ /* 0x000fea0003800000 */
.L_x_5924:
        /* <DEDUP_REMOVED lines=12> */
.L_x_5926:
        /* <DEDUP_REMOVED lines=13> */
.L_x_6090:
[----:B------:R-:W-:Y:S05]  /*212d0*/  BSYNC B2 ;  /* 0x0000000000027941 */ /* 0x000fea0003800000 */
.L_x_5927:
[----:B------:R-:W-:Y:S01]  /*212e0*/  BSSY B2, `(.L_x_5929) ;  /* 0x000000b000027945 */ /* 0x000fe20003800000 */
[----:B------:R-:W-:Y:S01]  /*212f0*/  MOV R8, 0x0 ;  /* 0x0000000000087802 */ /* 0x000fe20000000f00 */
[----:B0-----:R-:W-:Y:S02]  /*21300*/  IMAD.MOV.U32 R9, RZ, RZ, 0x14f00000 ;  /* 0x14f00000ff097424 */ /* 0x001fe400078e00ff */
        /* <DEDUP_REMOVED lines=8> */
.L_x_5930:
[----:B------:R-:W-:Y:S05]  /*21390*/  BSYNC B2 ;  /* 0x0000000000027941 */ /* 0x000fea0003800000 */
.L_x_5929:
        /* <DEDUP_REMOVED lines=9> */
.L_x_5931:
        /* <DEDUP_REMOVED lines=15> */
.L_x_5932:
        /* <DEDUP_REMOVED lines=15> */
.L_x_5933:
        /* <DEDUP_REMOVED lines=15> */
.L_x_5934:
        /* <DEDUP_REMOVED lines=10> */
.L_x_5920:
[----:B------:R-:W-:Y:S05]  /*217a0*/  BSYNC B1 ;  /* 0x0000000000017941 */ /* 0x000fea0003800000 */
.L_x_5919:
[----:B------:R-:W2:Y:S01]  /*217b0*/  LDL R5, [R1+0x28] ;  /* 0x0000280001057983 */ /* 0x000ea20000100800 */
[----:B------:R-:W-:Y:S01]  /*217c0*/  VIADD R0, R0, 0xfffffffe ;  /* 0xfffffffe00007836 */ /* 0x000fe20000000000 */
[----:B--2---:R-:W-:-:S13]  /*217d0*/  ISETP.GT.AND P0, PT, R6, R5, PT ;  /* 0x000000050600720c */ /* 0x004fda0003f04270 */
[----:B------:R-:W-:Y:S05]  /*217e0*/  @P0 BRA `(.L_x_5935) ;  /* 0xffffffec00080947 */ /* 0x000fea000383ffff */
.L_x_5884:
[----:B------:R-:W-:Y:S05]  /*217f0*/  BSYNC B0 ;  /* 0x0000000000007941 */ /* 0x000fea0003800000 */
.L_x_5883:
        /* <DEDUP_REMOVED lines=13> */
[----:B------:R-:W4:Y:S01]  /*218d0*/  LDC.64 R4, c[0x0][0xd60] ;  /* 0x00035800ff047b82 */ /* 0x000f220000000a00 */
[----:B------:R-:W2:Y:S08]  /*218e0*/  FLO.U32 R0, UR4 ;  /* 0x0000000400007d00 */ /* 0x000eb000080e0000 */
[----:B-1----:R-:W4:Y:S01]  /*218f0*/  POPC R2, UR4 ;  /* 0x0000000400027d09 */ /* 0x002f220008000000 */
[----:B--2---:R-:W-:-:S13]  /*21900*/  ISETP.EQ.U32.AND P1, PT, R0, R3, PT ;  /* 0x000000030000720c */ /* 0x004fda0003f22070 */
[----:B----4-:R-:W2:Y:S01]  /*21910*/  @P1 ATOMG.E.ADD.STRONG.GPU PT, R5, desc[UR40][R4.64], R2 ;  /* 0x00000002040519a8 */ /* 0x010ea200081ee1e8 */
[----:B------:R-:W1:Y:S02]  /*21920*/  S2R R3, SR_LTMASK ;  /* 0x0000000000037919 */ /* 0x000e640000003900 */
[----:B-1----:R-:W-:-:S06]  /*21930*/  LOP3.LUT R3, R3, UR4, RZ, 0xc0, !PT ;  /* 0x0000000403037c12 */ /* 0x002fcc000f8ec0ff */
[----:B------:R-:W1:Y:S01]  /*21940*/  POPC R3, R3 ;  /* 0x0000000300037309 */ /* 0x000e620000000000 */
[----:B--2---:R-:W1:Y:S02]  /*21950*/  SHFL.IDX PT, R0, R5, R0, 0x1f ;  /* 0x00001f0005007589 */ /* 0x004e6400000e0000 */
[----:B-1----:R-:W-:-:S05]  /*21960*/  IADD3 R0, R0, UR37, R3 ;  /* 0x0000002500007c10 */ /* 0x002fca000fffe003 */
[----:B------:R2:W-:Y:S02]  /*21970*/  STL [R1], R0 ;  /* 0x0000000001007387 */ /* 0x0005e40000100800 */
.L_x_5937:
[----:B------:R-:W-:Y:S05]  /*21980*/  BSYNC B0 ;  /* 0x0000000000007941 */ /* 0x000fea0003800000 */
.L_x_5936:
[----:B------:R-:W-:-:S07]  /*21990*/  SEL R19, R19, RZ, P0 ;  /* 0x000000ff13137207 */ /* 0x000fce0000000000 */
.L_x_5849:
[----:B------:R-:W-:Y:S05]  /*219a0*/  BSYNC B7 ;  /* 0x0000000000077941 */ /* 0x000fea0003800000 */
.L_x_5847:
[----:B--2-4-:R-:W2:Y:S02]  /*219b0*/  LDL R0, [R1+0x48] ;  /* 0x0000480001007983 */ /* 0x014ea40000100800 */
[----:B--2---:R-:W-:-:S13]  /*219c0*/  LOP3.LUT P0, RZ, R0, 0x40, RZ, 0xc0, !PT ;  /* 0x0000004000ff7812 */ /* 0x004fda000780c0ff */
[----:B------:R-:W-:Y:S05]  /*219d0*/  @!P0 BRA `(.L_x_5938) ;  /* 0x00000000002c8947 */ /* 0x000fea0003800000 */
[----:B------:R-:W-:Y:S05]  /*219e0*/  WARPSYNC.ALL ;  /* 0x0000000000007948 */ /* 0x000fea0003800000 */
[----:B------:R-:W2:Y:S08]  /*219f0*/  S2UR UR5, SR_CgaCtaId ;  /* 0x00000000000579c3 */ /* 0x000eb00000008800 */
[----:B------:R-:W-:Y:S06]  /*21a00*/  BAR.SYNC.DEFER_BLOCKING 0x5, 0x180 ;  /* 0x0146000000007b1d */ /* 0x000fec0000010000 */
[----:B------:R-:W-:-:S02]  /*21a10*/  UMOV UR4, 0x400 ;  /* 0x0000040000047882 */ /* 0x000fc40000000000 */
[----:B--2---:R-:W-:-:S06]  /*21a20*/  ULEA UR4, UR5, UR4, 0x18 ;  /* 0x0000000405047291 */ /* 0x004fcc000f8ec03f */
[----:B------:R-:W-:-:S05]  /*21a30*/  MOV R18, UR4 ;  /* 0x0000000400127c02 */ /* 0x000fca0008000f00 */
[----:B---3--:R-:W2:Y:S04]  /*21a40*/  LDS.128 R4, [R18+0x324d0] ;  /* 0x0324d00012047984 */ /* 0x008ea80000000c00 */
[----:B--2---:R2:W-:Y:S04]  /*21a50*/  STL.64 [R1], R4 ;  /* 0x0000000401007387 */ /* 0x0045e80000100a00 */
[----:B------:R2:W-:Y:S01]  /*21a60*/  STL.64 [R1+0x8], R6 ;  /* 0x0000080601007387 */ /* 0x0005e20000100a00 */
[----:B------:R-:W-:Y:S06]  /*21a70*/  BAR.ARV 0x4, 0x180 ;  /* 0x0106000000007b1d */ /* 0x000fec0000002000 */
[----:B------:R-:W-:Y:S05]  /*21a80*/  BRA `(.L_x_5939) ;  /* 0x0000001000347947 */ /* 0x000fea0003800000 */
.L_x_5938:
[----:B------:R-:W2:Y:S01]  /*21a90*/  S2R R16, SR_TID.X ;  /* 0x0000000000107919 */ /* 0x000ea20000002100 */
[----:B------:R-:W-:Y:S01]  /*21aa0*/  UMOV UR4, 0xffffffff ;  /* 0xffffffff00047882 */ /* 0x000fe20000000000 */
[----:B--2---:R-:W-:-:S04]  /*21ab0*/  LOP3.LUT R16, R16, 0x1f, RZ, 0xc0, !PT ;  /* 0x0000001f10107812 */ /* 0x004fc800078ec0ff */
[----:B------:R-:W-:Y:S01]  /*21ac0*/  ISETP.NE.AND P0, PT, R16, 0x1f, PT ;  /* 0x0000001f1000780c */ /* 0x000fe20003f05270 */
[----:B------:R-:W-:-:S12]  /*21ad0*/  BRA.DIV UR4, `(.L_x_5940) ;  /* 0x0000004e04347947 */ /* 0x000fd8000b800000 */
[----:B-1----:R-:W2:Y:S01]  /*21ae0*/  LDL.LU R2, [R1] ;  /* 0x0000000001027983 */ /* 0x002ea20000300800 */
[----:B------:R-:W-:-:S03]  /*21af0*/  ULDC UR4, c[0x0][0xd3c] ;  /* 0x00034f0000047ab9 */ /* 0x000fc60000000800 */
[----:B------:R-:W4:Y:S01]  /*21b00*/  LDL R3, [R1+0xc] ;  /* 0x00000c0001037983 */ /* 0x000f220000100800 */
[----:B--2---:R-:W-:Y:S02]  /*21b10*/  IMAD.MOV.U32 R10, RZ, RZ, R2 ;  /* 0x000000ffff0a7224 */ /* 0x004fe400078e0002 */
[----:B----4-:R-:W-:-:S05]  /*21b20*/  IMAD.IADD R0, R3, 0x1, R16 ;  /* 0x0000000103007824 */ /* 0x010fca00078e0210 */
[----:B------:R-:W-:-:S13]  /*21b30*/  ISETP.GE.OR P1, PT, R0, UR4, !P0 ;  /* 0x0000000400007c0c */ /* 0x000fda000c726670 */
[----:B------:R-:W1:Y:S08]  /*21b40*/  @!P1 LDC.64 R2, c[0x0][0xd80] ;  /* 0x00036000ff029b82 */ /* 0x000e700000000a00 */
[----:B---3--:R-:W2:Y:S01]  /*21b50*/  @!P1 LDC.64 R6, c[0x0][0xd78] ;  /* 0x00035e00ff069b82 */ /* 0x008ea20000000a00 */
        /* <DEDUP_REMOVED lines=27> */
[----:B-1----:R-:W-:-:S04]  /*21d10*/  SEL R3, R3, RZ, P4 ;  /* 0x000000ff03037207 */ /* 0x002fc80002000000 */
[----:B------:R-:W-:-:S05]  /*21d20*/  IADD3 R2, R2, R3, RZ ;  /* 0x0000000302027210 */ /* 0x000fca0007ffe0ff */
[----:B------:R-:W1:Y:S02]  /*21d30*/  SHFL.UP PT, R3, R2, 0x10, RZ ;  /* 0x0600000002037989 */ /* 0x000e6400000e00ff */
[----:B-1----:R-:W-:-:S05]  /*21d40*/  SEL R3, R3, RZ, P5 ;  /* 0x000000ff03037207 */ /* 0x002fca0002800000 */
[----:B------:R-:W-:-:S05]  /*21d50*/  IMAD.IADD R7, R2, 0x1, R3 ;  /* 0x0000000102077824 */ /* 0x000fca00078e0203 */
[----:B0-----:R0:W1:Y:S02]  /*21d60*/  SHFL.IDX PT, R9, R7, 0x1f, 0x1f ;  /* 0x03e01f0007097f89 */ /* 0x00106400000e0000 */
.L_x_6100:
[----:B------:R-:W-:Y:S02]  /*21d70*/  ULDC UR4, c[0x0][0xd38] ;  /* 0x00034e0000047ab9 */ /* 0x000fe40000000800 */
[----:B------:R-:W-:-:S04]  /*21d80*/  IMAD.U32 R2, RZ, RZ, UR4 ;  /* 0x00000004ff027e24 */ /* 0x000fc8000f8e00ff */
[----:B-1----:R-:W-:-:S04]  /*21d90*/  IMAD R9, R9, R2, RZ ;  /* 0x0000000209097224 */ /* 0x002fc800078e02ff */
[----:B------:R-:W-:-:S05]  /*21da0*/  IMAD.IADD R0, R0, 0x1, R9 ;  /* 0x0000000100007824 */ /* 0x000fca00078e0209 */
[----:B------:R-:W-:-:S13]  /*21db0*/  ISETP.GT.AND P6, PT, R0, R5, PT ;  /* 0x000000050000720c */ /* 0x000fda0003fc4270 */
[----:B------:R-:W-:Y:S05]  /*21dc0*/  @P6 BRA `(.L_x_5941) ;  /* 0x0000000000ac6947 */ /* 0x000fea0003800000 */
.L_x_5944:
        /* <DEDUP_REMOVED lines=37> */
.L_x_6108:
[----:B------:R-:W-:Y:S02]  /*22020*/  ULDC UR4, c[0x0][0xd38] ;  /* 0x00034e0000047ab9 */ /* 0x000fe40000000800 */
[----:B------:R-:W-:-:S04]  /*22030*/  IMAD.U32 R2, RZ, RZ, UR4 ;  /* 0x00000004ff027e24 */ /* 0x000fc8000f8e00ff */
[----:B-1----:R-:W-:-:S04]  /*22040*/  IMAD R9, R9, R2, RZ ;  /* 0x0000000209097224 */ /* 0x002fc800078e02ff */
[----:B------:R-:W-:-:S05]  /*22050*/  IMAD.IADD R0, R9, 0x1, R0 ;  /* 0x0000000109007824 */ /* 0x000fca00078e0200 */
[----:B------:R-:W-:-:S13]  /*22060*/  ISETP.GT.AND P6, PT, R0, R5, PT ;  /* 0x000000050000720c */ /* 0x000fda0003fc4270 */
[----:B------:R-:W-:Y:S05]  /*22070*/  @!P6 BRA `(.L_x_5944) ;  /* 0xfffffffc0054e947 */ /* 0x000fea000383ffff */
.L_x_5941:
        /* <DEDUP_REMOVED lines=12> */
.L_x_6113:
[----:B------:R-:W-:-:S13]  /*22140*/  ISETP.NE.AND P0, PT, R0, RZ, PT ;  /* 0x000000ff0000720c */ /* 0x000fda0003f05270 */
[----:B------:R-:W-:Y:S05]  /*22150*/  @!P0 BRA `(.L_x_5946) ;  /* 0x0000000000148947 */ /* 0x000fea0003800000 */
[----:B------:R-:W-:Y:S01]  /*22160*/  UMOV UR4, 0xffffffff ;  /* 0xffffffff00047882 */ /* 0x000fe20000000000 */
[----:B-1----:R-:W-:Y:S02]  /*22170*/  VIADD R3, R3, 0xffffffff ;  /* 0xffffffff03037836 */ /* 0x002fe40000000000 */
[----:B------:R-:W-:Y:S05]  /*22180*/  BRA.DIV UR4, `(.L_x_5947) ;  /* 0x0000005204287947 */ /* 0x000fea000b800000 */
[----:B------:R1:W2:Y:S02]  /*22190*/  SHFL.IDX PT, R3, R7, R3, 0x1f ;  /* 0x00001f0307037589 */ /* 0x0002a400000e0000 */
.L_x_6116:
[----:B--2---:R-:W-:-:S07]  /*221a0*/  IMAD.MOV.U32 R8, RZ, RZ, R3 ;  /* 0x000000ffff087224 */ /* 0x004fce00078e0003 */
.L_x_5946:
[----:B------:R-:W-:Y:S01]  /*221b0*/  ISETP.NE.AND P0, PT, R6, 0x1, PT ;  /* 0x000000010600780c */ /* 0x000fe20003f05270 */
[----:B------:R-:W-:-:S05]  /*221c0*/  IMAD R0, R8, R2, R9 ;  /* 0x0000000208007224 */ /* 0x000fca00078e0209 */
[----:B------:R2:W-:Y:S02]  /*221d0*/  STL [R1], R0 ;  /* 0x0000000001007387 */ /* 0x0005e40000100800 */
[----:B--2---:R-:W-:-:S05]  /*221e0*/  IADD3 R0, R5, -R0, RZ ;  /* 0x8000000005007210 */ /* 0x004fca0007ffe0ff */
[----:B------:R-:W-:Y:S05]  /*221f0*/  @!P0 BRA `(.L_x_5948) ;  /* 0x0000000000e48947 */ /* 0x000fea0003800000 */
[----:B------:R-:W-:-:S04]  /*22200*/  IABS R5, R4 ;  /* 0x0000000400057213 */ /* 0x000fc80000000000 */
[----:B------:R-:W2:Y:S08]  /*22210*/  I2F.RP R2, R5 ;  /* 0x0000000500027306 */ /* 0x000eb00000209400 */
[----:B--2---:R-:W2:Y:S02]  /*22220*/  MUFU.RCP R2, R2 ;  /* 0x0000000200027308 */ /* 0x004ea40000001000 */
[----:B--2---:R-:W-:-:S06]  /*22230*/  VIADD R2, R2, 0xffffffe ;  /* 0x0ffffffe02027836 */ /* 0x004fcc0000000000 */
        /* <DEDUP_REMOVED lines=17> */
[----:B------:R-:W-:Y:S01]  /*22350*/  @P0 IADD3 R8, R8, 0x1, RZ ;  /* 0x0000000108080810 */ /* 0x000fe20007ffe0ff */
        /* <DEDUP_REMOVED lines=30> */
[C---:B------:R-:W-:Y:S01]  /*22540*/  IMAD R2, R6.reuse, R2, R3 ;  /* 0x0000000206027224 */ /* 0x040fe200078e0203 */
[----:B------:R-:W-:-:S05]  /*22550*/  LEA R6, R6, R7, 0x18 ;  /* 0x0000000706067211 */ /* 0x000fca00078ec0ff */
[----:B------:R-:W-:-:S05]  /*22560*/  IMAD R2, R2, 0x10000, R6 ;  /* 0x0001000002027824 */ /* 0x000fca00078e0206 */
[----:B------:R0:W-:Y:S01]  /*22570*/  STL [R1+0x8], R2 ;  /* 0x0000080201007387 */ /* 0x0001e20000100800 */
[----:B------:R-:W-:Y:S05]  /*22580*/  BRA `(.L_x_5949) ;  /* 0x0000000000fc7947 */ /* 0x000fea0003800000 */
.L_x_5948:
[----:B-1----:R-:W2:Y:S01]  /*22590*/  LDL R3, [R1+0xc] ;  /* 0x00000c0001037983 */ /* 0x002ea20000100800 */
        /* <DEDUP_REMOVED lines=29> */
[----:B------:R-:W-:-:S03]  /*22770*/  IMAD.MOV R6, RZ, RZ, -R6 ;  /* 0x000000ffff067224 */ /* 0x000fc600078e0a06 */
[----:B------:R-:W-:Y:S01]  /*22780*/  IADD3 R8, -R7, RZ, RZ ;  /* 0x000000ff07087210 */ /* 0x000fe20007ffe1ff */
        /* <DEDUP_REMOVED lines=25> */
[----:B------:R-:W-:-:S05]  /*22920*/  IMAD.MOV.U32 R0, RZ, RZ, R2 ;  /* 0x000000ffff007224 */ /* 0x000fca00078e0002 */
[----:B------:R-:W-:Y:S02]  /*22930*/  @!P2 IADD3 R0, -R0, RZ, RZ ;  /* 0x000000ff0000a210 */ /* 0x000fe40007ffe1ff */
[----:B------:R-:W-:Y:S01]  /*22940*/  @!P1 LOP3.LUT R0, RZ, R8, RZ, 0x33, !PT ;  /* 0x00000008ff009212 */ /* 0x000fe200078e33ff */
[----:B------:R-:W-:-:S04]  /*22950*/  IMAD.MOV R8, RZ, RZ, -R8 ;  /* 0x000000ffff087224 */ /* 0x000fc800078e0a08 */
[----:B------:R-:W-:-:S05]  /*22960*/  IMAD R2, R0, R8, R6 ;  /* 0x0000000800027224 */ /* 0x000fca00078e0206 */
[----:B------:R1:W-:Y:S02]  /*22970*/  STL [R1+0x8], R2 ;  /* 0x0000080201007387 */ /* 0x0003e40000100800 */
.L_x_5949:
[----:B------:R-:W-:-:S05]  /*22980*/  LOP3.LUT R0, RZ, R0, RZ, 0x33, !PT ;  /* 0x00000000ff007212 */ /* 0x000fca00078e33ff */
[----:B------:R-:W-:-:S05]  /*22990*/  IMAD.IADD R0, R4, 0x1, R0 ;  /* 0x0000000104007824 */ /* 0x000fca00078e0200 */
[----:B------:R2:W-:Y:S01]  /*229a0*/  STL [R1+0x4], R0 ;  /* 0x0000040001007387 */ /* 0x0005e20000100800 */
[----:B------:R-:W-:Y:S05]  /*229b0*/  BRA `(.L_x_5950) ;  /* 0x0000000000287947 */ /* 0x000fea0003800000 */
.L_x_5942:
        /* <DEDUP_REMOVED lines=10> */
.L_x_5950:
[----:B01----:R-:W3:Y:S04]  /*22a60*/  LDL R2, [R1+0xc] ;  /* 0x00000c0001027983 */ /* 0x003ee80000100800 */
[----:B------:R-:W4:Y:S04]  /*22a70*/  LDL R3, [R1+0x8] ;  /* 0x0000080001037983 */ /* 0x000f280000100800 */
[----:B------:R-:W5:Y:S04]  /*22a80*/  LDL R5, [R1+0x4] ;  /* 0x0000040001057983 */ /* 0x000f680000100800 */
[----:B------:R-:W5:Y:S01]  /*22a90*/  LDL R4, [R1] ;  /* 0x0000000001047983 */ /* 0x000f620000100800 */
        /* <DEDUP_REMOVED lines=12> */
.L_x_5939:
[----:B------:R-:W3:Y:S01]  /*22b60*/  LDL R0, [R1+0xc] ;  /* 0x00000c0001007983 */ /* 0x000ee20000100800 */
[----:B------:R-:W-:Y:S02]  /*22b70*/  ULDC UR4, c[0x0][0xd3c] ;  /* 0x00034f0000047ab9 */ /* 0x000fe40000000800 */
[----:B---3--:R-:W-:-:S13]  /*22b80*/  ISETP.GE.AND P0, PT, R0, UR4, PT ;  /* 0x0000000400007c0c */ /* 0x008fda000bf06270 */
[----:B------:R-:W-:Y:S05]  /*22b90*/  @!P0 BRA `(.L_x_5951) ;  /* 0xffffff8000588947 */ /* 0x000fea000383ffff */
[----:B------:R-:W-:Y:S05]  /*22ba0*/  BSYNC B8 ;  /* 0x0000000000087941 */ /* 0x000fea0003800000 */
.L_x_5801:
[----:B--2---:R-:W2:Y:S01]  /*22bb0*/  LDL.LU R0, [R1+0x80] ;  /* 0x0000800001007983 */ /* 0x004ea20000300800 */
[----:B------:R-:W-:Y:S01]  /*22bc0*/  BSSY B0, `(.L_x_5952) ;  /* 0x000000b000007945 */ /* 0x000fe20003800000 */
[----:B0-----:R-:W0:Y:S01]  /*22bd0*/  S2R R5, SR_CgaCtaId ;  /* 0x0000000000057919 */ /* 0x001e220000008800 */
[----:B--2---:R-:W-:-:S05]  /*22be0*/  VIADD R0, R0, 0x1 ;  /* 0x0000000100007836 */ /* 0x004fca0000000000 */
        /* <DEDUP_REMOVED lines=8> */
.L_x_6117:
[----:B------:R-:W-:Y:S05]  /*22c70*/  BSYNC B0 ;  /* 0x0000000000007941 */ /* 0x000fea0003800000 */
.L_x_5952:
[----:B------:R-:W-:-:S03]  /*22c80*/  UMOV UR4, 0xffffffff ;  /* 0xffffffff00047882 */ /* 0x000fc60000000000 */
[----:B------:R-:W-:Y:S05]  /*22c90*/  BRA.DIV UR4, `(.L_x_5954) ;  /* 0x0000004604a47947 */ /* 0x000fea000b800000 */
[----:B------:R-:W1:Y:S02]  /*22ca0*/  S2R R2, SR_TID.X ;  /* 0x0000000000027919 */ /* 0x000e640000002100 */
[----:B-1----:R-:W-:-:S04]  /*22cb0*/  SHF.R.U32.HI R2, RZ, 0x5, R2 ;  /* 0x00000005ff027819 */ /* 0x002fc80000011602 */
[----:B------:R-:W-:-:S05]  /*22cc0*/  LOP3.LUT R2, R2, 0x3, RZ, 0xc0, !PT ;  /* 0x0000000302027812 */ /* 0x000fca00078ec0ff */
[----:B------:R1:W2:Y:S02]  /*22cd0*/  SHFL.IDX PT, R14, R2, RZ, 0x1f ;  /* 0x00001fff020e7589 */ /* 0x0002a400000e0000 */
.L_x_6120:
[----:B--2---:R-:W-:-:S13]  /*22ce0*/  ISETP.NE.AND P0, PT, R14, RZ, PT ;  /* 0x000000ff0e00720c */ /* 0x004fda0003f05270 */
[----:B------:R-:W-:Y:S05]  /*22cf0*/  @P0 BRA `(.L_x_5629) ;  /* 0x00000000008c0947 */ /* 0x000fea0003800000 */
[----:B------:R-:W-:-:S03]  /*22d00*/  UMOV UR4, 0xffffffff ;  /* 0xffffffff00047882 */ /* 0x000fc60000000000 */
[----:B------:R-:W-:Y:S05]  /*22d10*/  BRA.DIV UR4, `(.L_x_5955) ;  /* 0x0000004604b87947 */ /* 0x000fea000b800000 */
[----:B------:R-:W-:-:S13]  /*22d20*/  ELECT P6, URZ, PT ;  /* 0x00000000003f782f */ /* 0x000fda00038c0000 */
.L_x_6123:
[----:B------:R-:W-:Y:S05]  /*22d30*/  @!P6 BRA `(.L_x_5629) ;  /* 0x00000000007ce947 */ /* 0x000fea0003800000 */
[----:B------:R-:W-:-:S06]  /*22d40*/  ULOP3.LUT UR4, UR36, 0x2, URZ, 0xfc, !UPT ;  /* 0x0000000224047892 */ /* 0x000fcc000f8efc3f */
[----:B-1----:R-:W-:-:S04]  /*22d50*/  MOV R2, UR4 ;  /* 0x0000000400027c02 */ /* 0x002fc80008000f00 */
[----:B------:R-:W-:-:S13]  /*22d60*/  ISETP.NE.AND P2, PT, R2, 0x3, PT ;  /* 0x000000030200780c */ /* 0x000fda0003f45270 */
[----:B------:R-:W-:Y:S05]  /*22d70*/  @!P2 BRA `(.L_x_5956) ;  /* 0x000000000004a947 */ /* 0x000fea0003800000 */
[----:B------:R-:W-:Y:S01]  /*22d80*/  BPT.TRAP 0x1 ;  /* 0x000000040000795c */ /* 0x000fe20000300000 */
.L_x_5956:
        /* <DEDUP_REMOVED lines=13> */
.L_x_6124:
[----:B------:R-:W1:Y:S02]  /*22e60*/  SYNCS.PHASECHK.TRANS64.TRYWAIT P0, [R7+URZ], R2 ;  /* 0x00000002070075a7 */ /* 0x000e64000800017f */
[----:B-1----:R-:W-:Y:S05]  /*22e70*/  @!P0 BRA `(.L_x_5958) ;  /* 0x0000004400948947 */ /* 0x002fea0003800000 */
.L_x_6125:
[----:B------:R-:W-:Y:S05]  /*22e80*/  @!P2 BRA `(.L_x_5959) ;  /* 0x000000000004a947 */ /* 0x000fea0003800000 */
[----:B------:R-:W-:Y:S01]  /*22e90*/  BPT.TRAP 0x1 ;  /* 0x000000040000795c */ /* 0x000fe20000300000 */
.L_x_5959:
[----:B------:R-:W-:-:S04]  /*22ea0*/  VIADD R0, R0, 0x32460 ;  /* 0x0003246000007836 */ /* 0x000fc80000000000 */
[----:B------:R-:W-:-:S04]  /*22eb0*/  IMAD R4, R19, 0x8, R0 ;  /* 0x0000000813047824 */ /* 0x000fc800078e0200 */
[----:B------:R-:W2:Y:S02]  /*22ec0*/  SYNCS.PHASECHK.TRANS64.TRYWAIT P0, [R4+URZ], R5 ;  /* 0x00000005040075a7 */ /* 0x000ea4000800017f */
[----:B--2---:R-:W-:Y:S05]  /*22ed0*/  @!P0 BRA `(.L_x_5960) ;  /* 0x0000004400908947 */ /* 0x004fea0003800000 */
.L_x_6126:
[----:B------:R-:W-:-:S07]  /*22ee0*/  IMAD R3, R3, 0x8, R0 ;  /* 0x0000000803037824 */ /* 0x000fce00078e0200 */
.L_x_5961:
[----:B---3--:R3:W4:Y:S02]  /*22ef0*/  SYNCS.PHASECHK.TRANS64.TRYWAIT P0, [R3+URZ], R2 ;  /* 0x00000002030075a7 */ /* 0x008724000800017f */
[----:B----4-:R-:W-:Y:S05]  /*22f00*/  @!P0 NANOSLEEP.SYNCS 0x989680 ;  /* 0x009896800000895d */ /* 0x010fea0003900000 */
[----:B------:R-:W4:Y:S02]  /*22f10*/  @!P0 SYNCS.PHASECHK.TRANS64 P0, [R3+URZ], R2 ;  /* 0x00000002030085a7 */ /* 0x000f24000800007f */
[----:B----4-:R-:W-:Y:S05]  /*22f20*/  @!P0 BRA `(.L_x_5961) ;  /* 0xfffffffc00f08947 */ /* 0x010fea000383ffff */
.L_x_5629:
[----:B------:R-:W-:Y:S05]  /*22f30*/  BSYNC B9 ;  /* 0x0000000000097941 */ /* 0x000fea0003800000 */
.L_x_5626:
[----:B------:R-:W-:Y:S05]  /*22f40*/  EXIT ;  /* 0x000000000000794d */ /* 0x000fea0003800000 */
.L_x_5649:
[----:B0-----:R0:W1:Y:S02]  /*22f50*/  SYNCS.PHASECHK.TRANS64.TRYWAIT P6, [R96+URZ+0x32490], R107 ;  /* 0x0324906b600075a7 */ /* 0x00106400080c017f */
[----:B-1----:R-:W-:Y:S05]  /*22f60*/  @!P6 NANOSLEEP.SYNCS 0x989680 ;  /* 0x009896800000e95d */ /* 0x002fea0003900000 */
[----:B------:R-:W1:Y:S02]  /*22f70*/  @!P6 SYNCS.PHASECHK.TRANS64 P6, [R96+URZ+0x32490], R107 ;  /* 0x0324906b6000e5a7 */ /* 0x000e6400080c007f */
[----:B-1----:R-:W-:Y:S05]  /*22f80*/  @!P6 BRA `(.L_x_5649) ;  /* 0xfffffffc00f0e947 */ /* 0x002fea000383ffff */
[----:B------:R-:W-:Y:S05]  /*22f90*/  BRA `(.L_x_5962) ;  /* 0xfffffe0800347947 */ /* 0x000fea000383ffff */
.L_x_5667:
[----:B0-----:R0:W1:Y:S02]  /*22fa0*/  SYNCS.PHASECHK.TRANS64.TRYWAIT P5, [R96+URZ+0x32490], R107 ;  /* 0x0324906b600075a7 */ /* 0x00106400080a017f */
[----:B-1----:R-:W-:Y:S05]  /*22fb0*/  @!P5 NANOSLEEP.SYNCS 0x989680 ;  /* 0x009896800000d95d */ /* 0x002fea0003900000 */
[----:B------:R-:W1:Y:S02]  /*22fc0*/  @!P5 SYNCS.PHASECHK.TRANS64 P5, [R96+URZ+0x32490], R107 ;  /* 0x0324906b6000d5a7 */ /* 0x000e6400080a007f */
[----:B-1----:R-:W-:Y:S05]  /*22fd0*/  @!P5 BRA `(.L_x_5667) ;  /* 0xfffffffc00f0d947 */ /* 0x002fea000383ffff */
[----:B------:R-:W-:Y:S05]  /*22fe0*/  BRA `(.L_x_5963) ;  /* 0xfffffe1800847947 */ /* 0x000fea000383ffff */
.L_x_5676:
[----:B0-----:R0:W1:Y:S02]  /*22ff0*/  SYNCS.PHASECHK.TRANS64.TRYWAIT P4, [R96+URZ+0x32490], R107 ;  /* 0x0324906b600075a7 */ /* 0x001064000808017f */
[----:B-1----:R-:W-:Y:S05]  /*23000*/  @!P4 NANOSLEEP.SYNCS 0x989680 ;  /* 0x009896800000c95d */ /* 0x002fea0003900000 */
[----:B------:R-:W1:Y:S02]  /*23010*/  @!P4 SYNCS.PHASECHK.TRANS64 P4, [R96+URZ+0x32490], R107 ;  /* 0x0324906b6000c5a7 */ /* 0x000e64000808007f */
[----:B-1----:R-:W-:Y:S05]  /*23020*/  @!P4 BRA `(.L_x_5676) ;  /* 0xfffffffc00f0c947 */ /* 0x002fea000383ffff */
[----:B------:R-:W-:Y:S05]  /*23030*/  BRA `(.L_x_5964) ;  /* 0xfffffe2800a07947 */ /* 0x000fea000383ffff */
.L_x_5682:
[----:B-1----:R1:W2:Y:S02]  /*23040*/  SYNCS.PHASECHK.TRANS64.TRYWAIT P3, [R96+URZ+0x324b0], R107 ;  /* 0x0324b06b600075a7 */ /* 0x0022a4000806017f */
[----:B--2---:R-:W-:Y:S05]  /*23050*/  @!P3 NANOSLEEP.SYNCS 0x989680 ;  /* 0x009896800000b95d */ /* 0x004fea0003900000 */
[----:B------:R-:W2:Y:S02]  /*23060*/  @!P3 SYNCS.PHASECHK.TRANS64 P3, [R96+URZ+0x324b0], R107 ;  /* 0x0324b06b6000b5a7 */ /* 0x000ea4000806007f */
[----:B--2---:R-:W-:Y:S05]  /*23070*/  @!P3 BRA `(.L_x_5682) ;  /* 0xfffffffc00f0b947 */ /* 0x004fea000383ffff */
[----:B------:R-:W-:Y:S05]  /*23080*/  BRA `(.L_x_5965) ;  /* 0xfffffe2c00347947 */ /* 0x000fea000383ffff */
.L_x_5692:
[----:B------:R-:W-:Y:S01]  /*23090*/  BSSY B0, `(.L_x_5966) ;  /* 0x0000007000007945 */ /* 0x000fe20003800000 */
[----:B------:R-:W-:Y:S01]  /*230a0*/  IMAD.MOV.U32 R12, RZ, RZ, RZ ;  /* 0x000000ffff0c7224 */ /* 0x000fe200078e00ff */
[----:B------:R-:W-:Y:S01]  /*230b0*/  MOV R15, 0xffffffff ;  /* 0xffffffff000f7802 */ /* 0x000fe20000000f00 */
[----:B------:R-:W-:-:S07]  /*230c0*/  IMAD.MOV.U32 R11, RZ, RZ, 0x1f ;  /* 0x0000001fff0b7424 */ /* 0x000fce00078e00ff */
[----:B-----5:R-:W-:Y:S05]  /*230d0*/  WARPSYNC.COLLECTIVE R15, `(.L_x_5967) ;  /* 0x000000000f087348 */ /* 0x020fea0003c00000 */
[----:B------:R0:W1:Y:S02]  /*230e0*/  SHFL.IDX P6, R14, R13, R12, R11 ;  /* 0x0000000c0d0e7389 */ /* 0x00006400000c000b */
[----:B01---5:R-:W-:Y:S01]  /*230f0*/  ENDCOLLECTIVE ;  /* 0x000000000000791b */ /* 0x023fe20003800000 */
.L_x_5967:
[----:B------:R-:W-:Y:S05]  /*23100*/  BSYNC B0 ;  /* 0x0000000000007941 */ /* 0x000fea0003800000 */
.L_x_5966:
[----:B------:R-:W-:Y:S05]  /*23110*/  BRA `(.L_x_5968) ;  /* 0xfffffe3800bc7947 */ /* 0x000fea000383ffff */
.L_x_5704:
        /* <DEDUP_REMOVED lines=8> */
.L_x_5970:
[----:B------:R-:W-:Y:S05]  /*231a0*/  BSYNC B1 ;  /* 0x0000000000017941 */ /* 0x000fea0003800000 */
.L_x_5969:
        /* <DEDUP_REMOVED lines=8> */
.L_x_5971:
[----:B------:R-:W-:Y:S01]  /*23230*/  IMAD.MOV.U32 R13, RZ, RZ, R7 ;  /* 0x000000ffff0d7224 */ /* 0x000fe200078e0007 */
[----:B------:R-:W-:-:S07]  /*23240*/  MOV R0, R14 ;  /* 0x0000000e00007202 */ /* 0x000fce0000000f00 */
[----:B------:R-:W-:Y:S05]  /*23250*/  WARPSYNC.COLLECTIVE R15, `(.L_x_5972) ;  /* 0x000000000f087348 */ /* 0x000fea0003c00000 */
[----:B------:R0:W1:Y:S02]  /*23260*/  SHFL.IDX P6, R14, R13, R12, R11 ;  /* 0x0000000c0d0e7389 */ /* 0x00006400000c000b */
[----:B01----:R-:W-:Y:S01]  /*23270*/  ENDCOLLECTIVE ;  /* 0x000000000000791b */ /* 0x003fe20003800000 */
.L_x_5972:
[----:B------:R-:W-:Y:S02]  /*23280*/  IMAD.MOV.U32 R13, RZ, RZ, R30 ;  /* 0x000000ffff0d7224 */ /* 0x000fe400078e001e */
[----:B------:R-:W-:-:S07]  /*23290*/  IMAD.MOV.U32 R5, RZ, RZ, R14 ;  /* 0x000000ffff057224 */ /* 0x000fce00078e000e */
[----:B------:R-:W-:Y:S05]  /*232a0*/  WARPSYNC.COLLECTIVE R15, `(.L_x_5973) ;  /* 0x000000000f087348 */ /* 0x000fea0003c00000 */
[----:B------:R0:W1:Y:S02]  /*232b0*/  SHFL.IDX P6, R14, R13, R12, R11 ;  /* 0x0000000c0d0e7389 */ /* 0x00006400000c000b */
[----:B01----:R-:W-:Y:S01]  /*232c0*/  ENDCOLLECTIVE ;  /* 0x000000000000791b */ /* 0x003fe20003800000 */
.L_x_5973:
[----:B------:R-:W-:Y:S05]  /*232d0*/  BRA `(.L_x_5974) ;  /* 0xfffffe4000547947 */ /* 0x000fea000383ffff */
.L_x_5707:
        /* <DEDUP_REMOVED lines=8> */
.L_x_5976:
[----:B------:R-:W-:Y:S05]  /*23360*/  BSYNC B1 ;  /* 0x0000000000017941 */ /* 0x000fea0003800000 */
.L_x_5975:
        /* <DEDUP_REMOVED lines=8> */
.L_x_5977:
[----:B------:R-:W-:Y:S02]  /*233f0*/  IMAD.MOV.U32 R13, RZ, RZ, R7 ;  /* 0x000000ffff0d7224 */ /* 0x000fe400078e0007 */
[----:B------:R-:W-:-:S07]  /*23400*/  IMAD.MOV.U32 R4, RZ, RZ, R14 ;  /* 0x000000ffff047224 */ /* 0x000fce00078e000e */
[----:B------:R-:W-:Y:S05]  /*23410*/  WARPSYNC.COLLECTIVE R15, `(.L_x_5978) ;  /* 0x000000000f087348 */ /* 0x000fea0003c00000 */
[----:B------:R0:W1:Y:S02]  /*23420*/  SHFL.IDX P6, R14, R13, R12, R11 ;  /* 0x0000000c0d0e7389 */ /* 0x00006400000c000b */
[----:B01----:R-:W-:Y:S01]  /*23430*/  ENDCOLLECTIVE ;  /* 0x000000000000791b */ /* 0x003fe20003800000 */
.L_x_5978:
[----:B------:R-:W-:Y:S02]  /*23440*/  IMAD.MOV.U32 R13, RZ, RZ, R30 ;  /* 0x000000ffff0d7224 */ /* 0x000fe400078e001e */
[----:B------:R-:W-:-:S07]  /*23450*/  IMAD.MOV.U32 R7, RZ, RZ, R14 ;  /* 0x000000ffff077224 */ /* 0x000fce00078e000e */
[----:B------:R-:W-:Y:S05]  /*23460*/  WARPSYNC.COLLECTIVE R15, `(.L_x_5979) ;  /* 0x000000000f087348 */ /* 0x000fea0003c00000 */
[----:B------:R0:W1:Y:S02]  /*23470*/  SHFL.IDX P6, R14, R13, R12, R11 ;  /* 0x0000000c0d0e7389 */ /* 0x00006400000c000b */
[----:B01----:R-:W-:Y:S01]  /*23480*/  ENDCOLLECTIVE ;  /* 0x000000000000791b */ /* 0x003fe20003800000 */
.L_x_5979:
[----:B------:R-:W-:Y:S01]  /*23490*/  IMAD.MOV.U32 R30, RZ, RZ, R14 ;  /* 0x000000ffff1e7224 */ /* 0x000fe200078e000e */
[----:B------:R-:W-:Y:S06]  /*234a0*/  BRA `(.L_x_5980) ;  /* 0xfffffe4000ac7947 */ /* 0x000fec000383ffff */
.L_x_5711:
[----:B0-----:R0:W1:Y:S02]  /*234b0*/  SYNCS.PHASECHK.TRANS64.TRYWAIT P0, [R19+URZ+0x32400], R34 ;  /* 0x03240022130075a7 */ /* 0x001064000800017f */
[----:B-1----:R-:W-:Y:S05]  /*234c0*/  @!P0 NANOSLEEP.SYNCS 0x989680 ;  /* 0x009896800000895d */ /* 0x002fea0003900000 */
[----:B------:R-:W1:Y:S02]  /*234d0*/  @!P0 SYNCS.PHASECHK.TRANS64 P0, [R19+URZ+0x32400], R34 ;  /* 0x03240022130085a7 */ /* 0x000e64000800007f */
[----:B-1----:R-:W-:Y:S05]  /*234e0*/  @!P0 BRA `(.L_x_5711) ;  /* 0xfffffffc00f08947 */ /* 0x002fea000383ffff */
[----:B------:R-:W-:Y:S05]  /*234f0*/  BRA `(.L_x_5981) ;  /* 0xfffffe44009c7947 */ /* 0x000fea000383ffff */
.L_x_5719:
[----:B------:R-:W1:Y:S01]  /*23500*/  LDC R39, c[0x0][0x3f4] ;  /* 0x0000fd00ff277b82 */ /* 0x000e620000000800 */
[----:B------:R-:W-:Y:S01]  /*23510*/  BSSY B1, `(.L_x_5982) ;  /* 0x0000008000017945 */ /* 0x000fe20003800000 */
[----:B0-----:R-:W-:Y:S01]  /*23520*/  IMAD.MOV.U32 R13, RZ, RZ, R26 ;  /* 0x000000ffff0d7224 */ /* 0x001fe200078e001a */
[----:B------:R-:W-:Y:S01]  /*23530*/  MOV R11, 0x1c1f ;  /* 0x00001c1f000b7802 */ /* 0x000fe20000000f00 */
[----:B------:R-:W-:Y:S02]  /*23540*/  IMAD.MOV.U32 R12, RZ, RZ, RZ ;  /* 0x000000ffff0c7224 */ /* 0x000fe400078e00ff */
[----:B------:R-:W-:-:S07]  /*23550*/  IMAD.MOV.U32 R15, RZ, RZ, -0x1 ;  /* 0xffffffffff0f7424 */ /* 0x000fce00078e00ff */
[----:B-1----:R-:W-:Y:S05]  /*23560*/  WARPSYNC.COLLECTIVE R15, `(.L_x_5983) ;  /* 0x000000000f087348 */ /* 0x002fea0003c00000 */
[----:B------:R0:W2:Y:S02]  /*23570*/  SHFL.IDX P6, R14, R13, R12, R11 ;  /* 0x0000000c0d0e7389 */ /* 0x0000a400000c000b */
[----:B012---:R-:W-:Y:S01]  /*23580*/  ENDCOLLECTIVE ;  /* 0x000000000000791b */ /* 0x007fe20003800000 */
.L_x_5983:
[----:B------:R-:W-:Y:S05]  /*23590*/  BSYNC B1 ;  /* 0x0000000000017941 */ /* 0x000fea0003800000 */
.L_x_5982:
[----:B------:R0:W5:Y:S01]  /*235a0*/  LDL R8, [R1+0x24] ;  /* 0x0000240001087983 */ /* 0x0001620000100800 */
[----:B------:R-:W-:Y:S01]  /*235b0*/  IMAD.MOV.U32 R13, RZ, RZ, R24 ;  /* 0x000000ffff0d7224 */ /* 0x000fe200078e0018 */
[----:B------:R-:W-:Y:S01]  /*235c0*/  ISETP.GE.AND P0, PT, R16, R39, PT ;  /* 0x000000271000720c */ /* 0x000fe20003f06270 */
[----:B------:R-:W-:Y:S02]  /*235d0*/  IMAD.MOV.U32 R12, RZ, RZ, RZ ;  /* 0x000000ffff0c7224 */ /* 0x000fe400078e00ff */
[----:B------:R-:W-:Y:S02]  /*235e0*/  IMAD.MOV.U32 R11, RZ, RZ, 0x1c1f ;  /* 0x00001c1fff0b7424 */ /* 0x000fe400078e00ff */
[----:B------:R-:W-:Y:S02]  /*235f0*/  IMAD.MOV.U32 R15, RZ, RZ, -0x1 ;  /* 0xffffffffff0f7424 */ /* 0x000fe400078e00ff */
[----:B0-----:R-:W-:-:S07]  /*23600*/  IMAD.MOV.U32 R0, RZ, RZ, R14 ;  /* 0x000000ffff007224 */ /* 0x001fce00078e000e */
[----:B-----5:R-:W-:Y:S05]  /*23610*/  WARPSYNC.COLLECTIVE R15, `(.L_x_5984) ;  /* 0x000000000f087348 */ /* 0x020fea0003c00000 */
[----:B------:R0:W1:Y:S02]  /*23620*/  SHFL.IDX P6, R14, R13, R12, R11 ;  /* 0x0000000c0d0e7389 */ /* 0x00006400000c000b */
[----:B01---5:R-:W-:Y:S01]  /*23630*/  ENDCOLLECTIVE ;  /* 0x000000000000791b */ /* 0x023fe20003800000 */
.L_x_5984:
[----:B------:R-:W-:Y:S02]  /*23640*/  IMAD.MOV.U32 R13, RZ, RZ, R25 ;  /* 0x000000ffff0d7224 */ /* 0x000fe400078e0019 */
[----:B------:R-:W-:-:S07]  /*23650*/  IMAD.MOV.U32 R3, RZ, RZ, R14 ;  /* 0x000000ffff037224 */ /* 0x000fce00078e000e */
[----:B------:R-:W-:Y:S05]  /*23660*/  WARPSYNC.COLLECTIVE R15, `(.L_x_5985) ;  /* 0x000000000f087348 */ /* 0x000fea0003c00000 */
[----:B------:R0:W1:Y:S02]  /*23670*/  SHFL.IDX P6, R14, R13, R12, R11 ;  /* 0x0000000c0d0e7389 */ /* 0x00006400000c000b */
[----:B01----:R-:W-:Y:S01]  /*23680*/  ENDCOLLECTIVE ;  /* 0x000000000000791b */ /* 0x003fe20003800000 */
.L_x_5985:
[----:B------:R-:W-:Y:S01]  /*23690*/  MOV R13, R27 ;  /* 0x0000001b000d7202 */ /* 0x000fe20000000f00 */
[----:B------:R-:W-:-:S07]  /*236a0*/  IMAD.MOV.U32 R4, RZ, RZ, R14 ;  /* 0x000000ffff047224 */ /* 0x000fce00078e000e */
[----:B------:R-:W-:Y:S05]  /*236b0*/  WARPSYNC.COLLECTIVE R15, `(.L_x_5986) ;  /* 0x000000000f087348 */ /* 0x000fea0003c00000 */
[----:B------:R0:W1:Y:S02]  /*236c0*/  SHFL.IDX P6, R14, R13, R12, R11 ;  /* 0x0000000c0d0e7389 */ /* 0x00006400000c000b */
[----:B01----:R-:W-:Y:S01]  /*236d0*/  ENDCOLLECTIVE ;  /* 0x000000000000791b */ /* 0x003fe20003800000 */
.L_x_5986:
[----:B------:R-:W-:-:S05]  /*236e0*/  IMAD R34, R8, R34, RZ ;  /* 0x0000002208227224 */ /* 0x000fca00078e02ff */
[----:B------:R-:W-:-:S13]  /*236f0*/  ISETP.GE.OR P1, PT, R37, R34, P0 ;  /* 0x000000222500720c */ /* 0x000fda0000726670 */
[C---:B------:R-:W-:Y:S01]  /*23700*/  @!P1 IMAD.SHL.U32 R5, R16.reuse, 0x2, RZ ;  /* 0x0000000210059824 */ /* 0x040fe200078e00ff */
[----:B------:R-:W-:-:S04]  /*23710*/  @!P1 SHF.L.U64.HI R21, R16, 0x1, R41 ;  /* 0x0000000110159819 */ /* 0x000fc80000010229 */
[----:B------:R-:W-:-:S05]  /*23720*/  @!P1 IADD3 R6, P2, R3, R5, RZ ;  /* 0x0000000503069210 */ /* 0x000fca0007f5e0ff */
[----:B------:R-:W-:-:S05]  /*23730*/  @!P1 IMAD.X R7, R0, 0x1, R21, P2 ;  /* 0x0000000100079824 */ /* 0x000fca00010e0615 */
[----:B------:R-:W2:Y:S01]  /*23740*/  @!P1 LD.E.128 R8, desc[UR40][R6.64] ;  /* 0x0000002806089980 */ /* 0x000ea2000c101d00 */
[----:B------:R-:W-:-:S05]  /*23750*/  @!P1 IADD3 R14, P2, R14, R5, RZ ;  /* 0x000000050e0e9210 */ /* 0x000fca0007f5e0ff */
[----:B------:R-:W-:Y:S02]  /*23760*/  @!P1 IMAD.X R5, R4, 0x1, R21, P2 ;  /* 0x0000000104059824 */ /* 0x000fe400010e0615 */
[----:B------:R-:W-:-:S06]  /*23770*/  @!P1 IMAD.MOV.U32 R4, RZ, RZ, R14 ;  /* 0x000000ffff049224 */ /* 0x000fcc00078e000e */
[----:B------:R-:W5:Y:S01]  /*23780*/  @!P1 LD.E.128 R4, desc[UR40][R4.64] ;  /* 0x0000002804049980 */ /* 0x000f62000c101d00 */
[----:B------:R-:W-:Y:S01]  /*23790*/  CS2R R28, SRZ ;  /* 0x00000000001c7805 */ /* 0x000fe2000001ff00 */
[----:B------:R-:W-:Y:S01]  /*237a0*/  IMAD.MOV.U32 R13, RZ, RZ, R26 ;  /* 0x000000ffff0d7224 */ /* 0x000fe200078e001a */
[----:B------:R-:W-:Y:S01]  /*237b0*/  CS2R R20, SRZ ;  /* 0x0000000000147805 */ /* 0x000fe2000001ff00 */
[----:B------:R-:W-:Y:S01]  /*237c0*/  IMAD.MOV.U32 R12, RZ, RZ, 0x1 ;  /* 0x00000001ff0c7424 */ /* 0x000fe200078e00ff */
[----:B------:R-:W-:Y:S02]  /*237d0*/  CS2R R30, SRZ ;  /* 0x00000000001e7805 */ /* 0x000fe4000001ff00 */
[----:B------:R-:W-:Y:S02]  /*237e0*/  CS2R R32, SRZ ;  /* 0x0000000000207805 */ /* 0x000fe4000001ff00 */
[----:B--2---:R-:W-:Y:S01]  /*237f0*/  @!P1 MOV R29, R11 ;  /* 0x0000000b001d9202 */ /* 0x004fe20000000f00 */
[----:B------:R-:W-:-:S02]  /*23800*/  IMAD.MOV.U32 R11, RZ, RZ, 0x1c1f ;  /* 0x00001c1fff0b7424 */ /* 0x000fc400078e00ff */
[----:B------:R-:W-:Y:S02]  /*23810*/  @!P1 IMAD.MOV.U32 R21, RZ, RZ, R9 ;  /* 0x000000ffff159224 */ /* 0x000fe400078e0009 */
[----:B------:R-:W-:-:S07]  /*23820*/  @!P1 IMAD.MOV.U32 R20, RZ, RZ, R8 ;  /* 0x000000ffff149224 */ /* 0x000fce00078e0008 */
[----:B-----5:R-:W-:Y:S05]  /*23830*/  WARPSYNC.COLLECTIVE R15, `(.L_x_5987) ;  /* 0x000000000f087348 */ /* 0x020fea0003c00000 */
[----:B------:R0:W1:Y:S02]  /*23840*/  SHFL.IDX P6, R14, R13, R12, R11 ;  /* 0x0000000c0d0e7389 */ /* 0x00006400000c000b */
[----:B01---5:R-:W-:Y:S01]  /*23850*/  ENDCOLLECTIVE ;  /* 0x000000000000791b */ /* 0x023fe20003800000 */
.L_x_5987:
[----:B------:R-:W-:Y:S02]  /*23860*/  IMAD.MOV.U32 R3, RZ, RZ, R21 ;  /* 0x000000ffff037224 */ /* 0x000fe400078e0015 */
[----:B------:R-:W-:Y:S02]  /*23870*/  IMAD.MOV.U32 R0, RZ, RZ, R20 ;  /* 0x000000ffff007224 */ /* 0x000fe400078e0014 */
[----:B------:R-:W-:Y:S01]  /*23880*/  @!P1 IMAD.MOV.U32 R28, RZ, RZ, R10 ;  /* 0x000000ffff1c9224 */ /* 0x000fe200078e000a */
[----:B------:R-:W-:Y:S01]  /*23890*/  PRMT R42, R42, 0x5410, R3 ;  /* 0x000054102a2a7816 */ /* 0x000fe20000000003 */
[----:B------:R-:W-:Y:S01]  /*238a0*/  IMAD.MOV.U32 R8, RZ, RZ, R29 ;  /* 0x000000ffff087224 */ /* 0x000fe200078e001d */
[----:B------:R-:W-:Y:S01]  /*238b0*/  PRMT R53, R53, 0x5410, R0 ;  /* 0x0000541035357816 */ /* 0x000fe20000000000 */
[----:B------:R-:W-:Y:S01]  /*238c0*/  @!P1 IMAD.MOV.U32 R31, RZ, RZ, R5 ;  /* 0x000000ffff1f9224 */ /* 0x000fe200078e0005 */
[----:B------:R-:W-:Y:S01]  /*238d0*/  MOV R0, R28 ;  /* 0x0000001c00007202 */ /* 0x000fe20000000f00 */
[----:B------:R-:W-:-:S02]  /*238e0*/  @!P1 IMAD.MOV.U32 R32, RZ, RZ, R6 ;  /* 0x000000ffff209224 */ /* 0x000fc400078e0006 */
[----:B------:R-:W-:Y:S01]  /*238f0*/  @!P1 IMAD.MOV.U32 R30, RZ, RZ, R4 ;  /* 0x000000ffff1e9224 */ /* 0x000fe200078e0004 */
[----:B------:R-:W-:Y:S01]  /*23900*/  PRMT R35, R0, 0x5410, R8 ;  /* 0x0000541000237816 */ /* 0x000fe20000000008 */
[----:B------:R-:W-:Y:S02]  /*23910*/  IMAD.MOV.U32 R13, RZ, RZ, R24 ;  /* 0x000000ffff0d7224 */ /* 0x000fe400078e0018 */
[----:B------:R-:W-:Y:S02]  /*23920*/  @!P1 IMAD.MOV.U32 R33, RZ, RZ, R7 ;  /* 0x000000ffff219224 */ /* 0x000fe400078e0007 */
[----:B------:R-:W-:Y:S02]  /*23930*/  IMAD.MOV.U32 R4, RZ, RZ, R31 ;  /* 0x000000ffff047224 */ /* 0x000fe400078e001f */
[----:B------:R-:W-:Y:S02]  /*23940*/  IMAD.MOV.U32 R5, RZ, RZ, R32 ;  /* 0x000000ffff057224 */ /* 0x000fe400078e0020 */
[----:B------:R-:W-:Y:S01]  /*23950*/  IMAD.MOV.U32 R0, RZ, RZ, R30 ;  /* 0x000000ffff007224 */ /* 0x000fe200078e001e */
[----:B------:R-:W-:Y:S01]  /*23960*/  PRMT R42, R4, 0x7610, R42 ;  /* 0x00007610042a7816 */ /* 0x000fe2000000002a */
[----:B------:R-:W-:Y:S01]  /*23970*/  IMAD.MOV.U32 R3, RZ, RZ, R14 ;  /* 0x000000ffff037224 */ /* 0x000fe200078e000e */
[----:B------:R-:W-:-:S07]  /*23980*/  PRMT R53, R5, 0x7610, R53 ;  /* 0x0000761005357816 */ /* 0x000fce0000000035 */
[----:B------:R-:W-:Y:S05]  /*23990*/  WARPSYNC.COLLECTIVE R15, `(.L_x_5988) ;  /* 0x000000000f087348 */ /* 0x000fea0003c00000 */
[----:B------:R0:W1:Y:S02]  /*239a0*/  SHFL.IDX P6, R14, R13, R12, R11 ;  /* 0x0000000c0d0e7389 */ /* 0x00006400000c000b */
[----:B01----:R-:W-:Y:S01]  /*239b0*/  ENDCOLLECTIVE ;  /* 0x000000000000791b */ /* 0x003fe20003800000 */
.L_x_5988:
[----:B------:R-:W-:Y:S01]  /*239c0*/  IMAD.MOV.U32 R6, RZ, RZ, R33 ;  /* 0x000000ffff067224 */ /* 0x000fe200078e0021 */
[----:B------:R-:W-:-:S04]  /*239d0*/  CS2R R4, SRZ ;  /* 0x0000000000047805 */ /* 0x000fc8000001ff00 */
[----:B------:R-:W-:Y:S01]  /*239e0*/  PRMT R48, R0, 0x5410, R6 ;  /* 0x0000541000307816 */ /* 0x000fe20000000006 */
[----:B------:R-:W-:Y:S02]  /*239f0*/  IMAD.MOV.U32 R13, RZ, RZ, R25 ;  /* 0x000000ffff0d7224 */ /* 0x000fe400078e0019 */
[----:B------:R-:W-:-:S07]  /*23a00*/  IMAD.MOV.U32 R24, RZ, RZ, R14 ;  /* 0x000000ffff187224 */ /* 0x000fce00078e000e */
[----:B------:R-:W-:Y:S05]  /*23a10*/  WARPSYNC.COLLECTIVE R15, `(.L_x_5989) ;  /* 0x000000000f087348 */ /* 0x000fea0003c00000 */
[----:B------:R0:W1:Y:S02]  /*23a20*/  SHFL.IDX P6, R14, R13, R12, R11 ;  /* 0x0000000c0d0e7389 */ /* 0x00006400000c000b */
[----:B01----:R-:W-:Y:S01]  /*23a30*/  ENDCOLLECTIVE ;  /* 0x000000000000791b */ /* 0x003fe20003800000 */
.L_x_5989:
[----:B------:R-:W-:Y:S02]  /*23a40*/  IMAD.MOV.U32 R13, RZ, RZ, R27 ;  /* 0x000000ffff0d7224 */ /* 0x000fe400078e001b */
[----:B------:R-:W-:-:S07]  /*23a50*/  IMAD.MOV.U32 R25, RZ, RZ, R14 ;  /* 0x000000ffff197224 */ /* 0x000fce00078e000e */
[----:B------:R-:W-:Y:S05]  /*23a60*/  WARPSYNC.COLLECTIVE R15, `(.L_x_5990) ;  /* 0x000000000f087348 */ /* 0x000fea0003c00000 */
[----:B------:R0:W1:Y:S02]  /*23a70*/  SHFL.IDX P6, R14, R13, R12, R11 ;  /* 0x0000000c0d0e7389 */ /* 0x00006400000c000b */
[----:B01----:R-:W-:Y:S01]  /*23a80*/  ENDCOLLECTIVE ;  /* 0x000000000000791b */ /* 0x003fe20003800000 */
.L_x_5990:
[----:B------:R-:W-:Y:S05]  /*23a90*/  BRA `(.L_x_5991) ;  /* 0xfffffe5000707947 */ /* 0x000fea000383ffff */
.L_x_5723:
[----:B0-----:R0:W1:Y:S02]  /*23aa0*/  SYNCS.PHASECHK.TRANS64.TRYWAIT P1, [R19+URZ+0x32400], R12 ;  /* 0x0324000c130075a7 */ /* 0x001064000802017f */
[----:B-1----:R-:W-:Y:S05]  /*23ab0*/  @!P1 NANOSLEEP.SYNCS 0x989680 ;  /* 0x009896800000995d */ /* 0x002fea0003900000 */
[----:B------:R-:W1:Y:S02]  /*23ac0*/  @!P1 SYNCS.PHASECHK.TRANS64 P1, [R19+URZ+0x32400], R12 ;  /* 0x0324000c130095a7 */ /* 0x000e64000802007f */
[----:B-1----:R-:W-:Y:S05]  /*23ad0*/  @!P1 BRA `(.L_x_5723) ;  /* 0xfffffffc00f09947 */ /* 0x002fea000383ffff */
[----:B------:R-:W-:Y:S05]  /*23ae0*/  BRA `(.L_x_5992) ;  /* 0xfffffe5400087947 */ /* 0x000fea000383ffff */
.L_x_5729:
[----:B---3--:R3:W0:Y:S02]  /*23af0*/  SYNCS.PHASECHK.TRANS64.TRYWAIT P0, [R179+URZ+0x32430], R8 ;  /* 0x03243008b30075a7 */ /* 0x008624000800017f */
[----:B0-----:R-:W-:Y:S05]  /*23b00*/  @!P0 NANOSLEEP.SYNCS 0x989680 ;  /* 0x009896800000895d */ /* 0x001fea0003900000 */
[----:B------:R-:W0:Y:S02]  /*23b10*/  @!P0 SYNCS.PHASECHK.TRANS64 P0, [R179+URZ+0x32430], R8 ;  /* 0x03243008b30085a7 */ /* 0x000e24000800007f */
[----:B0-----:R-:W-:Y:S05]  /*23b20*/  @!P0 BRA `(.L_x_5729) ;  /* 0xfffffffc00f08947 */ /* 0x001fea000383ffff */
[----:B------:R-:W-:Y:S05]  /*23b30*/  BRA `(.L_x_5728) ;  /* 0xfffffe6000907947 */ /* 0x000fea000383ffff */
.L_x_5731:
[----:B0-----:R0:W4:Y:S02]  /*23b40*/  SYNCS.PHASECHK.TRANS64.TRYWAIT P0, [R19+URZ+0x32410], R0 ;  /* 0x03241000130075a7 */ /* 0x001124000800017f */
[----:B----4-:R-:W-:Y:S05]  /*23b50*/  @!P0 NANOSLEEP.SYNCS 0x989680 ;  /* 0x009896800000895d */ /* 0x010fea0003900000 */
[----:B------:R-:W4:Y:S02]  /*23b60*/  @!P0 SYNCS.PHASECHK.TRANS64 P0, [R19+URZ+0x32410], R0 ;  /* 0x03241000130085a7 */ /* 0x000f24000800007f */
[----:B----4-:R-:W-:Y:S05]  /*23b70*/  @!P0 BRA `(.L_x_5731) ;  /* 0xfffffffc00f08947 */ /* 0x010fea000383ffff */
[----:B------:R-:W-:Y:S05]  /*23b80*/  BRA `(.L_x_5993) ;  /* 0xfffffe6400487947 */ /* 0x000fea000383ffff */
.L_x_5736:
[----:B------:R0:W0:Y:S02]  /*23b90*/  SYNCS.PHASECHK.TRANS64.TRYWAIT P2, [R179+URZ+0x32450], R8 ;  /* 0x03245008b30075a7 */ /* 0x000024000804017f */
[----:B0-----:R-:W-:Y:S05]  /*23ba0*/  @!P2 NANOSLEEP.SYNCS 0x989680 ;  /* 0x009896800000a95d */ /* 0x001fea0003900000 */
[----:B------:R-:W0:Y:S02]  /*23bb0*/  @!P2 SYNCS.PHASECHK.TRANS64 P2, [R179+URZ+0x32450], R8 ;  /* 0x03245008b300a5a7 */ /* 0x000e24000804007f */
[----:B0-----:R-:W-:Y:S05]  /*23bc0*/  @!P2 BRA `(.L_x_5736) ;  /* 0xfffffffc00f0a947 */ /* 0x001fea000383ffff */
[----:B------:R-:W-:Y:S05]  /*23bd0*/  BRA `(.L_x_5735) ;  /* 0xfffffe6400687947 */ /* 0x000fea000383ffff */
.L_x_5741:
[----:B--2---:R2:W3:Y:S02]  /*23be0*/  SYNCS.PHASECHK.TRANS64.TRYWAIT P2, [R211+URZ+0x32430], R218 ;  /* 0x032430dad30075a7 */ /* 0x0044e4000804017f */
[----:B---3--:R-:W-:Y:S05]  /*23bf0*/  @!P2 NANOSLEEP.SYNCS 0x989680 ;  /* 0x009896800000a95d */ /* 0x008fea0003900000 */
[----:B------:R-:W3:Y:S02]  /*23c00*/  @!P2 SYNCS.PHASECHK.TRANS64 P2, [R211+URZ+0x32430], R218 ;  /* 0x032430dad300a5a7 */ /* 0x000ee4000804007f */
[----:B---3--:R-:W-:Y:S05]  /*23c10*/  @!P2 BRA `(.L_x_5741) ;  /* 0xfffffffc00f0a947 */ /* 0x008fea000383ffff */
[----:B------:R-:W-:Y:S05]  /*23c20*/  BRA `(.L_x_5740) ;  /* 0xfffffe9000b07947 */ /* 0x000fea000383ffff */
.L_x_5746:
[----:B---3--:R3:W4:Y:S02]  /*23c30*/  SYNCS.PHASECHK.TRANS64.TRYWAIT P2, [R211+URZ+0x32450], R218 ;  /* 0x032450dad30075a7 */ /* 0x008724000804017f */
[----:B----4-:R-:W-:Y:S05]  /*23c40*/  @!P2 NANOSLEEP.SYNCS 0x989680 ;  /* 0x009896800000a95d */ /* 0x010fea0003900000 */
[----:B------:R-:W4:Y:S02]  /*23c50*/  @!P2 SYNCS.PHASECHK.TRANS64 P2, [R211+URZ+0x32450], R218 ;  /* 0x032450dad300a5a7 */ /* 0x000f24000804007f */
[----:B----4-:R-:W-:Y:S05]  /*23c60*/  @!P2 BRA `(.L_x_5746) ;  /* 0xfffffffc00f0a947 */ /* 0x010fea000383ffff */
[----:B------:R-:W-:Y:S05]  /*23c70*/  BRA `(.L_x_5745) ;  /* 0xfffffe9400587947 */ /* 0x000fea000383ffff */
.L_x_5752:
[----:B--2---:R2:W3:Y:S02]  /*23c80*/  SYNCS.PHASECHK.TRANS64.TRYWAIT P2, [R211+URZ+0x32430], R218 ;  /* 0x032430dad30075a7 */ /* 0x0044e4000804017f */
[----:B---3--:R-:W-:Y:S05]  /*23c90*/  @!P2 NANOSLEEP.SYNCS 0x989680 ;  /* 0x009896800000a95d */ /* 0x008fea0003900000 */
[----:B------:R-:W3:Y:S02]  /*23ca0*/  @!P2 SYNCS.PHASECHK.TRANS64 P2, [R211+URZ+0x32430], R218 ;  /* 0x032430dad300a5a7 */ /* 0x000ee4000804007f */
[----:B---3--:R-:W-:Y:S05]  /*23cb0*/  @!P2 BRA `(.L_x_5752) ;  /* 0xfffffffc00f0a947 */ /* 0x008fea000383ffff */
[----:B------:R-:W-:Y:S05]  /*23cc0*/  BRA `(.L_x_5751) ;  /* 0xfffffec400fc7947 */ /* 0x000fea000383ffff */
.L_x_5757:
[----:B---3--:R3:W4:Y:S02]  /*23cd0*/  SYNCS.PHASECHK.TRANS64.TRYWAIT P2, [R211+URZ+0x32450], R218 ;  /* 0x032450dad30075a7 */ /* 0x008724000804017f */
[----:B----4-:R-:W-:Y:S05]  /*23ce0*/  @!P2 NANOSLEEP.SYNCS 0x989680 ;  /* 0x009896800000a95d */ /* 0x010fea0003900000 */
[----:B------:R-:W4:Y:S02]  /*23cf0*/  @!P2 SYNCS.PHASECHK.TRANS64 P2, [R211+URZ+0x32450], R218 ;  /* 0x032450dad300a5a7 */ /* 0x000f24000804007f */
[----:B----4-:R-:W-:Y:S05]  /*23d00*/  @!P2 BRA `(.L_x_5757) ;  /* 0xfffffffc00f0a947 */ /* 0x010fea000383ffff */
[----:B------:R-:W-:Y:S05]  /*23d10*/  BRA `(.L_x_5756) ;  /* 0xfffffec800a47947 */ /* 0x000fea000383ffff */
.L_x_5763:
[----:B------:R-:W-:Y:S01]  /*23d20*/  MOV R13, R20 ;  /* 0x00000014000d7202 */ /* 0x000fe20000000f00 */
[----:B------:R-:W-:Y:S02]  /*23d30*/  IMAD.MOV.U32 R12, RZ, RZ, RZ ;  /* 0x000000ffff0c7224 */ /* 0x000fe400078e00ff */
[----:B------:R-:W-:Y:S02]  /*23d40*/  IMAD.MOV.U32 R11, RZ, RZ, 0x181f ;  /* 0x0000181fff0b7424 */ /* 0x000fe400078e00ff */
[----:B------:R-:W-:-:S07]  /*23d50*/  IMAD.MOV.U32 R15, RZ, RZ, -0x1 ;  /* 0xffffffffff0f7424 */ /* 0x000fce00078e00ff */
[----:B-----5:R-:W-:Y:S05]  /*23d60*/  WARPSYNC.COLLECTIVE R15, `(.L_x_5994) ;  /* 0x000000000f087348 */ /* 0x020fea0003c00000 */
[----:B------:R0:W1:Y:S02]  /*23d70*/  SHFL.IDX P6, R14, R13, R12, R11 ;  /* 0x0000000c0d0e7389 */ /* 0x00006400000c000b */
[----:B01---5:R-:W-:Y:S01]  /*23d80*/  ENDCOLLECTIVE ;  /* 0x000000000000791b */ /* 0x023fe20003800000 */
.L_x_5994:
[----:B------:R-:W-:Y:S02]  /*23d90*/  IMAD.MOV.U32 R13, RZ, RZ, R4 ;  /* 0x000000ffff0d7224 */ /* 0x000fe400078e0004 */
[----:B------:R-:W-:-:S07]  /*23da0*/  IMAD.MOV.U32 R3, RZ, RZ, R14 ;  /* 0x000000ffff037224 */ /* 0x000fce00078e000e */
[----:B------:R-:W-:Y:S05]  /*23db0*/  WARPSYNC.COLLECTIVE R15, `(.L_x_5995) ;  /* 0x000000000f087348 */ /* 0x000fea0003c00000 */
[----:B------:R0:W1:Y:S02]  /*23dc0*/  SHFL.IDX P6, R14, R13, R12, R11 ;  /* 0x0000000c0d0e7389 */ /* 0x00006400000c000b */
[----:B01----:R-:W-:Y:S01]  /*23dd0*/  ENDCOLLECTIVE ;  /* 0x000000000000791b */ /* 0x003fe20003800000 */
.L_x_5995:
[----:B------:R-:W-:Y:S05]  /*23de0*/  BRA `(.L_x_5996) ;  /* 0xffffff18009c7947 */ /* 0x000fea000383ffff */
.L_x_5766:
        /* <DEDUP_REMOVED lines=8> */
.L_x_5998:
[----:B------:R-:W-:Y:S05]  /*23e70*/  BSYNC B1 ;  /* 0x0000000000017941 */ /* 0x000fea0003800000 */
.L_x_5997:
        /* <DEDUP_REMOVED lines=8> */
.L_x_5999:
[----:B------:R-:W-:Y:S05]  /*23f00*/  BRA `(.L_x_6000) ;  /* 0xffffff1800e87947 */ /* 0x000fea000383ffff */
.L_x_5769:
        /* <DEDUP_REMOVED lines=8> */
.L_x_6002:
[----:B------:R-:W-:Y:S05]  /*23f90*/  BSYNC B1 ;  /* 0x0000000000017941 */ /* 0x000fea0003800000 */
.L_x_6001:
        /* <DEDUP_REMOVED lines=8> */
.L_x_6003:
[----:B------:R-:W-:Y:S05]  /*24020*/  BRA `(.L_x_6004) ;  /* 0xffffff1c00247947 */ /* 0x000fea000383ffff */
.L_x_5772:
        /* <DEDUP_REMOVED lines=8> */
.L_x_6006:
[----:B------:R-:W-:Y:S05]  /*240b0*/  BSYNC B1 ;  /* 0x0000000000017941 */ /* 0x000fea0003800000 */
.L_x_6005:
        /* <DEDUP_REMOVED lines=8> */
.L_x_6007:
[----:B------:R-:W-:Y:S05]  /*24140*/  BRA `(.L_x_6008) ;  /* 0xffffff1c00607947 */ /* 0x000fea000383ffff */
.L_x_5774:
[----:B------:R-:W-:Y:S02]  /*24150*/  IMAD.MOV.U32 R13, RZ, RZ, R4 ;  /* 0x000000ffff0d7224 */ /* 0x000fe400078e0004 */
[----:B------:R-:W-:Y:S02]  /*24160*/  IMAD.MOV.U32 R12, RZ, RZ, RZ ;  /* 0x000000ffff0c7224 */ /* 0x000fe400078e00ff */
[----:B------:R-:W-:Y:S02]  /*24170*/  IMAD.MOV.U32 R11, RZ, RZ, 0x1c1f ;  /* 0x00001c1fff0b7424 */ /* 0x000fe400078e00ff */
[----:B------:R-:W-:-:S07]  /*24180*/  IMAD.MOV.U32 R15, RZ, RZ, -0x1 ;  /* 0xffffffffff0f7424 */ /* 0x000fce00078e00ff */
[----:B------:R-:W-:Y:S05]  /*24190*/  WARPSYNC.COLLECTIVE R15, `(.L_x_6009) ;  /* 0x000000000f087348 */ /* 0x000fea0003c00000 */
[----:B------:R0:W1:Y:S02]  /*241a0*/  SHFL.IDX P6, R14, R13, R12, R11 ;  /* 0x0000000c0d0e7389 */ /* 0x00006400000c000b */
[----:B01----:R-:W-:Y:S01]  /*241b0*/  ENDCOLLECTIVE ;  /* 0x000000000000791b */ /* 0x003fe20003800000 */
.L_x_6009:
[----:B------:R-:W-:Y:S02]  /*241c0*/  IMAD.MOV.U32 R13, RZ, RZ, R3 ;  /* 0x000000ffff0d7224 */ /* 0x000fe400078e0003 */
[----:B------:R-:W-:-:S07]  /*241d0*/  IMAD.MOV.U32 R20, RZ, RZ, R14 ;  /* 0x000000ffff147224 */ /* 0x000fce00078e000e */
[----:B------:R-:W-:Y:S05]  /*241e0*/  WARPSYNC.COLLECTIVE R15, `(.L_x_6010) ;  /* 0x000000000f087348 */ /* 0x000fea0003c00000 */
[----:B------:R0:W1:Y:S02]  /*241f0*/  SHFL.IDX P6, R14, R13, R12, R11 ;  /* 0x0000000c0d0e7389 */ /* 0x00006400000c000b */
[----:B01----:R-:W-:Y:S01]  /*24200*/  ENDCOLLECTIVE ;  /* 0x000000000000791b */ /* 0x003fe20003800000 */
.L_x_6010:
[----:B------:R-:W-:Y:S01]  /*24210*/  IMAD.MOV.U32 R12, RZ, RZ, R14 ;  /* 0x000000ffff0c7224 */ /* 0x000fe200078e000e */
[----:B------:R-:W-:Y:S06]  /*24220*/  BRA `(.L_x_6011) ;  /* 0xffffff2000547947 */ /* 0x000fec000383ffff */
.L_x_5777:
[----:B------:R-:W-:Y:S01]  /*24230*/  BSSY B1, `(.L_x_6012) ;  /* 0x0000008000017945 */ /* 0x000fe20003800000 */
[----:B---3--:R-:W-:Y:S01]  /*24240*/  MOV R13, R4 ;  /* 0x00000004000d7202 */ /* 0x008fe20000000f00 */
[----:B--2---:R-:W-:Y:S02]  /*24250*/  IMAD.MOV.U32 R12, RZ, RZ, 0x1 ;  /* 0x00000001ff0c7424 */ /* 0x004fe400078e00ff */
[----:B------:R-:W-:Y:S02]  /*24260*/  IMAD.MOV.U32 R11, RZ, RZ, 0x1c1f ;  /* 0x00001c1fff0b7424 */ /* 0x000fe400078e00ff */
[----:B------:R-:W-:-:S07]  /*24270*/  IMAD.MOV.U32 R15, RZ, RZ, -0x1 ;  /* 0xffffffffff0f7424 */ /* 0x000fce00078e00ff */
[----:B01----:R-:W-:Y:S05]  /*24280*/  WARPSYNC.COLLECTIVE R15, `(.L_x_6013) ;  /* 0x000000000f087348 */ /* 0x003fea0003c00000 */
[----:B------:R2:W3:Y:S02]  /*24290*/  SHFL.IDX P6, R14, R13, R12, R11 ;  /* 0x0000000c0d0e7389 */ /* 0x0004e400000c000b */
[----:B0123--:R-:W-:Y:S01]  /*242a0*/  ENDCOLLECTIVE ;  /* 0x000000000000791b */ /* 0x00ffe20003800000 */
.L_x_6013:
[----:B------:R-:W-:Y:S05]  /*242b0*/  BSYNC B1 ;  /* 0x0000000000017941 */ /* 0x000fea0003800000 */
.L_x_6012:
        /* <DEDUP_REMOVED lines=8> */
.L_x_6014:
[----:B------:R-:W-:Y:S01]  /*24340*/  IMAD.MOV.U32 R3, RZ, RZ, R14 ;  /* 0x000000ffff037224 */ /* 0x000fe200078e000e */
[----:B------:R-:W-:Y:S06]  /*24350*/  BRA `(.L_x_6015) ;  /* 0xffffff2c002c7947 */ /* 0x000fec000383ffff */
.L_x_5781:
[----:B------:R-:W-:Y:S01]  /*24360*/  MOV R13, R4 ;  /* 0x00000004000d7202 */ /* 0x000fe20000000f00 */
[----:B------:R-:W-:Y:S02]  /*24370*/  IMAD.MOV.U32 R12, RZ, RZ, RZ ;  /* 0x000000ffff0c7224 */ /* 0x000fe400078e00ff */
[----:B------:R-:W-:Y:S02]  /*24380*/  IMAD.MOV.U32 R11, RZ, RZ, 0x181f ;  /* 0x0000181fff0b7424 */ /* 0x000fe400078e00ff */
[----:B------:R-:W-:-:S07]  /*24390*/  IMAD.MOV.U32 R15, RZ, RZ, -0x1 ;  /* 0xffffffffff0f7424 */ /* 0x000fce00078e00ff */
[----:B01----:R-:W-:Y:S05]  /*243a0*/  WARPSYNC.COLLECTIVE R15, `(.L_x_6016) ;  /* 0x000000000f087348 */ /* 0x003fea0003c00000 */
[----:B------:R2:W3:Y:S02]  /*243b0*/  SHFL.IDX P6, R14, R13, R12, R11 ;  /* 0x0000000c0d0e7389 */ /* 0x0004e400000c000b */
[----:B0123--:R-:W-:Y:S01]  /*243c0*/  ENDCOLLECTIVE ;  /* 0x000000000000791b */ /* 0x00ffe20003800000 */
.L_x_6016:
[----:B------:R-:W-:Y:S02]  /*243d0*/  IMAD.MOV.U32 R13, RZ, RZ, R0 ;  /* 0x000000ffff0d7224 */ /* 0x000fe400078e0000 */
[----:B------:R-:W-:-:S07]  /*243e0*/  IMAD.MOV.U32 R3, RZ, RZ, R14 ;  /* 0x000000ffff037224 */ /* 0x000fce00078e000e */
[----:B------:R-:W-:Y:S05]  /*243f0*/  WARPSYNC.COLLECTIVE R15, `(.L_x_6017) ;  /* 0x000000000f087348 */ /* 0x000fea0003c00000 */
[----:B------:R0:W1:Y:S02]  /*24400*/  SHFL.IDX P6, R14, R13, R12, R11 ;  /* 0x0000000c0d0e7389 */ /* 0x00006400000c000b */
[----:B01----:R-:W-:Y:S01]  /*24410*/  ENDCOLLECTIVE ;  /* 0x000000000000791b */ /* 0x003fe20003800000 */
.L_x_6017:
[----:B------:R-:W-:Y:S05]  /*24420*/  BRA `(.L_x_6018) ;  /* 0xffffff4c00907947 */ /* 0x000fea000383ffff */
.L_x_5784:
        /* <DEDUP_REMOVED lines=8> */
.L_x_6020:
[----:B------:R-:W-:Y:S05]  /*244b0*/  BSYNC B1 ;  /* 0x0000000000017941 */ /* 0x000fea0003800000 */
.L_x_6019:
        /* <DEDUP_REMOVED lines=8> */
.L_x_6021:
[----:B------:R-:W-:Y:S05]  /*24540*/  BRA `(.L_x_6022) ;  /* 0xffffff4c00d07947 */ /* 0x000fea000383ffff */
.L_x_5787:
        /* <DEDUP_REMOVED lines=8> */
.L_x_6024:
[----:B------:R-:W-:Y:S05]  /*245d0*/  BSYNC B1 ;  /* 0x0000000000017941 */ /* 0x000fea0003800000 */
.L_x_6023:
        /* <DEDUP_REMOVED lines=8> */
.L_x_6025:
[----:B------:R-:W-:Y:S05]  /*24660*/  BRA `(.L_x_6026) ;  /* 0xffffff50000c7947 */ /* 0x000fea000383ffff */
.L_x_5790:
        /* <DEDUP_REMOVED lines=8> */
.L_x_6028:
[----:B------:R-:W-:Y:S05]  /*246f0*/  BSYNC B1 ;  /* 0x0000000000017941 */ /* 0x000fea0003800000 */
.L_x_6027:
        /* <DEDUP_REMOVED lines=8> */
.L_x_6029:
[----:B------:R-:W-:Y:S05]  /*24780*/  BRA `(.L_x_6030) ;  /* 0xffffff5000487947 */ /* 0x000fea000383ffff */
.L_x_5809:
        /* <DEDUP_REMOVED lines=11> */
.L_x_6032:
[----:B------:R-:W-:Y:S05]  /*24840*/  BSYNC B1 ;  /* 0x0000000000017941 */ /* 0x000fea0003800000 */
.L_x_6031:
[----:B------:R-:W-:Y:S05]  /*24850*/  BRA `(.L_x_6033) ;  /* 0xffffff6c00d87947 */ /* 0x000fea000383ffff */
.L_x_5811:
[----:B------:R-:W-:Y:S01]  /*24860*/  BSSY B1, `(.L_x_6034) ;  /* 0x0000006000017945 */ /* 0x000fe20003800000 */
[----:B------:R-:W-:-:S07]  /*24870*/  IMAD.MOV.U32 R15, RZ, RZ, -0x1 ;  /* 0xffffffffff0f7424 */ /* 0x000fce00078e00ff */
[----:B0-----:R-:W-:Y:S05]  /*24880*/  WARPSYNC.COLLECTIVE R15, `(.L_x_6035) ;  /* 0x000000000f0c7348 */ /* 0x001fea0003c00000 */
[----:B------:R-:W-:Y:S02]  /*24890*/  ELECT P6, UR62, PT ;  /* 0x00000000003e782f */ /* 0x000fe400038c0000 */
[----:B------:R-:W-:Y:S01]  /*248a0*/  MOV R14, UR62 ;  /* 0x0000003e000e7c02 */ /* 0x000fe20008000f00 */
[----:B0-----:R-:W-:Y:S10]  /*248b0*/  ENDCOLLECTIVE ;  /* 0x000000000000791b */ /* 0x001ff40003800000 */
.L_x_6035:
[----:B------:R-:W-:Y:S05]  /*248c0*/  BSYNC B1 ;  /* 0x0000000000017941 */ /* 0x000fea0003800000 */
.L_x_6034:
[----:B------:R-:W-:Y:S05]  /*248d0*/  BRA `(.L_x_5810) ;  /* 0xffffff6c00d07947 */ /* 0x000fea000383ffff */
.L_x_5813:
[----:B0-----:R0:W1:Y:S02]  /*248e0*/  SYNCS.PHASECHK.TRANS64.TRYWAIT P0, [R18+URZ+0x32420], R4 ;  /* 0x03242004120075a7 */ /* 0x001064000800017f */
[----:B-1----:R-:W-:Y:S05]  /*248f0*/  @!P0 NANOSLEEP.SYNCS 0x989680 ;  /* 0x009896800000895d */ /* 0x002fea0003900000 */
[----:B------:R-:W1:Y:S02]  /*24900*/  @!P0 SYNCS.PHASECHK.TRANS64 P0, [R18+URZ+0x32420], R4 ;  /* 0x03242004120085a7 */ /* 0x000e64000800007f */
[----:B-1----:R-:W-:Y:S05]  /*24910*/  @!P0 BRA `(.L_x_5813) ;  /* 0xfffffffc00f08947 */ /* 0x002fea000383ffff */
[----:B------:R-:W-:Y:S05]  /*24920*/  BRA `(.L_x_6036) ;  /* 0xffffff6c00e07947 */ /* 0x000fea000383ffff */
.L_x_5817:
[----:B0-----:R0:W1:Y:S02]  /*24930*/  SYNCS.PHASECHK.TRANS64.TRYWAIT P0, [R4+URZ+0x324a0], R9 ;  /* 0x0324a009040075a7 */ /* 0x001064000800017f */
[----:B-1----:R-:W-:Y:S05]  /*24940*/  @!P0 NANOSLEEP.SYNCS 0x989680 ;  /* 0x009896800000895d */ /* 0x002fea0003900000 */
[----:B------:R-:W1:Y:S02]  /*24950*/  @!P0 SYNCS.PHASECHK.TRANS64 P0, [R4+URZ+0x324a0], R9 ;  /* 0x0324a009040085a7 */ /* 0x000e64000800007f */
[----:B-1----:R-:W-:Y:S05]  /*24960*/  @!P0 BRA `(.L_x_5817) ;  /* 0xfffffffc00f08947 */ /* 0x002fea000383ffff */
[----:B------:R-:W-:Y:S05]  /*24970*/  BRA `(.L_x_6037) ;  /* 0xffffff7000007947 */ /* 0x000fea000383ffff */
.L_x_5822:
[----:B-1----:R1:W2:Y:S02]  /*24980*/  SYNCS.PHASECHK.TRANS64.TRYWAIT P0, [R4+URZ+0x324c0], R9 ;  /* 0x0324c009040075a7 */ /* 0x0022a4000800017f */
[----:B--2---:R-:W-:Y:S05]  /*24990*/  @!P0 NANOSLEEP.SYNCS 0x989680 ;  /* 0x009896800000895d */ /* 0x004fea0003900000 */
[----:B------:R-:W2:Y:S02]  /*249a0*/  @!P0 SYNCS.PHASECHK.TRANS64 P0, [R4+URZ+0x324c0], R9 ;  /* 0x0324c009040085a7 */ /* 0x000ea4000800007f */
[----:B--2---:R-:W-:Y:S05]  /*249b0*/  @!P0 BRA `(.L_x_5822) ;  /* 0xfffffffc00f08947 */ /* 0x004fea000383ffff */
[----:B------:R-:W-:Y:S05]  /*249c0*/  BRA `(.L_x_6038) ;  /* 0xffffff7000807947 */ /* 0x000fea000383ffff */
.L_x_5832:
[----:B0-----:R0:W1:Y:S02]  /*249d0*/  SYNCS.PHASECHK.TRANS64.TRYWAIT P1, [R5+URZ+0x324a0], R6 ;  /* 0x0324a006050075a7 */ /* 0x001064000802017f */
[----:B-1----:R-:W-:Y:S05]  /*249e0*/  @!P1 NANOSLEEP.SYNCS 0x989680 ;  /* 0x009896800000995d */ /* 0x002fea0003900000 */
[----:B------:R-:W1:Y:S02]  /*249f0*/  @!P1 SYNCS.PHASECHK.TRANS64 P1, [R5+URZ+0x324a0], R6 ;  /* 0x0324a006050095a7 */ /* 0x000e64000802007f */
[----:B-1----:R-:W-:Y:S05]  /*24a00*/  @!P1 BRA `(.L_x_5832) ;  /* 0xfffffffc00f09947 */ /* 0x002fea000383ffff */
[----:B------:R-:W-:Y:S05]  /*24a10*/  BRA `(.L_x_6039) ;  /* 0xffffff7800107947 */ /* 0x000fea000383ffff */
.L_x_5837:
[----:B-1----:R1:W2:Y:S02]  /*24a20*/  SYNCS.PHASECHK.TRANS64.TRYWAIT P1, [R5+URZ+0x324c0], R6 ;  /* 0x0324c006050075a7 */ /* 0x0022a4000802017f */
[----:B--2---:R-:W-:Y:S05]  /*24a30*/  @!P1 NANOSLEEP.SYNCS 0x989680 ;  /* 0x009896800000995d */ /* 0x004fea0003900000 */
[----:B------:R-:W2:Y:S02]  /*24a40*/  @!P1 SYNCS.PHASECHK.TRANS64 P1, [R5+URZ+0x324c0], R6 ;  /* 0x0324c006050095a7 */ /* 0x000ea4000802007f */
[----:B--2---:R-:W-:Y:S05]  /*24a50*/  @!P1 BRA `(.L_x_5837) ;  /* 0xfffffffc00f09947 */ /* 0x004fea000383ffff */
[----:B------:R-:W-:Y:S05]  /*24a60*/  BRA `(.L_x_6040) ;  /* 0xffffff78008c7947 */ /* 0x000fea000383ffff */
.L_x_5855:
[----:B------:R-:W0:Y:S01]  /*24a70*/  S2R R4, SR_TID.X ;  /* 0x0000000000047919 */ /* 0x000e220000002100 */
[----:B------:R-:W-:Y:S01]  /*24a80*/  BSSY B0, `(.L_x_6041) ;  /* 0x000000a000007945 */ /* 0x000fe20003800000 */
[----:B------:R-:W-:Y:S01]  /*24a90*/  IMAD.MOV.U32 R12, RZ, RZ, RZ ;  /* 0x000000ffff0c7224 */ /* 0x000fe200078e00ff */
[----:B------:R-:W-:Y:S01]  /*24aa0*/  MOV R11, 0x1f ;  /* 0x0000001f000b7802 */ /* 0x000fe20000000f00 */
[----:B------:R-:W-:Y:S01]  /*24ab0*/  IMAD.MOV.U32 R15, RZ, RZ, -0x1 ;  /* 0xffffffffff0f7424 */ /* 0x000fe200078e00ff */
[----:B0-----:R-:W-:-:S04]  /*24ac0*/  SHF.R.U32.HI R4, RZ, 0x5, R4 ;  /* 0x00000005ff047819 */ /* 0x001fc80000011604 */
[----:B------:R-:W-:-:S05]  /*24ad0*/  LOP3.LUT R4, R4, 0x3, RZ, 0xc0, !PT ;  /* 0x0000000304047812 */ /* 0x000fca00078ec0ff */
[----:B------:R-:W-:-:S07]  /*24ae0*/  IMAD.MOV.U32 R13, RZ, RZ, R4 ;  /* 0x000000ffff0d7224 */ /* 0x000fce00078e0004 */
[----:B------:R-:W-:Y:S05]  /*24af0*/  WARPSYNC.COLLECTIVE R15, `(.L_x_6042) ;  /* 0x000000000f087348 */ /* 0x000fea0003c00000 */
[----:B------:R0:W1:Y:S02]  /*24b00*/  SHFL.IDX P6, R14, R13, R12, R11 ;  /* 0x0000000c0d0e7389 */ /* 0x00006400000c000b */
[----:B01----:R-:W-:Y:S01]  /*24b10*/  ENDCOLLECTIVE ;  /* 0x000000000000791b */ /* 0x003fe20003800000 */
.L_x_6042:
[----:B------:R-:W-:Y:S05]  /*24b20*/  BSYNC B0 ;  /* 0x0000000000007941 */ /* 0x000fea0003800000 */
.L_x_6041:
[----:B------:R-:W-:Y:S05]  /*24b30*/  BRA `(.L_x_6043) ;  /* 0xffffff8800447947 */ /* 0x000fea000383ffff */
.L_x_5857:
[----:B------:R-:W-:Y:S01]  /*24b40*/  BSSY B0, `(.L_x_6044) ;  /* 0x0000006000007945 */ /* 0x000fe20003800000 */
[----:B------:R-:W-:-:S07]  /*24b50*/  IMAD.MOV.U32 R15, RZ, RZ, -0x1 ;  /* 0xffffffffff0f7424 */ /* 0x000fce00078e00ff */
[----:B0-----:R-:W-:Y:S05]  /*24b60*/  WARPSYNC.COLLECTIVE R15, `(.L_x_6045) ;  /* 0x000000000f0c7348 */ /* 0x001fea0003c00000 */
[----:B------:R-:W-:Y:S02]  /*24b70*/  ELECT P6, UR62, PT ;  /* 0x00000000003e782f */ /* 0x000fe400038c0000 */
[----:B------:R-:W-:Y:S01]  /*24b80*/  MOV R14, UR62 ;  /* 0x0000003e000e7c02 */ /* 0x000fe20008000f00 */
[----:B0-----:R-:W-:Y:S10]  /*24b90*/  ENDCOLLECTIVE ;  /* 0x000000000000791b */ /* 0x001ff40003800000 */
.L_x_6045:
[----:B------:R-:W-:Y:S05]  /*24ba0*/  BSYNC B0 ;  /* 0x0000000000007941 */ /* 0x000fea0003800000 */
.L_x_6044:
[----:B------:R-:W-:Y:S05]  /*24bb0*/  BRA `(.L_x_6046) ;  /* 0xffffff8800507947 */ /* 0x000fea000383ffff */
.L_x_5859:
[----:B0-----:R0:W1:Y:S02]  /*24bc0*/  SYNCS.PHASECHK.TRANS64.TRYWAIT P0, [R0+URZ+0x32440], R2 ;  /* 0x03244002000075a7 */ /* 0x001064000800017f */
[----:B-1----:R-:W-:Y:S05]  /*24bd0*/  @!P0 NANOSLEEP.SYNCS 0x989680 ;  /* 0x009896800000895d */ /* 0x002fea0003900000 */
[----:B------:R-:W1:Y:S02]  /*24be0*/  @!P0 SYNCS.PHASECHK.TRANS64 P0, [R0+URZ+0x32440], R2 ;  /* 0x03244002000085a7 */ /* 0x000e64000800007f */
[----:B-1----:R-:W-:Y:S05]  /*24bf0*/  @!P0 BRA `(.L_x_5859) ;  /* 0xfffffffc00f08947 */ /* 0x002fea000383ffff */
[----:B------:R-:W-:Y:S05]  /*24c00*/  BRA `(.L_x_6047) ;  /* 0xffffff8800b07947 */ /* 0x000fea000383ffff */
.L_x_5863:
        /* <DEDUP_REMOVED lines=9> */
.L_x_6048:
[----:B------:R-:W-:Y:S02]  /*24ca0*/  IMAD.MOV.U32 R13, RZ, RZ, R3 ;  /* 0x000000ffff0d7224 */ /* 0x000fe400078e0003 */
[----:B------:R-:W-:Y:S01]  /*24cb0*/  IMAD.MOV.U32 R4, RZ, RZ, R14 ;  /* 0x000000ffff047224 */ /* 0x000fe200078e000e */
[----:B------:R-:W-:-:S07]  /*24cc0*/  LOP3.LUT R6, R6, 0x7f, RZ, 0xc0, !PT ;  /* 0x0000007f06067812 */ /* 0x000fce00078ec0ff */
[----:B------:R-:W-:Y:S05]  /*24cd0*/  WARPSYNC.COLLECTIVE R15, `(.L_x_6049) ;  /* 0x000000000f087348 */ /* 0x000fea0003c00000 */
[----:B------:R0:W1:Y:S02]  /*24ce0*/  SHFL.IDX P6, R14, R13, R12, R11 ;  /* 0x0000000c0d0e7389 */ /* 0x00006400000c000b */
[----:B01----:R-:W-:Y:S01]  /*24cf0*/  ENDCOLLECTIVE ;  /* 0x000000000000791b */ /* 0x003fe20003800000 */
.L_x_6049:
[----:B------:R-:W-:-:S04]  /*24d00*/  SHF.R.U32.HI R6, RZ, 0x3, R6 ;  /* 0x00000003ff067819 */ /* 0x000fc80000011606 */
[----:B------:R-:W-:-:S05]  /*24d10*/  LEA R10, R10, R6, 0x7 ;  /* 0x000000060a0a7211 */ /* 0x000fca00078e38ff */
[----:B------:R0:W-:Y:S01]  /*24d20*/  STL [R1+0x4], R10 ;  /* 0x0000040a01007387 */ /* 0x0001e20000100800 */
[----:B------:R-:W-:Y:S02]  /*24d30*/  IMAD.MOV.U32 R13, RZ, RZ, R2 ;  /* 0x000000ffff0d7224 */ /* 0x000fe400078e0002 */
[----:B------:R-:W-:Y:S02]  /*24d40*/  IMAD.MOV.U32 R12, RZ, RZ, 0x1 ;  /* 0x00000001ff0c7424 */ /* 0x000fe400078e00ff */
[----:B------:R-:W-:-:S07]  /*24d50*/  IMAD.MOV.U32 R5, RZ, RZ, R14 ;  /* 0x000000ffff057224 */ /* 0x000fce00078e000e */
[----:B0-----:R-:W-:Y:S05]  /*24d60*/  WARPSYNC.COLLECTIVE R15, `(.L_x_6050) ;  /* 0x000000000f087348 */ /* 0x001fea0003c00000 */
[----:B------:R1:W2:Y:S02]  /*24d70*/  SHFL.IDX P6, R14, R13, R12, R11 ;  /* 0x0000000c0d0e7389 */ /* 0x0002a400000c000b */
[----:B012---:R-:W-:Y:S01]  /*24d80*/  ENDCOLLECTIVE ;  /* 0x000000000000791b */ /* 0x007fe20003800000 */
.L_x_6050:
[----:B------:R-:W-:Y:S02]  /*24d90*/  IMAD.MOV.U32 R13, RZ, RZ, R3 ;  /* 0x000000ffff0d7224 */ /* 0x000fe400078e0003 */
[----:B------:R-:W-:Y:S02]  /*24da0*/  IMAD R0, R0, R7, RZ ;  /* 0x0000000700007224 */ /* 0x000fe400078e02ff */
[----:B------:R-:W-:-:S07]  /*24db0*/  IMAD.MOV.U32 R7, RZ, RZ, R14 ;  /* 0x000000ffff077224 */ /* 0x000fce00078e000e */
[----:B------:R-:W-:Y:S05]  /*24dc0*/  WARPSYNC.COLLECTIVE R15, `(.L_x_6051) ;  /* 0x000000000f087348 */ /* 0x000fea0003c00000 */
[----:B------:R0:W1:Y:S02]  /*24dd0*/  SHFL.IDX P6, R14, R13, R12, R11 ;  /* 0x0000000c0d0e7389 */ /* 0x00006400000c000b */
[----:B01----:R-:W-:Y:S01]  /*24de0*/  ENDCOLLECTIVE ;  /* 0x000000000000791b */ /* 0x003fe20003800000 */
.L_x_6051:
[----:B------:R-:W-:-:S13]  /*24df0*/  ISETP.GE.AND P1, PT, R10, R0, PT ;  /* 0x000000000a00720c */ /* 0x000fda0003f26270 */
[----:B------:R-:W-:Y:S01]  /*24e00*/  @!P1 LEA R5, P3, R9, R5, 0x1 ;  /* 0x0000000509059211 */ /* 0x000fe200078608ff */
[----:B------:R-:W-:Y:S01]  /*24e10*/  IMAD.MOV.U32 R13, RZ, RZ, R2 ;  /* 0x000000ffff0d7224 */ /* 0x000fe200078e0002 */
[----:B------:R-:W-:-:S03]  /*24e20*/  MOV R12, 0x2 ;  /* 0x00000002000c7802 */ /* 0x000fc60000000f00 */
[----:B------:R-:W-:-:S05]  /*24e30*/  @!P1 IMAD.X R4, RZ, RZ, R4, P3 ;  /* 0x000000ffff049224 */ /* 0x000fca00018e0604 */
[----:B------:R-:W-:Y:S01]  /*24e40*/  @!P1 LOP3.LUT R5, R5, R4, RZ, 0x3c, !PT ;  /* 0x0000000405059212 */ /* 0x000fe200078e3cff */
[----:B------:R-:W-:-:S07]  /*24e50*/  IMAD.MOV.U32 R6, RZ, RZ, R14 ;  /* 0x000000ffff067224 */ /* 0x000fce00078e000e */
[----:B------:R-:W-:Y:S05]  /*24e60*/  WARPSYNC.COLLECTIVE R15, `(.L_x_6052) ;  /* 0x000000000f087348 */ /* 0x000fea0003c00000 */
[----:B------:R0:W1:Y:S02]  /*24e70*/  SHFL.IDX P6, R14, R13, R12, R11 ;  /* 0x0000000c0d0e7389 */ /* 0x00006400000c000b */
[----:B01----:R-:W-:Y:S01]  /*24e80*/  ENDCOLLECTIVE ;  /* 0x000000000000791b */ /* 0x003fe20003800000 */
.L_x_6052:
        /* <DEDUP_REMOVED lines=15> */
.L_x_6053:
        /* <DEDUP_REMOVED lines=19> */
.L_x_6054:
        /* <DEDUP_REMOVED lines=10> */
.L_x_6055:
        /* <DEDUP_REMOVED lines=8> */
[----:B------:R-:W-:Y:S01]  /*251d0*/  IMAD.MOV.U32 R12, RZ, RZ, 0x4 ;  /* 0x00000004ff0c7424 */ /* 0x000fe200078e00ff */
[----:B0-----:R-:W-:-:S07]  /*251e0*/  MOV R4, R14 ;  /* 0x0000000e00047202 */ /* 0x001fce0000000f00 */
[----:B-1----:R-:W-:Y:S05]  /*251f0*/  WARPSYNC.COLLECTIVE R15, `(.L_x_6056) ;  /* 0x000000000f087348 */ /* 0x002fea0003c00000 */
[----:B------:R0:W2:Y:S02]  /*25200*/  SHFL.IDX P6, R14, R13, R12, R11 ;  /* 0x0000000c0d0e7389 */ /* 0x0000a400000c000b */
[----:B012---:R-:W-:Y:S01]  /*25210*/  ENDCOLLECTIVE ;  /* 0x000000000000791b */ /* 0x007fe20003800000 */
.L_x_6056:
[----:B------:R-:W-:-:S05]  /*25220*/  @!P1 LEA R5, P2, R9, R4, 0x1 ;  /* 0x0000000409059211 */ /* 0x000fca00078408ff */
[----:B------:R-:W-:-:S05]  /*25230*/  @!P1 IMAD.X R4, RZ, RZ, R6, P2 ;  /* 0x000000ffff049224 */ /* 0x000fca00010e0606 */
[----:B------:R-:W-:Y:S01]  /*25240*/  @!P1 LOP3.LUT R5, R5, R4, RZ, 0x3c, !PT ;  /* 0x0000000405059212 */ /* 0x000fe200078e3cff */
[----:B------:R-:W-:-:S03]  /*25250*/  IMAD.MOV.U32 R13, RZ, RZ, R3 ;  /* 0x000000ffff0d7224 */ /* 0x000fc600078e0003 */
[----:B------:R-:W-:-:S04]  /*25260*/  @!P1 LOP3.LUT R4, R5, R4, RZ, 0x3c, !PT ;  /* 0x0000000405049212 */ /* 0x000fc800078e3cff */
[----:B------:R-:W-:Y:S01]  /*25270*/  @!P1 LOP3.LUT R5, R5, R4, RZ, 0x3c, !PT ;  /* 0x0000000405059212 */ /* 0x000fe200078e3cff */
[----:B------:R-:W-:-:S04]  /*25280*/  IMAD.MOV.U32 R6, RZ, RZ, R14 ;  /* 0x000000ffff067224 */ /* 0x000fc800078e000e */
        /* <DEDUP_REMOVED lines=9> */
.L_x_6057:
[----:B------:R0:W-:Y:S01]  /*25320*/  STL [R1+0x74], R7 ;  /* 0x0000740701007387 */ /* 0x0001e20000100800 */
[----:B------:R-:W-:Y:S01]  /*25330*/  MOV R13, R2 ;  /* 0x00000002000d7202 */ /* 0x000fe20000000f00 */
[----:B------:R-:W-:Y:S02]  /*25340*/  IMAD.MOV.U32 R12, RZ, RZ, 0x5 ;  /* 0x00000005ff0c7424 */ /* 0x000fe400078e00ff */
[----:B------:R-:W-:-:S07]  /*25350*/  IMAD.MOV.U32 R4, RZ, RZ, R14 ;  /* 0x000000ffff047224 */ /* 0x000fce00078e000e */
[----:B0-----:R-:W-:Y:S05]  /*25360*/  WARPSYNC.COLLECTIVE R15, `(.L_x_6058) ;  /* 0x000000000f087348 */ /* 0x001fea0003c00000 */
[----:B------:R1:W2:Y:S02]  /*25370*/  SHFL.IDX P6, R14, R13, R12, R11 ;  /* 0x0000000c0d0e7389 */ /* 0x0002a400000c000b */
[----:B012---:R-:W-:Y:S01]  /*25380*/  ENDCOLLECTIVE ;  /* 0x000000000000791b */ /* 0x007fe20003800000 */
.L_x_6058:
        /* <DEDUP_REMOVED lines=10> */
.L_x_6059:
        /* <DEDUP_REMOVED lines=13> */
.L_x_6060:
[----:B------:R-:W-:-:S05]  /*25500*/  @!P1 LEA R5, P2, R9, R4, 0x1 ;  /* 0x0000000409059211 */ /* 0x000fca00078408ff */
[----:B------:R-:W-:-:S05]  /*25510*/  @!P1 IMAD.X R4, RZ, RZ, R6, P2 ;  /* 0x000000ffff049224 */ /* 0x000fca00010e0606 */
[-C--:B------:R-:W-:Y:S02]  /*25520*/  @!P1 LOP3.LUT R5, R5, R4.reuse, RZ, 0x3c, !PT ;  /* 0x0000000405059212 */ /* 0x080fe400078e3cff */
[----:B------:R-:W-:Y:S02]  /*25530*/  MOV R13, R3 ;  /* 0x00000003000d7202 */ /* 0x000fe40000000f00 */
[----:B------:R-:W-:-:S04]  /*25540*/  @!P1 LOP3.LUT R4, R5, R4, RZ, 0x3c, !PT ;  /* 0x0000000405049212 */ /* 0x000fc800078e3cff */
[----:B------:R-:W-:Y:S01]  /*25550*/  @!P1 LOP3.LUT R5, R5, R4, RZ, 0x3c, !PT ;  /* 0x0000000405059212 */ /* 0x000fe200078e3cff */
[----:B------:R-:W-:-:S07]  /*25560*/  IMAD.MOV.U32 R6, RZ, RZ, R14 ;  /* 0x000000ffff067224 */ /* 0x000fce00078e000e */
[----:B------:R-:W-:Y:S05]  /*25570*/  WARPSYNC.COLLECTIVE R15, `(.L_x_6061) ;  /* 0x000000000f087348 */ /* 0x000fea0003c00000 */
[----:B------:R0:W1:Y:S02]  /*25580*/  SHFL.IDX P6, R14, R13, R12, R11 ;  /* 0x0000000c0d0e7389 */ /* 0x00006400000c000b */
[----:B01----:R-:W-:Y:S01]  /*25590*/  ENDCOLLECTIVE ;  /* 0x000000000000791b */ /* 0x003fe20003800000 */
.L_x_6061:
        /* <DEDUP_REMOVED lines=11> */
.L_x_6062:
        /* <DEDUP_REMOVED lines=14> */
.L_x_6063:
[----:B------:R-:W-:Y:S01]  /*25730*/  IMAD.MOV.U32 R3, RZ, RZ, R14 ;  /* 0x000000ffff037224 */ /* 0x000fe200078e000e */
[----:B------:R-:W-:Y:S06]  /*25740*/  BRA `(.L_x_6064) ;  /* 0xffffff8c00307947 */ /* 0x000fec000383ffff */
.L_x_5867:
        /* <DEDUP_REMOVED lines=15> */
[----:B-----5:R-:W-:Y:S02]  /*25840*/  ISETP.GE.AND P6, PT, R12, R3, PT ;  /* 0x000000030c00720c */ /* 0x020fe40003fc6270 */
[----:B------:R-:W-:Y:S02]  /*25850*/  MOV R12, RZ ;  /* 0x000000ff000c7202 */ /* 0x000fe40000000f00 */
[----:B------:R-:W-:-:S05]  /*25860*/  LOP3.LUT R8, R8, 0xffffffef, RZ, 0xc0, !PT ;  /* 0xffffffef08087812 */ /* 0x000fca00078ec0ff */
        /* <DEDUP_REMOVED lines=18> */
.L_x_6066:
[----:B------:R-:W-:Y:S05]  /*25990*/  BSYNC B0 ;  /* 0x0000000000007941 */ /* 0x000fea0003800000 */
.L_x_6065:
        /* <DEDUP_REMOVED lines=10> */
.L_x_6067:
[----:B------:R-:W-:Y:S01]  /*25a40*/  MOV R13, R2 ;  /* 0x00000002000d7202 */ /* 0x000fe20000000f00 */
        /* <DEDUP_REMOVED lines=15> */
.L_x_6068:
        /* <DEDUP_REMOVED lines=15> */
.L_x_6069:
        /* <DEDUP_REMOVED lines=9> */
.L_x_6070:
        /* <DEDUP_REMOVED lines=15> */
.L_x_6071:
[----:B------:R-:W-:Y:S02]  /*25db0*/  IMAD.MOV.U32 R13, RZ, RZ, R2 ;  /* 0x000000ffff0d7224 */ /* 0x000fe400078e0002 */
[----:B------:R-:W-:Y:S01]  /*25dc0*/  IMAD.MOV.U32 R12, RZ, RZ, 0x3 ;  /* 0x00000003ff0c7424 */ /* 0x000fe200078e00ff */
[----:B------:R-:W-:-:S04]  /*25dd0*/  MOV R5, R14 ;  /* 0x0000000e00057202 */ /* 0x000fc80000000f00 */
[----:B------:R-:W-:-:S05]  /*25de0*/  @!P5 LEA R5, P6, R7, R5, 0x1 ;  /* 0x000000050705d211 */ /* 0x000fca00078c08ff */
[----:B------:R-:W-:-:S05]  /*25df0*/  @!P5 IMAD.X R4, RZ, RZ, R6, P6 ;  /* 0x000000ffff04d224 */ /* 0x000fca00030e0606 */
[----:B------:R-:W-:-:S07]  /*25e00*/  @!P5 LOP3.LUT R5, R5, R4, RZ, 0x3c, !PT ;  /* 0x000000040505d212 */ /* 0x000fce00078e3cff */
[----:B------:R-:W-:Y:S05]  /*25e10*/  WARPSYNC.COLLECTIVE R15, `(.L_x_6072) ;  /* 0x000000000f087348 */ /* 0x000fea0003c00000 */
[----:B------:R0:W1:Y:S02]  /*25e20*/  SHFL.IDX P6, R14, R13, R12, R11 ;  /* 0x0000000c0d0e7389 */ /* 0x00006400000c000b */
[----:B01----:R-:W-:Y:S01]  /*25e30*/  ENDCOLLECTIVE ;  /* 0x000000000000791b */ /* 0x003fe20003800000 */
.L_x_6072:
        /* <DEDUP_REMOVED lines=15> */
.L_x_6073:
        /* <DEDUP_REMOVED lines=9> */
.L_x_6074:
        /* <DEDUP_REMOVED lines=10> */
[----:B------:R-:W-:Y:S02]  /*26060*/  MOV R6, R14 ;  /* 0x0000000e00067202 */ /* 0x000fe40000000f00 */
[----:B------:R-:W-:-:S13]  /*26070*/  LOP3.LUT P4, RZ, R9, 0x80, RZ, 0xc0, !PT ;  /* 0x0000008009ff7812 */ /* 0x000fda000788c0ff */
[----:B0-----:R-:W-:Y:S05]  /*26080*/  WARPSYNC.COLLECTIVE R15, `(.L_x_6075) ;  /* 0x000000000f087348 */ /* 0x001fea0003c00000 */
[----:B------:R1:W2:Y:S02]  /*26090*/  SHFL.IDX P6, R14, R13, R12, R11 ;  /* 0x0000000c0d0e7389 */ /* 0x0002a400000c000b */
[----:B012---:R-:W-:Y:S01]  /*260a0*/  ENDCOLLECTIVE ;  /* 0x000000000000791b */ /* 0x007fe20003800000 */
.L_x_6075:
        /* <DEDUP_REMOVED lines=9> */
.L_x_6076:
        /* <DEDUP_REMOVED lines=14> */
.L_x_6077:
[----:B------:R-:W-:Y:S01]  /*26220*/  MOV R13, R2 ;  /* 0x00000002000d7202 */ /* 0x000fe20000000f00 */
        /* <DEDUP_REMOVED lines=18> */
.L_x_6078:
[----:B------:R-:W-:Y:S02]  /*26350*/  IMAD.MOV.U32 R13, RZ, RZ, R0 ;  /* 0x000000ffff0d7224 */ /* 0x000fe400078e0000 */
[----:B------:R-:W-:-:S07]  /*26360*/  IMAD.MOV.U32 R6, RZ, RZ, R14 ;  /* 0x000000ffff067224 */ /* 0x000fce00078e000e */
[----:B------:R-:W-:Y:S05]  /*26370*/  WARPSYNC.COLLECTIVE R15, `(.L_x_6079) ;  /* 0x000000000f087348 */ /* 0x000fea0003c00000 */
[----:B------:R0:W1:Y:S02]  /*26380*/  SHFL.IDX P6, R14, R13, R12, R11 ;  /* 0x0000000c0d0e7389 */ /* 0x00006400000c000b */
[----:B01----:R-:W-:Y:S01]  /*26390*/  ENDCOLLECTIVE ;  /* 0x000000000000791b */ /* 0x003fe20003800000 */
.L_x_6079:
[----:B------:R-:W-:Y:S02]  /*263a0*/  IMAD.MOV.U32 R13, RZ, RZ, R2 ;  /* 0x000000ffff0d7224 */ /* 0x000fe400078e0002 */
[----:B------:R-:W-:Y:S02]  /*263b0*/  IMAD.MOV.U32 R12, RZ, RZ, 0x7 ;  /* 0x00000007ff0c7424 */ /* 0x000fe400078e00ff */
[----:B------:R-:W-:-:S07]  /*263c0*/  IMAD.MOV.U32 R5, RZ, RZ, R14 ;  /* 0x000000ffff057224 */ /* 0x000fce00078e000e */
[----:B------:R-:W-:Y:S05]  /*263d0*/  WARPSYNC.COLLECTIVE R15, `(.L_x_6080) ;  /* 0x000000000f087348 */ /* 0x000fea0003c00000 */
[----:B------:R0:W1:Y:S02]  /*263e0*/  SHFL.IDX P6, R14, R13, R12, R11 ;  /* 0x0000000c0d0e7389 */ /* 0x00006400000c000b */
[----:B01----:R-:W-:Y:S01]  /*263f0*/  ENDCOLLECTIVE ;  /* 0x000000000000791b */ /* 0x003fe20003800000 */
.L_x_6080:
        /* <DEDUP_REMOVED lines=10> */
.L_x_6081:
[----:B------:R-:W-:Y:S01]  /*264a0*/  @!PT LDS RZ, [RZ] ;  /* 0x00000000fffff984 */ /* 0x000fe20000000800 */
[----:B------:R-:W-:Y:S01]  /*264b0*/  @!PT LDS RZ, [RZ] ;  /* 0x00000000fffff984 */ /* 0x000fe20000000800 */
[----:B------:R-:W-:Y:S01]  /*264c0*/  @!PT LDS RZ, [RZ] ;  /* 0x00000000fffff984 */ /* 0x000fe20000000800 */
[----:B------:R0:W-:Y:S04]  /*264d0*/  @!P4 LDGSTS.E.BYPASS.LTC128B.128 [R8+0x25400], desc[UR40][R4.64], !P3 ;  /* 0x254000000408cfae */ /* 0x0001e8000d901d68 */
[----:B------:R0:W-:Y:S04]  /*264e0*/  @!P4 LDGSTS.E.BYPASS.LTC128B.128 [R8+0x29400], desc[UR40][R4.64+0x80], !P2 ;  /* 0x294000800408cfae */ /* 0x0001e8000d101d68 */
[----:B------:R0:W-:Y:S04]  /*264f0*/  @!P4 LDGSTS.E.BYPASS.LTC128B.128 [R8+0x2d400], desc[UR40][R4.64+0x100], !P1 ;  /* 0x2d4001000408cfae */ /* 0x0001e8000c901d68 */
[----:B------:R0:W-:Y:S01]  /*26500*/  @!P4 LDGSTS.E.BYPASS.LTC128B.128 [R8+0x31400], desc[UR40][R4.64+0x180], !P0 ;  /* 0x314001800408cfae */ /* 0x0001e2000c101d68 */
[----:B------:R-:W-:Y:S01]  /*26510*/  MOV R0, R14 ;  /* 0x0000000e00007202 */ /* 0x000fe20000000f00 */
[----:B------:R-:W-:Y:S06]  /*26520*/  BRA `(.L_x_6082) ;  /* 0xffffff8800dc7947 */ /* 0x000fec000383ffff */
.L_x_5872:
[----:B-1----:R1:W2:Y:S02]  /*26530*/  SYNCS.PHASECHK.TRANS64.TRYWAIT P0, [R18+URZ+0x32420], R0 ;  /* 0x03242000120075a7 */ /* 0x0022a4000800017f */
[----:B--2---:R-:W-:Y:S05]  /*26540*/  @!P0 NANOSLEEP.SYNCS 0x989680 ;  /* 0x009896800000895d */ /* 0x004fea0003900000 */
[----:B------:R-:W2:Y:S02]  /*26550*/  @!P0 SYNCS.PHASECHK.TRANS64 P0, [R18+URZ+0x32420], R0 ;  /* 0x03242000120085a7 */ /* 0x000ea4000800007f */
[----:B--2---:R-:W-:Y:S05]  /*26560*/  @!P0 BRA `(.L_x_5872) ;  /* 0xfffffffc00f08947 */ /* 0x004fea000383ffff */
[----:B------:R-:W-:Y:S05]  /*26570*/  BRA `(.L_x_6083) ;  /* 0xffffff8c00547947 */ /* 0x000fea000383ffff */
.L_x_5876:
[----:B0-----:R0:W1:Y:S02]  /*26580*/  SYNCS.PHASECHK.TRANS64.TRYWAIT P0, [R2+URZ+0x32460], R0 ;  /* 0x03246000020075a7 */ /* 0x001064000800017f */
[----:B-1----:R-:W-:Y:S05]  /*26590*/  @!P0 NANOSLEEP.SYNCS 0x989680 ;  /* 0x009896800000895d */ /* 0x002fea0003900000 */
[----:B------:R-:W1:Y:S02]  /*265a0*/  @!P0 SYNCS.PHASECHK.TRANS64 P0, [R2+URZ+0x32460], R0 ;  /* 0x03246000020085a7 */ /* 0x000e64000800007f */
[----:B-1----:R-:W-:Y:S05]  /*265b0*/  @!P0 BRA `(.L_x_5876) ;  /* 0xfffffffc00f08947 */ /* 0x002fea000383ffff */
[----:B------:R-:W-:Y:S05]  /*265c0*/  BRA `(.L_x_6084) ;  /* 0xffffff8c00787947 */ /* 0x000fea000383ffff */
.L_x_5891:
[----:B-1----:R1:W2:Y:S02]  /*265d0*/  SYNCS.PHASECHK.TRANS64.TRYWAIT P0, [R2+URZ+0x32440], R6 ;  /* 0x03244006020075a7 */ /* 0x0022a4000800017f */
[----:B--2---:R-:W-:Y:S05]  /*265e0*/  @!P0 NANOSLEEP.SYNCS 0x989680 ;  /* 0x009896800000895d */ /* 0x004fea0003900000 */
[----:B------:R-:W2:Y:S02]  /*265f0*/  @!P0 SYNCS.PHASECHK.TRANS64 P0, [R2+URZ+0x32440], R6 ;  /* 0x03244006020085a7 */ /* 0x000ea4000800007f */
[----:B--2---:R-:W-:Y:S05]  /*26600*/  @!P0 BRA `(.L_x_5891) ;  /* 0xfffffffc00f08947 */ /* 0x004fea000383ffff */
[----:B------:R-:W-:Y:S05]  /*26610*/  BRA `(.L_x_6085) ;  /* 0xffffff9400987947 */ /* 0x000fea000383ffff */
.L_x_5896:
[----:B0-----:R0:W2:Y:S02]  /*26620*/  SYNCS.PHASECHK.TRANS64.TRYWAIT P0, [R2+URZ+0x32460], R6 ;  /* 0x03246006020075a7 */ /* 0x0010a4000800017f */
[----:B--2---:R-:W-:Y:S05]  /*26630*/  @!P0 NANOSLEEP.SYNCS 0x989680 ;  /* 0x009896800000895d */ /* 0x004fea0003900000 */
[----:B------:R-:W2:Y:S02]  /*26640*/  @!P0 SYNCS.PHASECHK.TRANS64 P0, [R2+URZ+0x32460], R6 ;  /* 0x03246006020085a7 */ /* 0x000ea4000800007f */
[----:B--2---:R-:W-:Y:S05]  /*26650*/  @!P0 BRA `(.L_x_5896) ;  /* 0xfffffffc00f08947 */ /* 0x004fea000383ffff */
[----:B------:R-:W-:Y:S05]  /*26660*/  BRA `(.L_x_6086) ;  /* 0xffffff9800147947 */ /* 0x000fea000383ffff */
.L_x_5907:
[----:B-1----:R1:W2:Y:S02]  /*26670*/  SYNCS.PHASECHK.TRANS64.TRYWAIT P0, [R3+URZ+0x32440], R2 ;  /* 0x03244002030075a7 */ /* 0x0022a4000800017f */
[----:B--2---:R-:W-:Y:S05]  /*26680*/  @!P0 NANOSLEEP.SYNCS 0x989680 ;  /* 0x009896800000895d */ /* 0x004fea0003900000 */
[----:B------:R-:W2:Y:S02]  /*26690*/  @!P0 SYNCS.PHASECHK.TRANS64 P0, [R3+URZ+0x32440], R2 ;  /* 0x03244002030085a7 */ /* 0x000ea4000800007f */
[----:B--2---:R-:W-:Y:S05]  /*266a0*/  @!P0 BRA `(.L_x_5907) ;  /* 0xfffffffc00f08947 */ /* 0x004fea000383ffff */
[----:B------:R-:W-:Y:S05]  /*266b0*/  BRA `(.L_x_6087) ;  /* 0xffffffa000007947 */ /* 0x000fea000383ffff */
.L_x_5912:
[----:B--2---:R2:W3:Y:S02]  /*266c0*/  SYNCS.PHASECHK.TRANS64.TRYWAIT P0, [R3+URZ+0x32460], R2 ;  /* 0x03246002030075a7 */ /* 0x0044e4000800017f */
[----:B---3--:R-:W-:Y:S05]  /*266d0*/  @!P0 NANOSLEEP.SYNCS 0x989680 ;  /* 0x009896800000895d */ /* 0x008fea0003900000 */
[----:B------:R-:W3:Y:S02]  /*266e0*/  @!P0 SYNCS.PHASECHK.TRANS64 P0, [R3+URZ+0x32460], R2 ;  /* 0x03246002030085a7 */ /* 0x000ee4000800007f */
[----:B---3--:R-:W-:Y:S05]  /*266f0*/  @!P0 BRA `(.L_x_5912) ;  /* 0xfffffffc00f08947 */ /* 0x008fea000383ffff */
[----:B------:R-:W-:Y:S05]  /*26700*/  BRA `(.L_x_6088) ;  /* 0xffffffa0007c7947 */ /* 0x000fea000383ffff */
.L_x_5923:
[----:B-1----:R1:W2:Y:S02]  /*26710*/  SYNCS.PHASECHK.TRANS64.TRYWAIT P0, [R3+URZ+0x32440], R2 ;  /* 0x03244002030075a7 */ /* 0x0022a4000800017f */
[----:B--2---:R-:W-:Y:S05]  /*26720*/  @!P0 NANOSLEEP.SYNCS 0x989680 ;  /* 0x009896800000895d */ /* 0x004fea0003900000 */
[----:B------:R-:W2:Y:S02]  /*26730*/  @!P0 SYNCS.PHASECHK.TRANS64 P0, [R3+URZ+0x32440], R2 ;  /* 0x03244002030085a7 */ /* 0x000ea4000800007f */
[----:B--2---:R-:W-:Y:S05]  /*26740*/  @!P0 BRA `(.L_x_5923) ;  /* 0xfffffffc00f08947 */ /* 0x004fea000383ffff */
[----:B------:R-:W-:Y:S05]  /*26750*/  BRA `(.L_x_6089) ;  /* 0xffffffa8004c7947 */ /* 0x000fea000383ffff */
.L_x_5928:
[----:B--2---:R2:W3:Y:S02]  /*26760*/  SYNCS.PHASECHK.TRANS64.TRYWAIT P0, [R3+URZ+0x32460], R2 ;  /* 0x03246002030075a7 */ /* 0x0044e4000800017f */
[----:B---3--:R-:W-:Y:S05]  /*26770*/  @!P0 NANOSLEEP.SYNCS 0x989680 ;  /* 0x009896800000895d */ /* 0x008fea0003900000 */
[----:B------:R-:W3:Y:S02]  /*26780*/  @!P0 SYNCS.PHASECHK.TRANS64 P0, [R3+URZ+0x32460], R2 ;  /* 0x03246002030085a7 */ /* 0x000ee4000800007f */
[----:B---3--:R-:W-:Y:S05]  /*26790*/  @!P0 BRA `(.L_x_5928) ;  /* 0xfffffffc00f08947 */ /* 0x008fea000383ffff */
[----:B------:R-:W-:Y:S05]  /*267a0*/  BRA `(.L_x_6090) ;  /* 0xffffffa800c87947 */ /* 0x000fea000383ffff */
.L_x_5940:
[----:B------:R-:W2:Y:S01]  /*267b0*/  LDL R0, [R1] ;  /* 0x0000000001007983 */ /* 0x000ea20000100800 */
[----:B------:R-:W-:Y:S01]  /*267c0*/  BSSY B0, `(.L_x_6091) ;  /* 0x0000008000007945 */ /* 0x000fe20003800000 */
[----:B------:R-:W-:Y:S02]  /*267d0*/  IMAD.MOV.U32 R12, RZ, RZ, RZ ;  /* 0x000000ffff0c7224 */ /* 0x000fe400078e00ff */
[----:B------:R-:W-:Y:S02]  /*267e0*/  IMAD.MOV.U32 R11, RZ, RZ, 0x1f ;  /* 0x0000001fff0b7424 */ /* 0x000fe400078e00ff */
[----:B------:R-:W-:Y:S02]  /*267f0*/  IMAD.MOV.U32 R15, RZ, RZ, -0x1 ;  /* 0xffffffffff0f7424 */ /* 0x000fe400078e00ff */
[----:B--2---:R-:W-:-:S07]  /*26800*/  IMAD.MOV.U32 R13, RZ, RZ, R0 ;  /* 0x000000ffff0d7224 */ /* 0x004fce00078e0000 */
[----:B01-3--:R-:W-:Y:S05]  /*26810*/  WARPSYNC.COLLECTIVE R15, `(.L_x_6092) ;  /* 0x000000000f087348 */ /* 0x00bfea0003c00000 */
[----:B------:R2:W4:Y:S02]  /*26820*/  SHFL.IDX P6, R14, R13, R12, R11 ;  /* 0x0000000c0d0e7389 */ /* 0x00052400000c000b */
[----:B01234-:R-:W-:Y:S01]  /*26830*/  ENDCOLLECTIVE ;  /* 0x000000000000791b */ /* 0x01ffe20003800000 */
.L_x_6092:
[----:B------:R-:W-:Y:S05]  /*26840*/  BSYNC B0 ;  /* 0x0000000000007941 */ /* 0x000fea0003800000 */
.L_x_6091:
        /* <DEDUP_REMOVED lines=9> */
.L_x_6093:
[----:B------:R-:W-:Y:S01]  /*268e0*/  ULDC UR4, c[0x0][0xd3c] ;  /* 0x00034f0000047ab9 */ /* 0x000fe20000000800 */
[----:B------:R-:W-:Y:S01]  /*268f0*/  IMAD.IADD R4, R2, 0x1, R16 ;  /* 0x0000000102047824 */ /* 0x000fe200078e0210 */
[----:B------:R-:W-:-:S04]  /*26900*/  MOV R0, R14 ;  /* 0x0000000e00007202 */ /* 0x000fc80000000f00 */
        /* <DEDUP_REMOVED lines=11> */
[----:B------:R-:W-:Y:S01]  /*269c0*/  IMAD.MOV.U32 R11, RZ, RZ, RZ ;  /* 0x000000ffff0b7224 */ /* 0x000fe200078e00ff */
[C---:B------:R-:W-:Y:S02]  /*269d0*/  ISETP.GE.U32.AND P4, PT, R16.reuse, 0x8, PT ;  /* 0x000000081000780c */ /* 0x040fe40003f86070 */
[C---:B------:R-:W-:Y:S01]  /*269e0*/  ISETP.GE.U32.AND P5, PT, R16.reuse, 0x10, PT ;  /* 0x000000101000780c */ /* 0x040fe20003fa6070 */
[----:B--2---:R-:W-:Y:S01]  /*269f0*/  @!P1 IMAD.MOV.U32 R4, RZ, RZ, R8 ;  /* 0x000000ffff049224 */ /* 0x004fe200078e0008 */
[----:B------:R-:W-:Y:S01]  /*26a00*/  MOV R8, RZ ;  /* 0x000000ff00087202 */ /* 0x000fe20000000f00 */
[----:B---3--:R-:W-:Y:S01]  /*26a10*/  @!P1 IMAD.MOV.U32 R6, RZ, RZ, R2 ;  /* 0x000000ffff069224 */ /* 0x008fe200078e0002 */
[----:B------:R-:W-:-:S03]  /*26a20*/  ISETP.NE.AND P1, PT, R16, RZ, PT ;  /* 0x000000ff1000720c */ /* 0x000fc60003f25270 */
[----:B------:R-:W-:-:S04]  /*26a30*/  IMAD R2, R6, R4, RZ ;  /* 0x0000000406027224 */ /* 0x000fc800078e02ff */
[----:B------:R-:W-:-:S07]  /*26a40*/  IMAD.MOV.U32 R13, RZ, RZ, R2 ;  /* 0x000000ffff0d7224 */ /* 0x000fce00078e0002 */
[----:B------:R-:W-:Y:S05]  /*26a50*/  WARPSYNC.COLLECTIVE R15, `(.L_x_6094) ;  /* 0x000000000f087348 */ /* 0x000fea0003c00000 */
[----:B------:R0:W1:Y:S02]  /*26a60*/  SHFL.UP P6, R14, R13, R12, R11 ;  /* 0x0400000c0d0e7389 */ /* 0x00006400000c000b */
[----:B01----:R-:W-:Y:S01]  /*26a70*/  ENDCOLLECTIVE ;  /* 0x000000000000791b */ /* 0x003fe20003800000 */
.L_x_6094:
[----:B------:R-:W-:Y:S02]  /*26a80*/  IMAD.MOV.U32 R12, RZ, RZ, 0x2 ;  /* 0x00000002ff0c7424 */ /* 0x000fe400078e00ff */
[----:B------:R-:W-:-:S05]  /*26a90*/  IMAD.MOV.U32 R3, RZ, RZ, R14 ;  /* 0x000000ffff037224 */ /* 0x000fca00078e000e */
[----:B------:R-:W-:-:S05]  /*26aa0*/  SEL R3, R3, RZ, P1 ;  /* 0x000000ff03037207 */ /* 0x000fca0000800000 */
[----:B------:R-:W-:-:S05]  /*26ab0*/  IMAD.IADD R2, R2, 0x1, R3 ;  /* 0x0000000102027824 */ /* 0x000fca00078e0203 */
[----:B------:R-:W-:-:S07]  /*26ac0*/  MOV R13, R2 ;  /* 0x00000002000d7202 */ /* 0x000fce0000000f00 */
[----:B------:R-:W-:Y:S05]  /*26ad0*/  WARPSYNC.COLLECTIVE R15, `(.L_x_6095) ;  /* 0x000000000f087348 */ /* 0x000fea0003c00000 */
[----:B------:R0:W1:Y:S02]  /*26ae0*/  SHFL.UP P6, R14, R13, R12, R11 ;  /* 0x0400000c0d0e7389 */ /* 0x00006400000c000b */
[----:B01----:R-:W-:Y:S01]  /*26af0*/  ENDCOLLECTIVE ;  /* 0x000000000000791b */ /* 0x003fe20003800000 */
.L_x_6095:
        /* <DEDUP_REMOVED lines=8> */
.L_x_6096:
        /* <DEDUP_REMOVED lines=8> */
.L_x_6097:
        /* <DEDUP_REMOVED lines=8> */
.L_x_6098:
        /* <DEDUP_REMOVED lines=9> */
.L_x_6099:
[----:B------:R-:W-:Y:S01]  /*26d10*/  IMAD.MOV.U32 R9, RZ, RZ, R14 ;  /* 0x000000ffff097224 */ /* 0x000fe200078e000e */
[----:B------:R-:W-:Y:S06]  /*26d20*/  BRA `(.L_x_6100) ;  /* 0xffffffb000107947 */ /* 0x000fec000383ffff */
.L_x_5943:
        /* <DEDUP_REMOVED lines=8> */
.L_x_6102:
[----:B------:R-:W-:Y:S05]  /*26db0*/  BSYNC B0 ;  /* 0x0000000000007941 */ /* 0x000fea0003800000 */
.L_x_6101:
[----:B------:R-:W-:Y:S01]  /*26dc0*/  IMAD.MOV.U32 R3, RZ, RZ, R14 ;  /* 0x000000ffff037224 */ /* 0x000fe200078e000e */
[----:B------:R-:W-:Y:S01]  /*26dd0*/  MOV R15, 0xffffffff ;  /* 0xffffffff000f7802 */ /* 0x000fe20000000f00 */
[----:B------:R-:W-:Y:S02]  /*26de0*/  IMAD.MOV.U32 R12, RZ, RZ, 0x2 ;  /* 0x00000002ff0c7424 */ /* 0x000fe400078e00ff */
[----:B------:R-:W-:Y:S01]  /*26df0*/  IMAD.MOV.U32 R11, RZ, RZ, RZ ;  /* 0x000000ffff0b7224 */ /* 0x000fe200078e00ff */
[----:B------:R-:W-:-:S05]  /*26e00*/  SEL R3, R3, RZ, P1 ;  /* 0x000000ff03037207 */ /* 0x000fca0000800000 */
[----:B------:R-:W-:-:S04]  /*26e10*/  IMAD.IADD R2, R2, 0x1, R3 ;  /* 0x0000000102027824 */ /* 0x000fc800078e0203 */
[----:B------:R-:W-:-:S07]  /*26e20*/  IMAD.MOV.U32 R13, RZ, RZ, R2 ;  /* 0x000000ffff0d7224 */ /* 0x000fce00078e0002 */
[----:B------:R-:W-:Y:S05]  /*26e30*/  WARPSYNC.COLLECTIVE R15, `(.L_x_6103) ;  /* 0x000000000f087348 */ /* 0x000fea0003c00000 */
[----:B------:R0:W1:Y:S02]  /*26e40*/  SHFL.UP P6, R14, R13, R12, R11 ;  /* 0x0400000c0d0e7389 */ /* 0x00006400000c000b */
[----:B01----:R-:W-:Y:S01]  /*26e50*/  ENDCOLLECTIVE ;  /* 0x000000000000791b */ /* 0x003fe20003800000 */
.L_x_6103:
        /* <DEDUP_REMOVED lines=8> */
.L_x_6104:
        /* <DEDUP_REMOVED lines=8> */
.L_x_6105:
[----:B------:R-:W-:Y:S02]  /*26f60*/  IMAD.MOV.U32 R12, RZ, RZ, 0x10 ;  /* 0x00000010ff0c7424 */ /* 0x000fe400078e00ff */
[----:B------:R-:W-:-:S05]  /*26f70*/  IMAD.MOV.U32 R3, RZ, RZ, R14 ;  /* 0x000000ffff037224 */ /* 0x000fca00078e000e */
[----:B------:R-:W-:-:S04]  /*26f80*/  SEL R3, R3, RZ, P4 ;  /* 0x000000ff03037207 */ /* 0x000fc80002000000 */
[----:B------:R-:W-:-:S05]  /*26f90*/  IADD3 R2, R2, R3, RZ ;  /* 0x0000000302027210 */ /* 0x000fca0007ffe0ff */
[----:B------:R-:W-:-:S07]  /*26fa0*/  IMAD.MOV.U32 R13, RZ, RZ, R2 ;  /* 0x000000ffff0d7224 */ /* 0x000fce00078e0002 */
[----:B------:R-:W-:Y:S05]  /*26fb0*/  WARPSYNC.COLLECTIVE R15, `(.L_x_6106) ;  /* 0x000000000f087348 */ /* 0x000fea0003c00000 */
[----:B------:R0:W1:Y:S02]  /*26fc0*/  SHFL.UP P6, R14, R13, R12, R11 ;  /* 0x0400000c0d0e7389 */ /* 0x00006400000c000b */
[----:B01----:R-:W-:Y:S01]  /*26fd0*/  ENDCOLLECTIVE ;  /* 0x000000000000791b */ /* 0x003fe20003800000 */
.L_x_6106:
        /* <DEDUP_REMOVED lines=9> */
.L_x_6107:
[----:B------:R-:W-:Y:S01]  /*27070*/  IMAD.MOV.U32 R9, RZ, RZ, R14 ;  /* 0x000000ffff097224 */ /* 0x000fe200078e000e */
[----:B------:R-:W-:Y:S06]  /*27080*/  BRA `(.L_x_6108) ;  /* 0xffffffac00e47947 */ /* 0x000fec000383ffff */
.L_x_5945:
[----:B------:R-:W-:Y:S01]  /*27090*/  BSSY B0, `(.L_x_6109) ;  /* 0x0000006000007945 */ /* 0x000fe20003800000 */
[----:B------:R-:W-:Y:S01]  /*270a0*/  PLOP3.LUT P6, PT, P6, PT, PT, 0x8, 0x0 ;  /* 0x000000000000781c */ /* 0x000fe200037ce170 */
[----:B------:R-:W-:-:S12]  /*270b0*/  IMAD.MOV.U32 R15, RZ, RZ, -0x1 ;  /* 0xffffffffff0f7424 */ /* 0x000fd800078e00ff */
[----:B0-----:R-:W-:Y:S05]  /*270c0*/  WARPSYNC.COLLECTIVE R15, `(.L_x_6110) ;  /* 0x000000000f087348 */ /* 0x001fea0003c00000 */
[----:B------:R-:W-:Y:S01]  /*270d0*/  VOTE.ANY R14, PT, P6 ;  /* 0x00000000000e7806 */ /* 0x000fe200030e0100 */
[----:B0-----:R-:W-:Y:S06]  /*270e0*/  ENDCOLLECTIVE ;  /* 0x000000000000791b */ /* 0x001fec0003800000 */
.L_x_6110:
[----:B------:R-:W-:Y:S05]  /*270f0*/  BSYNC B0 ;  /* 0x0000000000007941 */ /* 0x000fea0003800000 */
.L_x_6109:
[----:B------:R0:W5:Y:S01]  /*27100*/  LDL.LU R10, [R1+0xc] ;  /* 0x00000c00010a7983 */ /* 0x0001620000300800 */
[----:B------:R-:W-:Y:S01]  /*27110*/  MOV R0, R14 ;  /* 0x0000000e00007202 */ /* 0x000fe20000000f00 */
[----:B------:R-:W-:Y:S02]  /*27120*/  IMAD.MOV.U32 R13, RZ, RZ, R4 ;  /* 0x000000ffff0d7224 */ /* 0x000fe400078e0004 */
[----:B------:R-:W-:Y:S01]  /*27130*/  IMAD.MOV.U32 R11, RZ, RZ, 0x1f ;  /* 0x0000001fff0b7424 */ /* 0x000fe200078e00ff */
[----:B------:R-:W1:Y:S01]  /*27140*/  POPC R3, R0 ;  /* 0x0000000000037309 */ /* 0x000e620000000000 */
[----:B------:R-:W-:Y:S02]  /*27150*/  IMAD.MOV.U32 R15, RZ, RZ, -0x1 ;  /* 0xffffffffff0f7424 */ /* 0x000fe400078e00ff */
[----:B01----:R-:W-:-:S07]  /*27160*/  IMAD.MOV.U32 R12, RZ, RZ, R3 ;  /* 0x000000ffff0c7224 */ /* 0x003fce00078e0003 */
[----:B-----5:R-:W-:Y:S05]  /*27170*/  WARPSYNC.COLLECTIVE R15, `(.L_x_6111) ;  /* 0x000000000f087348 */ /* 0x020fea0003c00000 */
[----:B------:R0:W1:Y:S02]  /*27180*/  SHFL.IDX P6, R14, R13, R12, R11 ;  /* 0x0000000c0d0e7389 */ /* 0x00006400000c000b */
[----:B01---5:R-:W-:Y:S01]  /*27190*/  ENDCOLLECTIVE ;  /* 0x000000000000791b */ /* 0x023fe20003800000 */
.L_x_6111:
[----:B------:R-:W-:Y:S02]  /*271a0*/  IMAD.MOV.U32 R13, RZ, RZ, R6 ;  /* 0x000000ffff0d7224 */ /* 0x000fe400078e0006 */
[----:B------:R-:W-:-:S07]  /*271b0*/  IMAD.MOV.U32 R4, RZ, RZ, R14 ;  /* 0x000000ffff047224 */ /* 0x000fce00078e000e */
[----:B------:R-:W-:Y:S05]  /*271c0*/  WARPSYNC.COLLECTIVE R15, `(.L_x_6112) ;  /* 0x000000000f087348 */ /* 0x000fea0003c00000 */
[----:B------:R0:W1:Y:S02]  /*271d0*/  SHFL.IDX P6, R14, R13, R12, R11 ;  /* 0x0000000c0d0e7389 */ /* 0x00006400000c000b */
[----:B01----:R-:W-:Y:S01]  /*271e0*/  ENDCOLLECTIVE ;  /* 0x000000000000791b */ /* 0x003fe20003800000 */
.L_x_6112:
[----:B------:R-:W-:Y:S02]  /*271f0*/  IMAD.MOV.U32 R6, RZ, RZ, R14 ;  /* 0x000000ffff067224 */ /* 0x000fe400078e000e */
[----:B------:R-:W-:-:S05]  /*27200*/  IMAD.IADD R10, R3, 0x1, R10 ;  /* 0x00000001030a7824 */ /* 0x000fca00078e020a */
[----:B------:R0:W-:Y:S01]  /*27210*/  STL [R1+0xc], R10 ;  /* 0x00000c0a01007387 */ /* 0x0001e20000100800 */
[----:B------:R-:W-:Y:S05]  /*27220*/  BRA `(.L_x_6113) ;  /* 0xffffffac00c47947 */ /* 0x000fea000383ffff */
.L_x_5947:
[----:B------:R-:W-:Y:S01]  /*27230*/  BSSY B0, `(.L_x_6114) ;  /* 0x0000008000007945 */ /* 0x000fe20003800000 */
[----:B------:R-:W-:Y:S01]  /*27240*/  IMAD.MOV.U32 R13, RZ, RZ, R7 ;  /* 0x000000ffff0d7224 */ /* 0x000fe200078e0007 */
[----:B------:R-:W-:Y:S01]  /*27250*/  MOV R12, R3 ;  /* 0x00000003000c7202 */ /* 0x000fe20000000f00 */
[----:B------:R-:W-:Y:S02]  /*27260*/  IMAD.MOV.U32 R11, RZ, RZ, 0x1f ;  /* 0x0000001fff0b7424 */ /* 0x000fe400078e00ff */
[----:B------:R-:W-:-:S07]  /*27270*/  IMAD.MOV.U32 R15, RZ, RZ, -0x1 ;  /* 0xffffffffff0f7424 */ /* 0x000fce00078e00ff */
[----:B0-----:R-:W-:Y:S05]  /*27280*/  WARPSYNC.COLLECTIVE R15, `(.L_x_6115) ;  /* 0x000000000f087348 */ /* 0x001fea0003c00000 */
[----:B------:R1:W2:Y:S02]  /*27290*/  SHFL.IDX P6, R14, R13, R12, R11 ;  /* 0x0000000c0d0e7389 */ /* 0x0002a400000c000b */
[----:B012---:R-:W-:Y:S01]  /*272a0*/  ENDCOLLECTIVE ;  /* 0x000000000000791b */ /* 0x007fe20003800000 */
.L_x_6115:
[----:B------:R-:W-:Y:S05]  /*272b0*/  BSYNC B0 ;  /* 0x0000000000007941 */ /* 0x000fea0003800000 */
.L_x_6114:
[----:B------:R-:W-:Y:S01]  /*272c0*/  IMAD.MOV.U32 R3, RZ, RZ, R14 ;  /* 0x000000ffff037224 */ /* 0x000fe200078e000e */
[----:B------:R-:W-:Y:S06]  /*272d0*/  BRA `(.L_x_6116) ;  /* 0xffffffac00b07947 */ /* 0x000fec000383ffff */
.L_x_5953:
[----:B0-----:R0:W1:Y:S02]  /*272e0*/  SYNCS.PHASECHK.TRANS64.TRYWAIT P0, [R0+URZ+0x32420], R3 ;  /* 0x03242003000075a7 */ /* 0x001064000800017f */
[----:B-1----:R-:W-:Y:S05]  /*272f0*/  @!P0 NANOSLEEP.SYNCS 0x989680 ;  /* 0x009896800000895d */ /* 0x002fea0003900000 */
[----:B------:R-:W1:Y:S02]  /*27300*/  @!P0 SYNCS.PHASECHK.TRANS64 P0, [R0+URZ+0x32420], R3 ;  /* 0x03242003000085a7 */ /* 0x000e64000800007f */
[----:B-1----:R-:W-:Y:S05]  /*27310*/  @!P0 BRA `(.L_x_5953) ;  /* 0xfffffffc00f08947 */ /* 0x002fea000383ffff */
[----:B------:R-:W-:Y:S05]  /*27320*/  BRA `(.L_x_6117) ;  /* 0xffffffb800507947 */ /* 0x000fea000383ffff */
.L_x_5954:
        /* <DEDUP_REMOVED lines=11> */
.L_x_6119:
[----:B------:R-:W-:Y:S05]  /*273e0*/  BSYNC B0 ;  /* 0x0000000000007941 */ /* 0x000fea0003800000 */
.L_x_6118:
[----:B------:R-:W-:Y:S05]  /*273f0*/  BRA `(.L_x_6120) ;  /* 0xffffffb800387947 */ /* 0x000fea000383ffff */
.L_x_5955:
[----:B------:R-:W-:Y:S01]  /*27400*/  BSSY B0, `(.L_x_6121) ;  /* 0x0000006000007945 */ /* 0x000fe20003800000 */
[----:B------:R-:W-:-:S07]  /*27410*/  IMAD.MOV.U32 R15, RZ, RZ, -0x1 ;  /* 0xffffffffff0f7424 */ /* 0x000fce00078e00ff */
[----:B01----:R-:W-:Y:S05]  /*27420*/  WARPSYNC.COLLECTIVE R15, `(.L_x_6122) ;  /* 0x000000000f0c7348 */ /* 0x003fea0003c00000 */
[----:B------:R-:W-:Y:S02]  /*27430*/  ELECT P6, UR62, PT ;  /* 0x00000000003e782f */ /* 0x000fe400038c0000 */
[----:B------:R-:W-:Y:S01]  /*27440*/  MOV R14, UR62 ;  /* 0x0000003e000e7c02 */ /* 0x000fe20008000f00 */
[----:B01----:R-:W-:Y:S10]  /*27450*/  ENDCOLLECTIVE ;  /* 0x000000000000791b */ /* 0x003ff40003800000 */
.L_x_6122:
[----:B------:R-:W-:Y:S05]  /*27460*/  BSYNC B0 ;  /* 0x0000000000007941 */ /* 0x000fea0003800000 */
.L_x_6121:
[----:B------:R-:W-:Y:S05]  /*27470*/  BRA `(.L_x_6123) ;  /* 0xffffffb8002c7947 */ /* 0x000fea000383ffff */
.L_x_5957:
[----:B0-----:R0:W1:Y:S02]  /*27480*/  SYNCS.PHASECHK.TRANS64.TRYWAIT P0, [R6+URZ], R5 ;  /* 0x00000005060075a7 */ /* 0x001064000800017f */
[----:B-1----:R-:W-:Y:S05]  /*27490*/  @!P0 NANOSLEEP.SYNCS 0x989680 ;  /* 0x009896800000895d */ /* 0x002fea0003900000 */
[----:B------:R-:W1:Y:S02]  /*274a0*/  @!P0 SYNCS.PHASECHK.TRANS64 P0, [R6+URZ], R5 ;  /* 0x00000005060085a7 */ /* 0x000e64000800007f */
[----:B-1----:R-:W-:Y:S05]  /*274b0*/  @!P0 BRA `(.L_x_5957) ;  /* 0xfffffffc00f08947 */ /* 0x002fea000383ffff */
[----:B------:R-:W-:Y:S05]  /*274c0*/  BRA `(.L_x_6124) ;  /* 0xffffffb800647947 */ /* 0x000fea000383ffff */
.L_x_5958:
[----:B-1----:R1:W2:Y:S02]  /*274d0*/  SYNCS.PHASECHK.TRANS64.TRYWAIT P0, [R7+URZ], R2 ;  /* 0x00000002070075a7 */ /* 0x0022a4000800017f */
[----:B--2---:R-:W-:Y:S05]  /*274e0*/  @!P0 NANOSLEEP.SYNCS 0x989680 ;  /* 0x009896800000895d */ /* 0x004fea0003900000 */
[----:B------:R-:W2:Y:S02]  /*274f0*/  @!P0 SYNCS.PHASECHK.TRANS64 P0, [R7+URZ], R2 ;  /* 0x00000002070085a7 */ /* 0x000ea4000800007f */
[----:B--2---:R-:W-:Y:S05]  /*27500*/  @!P0 BRA `(.L_x_5958) ;  /* 0xfffffffc00f08947 */ /* 0x004fea000383ffff */
[----:B------:R-:W-:Y:S05]  /*27510*/  BRA `(.L_x_6125) ;  /* 0xffffffb800587947 */ /* 0x000fea000383ffff */
.L_x_5960:
[----:B--2---:R2:W3:Y:S02]  /*27520*/  SYNCS.PHASECHK.TRANS64.TRYWAIT P0, [R4+URZ], R5 ;  /* 0x00000005040075a7 */ /* 0x0044e4000800017f */
[----:B---3--:R-:W-:Y:S05]  /*27530*/  @!P0 NANOSLEEP.SYNCS 0x989680 ;  /* 0x009896800000895d */ /* 0x008fea0003900000 */
[----:B------:R-:W3:Y:S02]  /*27540*/  @!P0 SYNCS.PHASECHK.TRANS64 P0, [R4+URZ], R5 ;  /* 0x00000005040085a7 */ /* 0x000ee4000800007f */
[----:B---3--:R-:W-:Y:S05]  /*27550*/  @!P0 BRA `(.L_x_5960) ;  /* 0xfffffffc00f08947 */ /* 0x008fea000383ffff */
[----:B------:R-:W-:Y:S05]  /*27560*/  BRA `(.L_x_6126) ;  /* 0xffffffb8005c7947 */ /* 0x000fea000383ffff */
.L_x_6127:
        /* <DEDUP_REMOVED lines=9> */
.L_x_6148:


//--------------------- .nv.global.init           --------------------------
	.section	.nv.global.init,"aw",@progbits
.nv.global.init:
	.type		$str$20,@object
	.size		$str$20,($str$21 - $str$20)
$str$20:
        /*0000*/ 	.byte	0x28, 0x61, 0x64, 0x64, 0x72, 0x65, 0x73, 0x73, 0x20, 0x26, 0x20, 0x6d, 0x61, 0x73, 0x6b, 0x29
        /*0010*/ 	.byte	0x20, 0x3d, 0x3d, 0x20, 0x30, 0x00
	.type		$str$21,@object
	.size		$str$21,(__unnamed_4 - $str$21)
$str$21:
        /*0016*/ 	.byte	0x2f, 0x74, 0x6d, 0x70, 0x2f, 0x6f, 0x73, 0x73, 0x5f, 0x6b, 0x65, 0x72, 0x6e, 0x65, 0x6c, 0x73
        /*0026*/ 	.byte	0x5f, 0x73, 0x72, 0x63, 0x2f, 0x66, 0x6c, 0x61, 0x73, 0x68, 0x5f, 0x61, 0x74, 0x74, 0x65, 0x6e
        /*0036*/ 	.byte	0x74, 0x69, 0x6f, 0x6e, 0x2f, 0x63, 0x73, 0x72, 0x63, 0x2f, 0x63, 0x75, 0x74, 0x6c, 0x61, 0x73
        /*0046*/ 	.byte	0x73, 0x2f, 0x69, 0x6e, 0x63, 0x6c, 0x75, 0x64, 0x65, 0x2f, 0x63, 0x75, 0x74, 0x65, 0x2f, 0x70
        /*0056*/ 	.byte	0x6f, 0x69, 0x6e, 0x74, 0x65, 0x72, 0x5f, 0x66, 0x6c, 0x61, 0x67, 0x67, 0x65, 0x64, 0x2e, 0x68
        /*0066*/ 	.byte	0x70, 0x70, 0x00
	.type		__unnamed_4,@object
	.size		__unnamed_4,(__unnamed_5 - __unnamed_4)
__unnamed_4:
        /* <DEDUP_REMOVED lines=23> */
        /*01d9*/ 	.byte	0x3a, 0x43, 0x3c, 0x30, 0x3e, 0x3e, 0x3e, 0x3e, 0x3e, 0x20, 0x26, 0x5d, 0x00
	.type		__unnamed_5,@object
	.size		__unnamed_5,(__unnamed_7 - __unnamed_5)
__unnamed_5:
        /* <DEDUP_REMOVED lines=24> */
	.type		__unnamed_7,@object
	.size		__unnamed_7,(__unnamed_6 - __unnamed_7)
__unnamed_7:
        /* <DEDUP_REMOVED lines=24> */
	.type		__unnamed_6,@object
	.size		__unnamed_6,(__unnamed_1 - __unnamed_6)
__unnamed_6:
        /* <DEDUP_REMOVED lines=28> */
        /*06a6*/ 	.byte	0x34, 0x3e, 0x3e, 0x3e, 0x3e, 0x3e, 0x5d, 0x00
	.type		__unnamed_1,@object
	.size		__unnamed_1,(__unnamed_3 - __unnamed_1)
__unnamed_1:
        /* <DEDUP_REMOVED lines=28> */
        /*086e*/ 	.byte	0x34, 0x3e, 0x3e, 0x3e, 0x3e, 0x3e, 0x20, 0x26, 0x5d, 0x00
	.type		__unnamed_3,@object
	.size		__unnamed_3,(__unnamed_2 - __unnamed_3)
__unnamed_3:
        /* <DEDUP_REMOVED lines=29> */
	.type		__unnamed_2,@object
	.size		__unnamed_2,(.L_1 - __unnamed_2)
__unnamed_2:
        /* <DEDUP_REMOVED lines=29> */
.L_1:


//--------------------- .nv.shared._ZN7cutlass13device_kernelIN5flash11enable_sm90INS1_16FlashAttnFwdSm90INS1_25CollectiveMainloopFwdSm90ILi2EN4cute5tupleIJNS5_1CILi1EEES8_S8_EEENS6_IJNS7_ILi128EEENS7_ILi96EEENS7_ILi64EEEEEELi256ENS_6half_tEfNS_4arch4Sm90ELb0ELb0ELb1ELb0ELb0ELb0ELb0ELb1ELb0ELb1ELb1ELb0EEENS1_21CollectiveEpilogueFwdINS6_IJSA_NS7_ILi256EEESB_EEES9_SE_SG_Li256ELb0ELb1ELb1ELb0EEENS1_19SingleTileSchedulerILb0ELb1ELb1ELi128EEEEEEEEEvNT_6ParamsE --------------------------
	.section	.nv.shared._ZN7cutlass13device_kernelIN5flash11enable_sm90INS1_16FlashAttnFwdSm90INS1_25CollectiveMainloopFwdSm90ILi2EN4cute5tupleIJNS5_1CILi1EEES8_S8_EEENS6_IJNS7_ILi128EEENS7_ILi96EEENS7_ILi64EEEEEELi256ENS_6half_tEfNS_4arch4Sm90ELb0ELb0ELb1ELb0ELb0ELb0ELb0ELb1ELb0ELb1ELb1ELb0EEENS1_21CollectiveEpilogueFwdINS6_IJSA_NS7_ILi256EEESB_EEES9_SE_SG_Li256ELb0ELb1ELb1ELb0EEENS1_19SingleTileSchedulerILb0ELb1ELb1ELi128EEEEEEEEEvNT_6ParamsE,"aw",@nobits
	.sectionflags	@""
	.align	16
	.zero		1024


//--------------------- .nv.shared.reserved.0     --------------------------
	.section	.nv.shared.reserved.0,"aw",@nobits
	.weak		__nv_reservedSMEM_offset_0_alias
	.size		__nv_reservedSMEM_offset_0_alias, 0, 0
	.other		__nv_reservedSMEM_offset_0_alias,@"STO_CUDA_RESERVED_SHARED STV_DEFAULT"
__nv_reservedSMEM_offset_0_alias:
	.zero		0


//--------------------- .nv.global                --------------------------
	.section	.nv.global,"aw",@nobits
.nv.global:
	.type		_ZN83_INTERNAL_afa55b12_47_flash_fwd_hdim64_256_fp16_split_softcap_sm90_cu_ea41c527_38864cute1_E,@object
	.size		_ZN83_INTERNAL_afa55b12_47_flash_fwd_hdim64_256_fp16_split_softcap_sm90_cu_ea41c527_38864cute1_E,(_ZN83_INTERNAL_afa55b12_47_flash_fwd_hdim64_256_fp16_split_softcap_sm90_cu_ea41c527_38864cuda3std3__45__cpo6cbeginE - _ZN83_INTERNAL_afa55b12_47_flash_fwd_hdim64_256_fp16_split_softcap_sm90_cu_ea41c527_38864cute1_E)
_ZN83_INTERNAL_afa55b12_47_flash_fwd_hdim64_256_fp16_split_softcap_sm90_cu_ea41c527_38864cute1_E:
	.zero		1
	.type		_ZN83_INTERNAL_afa55b12_47_flash_fwd_hdim64_256_fp16_split_softcap_sm90_cu_ea41c527_38864cuda3std3__45__cpo6cbeginE,@object
	.size		_ZN83_INTERNAL_afa55b12_47_flash_fwd_hdim64_256_fp16_split_softcap_sm90_cu_ea41c527_38864cuda3std3__45__cpo6cbeginE,(_ZN83_INTERNAL_afa55b12_47_flash_fwd_hdim64_256_fp16_split_softcap_sm90_cu_ea41c527_38864cuda3std3__48in_placeE - _ZN83_INTERNAL_afa55b12_47_flash_fwd_hdim64_256_fp16_split_softcap_sm90_cu_ea41c527_38864cuda3std3__45__cpo6cbeginE)
_ZN83_INTERNAL_afa55b12_47_flash_fwd_hdim64_256_fp16_split_softcap_sm90_cu_ea41c527_38864cuda3std3__45__cpo6cbeginE:
	.zero		1
	.type		_ZN83_INTERNAL_afa55b12_47_flash_fwd_hdim64_256_fp16_split_softcap_sm90_cu_ea41c527_38864cuda3std3__48in_placeE,@object
	.size		_ZN83_INTERNAL_afa55b12_47_flash_fwd_hdim64_256_fp16_split_softcap_sm90_cu_ea41c527_38864cuda3std3__48in_placeE,(_ZN83_INTERNAL_afa55b12_47_flash_fwd_hdim64_256_fp16_split_softcap_sm90_cu_ea41c527_38864cuda3std6ranges3__45__cpo9iter_moveE - _ZN83_INTERNAL_afa55b12_47_flash_fwd_hdim64_256_fp16_split_softcap_sm90_cu_ea41c527_38864cuda3std3__48in_placeE)
_ZN83_INTERNAL_afa55b12_47_flash_fwd_hdim64_256_fp16_split_softcap_sm90_cu_ea41c527_38864cuda3std3__48in_placeE:
	.zero		1
	.type		_ZN83_INTERNAL_afa55b12_47_flash_fwd_hdim64_256_fp16_split_softcap_sm90_cu_ea41c527_38864cuda3std6ranges3__45__cpo9iter_moveE,@object
	.size		_ZN83_INTERNAL_afa55b12_47_flash_fwd_hdim64_256_fp16_split_softcap_sm90_cu_ea41c527_38864cuda3std6ranges3__45__cpo9iter_moveE,(_ZN83_INTERNAL_afa55b12_47_flash_fwd_hdim64_256_fp16_split_softcap_sm90_cu_ea41c527_38864cuda3std3__45__cpo5beginE - _ZN83_INTERNAL_afa55b12_47_flash_fwd_hdim64_256_fp16_split_softcap_sm90_cu_ea41c527_38864cuda3std6ranges3__45__cpo9iter_moveE)
_ZN83_INTERNAL_afa55b12_47_flash_fwd_hdim64_256_fp16_split_softcap_sm90_cu_ea41c527_38864cuda3std6ranges3__45__cpo9iter_moveE:
	.zero		1
	.type		_ZN83_INTERNAL_afa55b12_47_flash_fwd_hdim64_256_fp16_split_softcap_sm90_cu_ea41c527_38864cuda3std3__45__cpo5beginE,@object
	.size		_ZN83_INTERNAL_afa55b12_47_flash_fwd_hdim64_256_fp16_split_softcap_sm90_cu_ea41c527_38864cuda3std3__45__cpo5beginE,(_ZN83_INTERNAL_afa55b12_47_flash_fwd_hdim64_256_fp16_split_softcap_sm90_cu_ea41c527_38864cuda3std3__485_GLOBAL__N__afa55b12_47_flash_fwd_hdim64_256_fp16_split_softcap_sm90_cu_ea41c527_38866ignoreE - _ZN83_INTERNAL_afa55b12_47_flash_fwd_hdim64_256_fp16_split_softcap_sm90_cu_ea41c527_38864cuda3std3__45__cpo5beginE)
_ZN83_INTERNAL_afa55b12_47_flash_fwd_hdim64_256_fp16_split_softcap_sm90_cu_ea41c527_38864cuda3std3__45__cpo5beginE:
	.zero		1
	.type		_ZN83_INTERNAL_afa55b12_47_flash_fwd_hdim64_256_fp16_split_softcap_sm90_cu_ea41c527_38864cuda3std3__485_GLOBAL__N__afa55b12_47_flash_fwd_hdim64_256_fp16_split_softcap_sm90_cu_ea41c527_38866ignoreE,@object
	.size		_ZN83_INTERNAL_afa55b12_47_flash_fwd_hdim64_256_fp16_split_softcap_sm90_cu_ea41c527_38864cuda3std3__485_GLOBAL__N__afa55b12_47_flash_fwd_hdim64_256_fp16_split_softcap_sm90_cu_ea41c527_38866ignoreE,(_ZN83_INTERNAL_afa55b12_47_flash_fwd_hdim64_256_fp16_split_softcap_sm90_cu_ea41c527_38864cute7productE - _ZN83_INTERNAL_afa55b12_47_flash_fwd_hdim64_256_fp16_split_softcap_sm90_cu_ea41c527_38864cuda3std3__485_GLOBAL__N__afa55b12_47_flash_fwd_hdim64_256_fp16_split_softcap_sm90_cu_ea41c527_38866ignoreE)
_ZN83_INTERNAL_afa55b12_47_flash_fwd_hdim64_256_fp16_split_softcap_sm90_cu_ea41c527_38864cuda3std3__485_GLOBAL__N__afa55b12_47_flash_fwd_hdim64_256_fp16_split_softcap_sm90_cu_ea41c527_38866ignoreE:
	.zero		1
	.type		_ZN83_INTERNAL_afa55b12_47_flash_fwd_hdim64_256_fp16_split_softcap_sm90_cu_ea41c527_38864cute7productE,@object
	.size		_ZN83_INTERNAL_afa55b12_47_flash_fwd_hdim64_256_fp16_split_softcap_sm90_cu_ea41c527_38864cute7productE,(_ZN83_INTERNAL_afa55b12_47_flash_fwd_hdim64_256_fp16_split_softcap_sm90_cu_ea41c527_38864cuda3std3__45__cpo3endE - _ZN83_INTERNAL_afa55b12_47_flash_fwd_hdim64_256_fp16_split_softcap_sm90_cu_ea41c527_38864cute7productE)
_ZN83_INTERNAL_afa55b12_47_flash_fwd_hdim64_256_fp16_split_softcap_sm90_cu_ea41c527_38864cute7productE:
	.zero		1
	.type		_ZN83_INTERNAL_afa55b12_47_flash_fwd_hdim64_256_fp16_split_softcap_sm90_cu_ea41c527_38864cuda3std3__45__cpo3endE,@object
	.size		_ZN83_INTERNAL_afa55b12_47_flash_fwd_hdim64_256_fp16_split_softcap_sm90_cu_ea41c527_38864cuda3std3__45__cpo3endE,(_ZN83_INTERNAL_afa55b12_47_flash_fwd_hdim64_256_fp16_split_softcap_sm90_cu_ea41c527_38864cuda3std3__419piecewise_constructE - _ZN83_INTERNAL_afa55b12_47_flash_fwd_hdim64_256_fp16_split_softcap_sm90_cu_ea41c527_38864cuda3std3__45__cpo3endE)
_ZN83_INTERNAL_afa55b12_47_flash_fwd_hdim64_256_fp16_split_softcap_sm90_cu_ea41c527_38864cuda3std3__45__cpo3endE:
	.zero		1
	.type		_ZN83_INTERNAL_afa55b12_47_flash_fwd_hdim64_256_fp16_split_softcap_sm90_cu_ea41c527_38864cuda3std3__419piecewise_constructE,@object
	.size		_ZN83_INTERNAL_afa55b12_47_flash_fwd_hdim64_256_fp16_split_softcap_sm90_cu_ea41c527_38864cuda3std3__419piecewise_constructE,(_ZN83_INTERNAL_afa55b12_47_flash_fwd_hdim64_256_fp16_split_softcap_sm90_cu_ea41c527_38864cuda3std3__45__cpo4cendE - _ZN83_INTERNAL_afa55b12_47_flash_fwd_hdim64_256_fp16_split_softcap_sm90_cu_ea41c527_38864cuda3std3__419piecewise_constructE)
_ZN83_INTERNAL_afa55b12_47_flash_fwd_hdim64_256_fp16_split_softcap_sm90_cu_ea41c527_38864cuda3std3__419piecewise_constructE:
	.zero		1
	.type		_ZN83_INTERNAL_afa55b12_47_flash_fwd_hdim64_256_fp16_split_softcap_sm90_cu_ea41c527_38864cuda3std3__45__cpo4cendE,@object
	.size		_ZN83_INTERNAL_afa55b12_47_flash_fwd_hdim64_256_fp16_split_softcap_sm90_cu_ea41c527_38864cuda3std3__45__cpo4cendE,(_ZN83_INTERNAL_afa55b12_47_flash_fwd_hdim64_256_fp16_split_softcap_sm90_cu_ea41c527_38864cuda3std6ranges3__45__cpo4swapE - _ZN83_INTERNAL_afa55b12_47_flash_fwd_hdim64_256_fp16_split_softcap_sm90_cu_ea41c527_38864cuda3std3__45__cpo4cendE)
_ZN83_INTERNAL_afa55b12_47_flash_fwd_hdim64_256_fp16_split_softcap_sm90_cu_ea41c527_38864cuda3std3__45__cpo4cendE:
	.zero		1
	.type		_ZN83_INTERNAL_afa55b12_47_flash_fwd_hdim64_256_fp16_split_softcap_sm90_cu_ea41c527_38864cuda3std6ranges3__45__cpo4swapE,@object
	.size		_ZN83_INTERNAL_afa55b12_47_flash_fwd_hdim64_256_fp16_split_softcap_sm90_cu_ea41c527_38864cuda3std6ranges3__45__cpo4swapE,(.L_14 - _ZN83_INTERNAL_afa55b12_47_flash_fwd_hdim64_256_fp16_split_softcap_sm90_cu_ea41c527_38864cuda3std6ranges3__45__cpo4swapE)
_ZN83_INTERNAL_afa55b12_47_flash_fwd_hdim64_256_fp16_split_softcap_sm90_cu_ea41c527_38864cuda3std6ranges3__45__cpo4swapE:
	.zero		1
.L_14:


//--------------------- .nv.shared._ZN7cutlass13device_kernelIN5flash11enable_sm90INS1_16FlashAttnFwdSm90INS1_25CollectiveMainloopFwdSm90ILi2EN4cute5tupleIJNS5_1CILi1EEES8_S8_EEENS6_IJNS7_ILi128EEENS7_ILi96EEENS7_ILi64EEEEEELi256ENS_6half_tEfNS_4arch4Sm90ELb0ELb0ELb1ELb0ELb0ELb0ELb1ELb1ELb0ELb1ELb1ELb0EEENS1_21CollectiveEpilogueFwdINS6_IJSA_NS7_ILi256EEESB_EEES9_SE_SG_Li256ELb0ELb1ELb1ELb0EEENS1_19SingleTileSchedulerILb0ELb1ELb1ELi128EEEEEEEEEvNT_6ParamsE --------------------------
	.section	.nv.shared._ZN7cutlass13device_kernelIN5flash11enable_sm90INS1_16FlashAttnFwdSm90INS1_25CollectiveMainloopFwdSm90ILi2EN4cute5tupleIJNS5_1CILi1EEES8_S8_EEENS6_IJNS7_ILi128EEENS7_ILi96EEENS7_ILi64EEEEEELi256ENS_6half_tEfNS_4arch4Sm90ELb0ELb0ELb1ELb0ELb0ELb0ELb1ELb1ELb0ELb1ELb1ELb0EEENS1_21CollectiveEpilogueFwdINS6_IJSA_NS7_ILi256EEESB_EEES9_SE_SG_Li256ELb0ELb1ELb1ELb0EEENS1_19SingleTileSchedulerILb0ELb1ELb1ELi128EEEEEEEEEvNT_6ParamsE,"aw",@nobits
	.sectionflags	@""
	.align	16
	.zero		1024


//--------------------- .nv.shared._ZN7cutlass13device_kernelIN5flash11enable_sm90INS1_16FlashAttnFwdSm90INS1_25CollectiveMainloopFwdSm90ILi2EN4cute5tupleIJNS5_1CILi1EEES8_S8_EEENS6_IJNS7_ILi128EEENS7_ILi96EEENS7_ILi64EEEEEELi256ENS_6half_tEfNS_4arch4Sm90ELb0ELb0ELb1ELb1ELb0ELb0ELb0ELb1ELb0ELb1ELb1ELb0EEENS1_21CollectiveEpilogueFwdINS6_IJSA_NS7_ILi256EEESB_EEES9_SE_SG_Li256ELb1ELb1ELb1ELb0EEENS1_36VarlenDynamicPersistentTileSchedulerILi128ELi96ELi256ELi128ELb1ELb1ELb1ELb0ELb1ELb1EEEEEEEEEvNT_6ParamsE --------------------------
	.section	.nv.shared._ZN7cutlass13device_kernelIN5flash11enable_sm90INS1_16FlashAttnFwdSm90INS1_25CollectiveMainloopFwdSm90ILi2EN4cute5tupleIJNS5_1CILi1EEES8_S8_EEENS6_IJNS7_ILi128EEENS7_ILi96EEENS7_ILi64EEEEEELi256ENS_6half_tEfNS_4arch4Sm90ELb0ELb0ELb1ELb1ELb0ELb0ELb0ELb1ELb0ELb1ELb1ELb0EEENS1_21CollectiveEpilogueFwdINS6_IJSA_NS7_ILi256EEESB_EEES9_SE_SG_Li256ELb1ELb1ELb1ELb0EEENS1_36VarlenDynamicPersistentTileSchedulerILi128ELi96ELi256ELi128ELb1ELb1ELb1ELb0ELb1ELb1EEEEEEEEEvNT_6ParamsE,"aw",@nobits
	.sectionflags	@""
	.align	16
	.zero		1024


//--------------------- .nv.shared._ZN7cutlass13device_kernelIN5flash11enable_sm90INS1_16FlashAttnFwdSm90INS1_25CollectiveMainloopFwdSm90ILi2EN4cute5tupleIJNS5_1CILi1EEES8_S8_EEENS6_IJNS7_ILi128EEENS7_ILi96EEENS7_ILi64EEEEEELi256ENS_6half_tEfNS_4arch4Sm90ELb0ELb0ELb1ELb1ELb0ELb1ELb0ELb1ELb0ELb1ELb1ELb0EEENS1_21CollectiveEpilogueFwdINS6_IJSA_NS7_ILi256EEESB_EEES9_SE_SG_Li256ELb1ELb1ELb1ELb0EEENS1_36VarlenDynamicPersistentTileSchedulerILi128ELi96ELi256ELi128ELb1ELb1ELb1ELb0ELb1ELb1EEEEEEEEEvNT_6ParamsE --------------------------
	.section	.nv.shared._ZN7cutlass13device_kernelIN5flash11enable_sm90INS1_16FlashAttnFwdSm90INS1_25CollectiveMainloopFwdSm90ILi2EN4cute5tupleIJNS5_1CILi1EEES8_S8_EEENS6_IJNS7_ILi128EEENS7_ILi96EEENS7_ILi64EEEEEELi256ENS_6half_tEfNS_4arch4Sm90ELb0ELb0ELb1ELb1ELb0ELb1ELb0ELb1ELb0ELb1ELb1ELb0EEENS1_21CollectiveEpilogueFwdINS6_IJSA_NS7_ILi256EEESB_EEES9_SE_SG_Li256ELb1ELb1ELb1ELb0EEENS1_36VarlenDynamicPersistentTileSchedulerILi128ELi96ELi256ELi128ELb1ELb1ELb1ELb0ELb1ELb1EEEEEEEEEvNT_6ParamsE,"aw",@nobits
	.sectionflags	@""
	.align	16
	.zero		1024


//--------------------- .nv.shared._ZN7cutlass13device_kernelIN5flash11enable_sm90INS1_16FlashAttnFwdSm90INS1_25CollectiveMainloopFwdSm90ILi2EN4cute5tupleIJNS5_1CILi1EEES8_S8_EEENS6_IJNS7_ILi128EEENS7_ILi96EEENS7_ILi64EEEEEELi256ENS_6half_tEfNS_4arch4Sm90ELb0ELb0ELb1ELb1ELb0ELb0ELb1ELb1ELb0ELb1ELb1ELb0EEENS1_21CollectiveEpilogueFwdINS6_IJSA_NS7_ILi256EEESB_EEES9_SE_SG_Li256ELb1ELb1ELb1ELb0EEENS1_36VarlenDynamicPersistentTileSchedulerILi128ELi96ELi256ELi128ELb1ELb1ELb1ELb0ELb1ELb1EEEEEEEEEvNT_6ParamsE --------------------------
	.section	.nv.shared._ZN7cutlass13device_kernelIN5flash11enable_sm90INS1_16FlashAttnFwdSm90INS1_25CollectiveMainloopFwdSm90ILi2EN4cute5tupleIJNS5_1CILi1EEES8_S8_EEENS6_IJNS7_ILi128EEENS7_ILi96EEENS7_ILi64EEEEEELi256ENS_6half_tEfNS_4arch4Sm90ELb0ELb0ELb1ELb1ELb0ELb0ELb1ELb1ELb0ELb1ELb1ELb0EEENS1_21CollectiveEpilogueFwdINS6_IJSA_NS7_ILi256EEESB_EEES9_SE_SG_Li256ELb1ELb1ELb1ELb0EEENS1_36VarlenDynamicPersistentTileSchedulerILi128ELi96ELi256ELi128ELb1ELb1ELb1ELb0ELb1ELb1EEEEEEEEEvNT_6ParamsE,"aw",@nobits
	.sectionflags	@""
	.align	16
	.zero		1024


//--------------------- .nv.shared._ZN7cutlass13device_kernelIN5flash11enable_sm90INS1_16FlashAttnFwdSm90INS1_25CollectiveMainloopFwdSm90ILi2EN4cute5tupleIJNS5_1CILi1EEES8_S8_EEENS6_IJNS7_ILi128EEENS7_ILi96EEENS7_ILi64EEEEEELi256ENS_6half_tEfNS_4arch4Sm90ELb0ELb0ELb1ELb1ELb0ELb1ELb1ELb1ELb0ELb1ELb1ELb0EEENS1_21CollectiveEpilogueFwdINS6_IJSA_NS7_ILi256EEESB_EEES9_SE_SG_Li256ELb1ELb1ELb1ELb0EEENS1_36VarlenDynamicPersistentTileSchedulerILi128ELi96ELi256ELi128ELb1ELb1ELb1ELb0ELb1ELb1EEEEEEEEEvNT_6ParamsE --------------------------
	.section	.nv.shared._ZN7cutlass13device_kernelIN5flash11enable_sm90INS1_16FlashAttnFwdSm90INS1_25CollectiveMainloopFwdSm90ILi2EN4cute5tupleIJNS5_1CILi1EEES8_S8_EEENS6_IJNS7_ILi128EEENS7_ILi96EEENS7_ILi64EEEEEELi256ENS_6half_tEfNS_4arch4Sm90ELb0ELb0ELb1ELb1ELb0ELb1ELb1ELb1ELb0ELb1ELb1ELb0EEENS1_21CollectiveEpilogueFwdINS6_IJSA_NS7_ILi256EEESB_EEES9_SE_SG_Li256ELb1ELb1ELb1ELb0EEENS1_36VarlenDynamicPersistentTileSchedulerILi128ELi96ELi256ELi128ELb1ELb1ELb1ELb0ELb1ELb1EEEEEEEEEvNT_6ParamsE,"aw",@nobits
	.sectionflags	@""
	.align	16
	.zero		1024


//--------------------- .nv.shared._ZN7cutlass13device_kernelIN5flash11enable_sm90INS1_16FlashAttnFwdSm90INS1_25CollectiveMainloopFwdSm90ILi2EN4cute5tupleIJNS5_1CILi1EEES8_S8_EEENS6_IJNS7_ILi128EEENS7_ILi96EEENS7_ILi64EEEEEELi256ENS_6half_tEfNS_4arch4Sm90ELb0ELb1ELb1ELb0ELb0ELb0ELb0ELb1ELb0ELb1ELb1ELb0EEENS1_21CollectiveEpilogueFwdINS6_IJSA_NS7_ILi256EEESB_EEES9_SE_SG_Li256ELb0ELb1ELb1ELb0EEENS1_19SingleTileSchedulerILb0ELb1ELb1ELi128EEEEEEEEEvNT_6ParamsE --------------------------
	.section	.nv.shared._ZN7cutlass13device_kernelIN5flash11enable_sm90INS1_16FlashAttnFwdSm90INS1_25CollectiveMainloopFwdSm90ILi2EN4cute5tupleIJNS5_1CILi1EEES8_S8_EEENS6_IJNS7_ILi128EEENS7_ILi96EEENS7_ILi64EEEEEELi256ENS_6half_tEfNS_4arch4Sm90ELb0ELb1ELb1ELb0ELb0ELb0ELb0ELb1ELb0ELb1ELb1ELb0EEENS1_21CollectiveEpilogueFwdINS6_IJSA_NS7_ILi256EEESB_EEES9_SE_SG_Li256ELb0ELb1ELb1ELb0EEENS1_19SingleTileSchedulerILb0ELb1ELb1ELi128EEEEEEEEEvNT_6ParamsE,"aw",@nobits
	.sectionflags	@""
	.align	16
	.zero		1024


//--------------------- .nv.shared._ZN7cutlass13device_kernelIN5flash11enable_sm90INS1_16FlashAttnFwdSm90INS1_25CollectiveMainloopFwdSm90ILi2EN4cute5tupleIJNS5_1CILi1EEES8_S8_EEENS6_IJNS7_ILi128EEENS7_ILi96EEENS7_ILi64EEEEEELi256ENS_6half_tEfNS_4arch4Sm90ELb0ELb1ELb1ELb0ELb0ELb0ELb1ELb1ELb0ELb1ELb1ELb0EEENS1_21CollectiveEpilogueFwdINS6_IJSA_NS7_ILi256EEESB_EEES9_SE_SG_Li256ELb0ELb1ELb1ELb0EEENS1_19SingleTileSchedulerILb0ELb1ELb1ELi128EEEEEEEEEvNT_6ParamsE --------------------------
	.section	.nv.shared._ZN7cutlass13device_kernelIN5flash11enable_sm90INS1_16FlashAttnFwdSm90INS1_25CollectiveMainloopFwdSm90ILi2EN4cute5tupleIJNS5_1CILi1EEES8_S8_EEENS6_IJNS7_ILi128EEENS7_ILi96EEENS7_ILi64EEEEEELi256ENS_6half_tEfNS_4arch4Sm90ELb0ELb1ELb1ELb0ELb0ELb0ELb1ELb1ELb0ELb1ELb1ELb0EEENS1_21CollectiveEpilogueFwdINS6_IJSA_NS7_ILi256EEESB_EEES9_SE_SG_Li256ELb0ELb1ELb1ELb0EEENS1_19SingleTileSchedulerILb0ELb1ELb1ELi128EEEEEEEEEvNT_6ParamsE,"aw",@nobits
	.sectionflags	@""
	.align	16
	.zero		1024


//--------------------- .nv.shared._ZN7cutlass13device_kernelIN5flash11enable_sm90INS1_16FlashAttnFwdSm90INS1_25CollectiveMainloopFwdSm90ILi2EN4cute5tupleIJNS5_1CILi1EEES8_S8_EEENS6_IJNS7_ILi128EEENS7_ILi96EEENS7_ILi64EEEEEELi256ENS_6half_tEfNS_4arch4Sm90ELb0ELb1ELb1ELb1ELb0ELb0ELb0ELb1ELb0ELb1ELb1ELb0EEENS1_21CollectiveEpilogueFwdINS6_IJSA_NS7_ILi256EEESB_EEES9_SE_SG_Li256ELb1ELb1ELb1ELb0EEENS1_36VarlenDynamicPersistentTileSchedulerILi128ELi96ELi256ELi128ELb1ELb1ELb1ELb1ELb0ELb1EEEEEEEEEvNT_6ParamsE --------------------------
	.section	.nv.shared._ZN7cutlass13device_kernelIN5flash11enable_sm90INS1_16FlashAttnFwdSm90INS1_25CollectiveMainloopFwdSm90ILi2EN4cute5tupleIJNS5_1CILi1EEES8_S8_EEENS6_IJNS7_ILi128EEENS7_ILi96EEENS7_ILi64EEEEEELi256ENS_6half_tEfNS_4arch4Sm90ELb0ELb1ELb1ELb1ELb0ELb0ELb0ELb1ELb0ELb1ELb1ELb0EEENS1_21CollectiveEpilogueFwdINS6_IJSA_NS7_ILi256EEESB_EEES9_SE_SG_Li256ELb1ELb1ELb1ELb0EEENS1_36VarlenDynamicPersistentTileSchedulerILi128ELi96ELi256ELi128ELb1ELb1ELb1ELb1ELb0ELb1EEEEEEEEEvNT_6ParamsE,"aw",@nobits
	.sectionflags	@""
	.align	16
	.zero		1024


//--------------------- .nv.shared._ZN7cutlass13device_kernelIN5flash11enable_sm90INS1_16FlashAttnFwdSm90INS1_25CollectiveMainloopFwdSm90ILi2EN4cute5tupleIJNS5_1CILi1EEES8_S8_EEENS6_IJNS7_ILi128EEENS7_ILi96EEENS7_ILi64EEEEEELi256ENS_6half_tEfNS_4arch4Sm90ELb0ELb1ELb1ELb1ELb0ELb1ELb0ELb1ELb0ELb1ELb1ELb0EEENS1_21CollectiveEpilogueFwdINS6_IJSA_NS7_ILi256EEESB_EEES9_SE_SG_Li256ELb1ELb1ELb1ELb0EEENS1_36VarlenDynamicPersistentTileSchedulerILi128ELi96ELi256ELi128ELb1ELb1ELb1ELb1ELb0ELb1EEEEEEEEEvNT_6ParamsE --------------------------
	.section	.nv.shared._ZN7cutlass13device_kernelIN5flash11enable_sm90INS1_16FlashAttnFwdSm90INS1_25CollectiveMainloopFwdSm90ILi2EN4cute5tupleIJNS5_1CILi1EEES8_S8_EEENS6_IJNS7_ILi128EEENS7_ILi96EEENS7_ILi64EEEEEELi256ENS_6half_tEfNS_4arch4Sm90ELb0ELb1ELb1ELb1ELb0ELb1ELb0ELb1ELb0ELb1ELb1ELb0EEENS1_21CollectiveEpilogueFwdINS6_IJSA_NS7_ILi256EEESB_EEES9_SE_SG_Li256ELb1ELb1ELb1ELb0EEENS1_36VarlenDynamicPersistentTileSchedulerILi128ELi96ELi256ELi128ELb1ELb1ELb1ELb1ELb0ELb1EEEEEEEEEvNT_6ParamsE,"aw",@nobits
	.sectionflags	@""
	.align	16
	.zero		1024


//--------------------- .nv.shared._ZN7cutlass13device_kernelIN5flash11enable_sm90INS1_16FlashAttnFwdSm90INS1_25CollectiveMainloopFwdSm90ILi2EN4cute5tupleIJNS5_1CILi1EEES8_S8_EEENS6_IJNS7_ILi128EEENS7_ILi96EEENS7_ILi64EEEEEELi256ENS_6half_tEfNS_4arch4Sm90ELb0ELb1ELb1ELb1ELb0ELb0ELb1ELb1ELb0ELb1ELb1ELb0EEENS1_21CollectiveEpilogueFwdINS6_IJSA_NS7_ILi256EEESB_EEES9_SE_SG_Li256ELb1ELb1ELb1ELb0EEENS1_36VarlenDynamicPersistentTileSchedulerILi128ELi96ELi256ELi128ELb1ELb1ELb1ELb1ELb0ELb1EEEEEEEEEvNT_6ParamsE --------------------------
	.section	.nv.shared._ZN7cutlass13device_kernelIN5flash11enable_sm90INS1_16FlashAttnFwdSm90INS1_25CollectiveMainloopFwdSm90ILi2EN4cute5tupleIJNS5_1CILi1EEES8_S8_EEENS6_IJNS7_ILi128EEENS7_ILi96EEENS7_ILi64EEEEEELi256ENS_6half_tEfNS_4arch4Sm90ELb0ELb1ELb1ELb1ELb0ELb0ELb1ELb1ELb0ELb1ELb1ELb0EEENS1_21CollectiveEpilogueFwdINS6_IJSA_NS7_ILi256EEESB_EEES9_SE_SG_Li256ELb1ELb1ELb1ELb0EEENS1_36VarlenDynamicPersistentTileSchedulerILi128ELi96ELi256ELi128ELb1ELb1ELb1ELb1ELb0ELb1EEEEEEEEEvNT_6ParamsE,"aw",@nobits
	.sectionflags	@""
	.align	16
	.zero		1024


//--------------------- .nv.shared._ZN7cutlass13device_kernelIN5flash11enable_sm90INS1_16FlashAttnFwdSm90INS1_25CollectiveMainloopFwdSm90ILi2EN4cute5tupleIJNS5_1CILi1EEES8_S8_EEENS6_IJNS7_ILi128EEENS7_ILi96EEENS7_ILi64EEEEEELi256ENS_6half_tEfNS_4arch4Sm90ELb0ELb1ELb1ELb1ELb0ELb1ELb1ELb1ELb0ELb1ELb1ELb0EEENS1_21CollectiveEpilogueFwdINS6_IJSA_NS7_ILi256EEESB_EEES9_SE_SG_Li256ELb1ELb1ELb1ELb0EEENS1_36VarlenDynamicPersistentTileSchedulerILi128ELi96ELi256ELi128ELb1ELb1ELb1ELb1ELb0ELb1EEEEEEEEEvNT_6ParamsE --------------------------
	.section	.nv.shared._ZN7cutlass13device_kernelIN5flash11enable_sm90INS1_16FlashAttnFwdSm90INS1_25CollectiveMainloopFwdSm90ILi2EN4cute5tupleIJNS5_1CILi1EEES8_S8_EEENS6_IJNS7_ILi128EEENS7_ILi96EEENS7_ILi64EEEEEELi256ENS_6half_tEfNS_4arch4Sm90ELb0ELb1ELb1ELb1ELb0ELb1ELb1ELb1ELb0ELb1ELb1ELb0EEENS1_21CollectiveEpilogueFwdINS6_IJSA_NS7_ILi256EEESB_EEES9_SE_SG_Li256ELb1ELb1ELb1ELb0EEENS1_36VarlenDynamicPersistentTileSchedulerILi128ELi96ELi256ELi128ELb1ELb1ELb1ELb1ELb0ELb1EEEEEEEEEvNT_6ParamsE,"aw",@nobits
	.sectionflags	@""
	.align	16
	.zero		1024


//--------------------- .nv.shared._ZN7cutlass13device_kernelIN5flash11enable_sm90INS1_16FlashAttnFwdSm90INS1_25CollectiveMainloopFwdSm90ILi2EN4cute5tupleIJNS5_1CILi1EEES8_S8_EEENS6_IJNS7_ILi128EEENS7_ILi96EEENS7_ILi64EEEEEELi256ENS_6half_tEfNS_4arch4Sm90ELb1ELb0ELb1ELb0ELb0ELb0ELb0ELb1ELb0ELb1ELb1ELb0EEENS1_21CollectiveEpilogueFwdINS6_IJSA_NS7_ILi256EEESB_EEES9_SE_SG_Li256ELb0ELb1ELb1ELb0EEENS1_19SingleTileSchedulerILb0ELb1ELb1ELi128EEEEEEEEEvNT_6ParamsE --------------------------
	.section	.nv.shared._ZN7cutlass13device_kernelIN5flash11enable_sm90INS1_16FlashAttnFwdSm90INS1_25CollectiveMainloopFwdSm90ILi2EN4cute5tupleIJNS5_1CILi1EEES8_S8_EEENS6_IJNS7_ILi128EEENS7_ILi96EEENS7_ILi64EEEEEELi256ENS_6half_tEfNS_4arch4Sm90ELb1ELb0ELb1ELb0ELb0ELb0ELb0ELb1ELb0ELb1ELb1ELb0EEENS1_21CollectiveEpilogueFwdINS6_IJSA_NS7_ILi256EEESB_EEES9_SE_SG_Li256ELb0ELb1ELb1ELb0EEENS1_19SingleTileSchedulerILb0ELb1ELb1ELi128EEEEEEEEEvNT_6ParamsE,"aw",@nobits
	.sectionflags	@""
	.align	16
	.zero		1024


//--------------------- .nv.shared._ZN7cutlass13device_kernelIN5flash11enable_sm90INS1_16FlashAttnFwdSm90INS1_25CollectiveMainloopFwdSm90ILi2EN4cute5tupleIJNS5_1CILi1EEES8_S8_EEENS6_IJNS7_ILi128EEENS7_ILi96EEENS7_ILi64EEEEEELi256ENS_6half_tEfNS_4arch4Sm90ELb1ELb0ELb1ELb0ELb0ELb0ELb1ELb1ELb0ELb1ELb1ELb0EEENS1_21CollectiveEpilogueFwdINS6_IJSA_NS7_ILi256EEESB_EEES9_SE_SG_Li256ELb0ELb1ELb1ELb0EEENS1_19SingleTileSchedulerILb0ELb1ELb1ELi128EEEEEEEEEvNT_6ParamsE --------------------------
	.section	.nv.shared._ZN7cutlass13device_kernelIN5flash11enable_sm90INS1_16FlashAttnFwdSm90INS1_25CollectiveMainloopFwdSm90ILi2EN4cute5tupleIJNS5_1CILi1EEES8_S8_EEENS6_IJNS7_ILi128EEENS7_ILi96EEENS7_ILi64EEEEEELi256ENS_6half_tEfNS_4arch4Sm90ELb1ELb0ELb1ELb0ELb0ELb0ELb1ELb1ELb0ELb1ELb1ELb0EEENS1_21CollectiveEpilogueFwdINS6_IJSA_NS7_ILi256EEESB_EEES9_SE_SG_Li256ELb0ELb1ELb1ELb0EEENS1_19SingleTileSchedulerILb0ELb1ELb1ELi128EEEEEEEEEvNT_6ParamsE,"aw",@nobits
	.sectionflags	@""
	.align	16
	.zero		1024


//--------------------- .nv.shared._ZN7cutlass13device_kernelIN5flash11enable_sm90INS1_16FlashAttnFwdSm90INS1_25CollectiveMainloopFwdSm90ILi2EN4cute5tupleIJNS5_1CILi1EEES8_S8_EEENS6_IJNS7_ILi128EEENS7_ILi96EEENS7_ILi64EEEEEELi256ENS_6half_tEfNS_4arch4Sm90ELb1ELb0ELb1ELb1ELb0ELb0ELb0ELb1ELb0ELb1ELb1ELb0EEENS1_21CollectiveEpilogueFwdINS6_IJSA_NS7_ILi256EEESB_EEES9_SE_SG_Li256ELb1ELb1ELb1ELb0EEENS1_36VarlenDynamicPersistentTileSchedulerILi128ELi96ELi256ELi128ELb1ELb1ELb1ELb1ELb1ELb1EEEEEEEEEvNT_6ParamsE --------------------------
	.section	.nv.shared._ZN7cutlass13device_kernelIN5flash11enable_sm90INS1_16FlashAttnFwdSm90INS1_25CollectiveMainloopFwdSm90ILi2EN4cute5tupleIJNS5_1CILi1EEES8_S8_EEENS6_IJNS7_ILi128EEENS7_ILi96EEENS7_ILi64EEEEEELi256ENS_6half_tEfNS_4arch4Sm90ELb1ELb0ELb1ELb1ELb0ELb0ELb0ELb1ELb0ELb1ELb1ELb0EEENS1_21CollectiveEpilogueFwdINS6_IJSA_NS7_ILi256EEESB_EEES9_SE_SG_Li256ELb1ELb1ELb1ELb0EEENS1_36VarlenDynamicPersistentTileSchedulerILi128ELi96ELi256ELi128ELb1ELb1ELb1ELb1ELb1ELb1EEEEEEEEEvNT_6ParamsE,"aw",@nobits
	.sectionflags	@""
	.align	16
	.zero		1024


//--------------------- .nv.shared._ZN7cutlass13device_kernelIN5flash11enable_sm90INS1_16FlashAttnFwdSm90INS1_25CollectiveMainloopFwdSm90ILi2EN4cute5tupleIJNS5_1CILi1EEES8_S8_EEENS6_IJNS7_ILi128EEENS7_ILi96EEENS7_ILi64EEEEEELi256ENS_6half_tEfNS_4arch4Sm90ELb1ELb0ELb1ELb1ELb0ELb1ELb0ELb1ELb0ELb1ELb1ELb0EEENS1_21CollectiveEpilogueFwdINS6_IJSA_NS7_ILi256EEESB_EEES9_SE_SG_Li256ELb1ELb1ELb1ELb0EEENS1_36VarlenDynamicPersistentTileSchedulerILi128ELi96ELi256ELi128ELb1ELb1ELb1ELb1ELb1ELb1EEEEEEEEEvNT_6ParamsE --------------------------
	.section	.nv.shared._ZN7cutlass13device_kernelIN5flash11enable_sm90INS1_16FlashAttnFwdSm90INS1_25CollectiveMainloopFwdSm90ILi2EN4cute5tupleIJNS5_1CILi1EEES8_S8_EEENS6_IJNS7_ILi128EEENS7_ILi96EEENS7_ILi64EEEEEELi256ENS_6half_tEfNS_4arch4Sm90ELb1ELb0ELb1ELb1ELb0ELb1ELb0ELb1ELb0ELb1ELb1ELb0EEENS1_21CollectiveEpilogueFwdINS6_IJSA_NS7_ILi256EEESB_EEES9_SE_SG_Li256ELb1ELb1ELb1ELb0EEENS1_36VarlenDynamicPersistentTileSchedulerILi128ELi96ELi256ELi128ELb1ELb1ELb1ELb1ELb1ELb1EEEEEEEEEvNT_6ParamsE,"aw",@nobits
	.sectionflags	@""
	.align	16
	.zero		1024


//--------------------- .nv.shared._ZN7cutlass13device_kernelIN5flash11enable_sm90INS1_16FlashAttnFwdSm90INS1_25CollectiveMainloopFwdSm90ILi2EN4cute5tupleIJNS5_1CILi1EEES8_S8_EEENS6_IJNS7_ILi128EEENS7_ILi96EEENS7_ILi64EEEEEELi256ENS_6half_tEfNS_4arch4Sm90ELb1ELb0ELb1ELb1ELb0ELb0ELb1ELb1ELb0ELb1ELb1ELb0EEENS1_21CollectiveEpilogueFwdINS6_IJSA_NS7_ILi256EEESB_EEES9_SE_SG_Li256ELb1ELb1ELb1ELb0EEENS1_36VarlenDynamicPersistentTileSchedulerILi128ELi96ELi256ELi128ELb1ELb1ELb1ELb1ELb1ELb1EEEEEEEEEvNT_6ParamsE --------------------------
	.section	.nv.shared._ZN7cutlass13device_kernelIN5flash11enable_sm90INS1_16FlashAttnFwdSm90INS1_25CollectiveMainloopFwdSm90ILi2EN4cute5tupleIJNS5_1CILi1EEES8_S8_EEENS6_IJNS7_ILi128EEENS7_ILi96EEENS7_ILi64EEEEEELi256ENS_6half_tEfNS_4arch4Sm90ELb1ELb0ELb1ELb1ELb0ELb0ELb1ELb1ELb0ELb1ELb1ELb0EEENS1_21CollectiveEpilogueFwdINS6_IJSA_NS7_ILi256EEESB_EEES9_SE_SG_Li256ELb1ELb1ELb1ELb0EEENS1_36VarlenDynamicPersistentTileSchedulerILi128ELi96ELi256ELi128ELb1ELb1ELb1ELb1ELb1ELb1EEEEEEEEEvNT_6ParamsE,"aw",@nobits
	.sectionflags	@""
	.align	16
	.zero		1024


//--------------------- .nv.shared._ZN7cutlass13device_kernelIN5flash11enable_sm90INS1_16FlashAttnFwdSm90INS1_25CollectiveMainloopFwdSm90ILi2EN4cute5tupleIJNS5_1CILi1EEES8_S8_EEENS6_IJNS7_ILi128EEENS7_ILi96EEENS7_ILi64EEEEEELi256ENS_6half_tEfNS_4arch4Sm90ELb1ELb0ELb1ELb1ELb0ELb1ELb1ELb1ELb0ELb1ELb1ELb0EEENS1_21CollectiveEpilogueFwdINS6_IJSA_NS7_ILi256EEESB_EEES9_SE_SG_Li256ELb1ELb1ELb1ELb0EEENS1_36VarlenDynamicPersistentTileSchedulerILi128ELi96ELi256ELi128ELb1ELb1ELb1ELb1ELb1ELb1EEEEEEEEEvNT_6ParamsE --------------------------
	.section	.nv.shared._ZN7cutlass13device_kernelIN5flash11enable_sm90INS1_16FlashAttnFwdSm90INS1_25CollectiveMainloopFwdSm90ILi2EN4cute5tupleIJNS5_1CILi1EEES8_S8_EEENS6_IJNS7_ILi128EEENS7_ILi96EEENS7_ILi64EEEEEELi256ENS_6half_tEfNS_4arch4Sm90ELb1ELb0ELb1ELb1ELb0ELb1ELb1ELb1ELb0ELb1ELb1ELb0EEENS1_21CollectiveEpilogueFwdINS6_IJSA_NS7_ILi256EEESB_EEES9_SE_SG_Li256ELb1ELb1ELb1ELb0EEENS1_36VarlenDynamicPersistentTileSchedulerILi128ELi96ELi256ELi128ELb1ELb1ELb1ELb1ELb1ELb1EEEEEEEEEvNT_6ParamsE,"aw",@nobits
	.sectionflags	@""
	.align	16
	.zero		1024


//--------------------- .nv.constant0._ZN7cutlass13device_kernelIN5flash11enable_sm90INS1_16FlashAttnFwdSm90INS1_25CollectiveMainloopFwdSm90ILi2EN4cute5tupleIJNS5_1CILi1EEES8_S8_EEENS6_IJNS7_ILi128EEENS7_ILi96EEENS7_ILi64EEEEEELi256ENS_6half_tEfNS_4arch4Sm90ELb0ELb0ELb1ELb0ELb0ELb0ELb0ELb1ELb0ELb1ELb1ELb0EEENS1_21CollectiveEpilogueFwdINS6_IJSA_NS7_ILi256EEESB_EEES9_SE_SG_Li256ELb0ELb1ELb1ELb0EEENS1_19SingleTileSchedulerILb0ELb1ELb1ELi128EEEEEEEEEvNT_6ParamsE --------------------------
	.section	.nv.constant0._ZN7cutlass13device_kernelIN5flash11enable_sm90INS1_16FlashAttnFwdSm90INS1_25CollectiveMainloopFwdSm90ILi2EN4cute5tupleIJNS5_1CILi1EEES8_S8_EEENS6_IJNS7_ILi128EEENS7_ILi96EEENS7_ILi64EEEEEELi256ENS_6half_tEfNS_4arch4Sm90ELb0ELb0ELb1ELb0ELb0ELb0ELb0ELb1ELb0ELb1ELb1ELb0EEENS1_21CollectiveEpilogueFwdINS6_IJSA_NS7_ILi256EEESB_EEES9_SE_SG_Li256ELb0ELb1ELb1ELb0EEENS1_19SingleTileSchedulerILb0ELb1ELb1ELi128EEEEEEEEEvNT_6ParamsE,"a",@progbits
	.sectionflags	@""
	.align	4
.nv.constant0._ZN7cutlass13device_kernelIN5flash11enable_sm90INS1_16FlashAttnFwdSm90INS1_25CollectiveMainloopFwdSm90ILi2EN4cute5tupleIJNS5_1CILi1EEES8_S8_EEENS6_IJNS7_ILi128EEENS7_ILi96EEENS7_ILi64EEEEEELi256ENS_6half_tEfNS_4arch4Sm90ELb0ELb0ELb1ELb0ELb0ELb0ELb0ELb1ELb0ELb1ELb1ELb0EEENS1_21CollectiveEpilogueFwdINS6_IJSA_NS7_ILi256EEESB_EEES9_SE_SG_Li256ELb0ELb1ELb1ELb0EEENS1_19SingleTileSchedulerILb0ELb1ELb1ELi128EEEEEEEEEvNT_6ParamsE:
	.zero		3200


//--------------------- .nv.constant0._ZN7cutlass13device_kernelIN5flash11enable_sm90INS1_16FlashAttnFwdSm90INS1_25CollectiveMainloopFwdSm90ILi2EN4cute5tupleIJNS5_1CILi1EEES8_S8_EEENS6_IJNS7_ILi128EEENS7_ILi96EEENS7_ILi64EEEEEELi256ENS_6half_tEfNS_4arch4Sm90ELb0ELb0ELb1ELb0ELb0ELb0ELb1ELb1ELb0ELb1ELb1ELb0EEENS1_21CollectiveEpilogueFwdINS6_IJSA_NS7_ILi256EEESB_EEES9_SE_SG_Li256ELb0ELb1ELb1ELb0EEENS1_19SingleTileSchedulerILb0ELb1ELb1ELi128EEEEEEEEEvNT_6ParamsE --------------------------
	.section	.nv.constant0._ZN7cutlass13device_kernelIN5flash11enable_sm90INS1_16FlashAttnFwdSm90INS1_25CollectiveMainloopFwdSm90ILi2EN4cute5tupleIJNS5_1CILi1EEES8_S8_EEENS6_IJNS7_ILi128EEENS7_ILi96EEENS7_ILi64EEEEEELi256ENS_6half_tEfNS_4arch4Sm90ELb0ELb0ELb1ELb0ELb0ELb0ELb1ELb1ELb0ELb1ELb1ELb0EEENS1_21CollectiveEpilogueFwdINS6_IJSA_NS7_ILi256EEESB_EEES9_SE_SG_Li256ELb0ELb1ELb1ELb0EEENS1_19SingleTileSchedulerILb0ELb1ELb1ELi128EEEEEEEEEvNT_6ParamsE,"a",@progbits
	.sectionflags	@""
	.align	4
.nv.constant0._ZN7cutlass13device_kernelIN5flash11enable_sm90INS1_16FlashAttnFwdSm90INS1_25CollectiveMainloopFwdSm90ILi2EN4cute5tupleIJNS5_1CILi1EEES8_S8_EEENS6_IJNS7_ILi128EEENS7_ILi96EEENS7_ILi64EEEEEELi256ENS_6half_tEfNS_4arch4Sm90ELb0ELb0ELb1ELb0ELb0ELb0ELb1ELb1ELb0ELb1ELb1ELb0EEENS1_21CollectiveEpilogueFwdINS6_IJSA_NS7_ILi256EEESB_EEES9_SE_SG_Li256ELb0ELb1ELb1ELb0EEENS1_19SingleTileSchedulerILb0ELb1ELb1ELi128EEEEEEEEEvNT_6ParamsE:
	.zero		3456


//--------------------- .nv.constant0._ZN7cutlass13device_kernelIN5flash11enable_sm90INS1_16FlashAttnFwdSm90INS1_25CollectiveMainloopFwdSm90ILi2EN4cute5tupleIJNS5_1CILi1EEES8_S8_EEENS6_IJNS7_ILi128EEENS7_ILi96EEENS7_ILi64EEEEEELi256ENS_6half_tEfNS_4arch4Sm90ELb0ELb0ELb1ELb1ELb0ELb0ELb0ELb1ELb0ELb1ELb1ELb0EEENS1_21CollectiveEpilogueFwdINS6_IJSA_NS7_ILi256EEESB_EEES9_SE_SG_Li256ELb1ELb1ELb1ELb0EEENS1_36VarlenDynamicPersistentTileSchedulerILi128ELi96ELi256ELi128ELb1ELb1ELb1ELb0ELb1ELb1EEEEEEEEEvNT_6ParamsE --------------------------
	.section	.nv.constant0._ZN7cutlass13device_kernelIN5flash11enable_sm90INS1_16FlashAttnFwdSm90INS1_25CollectiveMainloopFwdSm90ILi2EN4cute5tupleIJNS5_1CILi1EEES8_S8_EEENS6_IJNS7_ILi128EEENS7_ILi96EEENS7_ILi64EEEEEELi256ENS_6half_tEfNS_4arch4Sm90ELb0ELb0ELb1ELb1ELb0ELb0ELb0ELb1ELb0ELb1ELb1ELb0EEENS1_21CollectiveEpilogueFwdINS6_IJSA_NS7_ILi256EEESB_EEES9_SE_SG_Li256ELb1ELb1ELb1ELb0EEENS1_36VarlenDynamicPersistentTileSchedulerILi128ELi96ELi256ELi128ELb1ELb1ELb1ELb0ELb1ELb1EEEEEEEEEvNT_6ParamsE,"a",@progbits
	.sectionflags	@""
	.align	4
.nv.constant0._ZN7cutlass13device_kernelIN5flash11enable_sm90INS1_16FlashAttnFwdSm90INS1_25CollectiveMainloopFwdSm90ILi2EN4cute5tupleIJNS5_1CILi1EEES8_S8_EEENS6_IJNS7_ILi128EEENS7_ILi96EEENS7_ILi64EEEEEELi256ENS_6half_tEfNS_4arch4Sm90ELb0ELb0ELb1ELb1ELb0ELb0ELb0ELb1ELb0ELb1ELb1ELb0EEENS1_21CollectiveEpilogueFwdINS6_IJSA_NS7_ILi256EEESB_EEES9_SE_SG_Li256ELb1ELb1ELb1ELb0EEENS1_36VarlenDynamicPersistentTileSchedulerILi128ELi96ELi256ELi128ELb1ELb1ELb1ELb0ELb1ELb1EEEEEEEEEvNT_6ParamsE:
	.zero		3328


//--------------------- .nv.constant0._ZN7cutlass13device_kernelIN5flash11enable_sm90INS1_16FlashAttnFwdSm90INS1_25CollectiveMainloopFwdSm90ILi2EN4cute5tupleIJNS5_1CILi1EEES8_S8_EEENS6_IJNS7_ILi128EEENS7_ILi96EEENS7_ILi64EEEEEELi256ENS_6half_tEfNS_4arch4Sm90ELb0ELb0ELb1ELb1ELb0ELb1ELb0ELb1ELb0ELb1ELb1ELb0EEENS1_21CollectiveEpilogueFwdINS6_IJSA_NS7_ILi256EEESB_EEES9_SE_SG_Li256ELb1ELb1ELb1ELb0EEENS1_36VarlenDynamicPersistentTileSchedulerILi128ELi96ELi256ELi128ELb1ELb1ELb1ELb0ELb1ELb1EEEEEEEEEvNT_6ParamsE --------------------------
	.section	.nv.constant0._ZN7cutlass13device_kernelIN5flash11enable_sm90INS1_16FlashAttnFwdSm90INS1_25CollectiveMainloopFwdSm90ILi2EN4cute5tupleIJNS5_1CILi1EEES8_S8_EEENS6_IJNS7_ILi128EEENS7_ILi96EEENS7_ILi64EEEEEELi256ENS_6half_tEfNS_4arch4Sm90ELb0ELb0ELb1ELb1ELb0ELb1ELb0ELb1ELb0ELb1ELb1ELb0EEENS1_21CollectiveEpilogueFwdINS6_IJSA_NS7_ILi256EEESB_EEES9_SE_SG_Li256ELb1ELb1ELb1ELb0EEENS1_36VarlenDynamicPersistentTileSchedulerILi128ELi96ELi256ELi128ELb1ELb1ELb1ELb0ELb1ELb1EEEEEEEEEvNT_6ParamsE,"a",@progbits
	.sectionflags	@""
	.align	4
.nv.constant0._ZN7cutlass13device_kernelIN5flash11enable_sm90INS1_16FlashAttnFwdSm90INS1_25CollectiveMainloopFwdSm90ILi2EN4cute5tupleIJNS5_1CILi1EEES8_S8_EEENS6_IJNS7_ILi128EEENS7_ILi96EEENS7_ILi64EEEEEELi256ENS_6half_tEfNS_4arch4Sm90ELb0ELb0ELb1ELb1ELb0ELb1ELb0ELb1ELb0ELb1ELb1ELb0EEENS1_21CollectiveEpilogueFwdINS6_IJSA_NS7_ILi256EEESB_EEES9_SE_SG_Li256ELb1ELb1ELb1ELb0EEENS1_36VarlenDynamicPersistentTileSchedulerILi128ELi96ELi256ELi128ELb1ELb1ELb1ELb0ELb1ELb1EEEEEEEEEvNT_6ParamsE:
	.zero		3328


//--------------------- .nv.constant0._ZN7cutlass13device_kernelIN5flash11enable_sm90INS1_16FlashAttnFwdSm90INS1_25CollectiveMainloopFwdSm90ILi2EN4cute5tupleIJNS5_1CILi1EEES8_S8_EEENS6_IJNS7_ILi128EEENS7_ILi96EEENS7_ILi64EEEEEELi256ENS_6half_tEfNS_4arch4Sm90ELb0ELb0ELb1ELb1ELb0ELb0ELb1ELb1ELb0ELb1ELb1ELb0EEENS1_21CollectiveEpilogueFwdINS6_IJSA_NS7_ILi256EEESB_EEES9_SE_SG_Li256ELb1ELb1ELb1ELb0EEENS1_36VarlenDynamicPersistentTileSchedulerILi128ELi96ELi256ELi128ELb1ELb1ELb1ELb0ELb1ELb1EEEEEEEEEvNT_6ParamsE --------------------------
	.section	.nv.constant0._ZN7cutlass13device_kernelIN5flash11enable_sm90INS1_16FlashAttnFwdSm90INS1_25CollectiveMainloopFwdSm90ILi2EN4cute5tupleIJNS5_1CILi1EEES8_S8_EEENS6_IJNS7_ILi128EEENS7_ILi96EEENS7_ILi64EEEEEELi256ENS_6half_tEfNS_4arch4Sm90ELb0ELb0ELb1ELb1ELb0ELb0ELb1ELb1ELb0ELb1ELb1ELb0EEENS1_21CollectiveEpilogueFwdINS6_IJSA_NS7_ILi256EEESB_EEES9_SE_SG_Li256ELb1ELb1ELb1ELb0EEENS1_36VarlenDynamicPersistentTileSchedulerILi128ELi96ELi256ELi128ELb1ELb1ELb1ELb0ELb1ELb1EEEEEEEEEvNT_6ParamsE,"a",@progbits
	.sectionflags	@""
	.align	4
.nv.constant0._ZN7cutlass13device_kernelIN5flash11enable_sm90INS1_16FlashAttnFwdSm90INS1_25CollectiveMainloopFwdSm90ILi2EN4cute5tupleIJNS5_1CILi1EEES8_S8_EEENS6_IJNS7_ILi128EEENS7_ILi96EEENS7_ILi64EEEEEELi256ENS_6half_tEfNS_4arch4Sm90ELb0ELb0ELb1ELb1ELb0ELb0ELb1ELb1ELb0ELb1ELb1ELb0EEENS1_21CollectiveEpilogueFwdINS6_IJSA_NS7_ILi256EEESB_EEES9_SE_SG_Li256ELb1ELb1ELb1ELb0EEENS1_36VarlenDynamicPersistentTileSchedulerILi128ELi96ELi256ELi128ELb1ELb1ELb1ELb0ELb1ELb1EEEEEEEEEvNT_6ParamsE:
	.zero		3584


//--------------------- .nv.constant0._ZN7cutlass13device_kernelIN5flash11enable_sm90INS1_16FlashAttnFwdSm90INS1_25CollectiveMainloopFwdSm90ILi2EN4cute5tupleIJNS5_1CILi1EEES8_S8_EEENS6_IJNS7_ILi128EEENS7_ILi96EEENS7_ILi64EEEEEELi256ENS_6half_tEfNS_4arch4Sm90ELb0ELb0ELb1ELb1ELb0ELb1ELb1ELb1ELb0ELb1ELb1ELb0EEENS1_21CollectiveEpilogueFwdINS6_IJSA_NS7_ILi256EEESB_EEES9_SE_SG_Li256ELb1ELb1ELb1ELb0EEENS1_36VarlenDynamicPersistentTileSchedulerILi128ELi96ELi256ELi128ELb1ELb1ELb1ELb0ELb1ELb1EEEEEEEEEvNT_6ParamsE --------------------------
	.section	.nv.constant0._ZN7cutlass13device_kernelIN5flash11enable_sm90INS1_16FlashAttnFwdSm90INS1_25CollectiveMainloopFwdSm90ILi2EN4cute5tupleIJNS5_1CILi1EEES8_S8_EEENS6_IJNS7_ILi128EEENS7_ILi96EEENS7_ILi64EEEEEELi256ENS_6half_tEfNS_4arch4Sm90ELb0ELb0ELb1ELb1ELb0ELb1ELb1ELb1ELb0ELb1ELb1ELb0EEENS1_21CollectiveEpilogueFwdINS6_IJSA_NS7_ILi256EEESB_EEES9_SE_SG_Li256ELb1ELb1ELb1ELb0EEENS1_36VarlenDynamicPersistentTileSchedulerILi128ELi96ELi256ELi128ELb1ELb1ELb1ELb0ELb1ELb1EEEEEEEEEvNT_6ParamsE,"a",@progbits
	.sectionflags	@""
	.align	4
.nv.constant0._ZN7cutlass13device_kernelIN5flash11enable_sm90INS1_16FlashAttnFwdSm90INS1_25CollectiveMainloopFwdSm90ILi2EN4cute5tupleIJNS5_1CILi1EEES8_S8_EEENS6_IJNS7_ILi128EEENS7_ILi96EEENS7_ILi64EEEEEELi256ENS_6half_tEfNS_4arch4Sm90ELb0ELb0ELb1ELb1ELb0ELb1ELb1ELb1ELb0ELb1ELb1ELb0EEENS1_21CollectiveEpilogueFwdINS6_IJSA_NS7_ILi256EEESB_EEES9_SE_SG_Li256ELb1ELb1ELb1ELb0EEENS1_36VarlenDynamicPersistentTileSchedulerILi128ELi96ELi256ELi128ELb1ELb1ELb1ELb0ELb1ELb1EEEEEEEEEvNT_6ParamsE:
	.zero		3584


//--------------------- .nv.constant0._ZN7cutlass13device_kernelIN5flash11enable_sm90INS1_16FlashAttnFwdSm90INS1_25CollectiveMainloopFwdSm90ILi2EN4cute5tupleIJNS5_1CILi1EEES8_S8_EEENS6_IJNS7_ILi128EEENS7_ILi96EEENS7_ILi64EEEEEELi256ENS_6half_tEfNS_4arch4Sm90ELb0ELb1ELb1ELb0ELb0ELb0ELb0ELb1ELb0ELb1ELb1ELb0EEENS1_21CollectiveEpilogueFwdINS6_IJSA_NS7_ILi256EEESB_EEES9_SE_SG_Li256ELb0ELb1ELb1ELb0EEENS1_19SingleTileSchedulerILb0ELb1ELb1ELi128EEEEEEEEEvNT_6ParamsE --------------------------
	.section	.nv.constant0._ZN7cutlass13device_kernelIN5flash11enable_sm90INS1_16FlashAttnFwdSm90INS1_25CollectiveMainloopFwdSm90ILi2EN4cute5tupleIJNS5_1CILi1EEES8_S8_EEENS6_IJNS7_ILi128EEENS7_ILi96EEENS7_ILi64EEEEEELi256ENS_6half_tEfNS_4arch4Sm90ELb0ELb1ELb1ELb0ELb0ELb0ELb0ELb1ELb0ELb1ELb1ELb0EEENS1_21CollectiveEpilogueFwdINS6_IJSA_NS7_ILi256EEESB_EEES9_SE_SG_Li256ELb0ELb1ELb1ELb0EEENS1_19SingleTileSchedulerILb0ELb1ELb1ELi128EEEEEEEEEvNT_6ParamsE,"a",@progbits
	.sectionflags	@""
	.align	4
.nv.constant0._ZN7cutlass13device_kernelIN5flash11enable_sm90INS1_16FlashAttnFwdSm90INS1_25CollectiveMainloopFwdSm90ILi2EN4cute5tupleIJNS5_1CILi1EEES8_S8_EEENS6_IJNS7_ILi128EEENS7_ILi96EEENS7_ILi64EEEEEELi256ENS_6half_tEfNS_4arch4Sm90ELb0ELb1ELb1ELb0ELb0ELb0ELb0ELb1ELb0ELb1ELb1ELb0EEENS1_21CollectiveEpilogueFwdINS6_IJSA_NS7_ILi256EEESB_EEES9_SE_SG_Li256ELb0ELb1ELb1ELb0EEENS1_19SingleTileSchedulerILb0ELb1ELb1ELi128EEEEEEEEEvNT_6ParamsE:
	.zero		3200


//--------------------- .nv.constant0._ZN7cutlass13device_kernelIN5flash11enable_sm90INS1_16FlashAttnFwdSm90INS1_25CollectiveMainloopFwdSm90ILi2EN4cute5tupleIJNS5_1CILi1EEES8_S8_EEENS6_IJNS7_ILi128EEENS7_ILi96EEENS7_ILi64EEEEEELi256ENS_6half_tEfNS_4arch4Sm90ELb0ELb1ELb1ELb0ELb0ELb0ELb1ELb1ELb0ELb1ELb1ELb0EEENS1_21CollectiveEpilogueFwdINS6_IJSA_NS7_ILi256EEESB_EEES9_SE_SG_Li256ELb0ELb1ELb1ELb0EEENS1_19SingleTileSchedulerILb0ELb1ELb1ELi128EEEEEEEEEvNT_6ParamsE --------------------------
	.section	.nv.constant0._ZN7cutlass13device_kernelIN5flash11enable_sm90INS1_16FlashAttnFwdSm90INS1_25CollectiveMainloopFwdSm90ILi2EN4cute5tupleIJNS5_1CILi1EEES8_S8_EEENS6_IJNS7_ILi128EEENS7_ILi96EEENS7_ILi64EEEEEELi256ENS_6half_tEfNS_4arch4Sm90ELb0ELb1ELb1ELb0ELb0ELb0ELb1ELb1ELb0ELb1ELb1ELb0EEENS1_21CollectiveEpilogueFwdINS6_IJSA_NS7_ILi256EEESB_EEES9_SE_SG_Li256ELb0ELb1ELb1ELb0EEENS1_19SingleTileSchedulerILb0ELb1ELb1ELi128EEEEEEEEEvNT_6ParamsE,"a",@progbits
	.sectionflags	@""
	.align	4
.nv.constant0._ZN7cutlass13device_kernelIN5flash11enable_sm90INS1_16FlashAttnFwdSm90INS1_25CollectiveMainloopFwdSm90ILi2EN4cute5tupleIJNS5_1CILi1EEES8_S8_EEENS6_IJNS7_ILi128EEENS7_ILi96EEENS7_ILi64EEEEEELi256ENS_6half_tEfNS_4arch4Sm90ELb0ELb1ELb1ELb0ELb0ELb0ELb1ELb1ELb0ELb1ELb1ELb0EEENS1_21CollectiveEpilogueFwdINS6_IJSA_NS7_ILi256EEESB_EEES9_SE_SG_Li256ELb0ELb1ELb1ELb0EEENS1_19SingleTileSchedulerILb0ELb1ELb1ELi128EEEEEEEEEvNT_6ParamsE:
	.zero		3456


//--------------------- .nv.constant0._ZN7cutlass13device_kernelIN5flash11enable_sm90INS1_16FlashAttnFwdSm90INS1_25CollectiveMainloopFwdSm90ILi2EN4cute5tupleIJNS5_1CILi1EEES8_S8_EEENS6_IJNS7_ILi128EEENS7_ILi96EEENS7_ILi64EEEEEELi256ENS_6half_tEfNS_4arch4Sm90ELb0ELb1ELb1ELb1ELb0ELb0ELb0ELb1ELb0ELb1ELb1ELb0EEENS1_21CollectiveEpilogueFwdINS6_IJSA_NS7_ILi256EEESB_EEES9_SE_SG_Li256ELb1ELb1ELb1ELb0EEENS1_36VarlenDynamicPersistentTileSchedulerILi128ELi96ELi256ELi128ELb1ELb1ELb1ELb1ELb0ELb1EEEEEEEEEvNT_6ParamsE --------------------------
	.section	.nv.constant0._ZN7cutlass13device_kernelIN5flash11enable_sm90INS1_16FlashAttnFwdSm90INS1_25CollectiveMainloopFwdSm90ILi2EN4cute5tupleIJNS5_1CILi1EEES8_S8_EEENS6_IJNS7_ILi128EEENS7_ILi96EEENS7_ILi64EEEEEELi256ENS_6half_tEfNS_4arch4Sm90ELb0ELb1ELb1ELb1ELb0ELb0ELb0ELb1ELb0ELb1ELb1ELb0EEENS1_21CollectiveEpilogueFwdINS6_IJSA_NS7_ILi256EEESB_EEES9_SE_SG_Li256ELb1ELb1ELb1ELb0EEENS1_36VarlenDynamicPersistentTileSchedulerILi128ELi96ELi256ELi128ELb1ELb1ELb1ELb1ELb0ELb1EEEEEEEEEvNT_6ParamsE,"a",@progbits
	.sectionflags	@""
	.align	4
.nv.constant0._ZN7cutlass13device_kernelIN5flash11enable_sm90INS1_16FlashAttnFwdSm90INS1_25CollectiveMainloopFwdSm90ILi2EN4cute5tupleIJNS5_1CILi1EEES8_S8_EEENS6_IJNS7_ILi128EEENS7_ILi96EEENS7_ILi64EEEEEELi256ENS_6half_tEfNS_4arch4Sm90ELb0ELb1ELb1ELb1ELb0ELb0ELb0ELb1ELb0ELb1ELb1ELb0EEENS1_21CollectiveEpilogueFwdINS6_IJSA_NS7_ILi256EEESB_EEES9_SE_SG_Li256ELb1ELb1ELb1ELb0EEENS1_36VarlenDynamicPersistentTileSchedulerILi128ELi96ELi256ELi128ELb1ELb1ELb1ELb1ELb0ELb1EEEEEEEEEvNT_6ParamsE:
	.zero		3328


//--------------------- .nv.constant0._ZN7cutlass13device_kernelIN5flash11enable_sm90INS1_16FlashAttnFwdSm90INS1_25CollectiveMainloopFwdSm90ILi2EN4cute5tupleIJNS5_1CILi1EEES8_S8_EEENS6_IJNS7_ILi128EEENS7_ILi96EEENS7_ILi64EEEEEELi256ENS_6half_tEfNS_4arch4Sm90ELb0ELb1ELb1ELb1ELb0ELb1ELb0ELb1ELb0ELb1ELb1ELb0EEENS1_21CollectiveEpilogueFwdINS6_IJSA_NS7_ILi256EEESB_EEES9_SE_SG_Li256ELb1ELb1ELb1ELb0EEENS1_36VarlenDynamicPersistentTileSchedulerILi128ELi96ELi256ELi128ELb1ELb1ELb1ELb1ELb0ELb1EEEEEEEEEvNT_6ParamsE --------------------------
	.section	.nv.constant0._ZN7cutlass13device_kernelIN5flash11enable_sm90INS1_16FlashAttnFwdSm90INS1_25CollectiveMainloopFwdSm90ILi2EN4cute5tupleIJNS5_1CILi1EEES8_S8_EEENS6_IJNS7_ILi128EEENS7_ILi96EEENS7_ILi64EEEEEELi256ENS_6half_tEfNS_4arch4Sm90ELb0ELb1ELb1ELb1ELb0ELb1ELb0ELb1ELb0ELb1ELb1ELb0EEENS1_21CollectiveEpilogueFwdINS6_IJSA_NS7_ILi256EEESB_EEES9_SE_SG_Li256ELb1ELb1ELb1ELb0EEENS1_36VarlenDynamicPersistentTileSchedulerILi128ELi96ELi256ELi128ELb1ELb1ELb1ELb1ELb0ELb1EEEEEEEEEvNT_6ParamsE,"a",@progbits
	.sectionflags	@""
	.align	4
.nv.constant0._ZN7cutlass13device_kernelIN5flash11enable_sm90INS1_16FlashAttnFwdSm90INS1_25CollectiveMainloopFwdSm90ILi2EN4cute5tupleIJNS5_1CILi1EEES8_S8_EEENS6_IJNS7_ILi128EEENS7_ILi96EEENS7_ILi64EEEEEELi256ENS_6half_tEfNS_4arch4Sm90ELb0ELb1ELb1ELb1ELb0ELb1ELb0ELb1ELb0ELb1ELb1ELb0EEENS1_21CollectiveEpilogueFwdINS6_IJSA_NS7_ILi256EEESB_EEES9_SE_SG_Li256ELb1ELb1ELb1ELb0EEENS1_36VarlenDynamicPersistentTileSchedulerILi128ELi96ELi256ELi128ELb1ELb1ELb1ELb1ELb0ELb1EEEEEEEEEvNT_6ParamsE:
	.zero		3328


//--------------------- .nv.constant0._ZN7cutlass13device_kernelIN5flash11enable_sm90INS1_16FlashAttnFwdSm90INS1_25CollectiveMainloopFwdSm90ILi2EN4cute5tupleIJNS5_1CILi1EEES8_S8_EEENS6_IJNS7_ILi128EEENS7_ILi96EEENS7_ILi64EEEEEELi256ENS_6half_tEfNS_4arch4Sm90ELb0ELb1ELb1ELb1ELb0ELb0ELb1ELb1ELb0ELb1ELb1ELb0EEENS1_21CollectiveEpilogueFwdINS6_IJSA_NS7_ILi256EEESB_EEES9_SE_SG_Li256ELb1ELb1ELb1ELb0EEENS1_36VarlenDynamicPersistentTileSchedulerILi128ELi96ELi256ELi128ELb1ELb1ELb1ELb1ELb0ELb1EEEEEEEEEvNT_6ParamsE --------------------------
	.section	.nv.constant0._ZN7cutlass13device_kernelIN5flash11enable_sm90INS1_16FlashAttnFwdSm90INS1_25CollectiveMainloopFwdSm90ILi2EN4cute5tupleIJNS5_1CILi1EEES8_S8_EEENS6_IJNS7_ILi128EEENS7_ILi96EEENS7_ILi64EEEEEELi256ENS_6half_tEfNS_4arch4Sm90ELb0ELb1ELb1ELb1ELb0ELb0ELb1ELb1ELb0ELb1ELb1ELb0EEENS1_21CollectiveEpilogueFwdINS6_IJSA_NS7_ILi256EEESB_EEES9_SE_SG_Li256ELb1ELb1ELb1ELb0EEENS1_36VarlenDynamicPersistentTileSchedulerILi128ELi96ELi256ELi128ELb1ELb1ELb1ELb1ELb0ELb1EEEEEEEEEvNT_6ParamsE,"a",@progbits
	.sectionflags	@""
	.align	4
.nv.constant0._ZN7cutlass13device_kernelIN5flash11enable_sm90INS1_16FlashAttnFwdSm90INS1_25CollectiveMainloopFwdSm90ILi2EN4cute5tupleIJNS5_1CILi1EEES8_S8_EEENS6_IJNS7_ILi128EEENS7_ILi96EEENS7_ILi64EEEEEELi256ENS_6half_tEfNS_4arch4Sm90ELb0ELb1ELb1ELb1ELb0ELb0ELb1ELb1ELb0ELb1ELb1ELb0EEENS1_21CollectiveEpilogueFwdINS6_IJSA_NS7_ILi256EEESB_EEES9_SE_SG_Li256ELb1ELb1ELb1ELb0EEENS1_36VarlenDynamicPersistentTileSchedulerILi128ELi96ELi256ELi128ELb1ELb1ELb1ELb1ELb0ELb1EEEEEEEEEvNT_6ParamsE:
	.zero		3584


//--------------------- .nv.constant0._ZN7cutlass13device_kernelIN5flash11enable_sm90INS1_16FlashAttnFwdSm90INS1_25CollectiveMainloopFwdSm90ILi2EN4cute5tupleIJNS5_1CILi1EEES8_S8_EEENS6_IJNS7_ILi128EEENS7_ILi96EEENS7_ILi64EEEEEELi256ENS_6half_tEfNS_4arch4Sm90ELb0ELb1ELb1ELb1ELb0ELb1ELb1ELb1ELb0ELb1ELb1ELb0EEENS1_21CollectiveEpilogueFwdINS6_IJSA_NS7_ILi256EEESB_EEES9_SE_SG_Li256ELb1ELb1ELb1ELb0EEENS1_36VarlenDynamicPersistentTileSchedulerILi128ELi96ELi256ELi128ELb1ELb1ELb1ELb1ELb0ELb1EEEEEEEEEvNT_6ParamsE --------------------------
	.section	.nv.constant0._ZN7cutlass13device_kernelIN5flash11enable_sm90INS1_16FlashAttnFwdSm90INS1_25CollectiveMainloopFwdSm90ILi2EN4cute5tupleIJNS5_1CILi1EEES8_S8_EEENS6_IJNS7_ILi128EEENS7_ILi96EEENS7_ILi64EEEEEELi256ENS_6half_tEfNS_4arch4Sm90ELb0ELb1ELb1ELb1ELb0ELb1ELb1ELb1ELb0ELb1ELb1ELb0EEENS1_21CollectiveEpilogueFwdINS6_IJSA_NS7_ILi256EEESB_EEES9_SE_SG_Li256ELb1ELb1ELb1ELb0EEENS1_36VarlenDynamicPersistentTileSchedulerILi128ELi96ELi256ELi128ELb1ELb1ELb1ELb1ELb0ELb1EEEEEEEEEvNT_6ParamsE,"a",@progbits
	.sectionflags	@""
	.align	4
.nv.constant0._ZN7cutlass13device_kernelIN5flash11enable_sm90INS1_16FlashAttnFwdSm90INS1_25CollectiveMainloopFwdSm90ILi2EN4cute5tupleIJNS5_1CILi1EEES8_S8_EEENS6_IJNS7_ILi128EEENS7_ILi96EEENS7_ILi64EEEEEELi256ENS_6half_tEfNS_4arch4Sm90ELb0ELb1ELb1ELb1ELb0ELb1ELb1ELb1ELb0ELb1ELb1ELb0EEENS1_21CollectiveEpilogueFwdINS6_IJSA_NS7_ILi256EEESB_EEES9_SE_SG_Li256ELb1ELb1ELb1ELb0EEENS1_36VarlenDynamicPersistentTileSchedulerILi128ELi96ELi256ELi128ELb1ELb1ELb1ELb1ELb0ELb1EEEEEEEEEvNT_6ParamsE:
	.zero		3584


//--------------------- .nv.constant0._ZN7cutlass13device_kernelIN5flash11enable_sm90INS1_16FlashAttnFwdSm90INS1_25CollectiveMainloopFwdSm90ILi2EN4cute5tupleIJNS5_1CILi1EEES8_S8_EEENS6_IJNS7_ILi128EEENS7_ILi96EEENS7_ILi64EEEEEELi256ENS_6half_tEfNS_4arch4Sm90ELb1ELb0ELb1ELb0ELb0ELb0ELb0ELb1ELb0ELb1ELb1ELb0EEENS1_21CollectiveEpilogueFwdINS6_IJSA_NS7_ILi256EEESB_EEES9_SE_SG_Li256ELb0ELb1ELb1ELb0EEENS1_19SingleTileSchedulerILb0ELb1ELb1ELi128EEEEEEEEEvNT_6ParamsE --------------------------
	.section	.nv.constant0._ZN7cutlass13device_kernelIN5flash11enable_sm90INS1_16FlashAttnFwdSm90INS1_25CollectiveMainloopFwdSm90ILi2EN4cute5tupleIJNS5_1CILi1EEES8_S8_EEENS6_IJNS7_ILi128EEENS7_ILi96EEENS7_ILi64EEEEEELi256ENS_6half_tEfNS_4arch4Sm90ELb1ELb0ELb1ELb0ELb0ELb0ELb0ELb1ELb0ELb1ELb1ELb0EEENS1_21CollectiveEpilogueFwdINS6_IJSA_NS7_ILi256EEESB_EEES9_SE_SG_Li256ELb0ELb1ELb1ELb0EEENS1_19SingleTileSchedulerILb0ELb1ELb1ELi128EEEEEEEEEvNT_6ParamsE,"a",@progbits
	.sectionflags	@""
	.align	4
.nv.constant0._ZN7cutlass13device_kernelIN5flash11enable_sm90INS1_16FlashAttnFwdSm90INS1_25CollectiveMainloopFwdSm90ILi2EN4cute5tupleIJNS5_1CILi1EEES8_S8_EEENS6_IJNS7_ILi128EEENS7_ILi96EEENS7_ILi64EEEEEELi256ENS_6half_tEfNS_4arch4Sm90ELb1ELb0ELb1ELb0ELb0ELb0ELb0ELb1ELb0ELb1ELb1ELb0EEENS1_21CollectiveEpilogueFwdINS6_IJSA_NS7_ILi256EEESB_EEES9_SE_SG_Li256ELb0ELb1ELb1ELb0EEENS1_19SingleTileSchedulerILb0ELb1ELb1ELi128EEEEEEEEEvNT_6ParamsE:
	.zero		3200


//--------------------- .nv.constant0._ZN7cutlass13device_kernelIN5flash11enable_sm90INS1_16FlashAttnFwdSm90INS1_25CollectiveMainloopFwdSm90ILi2EN4cute5tupleIJNS5_1CILi1EEES8_S8_EEENS6_IJNS7_ILi128EEENS7_ILi96EEENS7_ILi64EEEEEELi256ENS_6half_tEfNS_4arch4Sm90ELb1ELb0ELb1ELb0ELb0ELb0ELb1ELb1ELb0ELb1ELb1ELb0EEENS1_21CollectiveEpilogueFwdINS6_IJSA_NS7_ILi256EEESB_EEES9_SE_SG_Li256ELb0ELb1ELb1ELb0EEENS1_19SingleTileSchedulerILb0ELb1ELb1ELi128EEEEEEEEEvNT_6ParamsE --------------------------
	.section	.nv.constant0._ZN7cutlass13device_kernelIN5flash11enable_sm90INS1_16FlashAttnFwdSm90INS1_25CollectiveMainloopFwdSm90ILi2EN4cute5tupleIJNS5_1CILi1EEES8_S8_EEENS6_IJNS7_ILi128EEENS7_ILi96EEENS7_ILi64EEEEEELi256ENS_6half_tEfNS_4arch4Sm90ELb1ELb0ELb1ELb0ELb0ELb0ELb1ELb1ELb0ELb1ELb1ELb0EEENS1_21CollectiveEpilogueFwdINS6_IJSA_NS7_ILi256EEESB_EEES9_SE_SG_Li256ELb0ELb1ELb1ELb0EEENS1_19SingleTileSchedulerILb0ELb1ELb1ELi128EEEEEEEEEvNT_6ParamsE,"a",@progbits
	.sectionflags	@""
	.align	4
.nv.constant0._ZN7cutlass13device_kernelIN5flash11enable_sm90INS1_16FlashAttnFwdSm90INS1_25CollectiveMainloopFwdSm90ILi2EN4cute5tupleIJNS5_1CILi1EEES8_S8_EEENS6_IJNS7_ILi128EEENS7_ILi96EEENS7_ILi64EEEEEELi256ENS_6half_tEfNS_4arch4Sm90ELb1ELb0ELb1ELb0ELb0ELb0ELb1ELb1ELb0ELb1ELb1ELb0EEENS1_21CollectiveEpilogueFwdINS6_IJSA_NS7_ILi256EEESB_EEES9_SE_SG_Li256ELb0ELb1ELb1ELb0EEENS1_19SingleTileSchedulerILb0ELb1ELb1ELi128EEEEEEEEEvNT_6ParamsE:
	.zero		3456


//--------------------- .nv.constant0._ZN7cutlass13device_kernelIN5flash11enable_sm90INS1_16FlashAttnFwdSm90INS1_25CollectiveMainloopFwdSm90ILi2EN4cute5tupleIJNS5_1CILi1EEES8_S8_EEENS6_IJNS7_ILi128EEENS7_ILi96EEENS7_ILi64EEEEEELi256ENS_6half_tEfNS_4arch4Sm90ELb1ELb0ELb1ELb1ELb0ELb0ELb0ELb1ELb0ELb1ELb1ELb0EEENS1_21CollectiveEpilogueFwdINS6_IJSA_NS7_ILi256EEESB_EEES9_SE_SG_Li256ELb1ELb1ELb1ELb0EEENS1_36VarlenDynamicPersistentTileSchedulerILi128ELi96ELi256ELi128ELb1ELb1ELb1ELb1ELb1ELb1EEEEEEEEEvNT_6ParamsE --------------------------
	.section	.nv.constant0._ZN7cutlass13device_kernelIN5flash11enable_sm90INS1_16FlashAttnFwdSm90INS1_25CollectiveMainloopFwdSm90ILi2EN4cute5tupleIJNS5_1CILi1EEES8_S8_EEENS6_IJNS7_ILi128EEENS7_ILi96EEENS7_ILi64EEEEEELi256ENS_6half_tEfNS_4arch4Sm90ELb1ELb0ELb1ELb1ELb0ELb0ELb0ELb1ELb0ELb1ELb1ELb0EEENS1_21CollectiveEpilogueFwdINS6_IJSA_NS7_ILi256EEESB_EEES9_SE_SG_Li256ELb1ELb1ELb1ELb0EEENS1_36VarlenDynamicPersistentTileSchedulerILi128ELi96ELi256ELi128ELb1ELb1ELb1ELb1ELb1ELb1EEEEEEEEEvNT_6ParamsE,"a",@progbits
	.sectionflags	@""
	.align	4
.nv.constant0._ZN7cutlass13device_kernelIN5flash11enable_sm90INS1_16FlashAttnFwdSm90INS1_25CollectiveMainloopFwdSm90ILi2EN4cute5tupleIJNS5_1CILi1EEES8_S8_EEENS6_IJNS7_ILi128EEENS7_ILi96EEENS7_ILi64EEEEEELi256ENS_6half_tEfNS_4arch4Sm90ELb1ELb0ELb1ELb1ELb0ELb0ELb0ELb1ELb0ELb1ELb1ELb0EEENS1_21CollectiveEpilogueFwdINS6_IJSA_NS7_ILi256EEESB_EEES9_SE_SG_Li256ELb1ELb1ELb1ELb0EEENS1_36VarlenDynamicPersistentTileSchedulerILi128ELi96ELi256ELi128ELb1ELb1ELb1ELb1ELb1ELb1EEEEEEEEEvNT_6ParamsE:
	.zero		3328


//--------------------- .nv.constant0._ZN7cutlass13device_kernelIN5flash11enable_sm90INS1_16FlashAttnFwdSm90INS1_25CollectiveMainloopFwdSm90ILi2EN4cute5tupleIJNS5_1CILi1EEES8_S8_EEENS6_IJNS7_ILi128EEENS7_ILi96EEENS7_ILi64EEEEEELi256ENS_6half_tEfNS_4arch4Sm90ELb1ELb0ELb1ELb1ELb0ELb1ELb0ELb1ELb0ELb1ELb1ELb0EEENS1_21CollectiveEpilogueFwdINS6_IJSA_NS7_ILi256EEESB_EEES9_SE_SG_Li256ELb1ELb1ELb1ELb0EEENS1_36VarlenDynamicPersistentTileSchedulerILi128ELi96ELi256ELi128ELb1ELb1ELb1ELb1ELb1ELb1EEEEEEEEEvNT_6ParamsE --------------------------
	.section	.nv.constant0._ZN7cutlass13device_kernelIN5flash11enable_sm90INS1_16FlashAttnFwdSm90INS1_25CollectiveMainloopFwdSm90ILi2EN4cute5tupleIJNS5_1CILi1EEES8_S8_EEENS6_IJNS7_ILi128EEENS7_ILi96EEENS7_ILi64EEEEEELi256ENS_6half_tEfNS_4arch4Sm90ELb1ELb0ELb1ELb1ELb0ELb1ELb0ELb1ELb0ELb1ELb1ELb0EEENS1_21CollectiveEpilogueFwdINS6_IJSA_NS7_ILi256EEESB_EEES9_SE_SG_Li256ELb1ELb1ELb1ELb0EEENS1_36VarlenDynamicPersistentTileSchedulerILi128ELi96ELi256ELi128ELb1ELb1ELb1ELb1ELb1ELb1EEEEEEEEEvNT_6ParamsE,"a",@progbits
	.sectionflags	@""
	.align	4
.nv.constant0._ZN7cutlass13device_kernelIN5flash11enable_sm90INS1_16FlashAttnFwdSm90INS1_25CollectiveMainloopFwdSm90ILi2EN4cute5tupleIJNS5_1CILi1EEES8_S8_EEENS6_IJNS7_ILi128EEENS7_ILi96EEENS7_ILi64EEEEEELi256ENS_6half_tEfNS_4arch4Sm90ELb1ELb0ELb1ELb1ELb0ELb1ELb0ELb1ELb0ELb1ELb1ELb0EEENS1_21CollectiveEpilogueFwdINS6_IJSA_NS7_ILi256EEESB_EEES9_SE_SG_Li256ELb1ELb1ELb1ELb0EEENS1_36VarlenDynamicPersistentTileSchedulerILi128ELi96ELi256ELi128ELb1ELb1ELb1ELb1ELb1ELb1EEEEEEEEEvNT_6ParamsE:
	.zero		3328


//--------------------- .nv.constant0._ZN7cutlass13device_kernelIN5flash11enable_sm90INS1_16FlashAttnFwdSm90INS1_25CollectiveMainloopFwdSm90ILi2EN4cute5tupleIJNS5_1CILi1EEES8_S8_EEENS6_IJNS7_ILi128EEENS7_ILi96EEENS7_ILi64EEEEEELi256ENS_6half_tEfNS_4arch4Sm90ELb1ELb0ELb1ELb1ELb0ELb0ELb1ELb1ELb0ELb1ELb1ELb0EEENS1_21CollectiveEpilogueFwdINS6_IJSA_NS7_ILi256EEESB_EEES9_SE_SG_Li256ELb1ELb1ELb1ELb0EEENS1_36VarlenDynamicPersistentTileSchedulerILi128ELi96ELi256ELi128ELb1ELb1ELb1ELb1ELb1ELb1EEEEEEEEEvNT_6ParamsE --------------------------
	.section	.nv.constant0._ZN7cutlass13device_kernelIN5flash11enable_sm90INS1_16FlashAttnFwdSm90INS1_25CollectiveMainloopFwdSm90ILi2EN4cute5tupleIJNS5_1CILi1EEES8_S8_EEENS6_IJNS7_ILi128EEENS7_ILi96EEENS7_ILi64EEEEEELi256ENS_6half_tEfNS_4arch4Sm90ELb1ELb0ELb1ELb1ELb0ELb0ELb1ELb1ELb0ELb1ELb1ELb0EEENS1_21CollectiveEpilogueFwdINS6_IJSA_NS7_ILi256EEESB_EEES9_SE_SG_Li256ELb1ELb1ELb1ELb0EEENS1_36VarlenDynamicPersistentTileSchedulerILi128ELi96ELi256ELi128ELb1ELb1ELb1ELb1ELb1ELb1EEEEEEEEEvNT_6ParamsE,"a",@progbits
	.sectionflags	@""
	.align	4
.nv.constant0._ZN7cutlass13device_kernelIN5flash11enable_sm90INS1_16FlashAttnFwdSm90INS1_25CollectiveMainloopFwdSm90ILi2EN4cute5tupleIJNS5_1CILi1EEES8_S8_EEENS6_IJNS7_ILi128EEENS7_ILi96EEENS7_ILi64EEEEEELi256ENS_6half_tEfNS_4arch4Sm90ELb1ELb0ELb1ELb1ELb0ELb0ELb1ELb1ELb0ELb1ELb1ELb0EEENS1_21CollectiveEpilogueFwdINS6_IJSA_NS7_ILi256EEESB_EEES9_SE_SG_Li256ELb1ELb1ELb1ELb0EEENS1_36VarlenDynamicPersistentTileSchedulerILi128ELi96ELi256ELi128ELb1ELb1ELb1ELb1ELb1ELb1EEEEEEEEEvNT_6ParamsE:
	.zero		3584


//--------------------- .nv.constant0._ZN7cutlass13device_kernelIN5flash11enable_sm90INS1_16FlashAttnFwdSm90INS1_25CollectiveMainloopFwdSm90ILi2EN4cute5tupleIJNS5_1CILi1EEES8_S8_EEENS6_IJNS7_ILi128EEENS7_ILi96EEENS7_ILi64EEEEEELi256ENS_6half_tEfNS_4arch4Sm90ELb1ELb0ELb1ELb1ELb0ELb1ELb1ELb1ELb0ELb1ELb1ELb0EEENS1_21CollectiveEpilogueFwdINS6_IJSA_NS7_ILi256EEESB_EEES9_SE_SG_Li256ELb1ELb1ELb1ELb0EEENS1_36VarlenDynamicPersistentTileSchedulerILi128ELi96ELi256ELi128ELb1ELb1ELb1ELb1ELb1ELb1EEEEEEEEEvNT_6ParamsE --------------------------
	.section	.nv.constant0._ZN7cutlass13device_kernelIN5flash11enable_sm90INS1_16FlashAttnFwdSm90INS1_25CollectiveMainloopFwdSm90ILi2EN4cute5tupleIJNS5_1CILi1EEES8_S8_EEENS6_IJNS7_ILi128EEENS7_ILi96EEENS7_ILi64EEEEEELi256ENS_6half_tEfNS_4arch4Sm90ELb1ELb0ELb1ELb1ELb0ELb1ELb1ELb1ELb0ELb1ELb1ELb0EEENS1_21CollectiveEpilogueFwdINS6_IJSA_NS7_ILi256EEESB_EEES9_SE_SG_Li256ELb1ELb1ELb1ELb0EEENS1_36VarlenDynamicPersistentTileSchedulerILi128ELi96ELi256ELi128ELb1ELb1ELb1ELb1ELb1ELb1EEEEEEEEEvNT_6ParamsE,"a",@progbits
	.sectionflags	@""
	.align	4
.nv.constant0._ZN7cutlass13device_kernelIN5flash11enable_sm90INS1_16FlashAttnFwdSm90INS1_25CollectiveMainloopFwdSm90ILi2EN4cute5tupleIJNS5_1CILi1EEES8_S8_EEENS6_IJNS7_ILi128EEENS7_ILi96EEENS7_ILi64EEEEEELi256ENS_6half_tEfNS_4arch4Sm90ELb1ELb0ELb1ELb1ELb0ELb1ELb1ELb1ELb0ELb1ELb1ELb0EEENS1_21CollectiveEpilogueFwdINS6_IJSA_NS7_ILi256EEESB_EEES9_SE_SG_Li256ELb1ELb1ELb1ELb0EEENS1_36VarlenDynamicPersistentTileSchedulerILi128ELi96ELi256ELi128ELb1ELb1ELb1ELb1ELb1ELb1EEEEEEEEEvNT_6ParamsE:
	.zero		3584


//--------------------- SYMBOLS --------------------------

	.type		.nv.reservedSmem.offset0,@object
	.size		.nv.reservedSmem.offset0,0x4
	.type		__assertfail,@function
